// Copyright (c) 2024, Jay Shah, Ganesh Bikshandi, Ying Zhang, Vijay Thakkar, Pradeep Ramani, Tri Dao.
// Splitting the different template instantiations to different files to speed up compilation.
// This file is auto-generated. See "generate_kernels.py"

#include "flash_fwd_launch_template.h"

#ifndef FLASHATTENTION_DISABLE_HDIM64
template void run_mha_fwd_<90, cutlass::bfloat16_t, 64, 256, false, true, true, true>(Flash_fwd_params &params, cudaStream_t stream);
#endif


// ===== COMPILED SASS (sm_90a) =====

	.target	sm_90a

	.elftype	@"ET_EXEC"


//--------------------- .note.nv.tkinfo           --------------------------
	.section	.note.nv.tkinfo,"",@"SHT_NOTE"
	.sectionflags	@"SHF_NOTE_NV_TKINFO"
	.tkinfo
        /*0018*/ 	.word	0x00000002
        /*0030*/ 	.string	""
        /*0030*/ 	.string	"ptxas"
        /*0030*/ 	.string	"Cuda compilation tools, release 13.0, V13.0.88"
        /*0030*/ 	.string	"Build cuda_13.0.r13.0/compiler.36424714_0"
        /*0030*/ 	.string	"-arch sm_90a -m 64 "



//--------------------- .note.nv.cuinfo           --------------------------
	.section	.note.nv.cuinfo,"",@"SHT_NOTE"
	.sectionflags	@"SHF_NOTE_NV_CUINFO"
        /*0018*/ 	.short	0x0002
        /*001a*/ 	.short	0x005a
        /*001c*/ 	.short	0x0082
	.zero		2


//--------------------- .nv.info                  --------------------------
	.section	.nv.info,"",@"SHT_CUDA_INFO"
	.align	4


	//----- nvinfo : EIATTR_REGCOUNT
	.align		4
        /*0000*/ 	.byte	0x04, 0x2f
        /*0002*/ 	.short	(.L_21 - .L_20)
	.align		4
.L_20:
        /*0004*/ 	.word	index@(_ZN7cutlass13device_kernelIN5flash11enable_sm90INS1_16FlashAttnFwdSm90INS1_25CollectiveMainloopFwdSm90ILi2EN4cute5tupleIJNS5_1CILi1EEES8_S8_EEENS6_IJNS7_ILi128EEENS7_ILi96EEENS7_ILi64EEEEEELi256ENS_10bfloat16_tEfNS_4arch4Sm90ELb1ELb0ELb1ELb1ELb1ELb1ELb1ELb1ELb0ELb1ELb0ELb0EEENS1_21CollectiveEpilogueFwdINS6_IJSA_NS7_ILi256EEESB_EEES9_SE_SG_Li256ELb1ELb1ELb0ELb0EEENS1_36VarlenDynamicPersistentTileSchedulerILi128ELi96ELi256ELi128ELb0ELb1ELb1ELb1ELb1ELb1EEEEEEEEEvNT_6ParamsE)
        /*0008*/ 	.word	0x000000a8


	//----- nvinfo : EIATTR_FRAME_SIZE
	.align		4
.L_21:
        /*000c*/ 	.byte	0x04, 0x11
        /*000e*/ 	.short	(.L_23 - .L_22)
	.align		4
.L_22:
        /*0010*/ 	.word	index@(_ZN7cutlass13device_kernelIN5flash11enable_sm90INS1_16FlashAttnFwdSm90INS1_25CollectiveMainloopFwdSm90ILi2EN4cute5tupleIJNS5_1CILi1EEES8_S8_EEENS6_IJNS7_ILi128EEENS7_ILi96EEENS7_ILi64EEEEEELi256ENS_10bfloat16_tEfNS_4arch4Sm90ELb1ELb0ELb1ELb1ELb1ELb1ELb1ELb1ELb0ELb1ELb0ELb0EEENS1_21CollectiveEpilogueFwdINS6_IJSA_NS7_ILi256EEESB_EEES9_SE_SG_Li256ELb1ELb1ELb0ELb0EEENS1_36VarlenDynamicPersistentTileSchedulerILi128ELi96ELi256ELi128ELb0ELb1ELb1ELb1ELb1ELb1EEEEEEEEEvNT_6ParamsE)
        /*0014*/ 	.word	0x00000100


	//----- nvinfo : EIATTR_REGCOUNT
	.align		4
.L_23:
        /*0018*/ 	.byte	0x04, 0x2f
        /*001a*/ 	.short	(.L_25 - .L_24)
	.align		4
.L_24:
        /*001c*/ 	.word	index@(_ZN7cutlass13device_kernelIN5flash11enable_sm90INS1_16FlashAttnFwdSm90INS1_25CollectiveMainloopFwdSm90ILi2EN4cute5tupleIJNS5_1CILi1EEES8_S8_EEENS6_IJNS7_ILi128EEENS7_ILi96EEENS7_ILi64EEEEEELi256ENS_10bfloat16_tEfNS_4arch4Sm90ELb1ELb0ELb1ELb1ELb1ELb0ELb1ELb1ELb0ELb1ELb0ELb0EEENS1_21CollectiveEpilogueFwdINS6_IJSA_NS7_ILi256EEESB_EEES9_SE_SG_Li256ELb1ELb1ELb0ELb0EEENS1_36VarlenDynamicPersistentTileSchedulerILi128ELi96ELi256ELi128ELb0ELb1ELb1ELb1ELb1ELb1EEEEEEEEEvNT_6ParamsE)
        /*0020*/ 	.word	0x000000a8


	//----- nvinfo : EIATTR_FRAME_SIZE
	.align		4
.L_25:
        /*0024*/ 	.byte	0x04, 0x11
        /*0026*/ 	.short	(.L_27 - .L_26)
	.align		4
.L_26:
        /*0028*/ 	.word	index@(_ZN7cutlass13device_kernelIN5flash11enable_sm90INS1_16FlashAttnFwdSm90INS1_25CollectiveMainloopFwdSm90ILi2EN4cute5tupleIJNS5_1CILi1EEES8_S8_EEENS6_IJNS7_ILi128EEENS7_ILi96EEENS7_ILi64EEEEEELi256ENS_10bfloat16_tEfNS_4arch4Sm90ELb1ELb0ELb1ELb1ELb1ELb0ELb1ELb1ELb0ELb1ELb0ELb0EEENS1_21CollectiveEpilogueFwdINS6_IJSA_NS7_ILi256EEESB_EEES9_SE_SG_Li256ELb1ELb1ELb0ELb0EEENS1_36VarlenDynamicPersistentTileSchedulerILi128ELi96ELi256ELi128ELb0ELb1ELb1ELb1ELb1ELb1EEEEEEEEEvNT_6ParamsE)
        /*002c*/ 	.word	0x00000028


	//----- nvinfo : EIATTR_REGCOUNT
	.align		4
.L_27:
        /*0030*/ 	.byte	0x04, 0x2f
        /*0032*/ 	.short	(.L_29 - .L_28)
	.align		4
.L_28:
        /*0034*/ 	.word	index@(_ZN7cutlass13device_kernelIN5flash11enable_sm90INS1_16FlashAttnFwdSm90INS1_25CollectiveMainloopFwdSm90ILi2EN4cute5tupleIJNS5_1CILi1EEES8_S8_EEENS6_IJNS7_ILi128EEENS7_ILi96EEENS7_ILi64EEEEEELi256ENS_10bfloat16_tEfNS_4arch4Sm90ELb1ELb0ELb1ELb1ELb1ELb1ELb0ELb1ELb0ELb1ELb0ELb0EEENS1_21CollectiveEpilogueFwdINS6_IJSA_NS7_ILi256EEESB_EEES9_SE_SG_Li256ELb1ELb1ELb0ELb0EEENS1_36VarlenDynamicPersistentTileSchedulerILi128ELi96ELi256ELi128ELb0ELb1ELb1ELb1ELb1ELb1EEEEEEEEEvNT_6ParamsE)
        /*0038*/ 	.word	0x000000a8


	//----- nvinfo : EIATTR_FRAME_SIZE
	.align		4
.L_29:
        /*003c*/ 	.byte	0x04, 0x11
        /*003e*/ 	.short	(.L_31 - .L_30)
	.align		4
.L_30:
        /*0040*/ 	.word	index@(_ZN7cutlass13device_kernelIN5flash11enable_sm90INS1_16FlashAttnFwdSm90INS1_25CollectiveMainloopFwdSm90ILi2EN4cute5tupleIJNS5_1CILi1EEES8_S8_EEENS6_IJNS7_ILi128EEENS7_ILi96EEENS7_ILi64EEEEEELi256ENS_10bfloat16_tEfNS_4arch4Sm90ELb1ELb0ELb1ELb1ELb1ELb1ELb0ELb1ELb0ELb1ELb0ELb0EEENS1_21CollectiveEpilogueFwdINS6_IJSA_NS7_ILi256EEESB_EEES9_SE_SG_Li256ELb1ELb1ELb0ELb0EEENS1_36VarlenDynamicPersistentTileSchedulerILi128ELi96ELi256ELi128ELb0ELb1ELb1ELb1ELb1ELb1EEEEEEEEEvNT_6ParamsE)
        /*0044*/ 	.word	0x00000060


	//----- nvinfo : EIATTR_REGCOUNT
	.align		4
.L_31:
        /*0048*/ 	.byte	0x04, 0x2f
        /*004a*/ 	.short	(.L_33 - .L_32)
	.align		4
.L_32:
        /*004c*/ 	.word	index@(_ZN7cutlass13device_kernelIN5flash11enable_sm90INS1_16FlashAttnFwdSm90INS1_25CollectiveMainloopFwdSm90ILi2EN4cute5tupleIJNS5_1CILi1EEES8_S8_EEENS6_IJNS7_ILi128EEENS7_ILi96EEENS7_ILi64EEEEEELi256ENS_10bfloat16_tEfNS_4arch4Sm90ELb1ELb0ELb1ELb1ELb1ELb0ELb0ELb1ELb0ELb1ELb0ELb0EEENS1_21CollectiveEpilogueFwdINS6_IJSA_NS7_ILi256EEESB_EEES9_SE_SG_Li256ELb1ELb1ELb0ELb0EEENS1_36VarlenDynamicPersistentTileSchedulerILi128ELi96ELi256ELi128ELb0ELb1ELb1ELb1ELb1ELb1EEEEEEEEEvNT_6ParamsE)
        /*0050*/ 	.word	0x000000a8


	//----- nvinfo : EIATTR_FRAME_SIZE
	.align		4
.L_33:
        /*0054*/ 	.byte	0x04, 0x11
        /*0056*/ 	.short	(.L_35 - .L_34)
	.align		4
.L_34:
        /*0058*/ 	.word	index@(_ZN7cutlass13device_kernelIN5flash11enable_sm90INS1_16FlashAttnFwdSm90INS1_25CollectiveMainloopFwdSm90ILi2EN4cute5tupleIJNS5_1CILi1EEES8_S8_EEENS6_IJNS7_ILi128EEENS7_ILi96EEENS7_ILi64EEEEEELi256ENS_10bfloat16_tEfNS_4arch4Sm90ELb1ELb0ELb1ELb1ELb1ELb0ELb0ELb1ELb0ELb1ELb0ELb0EEENS1_21CollectiveEpilogueFwdINS6_IJSA_NS7_ILi256EEESB_EEES9_SE_SG_Li256ELb1ELb1ELb0ELb0EEENS1_36VarlenDynamicPersistentTileSchedulerILi128ELi96ELi256ELi128ELb0ELb1ELb1ELb1ELb1ELb1EEEEEEEEEvNT_6ParamsE)
        /*005c*/ 	.word	0x00000028


	//----- nvinfo : EIATTR_REGCOUNT
	.align		4
.L_35:
        /*0060*/ 	.byte	0x04, 0x2f
        /*0062*/ 	.short	(.L_37 - .L_36)
	.align		4
.L_36:
        /*0064*/ 	.word	index@(_ZN7cutlass13device_kernelIN5flash11enable_sm90INS1_16FlashAttnFwdSm90INS1_25CollectiveMainloopFwdSm90ILi2EN4cute5tupleIJNS5_1CILi1EEES8_S8_EEENS6_IJNS7_ILi128EEENS7_ILi96EEENS7_ILi64EEEEEELi256ENS_10bfloat16_tEfNS_4arch4Sm90ELb1ELb0ELb1ELb0ELb1ELb0ELb1ELb1ELb0ELb1ELb0ELb0EEENS1_21CollectiveEpilogueFwdINS6_IJSA_NS7_ILi256EEESB_EEES9_SE_SG_Li256ELb0ELb1ELb0ELb0EEENS1_30DynamicPersistentTileSchedulerILi256ELi128ELb0ELb1ELb1EEEEEEEEEvNT_6ParamsE)
        /*0068*/ 	.word	0x000000a8


	//----- nvinfo : EIATTR_FRAME_SIZE
	.align		4
.L_37:
        /*006c*/ 	.byte	0x04, 0x11
        /*006e*/ 	.short	(.L_39 - .L_38)
	.align		4
.L_38:
        /*0070*/ 	.word	index@(_ZN7cutlass13device_kernelIN5flash11enable_sm90INS1_16FlashAttnFwdSm90INS1_25CollectiveMainloopFwdSm90ILi2EN4cute5tupleIJNS5_1CILi1EEES8_S8_EEENS6_IJNS7_ILi128EEENS7_ILi96EEENS7_ILi64EEEEEELi256ENS_10bfloat16_tEfNS_4arch4Sm90ELb1ELb0ELb1ELb0ELb1ELb0ELb1ELb1ELb0ELb1ELb0ELb0EEENS1_21CollectiveEpilogueFwdINS6_IJSA_NS7_ILi256EEESB_EEES9_SE_SG_Li256ELb0ELb1ELb0ELb0EEENS1_30DynamicPersistentTileSchedulerILi256ELi128ELb0ELb1ELb1EEEEEEEEEvNT_6ParamsE)
        /*0074*/ 	.word	0x00000010


	//----- nvinfo : EIATTR_REGCOUNT
	.align		4
.L_39:
        /*0078*/ 	.byte	0x04, 0x2f
        /*007a*/ 	.short	(.L_41 - .L_40)
	.align		4
.L_40:
        /*007c*/ 	.word	index@(_ZN7cutlass13device_kernelIN5flash11enable_sm90INS1_16FlashAttnFwdSm90INS1_25CollectiveMainloopFwdSm90ILi2EN4cute5tupleIJNS5_1CILi1EEES8_S8_EEENS6_IJNS7_ILi128EEENS7_ILi96EEENS7_ILi64EEEEEELi256ENS_10bfloat16_tEfNS_4arch4Sm90ELb1ELb0ELb1ELb0ELb1ELb0ELb0ELb1ELb0ELb1ELb0ELb0EEENS1_21CollectiveEpilogueFwdINS6_IJSA_NS7_ILi256EEESB_EEES9_SE_SG_Li256ELb0ELb1ELb0ELb0EEENS1_30DynamicPersistentTileSchedulerILi256ELi128ELb0ELb1ELb1EEEEEEEEEvNT_6ParamsE)
        /*0080*/ 	.word	0x000000a8


	//----- nvinfo : EIATTR_FRAME_SIZE
	.align		4
.L_41:
        /*0084*/ 	.byte	0x04, 0x11
        /*0086*/ 	.short	(.L_43 - .L_42)
	.align		4
.L_42:
        /*0088*/ 	.word	index@(_ZN7cutlass13device_kernelIN5flash11enable_sm90INS1_16FlashAttnFwdSm90INS1_25CollectiveMainloopFwdSm90ILi2EN4cute5tupleIJNS5_1CILi1EEES8_S8_EEENS6_IJNS7_ILi128EEENS7_ILi96EEENS7_ILi64EEEEEELi256ENS_10bfloat16_tEfNS_4arch4Sm90ELb1ELb0ELb1ELb0ELb1ELb0ELb0ELb1ELb0ELb1ELb0ELb0EEENS1_21CollectiveEpilogueFwdINS6_IJSA_NS7_ILi256EEESB_EEES9_SE_SG_Li256ELb0ELb1ELb0ELb0EEENS1_30DynamicPersistentTileSchedulerILi256ELi128ELb0ELb1ELb1EEEEEEEEEvNT_6ParamsE)
        /*008c*/ 	.word	0x00000008


	//----- nvinfo : EIATTR_REGCOUNT
	.align		4
.L_43:
        /*0090*/ 	.byte	0x04, 0x2f
        /*0092*/ 	.short	(.L_45 - .L_44)
	.align		4
.L_44:
        /*0094*/ 	.word	index@(_ZN7cutlass13device_kernelIN5flash11enable_sm90INS1_16FlashAttnFwdSm90INS1_25CollectiveMainloopFwdSm90ILi2EN4cute5tupleIJNS5_1CILi1EEES8_S8_EEENS6_IJNS7_ILi128EEENS7_ILi96EEENS7_ILi64EEEEEELi256ENS_10bfloat16_tEfNS_4arch4Sm90ELb0ELb1ELb1ELb1ELb1ELb1ELb1ELb1ELb0ELb1ELb0ELb0EEENS1_21CollectiveEpilogueFwdINS6_IJSA_NS7_ILi256EEESB_EEES9_SE_SG_Li256ELb1ELb1ELb0ELb0EEENS1_36VarlenDynamicPersistentTileSchedulerILi128ELi96ELi256ELi128ELb0ELb1ELb1ELb1ELb0ELb1EEEEEEEEEvNT_6ParamsE)
        /*0098*/ 	.word	0x000000a8


	//----- nvinfo : EIATTR_FRAME_SIZE
	.align		4
.L_45:
        /*009c*/ 	.byte	0x04, 0x11
        /*009e*/ 	.short	(.L_47 - .L_46)
	.align		4
.L_46:
        /*00a0*/ 	.word	index@($_ZN7cutlass13device_kernelIN5flash11enable_sm90INS1_16FlashAttnFwdSm90INS1_25CollectiveMainloopFwdSm90ILi2EN4cute5tupleIJNS5_1CILi1EEES8_S8_EEENS6_IJNS7_ILi128EEENS7_ILi96EEENS7_ILi64EEEEEELi256ENS_10bfloat16_tEfNS_4arch4Sm90ELb0ELb1ELb1ELb1ELb1ELb1ELb1ELb1ELb0ELb1ELb0ELb0EEENS1_21CollectiveEpilogueFwdINS6_IJSA_NS7_ILi256EEESB_EEES9_SE_SG_Li256ELb1ELb1ELb0ELb0EEENS1_36VarlenDynamicPersistentTileSchedulerILi128ELi96ELi256ELi128ELb0ELb1ELb1ELb1ELb0ELb1EEEEEEEEEvNT_6ParamsE$_ZZN5flash25CollectiveMainloopFwdSm90ILi2EN4cute5tupleIJNS1_1CILi1EEES4_S4_EEENS2_IJNS3_ILi128EEENS3_ILi96EEENS3_ILi64EEEEEELi256EN7cutlass10bfloat16_tEfNSA_4arch4Sm90ELb0ELb1ELb1ELb1ELb1ELb1ELb1ELb1ELb0ELb1ELb0ELb0EE3mmaINS_16FlashAttnFwdSm90ISE_NS_21CollectiveEpilogueFwdINS2_IJS6_NS3_ILi256EEES7_EEES5_SB_SD_Li256ELb1ELb1ELb0ELb0EEENS_36VarlenDynamicPersistentTileSchedulerILi128ELi96ELi256ELi128ELb0ELb1ELb1ELb1ELb0ELb1EEEE13SharedStorageENS1_6TensorINS1_11ArrayEngineIfLm128EEENS1_6LayoutINS2_IJNS2_IJNS3_ILi2EEEST_NS3_ILi32EEEEEES4_S4_EEENS2_IJNS2_IJS4_ST_NS3_ILi4EEEEEENS3_ILi0EEESZ_EEEEEEENS_7SoftmaxILi2ELi0EEEEEbRKNSE_6ParamsENSA_13PipelineAsyncILi2EEES19_RNSA_13PipelineStateILj2EEERT0_RT1_iRiRKNS_16SeqlenInfoQKNewKILb1ELb1EEENS2_IJiiiiEEERT_ENKUliT_T0_T1_E_clIZSF_ISO_S12_S14_EbS17_S19_S19_S1C_S1E_S1G_iS1H_S1L_S1M_S1O_EUlRS1P_iE0_NS3_ILb1EEES1W_EEDaiS1P_S1Q_S1R_)
        /*00a4*/ 	.word	0x000004b0


	//----- nvinfo : EIATTR_FRAME_SIZE
	.align		4
.L_47:
        /*00a8*/ 	.byte	0x04, 0x11
        /*00aa*/ 	.short	(.L_49 - .L_48)
	.align		4
.L_48:
        /*00ac*/ 	.word	index@(_ZN7cutlass13device_kernelIN5flash11enable_sm90INS1_16FlashAttnFwdSm90INS1_25CollectiveMainloopFwdSm90ILi2EN4cute5tupleIJNS5_1CILi1EEES8_S8_EEENS6_IJNS7_ILi128EEENS7_ILi96EEENS7_ILi64EEEEEELi256ENS_10bfloat16_tEfNS_4arch4Sm90ELb0ELb1ELb1ELb1ELb1ELb1ELb1ELb1ELb0ELb1ELb0ELb0EEENS1_21CollectiveEpilogueFwdINS6_IJSA_NS7_ILi256EEESB_EEES9_SE_SG_Li256ELb1ELb1ELb0ELb0EEENS1_36VarlenDynamicPersistentTileSchedulerILi128ELi96ELi256ELi128ELb0ELb1ELb1ELb1ELb0ELb1EEEEEEEEEvNT_6ParamsE)
        /*00b0*/ 	.word	0x000004b0


	//----- nvinfo : EIATTR_REGCOUNT
	.align		4
.L_49:
        /*00b4*/ 	.byte	0x04, 0x2f
        /*00b6*/ 	.short	(.L_51 - .L_50)
	.align		4
.L_50:
        /*00b8*/ 	.word	index@(_ZN7cutlass13device_kernelIN5flash11enable_sm90INS1_16FlashAttnFwdSm90INS1_25CollectiveMainloopFwdSm90ILi2EN4cute5tupleIJNS5_1CILi1EEES8_S8_EEENS6_IJNS7_ILi128EEENS7_ILi96EEENS7_ILi64EEEEEELi256ENS_10bfloat16_tEfNS_4arch4Sm90ELb0ELb1ELb1ELb1ELb1ELb0ELb1ELb1ELb0ELb1ELb0ELb0EEENS1_21CollectiveEpilogueFwdINS6_IJSA_NS7_ILi256EEESB_EEES9_SE_SG_Li256ELb1ELb1ELb0ELb0EEENS1_36VarlenDynamicPersistentTileSchedulerILi128ELi96ELi256ELi128ELb0ELb1ELb1ELb1ELb0ELb1EEEEEEEEEvNT_6ParamsE)
        /*00bc*/ 	.word	0x000000a8


	//----- nvinfo : EIATTR_FRAME_SIZE
	.align		4
.L_51:
        /*00c0*/ 	.byte	0x04, 0x11
        /*00c2*/ 	.short	(.L_53 - .L_52)
	.align		4
.L_52:
        /*00c4*/ 	.word	index@($_ZN7cutlass13device_kernelIN5flash11enable_sm90INS1_16FlashAttnFwdSm90INS1_25CollectiveMainloopFwdSm90ILi2EN4cute5tupleIJNS5_1CILi1EEES8_S8_EEENS6_IJNS7_ILi128EEENS7_ILi96EEENS7_ILi64EEEEEELi256ENS_10bfloat16_tEfNS_4arch4Sm90ELb0ELb1ELb1ELb1ELb1ELb0ELb1ELb1ELb0ELb1ELb0ELb0EEENS1_21CollectiveEpilogueFwdINS6_IJSA_NS7_ILi256EEESB_EEES9_SE_SG_Li256ELb1ELb1ELb0ELb0EEENS1_36VarlenDynamicPersistentTileSchedulerILi128ELi96ELi256ELi128ELb0ELb1ELb1ELb1ELb0ELb1EEEEEEEEEvNT_6ParamsE$_ZZN5flash25CollectiveMainloopFwdSm90ILi2EN4cute5tupleIJNS1_1CILi1EEES4_S4_EEENS2_IJNS3_ILi128EEENS3_ILi96EEENS3_ILi64EEEEEELi256EN7cutlass10bfloat16_tEfNSA_4arch4Sm90ELb0ELb1ELb1ELb1ELb1ELb0ELb1ELb1ELb0ELb1ELb0ELb0EE3mmaINS_16FlashAttnFwdSm90ISE_NS_21CollectiveEpilogueFwdINS2_IJS6_NS3_ILi256EEES7_EEES5_SB_SD_Li256ELb1ELb1ELb0ELb0EEENS_36VarlenDynamicPersistentTileSchedulerILi128ELi96ELi256ELi128ELb0ELb1ELb1ELb1ELb0ELb1EEEE13SharedStorageENS1_6TensorINS1_11ArrayEngineIfLm128EEENS1_6LayoutINS2_IJNS2_IJNS3_ILi2EEEST_NS3_ILi32EEEEEES4_S4_EEENS2_IJNS2_IJS4_ST_NS3_ILi4EEEEEENS3_ILi0EEESZ_EEEEEEENS_7SoftmaxILi2ELi0EEEEEbRKNSE_6ParamsENSA_13PipelineAsyncILi2EEES19_RNSA_13PipelineStateILj2EEERT0_RT1_iRiRKNS_16SeqlenInfoQKNewKILb1ELb0EEENS2_IJiiiiEEERT_ENKUliT_T0_T1_E_clIZSF_ISO_S12_S14_EbS17_S19_S19_S1C_S1E_S1G_iS1H_S1L_S1M_S1O_EUlRS1P_iE1_NS3_ILb0EEENS3_ILb1EEEEEDaiS1P_S1Q_S1R_)
        /*00c8*/ 	.word	0x00000480


	//----- nvinfo : EIATTR_FRAME_SIZE
	.align		4
.L_53:
        /*00cc*/ 	.byte	0x04, 0x11
        /*00ce*/ 	.short	(.L_55 - .L_54)
	.align		4
.L_54:
        /*00d0*/ 	.word	index@(_ZN7cutlass13device_kernelIN5flash11enable_sm90INS1_16FlashAttnFwdSm90INS1_25CollectiveMainloopFwdSm90ILi2EN4cute5tupleIJNS5_1CILi1EEES8_S8_EEENS6_IJNS7_ILi128EEENS7_ILi96EEENS7_ILi64EEEEEELi256ENS_10bfloat16_tEfNS_4arch4Sm90ELb0ELb1ELb1ELb1ELb1ELb0ELb1ELb1ELb0ELb1ELb0ELb0EEENS1_21CollectiveEpilogueFwdINS6_IJSA_NS7_ILi256EEESB_EEES9_SE_SG_Li256ELb1ELb1ELb0ELb0EEENS1_36VarlenDynamicPersistentTileSchedulerILi128ELi96ELi256ELi128ELb0ELb1ELb1ELb1ELb0ELb1EEEEEEEEEvNT_6ParamsE)
        /*00d4*/ 	.word	0x00000480


	//----- nvinfo : EIATTR_REGCOUNT
	.align		4
.L_55:
        /*00d8*/ 	.byte	0x04, 0x2f
        /*00da*/ 	.short	(.L_57 - .L_56)
	.align		4
.L_56:
        /*00dc*/ 	.word	index@(_ZN7cutlass13device_kernelIN5flash11enable_sm90INS1_16FlashAttnFwdSm90INS1_25CollectiveMainloopFwdSm90ILi2EN4cute5tupleIJNS5_1CILi1EEES8_S8_EEENS6_IJNS7_ILi128EEENS7_ILi96EEENS7_ILi64EEEEEELi256ENS_10bfloat16_tEfNS_4arch4Sm90ELb0ELb1ELb1ELb1ELb1ELb1ELb0ELb1ELb0ELb1ELb0ELb0EEENS1_21CollectiveEpilogueFwdINS6_IJSA_NS7_ILi256EEESB_EEES9_SE_SG_Li256ELb1ELb1ELb0ELb0EEENS1_36VarlenDynamicPersistentTileSchedulerILi128ELi96ELi256ELi128ELb0ELb1ELb1ELb1ELb0ELb1EEEEEEEEEvNT_6ParamsE)
        /*00e0*/ 	.word	0x000000a8


	//----- nvinfo : EIATTR_FRAME_SIZE
	.align		4
.L_57:
        /*00e4*/ 	.byte	0x04, 0x11
        /*00e6*/ 	.short	(.L_59 - .L_58)
	.align		4
.L_58:
        /*00e8*/ 	.word	index@(_ZN7cutlass13device_kernelIN5flash11enable_sm90INS1_16FlashAttnFwdSm90INS1_25CollectiveMainloopFwdSm90ILi2EN4cute5tupleIJNS5_1CILi1EEES8_S8_EEENS6_IJNS7_ILi128EEENS7_ILi96EEENS7_ILi64EEEEEELi256ENS_10bfloat16_tEfNS_4arch4Sm90ELb0ELb1ELb1ELb1ELb1ELb1ELb0ELb1ELb0ELb1ELb0ELb0EEENS1_21CollectiveEpilogueFwdINS6_IJSA_NS7_ILi256EEESB_EEES9_SE_SG_Li256ELb1ELb1ELb0ELb0EEENS1_36VarlenDynamicPersistentTileSchedulerILi128ELi96ELi256ELi128ELb0ELb1ELb1ELb1ELb0ELb1EEEEEEEEEvNT_6ParamsE)
        /*00ec*/ 	.word	0x00000040


	//----- nvinfo : EIATTR_REGCOUNT
	.align		4
.L_59:
        /*00f0*/ 	.byte	0x04, 0x2f
        /*00f2*/ 	.short	(.L_61 - .L_60)
	.align		4
.L_60:
        /*00f4*/ 	.word	index@(_ZN7cutlass13device_kernelIN5flash11enable_sm90INS1_16FlashAttnFwdSm90INS1_25CollectiveMainloopFwdSm90ILi2EN4cute5tupleIJNS5_1CILi1EEES8_S8_EEENS6_IJNS7_ILi128EEENS7_ILi96EEENS7_ILi64EEEEEELi256ENS_10bfloat16_tEfNS_4arch4Sm90ELb0ELb1ELb1ELb1ELb1ELb0ELb0ELb1ELb0ELb1ELb0ELb0EEENS1_21CollectiveEpilogueFwdINS6_IJSA_NS7_ILi256EEESB_EEES9_SE_SG_Li256ELb1ELb1ELb0ELb0EEENS1_36VarlenDynamicPersistentTileSchedulerILi128ELi96ELi256ELi128ELb0ELb1ELb1ELb1ELb0ELb1EEEEEEEEEvNT_6ParamsE)
        /*00f8*/ 	.word	0x000000a8


	//----- nvinfo : EIATTR_FRAME_SIZE
	.align		4
.L_61:
        /*00fc*/ 	.byte	0x04, 0x11
        /*00fe*/ 	.short	(.L_63 - .L_62)
	.align		4
.L_62:
        /*0100*/ 	.word	index@(_ZN7cutlass13device_kernelIN5flash11enable_sm90INS1_16FlashAttnFwdSm90INS1_25CollectiveMainloopFwdSm90ILi2EN4cute5tupleIJNS5_1CILi1EEES8_S8_EEENS6_IJNS7_ILi128EEENS7_ILi96EEENS7_ILi64EEEEEELi256ENS_10bfloat16_tEfNS_4arch4Sm90ELb0ELb1ELb1ELb1ELb1ELb0ELb0ELb1ELb0ELb1ELb0ELb0EEENS1_21CollectiveEpilogueFwdINS6_IJSA_NS7_ILi256EEESB_EEES9_SE_SG_Li256ELb1ELb1ELb0ELb0EEENS1_36VarlenDynamicPersistentTileSchedulerILi128ELi96ELi256ELi128ELb0ELb1ELb1ELb1ELb0ELb1EEEEEEEEEvNT_6ParamsE)
        /*0104*/ 	.word	0x00000018


	//----- nvinfo : EIATTR_REGCOUNT
	.align		4
.L_63:
        /*0108*/ 	.byte	0x04, 0x2f
        /*010a*/ 	.short	(.L_65 - .L_64)
	.align		4
.L_64:
        /*010c*/ 	.word	index@(_ZN7cutlass13device_kernelIN5flash11enable_sm90INS1_16FlashAttnFwdSm90INS1_25CollectiveMainloopFwdSm90ILi2EN4cute5tupleIJNS5_1CILi1EEES8_S8_EEENS6_IJNS7_ILi128EEENS7_ILi96EEENS7_ILi64EEEEEELi256ENS_10bfloat16_tEfNS_4arch4Sm90ELb0ELb1ELb1ELb0ELb1ELb0ELb1ELb1ELb0ELb1ELb0ELb0EEENS1_21CollectiveEpilogueFwdINS6_IJSA_NS7_ILi256EEESB_EEES9_SE_SG_Li256ELb0ELb1ELb0ELb0EEENS1_30DynamicPersistentTileSchedulerILi256ELi128ELb0ELb1ELb1EEEEEEEEEvNT_6ParamsE)
        /*0110*/ 	.word	0x000000a8


	//----- nvinfo : EIATTR_FRAME_SIZE
	.align		4
.L_65:
        /*0114*/ 	.byte	0x04, 0x11
        /*0116*/ 	.short	(.L_67 - .L_66)
	.align		4
.L_66:
        /*0118*/ 	.word	index@($_ZN7cutlass13device_kernelIN5flash11enable_sm90INS1_16FlashAttnFwdSm90INS1_25CollectiveMainloopFwdSm90ILi2EN4cute5tupleIJNS5_1CILi1EEES8_S8_EEENS6_IJNS7_ILi128EEENS7_ILi96EEENS7_ILi64EEEEEELi256ENS_10bfloat16_tEfNS_4arch4Sm90ELb0ELb1ELb1ELb0ELb1ELb0ELb1ELb1ELb0ELb1ELb0ELb0EEENS1_21CollectiveEpilogueFwdINS6_IJSA_NS7_ILi256EEESB_EEES9_SE_SG_Li256ELb0ELb1ELb0ELb0EEENS1_30DynamicPersistentTileSchedulerILi256ELi128ELb0ELb1ELb1EEEEEEEEEvNT_6ParamsE$_ZZN5flash25CollectiveMainloopFwdSm90ILi2EN4cute5tupleIJNS1_1CILi1EEES4_S4_EEENS2_IJNS3_ILi128EEENS3_ILi96EEENS3_ILi64EEEEEELi256EN7cutlass10bfloat16_tEfNSA_4arch4Sm90ELb0ELb1ELb1ELb0ELb1ELb0ELb1ELb1ELb0ELb1ELb0ELb0EE3mmaINS_16FlashAttnFwdSm90ISE_NS_21CollectiveEpilogueFwdINS2_IJS6_NS3_ILi256EEES7_EEES5_SB_SD_Li256ELb0ELb1ELb0ELb0EEENS_30DynamicPersistentTileSchedulerILi256ELi128ELb0ELb1ELb1EEEE13SharedStorageENS1_6TensorINS1_11ArrayEngineIfLm128EEENS1_6LayoutINS2_IJNS2_IJNS3_ILi2EEEST_NS3_ILi32EEEEEES4_S4_EEENS2_IJNS2_IJS4_ST_NS3_ILi4EEEEEENS3_ILi0EEESZ_EEEEEEENS_7SoftmaxILi2ELi0EEEEEbRKNSE_6ParamsENSA_13PipelineAsyncILi2EEES19_RNSA_13PipelineStateILj2EEERT0_RT1_iRiRKNS_16SeqlenInfoQKNewKILb0ELb0EEENS2_IJiiiiEEERT_ENKUliT_T0_T1_E_clIZSF_ISO_S12_S14_EbS17_S19_S19_S1C_S1E_S1G_iS1H_S1L_S1M_S1O_EUlRS1P_iE1_NS3_ILb0EEENS3_ILb1EEEEEDaiS1P_S1Q_S1R_)
        /*011c*/ 	.word	0x00000460


	//----- nvinfo : EIATTR_FRAME_SIZE
	.align		4
.L_67:
        /*0120*/ 	.byte	0x04, 0x11
        /*0122*/ 	.short	(.L_69 - .L_68)
	.align		4
.L_68:
        /*0124*/ 	.word	index@(_ZN7cutlass13device_kernelIN5flash11enable_sm90INS1_16FlashAttnFwdSm90INS1_25CollectiveMainloopFwdSm90ILi2EN4cute5tupleIJNS5_1CILi1EEES8_S8_EEENS6_IJNS7_ILi128EEENS7_ILi96EEENS7_ILi64EEEEEELi256ENS_10bfloat16_tEfNS_4arch4Sm90ELb0ELb1ELb1ELb0ELb1ELb0ELb1ELb1ELb0ELb1ELb0ELb0EEENS1_21CollectiveEpilogueFwdINS6_IJSA_NS7_ILi256EEESB_EEES9_SE_SG_Li256ELb0ELb1ELb0ELb0EEENS1_30DynamicPersistentTileSchedulerILi256ELi128ELb0ELb1ELb1EEEEEEEEEvNT_6ParamsE)
        /*0128*/ 	.word	0x00000460


	//----- nvinfo : EIATTR_REGCOUNT
	.align		4
.L_69:
        /*012c*/ 	.byte	0x04, 0x2f
        /*012e*/ 	.short	(.L_71 - .L_70)
	.align		4
.L_70:
        /*0130*/ 	.word	index@(_ZN7cutlass13device_kernelIN5flash11enable_sm90INS1_16FlashAttnFwdSm90INS1_25CollectiveMainloopFwdSm90ILi2EN4cute5tupleIJNS5_1CILi1EEES8_S8_EEENS6_IJNS7_ILi128EEENS7_ILi96EEENS7_ILi64EEEEEELi256ENS_10bfloat16_tEfNS_4arch4Sm90ELb0ELb1ELb1ELb0ELb1ELb0ELb0ELb1ELb0ELb1ELb0ELb0EEENS1_21CollectiveEpilogueFwdINS6_IJSA_NS7_ILi256EEESB_EEES9_SE_SG_Li256ELb0ELb1ELb0ELb0EEENS1_30DynamicPersistentTileSchedulerILi256ELi128ELb0ELb1ELb1EEEEEEEEEvNT_6ParamsE)
        /*0134*/ 	.word	0x000000a8


	//----- nvinfo : EIATTR_FRAME_SIZE
	.align		4
.L_71:
        /*0138*/ 	.byte	0x04, 0x11
        /*013a*/ 	.short	(.L_73 - .L_72)
	.align		4
.L_72:
        /*013c*/ 	.word	index@(_ZN7cutlass13device_kernelIN5flash11enable_sm90INS1_16FlashAttnFwdSm90INS1_25CollectiveMainloopFwdSm90ILi2EN4cute5tupleIJNS5_1CILi1EEES8_S8_EEENS6_IJNS7_ILi128EEENS7_ILi96EEENS7_ILi64EEEEEELi256ENS_10bfloat16_tEfNS_4arch4Sm90ELb0ELb1ELb1ELb0ELb1ELb0ELb0ELb1ELb0ELb1ELb0ELb0EEENS1_21CollectiveEpilogueFwdINS6_IJSA_NS7_ILi256EEESB_EEES9_SE_SG_Li256ELb0ELb1ELb0ELb0EEENS1_30DynamicPersistentTileSchedulerILi256ELi128ELb0ELb1ELb1EEEEEEEEEvNT_6ParamsE)
        /*0140*/ 	.word	0x00000008


	//----- nvinfo : EIATTR_REGCOUNT
	.align		4
.L_73:
        /*0144*/ 	.byte	0x04, 0x2f
        /*0146*/ 	.short	(.L_75 - .L_74)
	.align		4
.L_74:
        /*0148*/ 	.word	index@(_ZN7cutlass13device_kernelIN5flash11enable_sm90INS1_16FlashAttnFwdSm90INS1_25CollectiveMainloopFwdSm90ILi2EN4cute5tupleIJNS5_1CILi1EEES8_S8_EEENS6_IJNS7_ILi128EEENS7_ILi96EEENS7_ILi64EEEEEELi256ENS_10bfloat16_tEfNS_4arch4Sm90ELb0ELb0ELb1ELb1ELb1ELb1ELb1ELb1ELb0ELb1ELb0ELb0EEENS1_21CollectiveEpilogueFwdINS6_IJSA_NS7_ILi256EEESB_EEES9_SE_SG_Li256ELb1ELb1ELb0ELb0EEENS1_36VarlenDynamicPersistentTileSchedulerILi128ELi96ELi256ELi128ELb0ELb1ELb1ELb0ELb1ELb1EEEEEEEEEvNT_6ParamsE)
        /*014c*/ 	.word	0x000000a8


	//----- nvinfo : EIATTR_FRAME_SIZE
	.align		4
.L_75:
        /*0150*/ 	.byte	0x04, 0x11
        /*0152*/ 	.short	(.L_77 - .L_76)
	.align		4
.L_76:
        /*0154*/ 	.word	index@(_ZN7cutlass13device_kernelIN5flash11enable_sm90INS1_16FlashAttnFwdSm90INS1_25CollectiveMainloopFwdSm90ILi2EN4cute5tupleIJNS5_1CILi1EEES8_S8_EEENS6_IJNS7_ILi128EEENS7_ILi96EEENS7_ILi64EEEEEELi256ENS_10bfloat16_tEfNS_4arch4Sm90ELb0ELb0ELb1ELb1ELb1ELb1ELb1ELb1ELb0ELb1ELb0ELb0EEENS1_21CollectiveEpilogueFwdINS6_IJSA_NS7_ILi256EEESB_EEES9_SE_SG_Li256ELb1ELb1ELb0ELb0EEENS1_36VarlenDynamicPersistentTileSchedulerILi128ELi96ELi256ELi128ELb0ELb1ELb1ELb0ELb1ELb1EEEEEEEEEvNT_6ParamsE)
        /*0158*/ 	.word	0x00000090


	//----- nvinfo : EIATTR_REGCOUNT
	.align		4
.L_77:
        /*015c*/ 	.byte	0x04, 0x2f
        /*015e*/ 	.short	(.L_79 - .L_78)
	.align		4
.L_78:
        /*0160*/ 	.word	index@(_ZN7cutlass13device_kernelIN5flash11enable_sm90INS1_16FlashAttnFwdSm90INS1_25CollectiveMainloopFwdSm90ILi2EN4cute5tupleIJNS5_1CILi1EEES8_S8_EEENS6_IJNS7_ILi128EEENS7_ILi96EEENS7_ILi64EEEEEELi256ENS_10bfloat16_tEfNS_4arch4Sm90ELb0ELb0ELb1ELb1ELb1ELb0ELb1ELb1ELb0ELb1ELb0ELb0EEENS1_21CollectiveEpilogueFwdINS6_IJSA_NS7_ILi256EEESB_EEES9_SE_SG_Li256ELb1ELb1ELb0ELb0EEENS1_36VarlenDynamicPersistentTileSchedulerILi128ELi96ELi256ELi128ELb0ELb1ELb1ELb0ELb1ELb1EEEEEEEEEvNT_6ParamsE)
        /*0164*/ 	.word	0x000000a8


	//----- nvinfo : EIATTR_FRAME_SIZE
	.align		4
.L_79:
        /*0168*/ 	.byte	0x04, 0x11
        /*016a*/ 	.short	(.L_81 - .L_80)
	.align		4
.L_80:
        /*016c*/ 	.word	index@(_ZN7cutlass13device_kernelIN5flash11enable_sm90INS1_16FlashAttnFwdSm90INS1_25CollectiveMainloopFwdSm90ILi2EN4cute5tupleIJNS5_1CILi1EEES8_S8_EEENS6_IJNS7_ILi128EEENS7_ILi96EEENS7_ILi64EEEEEELi256ENS_10bfloat16_tEfNS_4arch4Sm90ELb0ELb0ELb1ELb1ELb1ELb0ELb1ELb1ELb0ELb1ELb0ELb0EEENS1_21CollectiveEpilogueFwdINS6_IJSA_NS7_ILi256EEESB_EEES9_SE_SG_Li256ELb1ELb1ELb0ELb0EEENS1_36VarlenDynamicPersistentTileSchedulerILi128ELi96ELi256ELi128ELb0ELb1ELb1ELb0ELb1ELb1EEEEEEEEEvNT_6ParamsE)
        /*0170*/ 	.word	0x00000028


	//----- nvinfo : EIATTR_REGCOUNT
	.align		4
.L_81:
        /*0174*/ 	.byte	0x04, 0x2f
        /*0176*/ 	.short	(.L_83 - .L_82)
	.align		4
.L_82:
        /*0178*/ 	.word	index@(_ZN7cutlass13device_kernelIN5flash11enable_sm90INS1_16FlashAttnFwdSm90INS1_25CollectiveMainloopFwdSm90ILi2EN4cute5tupleIJNS5_1CILi1EEES8_S8_EEENS6_IJNS7_ILi128EEENS7_ILi96EEENS7_ILi64EEEEEELi256ENS_10bfloat16_tEfNS_4arch4Sm90ELb0ELb0ELb1ELb1ELb1ELb1ELb0ELb1ELb0ELb1ELb0ELb0EEENS1_21CollectiveEpilogueFwdINS6_IJSA_NS7_ILi256EEESB_EEES9_SE_SG_Li256ELb1ELb1ELb0ELb0EEENS1_36VarlenDynamicPersistentTileSchedulerILi128ELi96ELi256ELi128ELb0ELb1ELb1ELb0ELb1ELb1EEEEEEEEEvNT_6ParamsE)
        /*017c*/ 	.word	0x000000a8


	//----- nvinfo : EIATTR_FRAME_SIZE
	.align		4
.L_83:
        /*0180*/ 	.byte	0x04, 0x11
        /*0182*/ 	.short	(.L_85 - .L_84)
	.align		4
.L_84:
        /*0184*/ 	.word	index@(_ZN7cutlass13device_kernelIN5flash11enable_sm90INS1_16FlashAttnFwdSm90INS1_25CollectiveMainloopFwdSm90ILi2EN4cute5tupleIJNS5_1CILi1EEES8_S8_EEENS6_IJNS7_ILi128EEENS7_ILi96EEENS7_ILi64EEEEEELi256ENS_10bfloat16_tEfNS_4arch4Sm90ELb0ELb0ELb1ELb1ELb1ELb1ELb0ELb1ELb0ELb1ELb0ELb0EEENS1_21CollectiveEpilogueFwdINS6_IJSA_NS7_ILi256EEESB_EEES9_SE_SG_Li256ELb1ELb1ELb0ELb0EEENS1_36VarlenDynamicPersistentTileSchedulerILi128ELi96ELi256ELi128ELb0ELb1ELb1ELb0ELb1ELb1EEEEEEEEEvNT_6ParamsE)
        /*0188*/ 	.word	0x00000060


	//----- nvinfo : EIATTR_REGCOUNT
	.align		4
.L_85:
        /*018c*/ 	.byte	0x04, 0x2f
        /*018e*/ 	.short	(.L_87 - .L_86)
	.align		4
.L_86:
        /*0190*/ 	.word	index@(_ZN7cutlass13device_kernelIN5flash11enable_sm90INS1_16FlashAttnFwdSm90INS1_25CollectiveMainloopFwdSm90ILi2EN4cute5tupleIJNS5_1CILi1EEES8_S8_EEENS6_IJNS7_ILi128EEENS7_ILi96EEENS7_ILi64EEEEEELi256ENS_10bfloat16_tEfNS_4arch4Sm90ELb0ELb0ELb1ELb1ELb1ELb0ELb0ELb1ELb0ELb1ELb0ELb0EEENS1_21CollectiveEpilogueFwdINS6_IJSA_NS7_ILi256EEESB_EEES9_SE_SG_Li256ELb1ELb1ELb0ELb0EEENS1_36VarlenDynamicPersistentTileSchedulerILi128ELi96ELi256ELi128ELb0ELb1ELb1ELb0ELb1ELb1EEEEEEEEEvNT_6ParamsE)
        /*0194*/ 	.word	0x000000a8


	//----- nvinfo : EIATTR_FRAME_SIZE
	.align		4
.L_87:
        /*0198*/ 	.byte	0x04, 0x11
        /*019a*/ 	.short	(.L_89 - .L_88)
	.align		4
.L_88:
        /*019c*/ 	.word	index@(_ZN7cutlass13device_kernelIN5flash11enable_sm90INS1_16FlashAttnFwdSm90INS1_25CollectiveMainloopFwdSm90ILi2EN4cute5tupleIJNS5_1CILi1EEES8_S8_EEENS6_IJNS7_ILi128EEENS7_ILi96EEENS7_ILi64EEEEEELi256ENS_10bfloat16_tEfNS_4arch4Sm90ELb0ELb0ELb1ELb1ELb1ELb0ELb0ELb1ELb0ELb1ELb0ELb0EEENS1_21CollectiveEpilogueFwdINS6_IJSA_NS7_ILi256EEESB_EEES9_SE_SG_Li256ELb1ELb1ELb0ELb0EEENS1_36VarlenDynamicPersistentTileSchedulerILi128ELi96ELi256ELi128ELb0ELb1ELb1ELb0ELb1ELb1EEEEEEEEEvNT_6ParamsE)
        /*01a0*/ 	.word	0x00000030


	//----- nvinfo : EIATTR_REGCOUNT
	.align		4
.L_89:
        /*01a4*/ 	.byte	0x04, 0x2f
        /*01a6*/ 	.short	(.L_91 - .L_90)
	.align		4
.L_90:
        /*01a8*/ 	.word	index@(_ZN7cutlass13device_kernelIN5flash11enable_sm90INS1_16FlashAttnFwdSm90INS1_25CollectiveMainloopFwdSm90ILi2EN4cute5tupleIJNS5_1CILi1EEES8_S8_EEENS6_IJNS7_ILi128EEENS7_ILi96EEENS7_ILi64EEEEEELi256ENS_10bfloat16_tEfNS_4arch4Sm90ELb0ELb0ELb1ELb0ELb1ELb0ELb1ELb1ELb0ELb1ELb0ELb0EEENS1_21CollectiveEpilogueFwdINS6_IJSA_NS7_ILi256EEESB_EEES9_SE_SG_Li256ELb0ELb1ELb0ELb0EEENS1_29StaticPersistentTileSchedulerILb0EEEEEEEEEvNT_6ParamsE)
        /*01ac*/ 	.word	0x000000a8


	//----- nvinfo : EIATTR_FRAME_SIZE
	.align		4
.L_91:
        /*01b0*/ 	.byte	0x04, 0x11
        /*01b2*/ 	.short	(.L_93 - .L_92)
	.align		4
.L_92:
        /*01b4*/ 	.word	index@(_ZN7cutlass13device_kernelIN5flash11enable_sm90INS1_16FlashAttnFwdSm90INS1_25CollectiveMainloopFwdSm90ILi2EN4cute5tupleIJNS5_1CILi1EEES8_S8_EEENS6_IJNS7_ILi128EEENS7_ILi96EEENS7_ILi64EEEEEELi256ENS_10bfloat16_tEfNS_4arch4Sm90ELb0ELb0ELb1ELb0ELb1ELb0ELb1ELb1ELb0ELb1ELb0ELb0EEENS1_21CollectiveEpilogueFwdINS6_IJSA_NS7_ILi256EEESB_EEES9_SE_SG_Li256ELb0ELb1ELb0ELb0EEENS1_29StaticPersistentTileSchedulerILb0EEEEEEEEEvNT_6ParamsE)
        /*01b8*/ 	.word	0x00000020


	//----- nvinfo : EIATTR_REGCOUNT
	.align		4
.L_93:
        /*01bc*/ 	.byte	0x04, 0x2f
        /*01be*/ 	.short	(.L_95 - .L_94)
	.align		4
.L_94:
        /*01c0*/ 	.word	index@(_ZN7cutlass13device_kernelIN5flash11enable_sm90INS1_16FlashAttnFwdSm90INS1_25CollectiveMainloopFwdSm90ILi2EN4cute5tupleIJNS5_1CILi1EEES8_S8_EEENS6_IJNS7_ILi128EEENS7_ILi96EEENS7_ILi64EEEEEELi256ENS_10bfloat16_tEfNS_4arch4Sm90ELb0ELb0ELb1ELb0ELb1ELb0ELb0ELb1ELb0ELb1ELb0ELb0EEENS1_21CollectiveEpilogueFwdINS6_IJSA_NS7_ILi256EEESB_EEES9_SE_SG_Li256ELb0ELb1ELb0ELb0EEENS1_29StaticPersistentTileSchedulerILb0EEEEEEEEEvNT_6ParamsE)
        /*01c4*/ 	.word	0x000000a8


	//----- nvinfo : EIATTR_FRAME_SIZE
	.align		4
.L_95:
        /*01c8*/ 	.byte	0x04, 0x11
        /*01ca*/ 	.short	(.L_97 - .L_96)
	.align		4
.L_96:
        /*01cc*/ 	.word	index@(_ZN7cutlass13device_kernelIN5flash11enable_sm90INS1_16FlashAttnFwdSm90INS1_25CollectiveMainloopFwdSm90ILi2EN4cute5tupleIJNS5_1CILi1EEES8_S8_EEENS6_IJNS7_ILi128EEENS7_ILi96EEENS7_ILi64EEEEEELi256ENS_10bfloat16_tEfNS_4arch4Sm90ELb0ELb0ELb1ELb0ELb1ELb0ELb0ELb1ELb0ELb1ELb0ELb0EEENS1_21CollectiveEpilogueFwdINS6_IJSA_NS7_ILi256EEESB_EEES9_SE_SG_Li256ELb0ELb1ELb0ELb0EEENS1_29StaticPersistentTileSchedulerILb0EEEEEEEEEvNT_6ParamsE)
        /*01d0*/ 	.word	0x00000020


	//----- nvinfo : EIATTR_MIN_STACK_SIZE
	.align		4
.L_97:
        /*01d4*/ 	.byte	0x04, 0x12
        /*01d6*/ 	.short	(.L_99 - .L_98)
	.align		4
.L_98:
        /*01d8*/ 	.word	index@(_ZN7cutlass13device_kernelIN5flash11enable_sm90INS1_16FlashAttnFwdSm90INS1_25CollectiveMainloopFwdSm90ILi2EN4cute5tupleIJNS5_1CILi1EEES8_S8_EEENS6_IJNS7_ILi128EEENS7_ILi96EEENS7_ILi64EEEEEELi256ENS_10bfloat16_tEfNS_4arch4Sm90ELb0ELb0ELb1ELb0ELb1ELb0ELb0ELb1ELb0ELb1ELb0ELb0EEENS1_21CollectiveEpilogueFwdINS6_IJSA_NS7_ILi256EEESB_EEES9_SE_SG_Li256ELb0ELb1ELb0ELb0EEENS1_29StaticPersistentTileSchedulerILb0EEEEEEEEEvNT_6ParamsE)
        /*01dc*/ 	.word	0x00000020


	//----- nvinfo : EIATTR_MIN_STACK_SIZE
	.align		4
.L_99:
        /*01e0*/ 	.byte	0x04, 0x12
        /*01e2*/ 	.short	(.L_101 - .L_100)
	.align		4
.L_100:
        /*01e4*/ 	.word	index@(_ZN7cutlass13device_kernelIN5flash11enable_sm90INS1_16FlashAttnFwdSm90INS1_25CollectiveMainloopFwdSm90ILi2EN4cute5tupleIJNS5_1CILi1EEES8_S8_EEENS6_IJNS7_ILi128EEENS7_ILi96EEENS7_ILi64EEEEEELi256ENS_10bfloat16_tEfNS_4arch4Sm90ELb0ELb0ELb1ELb0ELb1ELb0ELb1ELb1ELb0ELb1ELb0ELb0EEENS1_21CollectiveEpilogueFwdINS6_IJSA_NS7_ILi256EEESB_EEES9_SE_SG_Li256ELb0ELb1ELb0ELb0EEENS1_29StaticPersistentTileSchedulerILb0EEEEEEEEEvNT_6ParamsE)
        /*01e8*/ 	.word	0x00000020


	//----- nvinfo : EIATTR_MIN_STACK_SIZE
	.align		4
.L_101:
        /*01ec*/ 	.byte	0x04, 0x12
        /*01ee*/ 	.short	(.L_103 - .L_102)
	.align		4
.L_102:
        /*01f0*/ 	.word	index@(_ZN7cutlass13device_kernelIN5flash11enable_sm90INS1_16FlashAttnFwdSm90INS1_25CollectiveMainloopFwdSm90ILi2EN4cute5tupleIJNS5_1CILi1EEES8_S8_EEENS6_IJNS7_ILi128EEENS7_ILi96EEENS7_ILi64EEEEEELi256ENS_10bfloat16_tEfNS_4arch4Sm90ELb0ELb0ELb1ELb1ELb1ELb0ELb0ELb1ELb0ELb1ELb0ELb0EEENS1_21CollectiveEpilogueFwdINS6_IJSA_NS7_ILi256EEESB_EEES9_SE_SG_Li256ELb1ELb1ELb0ELb0EEENS1_36VarlenDynamicPersistentTileSchedulerILi128ELi96ELi256ELi128ELb0ELb1ELb1ELb0ELb1ELb1EEEEEEEEEvNT_6ParamsE)
        /*01f4*/ 	.word	0x00000030


	//----- nvinfo : EIATTR_MIN_STACK_SIZE
	.align		4
.L_103:
        /*01f8*/ 	.byte	0x04, 0x12
        /*01fa*/ 	.short	(.L_105 - .L_104)
	.align		4
.L_104:
        /*01fc*/ 	.word	index@(_ZN7cutlass13device_kernelIN5flash11enable_sm90INS1_16FlashAttnFwdSm90INS1_25CollectiveMainloopFwdSm90ILi2EN4cute5tupleIJNS5_1CILi1EEES8_S8_EEENS6_IJNS7_ILi128EEENS7_ILi96EEENS7_ILi64EEEEEELi256ENS_10bfloat16_tEfNS_4arch4Sm90ELb0ELb0ELb1ELb1ELb1ELb1ELb0ELb1ELb0ELb1ELb0ELb0EEENS1_21CollectiveEpilogueFwdINS6_IJSA_NS7_ILi256EEESB_EEES9_SE_SG_Li256ELb1ELb1ELb0ELb0EEENS1_36VarlenDynamicPersistentTileSchedulerILi128ELi96ELi256ELi128ELb0ELb1ELb1ELb0ELb1ELb1EEEEEEEEEvNT_6ParamsE)
        /*0200*/ 	.word	0x00000060


	//----- nvinfo : EIATTR_MIN_STACK_SIZE
	.align		4
.L_105:
        /*0204*/ 	.byte	0x04, 0x12
        /*0206*/ 	.short	(.L_107 - .L_106)
	.align		4
.L_106:
        /*0208*/ 	.word	index@(_ZN7cutlass13device_kernelIN5flash11enable_sm90INS1_16FlashAttnFwdSm90INS1_25CollectiveMainloopFwdSm90ILi2EN4cute5tupleIJNS5_1CILi1EEES8_S8_EEENS6_IJNS7_ILi128EEENS7_ILi96EEENS7_ILi64EEEEEELi256ENS_10bfloat16_tEfNS_4arch4Sm90ELb0ELb0ELb1ELb1ELb1ELb0ELb1ELb1ELb0ELb1ELb0ELb0EEENS1_21CollectiveEpilogueFwdINS6_IJSA_NS7_ILi256EEESB_EEES9_SE_SG_Li256ELb1ELb1ELb0ELb0EEENS1_36VarlenDynamicPersistentTileSchedulerILi128ELi96ELi256ELi128ELb0ELb1ELb1ELb0ELb1ELb1EEEEEEEEEvNT_6ParamsE)
        /*020c*/ 	.word	0x00000028


	//----- nvinfo : EIATTR_MIN_STACK_SIZE
	.align		4
.L_107:
        /*0210*/ 	.byte	0x04, 0x12
        /*0212*/ 	.short	(.L_109 - .L_108)
	.align		4
.L_108:
        /*0214*/ 	.word	index@(_ZN7cutlass13device_kernelIN5flash11enable_sm90INS1_16FlashAttnFwdSm90INS1_25CollectiveMainloopFwdSm90ILi2EN4cute5tupleIJNS5_1CILi1EEES8_S8_EEENS6_IJNS7_ILi128EEENS7_ILi96EEENS7_ILi64EEEEEELi256ENS_10bfloat16_tEfNS_4arch4Sm90ELb0ELb0ELb1ELb1ELb1ELb1ELb1ELb1ELb0ELb1ELb0ELb0EEENS1_21CollectiveEpilogueFwdINS6_IJSA_NS7_ILi256EEESB_EEES9_SE_SG_Li256ELb1ELb1ELb0ELb0EEENS1_36VarlenDynamicPersistentTileSchedulerILi128ELi96ELi256ELi128ELb0ELb1ELb1ELb0ELb1ELb1EEEEEEEEEvNT_6ParamsE)
        /*0218*/ 	.word	0x00000090


	//----- nvinfo : EIATTR_MIN_STACK_SIZE
	.align		4
.L_109:
        /*021c*/ 	.byte	0x04, 0x12
        /*021e*/ 	.short	(.L_111 - .L_110)
	.align		4
.L_110:
        /*0220*/ 	.word	index@(_ZN7cutlass13device_kernelIN5flash11enable_sm90INS1_16FlashAttnFwdSm90INS1_25CollectiveMainloopFwdSm90ILi2EN4cute5tupleIJNS5_1CILi1EEES8_S8_EEENS6_IJNS7_ILi128EEENS7_ILi96EEENS7_ILi64EEEEEELi256ENS_10bfloat16_tEfNS_4arch4Sm90ELb0ELb1ELb1ELb0ELb1ELb0ELb0ELb1ELb0ELb1ELb0ELb0EEENS1_21CollectiveEpilogueFwdINS6_IJSA_NS7_ILi256EEESB_EEES9_SE_SG_Li256ELb0ELb1ELb0ELb0EEENS1_30DynamicPersistentTileSchedulerILi256ELi128ELb0ELb1ELb1EEEEEEEEEvNT_6ParamsE)
        /*0224*/ 	.word	0x00000008


	//----- nvinfo : EIATTR_MIN_STACK_SIZE
	.align		4
.L_111:
        /*0228*/ 	.byte	0x04, 0x12
        /*022a*/ 	.short	(.L_113 - .L_112)
	.align		4
.L_112:
        /*022c*/ 	.word	index@(_ZN7cutlass13device_kernelIN5flash11enable_sm90INS1_16FlashAttnFwdSm90INS1_25CollectiveMainloopFwdSm90ILi2EN4cute5tupleIJNS5_1CILi1EEES8_S8_EEENS6_IJNS7_ILi128EEENS7_ILi96EEENS7_ILi64EEEEEELi256ENS_10bfloat16_tEfNS_4arch4Sm90ELb0ELb1ELb1ELb0ELb1ELb0ELb1ELb1ELb0ELb1ELb0ELb0EEENS1_21CollectiveEpilogueFwdINS6_IJSA_NS7_ILi256EEESB_EEES9_SE_SG_Li256ELb0ELb1ELb0ELb0EEENS1_30DynamicPersistentTileSchedulerILi256ELi128ELb0ELb1ELb1EEEEEEEEEvNT_6ParamsE)
        /*0230*/ 	.word	0x00000460


	//----- nvinfo : EIATTR_MIN_STACK_SIZE
	.align		4
.L_113:
        /*0234*/ 	.byte	0x04, 0x12
        /*0236*/ 	.short	(.L_115 - .L_114)
	.align		4
.L_114:
        /*0238*/ 	.word	index@(_ZN7cutlass13device_kernelIN5flash11enable_sm90INS1_16FlashAttnFwdSm90INS1_25CollectiveMainloopFwdSm90ILi2EN4cute5tupleIJNS5_1CILi1EEES8_S8_EEENS6_IJNS7_ILi128EEENS7_ILi96EEENS7_ILi64EEEEEELi256ENS_10bfloat16_tEfNS_4arch4Sm90ELb0ELb1ELb1ELb1ELb1ELb0ELb0ELb1ELb0ELb1ELb0ELb0EEENS1_21CollectiveEpilogueFwdINS6_IJSA_NS7_ILi256EEESB_EEES9_SE_SG_Li256ELb1ELb1ELb0ELb0EEENS1_36VarlenDynamicPersistentTileSchedulerILi128ELi96ELi256ELi128ELb0ELb1ELb1ELb1ELb0ELb1EEEEEEEEEvNT_6ParamsE)
        /*023c*/ 	.word	0x00000018


	//----- nvinfo : EIATTR_MIN_STACK_SIZE
	.align		4
.L_115:
        /*0240*/ 	.byte	0x04, 0x12
        /*0242*/ 	.short	(.L_117 - .L_116)
	.align		4
.L_116:
        /*0244*/ 	.word	index@(_ZN7cutlass13device_kernelIN5flash11enable_sm90INS1_16FlashAttnFwdSm90INS1_25CollectiveMainloopFwdSm90ILi2EN4cute5tupleIJNS5_1CILi1EEES8_S8_EEENS6_IJNS7_ILi128EEENS7_ILi96EEENS7_ILi64EEEEEELi256ENS_10bfloat16_tEfNS_4arch4Sm90ELb0ELb1ELb1ELb1ELb1ELb1ELb0ELb1ELb0ELb1ELb0ELb0EEENS1_21CollectiveEpilogueFwdINS6_IJSA_NS7_ILi256EEESB_EEES9_SE_SG_Li256ELb1ELb1ELb0ELb0EEENS1_36VarlenDynamicPersistentTileSchedulerILi128ELi96ELi256ELi128ELb0ELb1ELb1ELb1ELb0ELb1EEEEEEEEEvNT_6ParamsE)
        /*0248*/ 	.word	0x00000040


	//----- nvinfo : EIATTR_MIN_STACK_SIZE
	.align		4
.L_117:
        /*024c*/ 	.byte	0x04, 0x12
        /*024e*/ 	.short	(.L_119 - .L_118)
	.align		4
.L_118:
        /*0250*/ 	.word	index@(_ZN7cutlass13device_kernelIN5flash11enable_sm90INS1_16FlashAttnFwdSm90INS1_25CollectiveMainloopFwdSm90ILi2EN4cute5tupleIJNS5_1CILi1EEES8_S8_EEENS6_IJNS7_ILi128EEENS7_ILi96EEENS7_ILi64EEEEEELi256ENS_10bfloat16_tEfNS_4arch4Sm90ELb0ELb1ELb1ELb1ELb1ELb0ELb1ELb1ELb0ELb1ELb0ELb0EEENS1_21CollectiveEpilogueFwdINS6_IJSA_NS7_ILi256EEESB_EEES9_SE_SG_Li256ELb1ELb1ELb0ELb0EEENS1_36VarlenDynamicPersistentTileSchedulerILi128ELi96ELi256ELi128ELb0ELb1ELb1ELb1ELb0ELb1EEEEEEEEEvNT_6ParamsE)
        /*0254*/ 	.word	0x00000480


	//----- nvinfo : EIATTR_MIN_STACK_SIZE
	.align		4
.L_119:
        /*0258*/ 	.byte	0x04, 0x12
        /*025a*/ 	.short	(.L_121 - .L_120)
	.align		4
.L_120:
        /*025c*/ 	.word	index@(_ZN7cutlass13device_kernelIN5flash11enable_sm90INS1_16FlashAttnFwdSm90INS1_25CollectiveMainloopFwdSm90ILi2EN4cute5tupleIJNS5_1CILi1EEES8_S8_EEENS6_IJNS7_ILi128EEENS7_ILi96EEENS7_ILi64EEEEEELi256ENS_10bfloat16_tEfNS_4arch4Sm90ELb0ELb1ELb1ELb1ELb1ELb1ELb1ELb1ELb0ELb1ELb0ELb0EEENS1_21CollectiveEpilogueFwdINS6_IJSA_NS7_ILi256EEESB_EEES9_SE_SG_Li256ELb1ELb1ELb0ELb0EEENS1_36VarlenDynamicPersistentTileSchedulerILi128ELi96ELi256ELi128ELb0ELb1ELb1ELb1ELb0ELb1EEEEEEEEEvNT_6ParamsE)
        /*0260*/ 	.word	0x000004b0


	//----- nvinfo : EIATTR_MIN_STACK_SIZE
	.align		4
.L_121:
        /*0264*/ 	.byte	0x04, 0x12
        /*0266*/ 	.short	(.L_123 - .L_122)
	.align		4
.L_122:
        /*0268*/ 	.word	index@(_ZN7cutlass13device_kernelIN5flash11enable_sm90INS1_16FlashAttnFwdSm90INS1_25CollectiveMainloopFwdSm90ILi2EN4cute5tupleIJNS5_1CILi1EEES8_S8_EEENS6_IJNS7_ILi128EEENS7_ILi96EEENS7_ILi64EEEEEELi256ENS_10bfloat16_tEfNS_4arch4Sm90ELb1ELb0ELb1ELb0ELb1ELb0ELb0ELb1ELb0ELb1ELb0ELb0EEENS1_21CollectiveEpilogueFwdINS6_IJSA_NS7_ILi256EEESB_EEES9_SE_SG_Li256ELb0ELb1ELb0ELb0EEENS1_30DynamicPersistentTileSchedulerILi256ELi128ELb0ELb1ELb1EEEEEEEEEvNT_6ParamsE)
        /*026c*/ 	.word	0x00000008


	//----- nvinfo : EIATTR_MIN_STACK_SIZE
	.align		4
.L_123:
        /*0270*/ 	.byte	0x04, 0x12
        /*0272*/ 	.short	(.L_125 - .L_124)
	.align		4
.L_124:
        /*0274*/ 	.word	index@(_ZN7cutlass13device_kernelIN5flash11enable_sm90INS1_16FlashAttnFwdSm90INS1_25CollectiveMainloopFwdSm90ILi2EN4cute5tupleIJNS5_1CILi1EEES8_S8_EEENS6_IJNS7_ILi128EEENS7_ILi96EEENS7_ILi64EEEEEELi256ENS_10bfloat16_tEfNS_4arch4Sm90ELb1ELb0ELb1ELb0ELb1ELb0ELb1ELb1ELb0ELb1ELb0ELb0EEENS1_21CollectiveEpilogueFwdINS6_IJSA_NS7_ILi256EEESB_EEES9_SE_SG_Li256ELb0ELb1ELb0ELb0EEENS1_30DynamicPersistentTileSchedulerILi256ELi128ELb0ELb1ELb1EEEEEEEEEvNT_6ParamsE)
        /*0278*/ 	.word	0x00000010


	//----- nvinfo : EIATTR_MIN_STACK_SIZE
	.align		4
.L_125:
        /*027c*/ 	.byte	0x04, 0x12
        /*027e*/ 	.short	(.L_127 - .L_126)
	.align		4
.L_126:
        /*0280*/ 	.word	index@(_ZN7cutlass13device_kernelIN5flash11enable_sm90INS1_16FlashAttnFwdSm90INS1_25CollectiveMainloopFwdSm90ILi2EN4cute5tupleIJNS5_1CILi1EEES8_S8_EEENS6_IJNS7_ILi128EEENS7_ILi96EEENS7_ILi64EEEEEELi256ENS_10bfloat16_tEfNS_4arch4Sm90ELb1ELb0ELb1ELb1ELb1ELb0ELb0ELb1ELb0ELb1ELb0ELb0EEENS1_21CollectiveEpilogueFwdINS6_IJSA_NS7_ILi256EEESB_EEES9_SE_SG_Li256ELb1ELb1ELb0ELb0EEENS1_36VarlenDynamicPersistentTileSchedulerILi128ELi96ELi256ELi128ELb0ELb1ELb1ELb1ELb1ELb1EEEEEEEEEvNT_6ParamsE)
        /*0284*/ 	.word	0x00000028


	//----- nvinfo : EIATTR_MIN_STACK_SIZE
	.align		4
.L_127:
        /*0288*/ 	.byte	0x04, 0x12
        /*028a*/ 	.short	(.L_129 - .L_128)
	.align		4
.L_128:
        /*028c*/ 	.word	index@(_ZN7cutlass13device_kernelIN5flash11enable_sm90INS1_16FlashAttnFwdSm90INS1_25CollectiveMainloopFwdSm90ILi2EN4cute5tupleIJNS5_1CILi1EEES8_S8_EEENS6_IJNS7_ILi128EEENS7_ILi96EEENS7_ILi64EEEEEELi256ENS_10bfloat16_tEfNS_4arch4Sm90ELb1ELb0ELb1ELb1ELb1ELb1ELb0ELb1ELb0ELb1ELb0ELb0EEENS1_21CollectiveEpilogueFwdINS6_IJSA_NS7_ILi256EEESB_EEES9_SE_SG_Li256ELb1ELb1ELb0ELb0EEENS1_36VarlenDynamicPersistentTileSchedulerILi128ELi96ELi256ELi128ELb0ELb1ELb1ELb1ELb1ELb1EEEEEEEEEvNT_6ParamsE)
        /*0290*/ 	.word	0x00000060


	//----- nvinfo : EIATTR_MIN_STACK_SIZE
	.align		4
.L_129:
        /*0294*/ 	.byte	0x04, 0x12
        /*0296*/ 	.short	(.L_131 - .L_130)
	.align		4
.L_130:
        /*0298*/ 	.word	index@(_ZN7cutlass13device_kernelIN5flash11enable_sm90INS1_16FlashAttnFwdSm90INS1_25CollectiveMainloopFwdSm90ILi2EN4cute5tupleIJNS5_1CILi1EEES8_S8_EEENS6_IJNS7_ILi128EEENS7_ILi96EEENS7_ILi64EEEEEELi256ENS_10bfloat16_tEfNS_4arch4Sm90ELb1ELb0ELb1ELb1ELb1ELb0ELb1ELb1ELb0ELb1ELb0ELb0EEENS1_21CollectiveEpilogueFwdINS6_IJSA_NS7_ILi256EEESB_EEES9_SE_SG_Li256ELb1ELb1ELb0ELb0EEENS1_36VarlenDynamicPersistentTileSchedulerILi128ELi96ELi256ELi128ELb0ELb1ELb1ELb1ELb1ELb1EEEEEEEEEvNT_6ParamsE)
        /*029c*/ 	.word	0x00000028


	//----- nvinfo : EIATTR_MIN_STACK_SIZE
	.align		4
.L_131:
        /*02a0*/ 	.byte	0x04, 0x12
        /*02a2*/ 	.short	(.L_133 - .L_132)
	.align		4
.L_132:
        /*02a4*/ 	.word	index@(_ZN7cutlass13device_kernelIN5flash11enable_sm90INS1_16FlashAttnFwdSm90INS1_25CollectiveMainloopFwdSm90ILi2EN4cute5tupleIJNS5_1CILi1EEES8_S8_EEENS6_IJNS7_ILi128EEENS7_ILi96EEENS7_ILi64EEEEEELi256ENS_10bfloat16_tEfNS_4arch4Sm90ELb1ELb0ELb1ELb1ELb1ELb1ELb1ELb1ELb0ELb1ELb0ELb0EEENS1_21CollectiveEpilogueFwdINS6_IJSA_NS7_ILi256EEESB_EEES9_SE_SG_Li256ELb1ELb1ELb0ELb0EEENS1_36VarlenDynamicPersistentTileSchedulerILi128ELi96ELi256ELi128ELb0ELb1ELb1ELb1ELb1ELb1EEEEEEEEEvNT_6ParamsE)
        /*02a8*/ 	.word	0x00000100
.L_133:


//--------------------- .nv.compat                --------------------------
	.section	.nv.compat,"",@"SHT_CUDA_COMPAT_INFO"
	.align	4
        /*0000*/ 	.byte	0x02, 0x09, 0x01, 0x00, 0x02, 0x02, 0x04, 0x00, 0x02, 0x05, 0x05, 0x00, 0x03, 0x07, 0x01, 0x01
        /*0010*/ 	.byte	0x02, 0x03, 0x01, 0x00, 0x02, 0x06, 0x01, 0x00, 0x04, 0x0b, 0x08, 0x00, 0x00, 0x00, 0x00, 0x00
        /*0020*/ 	.byte	0x00, 0x00, 0x00, 0x00


//--------------------- .nv.info._ZN7cutlass13device_kernelIN5flash11enable_sm90INS1_16FlashAttnFwdSm90INS1_25CollectiveMainloopFwdSm90ILi2EN4cute5tupleIJNS5_1CILi1EEES8_S8_EEENS6_IJNS7_ILi128EEENS7_ILi96EEENS7_ILi64EEEEEELi256ENS_10bfloat16_tEfNS_4arch4Sm90ELb0ELb0ELb1ELb0ELb1ELb0ELb0ELb1ELb0ELb1ELb0ELb0EEENS1_21CollectiveEpilogueFwdINS6_IJSA_NS7_ILi256EEESB_EEES9_SE_SG_Li256ELb0ELb1ELb0ELb0EEENS1_29StaticPersistentTileSchedulerILb0EEEEEEEEEvNT_6ParamsE --------------------------
	.section	.nv.info._ZN7cutlass13device_kernelIN5flash11enable_sm90INS1_16FlashAttnFwdSm90INS1_25CollectiveMainloopFwdSm90ILi2EN4cute5tupleIJNS5_1CILi1EEES8_S8_EEENS6_IJNS7_ILi128EEENS7_ILi96EEENS7_ILi64EEEEEELi256ENS_10bfloat16_tEfNS_4arch4Sm90ELb0ELb0ELb1ELb0ELb1ELb0ELb0ELb1ELb0ELb1ELb0ELb0EEENS1_21CollectiveEpilogueFwdINS6_IJSA_NS7_ILi256EEESB_EEES9_SE_SG_Li256ELb0ELb1ELb0ELb0EEENS1_29StaticPersistentTileSchedulerILb0EEEEEEEEEvNT_6ParamsE,"",@"SHT_CUDA_INFO"
	.sectionflags	@""
	.align	4


	//----- nvinfo : EIATTR_CUDA_API_VERSION
	.align		4
        /*0000*/ 	.byte	0x04, 0x37
        /*0002*/ 	.short	(.L_135 - .L_134)
.L_134:
        /*0004*/ 	.word	0x00000082


	//----- nvinfo : EIATTR_KPARAM_INFO
	.align		4
.L_135:
        /*0008*/ 	.byte	0x04, 0x17
        /*000a*/ 	.short	(.L_137 - .L_136)
.L_136:
        /*000c*/ 	.word	0x00000000
        /*0010*/ 	.short	0x0000
        /*0012*/ 	.short	0x0070
        /*0014*/ 	.byte	0x00, 0xf0, 0x01, 0x28


	//----- nvinfo : EIATTR_SPARSE_MMA_MASK
	.align		4
.L_137:
        /*0018*/ 	.byte	0x03, 0x50
        /*001a*/ 	.short	0x0000


	//----- nvinfo : EIATTR_MAXREG_COUNT
	.align		4
        /*001c*/ 	.byte	0x03, 0x1b
        /*001e*/ 	.short	0x00a8


	//----- nvinfo : EIATTR_NUM_BARRIERS
	.align		4
        /*0020*/ 	.byte	0x02, 0x4c
        /*0022*/ 	.byte	0x10
	.zero		1


	//----- nvinfo : EIATTR_EXTERNS
	.align		4
        /*0024*/ 	.byte	0x04, 0x0f
        /*0026*/ 	.short	(.L_139 - .L_138)


	//   ....[0]....
	.align		4
.L_138:
        /*0028*/ 	.word	index@(__assertfail)


	//----- nvinfo : EIATTR_ANNOTATIONS
	.align		4
.L_139:
        /*002c*/ 	.byte	0x04, 0x55
        /*002e*/ 	.short	(.L_141 - .L_140)


	//   ....[0]....
.L_140:
        /*0030*/ 	.word	0x00000001
        /*0034*/ 	.byte	0x60, 0x7e, 0x00, 0x00, 0x01, 0x00, 0x00, 0x00, 0x10, 0x82, 0x00, 0x00, 0x01, 0x00, 0x00, 0x00
        /*0044*/ 	.byte	0x50, 0x8d, 0x00, 0x00, 0x01, 0x00, 0x00, 0x00, 0x30, 0x90, 0x00, 0x00, 0x01, 0x00, 0x00, 0x00
        /*0054*/ 	.byte	0x40, 0x9d, 0x00, 0x00, 0x01, 0x00, 0x00, 0x00, 0x10, 0x9f, 0x00, 0x00, 0x01, 0x00, 0x00, 0x00
        /*0064*/ 	.byte	0xe0, 0xa0, 0x00, 0x00, 0x01, 0x00, 0x00, 0x00, 0x10, 0xa1, 0x00, 0x00, 0x01, 0x00, 0x00, 0x00
        /*0074*/ 	.byte	0x40, 0xa1, 0x00, 0x00, 0x01, 0x00, 0x00, 0x00, 0x70, 0xa1, 0x00, 0x00, 0x01, 0x00, 0x00, 0x00
        /*0084*/ 	.byte	0x90, 0xa2, 0x00, 0x00, 0x01, 0x00, 0x00, 0x00, 0x90, 0xa3, 0x00, 0x00, 0x01, 0x00, 0x00, 0x00
        /*0094*/ 	.byte	0xf0, 0xa3, 0x00, 0x00, 0x01, 0x00, 0x00, 0x00, 0x30, 0xa4, 0x00, 0x00, 0x01, 0x00, 0x00, 0x00
        /*00a4*/ 	.byte	0x80, 0xa4, 0x00, 0x00, 0x01, 0x00, 0x00, 0x00, 0xa0, 0xa4, 0x00, 0x00, 0x01, 0x00, 0x00, 0x00
        /*00b4*/ 	.byte	0x90, 0xb6, 0x00, 0x00, 0x01, 0x00, 0x00, 0x00, 0xe0, 0xb6, 0x00, 0x00


	//----- nvinfo : EIATTR_MERCURY_ISA_VERSION
	.align		4
.L_141:
        /*00c0*/ 	.byte	0x03, 0x5f
        /*00c2*/ 	.short	0x0101


	//----- nvinfo : EIATTR_INT_WARP_WIDE_INSTR_OFFSETS
	.align		4
        /*00c4*/ 	.byte	0x04, 0x31
        /*00c6*/ 	.short	(.L_143 - .L_142)


	//   ....[0]....
.L_142:
        /*00c8*/ 	.word	0x000000c0


	//   ....[1]....
        /*00cc*/ 	.word	0x000000d0


	//   ....[2]....
        /*00d0*/ 	.word	0x00000170


	//----- nvinfo : EIATTR_COOP_GROUP_MASK_REGIDS
	.align		4
.L_143:
        /*00d4*/ 	.byte	0x04, 0x29
        /*00d6*/ 	.short	(.L_145 - .L_144)


	//   ....[0]....
.L_144:
        /*00d8*/ 	.word	0xffffffff


	//   ....[1]....
        /*00dc*/ 	.word	0xffffffff


	//   ....[2]....
        /*00e0*/ 	.word	0xffffffff


	//   ....[3]....
        /*00e4*/ 	.word	0xffffffff


	//   ....[4]....
        /*00e8*/ 	.word	0xffffffff


	//   ....[5]....
        /*00ec*/ 	.word	0xffffffff


	//   ....[6]....
        /*00f0*/ 	.word	0xffffffff


	//   ....[7]....
        /*00f4*/ 	.word	0xffffffff


	//   ....[8]....
        /*00f8*/ 	.word	0xffffffff


	//   ....[9]....
        /*00fc*/ 	.word	0xffffffff


	//   ....[10]....
        /*0100*/ 	.word	0xffffffff


	//   ....[11]....
        /*0104*/ 	.word	0xffffffff


	//   ....[12]....
        /*0108*/ 	.word	0xffffffff


	//   ....[13]....
        /*010c*/ 	.word	0xffffffff


	//   ....[14]....
        /*0110*/ 	.word	0xffffffff


	//   ....[15]....
        /*0114*/ 	.word	0xffffffff


	//   ....[16]....
        /*0118*/ 	.word	0xffffffff


	//   ....[17]....
        /*011c*/ 	.word	0xffffffff


	//   ....[18]....
        /*0120*/ 	.word	0xffffffff


	//   ....[19]....
        /*0124*/ 	.word	0xffffffff


	//   ....[20]....
        /*0128*/ 	.word	0xffffffff


	//   ....[21]....
        /*012c*/ 	.word	0xffffffff


	//   ....[22]....
        /*0130*/ 	.word	0xffffffff


	//   ....[23]....
        /*0134*/ 	.word	0xffffffff


	//   ....[24]....
        /*0138*/ 	.word	0xffffffff


	//   ....[25]....
        /*013c*/ 	.word	0xffffffff


	//   ....[26]....
        /*0140*/ 	.word	0xffffffff


	//   ....[27]....
        /*0144*/ 	.word	0xffffffff


	//   ....[28]....
        /*0148*/ 	.word	0xffffffff


	//   ....[29]....
        /*014c*/ 	.word	0xffffffff


	//   ....[30]....
        /*0150*/ 	.word	0xffffffff


	//   ....[31]....
        /*0154*/ 	.word	0xffffffff


	//   ....[32]....
        /*0158*/ 	.word	0xffffffff


	//   ....[33]....
        /*015c*/ 	.word	0xffffffff


	//   ....[34]....
        /*0160*/ 	.word	0xffffffff


	//   ....[35]....
        /*0164*/ 	.word	0xffffffff


	//   ....[36]....
        /*0168*/ 	.word	0xffffffff


	//   ....[37]....
        /*016c*/ 	.word	0xffffffff


	//   ....[38]....
        /*0170*/ 	.word	0xffffffff


	//   ....[39]....
        /*0174*/ 	.word	0xffffffff


	//   ....[40]....
        /*0178*/ 	.word	0xffffffff


	//   ....[41]....
        /*017c*/ 	.word	0xffffffff


	//   ....[42]....
        /*0180*/ 	.word	0xffffffff


	//   ....[43]....
        /*0184*/ 	.word	0xffffffff


	//   ....[44]....
        /*0188*/ 	.word	0xffffffff


	//   ....[45]....
        /*018c*/ 	.word	0xffffffff


	//   ....[46]....
        /*0190*/ 	.word	0xffffffff


	//   ....[47]....
        /*0194*/ 	.word	0xffffffff


	//   ....[48]....
        /*0198*/ 	.word	0xffffffff


	//   ....[49]....
        /*019c*/ 	.word	0xffffffff


	//   ....[50]....
        /*01a0*/ 	.word	0xffffffff


	//   ....[51]....
        /*01a4*/ 	.word	0xffffffff


	//   ....[52]....
        /*01a8*/ 	.word	0xffffffff


	//   ....[53]....
        /*01ac*/ 	.word	0xffffffff


	//   ....[54]....
        /*01b0*/ 	.word	0xffffffff


	//   ....[55]....
        /*01b4*/ 	.word	0xffffffff


	//   ....[56]....
        /*01b8*/ 	.word	0xffffffff


	//   ....[57]....
        /*01bc*/ 	.word	0xffffffff


	//   ....[58]....
        /*01c0*/ 	.word	0xffffffff


	//   ....[59]....
        /*01c4*/ 	.word	0xffffffff


	//   ....[60]....
        /*01c8*/ 	.word	0xffffffff


	//   ....[61]....
        /*01cc*/ 	.word	0xffffffff


	//   ....[62]....
        /*01d0*/ 	.word	0xffffffff


	//   ....[63]....
        /*01d4*/ 	.word	0xffffffff


	//   ....[64]....
        /*01d8*/ 	.word	0xffffffff


	//   ....[65]....
        /*01dc*/ 	.word	0xffffffff


	//   ....[66]....
        /*01e0*/ 	.word	0xffffffff


	//   ....[67]....
        /*01e4*/ 	.word	0xffffffff


	//   ....[68]....
        /*01e8*/ 	.word	0xffffffff


	//   ....[69]....
        /*01ec*/ 	.word	0xffffffff


	//   ....[70]....
        /*01f0*/ 	.word	0xffffffff


	//   ....[71]....
        /*01f4*/ 	.word	0xffffffff


	//   ....[72]....
        /*01f8*/ 	.word	0xffffffff


	//   ....[73]....
        /*01fc*/ 	.word	0xffffffff


	//   ....[74]....
        /*0200*/ 	.word	0xffffffff


	//   ....[75]....
        /*0204*/ 	.word	0xffffffff


	//   ....[76]....
        /*0208*/ 	.word	0xffffffff


	//   ....[77]....
        /*020c*/ 	.word	0xffffffff


	//   ....[78]....
        /*0210*/ 	.word	0xffffffff


	//   ....[79]....
        /*0214*/ 	.word	0xffffffff


	//   ....[80]....
        /*0218*/ 	.word	0xffffffff


	//   ....[81]....
        /*021c*/ 	.word	0xffffffff


	//   ....[82]....
        /*0220*/ 	.word	0xffffffff


	//   ....[83]....
        /*0224*/ 	.word	0xffffffff


	//   ....[84]....
        /*0228*/ 	.word	0xffffffff


	//   ....[85]....
        /*022c*/ 	.word	0xffffffff


	//   ....[86]....
        /*0230*/ 	.word	0xffffffff


	//   ....[87]....
        /*0234*/ 	.word	0xffffffff


	//   ....[88]....
        /*0238*/ 	.word	0xffffffff


	//   ....[89]....
        /*023c*/ 	.word	0xffffffff


	//   ....[90]....
        /*0240*/ 	.word	0xffffffff


	//   ....[91]....
        /*0244*/ 	.word	0xffffffff


	//   ....[92]....
        /*0248*/ 	.word	0xffffffff


	//   ....[93]....
        /*024c*/ 	.word	0xffffffff


	//   ....[94]....
        /*0250*/ 	.word	0xffffffff


	//   ....[95]....
        /*0254*/ 	.word	0xffffffff


	//   ....[96]....
        /*0258*/ 	.word	0x0500000f


	//   ....[97]....
        /*025c*/ 	.word	0x0500000f


	//   ....[98]....
        /*0260*/ 	.word	0x0500000f


	//   ....[99]....
        /*0264*/ 	.word	0x0500000f


	//   ....[100]....
        /*0268*/ 	.word	0x0500000f


	//   ....[101]....
        /*026c*/ 	.word	0x0500000f


	//   ....[102]....
        /*0270*/ 	.word	0x0500000f


	//   ....[103]....
        /*0274*/ 	.word	0x0500000f


	//   ....[104]....
        /*0278*/ 	.word	0x0500000f


	//   ....[105]....
        /*027c*/ 	.word	0x0500000f


	//   ....[106]....
        /*0280*/ 	.word	0x0500000f


	//   ....[107]....
        /*0284*/ 	.word	0x0500000f


	//   ....[108]....
        /*0288*/ 	.word	0x0500000f


	//   ....[109]....
        /*028c*/ 	.word	0x0500000f


	//   ....[110]....
        /*0290*/ 	.word	0x0500000f


	//   ....[111]....
        /*0294*/ 	.word	0x0500000f


	//   ....[112]....
        /*0298*/ 	.word	0x0500000f


	//   ....[113]....
        /*029c*/ 	.word	0x0500000f


	//   ....[114]....
        /*02a0*/ 	.word	0x0500000f


	//   ....[115]....
        /*02a4*/ 	.word	0x0500000f


	//   ....[116]....
        /*02a8*/ 	.word	0x0500000f


	//   ....[117]....
        /*02ac*/ 	.word	0x0500000f


	//   ....[118]....
        /*02b0*/ 	.word	0x0500000f


	//   ....[119]....
        /*02b4*/ 	.word	0x0500000f


	//   ....[120]....
        /*02b8*/ 	.word	0x0500000f


	//   ....[121]....
        /*02bc*/ 	.word	0x0500000f


	//   ....[122]....
        /*02c0*/ 	.word	0x0500000f


	//   ....[123]....
        /*02c4*/ 	.word	0x0500000f


	//   ....[124]....
        /*02c8*/ 	.word	0x0500000f


	//   ....[125]....
        /*02cc*/ 	.word	0x0500000f


	//   ....[126]....
        /*02d0*/ 	.word	0x0500000f


	//   ....[127]....
        /*02d4*/ 	.word	0x0500000f


	//   ....[128]....
        /*02d8*/ 	.word	0x0500000f


	//   ....[129]....
        /*02dc*/ 	.word	0x0500000f


	//   ....[130]....
        /*02e0*/ 	.word	0x0500000f


	//   ....[131]....
        /*02e4*/ 	.word	0x0500000f


	//   ....[132]....
        /*02e8*/ 	.word	0x0500000f


	//   ....[133]....
        /*02ec*/ 	.word	0x0500000f


	//   ....[134]....
        /*02f0*/ 	.word	0x0500000f


	//   ....[135]....
        /*02f4*/ 	.word	0x0500000f


	//   ....[136]....
        /*02f8*/ 	.word	0x0500000f


	//   ....[137]....
        /*02fc*/ 	.word	0x0500000f


	//   ....[138]....
        /*0300*/ 	.word	0x0500000f


	//   ....[139]....
        /*0304*/ 	.word	0x0500000f


	//   ....[140]....
        /*0308*/ 	.word	0x0500000f


	//   ....[141]....
        /*030c*/ 	.word	0x0500000f


	//   ....[142]....
        /*0310*/ 	.word	0x0500000f


	//   ....[143]....
        /*0314*/ 	.word	0x0500000f


	//   ....[144]....
        /*0318*/ 	.word	0x0500000f


	//   ....[145]....
        /*031c*/ 	.word	0x0500000f


	//   ....[146]....
        /*0320*/ 	.word	0x0500000f


	//   ....[147]....
        /*0324*/ 	.word	0x0500000f


	//   ....[148]....
        /*0328*/ 	.word	0x0500000f


	//   ....[149]....
        /*032c*/ 	.word	0x0500000f


	//   ....[150]....
        /*0330*/ 	.word	0x0500000f


	//   ....[151]....
        /*0334*/ 	.word	0x0500000f


	//   ....[152]....
        /*0338*/ 	.word	0x0500000f


	//   ....[153]....
        /*033c*/ 	.word	0x0500000f


	//   ....[154]....
        /*0340*/ 	.word	0x0500000f


	//   ....[155]....
        /*0344*/ 	.word	0x0500000f


	//   ....[156]....
        /*0348*/ 	.word	0x0500000f


	//   ....[157]....
        /*034c*/ 	.word	0x0500000f


	//   ....[158]....
        /*0350*/ 	.word	0x0500000f


	//   ....[159]....
        /*0354*/ 	.word	0x0500000f


	//   ....[160]....
        /*0358*/ 	.word	0x0500000f


	//   ....[161]....
        /*035c*/ 	.word	0x0500000f


	//----- nvinfo : EIATTR_COOP_GROUP_INSTR_OFFSETS
	.align		4
.L_145:
        /*0360*/ 	.byte	0x04, 0x28
        /*0362*/ 	.short	(.L_147 - .L_146)


	//   ....[0]....
.L_146:
        /*0364*/ 	.word	0x00000080


	//   ....[1]....
        /*0368*/ 	.word	0x00000090


	//   ....[2]....
        /*036c*/ 	.word	0x000002d0


	//   ....[3]....
        /*0370*/ 	.word	0x00000430


	//   ....[4]....
        /*0374*/ 	.word	0x00000550


	//   ....[5]....
        /*0378*/ 	.word	0x000006b0


	//   ....[6]....
        /*037c*/ 	.word	0x00000ce0


	//   ....[7]....
        /*0380*/ 	.word	0x00002030


	//   ....[8]....
        /*0384*/ 	.word	0x000020b0


	//   ....[9]....
        /*0388*/ 	.word	0x000024f0


	//   ....[10]....
        /*038c*/ 	.word	0x00002570


	//   ....[11]....
        /*0390*/ 	.word	0x00003b00


	//   ....[12]....
        /*0394*/ 	.word	0x00003b70


	//   ....[13]....
        /*0398*/ 	.word	0x00003ff0


	//   ....[14]....
        /*039c*/ 	.word	0x000041b0


	//   ....[15]....
        /*03a0*/ 	.word	0x000054f0


	//   ....[16]....
        /*03a4*/ 	.word	0x00005530


	//   ....[17]....
        /*03a8*/ 	.word	0x000055f0


	//   ....[18]....
        /*03ac*/ 	.word	0x00005620


	//   ....[19]....
        /*03b0*/ 	.word	0x00007050


	//   ....[20]....
        /*03b4*/ 	.word	0x00007080


	//   ....[21]....
        /*03b8*/ 	.word	0x000071c0


	//   ....[22]....
        /*03bc*/ 	.word	0x00007250


	//   ....[23]....
        /*03c0*/ 	.word	0x000076d0


	//   ....[24]....
        /*03c4*/ 	.word	0x00007710


	//   ....[25]....
        /*03c8*/ 	.word	0x00007860


	//   ....[26]....
        /*03cc*/ 	.word	0x00007880


	//   ....[27]....
        /*03d0*/ 	.word	0x000079b0


	//   ....[28]....
        /*03d4*/ 	.word	0x000079d0


	//   ....[29]....
        /*03d8*/ 	.word	0x00007b10


	//   ....[30]....
        /*03dc*/ 	.word	0x00007b50


	//   ....[31]....
        /*03e0*/ 	.word	0x00009180


	//   ....[32]....
        /*03e4*/ 	.word	0x000091b0


	//   ....[33]....
        /*03e8*/ 	.word	0x000091e0


	//   ....[34]....
        /*03ec*/ 	.word	0x000091f0


	//   ....[35]....
        /*03f0*/ 	.word	0x00009230


	//   ....[36]....
        /*03f4*/ 	.word	0x00009270


	//   ....[37]....
        /*03f8*/ 	.word	0x00009290


	//   ....[38]....
        /*03fc*/ 	.word	0x000092f0


	//   ....[39]....
        /*0400*/ 	.word	0x00009310


	//   ....[40]....
        /*0404*/ 	.word	0x00009330


	//   ....[41]....
        /*0408*/ 	.word	0x00009370


	//   ....[42]....
        /*040c*/ 	.word	0x000093a0


	//   ....[43]....
        /*0410*/ 	.word	0x00009a00


	//   ....[44]....
        /*0414*/ 	.word	0x00009a20


	//   ....[45]....
        /*0418*/ 	.word	0x00009a40


	//   ....[46]....
        /*041c*/ 	.word	0x00009a90


	//   ....[47]....
        /*0420*/ 	.word	0x00009ae0


	//   ....[48]....
        /*0424*/ 	.word	0x00009b00


	//   ....[49]....
        /*0428*/ 	.word	0x00009b50


	//   ....[50]....
        /*042c*/ 	.word	0x00009b70


	//   ....[51]....
        /*0430*/ 	.word	0x00009bc0


	//   ....[52]....
        /*0434*/ 	.word	0x00009be0


	//   ....[53]....
        /*0438*/ 	.word	0x00009c30


	//   ....[54]....
        /*043c*/ 	.word	0x00009c50


	//   ....[55]....
        /*0440*/ 	.word	0x00009ca0


	//   ....[56]....
        /*0444*/ 	.word	0x00009cc0


	//   ....[57]....
        /*0448*/ 	.word	0x00009d00


	//   ....[58]....
        /*044c*/ 	.word	0x00009d20


	//   ....[59]....
        /*0450*/ 	.word	0x0000a0b0


	//   ....[60]....
        /*0454*/ 	.word	0x0000a1a0


	//   ....[61]....
        /*0458*/ 	.word	0x0000a330


	//   ....[62]....
        /*045c*/ 	.word	0x0000a360


	//   ....[63]....
        /*0460*/ 	.word	0x0000a3b0


	//   ....[64]....
        /*0464*/ 	.word	0x0000a400


	//   ....[65]....
        /*0468*/ 	.word	0x0000a450


	//   ....[66]....
        /*046c*/ 	.word	0x0000a4c0


	//   ....[67]....
        /*0470*/ 	.word	0x0000a4d0


	//   ....[68]....
        /*0474*/ 	.word	0x0000a500


	//   ....[69]....
        /*0478*/ 	.word	0x0000a520


	//   ....[70]....
        /*047c*/ 	.word	0x0000a550


	//   ....[71]....
        /*0480*/ 	.word	0x0000ace0


	//   ....[72]....
        /*0484*/ 	.word	0x0000ad00


	//   ....[73]....
        /*0488*/ 	.word	0x0000ad10


	//   ....[74]....
        /*048c*/ 	.word	0x0000ad20


	//   ....[75]....
        /*0490*/ 	.word	0x0000ad40


	//   ....[76]....
        /*0494*/ 	.word	0x0000ad70


	//   ....[77]....
        /*0498*/ 	.word	0x0000ad90


	//   ....[78]....
        /*049c*/ 	.word	0x0000adc0


	//   ....[79]....
        /*04a0*/ 	.word	0x0000ade0


	//   ....[80]....
        /*04a4*/ 	.word	0x0000ae10


	//   ....[81]....
        /*04a8*/ 	.word	0x0000ae30


	//   ....[82]....
        /*04ac*/ 	.word	0x0000ae60


	//   ....[83]....
        /*04b0*/ 	.word	0x0000b1d0


	//   ....[84]....
        /*04b4*/ 	.word	0x0000b1f0


	//   ....[85]....
        /*04b8*/ 	.word	0x0000b200


	//   ....[86]....
        /*04bc*/ 	.word	0x0000b220


	//   ....[87]....
        /*04c0*/ 	.word	0x0000b240


	//   ....[88]....
        /*04c4*/ 	.word	0x0000b2a0


	//   ....[89]....
        /*04c8*/ 	.word	0x0000b2c0


	//   ....[90]....
        /*04cc*/ 	.word	0x0000b320


	//   ....[91]....
        /*04d0*/ 	.word	0x0000b340


	//   ....[92]....
        /*04d4*/ 	.word	0x0000b3a0


	//   ....[93]....
        /*04d8*/ 	.word	0x0000b3d0


	//   ....[94]....
        /*04dc*/ 	.word	0x0000b420


	//   ....[95]....
        /*04e0*/ 	.word	0x0000b7e0


	//   ....[96]....
        /*04e4*/ 	.word	0x0000bcf0


	//   ....[97]....
        /*04e8*/ 	.word	0x0000bde0


	//   ....[98]....
        /*04ec*/ 	.word	0x0000be80


	//   ....[99]....
        /*04f0*/ 	.word	0x0000bef0


	//   ....[100]....
        /*04f4*/ 	.word	0x0000bfa0


	//   ....[101]....
        /*04f8*/ 	.word	0x0000c0a0


	//   ....[102]....
        /*04fc*/ 	.word	0x0000c0f0


	//   ....[103]....
        /*0500*/ 	.word	0x0000c1f0


	//   ....[104]....
        /*0504*/ 	.word	0x0000c240


	//   ....[105]....
        /*0508*/ 	.word	0x0000c2a0


	//   ....[106]....
        /*050c*/ 	.word	0x0000c370


	//   ....[107]....
        /*0510*/ 	.word	0x0000c460


	//   ....[108]....
        /*0514*/ 	.word	0x0000c4b0


	//   ....[109]....
        /*0518*/ 	.word	0x0000c540


	//   ....[110]....
        /*051c*/ 	.word	0x0000c5b0


	//   ....[111]....
        /*0520*/ 	.word	0x0000c630


	//   ....[112]....
        /*0524*/ 	.word	0x0000c6d0


	//   ....[113]....
        /*0528*/ 	.word	0x0000c730


	//   ....[114]....
        /*052c*/ 	.word	0x0000c7f0


	//   ....[115]....
        /*0530*/ 	.word	0x0000c850


	//   ....[116]....
        /*0534*/ 	.word	0x0000c910


	//   ....[117]....
        /*0538*/ 	.word	0x0000c970


	//   ....[118]....
        /*053c*/ 	.word	0x0000ca30


	//   ....[119]....
        /*0540*/ 	.word	0x0000ca90


	//   ....[120]....
        /*0544*/ 	.word	0x0000cb50


	//   ....[121]....
        /*0548*/ 	.word	0x0000cbb0


	//   ....[122]....
        /*054c*/ 	.word	0x0000cc70


	//   ....[123]....
        /*0550*/ 	.word	0x0000ccd0


	//   ....[124]....
        /*0554*/ 	.word	0x0000cd70


	//   ....[125]....
        /*0558*/ 	.word	0x0000ceb0


	//   ....[126]....
        /*055c*/ 	.word	0x0000cf90


	//   ....[127]....
        /*0560*/ 	.word	0x0000d020


	//   ....[128]....
        /*0564*/ 	.word	0x0000d160


	//   ....[129]....
        /*0568*/ 	.word	0x0000d1c0


	//   ....[130]....
        /*056c*/ 	.word	0x0000d2e0


	//   ....[131]....
        /*0570*/ 	.word	0x0000d340


	//   ....[132]....
        /*0574*/ 	.word	0x0000d460


	//   ....[133]....
        /*0578*/ 	.word	0x0000d4c0


	//   ....[134]....
        /*057c*/ 	.word	0x0000d5d0


	//   ....[135]....
        /*0580*/ 	.word	0x0000d630


	//   ....[136]....
        /*0584*/ 	.word	0x0000d710


	//   ....[137]....
        /*0588*/ 	.word	0x0000d7f0


	//   ....[138]....
        /*058c*/ 	.word	0x0000d890


	//   ....[139]....
        /*0590*/ 	.word	0x0000d8f0


	//   ....[140]....
        /*0594*/ 	.word	0x0000d990


	//   ....[141]....
        /*0598*/ 	.word	0x0000d9f0


	//   ....[142]....
        /*059c*/ 	.word	0x0000da90


	//   ....[143]....
        /*05a0*/ 	.word	0x0000daf0


	//   ....[144]....
        /*05a4*/ 	.word	0x0000dba0


	//   ....[145]....
        /*05a8*/ 	.word	0x0000dc00


	//   ....[146]....
        /*05ac*/ 	.word	0x0000dcb0


	//   ....[147]....
        /*05b0*/ 	.word	0x0000dd10


	//   ....[148]....
        /*05b4*/ 	.word	0x0000ddc0


	//   ....[149]....
        /*05b8*/ 	.word	0x0000dea0


	//   ....[150]....
        /*05bc*/ 	.word	0x0000df40


	//   ....[151]....
        /*05c0*/ 	.word	0x0000dfa0


	//   ....[152]....
        /*05c4*/ 	.word	0x0000e070


	//   ....[153]....
        /*05c8*/ 	.word	0x0000e0d0


	//   ....[154]....
        /*05cc*/ 	.word	0x0000e1a0


	//   ....[155]....
        /*05d0*/ 	.word	0x0000e200


	//   ....[156]....
        /*05d4*/ 	.word	0x0000e2d0


	//   ....[157]....
        /*05d8*/ 	.word	0x0000e330


	//   ....[158]....
        /*05dc*/ 	.word	0x0000e400


	//   ....[159]....
        /*05e0*/ 	.word	0x0000e460


	//   ....[160]....
        /*05e4*/ 	.word	0x0000e540


	//   ....[161]....
        /*05e8*/ 	.word	0x0000e650


	//----- nvinfo : EIATTR_REG_RECONFIG
	.align		4
.L_147:
        /*05ec*/ 	.byte	0x01, 0x54
	.zero		2


	//----- nvinfo : EIATTR_SYSCALL_OFFSETS
	.align		4
        /*05f0*/ 	.byte	0x04, 0x46
        /*05f2*/ 	.short	(.L_149 - .L_148)


	//   ....[0]....
.L_148:
        /*05f4*/ 	.word	0x00001040


	//   ....[1]....
        /*05f8*/ 	.word	0x00008a40


	//   ....[2]....
        /*05fc*/ 	.word	0x00008b80


	//   ....[3]....
        /*0600*/ 	.word	0x00008c70


	//   ....[4]....
        /*0604*/ 	.word	0x00009700


	//----- nvinfo : EIATTR_MBARRIER_INSTR_OFFSETS
	.align		4
.L_149:
        /*0608*/ 	.byte	0x04, 0x39
        /*060a*/ 	.short	(.L_151 - .L_150)


	//   ....[0]....
.L_150:
        /*060c*/ 	.word	0x00000180
        /*0610*/ 	.word	0x000000ff
        /*0614*/ 	.word	0x00022800
        /*0618*/ 	.short	0x0100
        /*061a*/ 	.byte	0x08
	.zero		1


	//   ....[1]....
        /*061c*/ 	.word	0x00000190
        /*0620*/ 	.word	0x000000ff
        /*0624*/ 	.word	0x00022820
        /*0628*/ 	.short	0x0100
        /*062a*/ 	.byte	0x08
	.zero		1


	//   ....[2]....
        /*062c*/ 	.word	0x00000280
        /*0630*/ 	.word	0x000000ff
        /*0634*/ 	.word	0x00022830
        /*0638*/ 	.short	0x0100
        /*063a*/ 	.byte	0x08
	.zero		1


	//   ....[3]....
        /*063c*/ 	.word	0x00000290
        /*0640*/ 	.word	0x000000ff
        /*0644*/ 	.word	0x00022840
        /*0648*/ 	.short	0x0100
        /*064a*/ 	.byte	0x08
	.zero		1


	//   ....[4]....
        /*064c*/ 	.word	0x000002a0
        /*0650*/ 	.word	0x000000ff
        /*0654*/ 	.word	0x00022838
        /*0658*/ 	.short	0x0100
        /*065a*/ 	.byte	0x08
	.zero		1


	//   ....[5]....
        /*065c*/ 	.word	0x000002b0
        /*0660*/ 	.word	0x000000ff
        /*0664*/ 	.word	0x00022848
        /*0668*/ 	.short	0x0100
        /*066a*/ 	.byte	0x08
	.zero		1


	//   ....[6]....
        /*066c*/ 	.word	0x000003e0
        /*0670*/ 	.word	0x000000ff
        /*0674*/ 	.word	0x00022850
        /*0678*/ 	.short	0x0100
        /*067a*/ 	.byte	0x08
	.zero		1


	//   ....[7]....
        /*067c*/ 	.word	0x000003f0
        /*0680*/ 	.word	0x000000ff
        /*0684*/ 	.word	0x00022860
        /*0688*/ 	.short	0x0100
        /*068a*/ 	.byte	0x08
	.zero		1


	//   ....[8]....
        /*068c*/ 	.word	0x00000400
        /*0690*/ 	.word	0x000000ff
        /*0694*/ 	.word	0x00022858
        /*0698*/ 	.short	0x0100
        /*069a*/ 	.byte	0x08
	.zero		1


	//   ....[9]....
        /*069c*/ 	.word	0x00000410
        /*06a0*/ 	.word	0x000000ff
        /*06a4*/ 	.word	0x00022868
        /*06a8*/ 	.short	0x0100
        /*06aa*/ 	.byte	0x08
	.zero		1


	//   ....[10]....
        /*06ac*/ 	.word	0x00000500
        /*06b0*/ 	.word	0x000000ff
        /*06b4*/ 	.word	0x00022870
        /*06b8*/ 	.short	0x0100
        /*06ba*/ 	.byte	0x06
	.zero		1


	//   ....[11]....
        /*06bc*/ 	.word	0x00000510
        /*06c0*/ 	.word	0x000000ff
        /*06c4*/ 	.word	0x00022880
        /*06c8*/ 	.short	0x0100
        /*06ca*/ 	.byte	0x06
	.zero		1


	//   ....[12]....
        /*06cc*/ 	.word	0x00000520
        /*06d0*/ 	.word	0x000000ff
        /*06d4*/ 	.word	0x00022878
        /*06d8*/ 	.short	0x0100
        /*06da*/ 	.byte	0x06
	.zero		1


	//   ....[13]....
        /*06dc*/ 	.word	0x00000530
        /*06e0*/ 	.word	0x000000ff
        /*06e4*/ 	.word	0x00022888
        /*06e8*/ 	.short	0x0100
        /*06ea*/ 	.byte	0x06
	.zero		1


	//   ....[14]....
        /*06ec*/ 	.word	0x00000660
        /*06f0*/ 	.word	0x000000ff
        /*06f4*/ 	.word	0x00022890
        /*06f8*/ 	.short	0x0100
        /*06fa*/ 	.byte	0x08
	.zero		1


	//   ....[15]....
        /*06fc*/ 	.word	0x00000670
        /*0700*/ 	.word	0x000000ff
        /*0704*/ 	.word	0x000228a0
        /*0708*/ 	.short	0x0100
        /*070a*/ 	.byte	0x08
	.zero		1


	//   ....[16]....
        /*070c*/ 	.word	0x00000680
        /*0710*/ 	.word	0x000000ff
        /*0714*/ 	.word	0x00022898
        /*0718*/ 	.short	0x0100
        /*071a*/ 	.byte	0x08
	.zero		1


	//   ....[17]....
        /*071c*/ 	.word	0x00000690
        /*0720*/ 	.word	0x000000ff
        /*0724*/ 	.word	0x000228a8
        /*0728*/ 	.short	0x0100
        /*072a*/ 	.byte	0x08
	.zero		1


	//   ....[18]....
        /*072c*/ 	.word	0x000007d0
        /*0730*/ 	.word	0x000000ff
        /*0734*/ 	.word	0x000228b0
        /*0738*/ 	.short	0x0100
        /*073a*/ 	.byte	0x08
	.zero		1


	//   ....[19]....
        /*073c*/ 	.word	0x000007e0
        /*0740*/ 	.word	0x000000ff
        /*0744*/ 	.word	0x000228c0
        /*0748*/ 	.short	0x0100
        /*074a*/ 	.byte	0x08
	.zero		1


	//   ....[20]....
        /*074c*/ 	.word	0x000007f0
        /*0750*/ 	.word	0x000000ff
        /*0754*/ 	.word	0x000228b8
        /*0758*/ 	.short	0x0100
        /*075a*/ 	.byte	0x08
	.zero		1


	//   ....[21]....
        /*075c*/ 	.word	0x00000800
        /*0760*/ 	.word	0x000000ff
        /*0764*/ 	.word	0x000228c8
        /*0768*/ 	.short	0x0100
        /*076a*/ 	.byte	0x08
	.zero		1


	//   ....[22]....
        /*076c*/ 	.word	0x00001090
        /*0770*/ 	.word	0x000000ff
        /*0774*/ 	.word	0x00022800
        /*0778*/ 	.short	0x010a
        /*077a*/ 	.byte	0x29
	.zero		1


	//   ....[23]....
        /*077c*/ 	.word	0x00001160
        /*0780*/ 	.word	0x000000ff
        /*0784*/ 	.word	0x00022830
        /*0788*/ 	.short	0x010a
        /*078a*/ 	.byte	0x16
	.zero		1


	//   ....[24]....
        /*078c*/ 	.word	0x000011a0
        /*0790*/ 	.word	0x000000ff
        /*0794*/ 	.word	0x00022830
        /*0798*/ 	.short	0x010a
        /*079a*/ 	.byte	0x16
	.zero		1


	//   ....[25]....
        /*079c*/ 	.word	0x00001a00
        /*07a0*/ 	.word	0x000000ff
        /*07a4*/ 	.word	0x00000000
        /*07a8*/ 	.short	0x0101
        /*07aa*/ 	.byte	0x06
	.zero		1


	//   ....[26]....
        /*07ac*/ 	.word	0x00002d90
        /*07b0*/ 	.word	0x000000ff
        /*07b4*/ 	.word	0x00022850
        /*07b8*/ 	.short	0x010a
        /*07ba*/ 	.byte	0x16
	.zero		1


	//   ....[27]....
        /*07bc*/ 	.word	0x00002dd0
        /*07c0*/ 	.word	0x000000ff
        /*07c4*/ 	.word	0x00022850
        /*07c8*/ 	.short	0x010a
        /*07ca*/ 	.byte	0x16
	.zero		1


	//   ....[28]....
        /*07cc*/ 	.word	0x000030f0
        /*07d0*/ 	.word	0x000000ff
        /*07d4*/ 	.word	0x00000000
        /*07d8*/ 	.short	0x0101
        /*07da*/ 	.byte	0x16
	.zero		1


	//   ....[29]....
        /*07dc*/ 	.word	0x000032a0
        /*07e0*/ 	.word	0x000000ff
        /*07e4*/ 	.word	0x00022830
        /*07e8*/ 	.short	0x010a
        /*07ea*/ 	.byte	0x19
	.zero		1


	//   ....[30]....
        /*07ec*/ 	.word	0x000032f0
        /*07f0*/ 	.word	0x000000ff
        /*07f4*/ 	.word	0x00022830
        /*07f8*/ 	.short	0x010a
        /*07fa*/ 	.byte	0x19
	.zero		1


	//   ....[31]....
        /*07fc*/ 	.word	0x00003820
        /*0800*/ 	.word	0x000000ff
        /*0804*/ 	.word	0x00000000
        /*0808*/ 	.short	0x0101
        /*080a*/ 	.byte	0x06
	.zero		1


	//   ....[32]....
        /*080c*/ 	.word	0x000051a0
        /*0810*/ 	.word	0x000000ff
        /*0814*/ 	.word	0x00022850
        /*0818*/ 	.short	0x010a
        /*081a*/ 	.byte	0x19
	.zero		1


	//   ....[33]....
        /*081c*/ 	.word	0x00005200
        /*0820*/ 	.word	0x000000ff
        /*0824*/ 	.word	0x00022850
        /*0828*/ 	.short	0x010a
        /*082a*/ 	.byte	0x19
	.zero		1


	//   ....[34]....
        /*082c*/ 	.word	0x000054d0
        /*0830*/ 	.word	0x000000ff
        /*0834*/ 	.word	0x00000000
        /*0838*/ 	.short	0x0101
        /*083a*/ 	.byte	0x19
	.zero		1


	//   ....[35]....
        /*083c*/ 	.word	0x000076f0
        /*0840*/ 	.word	0x000000ff
        /*0844*/ 	.word	0x00000000
        /*0848*/ 	.short	0x0101
        /*084a*/ 	.byte	0x16
	.zero		1


	//   ....[36]....
        /*084c*/ 	.word	0x00008f90
        /*0850*/ 	.word	0x00000016
        /*0854*/ 	.word	0x00022840
        /*0858*/ 	.short	0x010a
        /*085a*/ 	.byte	0x3f
	.zero		1


	//   ....[37]....
        /*085c*/ 	.word	0x000094e0
        /*0860*/ 	.word	0x00000016
        /*0864*/ 	.word	0x00022830
        /*0868*/ 	.short	0x0107
        /*086a*/ 	.byte	0x3f
	.zero		1


	//   ....[38]....
        /*086c*/ 	.word	0x000095a0
        /*0870*/ 	.word	0x00000016
        /*0874*/ 	.word	0x00022830
        /*0878*/ 	.short	0x0101
        /*087a*/ 	.byte	0x3f
	.zero		1


	//   ....[39]....
        /*087c*/ 	.word	0x00009dd0
        /*0880*/ 	.word	0x000000ff
        /*0884*/ 	.word	0x00022800
        /*0888*/ 	.short	0x0107
        /*088a*/ 	.byte	0x25
	.zero		1


	//   ....[40]....
        /*088c*/ 	.word	0x00009e30
        /*0890*/ 	.word	0x000000ff
        /*0894*/ 	.word	0x00022800
        /*0898*/ 	.short	0x0101
        /*089a*/ 	.byte	0x25
	.zero		1


	//   ....[41]....
        /*089c*/ 	.word	0x00009e50
        /*08a0*/ 	.word	0x000000ff
        /*08a4*/ 	.word	0x00022820
        /*08a8*/ 	.short	0x010a
        /*08aa*/ 	.byte	0x25
	.zero		1


	//   ....[42]....
        /*08ac*/ 	.word	0x00009ee0
        /*08b0*/ 	.word	0x00000016
        /*08b4*/ 	.word	0x00022860
        /*08b8*/ 	.short	0x010a
        /*08ba*/ 	.byte	0x3f
	.zero		1


	//   ....[43]....
        /*08bc*/ 	.word	0x0000a7c0
        /*08c0*/ 	.word	0x00000016
        /*08c4*/ 	.word	0x00022850
        /*08c8*/ 	.short	0x0107
        /*08ca*/ 	.byte	0x3f
	.zero		1


	//   ....[44]....
        /*08cc*/ 	.word	0x0000a8a0
        /*08d0*/ 	.word	0x00000016
        /*08d4*/ 	.word	0x00022850
        /*08d8*/ 	.short	0x0101
        /*08da*/ 	.byte	0x3f
	.zero		1


	//   ....[45]....
        /*08dc*/ 	.word	0x0000ab40
        /*08e0*/ 	.word	0x00000012
        /*08e4*/ 	.word	0x00022840
        /*08e8*/ 	.short	0x010a
        /*08ea*/ 	.byte	0x3f
	.zero		1


	//   ....[46]....
        /*08ec*/ 	.word	0x0000af10
        /*08f0*/ 	.word	0x00000012
        /*08f4*/ 	.word	0x00022830
        /*08f8*/ 	.short	0x0107
        /*08fa*/ 	.byte	0x3f
	.zero		1


	//   ....[47]....
        /*08fc*/ 	.word	0x0000afd0
        /*0900*/ 	.word	0x00000012
        /*0904*/ 	.word	0x00022830
        /*0908*/ 	.short	0x0101
        /*090a*/ 	.byte	0x3f
	.zero		1


	//   ....[48]....
        /*090c*/ 	.word	0x0000b000
        /*0910*/ 	.word	0x00000012
        /*0914*/ 	.word	0x00022860
        /*0918*/ 	.short	0x010a
        /*091a*/ 	.byte	0x3f
	.zero		1


	//   ....[49]....
        /*091c*/ 	.word	0x0000b520
        /*0920*/ 	.word	0x00000012
        /*0924*/ 	.word	0x00022850
        /*0928*/ 	.short	0x0107
        /*092a*/ 	.byte	0x3f
	.zero		1


	//   ....[50]....
        /*092c*/ 	.word	0x0000b5f0
        /*0930*/ 	.word	0x00000012
        /*0934*/ 	.word	0x00022850
        /*0938*/ 	.short	0x0101
        /*093a*/ 	.byte	0x3f
	.zero		1


	//   ....[51]....
        /*093c*/ 	.word	0x0000b760
        /*0940*/ 	.word	0x00000004
        /*0944*/ 	.word	0x00022820
        /*0948*/ 	.short	0x010a
        /*094a*/ 	.byte	0x3f
	.zero		1


	//   ....[52]....
        /*094c*/ 	.word	0x0000b8e0
        /*0950*/ 	.word	0x00000003
        /*0954*/ 	.word	0x00022840
        /*0958*/ 	.short	0x010a
        /*095a*/ 	.byte	0x3f
	.zero		1


	//   ....[53]....
        /*095c*/ 	.word	0x0000b980
        /*0960*/ 	.word	0x00000011
        /*0964*/ 	.word	0x00022840
        /*0968*/ 	.short	0x010a
        /*096a*/ 	.byte	0x3f
	.zero		1


	//   ....[54]....
        /*096c*/ 	.word	0x0000b9c0
        /*0970*/ 	.word	0x00000003
        /*0974*/ 	.word	0x00022860
        /*0978*/ 	.short	0x010a
        /*097a*/ 	.byte	0x3f
	.zero		1


	//   ....[55]....
        /*097c*/ 	.word	0x0000ba00
        /*0980*/ 	.word	0x00000011
        /*0984*/ 	.word	0x00022860
        /*0988*/ 	.short	0x010a
        /*098a*/ 	.byte	0x3f
	.zero		1


	//   ....[56]....
        /*098c*/ 	.word	0x0000ba70
        /*0990*/ 	.word	0x00000003
        /*0994*/ 	.word	0x00022800
        /*0998*/ 	.short	0x010a
        /*099a*/ 	.byte	0x3f
	.zero		1


	//   ....[57]....
        /*099c*/ 	.word	0x0000bad0
        /*09a0*/ 	.word	0x00000003
        /*09a4*/ 	.word	0x00022830
        /*09a8*/ 	.short	0x010a
        /*09aa*/ 	.byte	0x3f
	.zero		1


	//   ....[58]....
        /*09ac*/ 	.word	0x0000bb30
        /*09b0*/ 	.word	0x00000009
        /*09b4*/ 	.word	0x00022850
        /*09b8*/ 	.short	0x010a
        /*09ba*/ 	.byte	0x3f
	.zero		1


	//   ....[59]....
        /*09bc*/ 	.word	0x0000bba0
        /*09c0*/ 	.word	0x00000000
        /*09c4*/ 	.word	0x00022830
        /*09c8*/ 	.short	0x010a
        /*09ca*/ 	.byte	0x3f
	.zero		1


	//   ....[60]....
        /*09cc*/ 	.word	0x0000bc10
        /*09d0*/ 	.word	0x00000008
        /*09d4*/ 	.word	0x00022850
        /*09d8*/ 	.short	0x010a
        /*09da*/ 	.byte	0x3f
	.zero		1


	//   ....[61]....
        /*09dc*/ 	.word	0x0000bd30
        /*09e0*/ 	.word	0x00000016
        /*09e4*/ 	.word	0x00022840
        /*09e8*/ 	.short	0x010a
        /*09ea*/ 	.byte	0x3f
	.zero		1


	//   ....[62]....
        /*09ec*/ 	.word	0x0000cdb0
        /*09f0*/ 	.word	0x00000003
        /*09f4*/ 	.word	0x00022820
        /*09f8*/ 	.short	0x010a
        /*09fa*/ 	.byte	0x3f
	.zero		1


	//   ....[63]....
        /*09fc*/ 	.word	0x0000ce00
        /*0a00*/ 	.word	0x00000016
        /*0a04*/ 	.word	0x00022860
        /*0a08*/ 	.short	0x010a
        /*0a0a*/ 	.byte	0x3f
	.zero		1


	//   ....[64]....
        /*0a0c*/ 	.word	0x0000d740
        /*0a10*/ 	.word	0x00000012
        /*0a14*/ 	.word	0x00022840
        /*0a18*/ 	.short	0x010a
        /*0a1a*/ 	.byte	0x3f
	.zero		1


	//   ....[65]....
        /*0a1c*/ 	.word	0x0000ddf0
        /*0a20*/ 	.word	0x00000012
        /*0a24*/ 	.word	0x00022860
        /*0a28*/ 	.short	0x010a
        /*0a2a*/ 	.byte	0x3f
	.zero		1


	//   ....[66]....
        /*0a2c*/ 	.word	0x0000e570
        /*0a30*/ 	.word	0x00000004
        /*0a34*/ 	.word	0x00022820
        /*0a38*/ 	.short	0x010a
        /*0a3a*/ 	.byte	0x3f
	.zero		1


	//   ....[67]....
        /*0a3c*/ 	.word	0x0000e710
        /*0a40*/ 	.word	0x00000003
        /*0a44*/ 	.word	0x00022840
        /*0a48*/ 	.short	0x010a
        /*0a4a*/ 	.byte	0x3f
	.zero		1


	//   ....[68]....
        /*0a4c*/ 	.word	0x0000e760
        /*0a50*/ 	.word	0x00000011
        /*0a54*/ 	.word	0x00022840
        /*0a58*/ 	.short	0x010a
        /*0a5a*/ 	.byte	0x3f
	.zero		1


	//   ....[69]....
        /*0a5c*/ 	.word	0x0000e7b0
        /*0a60*/ 	.word	0x00000003
        /*0a64*/ 	.word	0x00022860
        /*0a68*/ 	.short	0x010a
        /*0a6a*/ 	.byte	0x3f
	.zero		1


	//----- nvinfo : EIATTR_NUM_MBARRIERS
	.align		4
.L_151:
        /*0a6c*/ 	.byte	0x03, 0x38
        /*0a6e*/ 	.short	0x0016


	//----- nvinfo : EIATTR_EXIT_INSTR_OFFSETS
	.align		4
        /*0a70*/ 	.byte	0x04, 0x1c
        /*0a72*/ 	.short	(.L_153 - .L_152)


	//   ....[0]....
.L_152:
        /*0a74*/ 	.word	0x00000950


	//   ....[1]....
        /*0a78*/ 	.word	0x00007cb0


	//   ....[2]....
        /*0a7c*/ 	.word	0x0000ba50


	//----- nvinfo : EIATTR_MAX_THREADS
	.align		4
.L_153:
        /*0a80*/ 	.byte	0x04, 0x05
        /*0a82*/ 	.short	(.L_155 - .L_154)
.L_154:
        /*0a84*/ 	.word	0x00000180
        /*0a88*/ 	.word	0x00000001
        /*0a8c*/ 	.word	0x00000001


	//----- nvinfo : EIATTR_CRS_STACK_SIZE
	.align		4
.L_155:
        /*0a90*/ 	.byte	0x04, 0x1e
        /*0a92*/ 	.short	(.L_157 - .L_156)
.L_156:
        /*0a94*/ 	.word	0x00000000


	//----- nvinfo : EIATTR_CBANK_PARAM_SIZE
	.align		4
.L_157:
        /*0a98*/ 	.byte	0x03, 0x19
        /*0a9a*/ 	.short	0x0a70


	//----- nvinfo : EIATTR_PARAM_CBANK
	.align		4
        /*0a9c*/ 	.byte	0x04, 0x0a
        /*0a9e*/ 	.short	(.L_159 - .L_158)
	.align		4
.L_158:
        /*0aa0*/ 	.word	index@(.nv.constant0._ZN7cutlass13device_kernelIN5flash11enable_sm90INS1_16FlashAttnFwdSm90INS1_25CollectiveMainloopFwdSm90ILi2EN4cute5tupleIJNS5_1CILi1EEES8_S8_EEENS6_IJNS7_ILi128EEENS7_ILi96EEENS7_ILi64EEEEEELi256ENS_10bfloat16_tEfNS_4arch4Sm90ELb0ELb0ELb1ELb0ELb1ELb0ELb0ELb1ELb0ELb1ELb0ELb0EEENS1_21CollectiveEpilogueFwdINS6_IJSA_NS7_ILi256EEESB_EEES9_SE_SG_Li256ELb0ELb1ELb0ELb0EEENS1_29StaticPersistentTileSchedulerILb0EEEEEEEEEvNT_6ParamsE)
        /*0aa4*/ 	.short	0x0210
        /*0aa6*/ 	.short	0x0a70


	//----- nvinfo : EIATTR_SW_WAR
	.align		4
.L_159:
        /*0aa8*/ 	.byte	0x04, 0x36
        /*0aaa*/ 	.short	(.L_161 - .L_160)
.L_160:
        /*0aac*/ 	.word	0x00000008
.L_161:


//--------------------- .nv.info._ZN7cutlass13device_kernelIN5flash11enable_sm90INS1_16FlashAttnFwdSm90INS1_25CollectiveMainloopFwdSm90ILi2EN4cute5tupleIJNS5_1CILi1EEES8_S8_EEENS6_IJNS7_ILi128EEENS7_ILi96EEENS7_ILi64EEEEEELi256ENS_10bfloat16_tEfNS_4arch4Sm90ELb0ELb0ELb1ELb0ELb1ELb0ELb1ELb1ELb0ELb1ELb0ELb0EEENS1_21CollectiveEpilogueFwdINS6_IJSA_NS7_ILi256EEESB_EEES9_SE_SG_Li256ELb0ELb1ELb0ELb0EEENS1_29StaticPersistentTileSchedulerILb0EEEEEEEEEvNT_6ParamsE --------------------------
	.section	.nv.info._ZN7cutlass13device_kernelIN5flash11enable_sm90INS1_16FlashAttnFwdSm90INS1_25CollectiveMainloopFwdSm90ILi2EN4cute5tupleIJNS5_1CILi1EEES8_S8_EEENS6_IJNS7_ILi128EEENS7_ILi96EEENS7_ILi64EEEEEELi256ENS_10bfloat16_tEfNS_4arch4Sm90ELb0ELb0ELb1ELb0ELb1ELb0ELb1ELb1ELb0ELb1ELb0ELb0EEENS1_21CollectiveEpilogueFwdINS6_IJSA_NS7_ILi256EEESB_EEES9_SE_SG_Li256ELb0ELb1ELb0ELb0EEENS1_29StaticPersistentTileSchedulerILb0EEEEEEEEEvNT_6ParamsE,"",@"SHT_CUDA_INFO"
	.sectionflags	@""
	.align	4


	//----- nvinfo : EIATTR_CUDA_API_VERSION
	.align		4
        /*0000*/ 	.byte	0x04, 0x37
        /*0002*/ 	.short	(.L_163 - .L_162)
.L_162:
        /*0004*/ 	.word	0x00000082


	//----- nvinfo : EIATTR_KPARAM_INFO
	.align		4
.L_163:
        /*0008*/ 	.byte	0x04, 0x17
        /*000a*/ 	.short	(.L_165 - .L_164)
.L_164:
        /*000c*/ 	.word	0x00000000
        /*0010*/ 	.short	0x0000
        /*0012*/ 	.short	0x0070
        /*0014*/ 	.byte	0x00, 0xf0, 0x01, 0x2c


	//----- nvinfo : EIATTR_SPARSE_MMA_MASK
	.align		4
.L_165:
        /*0018*/ 	.byte	0x03, 0x50
        /*001a*/ 	.short	0x0000


	//----- nvinfo : EIATTR_MAXREG_COUNT
	.align		4
        /*001c*/ 	.byte	0x03, 0x1b
        /*001e*/ 	.short	0x00a8


	//----- nvinfo : EIATTR_NUM_BARRIERS
	.align		4
        /*0020*/ 	.byte	0x02, 0x4c
        /*0022*/ 	.byte	0x10
	.zero		1


	//----- nvinfo : EIATTR_EXTERNS
	.align		4
        /*0024*/ 	.byte	0x04, 0x0f
        /*0026*/ 	.short	(.L_167 - .L_166)


	//   ....[0]....
	.align		4
.L_166:
        /*0028*/ 	.word	index@(__assertfail)


	//----- nvinfo : EIATTR_ANNOTATIONS
	.align		4
.L_167:
        /*002c*/ 	.byte	0x04, 0x55
        /*002e*/ 	.short	(.L_169 - .L_168)


	//   ....[0]....
.L_168:
        /* <DEDUP_REMOVED lines=12> */


	//----- nvinfo : EIATTR_MERCURY_ISA_VERSION
	.align		4
.L_169:
        /*00e0*/ 	.byte	0x03, 0x5f
        /*00e2*/ 	.short	0x0101


	//----- nvinfo : EIATTR_INT_WARP_WIDE_INSTR_OFFSETS
	.align		4
        /*00e4*/ 	.byte	0x04, 0x31
        /*00e6*/ 	.short	(.L_171 - .L_170)


	//   ....[0]....
.L_170:
        /*00e8*/ 	.word	0x000000c0


	//   ....[1]....
        /*00ec*/ 	.word	0x000000d0


	//   ....[2]....
        /*00f0*/ 	.word	0x000000e0


	//   ....[3]....
        /*00f4*/ 	.word	0x00000180


	//----- nvinfo : EIATTR_COOP_GROUP_MASK_REGIDS
	.align		4
.L_171:
        /*00f8*/ 	.byte	0x04, 0x29
        /*00fa*/ 	.short	(.L_173 - .L_172)


	//   ....[0]....
.L_172:
        /*00fc*/ 	.word	0xffffffff


	//   ....[1]....
        /*0100*/ 	.word	0xffffffff


	//   ....[2]....
        /*0104*/ 	.word	0xffffffff


	//   ....[3]....
        /*0108*/ 	.word	0xffffffff


	//   ....[4]....
        /*010c*/ 	.word	0xffffffff


	//   ....[5]....
        /*0110*/ 	.word	0xffffffff


	//   ....[6]....
        /*0114*/ 	.word	0xffffffff


	//   ....[7]....
        /*0118*/ 	.word	0xffffffff


	//   ....[8]....
        /*011c*/ 	.word	0xffffffff


	//   ....[9]....
        /*0120*/ 	.word	0xffffffff


	//   ....[10]....
        /*0124*/ 	.word	0xffffffff


	//   ....[11]....
        /*0128*/ 	.word	0xffffffff


	//   ....[12]....
        /*012c*/ 	.word	0xffffffff


	//   ....[13]....
        /*0130*/ 	.word	0xffffffff


	//   ....[14]....
        /*0134*/ 	.word	0xffffffff


	//   ....[15]....
        /*0138*/ 	.word	0xffffffff


	//   ....[16]....
        /*013c*/ 	.word	0xffffffff


	//   ....[17]....
        /*0140*/ 	.word	0xffffffff


	//   ....[18]....
        /*0144*/ 	.word	0xffffffff


	//   ....[19]....
        /*0148*/ 	.word	0xffffffff


	//   ....[20]....
        /*014c*/ 	.word	0xffffffff


	//   ....[21]....
        /*0150*/ 	.word	0xffffffff


	//   ....[22]....
        /*0154*/ 	.word	0xffffffff


	//   ....[23]....
        /*0158*/ 	.word	0xffffffff


	//   ....[24]....
        /*015c*/ 	.word	0xffffffff


	//   ....[25]....
        /*0160*/ 	.word	0xffffffff


	//   ....[26]....
        /*0164*/ 	.word	0xffffffff


	//   ....[27]....
        /*0168*/ 	.word	0xffffffff


	//   ....[28]....
        /*016c*/ 	.word	0xffffffff


	//   ....[29]....
        /*0170*/ 	.word	0xffffffff


	//   ....[30]....
        /*0174*/ 	.word	0xffffffff


	//   ....[31]....
        /*0178*/ 	.word	0xffffffff


	//   ....[32]....
        /*017c*/ 	.word	0xffffffff


	//   ....[33]....
        /*0180*/ 	.word	0xffffffff


	//   ....[34]....
        /*0184*/ 	.word	0xffffffff


	//   ....[35]....
        /*0188*/ 	.word	0xffffffff


	//   ....[36]....
        /*018c*/ 	.word	0xffffffff


	//   ....[37]....
        /*0190*/ 	.word	0xffffffff


	//   ....[38]....
        /*0194*/ 	.word	0xffffffff


	//   ....[39]....
        /*0198*/ 	.word	0xffffffff


	//   ....[40]....
        /*019c*/ 	.word	0xffffffff


	//   ....[41]....
        /*01a0*/ 	.word	0xffffffff


	//   ....[42]....
        /*01a4*/ 	.word	0xffffffff


	//   ....[43]....
        /*01a8*/ 	.word	0xffffffff


	//   ....[44]....
        /*01ac*/ 	.word	0xffffffff


	//   ....[45]....
        /*01b0*/ 	.word	0xffffffff


	//   ....[46]....
        /*01b4*/ 	.word	0xffffffff


	//   ....[47]....
        /*01b8*/ 	.word	0xffffffff


	//   ....[48]....
        /*01bc*/ 	.word	0xffffffff


	//   ....[49]....
        /*01c0*/ 	.word	0xffffffff


	//   ....[50]....
        /*01c4*/ 	.word	0xffffffff


	//   ....[51]....
        /*01c8*/ 	.word	0xffffffff


	//   ....[52]....
        /*01cc*/ 	.word	0xffffffff


	//   ....[53]....
        /*01d0*/ 	.word	0xffffffff


	//   ....[54]....
        /*01d4*/ 	.word	0xffffffff


	//   ....[55]....
        /*01d8*/ 	.word	0xffffffff


	//   ....[56]....
        /*01dc*/ 	.word	0xffffffff


	//   ....[57]....
        /*01e0*/ 	.word	0xffffffff


	//   ....[58]....
        /*01e4*/ 	.word	0xffffffff


	//   ....[59]....
        /*01e8*/ 	.word	0xffffffff


	//   ....[60]....
        /*01ec*/ 	.word	0xffffffff


	//   ....[61]....
        /*01f0*/ 	.word	0xffffffff


	//   ....[62]....
        /*01f4*/ 	.word	0xffffffff


	//   ....[63]....
        /*01f8*/ 	.word	0xffffffff


	//   ....[64]....
        /*01fc*/ 	.word	0xffffffff


	//   ....[65]....
        /*0200*/ 	.word	0xffffffff


	//   ....[66]....
        /*0204*/ 	.word	0xffffffff


	//   ....[67]....
        /*0208*/ 	.word	0xffffffff


	//   ....[68]....
        /*020c*/ 	.word	0xffffffff


	//   ....[69]....
        /*0210*/ 	.word	0xffffffff


	//   ....[70]....
        /*0214*/ 	.word	0xffffffff


	//   ....[71]....
        /*0218*/ 	.word	0xffffffff


	//   ....[72]....
        /*021c*/ 	.word	0xffffffff


	//   ....[73]....
        /*0220*/ 	.word	0xffffffff


	//   ....[74]....
        /*0224*/ 	.word	0xffffffff


	//   ....[75]....
        /*0228*/ 	.word	0xffffffff


	//   ....[76]....
        /*022c*/ 	.word	0xffffffff


	//   ....[77]....
        /*0230*/ 	.word	0xffffffff


	//   ....[78]....
        /*0234*/ 	.word	0xffffffff


	//   ....[79]....
        /*0238*/ 	.word	0xffffffff


	//   ....[80]....
        /*023c*/ 	.word	0xffffffff


	//   ....[81]....
        /*0240*/ 	.word	0xffffffff


	//   ....[82]....
        /*0244*/ 	.word	0xffffffff


	//   ....[83]....
        /*0248*/ 	.word	0xffffffff


	//   ....[84]....
        /*024c*/ 	.word	0xffffffff


	//   ....[85]....
        /*0250*/ 	.word	0xffffffff


	//   ....[86]....
        /*0254*/ 	.word	0xffffffff


	//   ....[87]....
        /*0258*/ 	.word	0xffffffff


	//   ....[88]....
        /*025c*/ 	.word	0xffffffff


	//   ....[89]....
        /*0260*/ 	.word	0xffffffff


	//   ....[90]....
        /*0264*/ 	.word	0xffffffff


	//   ....[91]....
        /*0268*/ 	.word	0xffffffff


	//   ....[92]....
        /*026c*/ 	.word	0xffffffff


	//   ....[93]....
        /*0270*/ 	.word	0xffffffff


	//   ....[94]....
        /*0274*/ 	.word	0xffffffff


	//   ....[95]....
        /*0278*/ 	.word	0xffffffff


	//   ....[96]....
        /*027c*/ 	.word	0xffffffff


	//   ....[97]....
        /*0280*/ 	.word	0xffffffff


	//   ....[98]....
        /*0284*/ 	.word	0xffffffff


	//   ....[99]....
        /*0288*/ 	.word	0xffffffff


	//   ....[100]....
        /*028c*/ 	.word	0xffffffff


	//   ....[101]....
        /*0290*/ 	.word	0xffffffff


	//   ....[102]....
        /*0294*/ 	.word	0xffffffff


	//   ....[103]....
        /*0298*/ 	.word	0xffffffff


	//   ....[104]....
        /*029c*/ 	.word	0xffffffff


	//   ....[105]....
        /*02a0*/ 	.word	0xffffffff


	//   ....[106]....
        /*02a4*/ 	.word	0xffffffff


	//   ....[107]....
        /*02a8*/ 	.word	0xffffffff


	//   ....[108]....
        /*02ac*/ 	.word	0xffffffff


	//   ....[109]....
        /*02b0*/ 	.word	0xffffffff


	//   ....[110]....
        /*02b4*/ 	.word	0xffffffff


	//   ....[111]....
        /*02b8*/ 	.word	0xffffffff


	//   ....[112]....
        /*02bc*/ 	.word	0x0500000f


	//   ....[113]....
        /*02c0*/ 	.word	0x0500000f


	//   ....[114]....
        /*02c4*/ 	.word	0x0500000f


	//   ....[115]....
        /*02c8*/ 	.word	0x0500000f


	//   ....[116]....
        /*02cc*/ 	.word	0x0500000f


	//   ....[117]....
        /*02d0*/ 	.word	0x0500000f


	//   ....[118]....
        /*02d4*/ 	.word	0x0500000f


	//   ....[119]....
        /*02d8*/ 	.word	0x0500000f


	//   ....[120]....
        /*02dc*/ 	.word	0x0500000f


	//   ....[121]....
        /*02e0*/ 	.word	0x0500000f


	//   ....[122]....
        /*02e4*/ 	.word	0x0500000f


	//   ....[123]....
        /*02e8*/ 	.word	0x0500000f


	//   ....[124]....
        /*02ec*/ 	.word	0x0500000f


	//   ....[125]....
        /*02f0*/ 	.word	0x0500000f


	//   ....[126]....
        /*02f4*/ 	.word	0x0500000f


	//   ....[127]....
        /*02f8*/ 	.word	0x0500000f


	//   ....[128]....
        /*02fc*/ 	.word	0x0500000f


	//   ....[129]....
        /*0300*/ 	.word	0x0500000f


	//   ....[130]....
        /*0304*/ 	.word	0x0500000f


	//   ....[131]....
        /*0308*/ 	.word	0x0500000f


	//   ....[132]....
        /*030c*/ 	.word	0x0500000f


	//   ....[133]....
        /*0310*/ 	.word	0x0500000f


	//   ....[134]....
        /*0314*/ 	.word	0x0500000f


	//   ....[135]....
        /*0318*/ 	.word	0x0500000f


	//   ....[136]....
        /*031c*/ 	.word	0x0500000f


	//   ....[137]....
        /*0320*/ 	.word	0x0500000f


	//   ....[138]....
        /*0324*/ 	.word	0x0500000f


	//   ....[139]....
        /*0328*/ 	.word	0x0500000f


	//   ....[140]....
        /*032c*/ 	.word	0x0500000f


	//   ....[141]....
        /*0330*/ 	.word	0x0500000f


	//   ....[142]....
        /*0334*/ 	.word	0x0500000f


	//   ....[143]....
        /*0338*/ 	.word	0x0500000f


	//   ....[144]....
        /*033c*/ 	.word	0x0500000f


	//   ....[145]....
        /*0340*/ 	.word	0x0500000f


	//   ....[146]....
        /*0344*/ 	.word	0x0500000f


	//   ....[147]....
        /*0348*/ 	.word	0x0500000f


	//   ....[148]....
        /*034c*/ 	.word	0x0500000f


	//   ....[149]....
        /*0350*/ 	.word	0x0500000f


	//   ....[150]....
        /*0354*/ 	.word	0x0500000f


	//   ....[151]....
        /*0358*/ 	.word	0x0500000f


	//   ....[152]....
        /*035c*/ 	.word	0x0500000f


	//   ....[153]....
        /*0360*/ 	.word	0x0500000f


	//   ....[154]....
        /*0364*/ 	.word	0x0500000f


	//   ....[155]....
        /*0368*/ 	.word	0x0500000f


	//   ....[156]....
        /*036c*/ 	.word	0x0500000f


	//   ....[157]....
        /*0370*/ 	.word	0x0500000f


	//   ....[158]....
        /*0374*/ 	.word	0x0500000f


	//   ....[159]....
        /*0378*/ 	.word	0x0500000f


	//   ....[160]....
        /*037c*/ 	.word	0x0500000f


	//   ....[161]....
        /*0380*/ 	.word	0x0500000f


	//   ....[162]....
        /*0384*/ 	.word	0x0500000f


	//   ....[163]....
        /*0388*/ 	.word	0x0500000f


	//   ....[164]....
        /*038c*/ 	.word	0x0500000f


	//   ....[165]....
        /*0390*/ 	.word	0x0500000f


	//   ....[166]....
        /*0394*/ 	.word	0x0500000f


	//   ....[167]....
        /*0398*/ 	.word	0x0500000f


	//   ....[168]....
        /*039c*/ 	.word	0x0500000f


	//   ....[169]....
        /*03a0*/ 	.word	0x0500000f


	//   ....[170]....
        /*03a4*/ 	.word	0x0500000f


	//   ....[171]....
        /*03a8*/ 	.word	0x0500000f


	//   ....[172]....
        /*03ac*/ 	.word	0x0500000f


	//   ....[173]....
        /*03b0*/ 	.word	0x0500000f


	//   ....[174]....
        /*03b4*/ 	.word	0x0500000f


	//   ....[175]....
        /*03b8*/ 	.word	0x0500000f


	//   ....[176]....
        /*03bc*/ 	.word	0x0500000f


	//   ....[177]....
        /*03c0*/ 	.word	0x0500000f


	//   ....[178]....
        /*03c4*/ 	.word	0x0500000f


	//   ....[179]....
        /*03c8*/ 	.word	0x0500000f


	//   ....[180]....
        /*03cc*/ 	.word	0x0500000f


	//   ....[181]....
        /*03d0*/ 	.word	0x0500000f


	//   ....[182]....
        /*03d4*/ 	.word	0x0500000f


	//   ....[183]....
        /*03d8*/ 	.word	0x0500000f


	//   ....[184]....
        /*03dc*/ 	.word	0x0500000f


	//   ....[185]....
        /*03e0*/ 	.word	0x0500000f


	//   ....[186]....
        /*03e4*/ 	.word	0x0500000f


	//   ....[187]....
        /*03e8*/ 	.word	0x0500000f


	//   ....[188]....
        /*03ec*/ 	.word	0x0500000f


	//   ....[189]....
        /*03f0*/ 	.word	0x0500000f


	//   ....[190]....
        /*03f4*/ 	.word	0x0500000f


	//   ....[191]....
        /*03f8*/ 	.word	0x0500000f


	//   ....[192]....
        /*03fc*/ 	.word	0x0500000f


	//   ....[193]....
        /*0400*/ 	.word	0x0500000f


	//----- nvinfo : EIATTR_COOP_GROUP_INSTR_OFFSETS
	.align		4
.L_173:
        /*0404*/ 	.byte	0x04, 0x28
        /*0406*/ 	.short	(.L_175 - .L_174)


	//   ....[0]....
.L_174:
        /*0408*/ 	.word	0x00000080


	//   ....[1]....
        /*040c*/ 	.word	0x00000090


	//   ....[2]....
        /*0410*/ 	.word	0x000002f0


	//   ....[3]....
        /*0414*/ 	.word	0x00000450


	//   ....[4]....
        /*0418*/ 	.word	0x00000570


	//   ....[5]....
        /*041c*/ 	.word	0x000006d0


	//   ....[6]....
        /*0420*/ 	.word	0x00000d00


	//   ....[7]....
        /*0424*/ 	.word	0x00002a40


	//   ....[8]....
        /*0428*/ 	.word	0x00002ae0


	//   ....[9]....
        /*042c*/ 	.word	0x00002af0


	//   ....[10]....
        /*0430*/ 	.word	0x00002b60


	//   ....[11]....
        /*0434*/ 	.word	0x00004cb0


	//   ....[12]....
        /*0438*/ 	.word	0x00004d00


	//   ....[13]....
        /*043c*/ 	.word	0x00004d20


	//   ....[14]....
        /*0440*/ 	.word	0x00004d50


	//   ....[15]....
        /*0444*/ 	.word	0x000062d0


	//   ....[16]....
        /*0448*/ 	.word	0x00006310


	//   ....[17]....
        /*044c*/ 	.word	0x00006440


	//   ....[18]....
        /*0450*/ 	.word	0x00006460


	//   ....[19]....
        /*0454*/ 	.word	0x00007d10


	//   ....[20]....
        /*0458*/ 	.word	0x00007d40


	//   ....[21]....
        /*045c*/ 	.word	0x00007e20


	//   ....[22]....
        /*0460*/ 	.word	0x00007e50


	//   ....[23]....
        /*0464*/ 	.word	0x000084d0


	//   ....[24]....
        /*0468*/ 	.word	0x00008510


	//   ....[25]....
        /*046c*/ 	.word	0x00008650


	//   ....[26]....
        /*0470*/ 	.word	0x00008670


	//   ....[27]....
        /*0474*/ 	.word	0x000087a0


	//   ....[28]....
        /*0478*/ 	.word	0x000087c0


	//   ....[29]....
        /*047c*/ 	.word	0x00008900


	//   ....[30]....
        /*0480*/ 	.word	0x00008940


	//   ....[31]....
        /*0484*/ 	.word	0x0000a050


	//   ....[32]....
        /*0488*/ 	.word	0x0000a080


	//   ....[33]....
        /*048c*/ 	.word	0x0000a0b0


	//   ....[34]....
        /*0490*/ 	.word	0x0000a0c0


	//   ....[35]....
        /*0494*/ 	.word	0x0000a100


	//   ....[36]....
        /*0498*/ 	.word	0x0000a140


	//   ....[37]....
        /*049c*/ 	.word	0x0000a160


	//   ....[38]....
        /*04a0*/ 	.word	0x0000a1c0


	//   ....[39]....
        /*04a4*/ 	.word	0x0000a1e0


	//   ....[40]....
        /*04a8*/ 	.word	0x0000a200


	//   ....[41]....
        /*04ac*/ 	.word	0x0000a240


	//   ....[42]....
        /*04b0*/ 	.word	0x0000a270


	//   ....[43]....
        /*04b4*/ 	.word	0x0000a8e0


	//   ....[44]....
        /*04b8*/ 	.word	0x0000a910


	//   ....[45]....
        /*04bc*/ 	.word	0x0000a960


	//   ....[46]....
        /*04c0*/ 	.word	0x0000a980


	//   ....[47]....
        /*04c4*/ 	.word	0x0000a9a0


	//   ....[48]....
        /*04c8*/ 	.word	0x0000a9b0


	//   ....[49]....
        /*04cc*/ 	.word	0x0000a9c0


	//   ....[50]....
        /*04d0*/ 	.word	0x0000a9d0


	//   ....[51]....
        /*04d4*/ 	.word	0x0000a9e0


	//   ....[52]....
        /*04d8*/ 	.word	0x0000aa20


	//   ....[53]....
        /*04dc*/ 	.word	0x0000aa50


	//   ....[54]....
        /*04e0*/ 	.word	0x0000aae0


	//   ....[55]....
        /*04e4*/ 	.word	0x0000ac10


	//   ....[56]....
        /*04e8*/ 	.word	0x0000ac80


	//   ....[57]....
        /*04ec*/ 	.word	0x0000ae10


	//   ....[58]....
        /*04f0*/ 	.word	0x0000ae30


	//   ....[59]....
        /*04f4*/ 	.word	0x0000b380


	//   ....[60]....
        /*04f8*/ 	.word	0x0000b3b0


	//   ....[61]....
        /*04fc*/ 	.word	0x0000b3c0


	//   ....[62]....
        /*0500*/ 	.word	0x0000b400


	//   ....[63]....
        /*0504*/ 	.word	0x0000b4b0


	//   ....[64]....
        /*0508*/ 	.word	0x0000b4d0


	//   ....[65]....
        /*050c*/ 	.word	0x0000b5a0


	//   ....[66]....
        /*0510*/ 	.word	0x0000b5c0


	//   ....[67]....
        /*0514*/ 	.word	0x0000b650


	//   ....[68]....
        /*0518*/ 	.word	0x0000b670


	//   ....[69]....
        /*051c*/ 	.word	0x0000b700


	//   ....[70]....
        /*0520*/ 	.word	0x0000b720


	//   ....[71]....
        /*0524*/ 	.word	0x0000b7b0


	//   ....[72]....
        /*0528*/ 	.word	0x0000b7d0


	//   ....[73]....
        /*052c*/ 	.word	0x0000b860


	//   ....[74]....
        /*0530*/ 	.word	0x0000b8b0


	//   ....[75]....
        /*0534*/ 	.word	0x0000bc60


	//   ....[76]....
        /*0538*/ 	.word	0x0000bd50


	//   ....[77]....
        /*053c*/ 	.word	0x0000bee0


	//   ....[78]....
        /*0540*/ 	.word	0x0000bf10


	//   ....[79]....
        /*0544*/ 	.word	0x0000bf60


	//   ....[80]....
        /*0548*/ 	.word	0x0000bfb0


	//   ....[81]....
        /*054c*/ 	.word	0x0000c000


	//   ....[82]....
        /*0550*/ 	.word	0x0000c070


	//   ....[83]....
        /*0554*/ 	.word	0x0000c080


	//   ....[84]....
        /*0558*/ 	.word	0x0000c0b0


	//   ....[85]....
        /*055c*/ 	.word	0x0000c0d0


	//   ....[86]....
        /*0560*/ 	.word	0x0000c100


	//   ....[87]....
        /*0564*/ 	.word	0x0000c890


	//   ....[88]....
        /*0568*/ 	.word	0x0000c8b0


	//   ....[89]....
        /*056c*/ 	.word	0x0000c8c0


	//   ....[90]....
        /*0570*/ 	.word	0x0000c8d0


	//   ....[91]....
        /*0574*/ 	.word	0x0000c8f0


	//   ....[92]....
        /*0578*/ 	.word	0x0000c920


	//   ....[93]....
        /*057c*/ 	.word	0x0000c930


	//   ....[94]....
        /*0580*/ 	.word	0x0000c950


	//   ....[95]....
        /*0584*/ 	.word	0x0000c980


	//   ....[96]....
        /*0588*/ 	.word	0x0000c9c0


	//   ....[97]....
        /*058c*/ 	.word	0x0000c9f0


	//   ....[98]....
        /*0590*/ 	.word	0x0000ca10


	//   ....[99]....
        /*0594*/ 	.word	0x0000cd80


	//   ....[100]....
        /*0598*/ 	.word	0x0000cda0


	//   ....[101]....
        /*059c*/ 	.word	0x0000cdb0


	//   ....[102]....
        /*05a0*/ 	.word	0x0000cdd0


	//   ....[103]....
        /*05a4*/ 	.word	0x0000cdf0


	//   ....[104]....
        /*05a8*/ 	.word	0x0000ce50


	//   ....[105]....
        /*05ac*/ 	.word	0x0000ce70


	//   ....[106]....
        /*05b0*/ 	.word	0x0000ced0


	//   ....[107]....
        /*05b4*/ 	.word	0x0000cef0


	//   ....[108]....
        /*05b8*/ 	.word	0x0000cf50


	//   ....[109]....
        /*05bc*/ 	.word	0x0000cf80


	//   ....[110]....
        /*05c0*/ 	.word	0x0000cfd0


	//   ....[111]....
        /*05c4*/ 	.word	0x0000d390


	//   ....[112]....
        /*05c8*/ 	.word	0x0000d8e0


	//   ....[113]....
        /*05cc*/ 	.word	0x0000d9d0


	//   ....[114]....
        /*05d0*/ 	.word	0x0000da70


	//   ....[115]....
        /*05d4*/ 	.word	0x0000dae0


	//   ....[116]....
        /*05d8*/ 	.word	0x0000db90


	//   ....[117]....
        /*05dc*/ 	.word	0x0000dc90


	//   ....[118]....
        /*05e0*/ 	.word	0x0000dce0


	//   ....[119]....
        /*05e4*/ 	.word	0x0000dde0


	//   ....[120]....
        /*05e8*/ 	.word	0x0000de30


	//   ....[121]....
        /*05ec*/ 	.word	0x0000de90


	//   ....[122]....
        /*05f0*/ 	.word	0x0000df60


	//   ....[123]....
        /*05f4*/ 	.word	0x0000e050


	//   ....[124]....
        /*05f8*/ 	.word	0x0000e0a0


	//   ....[125]....
        /*05fc*/ 	.word	0x0000e160


	//   ....[126]....
        /*0600*/ 	.word	0x0000e200


	//   ....[127]....
        /*0604*/ 	.word	0x0000e290


	//   ....[128]....
        /*0608*/ 	.word	0x0000e360


	//   ....[129]....
        /*060c*/ 	.word	0x0000e480


	//   ....[130]....
        /*0610*/ 	.word	0x0000e4f0


	//   ....[131]....
        /*0614*/ 	.word	0x0000e550


	//   ....[132]....
        /*0618*/ 	.word	0x0000e640


	//   ....[133]....
        /*061c*/ 	.word	0x0000e6e0


	//   ....[134]....
        /*0620*/ 	.word	0x0000e7e0


	//   ....[135]....
        /*0624*/ 	.word	0x0000e8e0


	//   ....[136]....
        /*0628*/ 	.word	0x0000e950


	//   ....[137]....
        /*062c*/ 	.word	0x0000e9b0


	//   ....[138]....
        /*0630*/ 	.word	0x0000ea80


	//   ....[139]....
        /*0634*/ 	.word	0x0000eba0


	//   ....[140]....
        /*0638*/ 	.word	0x0000ebf0


	//   ....[141]....
        /*063c*/ 	.word	0x0000ec80


	//   ....[142]....
        /*0640*/ 	.word	0x0000ed20


	//   ....[143]....
        /*0644*/ 	.word	0x0000eda0


	//   ....[144]....
        /*0648*/ 	.word	0x0000ee70


	//   ....[145]....
        /*064c*/ 	.word	0x0000ef80


	//   ....[146]....
        /*0650*/ 	.word	0x0000efd0


	//   ....[147]....
        /*0654*/ 	.word	0x0000f040


	//   ....[148]....
        /*0658*/ 	.word	0x0000f130


	//   ....[149]....
        /*065c*/ 	.word	0x0000f240


	//   ....[150]....
        /*0660*/ 	.word	0x0000f290


	//   ....[151]....
        /*0664*/ 	.word	0x0000f300


	//   ....[152]....
        /*0668*/ 	.word	0x0000f3f0


	//   ....[153]....
        /*066c*/ 	.word	0x0000f500


	//   ....[154]....
        /*0670*/ 	.word	0x0000f550


	//   ....[155]....
        /*0674*/ 	.word	0x0000f5c0


	//   ....[156]....
        /*0678*/ 	.word	0x0000f6a0


	//   ....[157]....
        /*067c*/ 	.word	0x0000f7e0


	//   ....[158]....
        /*0680*/ 	.word	0x0000f8b0


	//   ....[159]....
        /*0684*/ 	.word	0x0000f950


	//   ....[160]....
        /*0688*/ 	.word	0x0000fa90


	//   ....[161]....
        /*068c*/ 	.word	0x0000faf0


	//   ....[162]....
        /*0690*/ 	.word	0x0000fc10


	//   ....[163]....
        /*0694*/ 	.word	0x0000fc70


	//   ....[164]....
        /*0698*/ 	.word	0x0000fd90


	//   ....[165]....
        /*069c*/ 	.word	0x0000fdf0


	//   ....[166]....
        /*06a0*/ 	.word	0x0000ff00


	//   ....[167]....
        /*06a4*/ 	.word	0x0000ff60


	//   ....[168]....
        /*06a8*/ 	.word	0x00010040


	//   ....[169]....
        /*06ac*/ 	.word	0x00010120


	//   ....[170]....
        /*06b0*/ 	.word	0x000101c0


	//   ....[171]....
        /*06b4*/ 	.word	0x00010220


	//   ....[172]....
        /*06b8*/ 	.word	0x000102c0


	//   ....[173]....
        /*06bc*/ 	.word	0x00010320


	//   ....[174]....
        /*06c0*/ 	.word	0x000103c0


	//   ....[175]....
        /*06c4*/ 	.word	0x00010420


	//   ....[176]....
        /*06c8*/ 	.word	0x000104d0


	//   ....[177]....
        /*06cc*/ 	.word	0x00010530


	//   ....[178]....
        /*06d0*/ 	.word	0x000105e0


	//   ....[179]....
        /*06d4*/ 	.word	0x00010640


	//   ....[180]....
        /*06d8*/ 	.word	0x000106f0


	//   ....[181]....
        /*06dc*/ 	.word	0x000107d0


	//   ....[182]....
        /*06e0*/ 	.word	0x00010870


	//   ....[183]....
        /*06e4*/ 	.word	0x000108d0


	//   ....[184]....
        /*06e8*/ 	.word	0x000109a0


	//   ....[185]....
        /*06ec*/ 	.word	0x00010a00


	//   ....[186]....
        /*06f0*/ 	.word	0x00010ad0


	//   ....[187]....
        /*06f4*/ 	.word	0x00010b30


	//   ....[188]....
        /*06f8*/ 	.word	0x00010c00


	//   ....[189]....
        /*06fc*/ 	.word	0x00010c60


	//   ....[190]....
        /*0700*/ 	.word	0x00010d30


	//   ....[191]....
        /*0704*/ 	.word	0x00010d90


	//   ....[192]....
        /*0708*/ 	.word	0x00010e70


	//   ....[193]....
        /*070c*/ 	.word	0x00010f80


	//----- nvinfo : EIATTR_REG_RECONFIG
	.align		4
.L_175:
        /*0710*/ 	.byte	0x01, 0x54
	.zero		2


	//----- nvinfo : EIATTR_SYSCALL_OFFSETS
	.align		4
        /*0714*/ 	.byte	0x04, 0x46
        /*0716*/ 	.short	(.L_177 - .L_176)


	//   ....[0]....
.L_176:
        /*0718*/ 	.word	0x00001070


	//   ....[1]....
        /*071c*/ 	.word	0x00009900


	//   ....[2]....
        /*0720*/ 	.word	0x00009a40


	//   ....[3]....
        /*0724*/ 	.word	0x00009b30


	//   ....[4]....
        /*0728*/ 	.word	0x0000a5e0


	//   ....[5]....
        /*072c*/ 	.word	0x0000b0a0


	//----- nvinfo : EIATTR_MBARRIER_INSTR_OFFSETS
	.align		4
.L_177:
        /*0730*/ 	.byte	0x04, 0x39
        /*0732*/ 	.short	(.L_179 - .L_178)


	//   ....[0]....
.L_178:
        /*0734*/ 	.word	0x00000190
        /*0738*/ 	.word	0x000000ff
        /*073c*/ 	.word	0x00032400
        /*0740*/ 	.short	0x0100
        /*0742*/ 	.byte	0x08
	.zero		1


	//   ....[1]....
        /*0744*/ 	.word	0x000001a0
        /*0748*/ 	.word	0x000000ff
        /*074c*/ 	.word	0x00032410
        /*0750*/ 	.short	0x0100
        /*0752*/ 	.byte	0x08
	.zero		1


	//   ....[2]....
        /*0754*/ 	.word	0x000001b0
        /*0758*/ 	.word	0x000000ff
        /*075c*/ 	.word	0x00032420
        /*0760*/ 	.short	0x0100
        /*0762*/ 	.byte	0x08
	.zero		1


	//   ....[3]....
        /*0764*/ 	.word	0x000002a0
        /*0768*/ 	.word	0x000000ff
        /*076c*/ 	.word	0x00032430
        /*0770*/ 	.short	0x0100
        /*0772*/ 	.byte	0x08
	.zero		1


	//   ....[4]....
        /*0774*/ 	.word	0x000002b0
        /*0778*/ 	.word	0x000000ff
        /*077c*/ 	.word	0x00032440
        /*0780*/ 	.short	0x0100
        /*0782*/ 	.byte	0x08
	.zero		1


	//   ....[5]....
        /*0784*/ 	.word	0x000002c0
        /*0788*/ 	.word	0x000000ff
        /*078c*/ 	.word	0x00032438
        /*0790*/ 	.short	0x0100
        /*0792*/ 	.byte	0x08
	.zero		1


	//   ....[6]....
        /*0794*/ 	.word	0x000002d0
        /*0798*/ 	.word	0x000000ff
        /*079c*/ 	.word	0x00032448
        /*07a0*/ 	.short	0x0100
        /*07a2*/ 	.byte	0x08
	.zero		1


	//   ....[7]....
        /*07a4*/ 	.word	0x00000400
        /*07a8*/ 	.word	0x000000ff
        /*07ac*/ 	.word	0x00032450
        /*07b0*/ 	.short	0x0100
        /*07b2*/ 	.byte	0x08
	.zero		1


	//   ....[8]....
        /*07b4*/ 	.word	0x00000410
        /*07b8*/ 	.word	0x000000ff
        /*07bc*/ 	.word	0x00032460
        /*07c0*/ 	.short	0x0100
        /*07c2*/ 	.byte	0x08
	.zero		1


	//   ....[9]....
        /*07c4*/ 	.word	0x00000420
        /*07c8*/ 	.word	0x000000ff
        /*07cc*/ 	.word	0x00032458
        /*07d0*/ 	.short	0x0100
        /*07d2*/ 	.byte	0x08
	.zero		1


	//   ....[10]....
        /*07d4*/ 	.word	0x00000430
        /*07d8*/ 	.word	0x000000ff
        /*07dc*/ 	.word	0x00032468
        /*07e0*/ 	.short	0x0100
        /*07e2*/ 	.byte	0x08
	.zero		1


	//   ....[11]....
        /*07e4*/ 	.word	0x00000520
        /*07e8*/ 	.word	0x000000ff
        /*07ec*/ 	.word	0x00032470
        /*07f0*/ 	.short	0x0100
        /*07f2*/ 	.byte	0x06
	.zero		1


	//   ....[12]....
        /*07f4*/ 	.word	0x00000530
        /*07f8*/ 	.word	0x000000ff
        /*07fc*/ 	.word	0x00032480
        /*0800*/ 	.short	0x0100
        /*0802*/ 	.byte	0x06
	.zero		1


	//   ....[13]....
        /*0804*/ 	.word	0x00000540
        /*0808*/ 	.word	0x000000ff
        /*080c*/ 	.word	0x00032478
        /*0810*/ 	.short	0x0100
        /*0812*/ 	.byte	0x06
	.zero		1


	//   ....[14]....
        /*0814*/ 	.word	0x00000550
        /*0818*/ 	.word	0x000000ff
        /*081c*/ 	.word	0x00032488
        /*0820*/ 	.short	0x0100
        /*0822*/ 	.byte	0x06
	.zero		1


	//   ....[15]....
        /*0824*/ 	.word	0x00000680
        /*0828*/ 	.word	0x000000ff
        /*082c*/ 	.word	0x00032490
        /*0830*/ 	.short	0x0100
        /*0832*/ 	.byte	0x08
	.zero		1


	//   ....[16]....
        /*0834*/ 	.word	0x00000690
        /*0838*/ 	.word	0x000000ff
        /*083c*/ 	.word	0x000324a0
        /*0840*/ 	.short	0x0100
        /*0842*/ 	.byte	0x08
	.zero		1


	//   ....[17]....
        /*0844*/ 	.word	0x000006a0
        /*0848*/ 	.word	0x000000ff
        /*084c*/ 	.word	0x00032498
        /*0850*/ 	.short	0x0100
        /*0852*/ 	.byte	0x08
	.zero		1


	//   ....[18]....
        /*0854*/ 	.word	0x000006b0
        /*0858*/ 	.word	0x000000ff
        /*085c*/ 	.word	0x000324a8
        /*0860*/ 	.short	0x0100
        /*0862*/ 	.byte	0x08
	.zero		1


	//   ....[19]....
        /*0864*/ 	.word	0x000007f0
        /*0868*/ 	.word	0x000000ff
        /*086c*/ 	.word	0x000324b0
        /*0870*/ 	.short	0x0100
        /*0872*/ 	.byte	0x08
	.zero		1


	//   ....[20]....
        /*0874*/ 	.word	0x00000800
        /*0878*/ 	.word	0x000000ff
        /*087c*/ 	.word	0x000324c0
        /*0880*/ 	.short	0x0100
        /*0882*/ 	.byte	0x08
	.zero		1


	//   ....[21]....
        /*0884*/ 	.word	0x00000810
        /*0888*/ 	.word	0x000000ff
        /*088c*/ 	.word	0x000324b8
        /*0890*/ 	.short	0x0100
        /*0892*/ 	.byte	0x08
	.zero		1


	//   ....[22]....
        /*0894*/ 	.word	0x00000820
        /*0898*/ 	.word	0x000000ff
        /*089c*/ 	.word	0x000324c8
        /*08a0*/ 	.short	0x0100
        /*08a2*/ 	.byte	0x08
	.zero		1


	//   ....[23]....
        /*08a4*/ 	.word	0x000010c0
        /*08a8*/ 	.word	0x000000ff
        /*08ac*/ 	.word	0x00032400
        /*08b0*/ 	.short	0x010a
        /*08b2*/ 	.byte	0x33
	.zero		1


	//   ....[24]....
        /*08b4*/ 	.word	0x00001190
        /*08b8*/ 	.word	0x000000ff
        /*08bc*/ 	.word	0x00032430
        /*08c0*/ 	.short	0x010a
        /*08c2*/ 	.byte	0x1b
	.zero		1


	//   ....[25]....
        /*08c4*/ 	.word	0x000011d0
        /*08c8*/ 	.word	0x000000ff
        /*08cc*/ 	.word	0x00032430
        /*08d0*/ 	.short	0x010a
        /*08d2*/ 	.byte	0x1b
	.zero		1


	//   ....[26]....
        /*08d4*/ 	.word	0x00001430
        /*08d8*/ 	.word	0x000000ff
        /*08dc*/ 	.word	0x00032410
        /*08e0*/ 	.short	0x010a
        /*08e2*/ 	.byte	0x33
	.zero		1


	//   ....[27]....
        /*08e4*/ 	.word	0x00001470
        /*08e8*/ 	.word	0x000000ff
        /*08ec*/ 	.word	0x00032450
        /*08f0*/ 	.short	0x010a
        /*08f2*/ 	.byte	0x1b
	.zero		1


	//   ....[28]....
        /*08f4*/ 	.word	0x000014b0
        /*08f8*/ 	.word	0x000000ff
        /*08fc*/ 	.word	0x00032450
        /*0900*/ 	.short	0x010a
        /*0902*/ 	.byte	0x1b
	.zero		1


	//   ....[29]....
        /*0904*/ 	.word	0x000022a0
        /*0908*/ 	.word	0x000000ff
        /*090c*/ 	.word	0x00000000
        /*0910*/ 	.short	0x0101
        /*0912*/ 	.byte	0x06
	.zero		1


	//   ....[30]....
        /*0914*/ 	.word	0x00003830
        /*0918*/ 	.word	0x000000ff
        /*091c*/ 	.word	0x00000000
        /*0920*/ 	.short	0x0101
        /*0922*/ 	.byte	0x1b
	.zero		1


	//   ....[31]....
        /*0924*/ 	.word	0x000039a0
        /*0928*/ 	.word	0x000000ff
        /*092c*/ 	.word	0x00032430
        /*0930*/ 	.short	0x010a
        /*0932*/ 	.byte	0x1d
	.zero		1


	//   ....[32]....
        /*0934*/ 	.word	0x000039e0
        /*0938*/ 	.word	0x000000ff
        /*093c*/ 	.word	0x00032430
        /*0940*/ 	.short	0x010a
        /*0942*/ 	.byte	0x1d
	.zero		1


	//   ....[33]....
        /*0944*/ 	.word	0x00003b60
        /*0948*/ 	.word	0x000000ff
        /*094c*/ 	.word	0x00032450
        /*0950*/ 	.short	0x010a
        /*0952*/ 	.byte	0x1d
	.zero		1


	//   ....[34]....
        /*0954*/ 	.word	0x00003ba0
        /*0958*/ 	.word	0x000000ff
        /*095c*/ 	.word	0x00032450
        /*0960*/ 	.short	0x010a
        /*0962*/ 	.byte	0x1d
	.zero		1


	//   ....[35]....
        /*0964*/ 	.word	0x000047d0
        /*0968*/ 	.word	0x000000ff
        /*096c*/ 	.word	0x00000000
        /*0970*/ 	.short	0x0101
        /*0972*/ 	.byte	0x06
	.zero		1


	//   ....[36]....
        /*0974*/ 	.word	0x000062b0
        /*0978*/ 	.word	0x000000ff
        /*097c*/ 	.word	0x00000000
        /*0980*/ 	.short	0x0101
        /*0982*/ 	.byte	0x1d
	.zero		1


	//   ....[37]....
        /*0984*/ 	.word	0x000084f0
        /*0988*/ 	.word	0x000000cc
        /*098c*/ 	.word	0x00000000
        /*0990*/ 	.short	0x0101
        /*0992*/ 	.byte	0x3f
	.zero		1


	//   ....[38]....
        /*0994*/ 	.word	0x00009e50
        /*0998*/ 	.word	0x00000011
        /*099c*/ 	.word	0x00032440
        /*09a0*/ 	.short	0x010a
        /*09a2*/ 	.byte	0x3f
	.zero		1


	//   ....[39]....
        /*09a4*/ 	.word	0x0000a3b0
        /*09a8*/ 	.word	0x00000011
        /*09ac*/ 	.word	0x00032430
        /*09b0*/ 	.short	0x0107
        /*09b2*/ 	.byte	0x3f
	.zero		1


	//   ....[40]....
        /*09b4*/ 	.word	0x0000a470
        /*09b8*/ 	.word	0x00000011
        /*09bc*/ 	.word	0x00032430
        /*09c0*/ 	.short	0x0101
        /*09c2*/ 	.byte	0x3f
	.zero		1


	//   ....[41]....
        /*09c4*/ 	.word	0x0000af20
        /*09c8*/ 	.word	0x000000ff
        /*09cc*/ 	.word	0x00032400
        /*09d0*/ 	.short	0x0107
        /*09d2*/ 	.byte	0x25
	.zero		1


	//   ....[42]....
        /*09d4*/ 	.word	0x0000af70
        /*09d8*/ 	.word	0x000000ff
        /*09dc*/ 	.word	0x00032400
        /*09e0*/ 	.short	0x0101
        /*09e2*/ 	.byte	0x25
	.zero		1


	//   ....[43]....
        /*09e4*/ 	.word	0x0000b970
        /*09e8*/ 	.word	0x000000ff
        /*09ec*/ 	.word	0x00032410
        /*09f0*/ 	.short	0x0107
        /*09f2*/ 	.byte	0x25
	.zero		1


	//   ....[44]....
        /*09f4*/ 	.word	0x0000b9d0
        /*09f8*/ 	.word	0x000000ff
        /*09fc*/ 	.word	0x00032410
        /*0a00*/ 	.short	0x0101
        /*0a02*/ 	.byte	0x25
	.zero		1


	//   ....[45]....
        /*0a04*/ 	.word	0x0000b9f0
        /*0a08*/ 	.word	0x000000ff
        /*0a0c*/ 	.word	0x00032420
        /*0a10*/ 	.short	0x010a
        /*0a12*/ 	.byte	0x25
	.zero		1


	//   ....[46]....
        /*0a14*/ 	.word	0x0000ba80
        /*0a18*/ 	.word	0x00000011
        /*0a1c*/ 	.word	0x00032460
        /*0a20*/ 	.short	0x010a
        /*0a22*/ 	.byte	0x3f
	.zero		1


	//   ....[47]....
        /*0a24*/ 	.word	0x0000c370
        /*0a28*/ 	.word	0x00000011
        /*0a2c*/ 	.word	0x00032450
        /*0a30*/ 	.short	0x0107
        /*0a32*/ 	.byte	0x3f
	.zero		1


	//   ....[48]....
        /*0a34*/ 	.word	0x0000c450
        /*0a38*/ 	.word	0x00000011
        /*0a3c*/ 	.word	0x00032450
        /*0a40*/ 	.short	0x0101
        /*0a42*/ 	.byte	0x3f
	.zero		1


	//   ....[49]....
        /*0a44*/ 	.word	0x0000c6f0
        /*0a48*/ 	.word	0x00000011
        /*0a4c*/ 	.word	0x00032440
        /*0a50*/ 	.short	0x010a
        /*0a52*/ 	.byte	0x3f
	.zero		1


	//   ....[50]....
        /*0a54*/ 	.word	0x0000cac0
        /*0a58*/ 	.word	0x00000011
        /*0a5c*/ 	.word	0x00032430
        /*0a60*/ 	.short	0x0107
        /*0a62*/ 	.byte	0x3f
	.zero		1


	//   ....[51]....
        /*0a64*/ 	.word	0x0000cb80
        /*0a68*/ 	.word	0x00000011
        /*0a6c*/ 	.word	0x00032430
        /*0a70*/ 	.short	0x0101
        /*0a72*/ 	.byte	0x3f
	.zero		1


	//   ....[52]....
        /*0a74*/ 	.word	0x0000cbb0
        /*0a78*/ 	.word	0x00000011
        /*0a7c*/ 	.word	0x00032460
        /*0a80*/ 	.short	0x010a
        /*0a82*/ 	.byte	0x3f
	.zero		1


	//   ....[53]....
        /*0a84*/ 	.word	0x0000d0d0
        /*0a88*/ 	.word	0x00000011
        /*0a8c*/ 	.word	0x00032450
        /*0a90*/ 	.short	0x0107
        /*0a92*/ 	.byte	0x3f
	.zero		1


	//   ....[54]....
        /*0a94*/ 	.word	0x0000d1a0
        /*0a98*/ 	.word	0x00000011
        /*0a9c*/ 	.word	0x00032450
        /*0aa0*/ 	.short	0x0101
        /*0aa2*/ 	.byte	0x3f
	.zero		1


	//   ....[55]....
        /*0aa4*/ 	.word	0x0000d310
        /*0aa8*/ 	.word	0x00000007
        /*0aac*/ 	.word	0x00032420
        /*0ab0*/ 	.short	0x010a
        /*0ab2*/ 	.byte	0x3f
	.zero		1


	//   ....[56]....
        /*0ab4*/ 	.word	0x0000d490
        /*0ab8*/ 	.word	0x00000005
        /*0abc*/ 	.word	0x00032440
        /*0ac0*/ 	.short	0x010a
        /*0ac2*/ 	.byte	0x3f
	.zero		1


	//   ....[57]....
        /*0ac4*/ 	.word	0x0000d530
        /*0ac8*/ 	.word	0x00000003
        /*0acc*/ 	.word	0x00032440
        /*0ad0*/ 	.short	0x010a
        /*0ad2*/ 	.byte	0x3f
	.zero		1


	//   ....[58]....
        /*0ad4*/ 	.word	0x0000d570
        /*0ad8*/ 	.word	0x00000005
        /*0adc*/ 	.word	0x00032460
        /*0ae0*/ 	.short	0x010a
        /*0ae2*/ 	.byte	0x3f
	.zero		1


	//   ....[59]....
        /*0ae4*/ 	.word	0x0000d5b0
        /*0ae8*/ 	.word	0x00000003
        /*0aec*/ 	.word	0x00032460
        /*0af0*/ 	.short	0x010a
        /*0af2*/ 	.byte	0x3f
	.zero		1


	//   ....[60]....
        /*0af4*/ 	.word	0x0000d620
        /*0af8*/ 	.word	0x00000003
        /*0afc*/ 	.word	0x00032400
        /*0b00*/ 	.short	0x010a
        /*0b02*/ 	.byte	0x3f
	.zero		1


	//   ....[61]....
        /*0b04*/ 	.word	0x0000d680
        /*0b08*/ 	.word	0x00000004
        /*0b0c*/ 	.word	0x00032430
        /*0b10*/ 	.short	0x010a
        /*0b12*/ 	.byte	0x3f
	.zero		1


	//   ....[62]....
        /*0b14*/ 	.word	0x0000d6e0
        /*0b18*/ 	.word	0x00000005
        /*0b1c*/ 	.word	0x00032410
        /*0b20*/ 	.short	0x010a
        /*0b22*/ 	.byte	0x3f
	.zero		1


	//   ....[63]....
        /*0b24*/ 	.word	0x0000d740
        /*0b28*/ 	.word	0x00000000
        /*0b2c*/ 	.word	0x00032450
        /*0b30*/ 	.short	0x010a
        /*0b32*/ 	.byte	0x3f
	.zero		1


	//   ....[64]....
        /*0b34*/ 	.word	0x0000d7a0
        /*0b38*/ 	.word	0x00000005
        /*0b3c*/ 	.word	0x00032430
        /*0b40*/ 	.short	0x010a
        /*0b42*/ 	.byte	0x3f
	.zero		1


	//   ....[65]....
        /*0b44*/ 	.word	0x0000d800
        /*0b48*/ 	.word	0x00000005
        /*0b4c*/ 	.word	0x00032450
        /*0b50*/ 	.short	0x010a
        /*0b52*/ 	.byte	0x3f
	.zero		1


	//   ....[66]....
        /*0b54*/ 	.word	0x0000d920
        /*0b58*/ 	.word	0x00000011
        /*0b5c*/ 	.word	0x00032440
        /*0b60*/ 	.short	0x010a
        /*0b62*/ 	.byte	0x3f
	.zero		1


	//   ....[67]....
        /*0b64*/ 	.word	0x0000f6e0
        /*0b68*/ 	.word	0x00000003
        /*0b6c*/ 	.word	0x00032420
        /*0b70*/ 	.short	0x010a
        /*0b72*/ 	.byte	0x3f
	.zero		1


	//   ....[68]....
        /*0b74*/ 	.word	0x0000f730
        /*0b78*/ 	.word	0x00000011
        /*0b7c*/ 	.word	0x00032460
        /*0b80*/ 	.short	0x010a
        /*0b82*/ 	.byte	0x3f
	.zero		1


	//   ....[69]....
        /*0b84*/ 	.word	0x00010070
        /*0b88*/ 	.word	0x00000011
        /*0b8c*/ 	.word	0x00032440
        /*0b90*/ 	.short	0x010a
        /*0b92*/ 	.byte	0x3f
	.zero		1


	//   ....[70]....
        /*0b94*/ 	.word	0x00010720
        /*0b98*/ 	.word	0x00000011
        /*0b9c*/ 	.word	0x00032460
        /*0ba0*/ 	.short	0x010a
        /*0ba2*/ 	.byte	0x3f
	.zero		1


	//   ....[71]....
        /*0ba4*/ 	.word	0x00010ea0
        /*0ba8*/ 	.word	0x00000007
        /*0bac*/ 	.word	0x00032420
        /*0bb0*/ 	.short	0x010a
        /*0bb2*/ 	.byte	0x3f
	.zero		1


	//   ....[72]....
        /*0bb4*/ 	.word	0x00011040
        /*0bb8*/ 	.word	0x00000005
        /*0bbc*/ 	.word	0x00032440
        /*0bc0*/ 	.short	0x010a
        /*0bc2*/ 	.byte	0x3f
	.zero		1


	//   ....[73]....
        /*0bc4*/ 	.word	0x00011090
        /*0bc8*/ 	.word	0x00000003
        /*0bcc*/ 	.word	0x00032440
        /*0bd0*/ 	.short	0x010a
        /*0bd2*/ 	.byte	0x3f
	.zero		1


	//   ....[74]....
        /*0bd4*/ 	.word	0x000110e0
        /*0bd8*/ 	.word	0x00000005
        /*0bdc*/ 	.word	0x00032460
        /*0be0*/ 	.short	0x010a
        /*0be2*/ 	.byte	0x3f
	.zero		1


	//----- nvinfo : EIATTR_NUM_MBARRIERS
	.align		4
.L_179:
        /*0be4*/ 	.byte	0x03, 0x38
        /*0be6*/ 	.short	0x0017


	//----- nvinfo : EIATTR_EXIT_INSTR_OFFSETS
	.align		4
        /*0be8*/ 	.byte	0x04, 0x1c
        /*0bea*/ 	.short	(.L_181 - .L_180)


	//   ....[0]....
.L_180:
        /*0bec*/ 	.word	0x00000970


	//   ....[1]....
        /*0bf0*/ 	.word	0x00008aa0


	//   ....[2]....
        /*0bf4*/ 	.word	0x0000d600


	//----- nvinfo : EIATTR_MAX_THREADS
	.align		4
.L_181:
        /*0bf8*/ 	.byte	0x04, 0x05
        /*0bfa*/ 	.short	(.L_183 - .L_182)
.L_182:
        /*0bfc*/ 	.word	0x00000180
        /*0c00*/ 	.word	0x00000001
        /*0c04*/ 	.word	0x00000001


	//----- nvinfo : EIATTR_CRS_STACK_SIZE
	.align		4
.L_183:
        /*0c08*/ 	.byte	0x04, 0x1e
        /*0c0a*/ 	.short	(.L_185 - .L_184)
.L_184:
        /*0c0c*/ 	.word	0x00000000


	//----- nvinfo : EIATTR_CBANK_PARAM_SIZE
	.align		4
.L_185:
        /*0c10*/ 	.byte	0x03, 0x19
        /*0c12*/ 	.short	0x0b70


	//----- nvinfo : EIATTR_PARAM_CBANK
	.align		4
        /*0c14*/ 	.byte	0x04, 0x0a
        /*0c16*/ 	.short	(.L_187 - .L_186)
	.align		4
.L_186:
        /*0c18*/ 	.word	index@(.nv.constant0._ZN7cutlass13device_kernelIN5flash11enable_sm90INS1_16FlashAttnFwdSm90INS1_25CollectiveMainloopFwdSm90ILi2EN4cute5tupleIJNS5_1CILi1EEES8_S8_EEENS6_IJNS7_ILi128EEENS7_ILi96EEENS7_ILi64EEEEEELi256ENS_10bfloat16_tEfNS_4arch4Sm90ELb0ELb0ELb1ELb0ELb1ELb0ELb1ELb1ELb0ELb1ELb0ELb0EEENS1_21CollectiveEpilogueFwdINS6_IJSA_NS7_ILi256EEESB_EEES9_SE_SG_Li256ELb0ELb1ELb0ELb0EEENS1_29StaticPersistentTileSchedulerILb0EEEEEEEEEvNT_6ParamsE)
        /*0c1c*/ 	.short	0x0210
        /*0c1e*/ 	.short	0x0b70


	//----- nvinfo : EIATTR_SW_WAR
	.align		4
.L_187:
        /*0c20*/ 	.byte	0x04, 0x36
        /*0c22*/ 	.short	(.L_189 - .L_188)
.L_188:
        /*0c24*/ 	.word	0x00000008
.L_189:


//--------------------- .nv.info._ZN7cutlass13device_kernelIN5flash11enable_sm90INS1_16FlashAttnFwdSm90INS1_25CollectiveMainloopFwdSm90ILi2EN4cute5tupleIJNS5_1CILi1EEES8_S8_EEENS6_IJNS7_ILi128EEENS7_ILi96EEENS7_ILi64EEEEEELi256ENS_10bfloat16_tEfNS_4arch4Sm90ELb0ELb0ELb1ELb1ELb1ELb0ELb0ELb1ELb0ELb1ELb0ELb0EEENS1_21CollectiveEpilogueFwdINS6_IJSA_NS7_ILi256EEESB_EEES9_SE_SG_Li256ELb1ELb1ELb0ELb0EEENS1_36VarlenDynamicPersistentTileSchedulerILi128ELi96ELi256ELi128ELb0ELb1ELb1ELb0ELb1ELb1EEEEEEEEEvNT_6ParamsE --------------------------
	.section	.nv.info._ZN7cutlass13device_kernelIN5flash11enable_sm90INS1_16FlashAttnFwdSm90INS1_25CollectiveMainloopFwdSm90ILi2EN4cute5tupleIJNS5_1CILi1EEES8_S8_EEENS6_IJNS7_ILi128EEENS7_ILi96EEENS7_ILi64EEEEEELi256ENS_10bfloat16_tEfNS_4arch4Sm90ELb0ELb0ELb1ELb1ELb1ELb0ELb0ELb1ELb0ELb1ELb0ELb0EEENS1_21CollectiveEpilogueFwdINS6_IJSA_NS7_ILi256EEESB_EEES9_SE_SG_Li256ELb1ELb1ELb0ELb0EEENS1_36VarlenDynamicPersistentTileSchedulerILi128ELi96ELi256ELi128ELb0ELb1ELb1ELb0ELb1ELb1EEEEEEEEEvNT_6ParamsE,"",@"SHT_CUDA_INFO"
	.sectionflags	@""
	.align	4


	//----- nvinfo : EIATTR_CUDA_API_VERSION
	.align		4
        /*0000*/ 	.byte	0x04, 0x37
        /*0002*/ 	.short	(.L_191 - .L_190)
.L_190:
        /*0004*/ 	.word	0x00000082


	//----- nvinfo : EIATTR_KPARAM_INFO
	.align		4
.L_191:
        /*0008*/ 	.byte	0x04, 0x17
        /*000a*/ 	.short	(.L_193 - .L_192)
.L_192:
        /*000c*/ 	.word	0x00000000
        /*0010*/ 	.short	0x0000
        /*0012*/ 	.short	0x0070
        /*0014*/ 	.byte	0x00, 0xf0, 0x01, 0x2a


	//----- nvinfo : EIATTR_SPARSE_MMA_MASK
	.align		4
.L_193:
        /*0018*/ 	.byte	0x03, 0x50
        /*001a*/ 	.short	0x0000


	//----- nvinfo : EIATTR_MAXREG_COUNT
	.align		4
        /*001c*/ 	.byte	0x03, 0x1b
        /*001e*/ 	.short	0x00a8


	//----- nvinfo : EIATTR_NUM_BARRIERS
	.align		4
        /*0020*/ 	.byte	0x02, 0x4c
        /*0022*/ 	.byte	0x10
	.zero		1


	//----- nvinfo : EIATTR_EXTERNS
	.align		4
        /*0024*/ 	.byte	0x04, 0x0f
        /*0026*/ 	.short	(.L_195 - .L_194)


	//   ....[0]....
	.align		4
.L_194:
        /*0028*/ 	.word	index@(__assertfail)


	//----- nvinfo : EIATTR_ANNOTATIONS
	.align		4
.L_195:
        /*002c*/ 	.byte	0x04, 0x55
        /*002e*/ 	.short	(.L_197 - .L_196)


	//   ....[0]....
.L_196:
        /* <DEDUP_REMOVED lines=14> */
        /*0104*/ 	.byte	0xc0, 0xe2, 0x00, 0x00


	//----- nvinfo : EIATTR_MERCURY_ISA_VERSION
	.align		4
.L_197:
        /*0108*/ 	.byte	0x03, 0x5f
        /*010a*/ 	.short	0x0101


	//----- nvinfo : EIATTR_UNUSED_LOAD_BYTE_OFFSET
	.align		4
        /*010c*/ 	.byte	0x04, 0x44
        /*010e*/ 	.short	(.L_199 - .L_198)


	//   ....[0]....
.L_198:
        /*0110*/ 	.word	0x00000970
        /*0114*/ 	.word	0x0000fff0


	//   ....[1]....
        /*0118*/ 	.word	0x00006640
        /*011c*/ 	.word	0x0000fff0


	//----- nvinfo : EIATTR_INT_WARP_WIDE_INSTR_OFFSETS
	.align		4
.L_199:
        /*0120*/ 	.byte	0x04, 0x31
        /*0122*/ 	.short	(.L_201 - .L_200)


	//   ....[0]....
.L_200:
        /*0124*/ 	.word	0x000000c0


	//   ....[1]....
        /*0128*/ 	.word	0x000000d0


	//   ....[2]....
        /*012c*/ 	.word	0x00000170


	//   ....[3]....
        /*0130*/ 	.word	0x0000a400


	//   ....[4]....
        /*0134*/ 	.word	0x0000a490


	//   ....[5]....
        /*0138*/ 	.word	0x0000d7e0


	//   ....[6]....
        /*013c*/ 	.word	0x0000d870


	//----- nvinfo : EIATTR_COOP_GROUP_MASK_REGIDS
	.align		4
.L_201:
        /*0140*/ 	.byte	0x04, 0x29
        /*0142*/ 	.short	(.L_203 - .L_202)


	//   ....[0]....
.L_202:
        /*0144*/ 	.word	0xffffffff


	//   ....[1]....
        /*0148*/ 	.word	0xffffffff


	//   ....[2]....
        /*014c*/ 	.word	0xffffffff


	//   ....[3]....
        /*0150*/ 	.word	0xffffffff


	//   ....[4]....
        /*0154*/ 	.word	0xffffffff


	//   ....[5]....
        /*0158*/ 	.word	0xffffffff


	//   ....[6]....
        /*015c*/ 	.word	0xffffffff


	//   ....[7]....
        /*0160*/ 	.word	0xffffffff


	//   ....[8]....
        /*0164*/ 	.word	0xffffffff


	//   ....[9]....
        /*0168*/ 	.word	0xffffffff


	//   ....[10]....
        /*016c*/ 	.word	0xffffffff


	//   ....[11]....
        /*0170*/ 	.word	0xffffffff


	//   ....[12]....
        /*0174*/ 	.word	0xffffffff


	//   ....[13]....
        /*0178*/ 	.word	0xffffffff


	//   ....[14]....
        /*017c*/ 	.word	0xffffffff


	//   ....[15]....
        /*0180*/ 	.word	0xffffffff


	//   ....[16]....
        /*0184*/ 	.word	0xffffffff


	//   ....[17]....
        /*0188*/ 	.word	0xffffffff


	//   ....[18]....
        /*018c*/ 	.word	0xffffffff


	//   ....[19]....
        /*0190*/ 	.word	0xffffffff


	//   ....[20]....
        /*0194*/ 	.word	0xffffffff


	//   ....[21]....
        /*0198*/ 	.word	0xffffffff


	//   ....[22]....
        /*019c*/ 	.word	0xffffffff


	//   ....[23]....
        /*01a0*/ 	.word	0xffffffff


	//   ....[24]....
        /*01a4*/ 	.word	0xffffffff


	//   ....[25]....
        /*01a8*/ 	.word	0xffffffff


	//   ....[26]....
        /*01ac*/ 	.word	0xffffffff


	//   ....[27]....
        /*01b0*/ 	.word	0xffffffff


	//   ....[28]....
        /*01b4*/ 	.word	0xffffffff


	//   ....[29]....
        /*01b8*/ 	.word	0xffffffff


	//   ....[30]....
        /*01bc*/ 	.word	0xffffffff


	//   ....[31]....
        /*01c0*/ 	.word	0xffffffff


	//   ....[32]....
        /*01c4*/ 	.word	0xffffffff


	//   ....[33]....
        /*01c8*/ 	.word	0xffffffff


	//   ....[34]....
        /*01cc*/ 	.word	0xffffffff


	//   ....[35]....
        /*01d0*/ 	.word	0xffffffff


	//   ....[36]....
        /*01d4*/ 	.word	0xffffffff


	//   ....[37]....
        /*01d8*/ 	.word	0xffffffff


	//   ....[38]....
        /*01dc*/ 	.word	0xffffffff


	//   ....[39]....
        /*01e0*/ 	.word	0xffffffff


	//   ....[40]....
        /*01e4*/ 	.word	0xffffffff


	//   ....[41]....
        /*01e8*/ 	.word	0xffffffff


	//   ....[42]....
        /*01ec*/ 	.word	0xffffffff


	//   ....[43]....
        /*01f0*/ 	.word	0xffffffff


	//   ....[44]....
        /*01f4*/ 	.word	0xffffffff


	//   ....[45]....
        /*01f8*/ 	.word	0xffffffff


	//   ....[46]....
        /*01fc*/ 	.word	0xffffffff


	//   ....[47]....
        /*0200*/ 	.word	0xffffffff


	//   ....[48]....
        /*0204*/ 	.word	0xffffffff


	//   ....[49]....
        /*0208*/ 	.word	0xffffffff


	//   ....[50]....
        /*020c*/ 	.word	0xffffffff


	//   ....[51]....
        /*0210*/ 	.word	0xffffffff


	//   ....[52]....
        /*0214*/ 	.word	0xffffffff


	//   ....[53]....
        /*0218*/ 	.word	0xffffffff


	//   ....[54]....
        /*021c*/ 	.word	0xffffffff


	//   ....[55]....
        /*0220*/ 	.word	0xffffffff


	//   ....[56]....
        /*0224*/ 	.word	0xffffffff


	//   ....[57]....
        /*0228*/ 	.word	0xffffffff


	//   ....[58]....
        /*022c*/ 	.word	0xffffffff


	//   ....[59]....
        /*0230*/ 	.word	0xffffffff


	//   ....[60]....
        /*0234*/ 	.word	0xffffffff


	//   ....[61]....
        /*0238*/ 	.word	0xffffffff


	//   ....[62]....
        /*023c*/ 	.word	0xffffffff


	//   ....[63]....
        /*0240*/ 	.word	0xffffffff


	//   ....[64]....
        /*0244*/ 	.word	0xffffffff


	//   ....[65]....
        /*0248*/ 	.word	0xffffffff


	//   ....[66]....
        /*024c*/ 	.word	0xffffffff


	//   ....[67]....
        /*0250*/ 	.word	0xffffffff


	//   ....[68]....
        /*0254*/ 	.word	0xffffffff


	//   ....[69]....
        /*0258*/ 	.word	0xffffffff


	//   ....[70]....
        /*025c*/ 	.word	0xffffffff


	//   ....[71]....
        /*0260*/ 	.word	0xffffffff


	//   ....[72]....
        /*0264*/ 	.word	0xffffffff


	//   ....[73]....
        /*0268*/ 	.word	0xffffffff


	//   ....[74]....
        /*026c*/ 	.word	0xffffffff


	//   ....[75]....
        /*0270*/ 	.word	0xffffffff


	//   ....[76]....
        /*0274*/ 	.word	0xffffffff


	//   ....[77]....
        /*0278*/ 	.word	0xffffffff


	//   ....[78]....
        /*027c*/ 	.word	0xffffffff


	//   ....[79]....
        /*0280*/ 	.word	0xffffffff


	//   ....[80]....
        /*0284*/ 	.word	0xffffffff


	//   ....[81]....
        /*0288*/ 	.word	0xffffffff


	//   ....[82]....
        /*028c*/ 	.word	0xffffffff


	//   ....[83]....
        /*0290*/ 	.word	0xffffffff


	//   ....[84]....
        /*0294*/ 	.word	0xffffffff


	//   ....[85]....
        /*0298*/ 	.word	0xffffffff


	//   ....[86]....
        /*029c*/ 	.word	0xffffffff


	//   ....[87]....
        /*02a0*/ 	.word	0xffffffff


	//   ....[88]....
        /*02a4*/ 	.word	0xffffffff


	//   ....[89]....
        /*02a8*/ 	.word	0xffffffff


	//   ....[90]....
        /*02ac*/ 	.word	0xffffffff


	//   ....[91]....
        /*02b0*/ 	.word	0xffffffff


	//   ....[92]....
        /*02b4*/ 	.word	0xffffffff


	//   ....[93]....
        /*02b8*/ 	.word	0xffffffff


	//   ....[94]....
        /*02bc*/ 	.word	0xffffffff


	//   ....[95]....
        /*02c0*/ 	.word	0xffffffff


	//   ....[96]....
        /*02c4*/ 	.word	0xffffffff


	//   ....[97]....
        /*02c8*/ 	.word	0xffffffff


	//   ....[98]....
        /*02cc*/ 	.word	0xffffffff


	//   ....[99]....
        /*02d0*/ 	.word	0xffffffff


	//   ....[100]....
        /*02d4*/ 	.word	0xffffffff


	//   ....[101]....
        /*02d8*/ 	.word	0xffffffff


	//   ....[102]....
        /*02dc*/ 	.word	0xffffffff


	//   ....[103]....
        /*02e0*/ 	.word	0xffffffff


	//   ....[104]....
        /*02e4*/ 	.word	0xffffffff


	//   ....[105]....
        /*02e8*/ 	.word	0xffffffff


	//   ....[106]....
        /*02ec*/ 	.word	0xffffffff


	//   ....[107]....
        /*02f0*/ 	.word	0xffffffff


	//   ....[108]....
        /*02f4*/ 	.word	0xffffffff


	//   ....[109]....
        /*02f8*/ 	.word	0xffffffff


	//   ....[110]....
        /*02fc*/ 	.word	0xffffffff


	//   ....[111]....
        /*0300*/ 	.word	0xffffffff


	//   ....[112]....
        /*0304*/ 	.word	0xffffffff


	//   ....[113]....
        /*0308*/ 	.word	0xffffffff


	//   ....[114]....
        /*030c*/ 	.word	0xffffffff


	//   ....[115]....
        /*0310*/ 	.word	0xffffffff


	//   ....[116]....
        /*0314*/ 	.word	0xffffffff


	//   ....[117]....
        /*0318*/ 	.word	0xffffffff


	//   ....[118]....
        /*031c*/ 	.word	0xffffffff


	//   ....[119]....
        /*0320*/ 	.word	0xffffffff


	//   ....[120]....
        /*0324*/ 	.word	0xffffffff


	//   ....[121]....
        /*0328*/ 	.word	0xffffffff


	//   ....[122]....
        /*032c*/ 	.word	0xffffffff


	//   ....[123]....
        /*0330*/ 	.word	0xffffffff


	//   ....[124]....
        /*0334*/ 	.word	0xffffffff


	//   ....[125]....
        /*0338*/ 	.word	0xffffffff


	//   ....[126]....
        /*033c*/ 	.word	0xffffffff


	//   ....[127]....
        /*0340*/ 	.word	0xffffffff


	//   ....[128]....
        /*0344*/ 	.word	0xffffffff


	//   ....[129]....
        /*0348*/ 	.word	0xffffffff


	//   ....[130]....
        /*034c*/ 	.word	0xffffffff


	//   ....[131]....
        /*0350*/ 	.word	0xffffffff


	//   ....[132]....
        /*0354*/ 	.word	0xffffffff


	//   ....[133]....
        /*0358*/ 	.word	0xffffffff


	//   ....[134]....
        /*035c*/ 	.word	0xffffffff


	//   ....[135]....
        /*0360*/ 	.word	0xffffffff


	//   ....[136]....
        /*0364*/ 	.word	0xffffffff


	//   ....[137]....
        /*0368*/ 	.word	0x0500000f


	//   ....[138]....
        /*036c*/ 	.word	0x0500000f


	//   ....[139]....
        /*0370*/ 	.word	0x0500000f


	//   ....[140]....
        /*0374*/ 	.word	0x0500000f


	//   ....[141]....
        /*0378*/ 	.word	0x0500000f


	//   ....[142]....
        /*037c*/ 	.word	0x0500000f


	//   ....[143]....
        /*0380*/ 	.word	0x0500000f


	//   ....[144]....
        /*0384*/ 	.word	0x0500000f


	//   ....[145]....
        /*0388*/ 	.word	0x0500000f


	//   ....[146]....
        /*038c*/ 	.word	0x0500000f


	//   ....[147]....
        /*0390*/ 	.word	0x0500000f


	//   ....[148]....
        /*0394*/ 	.word	0x0500000f


	//   ....[149]....
        /*0398*/ 	.word	0x0500000f


	//   ....[150]....
        /*039c*/ 	.word	0x0500000f


	//   ....[151]....
        /*03a0*/ 	.word	0x0500000f


	//   ....[152]....
        /*03a4*/ 	.word	0x0500000f


	//   ....[153]....
        /*03a8*/ 	.word	0x0500000f


	//   ....[154]....
        /*03ac*/ 	.word	0x0500000f


	//   ....[155]....
        /*03b0*/ 	.word	0x0500000f


	//   ....[156]....
        /*03b4*/ 	.word	0x0500000f


	//   ....[157]....
        /*03b8*/ 	.word	0x0500000f


	//   ....[158]....
        /*03bc*/ 	.word	0x0500000f


	//   ....[159]....
        /*03c0*/ 	.word	0x0500000f


	//   ....[160]....
        /*03c4*/ 	.word	0x0500000f


	//   ....[161]....
        /*03c8*/ 	.word	0x0500000f


	//   ....[162]....
        /*03cc*/ 	.word	0x0500000f


	//   ....[163]....
        /*03d0*/ 	.word	0x0500000f


	//   ....[164]....
        /*03d4*/ 	.word	0x0500000f


	//   ....[165]....
        /*03d8*/ 	.word	0x0500000f


	//   ....[166]....
        /*03dc*/ 	.word	0x0500000f


	//   ....[167]....
        /*03e0*/ 	.word	0x0500000f


	//   ....[168]....
        /*03e4*/ 	.word	0x0500000f


	//   ....[169]....
        /*03e8*/ 	.word	0x0500000f


	//   ....[170]....
        /*03ec*/ 	.word	0x0500000f


	//   ....[171]....
        /*03f0*/ 	.word	0x0500000f


	//   ....[172]....
        /*03f4*/ 	.word	0x0500000f


	//   ....[173]....
        /*03f8*/ 	.word	0x0500000f


	//   ....[174]....
        /*03fc*/ 	.word	0x0500000f


	//   ....[175]....
        /*0400*/ 	.word	0x0500000f


	//   ....[176]....
        /*0404*/ 	.word	0x0500000f


	//   ....[177]....
        /*0408*/ 	.word	0x0500000f


	//   ....[178]....
        /*040c*/ 	.word	0x0500000f


	//   ....[179]....
        /*0410*/ 	.word	0x0500000f


	//   ....[180]....
        /*0414*/ 	.word	0x0500000f


	//   ....[181]....
        /*0418*/ 	.word	0x0500000f


	//   ....[182]....
        /*041c*/ 	.word	0x0500000f


	//   ....[183]....
        /*0420*/ 	.word	0x0500000f


	//   ....[184]....
        /*0424*/ 	.word	0x0500000f


	//   ....[185]....
        /*0428*/ 	.word	0x0500000f


	//   ....[186]....
        /*042c*/ 	.word	0x0500000f


	//   ....[187]....
        /*0430*/ 	.word	0x0500000f


	//   ....[188]....
        /*0434*/ 	.word	0x0500000f


	//   ....[189]....
        /*0438*/ 	.word	0x0500000f


	//   ....[190]....
        /*043c*/ 	.word	0x0500000f


	//   ....[191]....
        /*0440*/ 	.word	0x0500000f


	//   ....[192]....
        /*0444*/ 	.word	0x0500000f


	//   ....[193]....
        /*0448*/ 	.word	0x0500000f


	//   ....[194]....
        /*044c*/ 	.word	0x0500000f


	//   ....[195]....
        /*0450*/ 	.word	0x0500000f


	//   ....[196]....
        /*0454*/ 	.word	0x0500000f


	//   ....[197]....
        /*0458*/ 	.word	0x0500000f


	//   ....[198]....
        /*045c*/ 	.word	0x0500000f


	//   ....[199]....
        /*0460*/ 	.word	0x0500000f


	//   ....[200]....
        /*0464*/ 	.word	0x0500000f


	//   ....[201]....
        /*0468*/ 	.word	0x0500000f


	//   ....[202]....
        /*046c*/ 	.word	0x0500000f


	//   ....[203]....
        /*0470*/ 	.word	0x0500000f


	//   ....[204]....
        /*0474*/ 	.word	0x0500000f


	//   ....[205]....
        /*0478*/ 	.word	0x0500000f


	//   ....[206]....
        /*047c*/ 	.word	0x0500000f


	//   ....[207]....
        /*0480*/ 	.word	0x0500000f


	//   ....[208]....
        /*0484*/ 	.word	0x0500000f


	//   ....[209]....
        /*0488*/ 	.word	0x0500000f


	//   ....[210]....
        /*048c*/ 	.word	0x0500000f


	//   ....[211]....
        /*0490*/ 	.word	0x0500000f


	//   ....[212]....
        /*0494*/ 	.word	0x0500000f


	//   ....[213]....
        /*0498*/ 	.word	0x0500000f


	//   ....[214]....
        /*049c*/ 	.word	0x0500000f


	//   ....[215]....
        /*04a0*/ 	.word	0x0500000f


	//   ....[216]....
        /*04a4*/ 	.word	0x0500000f


	//   ....[217]....
        /*04a8*/ 	.word	0x0500000f


	//   ....[218]....
        /*04ac*/ 	.word	0x0500000f


	//   ....[219]....
        /*04b0*/ 	.word	0x0500000f


	//----- nvinfo : EIATTR_COOP_GROUP_INSTR_OFFSETS
	.align		4
.L_203:
        /*04b4*/ 	.byte	0x04, 0x28
        /*04b6*/ 	.short	(.L_205 - .L_204)


	//   ....[0]....
.L_204:
        /*04b8*/ 	.word	0x00000080


	//   ....[1]....
        /*04bc*/ 	.word	0x00000090


	//   ....[2]....
        /*04c0*/ 	.word	0x000002d0


	//   ....[3]....
        /*04c4*/ 	.word	0x00000430


	//   ....[4]....
        /*04c8*/ 	.word	0x00000550


	//   ....[5]....
        /*04cc*/ 	.word	0x000006b0


	//   ....[6]....
        /*04d0*/ 	.word	0x00001580


	//   ....[7]....
        /*04d4*/ 	.word	0x00002770


	//   ....[8]....
        /*04d8*/ 	.word	0x000027f0


	//   ....[9]....
        /*04dc*/ 	.word	0x00002c30


	//   ....[10]....
        /*04e0*/ 	.word	0x00002cb0


	//   ....[11]....
        /*04e4*/ 	.word	0x000041f0


	//   ....[12]....
        /*04e8*/ 	.word	0x00004270


	//   ....[13]....
        /*04ec*/ 	.word	0x000046f0


	//   ....[14]....
        /*04f0*/ 	.word	0x000048b0


	//   ....[15]....
        /*04f4*/ 	.word	0x00005bc0


	//   ....[16]....
        /*04f8*/ 	.word	0x00005c40


	//   ....[17]....
        /*04fc*/ 	.word	0x00005cb0


	//   ....[18]....
        /*0500*/ 	.word	0x00005cd0


	//   ....[19]....
        /*0504*/ 	.word	0x00007750


	//   ....[20]....
        /*0508*/ 	.word	0x00007780


	//   ....[21]....
        /*050c*/ 	.word	0x00007850


	//   ....[22]....
        /*0510*/ 	.word	0x00007880


	//   ....[23]....
        /*0514*/ 	.word	0x00008070


	//   ....[24]....
        /*0518*/ 	.word	0x000080a0


	//   ....[25]....
        /*051c*/ 	.word	0x000081e0


	//   ....[26]....
        /*0520*/ 	.word	0x00008200


	//   ....[27]....
        /*0524*/ 	.word	0x00008340


	//   ....[28]....
        /*0528*/ 	.word	0x00008360


	//   ....[29]....
        /*052c*/ 	.word	0x000084b0


	//   ....[30]....
        /*0530*/ 	.word	0x000084d0


	//   ....[31]....
        /*0534*/ 	.word	0x00008e20


	//   ....[32]....
        /*0538*/ 	.word	0x00008e50


	//   ....[33]....
        /*053c*/ 	.word	0x00008fa0


	//   ....[34]....
        /*0540*/ 	.word	0x00008fc0


	//   ....[35]....
        /*0544*/ 	.word	0x00009100


	//   ....[36]....
        /*0548*/ 	.word	0x00009120


	//   ....[37]....
        /*054c*/ 	.word	0x00009270


	//   ....[38]....
        /*0550*/ 	.word	0x00009290


	//   ....[39]....
        /*0554*/ 	.word	0x00009450


	//   ....[40]....
        /*0558*/ 	.word	0x00009620


	//   ....[41]....
        /*055c*/ 	.word	0x00009650


	//   ....[42]....
        /*0560*/ 	.word	0x00009680


	//   ....[43]....
        /*0564*/ 	.word	0x000096b0


	//   ....[44]....
        /*0568*/ 	.word	0x000096e0


	//   ....[45]....
        /*056c*/ 	.word	0x00009710


	//   ....[46]....
        /*0570*/ 	.word	0x00009860


	//   ....[47]....
        /*0574*/ 	.word	0x00009890


	//   ....[48]....
        /*0578*/ 	.word	0x000098c0


	//   ....[49]....
        /*057c*/ 	.word	0x000098f0


	//   ....[50]....
        /*0580*/ 	.word	0x00009920


	//   ....[51]....
        /*0584*/ 	.word	0x00009950


	//   ....[52]....
        /*0588*/ 	.word	0x000099e0


	//   ....[53]....
        /*058c*/ 	.word	0x00009a10


	//   ....[54]....
        /*0590*/ 	.word	0x00009a90


	//   ....[55]....
        /*0594*/ 	.word	0x0000afa0


	//   ....[56]....
        /*0598*/ 	.word	0x0000afc0


	//   ....[57]....
        /*059c*/ 	.word	0x0000b050


	//   ....[58]....
        /*05a0*/ 	.word	0x0000b070


	//   ....[59]....
        /*05a4*/ 	.word	0x0000b0f0


	//   ....[60]....
        /*05a8*/ 	.word	0x0000b110


	//   ....[61]....
        /*05ac*/ 	.word	0x0000b190


	//   ....[62]....
        /*05b0*/ 	.word	0x0000b1b0


	//   ....[63]....
        /*05b4*/ 	.word	0x0000b230


	//   ....[64]....
        /*05b8*/ 	.word	0x0000b250


	//   ....[65]....
        /*05bc*/ 	.word	0x0000b260


	//   ....[66]....
        /*05c0*/ 	.word	0x0000b270


	//   ....[67]....
        /*05c4*/ 	.word	0x0000baa0


	//   ....[68]....
        /*05c8*/ 	.word	0x0000bad0


	//   ....[69]....
        /*05cc*/ 	.word	0x0000bb90


	//   ....[70]....
        /*05d0*/ 	.word	0x0000bba0


	//   ....[71]....
        /*05d4*/ 	.word	0x0000bc30


	//   ....[72]....
        /*05d8*/ 	.word	0x0000bc40


	//   ....[73]....
        /*05dc*/ 	.word	0x0000bcd0


	//   ....[74]....
        /*05e0*/ 	.word	0x0000bce0


	//   ....[75]....
        /*05e4*/ 	.word	0x0000bd70


	//   ....[76]....
        /*05e8*/ 	.word	0x0000bd80


	//   ....[77]....
        /*05ec*/ 	.word	0x0000be10


	//   ....[78]....
        /*05f0*/ 	.word	0x0000be20


	//   ....[79]....
        /*05f4*/ 	.word	0x0000bea0


	//   ....[80]....
        /*05f8*/ 	.word	0x0000beb0


	//   ....[81]....
        /*05fc*/ 	.word	0x0000bec0


	//   ....[82]....
        /*0600*/ 	.word	0x0000bed0


	//   ....[83]....
        /*0604*/ 	.word	0x0000c340


	//   ....[84]....
        /*0608*/ 	.word	0x0000c370


	//   ....[85]....
        /*060c*/ 	.word	0x0000c3d0


	//   ....[86]....
        /*0610*/ 	.word	0x0000c480


	//   ....[87]....
        /*0614*/ 	.word	0x0000c4a0


	//   ....[88]....
        /*0618*/ 	.word	0x0000c550


	//   ....[89]....
        /*061c*/ 	.word	0x0000c560


	//   ....[90]....
        /*0620*/ 	.word	0x0000c590


	//   ....[91]....
        /*0624*/ 	.word	0x0000c620


	//   ....[92]....
        /*0628*/ 	.word	0x0000c6c0


	//   ....[93]....
        /*062c*/ 	.word	0x0000c6e0


	//   ....[94]....
        /*0630*/ 	.word	0x0000c6f0


	//   ....[95]....
        /*0634*/ 	.word	0x0000ce20


	//   ....[96]....
        /*0638*/ 	.word	0x0000ce40


	//   ....[97]....
        /*063c*/ 	.word	0x0000ce50


	//   ....[98]....
        /*0640*/ 	.word	0x0000ce90


	//   ....[99]....
        /*0644*/ 	.word	0x0000cea0


	//   ....[100]....
        /*0648*/ 	.word	0x0000cee0


	//   ....[101]....
        /*064c*/ 	.word	0x0000cef0


	//   ....[102]....
        /*0650*/ 	.word	0x0000cf30


	//   ....[103]....
        /*0654*/ 	.word	0x0000cf40


	//   ....[104]....
        /*0658*/ 	.word	0x0000cf80


	//   ....[105]....
        /*065c*/ 	.word	0x0000cf90


	//   ....[106]....
        /*0660*/ 	.word	0x0000cfa0


	//   ....[107]....
        /*0664*/ 	.word	0x0000d310


	//   ....[108]....
        /*0668*/ 	.word	0x0000d330


	//   ....[109]....
        /*066c*/ 	.word	0x0000d340


	//   ....[110]....
        /*0670*/ 	.word	0x0000d350


	//   ....[111]....
        /*0674*/ 	.word	0x0000d360


	//   ....[112]....
        /*0678*/ 	.word	0x0000d380


	//   ....[113]....
        /*067c*/ 	.word	0x0000d3f0


	//   ....[114]....
        /*0680*/ 	.word	0x0000d420


	//   ....[115]....
        /*0684*/ 	.word	0x0000d430


	//   ....[116]....
        /*0688*/ 	.word	0x0000d4a0


	//   ....[117]....
        /*068c*/ 	.word	0x0000d4b0


	//   ....[118]....
        /*0690*/ 	.word	0x0000d5b0


	//   ....[119]....
        /*0694*/ 	.word	0x0000da60


	//   ....[120]....
        /*0698*/ 	.word	0x0000dab0


	//   ....[121]....
        /*069c*/ 	.word	0x0000dae0


	//   ....[122]....
        /*06a0*/ 	.word	0x0000daf0


	//   ....[123]....
        /*06a4*/ 	.word	0x0000db20


	//   ....[124]....
        /*06a8*/ 	.word	0x0000db50


	//   ....[125]....
        /*06ac*/ 	.word	0x0000db80


	//   ....[126]....
        /*06b0*/ 	.word	0x0000dbb0


	//   ....[127]....
        /*06b4*/ 	.word	0x0000dd30


	//   ....[128]....
        /*06b8*/ 	.word	0x0000dd60


	//   ....[129]....
        /*06bc*/ 	.word	0x0000dd90


	//   ....[130]....
        /*06c0*/ 	.word	0x0000ddc0


	//   ....[131]....
        /*06c4*/ 	.word	0x0000ddf0


	//   ....[132]....
        /*06c8*/ 	.word	0x0000de20


	//   ....[133]....
        /*06cc*/ 	.word	0x0000dee0


	//   ....[134]....
        /*06d0*/ 	.word	0x0000df00


	//   ....[135]....
        /*06d4*/ 	.word	0x0000df70


	//   ....[136]....
        /*06d8*/ 	.word	0x0000e3e0


	//   ....[137]....
        /*06dc*/ 	.word	0x0000e8c0


	//   ....[138]....
        /*06e0*/ 	.word	0x0000e9b0


	//   ....[139]....
        /*06e4*/ 	.word	0x0000ea50


	//   ....[140]....
        /*06e8*/ 	.word	0x0000eab0


	//   ....[141]....
        /*06ec*/ 	.word	0x0000eba0


	//   ....[142]....
        /*06f0*/ 	.word	0x0000ec10


	//   ....[143]....
        /*06f4*/ 	.word	0x0000ed00


	//   ....[144]....
        /*06f8*/ 	.word	0x0000ed70


	//   ....[145]....
        /*06fc*/ 	.word	0x0000ee60


	//   ....[146]....
        /*0700*/ 	.word	0x0000eed0


	//   ....[147]....
        /*0704*/ 	.word	0x0000efc0


	//   ....[148]....
        /*0708*/ 	.word	0x0000f030


	//   ....[149]....
        /*070c*/ 	.word	0x0000f0d0


	//   ....[150]....
        /*0710*/ 	.word	0x0000f1d0


	//   ....[151]....
        /*0714*/ 	.word	0x0000f230


	//   ....[152]....
        /*0718*/ 	.word	0x0000f290


	//   ....[153]....
        /*071c*/ 	.word	0x0000f380


	//   ....[154]....
        /*0720*/ 	.word	0x0000f3e0


	//   ....[155]....
        /*0724*/ 	.word	0x0000f4e0


	//   ....[156]....
        /*0728*/ 	.word	0x0000f540


	//   ....[157]....
        /*072c*/ 	.word	0x0000f640


	//   ....[158]....
        /*0730*/ 	.word	0x0000f6a0


	//   ....[159]....
        /*0734*/ 	.word	0x0000f7a0


	//   ....[160]....
        /*0738*/ 	.word	0x0000f800


	//   ....[161]....
        /*073c*/ 	.word	0x0000f900


	//   ....[162]....
        /*0740*/ 	.word	0x0000f960


	//   ....[163]....
        /*0744*/ 	.word	0x0000fa60


	//   ....[164]....
        /*0748*/ 	.word	0x0000fac0


	//   ....[165]....
        /*074c*/ 	.word	0x0000fb60


	//   ....[166]....
        /*0750*/ 	.word	0x0000fce0


	//   ....[167]....
        /*0754*/ 	.word	0x0000fdc0


	//   ....[168]....
        /*0758*/ 	.word	0x0000fe70


	//   ....[169]....
        /*075c*/ 	.word	0x0000ff80


	//   ....[170]....
        /*0760*/ 	.word	0x0000ffe0


	//   ....[171]....
        /*0764*/ 	.word	0x000100f0


	//   ....[172]....
        /*0768*/ 	.word	0x00010150


	//   ....[173]....
        /*076c*/ 	.word	0x00010260


	//   ....[174]....
        /*0770*/ 	.word	0x000102c0


	//   ....[175]....
        /*0774*/ 	.word	0x000103d0


	//   ....[176]....
        /*0778*/ 	.word	0x00010430


	//   ....[177]....
        /*077c*/ 	.word	0x000104f0


	//   ....[178]....
        /*0780*/ 	.word	0x00010650


	//   ....[179]....
        /*0784*/ 	.word	0x000106f0


	//   ....[180]....
        /*0788*/ 	.word	0x00010750


	//   ....[181]....
        /*078c*/ 	.word	0x00010800


	//   ....[182]....
        /*0790*/ 	.word	0x00010860


	//   ....[183]....
        /*0794*/ 	.word	0x00010910


	//   ....[184]....
        /*0798*/ 	.word	0x00010970


	//   ....[185]....
        /*079c*/ 	.word	0x00010a20


	//   ....[186]....
        /*07a0*/ 	.word	0x00010a80


	//   ....[187]....
        /*07a4*/ 	.word	0x00010b30


	//   ....[188]....
        /*07a8*/ 	.word	0x00010b90


	//   ....[189]....
        /*07ac*/ 	.word	0x00010c40


	//   ....[190]....
        /*07b0*/ 	.word	0x00010d20


	//   ....[191]....
        /*07b4*/ 	.word	0x00010dc0


	//   ....[192]....
        /*07b8*/ 	.word	0x00010e20


	//   ....[193]....
        /*07bc*/ 	.word	0x00010ef0


	//   ....[194]....
        /*07c0*/ 	.word	0x00010f50


	//   ....[195]....
        /*07c4*/ 	.word	0x00011020


	//   ....[196]....
        /*07c8*/ 	.word	0x00011080


	//   ....[197]....
        /*07cc*/ 	.word	0x00011160


	//   ....[198]....
        /*07d0*/ 	.word	0x000111c0


	//   ....[199]....
        /*07d4*/ 	.word	0x00011290


	//   ....[200]....
        /*07d8*/ 	.word	0x000112f0


	//   ....[201]....
        /*07dc*/ 	.word	0x000113c0


	//   ....[202]....
        /*07e0*/ 	.word	0x00011450


	//   ....[203]....
        /*07e4*/ 	.word	0x000114f0


	//   ....[204]....
        /*07e8*/ 	.word	0x00011610


	//   ....[205]....
        /*07ec*/ 	.word	0x00011680


	//   ....[206]....
        /*07f0*/ 	.word	0x000116f0


	//   ....[207]....
        /*07f4*/ 	.word	0x00011760


	//   ....[208]....
        /*07f8*/ 	.word	0x000117d0


	//   ....[209]....
        /*07fc*/ 	.word	0x00011850


	//   ....[210]....
        /*0800*/ 	.word	0x000118e0


	//   ....[211]....
        /*0804*/ 	.word	0x00011970


	//   ....[212]....
        /*0808*/ 	.word	0x000119e0


	//   ....[213]....
        /*080c*/ 	.word	0x00011a50


	//   ....[214]....
        /*0810*/ 	.word	0x00011ac0


	//   ....[215]....
        /*0814*/ 	.word	0x00011b40


	//   ....[216]....
        /*0818*/ 	.word	0x00011bb0


	//   ....[217]....
        /*081c*/ 	.word	0x00011c50


	//   ....[218]....
        /*0820*/ 	.word	0x00011ce0


	//   ....[219]....
        /*0824*/ 	.word	0x00011e00


	//----- nvinfo : EIATTR_REG_RECONFIG
	.align		4
.L_205:
        /*0828*/ 	.byte	0x01, 0x54
	.zero		2


	//----- nvinfo : EIATTR_SYSCALL_OFFSETS
	.align		4
        /*082c*/ 	.byte	0x04, 0x46
        /*082e*/ 	.short	(.L_207 - .L_206)


	//   ....[0]....
.L_206:
        /*0830*/ 	.word	0x00001760


	//   ....[1]....
        /*0834*/ 	.word	0x0000a5f0


	//   ....[2]....
        /*0838*/ 	.word	0x0000a740


	//   ....[3]....
        /*083c*/ 	.word	0x0000a830


	//   ....[4]....
        /*0840*/ 	.word	0x0000b700


	//----- nvinfo : EIATTR_MBARRIER_INSTR_OFFSETS
	.align		4
.L_207:
        /*0844*/ 	.byte	0x04, 0x39
        /*0846*/ 	.short	(.L_209 - .L_208)


	//   ....[0]....
.L_208:
        /*0848*/ 	.word	0x00000180
        /*084c*/ 	.word	0x000000ff
        /*0850*/ 	.word	0x00022800
        /*0854*/ 	.short	0x0100
        /*0856*/ 	.byte	0x08
	.zero		1


	//   ....[1]....
        /*0858*/ 	.word	0x00000190
        /*085c*/ 	.word	0x000000ff
        /*0860*/ 	.word	0x00022820
        /*0864*/ 	.short	0x0100
        /*0866*/ 	.byte	0x08
	.zero		1


	//   ....[2]....
        /*0868*/ 	.word	0x00000280
        /*086c*/ 	.word	0x000000ff
        /*0870*/ 	.word	0x00022830
        /*0874*/ 	.short	0x0100
        /*0876*/ 	.byte	0x08
	.zero		1


	//   ....[3]....
        /*0878*/ 	.word	0x00000290
        /*087c*/ 	.word	0x000000ff
        /*0880*/ 	.word	0x00022840
        /*0884*/ 	.short	0x0100
        /*0886*/ 	.byte	0x08
	.zero		1


	//   ....[4]....
        /*0888*/ 	.word	0x000002a0
        /*088c*/ 	.word	0x000000ff
        /*0890*/ 	.word	0x00022838
        /*0894*/ 	.short	0x0100
        /*0896*/ 	.byte	0x08
	.zero		1


	//   ....[5]....
        /*0898*/ 	.word	0x000002b0
        /*089c*/ 	.word	0x000000ff
        /*08a0*/ 	.word	0x00022848
        /*08a4*/ 	.short	0x0100
        /*08a6*/ 	.byte	0x08
	.zero		1


	//   ....[6]....
        /*08a8*/ 	.word	0x000003e0
        /*08ac*/ 	.word	0x000000ff
        /*08b0*/ 	.word	0x00022850
        /*08b4*/ 	.short	0x0100
        /*08b6*/ 	.byte	0x08
	.zero		1


	//   ....[7]....
        /*08b8*/ 	.word	0x000003f0
        /*08bc*/ 	.word	0x000000ff
        /*08c0*/ 	.word	0x00022860
        /*08c4*/ 	.short	0x0100
        /*08c6*/ 	.byte	0x08
	.zero		1


	//   ....[8]....
        /*08c8*/ 	.word	0x00000400
        /*08cc*/ 	.word	0x000000ff
        /*08d0*/ 	.word	0x00022858
        /*08d4*/ 	.short	0x0100
        /*08d6*/ 	.byte	0x08
	.zero		1


	//   ....[9]....
        /*08d8*/ 	.word	0x00000410
        /*08dc*/ 	.word	0x000000ff
        /*08e0*/ 	.word	0x00022868
        /*08e4*/ 	.short	0x0100
        /*08e6*/ 	.byte	0x08
	.zero		1


	//   ....[10]....
        /*08e8*/ 	.word	0x00000500
        /*08ec*/ 	.word	0x000000ff
        /*08f0*/ 	.word	0x00022870
        /*08f4*/ 	.short	0x0100
        /*08f6*/ 	.byte	0x06
	.zero		1


	//   ....[11]....
        /*08f8*/ 	.word	0x00000510
        /*08fc*/ 	.word	0x000000ff
        /*0900*/ 	.word	0x00022880
        /*0904*/ 	.short	0x0100
        /*0906*/ 	.byte	0x06
	.zero		1


	//   ....[12]....
        /*0908*/ 	.word	0x00000520
        /*090c*/ 	.word	0x000000ff
        /*0910*/ 	.word	0x00022878
        /*0914*/ 	.short	0x0100
        /*0916*/ 	.byte	0x06
	.zero		1


	//   ....[13]....
        /*0918*/ 	.word	0x00000530
        /*091c*/ 	.word	0x000000ff
        /*0920*/ 	.word	0x00022888
        /*0924*/ 	.short	0x0100
        /*0926*/ 	.byte	0x06
	.zero		1


	//   ....[14]....
        /*0928*/ 	.word	0x00000660
        /*092c*/ 	.word	0x000000ff
        /*0930*/ 	.word	0x00022890
        /*0934*/ 	.short	0x0100
        /*0936*/ 	.byte	0x08
	.zero		1


	//   ....[15]....
        /*0938*/ 	.word	0x00000670
        /*093c*/ 	.word	0x000000ff
        /*0940*/ 	.word	0x000228a0
        /*0944*/ 	.short	0x0100
        /*0946*/ 	.byte	0x08
	.zero		1


	//   ....[16]....
        /*0948*/ 	.word	0x00000680
        /*094c*/ 	.word	0x000000ff
        /*0950*/ 	.word	0x00022898
        /*0954*/ 	.short	0x0100
        /*0956*/ 	.byte	0x08
	.zero		1


	//   ....[17]....
        /*0958*/ 	.word	0x00000690
        /*095c*/ 	.word	0x000000ff
        /*0960*/ 	.word	0x000228a8
        /*0964*/ 	.short	0x0100
        /*0966*/ 	.byte	0x08
	.zero		1


	//   ....[18]....
        /*0968*/ 	.word	0x000007d0
        /*096c*/ 	.word	0x000000ff
        /*0970*/ 	.word	0x000228b0
        /*0974*/ 	.short	0x0100
        /*0976*/ 	.byte	0x08
	.zero		1


	//   ....[19]....
        /*0978*/ 	.word	0x000007e0
        /*097c*/ 	.word	0x000000ff
        /*0980*/ 	.word	0x000228c0
        /*0984*/ 	.short	0x0100
        /*0986*/ 	.byte	0x08
	.zero		1


	//   ....[20]....
        /*0988*/ 	.word	0x000007f0
        /*098c*/ 	.word	0x000000ff
        /*0990*/ 	.word	0x000228b8
        /*0994*/ 	.short	0x0100
        /*0996*/ 	.byte	0x08
	.zero		1


	//   ....[21]....
        /*0998*/ 	.word	0x00000800
        /*099c*/ 	.word	0x000000ff
        /*09a0*/ 	.word	0x000228c8
        /*09a4*/ 	.short	0x0100
        /*09a6*/ 	.byte	0x08
	.zero		1


	//   ....[22]....
        /*09a8*/ 	.word	0x000017d0
        /*09ac*/ 	.word	0x000000ff
        /*09b0*/ 	.word	0x00022800
        /*09b4*/ 	.short	0x010a
        /*09b6*/ 	.byte	0x2d
	.zero		1


	//   ....[23]....
        /*09b8*/ 	.word	0x000018a0
        /*09bc*/ 	.word	0x000000ff
        /*09c0*/ 	.word	0x00022830
        /*09c4*/ 	.short	0x010a
        /*09c6*/ 	.byte	0x16
	.zero		1


	//   ....[24]....
        /*09c8*/ 	.word	0x000018e0
        /*09cc*/ 	.word	0x000000ff
        /*09d0*/ 	.word	0x00022830
        /*09d4*/ 	.short	0x010a
        /*09d6*/ 	.byte	0x16
	.zero		1


	//   ....[25]....
        /*09d8*/ 	.word	0x00002140
        /*09dc*/ 	.word	0x000000ff
        /*09e0*/ 	.word	0x00000000
        /*09e4*/ 	.short	0x0101
        /*09e6*/ 	.byte	0x06
	.zero		1


	//   ....[26]....
        /*09e8*/ 	.word	0x000034d0
        /*09ec*/ 	.word	0x000000ff
        /*09f0*/ 	.word	0x00022850
        /*09f4*/ 	.short	0x010a
        /*09f6*/ 	.byte	0x16
	.zero		1


	//   ....[27]....
        /*09f8*/ 	.word	0x00003510
        /*09fc*/ 	.word	0x000000ff
        /*0a00*/ 	.word	0x00022850
        /*0a04*/ 	.short	0x010a
        /*0a06*/ 	.byte	0x16
	.zero		1


	//   ....[28]....
        /*0a08*/ 	.word	0x00003830
        /*0a0c*/ 	.word	0x000000ff
        /*0a10*/ 	.word	0x00000000
        /*0a14*/ 	.short	0x0101
        /*0a16*/ 	.byte	0x16
	.zero		1


	//   ....[29]....
        /*0a18*/ 	.word	0x000039a0
        /*0a1c*/ 	.word	0x000000ff
        /*0a20*/ 	.word	0x00022830
        /*0a24*/ 	.short	0x010a
        /*0a26*/ 	.byte	0x18
	.zero		1


	//   ....[30]....
        /*0a28*/ 	.word	0x000039e0
        /*0a2c*/ 	.word	0x000000ff
        /*0a30*/ 	.word	0x00022830
        /*0a34*/ 	.short	0x010a
        /*0a36*/ 	.byte	0x18
	.zero		1


	//   ....[31]....
        /*0a38*/ 	.word	0x00003f30
        /*0a3c*/ 	.word	0x000000ff
        /*0a40*/ 	.word	0x00000000
        /*0a44*/ 	.short	0x0101
        /*0a46*/ 	.byte	0x06
	.zero		1


	//   ....[32]....
        /*0a48*/ 	.word	0x00005880
        /*0a4c*/ 	.word	0x000000ff
        /*0a50*/ 	.word	0x00022850
        /*0a54*/ 	.short	0x010a
        /*0a56*/ 	.byte	0x18
	.zero		1


	//   ....[33]....
        /*0a58*/ 	.word	0x000058d0
        /*0a5c*/ 	.word	0x000000ff
        /*0a60*/ 	.word	0x00022850
        /*0a64*/ 	.short	0x010a
        /*0a66*/ 	.byte	0x18
	.zero		1


	//   ....[34]....
        /*0a68*/ 	.word	0x00005ba0
        /*0a6c*/ 	.word	0x000000ff
        /*0a70*/ 	.word	0x00000000
        /*0a74*/ 	.short	0x0101
        /*0a76*/ 	.byte	0x18
	.zero		1


	//   ....[35]....
        /*0a78*/ 	.word	0x00008060
        /*0a7c*/ 	.word	0x00000003
        /*0a80*/ 	.word	0x00000000
        /*0a84*/ 	.short	0x0101
        /*0a86*/ 	.byte	0x3f
	.zero		1


	//   ....[36]....
        /*0a88*/ 	.word	0x0000ad10
        /*0a8c*/ 	.word	0x00000021
        /*0a90*/ 	.word	0x00022840
        /*0a94*/ 	.short	0x010a
        /*0a96*/ 	.byte	0x3f
	.zero		1


	//   ....[37]....
        /*0a98*/ 	.word	0x0000b370
        /*0a9c*/ 	.word	0x00000021
        /*0aa0*/ 	.word	0x00022830
        /*0aa4*/ 	.short	0x0107
        /*0aa6*/ 	.byte	0x3f
	.zero		1


	//   ....[38]....
        /*0aa8*/ 	.word	0x0000b450
        /*0aac*/ 	.word	0x00000021
        /*0ab0*/ 	.word	0x00022830
        /*0ab4*/ 	.short	0x0101
        /*0ab6*/ 	.byte	0x3f
	.zero		1


	//   ....[39]....
        /*0ab8*/ 	.word	0x0000bfd0
        /*0abc*/ 	.word	0x00000016
        /*0ac0*/ 	.word	0x00022800
        /*0ac4*/ 	.short	0x0107
        /*0ac6*/ 	.byte	0x3f
	.zero		1


	//   ....[40]....
        /*0ac8*/ 	.word	0x0000c0c0
        /*0acc*/ 	.word	0x00000016
        /*0ad0*/ 	.word	0x00022800
        /*0ad4*/ 	.short	0x0101
        /*0ad6*/ 	.byte	0x3f
	.zero		1


	//   ....[41]....
        /*0ad8*/ 	.word	0x0000c0e0
        /*0adc*/ 	.word	0x00000016
        /*0ae0*/ 	.word	0x00022820
        /*0ae4*/ 	.short	0x010a
        /*0ae6*/ 	.byte	0x3f
	.zero		1


	//   ....[42]....
        /*0ae8*/ 	.word	0x0000c170
        /*0aec*/ 	.word	0x00000021
        /*0af0*/ 	.word	0x00022860
        /*0af4*/ 	.short	0x010a
        /*0af6*/ 	.byte	0x3f
	.zero		1


	//   ....[43]....
        /*0af8*/ 	.word	0x0000c870
        /*0afc*/ 	.word	0x00000021
        /*0b00*/ 	.word	0x00022850
        /*0b04*/ 	.short	0x0107
        /*0b06*/ 	.byte	0x3f
	.zero		1


	//   ....[44]....
        /*0b08*/ 	.word	0x0000c940
        /*0b0c*/ 	.word	0x00000021
        /*0b10*/ 	.word	0x00022850
        /*0b14*/ 	.short	0x0101
        /*0b16*/ 	.byte	0x3f
	.zero		1


	//   ....[45]....
        /*0b18*/ 	.word	0x0000cc80
        /*0b1c*/ 	.word	0x0000000a
        /*0b20*/ 	.word	0x00022840
        /*0b24*/ 	.short	0x010a
        /*0b26*/ 	.byte	0x3f
	.zero		1


	//   ....[46]....
        /*0b28*/ 	.word	0x0000d050
        /*0b2c*/ 	.word	0x0000000a
        /*0b30*/ 	.word	0x00022830
        /*0b34*/ 	.short	0x0107
        /*0b36*/ 	.byte	0x3f
	.zero		1


	//   ....[47]....
        /*0b38*/ 	.word	0x0000d110
        /*0b3c*/ 	.word	0x0000000a
        /*0b40*/ 	.word	0x00022830
        /*0b44*/ 	.short	0x0101
        /*0b46*/ 	.byte	0x3f
	.zero		1


	//   ....[48]....
        /*0b48*/ 	.word	0x0000d140
        /*0b4c*/ 	.word	0x0000000a
        /*0b50*/ 	.word	0x00022860
        /*0b54*/ 	.short	0x010a
        /*0b56*/ 	.byte	0x3f
	.zero		1


	//   ....[49]....
        /*0b58*/ 	.word	0x0000d660
        /*0b5c*/ 	.word	0x0000000a
        /*0b60*/ 	.word	0x00022850
        /*0b64*/ 	.short	0x0107
        /*0b66*/ 	.byte	0x3f
	.zero		1


	//   ....[50]....
        /*0b68*/ 	.word	0x0000d720
        /*0b6c*/ 	.word	0x0000000a
        /*0b70*/ 	.word	0x00022850
        /*0b74*/ 	.short	0x0101
        /*0b76*/ 	.byte	0x3f
	.zero		1


	//   ....[51]....
        /*0b78*/ 	.word	0x0000e360
        /*0b7c*/ 	.word	0x00000007
        /*0b80*/ 	.word	0x00022820
        /*0b84*/ 	.short	0x010a
        /*0b86*/ 	.byte	0x3f
	.zero		1


	//   ....[52]....
        /*0b88*/ 	.word	0x0000e4e0
        /*0b8c*/ 	.word	0x00000005
        /*0b90*/ 	.word	0x00022840
        /*0b94*/ 	.short	0x010a
        /*0b96*/ 	.byte	0x3f
	.zero		1


	//   ....[53]....
        /*0b98*/ 	.word	0x0000e580
        /*0b9c*/ 	.word	0x00000003
        /*0ba0*/ 	.word	0x00022840
        /*0ba4*/ 	.short	0x010a
        /*0ba6*/ 	.byte	0x3f
	.zero		1


	//   ....[54]....
        /*0ba8*/ 	.word	0x0000e5c0
        /*0bac*/ 	.word	0x00000005
        /*0bb0*/ 	.word	0x00022860
        /*0bb4*/ 	.short	0x010a
        /*0bb6*/ 	.byte	0x3f
	.zero		1


	//   ....[55]....
        /*0bb8*/ 	.word	0x0000e600
        /*0bbc*/ 	.word	0x00000003
        /*0bc0*/ 	.word	0x00022860
        /*0bc4*/ 	.short	0x010a
        /*0bc6*/ 	.byte	0x3f
	.zero		1


	//   ....[56]....
        /*0bc8*/ 	.word	0x0000e670
        /*0bcc*/ 	.word	0x00000003
        /*0bd0*/ 	.word	0x00022800
        /*0bd4*/ 	.short	0x010a
        /*0bd6*/ 	.byte	0x3f
	.zero		1


	//   ....[57]....
        /*0bd8*/ 	.word	0x0000e6d0
        /*0bdc*/ 	.word	0x00000003
        /*0be0*/ 	.word	0x00022830
        /*0be4*/ 	.short	0x010a
        /*0be6*/ 	.byte	0x3f
	.zero		1


	//   ....[58]....
        /*0be8*/ 	.word	0x0000e730
        /*0bec*/ 	.word	0x00000009
        /*0bf0*/ 	.word	0x00022850
        /*0bf4*/ 	.short	0x010a
        /*0bf6*/ 	.byte	0x3f
	.zero		1


	//   ....[59]....
        /*0bf8*/ 	.word	0x0000e790
        /*0bfc*/ 	.word	0x00000000
        /*0c00*/ 	.word	0x00022830
        /*0c04*/ 	.short	0x010a
        /*0c06*/ 	.byte	0x3f
	.zero		1


	//   ....[60]....
        /*0c08*/ 	.word	0x0000e7f0
        /*0c0c*/ 	.word	0x0000000a
        /*0c10*/ 	.word	0x00022850
        /*0c14*/ 	.short	0x010a
        /*0c16*/ 	.byte	0x3f
	.zero		1


	//   ....[61]....
        /*0c18*/ 	.word	0x0000e900
        /*0c1c*/ 	.word	0x00000021
        /*0c20*/ 	.word	0x00022840
        /*0c24*/ 	.short	0x010a
        /*0c26*/ 	.byte	0x3f
	.zero		1


	//   ....[62]....
        /*0c28*/ 	.word	0x0000fbe0
        /*0c2c*/ 	.word	0x00000016
        /*0c30*/ 	.word	0x00022820
        /*0c34*/ 	.short	0x010a
        /*0c36*/ 	.byte	0x3f
	.zero		1


	//   ....[63]....
        /*0c38*/ 	.word	0x0000fc30
        /*0c3c*/ 	.word	0x00000021
        /*0c40*/ 	.word	0x00022860
        /*0c44*/ 	.short	0x010a
        /*0c46*/ 	.byte	0x3f
	.zero		1


	//   ....[64]....
        /*0c48*/ 	.word	0x000105a0
        /*0c4c*/ 	.word	0x0000000a
        /*0c50*/ 	.word	0x00022840
        /*0c54*/ 	.short	0x010a
        /*0c56*/ 	.byte	0x3f
	.zero		1


	//   ....[65]....
        /*0c58*/ 	.word	0x00010c70
        /*0c5c*/ 	.word	0x0000000a
        /*0c60*/ 	.word	0x00022860
        /*0c64*/ 	.short	0x010a
        /*0c66*/ 	.byte	0x3f
	.zero		1


	//   ....[66]....
        /*0c68*/ 	.word	0x00011d20
        /*0c6c*/ 	.word	0x00000007
        /*0c70*/ 	.word	0x00022820
        /*0c74*/ 	.short	0x010a
        /*0c76*/ 	.byte	0x3f
	.zero		1


	//   ....[67]....
        /*0c78*/ 	.word	0x00011ec0
        /*0c7c*/ 	.word	0x00000005
        /*0c80*/ 	.word	0x00022840
        /*0c84*/ 	.short	0x010a
        /*0c86*/ 	.byte	0x3f
	.zero		1


	//   ....[68]....
        /*0c88*/ 	.word	0x00011f10
        /*0c8c*/ 	.word	0x00000003
        /*0c90*/ 	.word	0x00022840
        /*0c94*/ 	.short	0x010a
        /*0c96*/ 	.byte	0x3f
	.zero		1


	//   ....[69]....
        /*0c98*/ 	.word	0x00011f60
        /*0c9c*/ 	.word	0x00000005
        /*0ca0*/ 	.word	0x00022860
        /*0ca4*/ 	.short	0x010a
        /*0ca6*/ 	.byte	0x3f
	.zero		1


	//----- nvinfo : EIATTR_NUM_MBARRIERS
	.align		4
.L_209:
        /*0ca8*/ 	.byte	0x03, 0x38
        /*0caa*/ 	.short	0x0016


	//----- nvinfo : EIATTR_EXIT_INSTR_OFFSETS
	.align		4
        /*0cac*/ 	.byte	0x04, 0x1c
        /*0cae*/ 	.short	(.L_211 - .L_210)


	//   ....[0]....
.L_210:
        /*0cb0*/ 	.word	0x000009b0


	//   ....[1]....
        /*0cb4*/ 	.word	0x00009400


	//   ....[2]....
        /*0cb8*/ 	.word	0x0000e650


	//----- nvinfo : EIATTR_MAX_THREADS
	.align		4
.L_211:
        /*0cbc*/ 	.byte	0x04, 0x05
        /*0cbe*/ 	.short	(.L_213 - .L_212)
.L_212:
        /*0cc0*/ 	.word	0x00000180
        /*0cc4*/ 	.word	0x00000001
        /*0cc8*/ 	.word	0x00000001


	//----- nvinfo : EIATTR_CRS_STACK_SIZE
	.align		4
.L_213:
        /*0ccc*/ 	.byte	0x04, 0x1e
        /*0cce*/ 	.short	(.L_215 - .L_214)
.L_214:
        /*0cd0*/ 	.word	0x00000000


	//----- nvinfo : EIATTR_CBANK_PARAM_SIZE
	.align		4
.L_215:
        /*0cd4*/ 	.byte	0x03, 0x19
        /*0cd6*/ 	.short	0x0af0


	//----- nvinfo : EIATTR_PARAM_CBANK
	.align		4
        /*0cd8*/ 	.byte	0x04, 0x0a
        /*0cda*/ 	.short	(.L_217 - .L_216)
	.align		4
.L_216:
        /*0cdc*/ 	.word	index@(.nv.constant0._ZN7cutlass13device_kernelIN5flash11enable_sm90INS1_16FlashAttnFwdSm90INS1_25CollectiveMainloopFwdSm90ILi2EN4cute5tupleIJNS5_1CILi1EEES8_S8_EEENS6_IJNS7_ILi128EEENS7_ILi96EEENS7_ILi64EEEEEELi256ENS_10bfloat16_tEfNS_4arch4Sm90ELb0ELb0ELb1ELb1ELb1ELb0ELb0ELb1ELb0ELb1ELb0ELb0EEENS1_21CollectiveEpilogueFwdINS6_IJSA_NS7_ILi256EEESB_EEES9_SE_SG_Li256ELb1ELb1ELb0ELb0EEENS1_36VarlenDynamicPersistentTileSchedulerILi128ELi96ELi256ELi128ELb0ELb1ELb1ELb0ELb1ELb1EEEEEEEEEvNT_6ParamsE)
        /*0ce0*/ 	.short	0x0210
        /*0ce2*/ 	.short	0x0af0


	//----- nvinfo : EIATTR_SW_WAR
	.align		4
.L_217:
        /*0ce4*/ 	.byte	0x04, 0x36
        /*0ce6*/ 	.short	(.L_219 - .L_218)
.L_218:
        /*0ce8*/ 	.word	0x00000008
.L_219:


//--------------------- .nv.info._ZN7cutlass13device_kernelIN5flash11enable_sm90INS1_16FlashAttnFwdSm90INS1_25CollectiveMainloopFwdSm90ILi2EN4cute5tupleIJNS5_1CILi1EEES8_S8_EEENS6_IJNS7_ILi128EEENS7_ILi96EEENS7_ILi64EEEEEELi256ENS_10bfloat16_tEfNS_4arch4Sm90ELb0ELb0ELb1ELb1ELb1ELb1ELb0ELb1ELb0ELb1ELb0ELb0EEENS1_21CollectiveEpilogueFwdINS6_IJSA_NS7_ILi256EEESB_EEES9_SE_SG_Li256ELb1ELb1ELb0ELb0EEENS1_36VarlenDynamicPersistentTileSchedulerILi128ELi96ELi256ELi128ELb0ELb1ELb1ELb0ELb1ELb1EEEEEEEEEvNT_6ParamsE --------------------------
	.section	.nv.info._ZN7cutlass13device_kernelIN5flash11enable_sm90INS1_16FlashAttnFwdSm90INS1_25CollectiveMainloopFwdSm90ILi2EN4cute5tupleIJNS5_1CILi1EEES8_S8_EEENS6_IJNS7_ILi128EEENS7_ILi96EEENS7_ILi64EEEEEELi256ENS_10bfloat16_tEfNS_4arch4Sm90ELb0ELb0ELb1ELb1ELb1ELb1ELb0ELb1ELb0ELb1ELb0ELb0EEENS1_21CollectiveEpilogueFwdINS6_IJSA_NS7_ILi256EEESB_EEES9_SE_SG_Li256ELb1ELb1ELb0ELb0EEENS1_36VarlenDynamicPersistentTileSchedulerILi128ELi96ELi256ELi128ELb0ELb1ELb1ELb0ELb1ELb1EEEEEEEEEvNT_6ParamsE,"",@"SHT_CUDA_INFO"
	.sectionflags	@""
	.align	4


	//----- nvinfo : EIATTR_CUDA_API_VERSION
	.align		4
        /*0000*/ 	.byte	0x04, 0x37
        /*0002*/ 	.short	(.L_221 - .L_220)
.L_220:
        /*0004*/ 	.word	0x00000082


	//----- nvinfo : EIATTR_KPARAM_INFO
	.align		4
.L_221:
        /*0008*/ 	.byte	0x04, 0x17
        /*000a*/ 	.short	(.L_223 - .L_222)
.L_222:
        /*000c*/ 	.word	0x00000000
        /*0010*/ 	.short	0x0000
        /*0012*/ 	.short	0x0070
        /*0014*/ 	.byte	0x00, 0xf0, 0x01, 0x2a


	//----- nvinfo : EIATTR_SPARSE_MMA_MASK
	.align		4
.L_223:
        /*0018*/ 	.byte	0x03, 0x50
        /*001a*/ 	.short	0x0000


	//----- nvinfo : EIATTR_MAXREG_COUNT
	.align		4
        /*001c*/ 	.byte	0x03, 0x1b
        /*001e*/ 	.short	0x00a8


	//----- nvinfo : EIATTR_NUM_BARRIERS
	.align		4
        /*0020*/ 	.byte	0x02, 0x4c
        /*0022*/ 	.byte	0x10
	.zero		1


	//----- nvinfo : EIATTR_EXTERNS
	.align		4
        /*0024*/ 	.byte	0x04, 0x0f
        /*0026*/ 	.short	(.L_225 - .L_224)


	//   ....[0]....
	.align		4
.L_224:
        /*0028*/ 	.word	index@(__assertfail)


	//----- nvinfo : EIATTR_ANNOTATIONS
	.align		4
.L_225:
        /*002c*/ 	.byte	0x04, 0x55
        /*002e*/ 	.short	(.L_227 - .L_226)


	//   ....[0]....
.L_226:
        /* <DEDUP_REMOVED lines=50> */


	//----- nvinfo : EIATTR_MERCURY_ISA_VERSION
	.align		4
.L_227:
        /*0338*/ 	.byte	0x03, 0x5f
        /*033a*/ 	.short	0x0101


	//----- nvinfo : EIATTR_UNUSED_LOAD_BYTE_OFFSET
	.align		4
        /*033c*/ 	.byte	0x04, 0x44
        /*033e*/ 	.short	(.L_229 - .L_228)


	//   ....[0]....
.L_228:
        /*0340*/ 	.word	0x00000a40
        /*0344*/ 	.word	0x0000fff0


	//   ....[1]....
        /*0348*/ 	.word	0x0000dcc0
        /*034c*/ 	.word	0x0000fff0


	//----- nvinfo : EIATTR_INT_WARP_WIDE_INSTR_OFFSETS
	.align		4
.L_229:
        /*0350*/ 	.byte	0x04, 0x31
        /*0352*/ 	.short	(.L_231 - .L_230)


	//   ....[0]....
.L_230:
        /*0354*/ 	.word	0x00000120


	//   ....[1]....
        /*0358*/ 	.word	0x000001c0


	//   ....[2]....
        /*035c*/ 	.word	0x00000230


	//   ....[3]....
        /*0360*/ 	.word	0x000132c0


	//   ....[4]....
        /*0364*/ 	.word	0x00013350


	//   ....[5]....
        /*0368*/ 	.word	0x00016750


	//   ....[6]....
        /*036c*/ 	.word	0x000167e0


	//----- nvinfo : EIATTR_COOP_GROUP_MASK_REGIDS
	.align		4
.L_231:
        /*0370*/ 	.byte	0x04, 0x29
        /*0372*/ 	.short	(.L_233 - .L_232)


	//   ....[0]....
.L_232:
        /*0374*/ 	.word	0xffffffff


	//   ....[1]....
        /*0378*/ 	.word	0xffffffff


	//   ....[2]....
        /*037c*/ 	.word	0xffffffff


	//   ....[3]....
        /*0380*/ 	.word	0xffffffff


	//   ....[4]....
        /*0384*/ 	.word	0xffffffff


	//   ....[5]....
        /*0388*/ 	.word	0xffffffff


	//   ....[6]....
        /*038c*/ 	.word	0xffffffff


	//   ....[7]....
        /*0390*/ 	.word	0xffffffff


	//   ....[8]....
        /*0394*/ 	.word	0xffffffff


	//   ....[9]....
        /*0398*/ 	.word	0xffffffff


	//   ....[10]....
        /*039c*/ 	.word	0xffffffff


	//   ....[11]....
        /*03a0*/ 	.word	0xffffffff


	//   ....[12]....
        /*03a4*/ 	.word	0xffffffff


	//   ....[13]....
        /*03a8*/ 	.word	0xffffffff


	//   ....[14]....
        /*03ac*/ 	.word	0xffffffff


	//   ....[15]....
        /*03b0*/ 	.word	0xffffffff


	//   ....[16]....
        /*03b4*/ 	.word	0xffffffff


	//   ....[17]....
        /*03b8*/ 	.word	0xffffffff


	//   ....[18]....
        /*03bc*/ 	.word	0xffffffff


	//   ....[19]....
        /*03c0*/ 	.word	0xffffffff


	//   ....[20]....
        /*03c4*/ 	.word	0xffffffff


	//   ....[21]....
        /*03c8*/ 	.word	0xffffffff


	//   ....[22]....
        /*03cc*/ 	.word	0xffffffff


	//   ....[23]....
        /*03d0*/ 	.word	0xffffffff


	//   ....[24]....
        /*03d4*/ 	.word	0xffffffff


	//   ....[25]....
        /*03d8*/ 	.word	0xffffffff


	//   ....[26]....
        /*03dc*/ 	.word	0xffffffff


	//   ....[27]....
        /*03e0*/ 	.word	0xffffffff


	//   ....[28]....
        /*03e4*/ 	.word	0xffffffff


	//   ....[29]....
        /*03e8*/ 	.word	0xffffffff


	//   ....[30]....
        /*03ec*/ 	.word	0xffffffff


	//   ....[31]....
        /*03f0*/ 	.word	0xffffffff


	//   ....[32]....
        /*03f4*/ 	.word	0xffffffff


	//   ....[33]....
        /*03f8*/ 	.word	0xffffffff


	//   ....[34]....
        /*03fc*/ 	.word	0xffffffff


	//   ....[35]....
        /*0400*/ 	.word	0xffffffff


	//   ....[36]....
        /*0404*/ 	.word	0xffffffff


	//   ....[37]....
        /*0408*/ 	.word	0xffffffff


	//   ....[38]....
        /*040c*/ 	.word	0xffffffff


	//   ....[39]....
        /*0410*/ 	.word	0xffffffff


	//   ....[40]....
        /*0414*/ 	.word	0xffffffff


	//   ....[41]....
        /*0418*/ 	.word	0xffffffff


	//   ....[42]....
        /*041c*/ 	.word	0xffffffff


	//   ....[43]....
        /*0420*/ 	.word	0xffffffff


	//   ....[44]....
        /*0424*/ 	.word	0xffffffff


	//   ....[45]....
        /*0428*/ 	.word	0xffffffff


	//   ....[46]....
        /*042c*/ 	.word	0xffffffff


	//   ....[47]....
        /*0430*/ 	.word	0xffffffff


	//   ....[48]....
        /*0434*/ 	.word	0xffffffff


	//   ....[49]....
        /*0438*/ 	.word	0xffffffff


	//   ....[50]....
        /*043c*/ 	.word	0xffffffff


	//   ....[51]....
        /*0440*/ 	.word	0xffffffff


	//   ....[52]....
        /*0444*/ 	.word	0xffffffff


	//   ....[53]....
        /*0448*/ 	.word	0xffffffff


	//   ....[54]....
        /*044c*/ 	.word	0xffffffff


	//   ....[55]....
        /*0450*/ 	.word	0xffffffff


	//   ....[56]....
        /*0454*/ 	.word	0xffffffff


	//   ....[57]....
        /*0458*/ 	.word	0xffffffff


	//   ....[58]....
        /*045c*/ 	.word	0xffffffff


	//   ....[59]....
        /*0460*/ 	.word	0xffffffff


	//   ....[60]....
        /*0464*/ 	.word	0xffffffff


	//   ....[61]....
        /*0468*/ 	.word	0xffffffff


	//   ....[62]....
        /*046c*/ 	.word	0xffffffff


	//   ....[63]....
        /*0470*/ 	.word	0xffffffff


	//   ....[64]....
        /*0474*/ 	.word	0xffffffff


	//   ....[65]....
        /*0478*/ 	.word	0xffffffff


	//   ....[66]....
        /*047c*/ 	.word	0xffffffff


	//   ....[67]....
        /*0480*/ 	.word	0xffffffff


	//   ....[68]....
        /*0484*/ 	.word	0xffffffff


	//   ....[69]....
        /*0488*/ 	.word	0xffffffff


	//   ....[70]....
        /*048c*/ 	.word	0xffffffff


	//   ....[71]....
        /*0490*/ 	.word	0xffffffff


	//   ....[72]....
        /*0494*/ 	.word	0xffffffff


	//   ....[73]....
        /*0498*/ 	.word	0xffffffff


	//   ....[74]....
        /*049c*/ 	.word	0xffffffff


	//   ....[75]....
        /*04a0*/ 	.word	0xffffffff


	//   ....[76]....
        /*04a4*/ 	.word	0xffffffff


	//   ....[77]....
        /*04a8*/ 	.word	0xffffffff


	//   ....[78]....
        /*04ac*/ 	.word	0xffffffff


	//   ....[79]....
        /*04b0*/ 	.word	0xffffffff


	//   ....[80]....
        /*04b4*/ 	.word	0xffffffff


	//   ....[81]....
        /*04b8*/ 	.word	0xffffffff


	//   ....[82]....
        /*04bc*/ 	.word	0xffffffff


	//   ....[83]....
        /*04c0*/ 	.word	0xffffffff


	//   ....[84]....
        /*04c4*/ 	.word	0xffffffff


	//   ....[85]....
        /*04c8*/ 	.word	0xffffffff


	//   ....[86]....
        /*04cc*/ 	.word	0xffffffff


	//   ....[87]....
        /*04d0*/ 	.word	0xffffffff


	//   ....[88]....
        /*04d4*/ 	.word	0xffffffff


	//   ....[89]....
        /*04d8*/ 	.word	0xffffffff


	//   ....[90]....
        /*04dc*/ 	.word	0xffffffff


	//   ....[91]....
        /*04e0*/ 	.word	0xffffffff


	//   ....[92]....
        /*04e4*/ 	.word	0xffffffff


	//   ....[93]....
        /*04e8*/ 	.word	0xffffffff


	//   ....[94]....
        /*04ec*/ 	.word	0xffffffff


	//   ....[95]....
        /*04f0*/ 	.word	0xffffffff


	//   ....[96]....
        /*04f4*/ 	.word	0xffffffff


	//   ....[97]....
        /*04f8*/ 	.word	0xffffffff


	//   ....[98]....
        /*04fc*/ 	.word	0xffffffff


	//   ....[99]....
        /*0500*/ 	.word	0xffffffff


	//   ....[100]....
        /*0504*/ 	.word	0xffffffff


	//   ....[101]....
        /*0508*/ 	.word	0xffffffff


	//   ....[102]....
        /*050c*/ 	.word	0xffffffff


	//   ....[103]....
        /*0510*/ 	.word	0xffffffff


	//   ....[104]....
        /*0514*/ 	.word	0xffffffff


	//   ....[105]....
        /*0518*/ 	.word	0xffffffff


	//   ....[106]....
        /*051c*/ 	.word	0xffffffff


	//   ....[107]....
        /*0520*/ 	.word	0xffffffff


	//   ....[108]....
        /*0524*/ 	.word	0xffffffff


	//   ....[109]....
        /*0528*/ 	.word	0xffffffff


	//   ....[110]....
        /*052c*/ 	.word	0xffffffff


	//   ....[111]....
        /*0530*/ 	.word	0xffffffff


	//   ....[112]....
        /*0534*/ 	.word	0xffffffff


	//   ....[113]....
        /*0538*/ 	.word	0xffffffff


	//   ....[114]....
        /*053c*/ 	.word	0xffffffff


	//   ....[115]....
        /*0540*/ 	.word	0xffffffff


	//   ....[116]....
        /*0544*/ 	.word	0xffffffff


	//   ....[117]....
        /*0548*/ 	.word	0xffffffff


	//   ....[118]....
        /*054c*/ 	.word	0xffffffff


	//   ....[119]....
        /*0550*/ 	.word	0xffffffff


	//   ....[120]....
        /*0554*/ 	.word	0xffffffff


	//   ....[121]....
        /*0558*/ 	.word	0xffffffff


	//   ....[122]....
        /*055c*/ 	.word	0xffffffff


	//   ....[123]....
        /*0560*/ 	.word	0xffffffff


	//   ....[124]....
        /*0564*/ 	.word	0xffffffff


	//   ....[125]....
        /*0568*/ 	.word	0xffffffff


	//   ....[126]....
        /*056c*/ 	.word	0xffffffff


	//   ....[127]....
        /*0570*/ 	.word	0xffffffff


	//   ....[128]....
        /*0574*/ 	.word	0xffffffff


	//   ....[129]....
        /*0578*/ 	.word	0xffffffff


	//   ....[130]....
        /*057c*/ 	.word	0xffffffff


	//   ....[131]....
        /*0580*/ 	.word	0xffffffff


	//   ....[132]....
        /*0584*/ 	.word	0xffffffff


	//   ....[133]....
        /*0588*/ 	.word	0xffffffff


	//   ....[134]....
        /*058c*/ 	.word	0xffffffff


	//   ....[135]....
        /*0590*/ 	.word	0xffffffff


	//   ....[136]....
        /*0594*/ 	.word	0xffffffff


	//   ....[137]....
        /*0598*/ 	.word	0xffffffff


	//   ....[138]....
        /*059c*/ 	.word	0xffffffff


	//   ....[139]....
        /*05a0*/ 	.word	0xffffffff


	//   ....[140]....
        /*05a4*/ 	.word	0xffffffff


	//   ....[141]....
        /*05a8*/ 	.word	0xffffffff


	//   ....[142]....
        /*05ac*/ 	.word	0xffffffff


	//   ....[143]....
        /*05b0*/ 	.word	0xffffffff


	//   ....[144]....
        /*05b4*/ 	.word	0xffffffff


	//   ....[145]....
        /*05b8*/ 	.word	0xffffffff


	//   ....[146]....
        /*05bc*/ 	.word	0xffffffff


	//   ....[147]....
        /*05c0*/ 	.word	0xffffffff


	//   ....[148]....
        /*05c4*/ 	.word	0xffffffff


	//   ....[149]....
        /*05c8*/ 	.word	0xffffffff


	//   ....[150]....
        /*05cc*/ 	.word	0xffffffff


	//   ....[151]....
        /*05d0*/ 	.word	0xffffffff


	//   ....[152]....
        /*05d4*/ 	.word	0xffffffff


	//   ....[153]....
        /*05d8*/ 	.word	0xffffffff


	//   ....[154]....
        /*05dc*/ 	.word	0xffffffff


	//   ....[155]....
        /*05e0*/ 	.word	0xffffffff


	//   ....[156]....
        /*05e4*/ 	.word	0xffffffff


	//   ....[157]....
        /*05e8*/ 	.word	0xffffffff


	//   ....[158]....
        /*05ec*/ 	.word	0xffffffff


	//   ....[159]....
        /*05f0*/ 	.word	0xffffffff


	//   ....[160]....
        /*05f4*/ 	.word	0xffffffff


	//   ....[161]....
        /*05f8*/ 	.word	0xffffffff


	//   ....[162]....
        /*05fc*/ 	.word	0xffffffff


	//   ....[163]....
        /*0600*/ 	.word	0x0500000f


	//   ....[164]....
        /*0604*/ 	.word	0x0500000f


	//   ....[165]....
        /*0608*/ 	.word	0x0500000f


	//   ....[166]....
        /*060c*/ 	.word	0x0500000f


	//   ....[167]....
        /*0610*/ 	.word	0x0500000f


	//   ....[168]....
        /*0614*/ 	.word	0x0500000f


	//   ....[169]....
        /*0618*/ 	.word	0x0500000f


	//   ....[170]....
        /*061c*/ 	.word	0x0500000f


	//   ....[171]....
        /*0620*/ 	.word	0x0500000f


	//   ....[172]....
        /*0624*/ 	.word	0x0500000f


	//   ....[173]....
        /*0628*/ 	.word	0x0500000f


	//   ....[174]....
        /*062c*/ 	.word	0x0500000f


	//   ....[175]....
        /*0630*/ 	.word	0x0500000f


	//   ....[176]....
        /*0634*/ 	.word	0x0500000f


	//   ....[177]....
        /*0638*/ 	.word	0x0500000f


	//   ....[178]....
        /*063c*/ 	.word	0x0500000f


	//   ....[179]....
        /*0640*/ 	.word	0x0500000f


	//   ....[180]....
        /*0644*/ 	.word	0x0500000f


	//   ....[181]....
        /*0648*/ 	.word	0x0500000f


	//   ....[182]....
        /*064c*/ 	.word	0x0500000f


	//   ....[183]....
        /*0650*/ 	.word	0x0500000f


	//   ....[184]....
        /*0654*/ 	.word	0x0500000f


	//   ....[185]....
        /*0658*/ 	.word	0x0500000f


	//   ....[186]....
        /*065c*/ 	.word	0x0500000f


	//   ....[187]....
        /*0660*/ 	.word	0x0500000f


	//   ....[188]....
        /*0664*/ 	.word	0x0500000f


	//   ....[189]....
        /*0668*/ 	.word	0x0500000f


	//   ....[190]....
        /*066c*/ 	.word	0x0500000f


	//   ....[191]....
        /*0670*/ 	.word	0x0500000f


	//   ....[192]....
        /*0674*/ 	.word	0x0500000f


	//   ....[193]....
        /*0678*/ 	.word	0x0500000f


	//   ....[194]....
        /*067c*/ 	.word	0x0500000f


	//   ....[195]....
        /*0680*/ 	.word	0x0500000f


	//   ....[196]....
        /*0684*/ 	.word	0x0500000f


	//   ....[197]....
        /*0688*/ 	.word	0x0500000f


	//   ....[198]....
        /*068c*/ 	.word	0x0500000f


	//   ....[199]....
        /*0690*/ 	.word	0x0500000f


	//   ....[200]....
        /*0694*/ 	.word	0x0500000f


	//   ....[201]....
        /*0698*/ 	.word	0x0500000f


	//   ....[202]....
        /*069c*/ 	.word	0x0500000f


	//   ....[203]....
        /*06a0*/ 	.word	0x0500000f


	//   ....[204]....
        /*06a4*/ 	.word	0x0500000f


	//   ....[205]....
        /*06a8*/ 	.word	0x0500000f


	//   ....[206]....
        /*06ac*/ 	.word	0x0500000f


	//   ....[207]....
        /*06b0*/ 	.word	0x0500000f


	//   ....[208]....
        /*06b4*/ 	.word	0x0500000f


	//   ....[209]....
        /*06b8*/ 	.word	0x0500000f


	//   ....[210]....
        /*06bc*/ 	.word	0x0500000f


	//   ....[211]....
        /*06c0*/ 	.word	0x0500000f


	//   ....[212]....
        /*06c4*/ 	.word	0x0500000f


	//   ....[213]....
        /*06c8*/ 	.word	0x0500000f


	//   ....[214]....
        /*06cc*/ 	.word	0x0500000f


	//   ....[215]....
        /*06d0*/ 	.word	0x0500000f


	//   ....[216]....
        /*06d4*/ 	.word	0x0500000f


	//   ....[217]....
        /*06d8*/ 	.word	0x0500000f


	//   ....[218]....
        /*06dc*/ 	.word	0x0500000f


	//   ....[219]....
        /*06e0*/ 	.word	0x0500000f


	//   ....[220]....
        /*06e4*/ 	.word	0x0500000f


	//   ....[221]....
        /*06e8*/ 	.word	0x0500000f


	//   ....[222]....
        /*06ec*/ 	.word	0x0500000f


	//   ....[223]....
        /*06f0*/ 	.word	0x0500000f


	//   ....[224]....
        /*06f4*/ 	.word	0x0500000f


	//   ....[225]....
        /*06f8*/ 	.word	0x0500000f


	//   ....[226]....
        /*06fc*/ 	.word	0x0500000f


	//   ....[227]....
        /*0700*/ 	.word	0x0500000f


	//   ....[228]....
        /*0704*/ 	.word	0x0500000f


	//   ....[229]....
        /*0708*/ 	.word	0x0500000f


	//   ....[230]....
        /*070c*/ 	.word	0x0500000f


	//   ....[231]....
        /*0710*/ 	.word	0x0500000f


	//   ....[232]....
        /*0714*/ 	.word	0x0500000f


	//   ....[233]....
        /*0718*/ 	.word	0x0500000f


	//   ....[234]....
        /*071c*/ 	.word	0x0500000f


	//   ....[235]....
        /*0720*/ 	.word	0x0500000f


	//   ....[236]....
        /*0724*/ 	.word	0x0500000f


	//   ....[237]....
        /*0728*/ 	.word	0x0500000f


	//   ....[238]....
        /*072c*/ 	.word	0x0500000f


	//   ....[239]....
        /*0730*/ 	.word	0x0500000f


	//   ....[240]....
        /*0734*/ 	.word	0x0500000f


	//   ....[241]....
        /*0738*/ 	.word	0x0500000f


	//   ....[242]....
        /*073c*/ 	.word	0x0500000f


	//   ....[243]....
        /*0740*/ 	.word	0x0500000f


	//   ....[244]....
        /*0744*/ 	.word	0x0500000f


	//   ....[245]....
        /*0748*/ 	.word	0x0500000f


	//   ....[246]....
        /*074c*/ 	.word	0x0500000f


	//   ....[247]....
        /*0750*/ 	.word	0x0500000f


	//   ....[248]....
        /*0754*/ 	.word	0x0500000f


	//   ....[249]....
        /*0758*/ 	.word	0x0500000f


	//   ....[250]....
        /*075c*/ 	.word	0x0500000f


	//   ....[251]....
        /*0760*/ 	.word	0x0500000f


	//   ....[252]....
        /*0764*/ 	.word	0x0500000f


	//   ....[253]....
        /*0768*/ 	.word	0x0500000f


	//   ....[254]....
        /*076c*/ 	.word	0x0500000f


	//   ....[255]....
        /*0770*/ 	.word	0x0500000f


	//   ....[0]....
        /*0774*/ 	.word	0x0500000f


	//   ....[1]....
        /*0778*/ 	.word	0x0500000f


	//   ....[2]....
        /*077c*/ 	.word	0x0500000f


	//   ....[3]....
        /*0780*/ 	.word	0x0500000f


	//   ....[4]....
        /*0784*/ 	.word	0x0500000f


	//   ....[5]....
        /*0788*/ 	.word	0x0500000f


	//   ....[6]....
        /*078c*/ 	.word	0x0500000f


	//   ....[7]....
        /*0790*/ 	.word	0x0500000f


	//   ....[8]....
        /*0794*/ 	.word	0x0500000f


	//   ....[9]....
        /*0798*/ 	.word	0x0500000f


	//   ....[10]....
        /*079c*/ 	.word	0x0500000f


	//   ....[11]....
        /*07a0*/ 	.word	0x0500000f


	//   ....[12]....
        /*07a4*/ 	.word	0x0500000f


	//   ....[13]....
        /*07a8*/ 	.word	0x0500000f


	//   ....[14]....
        /*07ac*/ 	.word	0x0500000f


	//   ....[15]....
        /*07b0*/ 	.word	0x0500000f


	//   ....[16]....
        /*07b4*/ 	.word	0x0500000f


	//   ....[17]....
        /*07b8*/ 	.word	0x0500000f


	//   ....[18]....
        /*07bc*/ 	.word	0x0500000f


	//   ....[19]....
        /*07c0*/ 	.word	0x0500000f


	//----- nvinfo : EIATTR_COOP_GROUP_INSTR_OFFSETS
	.align		4
.L_233:
        /*07c4*/ 	.byte	0x04, 0x28
        /*07c6*/ 	.short	(.L_235 - .L_234)


	//   ....[0]....
.L_234:
        /*07c8*/ 	.word	0x00000060


	//   ....[1]....
        /*07cc*/ 	.word	0x00000130


	//   ....[2]....
        /*07d0*/ 	.word	0x000001e0


	//   ....[3]....
        /*07d4*/ 	.word	0x000003a0


	//   ....[4]....
        /*07d8*/ 	.word	0x00000500


	//   ....[5]....
        /*07dc*/ 	.word	0x00000620


	//   ....[6]....
        /*07e0*/ 	.word	0x00000780


	//   ....[7]....
        /*07e4*/ 	.word	0x00002d20


	//   ....[8]....
        /*07e8*/ 	.word	0x00002d30


	//   ....[9]....
        /*07ec*/ 	.word	0x000034a0


	//   ....[10]....
        /*07f0*/ 	.word	0x000034b0


	//   ....[11]....
        /*07f4*/ 	.word	0x00004120


	//   ....[12]....
        /*07f8*/ 	.word	0x00004130


	//   ....[13]....
        /*07fc*/ 	.word	0x00004910


	//   ....[14]....
        /*0800*/ 	.word	0x00004920


	//   ....[15]....
        /*0804*/ 	.word	0x00005310


	//   ....[16]....
        /*0808*/ 	.word	0x00005320


	//   ....[17]....
        /*080c*/ 	.word	0x00005430


	//   ....[18]....
        /*0810*/ 	.word	0x00005440


	//   ....[19]....
        /*0814*/ 	.word	0x00005800


	//   ....[20]....
        /*0818*/ 	.word	0x00005830


	//   ....[21]....
        /*081c*/ 	.word	0x00005b00


	//   ....[22]....
        /*0820*/ 	.word	0x00005b20


	//   ....[23]....
        /*0824*/ 	.word	0x00006460


	//   ....[24]....
        /*0828*/ 	.word	0x00006a10


	//   ....[25]....
        /*082c*/ 	.word	0x00006a20


	//   ....[26]....
        /*0830*/ 	.word	0x00006a30


	//   ....[27]....
        /*0834*/ 	.word	0x00006a40


	//   ....[28]....
        /*0838*/ 	.word	0x00007a70


	//   ....[29]....
        /*083c*/ 	.word	0x00007a80


	//   ....[30]....
        /*0840*/ 	.word	0x00007a90


	//   ....[31]....
        /*0844*/ 	.word	0x00007aa0


	//   ....[32]....
        /*0848*/ 	.word	0x00009b60


	//   ....[33]....
        /*084c*/ 	.word	0x00009b80


	//   ....[34]....
        /*0850*/ 	.word	0x00009f40


	//   ....[35]....
        /*0854*/ 	.word	0x00009f90


	//   ....[36]....
        /*0858*/ 	.word	0x0000b670


	//   ....[37]....
        /*085c*/ 	.word	0x0000b6d0


	//   ....[38]....
        /*0860*/ 	.word	0x0000c100


	//   ....[39]....
        /*0864*/ 	.word	0x0000c160


	//   ....[40]....
        /*0868*/ 	.word	0x0000d240


	//   ....[41]....
        /*086c*/ 	.word	0x0000d290


	//   ....[42]....
        /*0870*/ 	.word	0x0000d2e0


	//   ....[43]....
        /*0874*/ 	.word	0x0000d320


	//   ....[44]....
        /*0878*/ 	.word	0x0000f170


	//   ....[45]....
        /*087c*/ 	.word	0x0000f1b0


	//   ....[46]....
        /*0880*/ 	.word	0x0000f200


	//   ....[47]....
        /*0884*/ 	.word	0x0000f240


	//   ....[48]....
        /*0888*/ 	.word	0x0000f800


	//   ....[49]....
        /*088c*/ 	.word	0x0000f810


	//   ....[50]....
        /*0890*/ 	.word	0x0000f960


	//   ....[51]....
        /*0894*/ 	.word	0x0000f980


	//   ....[52]....
        /*0898*/ 	.word	0x0000fac0


	//   ....[53]....
        /*089c*/ 	.word	0x0000fae0


	//   ....[54]....
        /*08a0*/ 	.word	0x0000fc30


	//   ....[55]....
        /*08a4*/ 	.word	0x0000fc50


	//   ....[56]....
        /*08a8*/ 	.word	0x00010580


	//   ....[57]....
        /*08ac*/ 	.word	0x00010590


	//   ....[58]....
        /*08b0*/ 	.word	0x000107d0


	//   ....[59]....
        /*08b4*/ 	.word	0x000107e0


	//   ....[60]....
        /*08b8*/ 	.word	0x00010a10


	//   ....[61]....
        /*08bc*/ 	.word	0x00010a20


	//   ....[62]....
        /*08c0*/ 	.word	0x00010c50


	//   ....[63]....
        /*08c4*/ 	.word	0x00010c60


	//   ....[64]....
        /*08c8*/ 	.word	0x00010ef0


	//   ....[65]....
        /*08cc*/ 	.word	0x000110a0


	//   ....[66]....
        /*08d0*/ 	.word	0x000110d0


	//   ....[67]....
        /*08d4*/ 	.word	0x00011100


	//   ....[68]....
        /*08d8*/ 	.word	0x00011130


	//   ....[69]....
        /*08dc*/ 	.word	0x00011160


	//   ....[70]....
        /*08e0*/ 	.word	0x00011190


	//   ....[71]....
        /*08e4*/ 	.word	0x00011300


	//   ....[72]....
        /*08e8*/ 	.word	0x00011330


	//   ....[73]....
        /*08ec*/ 	.word	0x00011360


	//   ....[74]....
        /*08f0*/ 	.word	0x00011390


	//   ....[75]....
        /*08f4*/ 	.word	0x000113c0


	//   ....[76]....
        /*08f8*/ 	.word	0x000113f0


	//   ....[77]....
        /*08fc*/ 	.word	0x00011480


	//   ....[78]....
        /*0900*/ 	.word	0x000114b0


	//   ....[79]....
        /*0904*/ 	.word	0x00011530


	//   ....[80]....
        /*0908*/ 	.word	0x00012060


	//   ....[81]....
        /*090c*/ 	.word	0x00013e90


	//   ....[82]....
        /*0910*/ 	.word	0x00013eb0


	//   ....[83]....
        /*0914*/ 	.word	0x00013f40


	//   ....[84]....
        /*0918*/ 	.word	0x00013f60


	//   ....[85]....
        /*091c*/ 	.word	0x00013fe0


	//   ....[86]....
        /*0920*/ 	.word	0x00014000


	//   ....[87]....
        /*0924*/ 	.word	0x00014080


	//   ....[88]....
        /*0928*/ 	.word	0x000140a0


	//   ....[89]....
        /*092c*/ 	.word	0x00014120


	//   ....[90]....
        /*0930*/ 	.word	0x00014140


	//   ....[91]....
        /*0934*/ 	.word	0x00014150


	//   ....[92]....
        /*0938*/ 	.word	0x00014160


	//   ....[93]....
        /*093c*/ 	.word	0x000149e0


	//   ....[94]....
        /*0940*/ 	.word	0x00014a10


	//   ....[95]....
        /*0944*/ 	.word	0x00014ad0


	//   ....[96]....
        /*0948*/ 	.word	0x00014ae0


	//   ....[97]....
        /*094c*/ 	.word	0x00014b70


	//   ....[98]....
        /*0950*/ 	.word	0x00014b80


	//   ....[99]....
        /*0954*/ 	.word	0x00014c10


	//   ....[100]....
        /*0958*/ 	.word	0x00014c20


	//   ....[101]....
        /*095c*/ 	.word	0x00014cb0


	//   ....[102]....
        /*0960*/ 	.word	0x00014cc0


	//   ....[103]....
        /*0964*/ 	.word	0x00014d50


	//   ....[104]....
        /*0968*/ 	.word	0x00014d60


	//   ....[105]....
        /*096c*/ 	.word	0x00014de0


	//   ....[106]....
        /*0970*/ 	.word	0x00014df0


	//   ....[107]....
        /*0974*/ 	.word	0x00014e00


	//   ....[108]....
        /*0978*/ 	.word	0x00014e70


	//   ....[109]....
        /*097c*/ 	.word	0x00015280


	//   ....[110]....
        /*0980*/ 	.word	0x000152a0


	//   ....[111]....
        /*0984*/ 	.word	0x000152c0


	//   ....[112]....
        /*0988*/ 	.word	0x000153d0


	//   ....[113]....
        /*098c*/ 	.word	0x000153e0


	//   ....[114]....
        /*0990*/ 	.word	0x00015410


	//   ....[115]....
        /*0994*/ 	.word	0x000154a0


	//   ....[116]....
        /*0998*/ 	.word	0x00015550


	//   ....[117]....
        /*099c*/ 	.word	0x00015560


	//   ....[118]....
        /*09a0*/ 	.word	0x00015590


	//   ....[119]....
        /*09a4*/ 	.word	0x000155a0


	//   ....[120]....
        /*09a8*/ 	.word	0x00015630


	//   ....[121]....
        /*09ac*/ 	.word	0x00015d70


	//   ....[122]....
        /*09b0*/ 	.word	0x00015d90


	//   ....[123]....
        /*09b4*/ 	.word	0x00015de0


	//   ....[124]....
        /*09b8*/ 	.word	0x00015df0


	//   ....[125]....
        /*09bc*/ 	.word	0x00015e30


	//   ....[126]....
        /*09c0*/ 	.word	0x00015e40


	//   ....[127]....
        /*09c4*/ 	.word	0x00015e80


	//   ....[128]....
        /*09c8*/ 	.word	0x00015e90


	//   ....[129]....
        /*09cc*/ 	.word	0x00015ed0


	//   ....[130]....
        /*09d0*/ 	.word	0x00015ee0


	//   ....[131]....
        /*09d4*/ 	.word	0x00015ef0


	//   ....[132]....
        /*09d8*/ 	.word	0x00015f30


	//   ....[133]....
        /*09dc*/ 	.word	0x00016270


	//   ....[134]....
        /*09e0*/ 	.word	0x00016290


	//   ....[135]....
        /*09e4*/ 	.word	0x000162a0


	//   ....[136]....
        /*09e8*/ 	.word	0x000162c0


	//   ....[137]....
        /*09ec*/ 	.word	0x00016330


	//   ....[138]....
        /*09f0*/ 	.word	0x00016350


	//   ....[139]....
        /*09f4*/ 	.word	0x000163b0


	//   ....[140]....
        /*09f8*/ 	.word	0x000163d0


	//   ....[141]....
        /*09fc*/ 	.word	0x00016430


	//   ....[142]....
        /*0a00*/ 	.word	0x00016450


	//   ....[143]....
        /*0a04*/ 	.word	0x000164b0


	//   ....[144]....
        /*0a08*/ 	.word	0x000164d0


	//   ....[145]....
        /*0a0c*/ 	.word	0x000169c0


	//   ....[146]....
        /*0a10*/ 	.word	0x000169f0


	//   ....[147]....
        /*0a14*/ 	.word	0x00016a20


	//   ....[148]....
        /*0a18*/ 	.word	0x00016a50


	//   ....[149]....
        /*0a1c*/ 	.word	0x00016a80


	//   ....[150]....
        /*0a20*/ 	.word	0x00016ab0


	//   ....[151]....
        /*0a24*/ 	.word	0x00016ae0


	//   ....[152]....
        /*0a28*/ 	.word	0x00016b10


	//   ....[153]....
        /*0a2c*/ 	.word	0x00016c90


	//   ....[154]....
        /*0a30*/ 	.word	0x00016cc0


	//   ....[155]....
        /*0a34*/ 	.word	0x00016cf0


	//   ....[156]....
        /*0a38*/ 	.word	0x00016d20


	//   ....[157]....
        /*0a3c*/ 	.word	0x00016d50


	//   ....[158]....
        /*0a40*/ 	.word	0x00016d80


	//   ....[159]....
        /*0a44*/ 	.word	0x00016e40


	//   ....[160]....
        /*0a48*/ 	.word	0x00016e60


	//   ....[161]....
        /*0a4c*/ 	.word	0x00016ed0


	//   ....[162]....
        /*0a50*/ 	.word	0x00017340


	//   ....[163]....
        /*0a54*/ 	.word	0x00017660


	//   ....[164]....
        /*0a58*/ 	.word	0x000176f0


	//   ....[165]....
        /*0a5c*/ 	.word	0x00017790


	//   ....[166]....
        /*0a60*/ 	.word	0x00017820


	//   ....[167]....
        /*0a64*/ 	.word	0x00017910


	//   ....[168]....
        /*0a68*/ 	.word	0x000179a0


	//   ....[169]....
        /*0a6c*/ 	.word	0x00017a40


	//   ....[170]....
        /*0a70*/ 	.word	0x00017ad0


	//   ....[171]....
        /*0a74*/ 	.word	0x00017bc0


	//   ....[172]....
        /*0a78*/ 	.word	0x00017c50


	//   ....[173]....
        /*0a7c*/ 	.word	0x00017ce0


	//   ....[174]....
        /*0a80*/ 	.word	0x00017d70


	//   ....[175]....
        /*0a84*/ 	.word	0x00017ea0


	//   ....[176]....
        /*0a88*/ 	.word	0x00017f40


	//   ....[177]....
        /*0a8c*/ 	.word	0x00017fd0


	//   ....[178]....
        /*0a90*/ 	.word	0x00018020


	//   ....[179]....
        /*0a94*/ 	.word	0x00018070


	//   ....[180]....
        /*0a98*/ 	.word	0x00018150


	//   ....[181]....
        /*0a9c*/ 	.word	0x000181e0


	//   ....[182]....
        /*0aa0*/ 	.word	0x00018230


	//   ....[183]....
        /*0aa4*/ 	.word	0x00018280


	//   ....[184]....
        /*0aa8*/ 	.word	0x00018490


	//   ....[185]....
        /*0aac*/ 	.word	0x000184e0


	//   ....[186]....
        /*0ab0*/ 	.word	0x00018570


	//   ....[187]....
        /*0ab4*/ 	.word	0x00018600


	//   ....[188]....
        /*0ab8*/ 	.word	0x00018690


	//   ....[189]....
        /*0abc*/ 	.word	0x00018720


	//   ....[190]....
        /*0ac0*/ 	.word	0x000187b0


	//   ....[191]....
        /*0ac4*/ 	.word	0x00018840


	//   ....[192]....
        /*0ac8*/ 	.word	0x00018900


	//   ....[193]....
        /*0acc*/ 	.word	0x00018be0


	//   ....[194]....
        /*0ad0*/ 	.word	0x00018cd0


	//   ....[195]....
        /*0ad4*/ 	.word	0x00018d70


	//   ....[196]....
        /*0ad8*/ 	.word	0x00018dd0


	//   ....[197]....
        /*0adc*/ 	.word	0x00018ec0


	//   ....[198]....
        /*0ae0*/ 	.word	0x00018f30


	//   ....[199]....
        /*0ae4*/ 	.word	0x00019020


	//   ....[200]....
        /*0ae8*/ 	.word	0x00019090


	//   ....[201]....
        /*0aec*/ 	.word	0x00019180


	//   ....[202]....
        /*0af0*/ 	.word	0x000191f0


	//   ....[203]....
        /*0af4*/ 	.word	0x000192e0


	//   ....[204]....
        /*0af8*/ 	.word	0x00019350


	//   ....[205]....
        /*0afc*/ 	.word	0x000193f0


	//   ....[206]....
        /*0b00*/ 	.word	0x000194e0


	//   ....[207]....
        /*0b04*/ 	.word	0x00019550


	//   ....[208]....
        /*0b08*/ 	.word	0x000195b0


	//   ....[209]....
        /*0b0c*/ 	.word	0x000196a0


	//   ....[210]....
        /*0b10*/ 	.word	0x00019700


	//   ....[211]....
        /*0b14*/ 	.word	0x00019800


	//   ....[212]....
        /*0b18*/ 	.word	0x00019860


	//   ....[213]....
        /*0b1c*/ 	.word	0x00019960


	//   ....[214]....
        /*0b20*/ 	.word	0x000199c0


	//   ....[215]....
        /*0b24*/ 	.word	0x00019ac0


	//   ....[216]....
        /*0b28*/ 	.word	0x00019b20


	//   ....[217]....
        /*0b2c*/ 	.word	0x00019c20


	//   ....[218]....
        /*0b30*/ 	.word	0x00019c80


	//   ....[219]....
        /*0b34*/ 	.word	0x00019d80


	//   ....[220]....
        /*0b38*/ 	.word	0x00019de0


	//   ....[221]....
        /*0b3c*/ 	.word	0x00019ec0


	//   ....[222]....
        /*0b40*/ 	.word	0x0001a000


	//   ....[223]....
        /*0b44*/ 	.word	0x0001a0e0


	//   ....[224]....
        /*0b48*/ 	.word	0x0001a160


	//   ....[225]....
        /*0b4c*/ 	.word	0x0001a2b0


	//   ....[226]....
        /*0b50*/ 	.word	0x0001a310


	//   ....[227]....
        /*0b54*/ 	.word	0x0001a420


	//   ....[228]....
        /*0b58*/ 	.word	0x0001a480


	//   ....[229]....
        /*0b5c*/ 	.word	0x0001a590


	//   ....[230]....
        /*0b60*/ 	.word	0x0001a5f0


	//   ....[231]....
        /*0b64*/ 	.word	0x0001a700


	//   ....[232]....
        /*0b68*/ 	.word	0x0001a760


	//   ....[233]....
        /*0b6c*/ 	.word	0x0001a820


	//   ....[234]....
        /*0b70*/ 	.word	0x0001a980


	//   ....[235]....
        /*0b74*/ 	.word	0x0001aa20


	//   ....[236]....
        /*0b78*/ 	.word	0x0001aa80


	//   ....[237]....
        /*0b7c*/ 	.word	0x0001ab30


	//   ....[238]....
        /*0b80*/ 	.word	0x0001ab90


	//   ....[239]....
        /*0b84*/ 	.word	0x0001ac40


	//   ....[240]....
        /*0b88*/ 	.word	0x0001aca0


	//   ....[241]....
        /*0b8c*/ 	.word	0x0001ad50


	//   ....[242]....
        /*0b90*/ 	.word	0x0001adb0


	//   ....[243]....
        /*0b94*/ 	.word	0x0001ae60


	//   ....[244]....
        /*0b98*/ 	.word	0x0001aec0


	//   ....[245]....
        /*0b9c*/ 	.word	0x0001af70


	//   ....[246]....
        /*0ba0*/ 	.word	0x0001b060


	//   ....[247]....
        /*0ba4*/ 	.word	0x0001b100


	//   ....[248]....
        /*0ba8*/ 	.word	0x0001b160


	//   ....[249]....
        /*0bac*/ 	.word	0x0001b230


	//   ....[250]....
        /*0bb0*/ 	.word	0x0001b290


	//   ....[251]....
        /*0bb4*/ 	.word	0x0001b360


	//   ....[252]....
        /*0bb8*/ 	.word	0x0001b3c0


	//   ....[253]....
        /*0bbc*/ 	.word	0x0001b490


	//   ....[254]....
        /*0bc0*/ 	.word	0x0001b4f0


	//   ....[255]....
        /*0bc4*/ 	.word	0x0001b5c0


	//   ....[0]....
        /*0bc8*/ 	.word	0x0001b620


	//   ....[1]....
        /*0bcc*/ 	.word	0x0001b6f0


	//   ....[2]....
        /*0bd0*/ 	.word	0x0001b780


	//   ....[3]....
        /*0bd4*/ 	.word	0x0001b820


	//   ....[4]....
        /*0bd8*/ 	.word	0x0001b940


	//   ....[5]....
        /*0bdc*/ 	.word	0x0001b9b0


	//   ....[6]....
        /*0be0*/ 	.word	0x0001ba20


	//   ....[7]....
        /*0be4*/ 	.word	0x0001ba90


	//   ....[8]....
        /*0be8*/ 	.word	0x0001bb00


	//   ....[9]....
        /*0bec*/ 	.word	0x0001bb80


	//   ....[10]....
        /*0bf0*/ 	.word	0x0001bc10


	//   ....[11]....
        /*0bf4*/ 	.word	0x0001bca0


	//   ....[12]....
        /*0bf8*/ 	.word	0x0001bd10


	//   ....[13]....
        /*0bfc*/ 	.word	0x0001bd80


	//   ....[14]....
        /*0c00*/ 	.word	0x0001bdf0


	//   ....[15]....
        /*0c04*/ 	.word	0x0001be70


	//   ....[16]....
        /*0c08*/ 	.word	0x0001bee0


	//   ....[17]....
        /*0c0c*/ 	.word	0x0001bf80


	//   ....[18]....
        /*0c10*/ 	.word	0x0001c010


	//   ....[19]....
        /*0c14*/ 	.word	0x0001c130


	//----- nvinfo : EIATTR_REG_RECONFIG
	.align		4
.L_235:
        /*0c18*/ 	.byte	0x01, 0x54
	.zero		2


	//----- nvinfo : EIATTR_SYSCALL_OFFSETS
	.align		4
        /*0c1c*/ 	.byte	0x04, 0x46
        /*0c1e*/ 	.short	(.L_237 - .L_236)


	//   ....[0]....
.L_236:
        /*0c20*/ 	.word	0x000018c0


	//   ....[1]....
        /*0c24*/ 	.word	0x00001a10


	//   ....[2]....
        /*0c28*/ 	.word	0x00006600


	//   ....[3]....
        /*0c2c*/ 	.word	0x00006980


	//   ....[4]....
        /*0c30*/ 	.word	0x000134b0


	//   ....[5]....
        /*0c34*/ 	.word	0x00013600


	//   ....[6]....
        /*0c38*/ 	.word	0x000136f0


	//   ....[7]....
        /*0c3c*/ 	.word	0x00014610


	//----- nvinfo : EIATTR_MBARRIER_INSTR_OFFSETS
	.align		4
.L_237:
        /*0c40*/ 	.byte	0x04, 0x39
        /*0c42*/ 	.short	(.L_239 - .L_238)


	//   ....[0]....
.L_238:
        /*0c44*/ 	.word	0x00000250
        /*0c48*/ 	.word	0x000000ff
        /*0c4c*/ 	.word	0x00022800
        /*0c50*/ 	.short	0x0100
        /*0c52*/ 	.byte	0x08
	.zero		1


	//   ....[1]....
        /*0c54*/ 	.word	0x00000260
        /*0c58*/ 	.word	0x000000ff
        /*0c5c*/ 	.word	0x00022820
        /*0c60*/ 	.short	0x0100
        /*0c62*/ 	.byte	0x08
	.zero		1


	//   ....[2]....
        /*0c64*/ 	.word	0x00000350
        /*0c68*/ 	.word	0x000000ff
        /*0c6c*/ 	.word	0x00022830
        /*0c70*/ 	.short	0x0100
        /*0c72*/ 	.byte	0x08
	.zero		1


	//   ....[3]....
        /*0c74*/ 	.word	0x00000360
        /*0c78*/ 	.word	0x000000ff
        /*0c7c*/ 	.word	0x00022840
        /*0c80*/ 	.short	0x0100
        /*0c82*/ 	.byte	0x08
	.zero		1


	//   ....[4]....
        /*0c84*/ 	.word	0x00000370
        /*0c88*/ 	.word	0x000000ff
        /*0c8c*/ 	.word	0x00022838
        /*0c90*/ 	.short	0x0100
        /*0c92*/ 	.byte	0x08
	.zero		1


	//   ....[5]....
        /*0c94*/ 	.word	0x00000380
        /*0c98*/ 	.word	0x000000ff
        /*0c9c*/ 	.word	0x00022848
        /*0ca0*/ 	.short	0x0100
        /*0ca2*/ 	.byte	0x08
	.zero		1


	//   ....[6]....
        /*0ca4*/ 	.word	0x000004b0
        /*0ca8*/ 	.word	0x000000ff
        /*0cac*/ 	.word	0x00022850
        /*0cb0*/ 	.short	0x0100
        /*0cb2*/ 	.byte	0x08
	.zero		1


	//   ....[7]....
        /*0cb4*/ 	.word	0x000004c0
        /*0cb8*/ 	.word	0x000000ff
        /*0cbc*/ 	.word	0x00022860
        /*0cc0*/ 	.short	0x0100
        /*0cc2*/ 	.byte	0x08
	.zero		1


	//   ....[8]....
        /*0cc4*/ 	.word	0x000004d0
        /*0cc8*/ 	.word	0x000000ff
        /*0ccc*/ 	.word	0x00022858
        /*0cd0*/ 	.short	0x0100
        /*0cd2*/ 	.byte	0x08
	.zero		1


	//   ....[9]....
        /*0cd4*/ 	.word	0x000004e0
        /*0cd8*/ 	.word	0x000000ff
        /*0cdc*/ 	.word	0x00022868
        /*0ce0*/ 	.short	0x0100
        /*0ce2*/ 	.byte	0x08
	.zero		1


	//   ....[10]....
        /*0ce4*/ 	.word	0x000005d0
        /*0ce8*/ 	.word	0x000000ff
        /*0cec*/ 	.word	0x00022870
        /*0cf0*/ 	.short	0x0100
        /*0cf2*/ 	.byte	0x06
	.zero		1


	//   ....[11]....
        /*0cf4*/ 	.word	0x000005e0
        /*0cf8*/ 	.word	0x000000ff
        /*0cfc*/ 	.word	0x00022880
        /*0d00*/ 	.short	0x0100
        /*0d02*/ 	.byte	0x06
	.zero		1


	//   ....[12]....
        /*0d04*/ 	.word	0x000005f0
        /*0d08*/ 	.word	0x000000ff
        /*0d0c*/ 	.word	0x00022878
        /*0d10*/ 	.short	0x0100
        /*0d12*/ 	.byte	0x06
	.zero		1


	//   ....[13]....
        /*0d14*/ 	.word	0x00000600
        /*0d18*/ 	.word	0x000000ff
        /*0d1c*/ 	.word	0x00022888
        /*0d20*/ 	.short	0x0100
        /*0d22*/ 	.byte	0x06
	.zero		1


	//   ....[14]....
        /*0d24*/ 	.word	0x00000730
        /*0d28*/ 	.word	0x000000ff
        /*0d2c*/ 	.word	0x00022890
        /*0d30*/ 	.short	0x0100
        /*0d32*/ 	.byte	0x08
	.zero		1


	//   ....[15]....
        /*0d34*/ 	.word	0x00000740
        /*0d38*/ 	.word	0x000000ff
        /*0d3c*/ 	.word	0x000228a0
        /*0d40*/ 	.short	0x0100
        /*0d42*/ 	.byte	0x08
	.zero		1


	//   ....[16]....
        /*0d44*/ 	.word	0x00000750
        /*0d48*/ 	.word	0x000000ff
        /*0d4c*/ 	.word	0x00022898
        /*0d50*/ 	.short	0x0100
        /*0d52*/ 	.byte	0x08
	.zero		1


	//   ....[17]....
        /*0d54*/ 	.word	0x00000760
        /*0d58*/ 	.word	0x000000ff
        /*0d5c*/ 	.word	0x000228a8
        /*0d60*/ 	.short	0x0100
        /*0d62*/ 	.byte	0x08
	.zero		1


	//   ....[18]....
        /*0d64*/ 	.word	0x00000890
        /*0d68*/ 	.word	0x000000ff
        /*0d6c*/ 	.word	0x000228b0
        /*0d70*/ 	.short	0x0100
        /*0d72*/ 	.byte	0x08
	.zero		1


	//   ....[19]....
        /*0d74*/ 	.word	0x000008a0
        /*0d78*/ 	.word	0x000000ff
        /*0d7c*/ 	.word	0x000228c0
        /*0d80*/ 	.short	0x0100
        /*0d82*/ 	.byte	0x08
	.zero		1


	//   ....[20]....
        /*0d84*/ 	.word	0x000008b0
        /*0d88*/ 	.word	0x000000ff
        /*0d8c*/ 	.word	0x000228b8
        /*0d90*/ 	.short	0x0100
        /*0d92*/ 	.byte	0x08
	.zero		1


	//   ....[21]....
        /*0d94*/ 	.word	0x000008c0
        /*0d98*/ 	.word	0x000000ff
        /*0d9c*/ 	.word	0x000228c8
        /*0da0*/ 	.short	0x0100
        /*0da2*/ 	.byte	0x08
	.zero		1


	//   ....[22]....
        /*0da4*/ 	.word	0x00002cd0
        /*0da8*/ 	.word	0x00000059
        /*0dac*/ 	.word	0x00022890
        /*0db0*/ 	.short	0x010a
        /*0db2*/ 	.byte	0x3f
	.zero		1


	//   ....[23]....
        /*0db4*/ 	.word	0x000040c0
        /*0db8*/ 	.word	0x00000059
        /*0dbc*/ 	.word	0x00022890
        /*0dc0*/ 	.short	0x010a
        /*0dc2*/ 	.byte	0x3f
	.zero		1


	//   ....[24]....
        /*0dc4*/ 	.word	0x00005150
        /*0dc8*/ 	.word	0x00000059
        /*0dcc*/ 	.word	0x00022890
        /*0dd0*/ 	.short	0x010a
        /*0dd2*/ 	.byte	0x3f
	.zero		1


	//   ....[25]....
        /*0dd4*/ 	.word	0x00005610
        /*0dd8*/ 	.word	0x0000000b
        /*0ddc*/ 	.word	0x00000000
        /*0de0*/ 	.short	0x0101
        /*0de2*/ 	.byte	0x3f
	.zero		1


	//   ....[26]....
        /*0de4*/ 	.word	0x00005650
        /*0de8*/ 	.word	0x00000059
        /*0dec*/ 	.word	0x000228b0
        /*0df0*/ 	.short	0x010a
        /*0df2*/ 	.byte	0x3f
	.zero		1


	//   ....[27]....
        /*0df4*/ 	.word	0x00005e90
        /*0df8*/ 	.word	0x00000059
        /*0dfc*/ 	.word	0x00000000
        /*0e00*/ 	.short	0x0101
        /*0e02*/ 	.byte	0x3f
	.zero		1


	//   ....[28]....
        /*0e04*/ 	.word	0x000066a0
        /*0e08*/ 	.word	0x00000013
        /*0e0c*/ 	.word	0x00022800
        /*0e10*/ 	.short	0x010a
        /*0e12*/ 	.byte	0x3f
	.zero		1


	//   ....[29]....
        /*0e14*/ 	.word	0x000066f0
        /*0e18*/ 	.word	0x00000013
        /*0e1c*/ 	.word	0x00022800
        /*0e20*/ 	.short	0x010a
        /*0e22*/ 	.byte	0x3f
	.zero		1


	//   ....[30]....
        /*0e24*/ 	.word	0x00006cc0
        /*0e28*/ 	.word	0x00000013
        /*0e2c*/ 	.word	0x00022800
        /*0e30*/ 	.short	0x010a
        /*0e32*/ 	.byte	0x3f
	.zero		1


	//   ....[31]....
        /*0e34*/ 	.word	0x00007c70
        /*0e38*/ 	.word	0x00000013
        /*0e3c*/ 	.word	0x00022800
        /*0e40*/ 	.short	0x010a
        /*0e42*/ 	.byte	0x3f
	.zero		1


	//   ....[32]....
        /*0e44*/ 	.word	0x00008b20
        /*0e48*/ 	.word	0x00000006
        /*0e4c*/ 	.word	0x00022830
        /*0e50*/ 	.short	0x010a
        /*0e52*/ 	.byte	0x3f
	.zero		1


	//   ....[33]....
        /*0e54*/ 	.word	0x00008bd0
        /*0e58*/ 	.word	0x00000006
        /*0e5c*/ 	.word	0x00022830
        /*0e60*/ 	.short	0x010a
        /*0e62*/ 	.byte	0x3f
	.zero		1


	//   ....[34]....
        /*0e64*/ 	.word	0x0000a400
        /*0e68*/ 	.word	0x00000000
        /*0e6c*/ 	.word	0x00000000
        /*0e70*/ 	.short	0x0101
        /*0e72*/ 	.byte	0x3f
	.zero		1


	//   ....[35]....
        /*0e74*/ 	.word	0x0000a880
        /*0e78*/ 	.word	0x00000006
        /*0e7c*/ 	.word	0x00022850
        /*0e80*/ 	.short	0x010a
        /*0e82*/ 	.byte	0x3f
	.zero		1


	//   ....[36]....
        /*0e84*/ 	.word	0x0000a8d0
        /*0e88*/ 	.word	0x00000006
        /*0e8c*/ 	.word	0x00022850
        /*0e90*/ 	.short	0x010a
        /*0e92*/ 	.byte	0x3f
	.zero		1


	//   ....[37]....
        /*0e94*/ 	.word	0x0000acb0
        /*0e98*/ 	.word	0x00000006
        /*0e9c*/ 	.word	0x00000000
        /*0ea0*/ 	.short	0x0101
        /*0ea2*/ 	.byte	0x3f
	.zero		1


	//   ....[38]....
        /*0ea4*/ 	.word	0x0000adc0
        /*0ea8*/ 	.word	0x00000007
        /*0eac*/ 	.word	0x00022830
        /*0eb0*/ 	.short	0x010a
        /*0eb2*/ 	.byte	0x3f
	.zero		1


	//   ....[39]....
        /*0eb4*/ 	.word	0x0000ae30
        /*0eb8*/ 	.word	0x00000007
        /*0ebc*/ 	.word	0x00022830
        /*0ec0*/ 	.short	0x010a
        /*0ec2*/ 	.byte	0x3f
	.zero		1


	//   ....[40]....
        /*0ec4*/ 	.word	0x0000c500
        /*0ec8*/ 	.word	0x0000009e
        /*0ecc*/ 	.word	0x00000000
        /*0ed0*/ 	.short	0x0101
        /*0ed2*/ 	.byte	0x3f
	.zero		1


	//   ....[41]....
        /*0ed4*/ 	.word	0x0000cdd0
        /*0ed8*/ 	.word	0x00000007
        /*0edc*/ 	.word	0x00022850
        /*0ee0*/ 	.short	0x010a
        /*0ee2*/ 	.byte	0x3f
	.zero		1


	//   ....[42]....
        /*0ee4*/ 	.word	0x0000ce20
        /*0ee8*/ 	.word	0x00000007
        /*0eec*/ 	.word	0x00022850
        /*0ef0*/ 	.short	0x010a
        /*0ef2*/ 	.byte	0x3f
	.zero		1


	//   ....[43]....
        /*0ef4*/ 	.word	0x0000d200
        /*0ef8*/ 	.word	0x00000007
        /*0efc*/ 	.word	0x00000000
        /*0f00*/ 	.short	0x0101
        /*0f02*/ 	.byte	0x3f
	.zero		1


	//   ....[44]....
        /*0f04*/ 	.word	0x0000f7f0
        /*0f08*/ 	.word	0x00000003
        /*0f0c*/ 	.word	0x00000000
        /*0f10*/ 	.short	0x0101
        /*0f12*/ 	.byte	0x3f
	.zero		1


	//   ....[45]....
        /*0f14*/ 	.word	0x00012140
        /*0f18*/ 	.word	0x00000016
        /*0f1c*/ 	.word	0x00022820
        /*0f20*/ 	.short	0x010a
        /*0f22*/ 	.byte	0x3f
	.zero		1


	//   ....[46]....
        /*0f24*/ 	.word	0x000121d0
        /*0f28*/ 	.word	0x00000003
        /*0f2c*/ 	.word	0x000228a0
        /*0f30*/ 	.short	0x010a
        /*0f32*/ 	.byte	0x3f
	.zero		1


	//   ....[47]....
        /*0f34*/ 	.word	0x00012420
        /*0f38*/ 	.word	0x00000003
        /*0f3c*/ 	.word	0x000228c0
        /*0f40*/ 	.short	0x010a
        /*0f42*/ 	.byte	0x3f
	.zero		1


	//   ....[48]....
        /*0f44*/ 	.word	0x00012a30
        /*0f48*/ 	.word	0x00000006
        /*0f4c*/ 	.word	0x000228a0
        /*0f50*/ 	.short	0x010a
        /*0f52*/ 	.byte	0x3f
	.zero		1


	//   ....[49]....
        /*0f54*/ 	.word	0x00012c70
        /*0f58*/ 	.word	0x00000006
        /*0f5c*/ 	.word	0x000228c0
        /*0f60*/ 	.short	0x010a
        /*0f62*/ 	.byte	0x3f
	.zero		1


	//   ....[50]....
        /*0f64*/ 	.word	0x00013bf0
        /*0f68*/ 	.word	0x00000020
        /*0f6c*/ 	.word	0x00022840
        /*0f70*/ 	.short	0x010a
        /*0f72*/ 	.byte	0x3f
	.zero		1


	//   ....[51]....
        /*0f74*/ 	.word	0x00014260
        /*0f78*/ 	.word	0x00000020
        /*0f7c*/ 	.word	0x00022830
        /*0f80*/ 	.short	0x0107
        /*0f82*/ 	.byte	0x3f
	.zero		1


	//   ....[52]....
        /*0f84*/ 	.word	0x00014340
        /*0f88*/ 	.word	0x00000020
        /*0f8c*/ 	.word	0x00022830
        /*0f90*/ 	.short	0x0101
        /*0f92*/ 	.byte	0x3f
	.zero		1


	//   ....[53]....
        /*0f94*/ 	.word	0x00014f10
        /*0f98*/ 	.word	0x00000016
        /*0f9c*/ 	.word	0x00022800
        /*0fa0*/ 	.short	0x0107
        /*0fa2*/ 	.byte	0x3f
	.zero		1


	//   ....[54]....
        /*0fa4*/ 	.word	0x00015000
        /*0fa8*/ 	.word	0x00000016
        /*0fac*/ 	.word	0x00022800
        /*0fb0*/ 	.short	0x0101
        /*0fb2*/ 	.byte	0x3f
	.zero		1


	//   ....[55]....
        /*0fb4*/ 	.word	0x00015020
        /*0fb8*/ 	.word	0x00000016
        /*0fbc*/ 	.word	0x00022820
        /*0fc0*/ 	.short	0x010a
        /*0fc2*/ 	.byte	0x3f
	.zero		1


	//   ....[56]....
        /*0fc4*/ 	.word	0x000150b0
        /*0fc8*/ 	.word	0x00000020
        /*0fcc*/ 	.word	0x00022860
        /*0fd0*/ 	.short	0x010a
        /*0fd2*/ 	.byte	0x3f
	.zero		1


	//   ....[57]....
        /*0fd4*/ 	.word	0x000157b0
        /*0fd8*/ 	.word	0x00000020
        /*0fdc*/ 	.word	0x00022850
        /*0fe0*/ 	.short	0x0107
        /*0fe2*/ 	.byte	0x3f
	.zero		1


	//   ....[58]....
        /*0fe4*/ 	.word	0x00015880
        /*0fe8*/ 	.word	0x00000020
        /*0fec*/ 	.word	0x00022850
        /*0ff0*/ 	.short	0x0101
        /*0ff2*/ 	.byte	0x3f
	.zero		1


	//   ....[59]....
        /*0ff4*/ 	.word	0x00015bd0
        /*0ff8*/ 	.word	0x00000004
        /*0ffc*/ 	.word	0x00022840
        /*1000*/ 	.short	0x010a
        /*1002*/ 	.byte	0x3f
	.zero		1


	//   ....[60]....
        /*1004*/ 	.word	0x00015fb0
        /*1008*/ 	.word	0x00000004
        /*100c*/ 	.word	0x00022830
        /*1010*/ 	.short	0x0107
        /*1012*/ 	.byte	0x3f
	.zero		1


	//   ....[61]....
        /*1014*/ 	.word	0x00016070
        /*1018*/ 	.word	0x00000004
        /*101c*/ 	.word	0x00022830
        /*1020*/ 	.short	0x0101
        /*1022*/ 	.byte	0x3f
	.zero		1


	//   ....[62]....
        /*1024*/ 	.word	0x000160a0
        /*1028*/ 	.word	0x00000004
        /*102c*/ 	.word	0x00022860
        /*1030*/ 	.short	0x010a
        /*1032*/ 	.byte	0x3f
	.zero		1


	//   ....[63]....
        /*1034*/ 	.word	0x000165c0
        /*1038*/ 	.word	0x00000004
        /*103c*/ 	.word	0x00022850
        /*1040*/ 	.short	0x0107
        /*1042*/ 	.byte	0x3f
	.zero		1


	//   ....[64]....
        /*1044*/ 	.word	0x00016680
        /*1048*/ 	.word	0x00000004
        /*104c*/ 	.word	0x00022850
        /*1050*/ 	.short	0x0101
        /*1052*/ 	.byte	0x3f
	.zero		1


	//   ....[65]....
        /*1054*/ 	.word	0x000172c0
        /*1058*/ 	.word	0x00000004
        /*105c*/ 	.word	0x00022820
        /*1060*/ 	.short	0x010a
        /*1062*/ 	.byte	0x3f
	.zero		1


	//   ....[66]....
        /*1064*/ 	.word	0x00017430
        /*1068*/ 	.word	0x00000005
        /*106c*/ 	.word	0x00022840
        /*1070*/ 	.short	0x010a
        /*1072*/ 	.byte	0x3f
	.zero		1


	//   ....[67]....
        /*1074*/ 	.word	0x000174d0
        /*1078*/ 	.word	0x00000019
        /*107c*/ 	.word	0x00022840
        /*1080*/ 	.short	0x010a
        /*1082*/ 	.byte	0x3f
	.zero		1


	//   ....[68]....
        /*1084*/ 	.word	0x00017510
        /*1088*/ 	.word	0x00000005
        /*108c*/ 	.word	0x00022860
        /*1090*/ 	.short	0x010a
        /*1092*/ 	.byte	0x3f
	.zero		1


	//   ....[69]....
        /*1094*/ 	.word	0x00017550
        /*1098*/ 	.word	0x00000019
        /*109c*/ 	.word	0x00022860
        /*10a0*/ 	.short	0x010a
        /*10a2*/ 	.byte	0x3f
	.zero		1


	//   ....[70]....
        /*10a4*/ 	.word	0x000175b0
        /*10a8*/ 	.word	0x00000059
        /*10ac*/ 	.word	0x00022890
        /*10b0*/ 	.short	0x010a
        /*10b2*/ 	.byte	0x3f
	.zero		1


	//   ....[71]....
        /*10b4*/ 	.word	0x00017860
        /*10b8*/ 	.word	0x00000059
        /*10bc*/ 	.word	0x00022890
        /*10c0*/ 	.short	0x010a
        /*10c2*/ 	.byte	0x3f
	.zero		1


	//   ....[72]....
        /*10c4*/ 	.word	0x00017b10
        /*10c8*/ 	.word	0x00000059
        /*10cc*/ 	.word	0x00022890
        /*10d0*/ 	.short	0x010a
        /*10d2*/ 	.byte	0x3f
	.zero		1


	//   ....[73]....
        /*10d4*/ 	.word	0x00017da0
        /*10d8*/ 	.word	0x00000059
        /*10dc*/ 	.word	0x000228b0
        /*10e0*/ 	.short	0x010a
        /*10e2*/ 	.byte	0x3f
	.zero		1


	//   ....[74]....
        /*10e4*/ 	.word	0x000180a0
        /*10e8*/ 	.word	0x00000013
        /*10ec*/ 	.word	0x00022800
        /*10f0*/ 	.short	0x010a
        /*10f2*/ 	.byte	0x3f
	.zero		1


	//   ....[75]....
        /*10f4*/ 	.word	0x000182b0
        /*10f8*/ 	.word	0x00000013
        /*10fc*/ 	.word	0x00022800
        /*1100*/ 	.short	0x010a
        /*1102*/ 	.byte	0x3f
	.zero		1


	//   ....[76]....
        /*1104*/ 	.word	0x00018300
        /*1108*/ 	.word	0x00000006
        /*110c*/ 	.word	0x00022830
        /*1110*/ 	.short	0x010a
        /*1112*/ 	.byte	0x3f
	.zero		1


	//   ....[77]....
        /*1114*/ 	.word	0x00018350
        /*1118*/ 	.word	0x00000006
        /*111c*/ 	.word	0x00022850
        /*1120*/ 	.short	0x010a
        /*1122*/ 	.byte	0x3f
	.zero		1


	//   ....[78]....
        /*1124*/ 	.word	0x000183a0
        /*1128*/ 	.word	0x00000007
        /*112c*/ 	.word	0x00022830
        /*1130*/ 	.short	0x010a
        /*1132*/ 	.byte	0x3f
	.zero		1


	//   ....[79]....
        /*1134*/ 	.word	0x000183f0
        /*1138*/ 	.word	0x00000007
        /*113c*/ 	.word	0x00022850
        /*1140*/ 	.short	0x010a
        /*1142*/ 	.byte	0x3f
	.zero		1


	//   ....[80]....
        /*1144*/ 	.word	0x000189c0
        /*1148*/ 	.word	0x00000016
        /*114c*/ 	.word	0x00022820
        /*1150*/ 	.short	0x010a
        /*1152*/ 	.byte	0x3f
	.zero		1


	//   ....[81]....
        /*1154*/ 	.word	0x00018a10
        /*1158*/ 	.word	0x00000003
        /*115c*/ 	.word	0x000228a0
        /*1160*/ 	.short	0x010a
        /*1162*/ 	.byte	0x3f
	.zero		1


	//   ....[82]....
        /*1164*/ 	.word	0x00018a60
        /*1168*/ 	.word	0x00000003
        /*116c*/ 	.word	0x000228c0
        /*1170*/ 	.short	0x010a
        /*1172*/ 	.byte	0x3f
	.zero		1


	//   ....[83]....
        /*1174*/ 	.word	0x00018ab0
        /*1178*/ 	.word	0x00000006
        /*117c*/ 	.word	0x000228a0
        /*1180*/ 	.short	0x010a
        /*1182*/ 	.byte	0x3f
	.zero		1


	//   ....[84]....
        /*1184*/ 	.word	0x00018b00
        /*1188*/ 	.word	0x00000006
        /*118c*/ 	.word	0x000228c0
        /*1190*/ 	.short	0x010a
        /*1192*/ 	.byte	0x3f
	.zero		1


	//   ....[85]....
        /*1194*/ 	.word	0x00018c20
        /*1198*/ 	.word	0x00000020
        /*119c*/ 	.word	0x00022840
        /*11a0*/ 	.short	0x010a
        /*11a2*/ 	.byte	0x3f
	.zero		1


	//   ....[86]....
        /*11a4*/ 	.word	0x00019f00
        /*11a8*/ 	.word	0x00000016
        /*11ac*/ 	.word	0x00022820
        /*11b0*/ 	.short	0x010a
        /*11b2*/ 	.byte	0x3f
	.zero		1


	//   ....[87]....
        /*11b4*/ 	.word	0x00019f50
        /*11b8*/ 	.word	0x00000020
        /*11bc*/ 	.word	0x00022860
        /*11c0*/ 	.short	0x010a
        /*11c2*/ 	.byte	0x3f
	.zero		1


	//   ....[88]....
        /*11c4*/ 	.word	0x0001a8d0
        /*11c8*/ 	.word	0x00000004
        /*11cc*/ 	.word	0x00022840
        /*11d0*/ 	.short	0x010a
        /*11d2*/ 	.byte	0x3f
	.zero		1


	//   ....[89]....
        /*11d4*/ 	.word	0x0001afb0
        /*11d8*/ 	.word	0x00000004
        /*11dc*/ 	.word	0x00022860
        /*11e0*/ 	.short	0x010a
        /*11e2*/ 	.byte	0x3f
	.zero		1


	//   ....[90]....
        /*11e4*/ 	.word	0x0001c050
        /*11e8*/ 	.word	0x00000004
        /*11ec*/ 	.word	0x00022820
        /*11f0*/ 	.short	0x010a
        /*11f2*/ 	.byte	0x3f
	.zero		1


	//   ....[91]....
        /*11f4*/ 	.word	0x0001c1f0
        /*11f8*/ 	.word	0x00000005
        /*11fc*/ 	.word	0x00022840
        /*1200*/ 	.short	0x010a
        /*1202*/ 	.byte	0x3f
	.zero		1


	//   ....[92]....
        /*1204*/ 	.word	0x0001c240
        /*1208*/ 	.word	0x00000019
        /*120c*/ 	.word	0x00022840
        /*1210*/ 	.short	0x010a
        /*1212*/ 	.byte	0x3f
	.zero		1


	//   ....[93]....
        /*1214*/ 	.word	0x0001c290
        /*1218*/ 	.word	0x00000005
        /*121c*/ 	.word	0x00022860
        /*1220*/ 	.short	0x010a
        /*1222*/ 	.byte	0x3f
	.zero		1


	//----- nvinfo : EIATTR_NUM_MBARRIERS
	.align		4
.L_239:
        /*1224*/ 	.byte	0x03, 0x38
        /*1226*/ 	.short	0x0016


	//----- nvinfo : EIATTR_EXIT_INSTR_OFFSETS
	.align		4
        /*1228*/ 	.byte	0x04, 0x1c
        /*122a*/ 	.short	(.L_241 - .L_240)


	//   ....[0]....
.L_240:
        /*122c*/ 	.word	0x000175a0


	//----- nvinfo : EIATTR_MAX_THREADS
	.align		4
.L_241:
        /*1230*/ 	.byte	0x04, 0x05
        /*1232*/ 	.short	(.L_243 - .L_242)
.L_242:
        /*1234*/ 	.word	0x00000180
        /*1238*/ 	.word	0x00000001
        /*123c*/ 	.word	0x00000001


	//----- nvinfo : EIATTR_CRS_STACK_SIZE
	.align		4
.L_243:
        /*1240*/ 	.byte	0x04, 0x1e
        /*1242*/ 	.short	(.L_245 - .L_244)
.L_244:
        /*1244*/ 	.word	0x00000000


	//----- nvinfo : EIATTR_CBANK_PARAM_SIZE
	.align		4
.L_245:
        /*1248*/ 	.byte	0x03, 0x19
        /*124a*/ 	.short	0x0af0


	//----- nvinfo : EIATTR_PARAM_CBANK
	.align		4
        /*124c*/ 	.byte	0x04, 0x0a
        /*124e*/ 	.short	(.L_247 - .L_246)
	.align		4
.L_246:
        /*1250*/ 	.word	index@(.nv.constant0._ZN7cutlass13device_kernelIN5flash11enable_sm90INS1_16FlashAttnFwdSm90INS1_25CollectiveMainloopFwdSm90ILi2EN4cute5tupleIJNS5_1CILi1EEES8_S8_EEENS6_IJNS7_ILi128EEENS7_ILi96EEENS7_ILi64EEEEEELi256ENS_10bfloat16_tEfNS_4arch4Sm90ELb0ELb0ELb1ELb1ELb1ELb1ELb0ELb1ELb0ELb1ELb0ELb0EEENS1_21CollectiveEpilogueFwdINS6_IJSA_NS7_ILi256EEESB_EEES9_SE_SG_Li256ELb1ELb1ELb0ELb0EEENS1_36VarlenDynamicPersistentTileSchedulerILi128ELi96ELi256ELi128ELb0ELb1ELb1ELb0ELb1ELb1EEEEEEEEEvNT_6ParamsE)
        /*1254*/ 	.short	0x0210
        /*1256*/ 	.short	0x0af0


	//----- nvinfo : EIATTR_SW_WAR
	.align		4
.L_247:
        /*1258*/ 	.byte	0x04, 0x36
        /*125a*/ 	.short	(.L_249 - .L_248)
.L_248:
        /*125c*/ 	.word	0x00000008
.L_249:


//--------------------- .nv.info._ZN7cutlass13device_kernelIN5flash11enable_sm90INS1_16FlashAttnFwdSm90INS1_25CollectiveMainloopFwdSm90ILi2EN4cute5tupleIJNS5_1CILi1EEES8_S8_EEENS6_IJNS7_ILi128EEENS7_ILi96EEENS7_ILi64EEEEEELi256ENS_10bfloat16_tEfNS_4arch4Sm90ELb0ELb0ELb1ELb1ELb1ELb0ELb1ELb1ELb0ELb1ELb0ELb0EEENS1_21CollectiveEpilogueFwdINS6_IJSA_NS7_ILi256EEESB_EEES9_SE_SG_Li256ELb1ELb1ELb0ELb0EEENS1_36VarlenDynamicPersistentTileSchedulerILi128ELi96ELi256ELi128ELb0ELb1ELb1ELb0ELb1ELb1EEEEEEEEEvNT_6ParamsE --------------------------
	.section	.nv.info._ZN7cutlass13device_kernelIN5flash11enable_sm90INS1_16FlashAttnFwdSm90INS1_25CollectiveMainloopFwdSm90ILi2EN4cute5tupleIJNS5_1CILi1EEES8_S8_EEENS6_IJNS7_ILi128EEENS7_ILi96EEENS7_ILi64EEEEEELi256ENS_10bfloat16_tEfNS_4arch4Sm90ELb0ELb0ELb1ELb1ELb1ELb0ELb1ELb1ELb0ELb1ELb0ELb0EEENS1_21CollectiveEpilogueFwdINS6_IJSA_NS7_ILi256EEESB_EEES9_SE_SG_Li256ELb1ELb1ELb0ELb0EEENS1_36VarlenDynamicPersistentTileSchedulerILi128ELi96ELi256ELi128ELb0ELb1ELb1ELb0ELb1ELb1EEEEEEEEEvNT_6ParamsE,"",@"SHT_CUDA_INFO"
	.sectionflags	@""
	.align	4


	//----- nvinfo : EIATTR_CUDA_API_VERSION
	.align		4
        /*0000*/ 	.byte	0x04, 0x37
        /*0002*/ 	.short	(.L_251 - .L_250)
.L_250:
        /*0004*/ 	.word	0x00000082


	//----- nvinfo : EIATTR_KPARAM_INFO
	.align		4
.L_251:
        /*0008*/ 	.byte	0x04, 0x17
        /*000a*/ 	.short	(.L_253 - .L_252)
.L_252:
        /*000c*/ 	.word	0x00000000
        /*0010*/ 	.short	0x0000
        /*0012*/ 	.short	0x0070
        /*0014*/ 	.byte	0x00, 0xf0, 0x01, 0x2e


	//----- nvinfo : EIATTR_SPARSE_MMA_MASK
	.align		4
.L_253:
        /*0018*/ 	.byte	0x03, 0x50
        /*001a*/ 	.short	0x0000


	//----- nvinfo : EIATTR_MAXREG_COUNT
	.align		4
        /*001c*/ 	.byte	0x03, 0x1b
        /*001e*/ 	.short	0x00a8


	//----- nvinfo : EIATTR_NUM_BARRIERS
	.align		4
        /*0020*/ 	.byte	0x02, 0x4c
        /*0022*/ 	.byte	0x10
	.zero		1


	//----- nvinfo : EIATTR_EXTERNS
	.align		4
        /*0024*/ 	.byte	0x04, 0x0f
        /*0026*/ 	.short	(.L_255 - .L_254)


	//   ....[0]....
	.align		4
.L_254:
        /*0028*/ 	.word	index@(__assertfail)


	//----- nvinfo : EIATTR_ANNOTATIONS
	.align		4
.L_255:
        /*002c*/ 	.byte	0x04, 0x55
        /*002e*/ 	.short	(.L_257 - .L_256)


	//   ....[0]....
.L_256:
        /* <DEDUP_REMOVED lines=18> */


	//----- nvinfo : EIATTR_MERCURY_ISA_VERSION
	.align		4
.L_257:
        /*0140*/ 	.byte	0x03, 0x5f
        /*0142*/ 	.short	0x0101


	//----- nvinfo : EIATTR_UNUSED_LOAD_BYTE_OFFSET
	.align		4
        /*0144*/ 	.byte	0x04, 0x44
        /*0146*/ 	.short	(.L_259 - .L_258)


	//   ....[0]....
.L_258:
        /*0148*/ 	.word	0x000009b0
        /*014c*/ 	.word	0x0000fff0


	//   ....[1]....
        /*0150*/ 	.word	0x000075d0
        /*0154*/ 	.word	0x0000fff0


	//----- nvinfo : EIATTR_INT_WARP_WIDE_INSTR_OFFSETS
	.align		4
.L_259:
        /*0158*/ 	.byte	0x04, 0x31
        /*015a*/ 	.short	(.L_261 - .L_260)


	//   ....[0]....
.L_260:
        /*015c*/ 	.word	0x000000c0


	//   ....[1]....
        /*0160*/ 	.word	0x000000d0


	//   ....[2]....
        /*0164*/ 	.word	0x000000e0


	//   ....[3]....
        /*0168*/ 	.word	0x00000180


	//   ....[4]....
        /*016c*/ 	.word	0x0000b4a0


	//   ....[5]....
        /*0170*/ 	.word	0x0000b530


	//   ....[6]....
        /*0174*/ 	.word	0x0000f3d0


	//   ....[7]....
        /*0178*/ 	.word	0x0000f460


	//----- nvinfo : EIATTR_COOP_GROUP_MASK_REGIDS
	.align		4
.L_261:
        /*017c*/ 	.byte	0x04, 0x29
        /*017e*/ 	.short	(.L_263 - .L_262)


	//   ....[0]....
.L_262:
        /*0180*/ 	.word	0xffffffff


	//   ....[1]....
        /*0184*/ 	.word	0xffffffff


	//   ....[2]....
        /*0188*/ 	.word	0xffffffff


	//   ....[3]....
        /*018c*/ 	.word	0xffffffff


	//   ....[4]....
        /*0190*/ 	.word	0xffffffff


	//   ....[5]....
        /*0194*/ 	.word	0xffffffff


	//   ....[6]....
        /*0198*/ 	.word	0xffffffff


	//   ....[7]....
        /*019c*/ 	.word	0xffffffff


	//   ....[8]....
        /*01a0*/ 	.word	0xffffffff


	//   ....[9]....
        /*01a4*/ 	.word	0xffffffff


	//   ....[10]....
        /*01a8*/ 	.word	0xffffffff


	//   ....[11]....
        /*01ac*/ 	.word	0xffffffff


	//   ....[12]....
        /*01b0*/ 	.word	0xffffffff


	//   ....[13]....
        /*01b4*/ 	.word	0xffffffff


	//   ....[14]....
        /*01b8*/ 	.word	0xffffffff


	//   ....[15]....
        /*01bc*/ 	.word	0xffffffff


	//   ....[16]....
        /*01c0*/ 	.word	0xffffffff


	//   ....[17]....
        /*01c4*/ 	.word	0xffffffff


	//   ....[18]....
        /*01c8*/ 	.word	0xffffffff


	//   ....[19]....
        /*01cc*/ 	.word	0xffffffff


	//   ....[20]....
        /*01d0*/ 	.word	0xffffffff


	//   ....[21]....
        /*01d4*/ 	.word	0xffffffff


	//   ....[22]....
        /*01d8*/ 	.word	0xffffffff


	//   ....[23]....
        /*01dc*/ 	.word	0xffffffff


	//   ....[24]....
        /*01e0*/ 	.word	0xffffffff


	//   ....[25]....
        /*01e4*/ 	.word	0xffffffff


	//   ....[26]....
        /*01e8*/ 	.word	0xffffffff


	//   ....[27]....
        /*01ec*/ 	.word	0xffffffff


	//   ....[28]....
        /*01f0*/ 	.word	0xffffffff


	//   ....[29]....
        /*01f4*/ 	.word	0xffffffff


	//   ....[30]....
        /*01f8*/ 	.word	0xffffffff


	//   ....[31]....
        /*01fc*/ 	.word	0xffffffff


	//   ....[32]....
        /*0200*/ 	.word	0xffffffff


	//   ....[33]....
        /*0204*/ 	.word	0xffffffff


	//   ....[34]....
        /*0208*/ 	.word	0xffffffff


	//   ....[35]....
        /*020c*/ 	.word	0xffffffff


	//   ....[36]....
        /*0210*/ 	.word	0xffffffff


	//   ....[37]....
        /*0214*/ 	.word	0xffffffff


	//   ....[38]....
        /*0218*/ 	.word	0xffffffff


	//   ....[39]....
        /*021c*/ 	.word	0xffffffff


	//   ....[40]....
        /*0220*/ 	.word	0xffffffff


	//   ....[41]....
        /*0224*/ 	.word	0xffffffff


	//   ....[42]....
        /*0228*/ 	.word	0xffffffff


	//   ....[43]....
        /*022c*/ 	.word	0xffffffff


	//   ....[44]....
        /*0230*/ 	.word	0xffffffff


	//   ....[45]....
        /*0234*/ 	.word	0xffffffff


	//   ....[46]....
        /*0238*/ 	.word	0xffffffff


	//   ....[47]....
        /*023c*/ 	.word	0xffffffff


	//   ....[48]....
        /*0240*/ 	.word	0xffffffff


	//   ....[49]....
        /*0244*/ 	.word	0xffffffff


	//   ....[50]....
        /*0248*/ 	.word	0xffffffff


	//   ....[51]....
        /*024c*/ 	.word	0xffffffff


	//   ....[52]....
        /*0250*/ 	.word	0xffffffff


	//   ....[53]....
        /*0254*/ 	.word	0xffffffff


	//   ....[54]....
        /*0258*/ 	.word	0xffffffff


	//   ....[55]....
        /*025c*/ 	.word	0xffffffff


	//   ....[56]....
        /*0260*/ 	.word	0xffffffff


	//   ....[57]....
        /*0264*/ 	.word	0xffffffff


	//   ....[58]....
        /*0268*/ 	.word	0xffffffff


	//   ....[59]....
        /*026c*/ 	.word	0xffffffff


	//   ....[60]....
        /*0270*/ 	.word	0xffffffff


	//   ....[61]....
        /*0274*/ 	.word	0xffffffff


	//   ....[62]....
        /*0278*/ 	.word	0xffffffff


	//   ....[63]....
        /*027c*/ 	.word	0xffffffff


	//   ....[64]....
        /*0280*/ 	.word	0xffffffff


	//   ....[65]....
        /*0284*/ 	.word	0xffffffff


	//   ....[66]....
        /*0288*/ 	.word	0xffffffff


	//   ....[67]....
        /*028c*/ 	.word	0xffffffff


	//   ....[68]....
        /*0290*/ 	.word	0xffffffff


	//   ....[69]....
        /*0294*/ 	.word	0xffffffff


	//   ....[70]....
        /*0298*/ 	.word	0xffffffff


	//   ....[71]....
        /*029c*/ 	.word	0xffffffff


	//   ....[72]....
        /*02a0*/ 	.word	0xffffffff


	//   ....[73]....
        /*02a4*/ 	.word	0xffffffff


	//   ....[74]....
        /*02a8*/ 	.word	0xffffffff


	//   ....[75]....
        /*02ac*/ 	.word	0xffffffff


	//   ....[76]....
        /*02b0*/ 	.word	0xffffffff


	//   ....[77]....
        /*02b4*/ 	.word	0xffffffff


	//   ....[78]....
        /*02b8*/ 	.word	0xffffffff


	//   ....[79]....
        /*02bc*/ 	.word	0xffffffff


	//   ....[80]....
        /*02c0*/ 	.word	0xffffffff


	//   ....[81]....
        /*02c4*/ 	.word	0xffffffff


	//   ....[82]....
        /*02c8*/ 	.word	0xffffffff


	//   ....[83]....
        /*02cc*/ 	.word	0xffffffff


	//   ....[84]....
        /*02d0*/ 	.word	0xffffffff


	//   ....[85]....
        /*02d4*/ 	.word	0xffffffff


	//   ....[86]....
        /*02d8*/ 	.word	0xffffffff


	//   ....[87]....
        /*02dc*/ 	.word	0xffffffff


	//   ....[88]....
        /*02e0*/ 	.word	0xffffffff


	//   ....[89]....
        /*02e4*/ 	.word	0xffffffff


	//   ....[90]....
        /*02e8*/ 	.word	0xffffffff


	//   ....[91]....
        /*02ec*/ 	.word	0xffffffff


	//   ....[92]....
        /*02f0*/ 	.word	0xffffffff


	//   ....[93]....
        /*02f4*/ 	.word	0xffffffff


	//   ....[94]....
        /*02f8*/ 	.word	0xffffffff


	//   ....[95]....
        /*02fc*/ 	.word	0xffffffff


	//   ....[96]....
        /*0300*/ 	.word	0xffffffff


	//   ....[97]....
        /*0304*/ 	.word	0xffffffff


	//   ....[98]....
        /*0308*/ 	.word	0xffffffff


	//   ....[99]....
        /*030c*/ 	.word	0xffffffff


	//   ....[100]....
        /*0310*/ 	.word	0xffffffff


	//   ....[101]....
        /*0314*/ 	.word	0xffffffff


	//   ....[102]....
        /*0318*/ 	.word	0xffffffff


	//   ....[103]....
        /*031c*/ 	.word	0xffffffff


	//   ....[104]....
        /*0320*/ 	.word	0xffffffff


	//   ....[105]....
        /*0324*/ 	.word	0xffffffff


	//   ....[106]....
        /*0328*/ 	.word	0xffffffff


	//   ....[107]....
        /*032c*/ 	.word	0xffffffff


	//   ....[108]....
        /*0330*/ 	.word	0xffffffff


	//   ....[109]....
        /*0334*/ 	.word	0xffffffff


	//   ....[110]....
        /*0338*/ 	.word	0xffffffff


	//   ....[111]....
        /*033c*/ 	.word	0xffffffff


	//   ....[112]....
        /*0340*/ 	.word	0xffffffff


	//   ....[113]....
        /*0344*/ 	.word	0xffffffff


	//   ....[114]....
        /*0348*/ 	.word	0xffffffff


	//   ....[115]....
        /*034c*/ 	.word	0xffffffff


	//   ....[116]....
        /*0350*/ 	.word	0xffffffff


	//   ....[117]....
        /*0354*/ 	.word	0xffffffff


	//   ....[118]....
        /*0358*/ 	.word	0xffffffff


	//   ....[119]....
        /*035c*/ 	.word	0xffffffff


	//   ....[120]....
        /*0360*/ 	.word	0xffffffff


	//   ....[121]....
        /*0364*/ 	.word	0xffffffff


	//   ....[122]....
        /*0368*/ 	.word	0xffffffff


	//   ....[123]....
        /*036c*/ 	.word	0xffffffff


	//   ....[124]....
        /*0370*/ 	.word	0xffffffff


	//   ....[125]....
        /*0374*/ 	.word	0xffffffff


	//   ....[126]....
        /*0378*/ 	.word	0xffffffff


	//   ....[127]....
        /*037c*/ 	.word	0xffffffff


	//   ....[128]....
        /*0380*/ 	.word	0xffffffff


	//   ....[129]....
        /*0384*/ 	.word	0xffffffff


	//   ....[130]....
        /*0388*/ 	.word	0xffffffff


	//   ....[131]....
        /*038c*/ 	.word	0xffffffff


	//   ....[132]....
        /*0390*/ 	.word	0xffffffff


	//   ....[133]....
        /*0394*/ 	.word	0xffffffff


	//   ....[134]....
        /*0398*/ 	.word	0xffffffff


	//   ....[135]....
        /*039c*/ 	.word	0xffffffff


	//   ....[136]....
        /*03a0*/ 	.word	0xffffffff


	//   ....[137]....
        /*03a4*/ 	.word	0xffffffff


	//   ....[138]....
        /*03a8*/ 	.word	0xffffffff


	//   ....[139]....
        /*03ac*/ 	.word	0xffffffff


	//   ....[140]....
        /*03b0*/ 	.word	0xffffffff


	//   ....[141]....
        /*03b4*/ 	.word	0xffffffff


	//   ....[142]....
        /*03b8*/ 	.word	0xffffffff


	//   ....[143]....
        /*03bc*/ 	.word	0xffffffff


	//   ....[144]....
        /*03c0*/ 	.word	0xffffffff


	//   ....[145]....
        /*03c4*/ 	.word	0xffffffff


	//   ....[146]....
        /*03c8*/ 	.word	0xffffffff


	//   ....[147]....
        /*03cc*/ 	.word	0xffffffff


	//   ....[148]....
        /*03d0*/ 	.word	0xffffffff


	//   ....[149]....
        /*03d4*/ 	.word	0xffffffff


	//   ....[150]....
        /*03d8*/ 	.word	0xffffffff


	//   ....[151]....
        /*03dc*/ 	.word	0xffffffff


	//   ....[152]....
        /*03e0*/ 	.word	0xffffffff


	//   ....[153]....
        /*03e4*/ 	.word	0x0500000f


	//   ....[154]....
        /*03e8*/ 	.word	0x0500000f


	//   ....[155]....
        /*03ec*/ 	.word	0x0500000f


	//   ....[156]....
        /*03f0*/ 	.word	0x0500000f


	//   ....[157]....
        /*03f4*/ 	.word	0x0500000f


	//   ....[158]....
        /*03f8*/ 	.word	0x0500000f


	//   ....[159]....
        /*03fc*/ 	.word	0x0500000f


	//   ....[160]....
        /*0400*/ 	.word	0x0500000f


	//   ....[161]....
        /*0404*/ 	.word	0x0500000f


	//   ....[162]....
        /*0408*/ 	.word	0x0500000f


	//   ....[163]....
        /*040c*/ 	.word	0x0500000f


	//   ....[164]....
        /*0410*/ 	.word	0x0500000f


	//   ....[165]....
        /*0414*/ 	.word	0x0500000f


	//   ....[166]....
        /*0418*/ 	.word	0x0500000f


	//   ....[167]....
        /*041c*/ 	.word	0x0500000f


	//   ....[168]....
        /*0420*/ 	.word	0x0500000f


	//   ....[169]....
        /*0424*/ 	.word	0x0500000f


	//   ....[170]....
        /*0428*/ 	.word	0x0500000f


	//   ....[171]....
        /*042c*/ 	.word	0x0500000f


	//   ....[172]....
        /*0430*/ 	.word	0x0500000f


	//   ....[173]....
        /*0434*/ 	.word	0x0500000f


	//   ....[174]....
        /*0438*/ 	.word	0x0500000f


	//   ....[175]....
        /*043c*/ 	.word	0x0500000f


	//   ....[176]....
        /*0440*/ 	.word	0x0500000f


	//   ....[177]....
        /*0444*/ 	.word	0x0500000f


	//   ....[178]....
        /*0448*/ 	.word	0x0500000f


	//   ....[179]....
        /*044c*/ 	.word	0x0500000f


	//   ....[180]....
        /*0450*/ 	.word	0x0500000f


	//   ....[181]....
        /*0454*/ 	.word	0x0500000f


	//   ....[182]....
        /*0458*/ 	.word	0x0500000f


	//   ....[183]....
        /*045c*/ 	.word	0x0500000f


	//   ....[184]....
        /*0460*/ 	.word	0x0500000f


	//   ....[185]....
        /*0464*/ 	.word	0x0500000f


	//   ....[186]....
        /*0468*/ 	.word	0x0500000f


	//   ....[187]....
        /*046c*/ 	.word	0x0500000f


	//   ....[188]....
        /*0470*/ 	.word	0x0500000f


	//   ....[189]....
        /*0474*/ 	.word	0x0500000f


	//   ....[190]....
        /*0478*/ 	.word	0x0500000f


	//   ....[191]....
        /*047c*/ 	.word	0x0500000f


	//   ....[192]....
        /*0480*/ 	.word	0x0500000f


	//   ....[193]....
        /*0484*/ 	.word	0x0500000f


	//   ....[194]....
        /*0488*/ 	.word	0x0500000f


	//   ....[195]....
        /*048c*/ 	.word	0x0500000f


	//   ....[196]....
        /*0490*/ 	.word	0x0500000f


	//   ....[197]....
        /*0494*/ 	.word	0x0500000f


	//   ....[198]....
        /*0498*/ 	.word	0x0500000f


	//   ....[199]....
        /*049c*/ 	.word	0x0500000f


	//   ....[200]....
        /*04a0*/ 	.word	0x0500000f


	//   ....[201]....
        /*04a4*/ 	.word	0x0500000f


	//   ....[202]....
        /*04a8*/ 	.word	0x0500000f


	//   ....[203]....
        /*04ac*/ 	.word	0x0500000f


	//   ....[204]....
        /*04b0*/ 	.word	0x0500000f


	//   ....[205]....
        /*04b4*/ 	.word	0x0500000f


	//   ....[206]....
        /*04b8*/ 	.word	0x0500000f


	//   ....[207]....
        /*04bc*/ 	.word	0x0500000f


	//   ....[208]....
        /*04c0*/ 	.word	0x0500000f


	//   ....[209]....
        /*04c4*/ 	.word	0x0500000f


	//   ....[210]....
        /*04c8*/ 	.word	0x0500000f


	//   ....[211]....
        /*04cc*/ 	.word	0x0500000f


	//   ....[212]....
        /*04d0*/ 	.word	0x0500000f


	//   ....[213]....
        /*04d4*/ 	.word	0x0500000f


	//   ....[214]....
        /*04d8*/ 	.word	0x0500000f


	//   ....[215]....
        /*04dc*/ 	.word	0x0500000f


	//   ....[216]....
        /*04e0*/ 	.word	0x0500000f


	//   ....[217]....
        /*04e4*/ 	.word	0x0500000f


	//   ....[218]....
        /*04e8*/ 	.word	0x0500000f


	//   ....[219]....
        /*04ec*/ 	.word	0x0500000f


	//   ....[220]....
        /*04f0*/ 	.word	0x0500000f


	//   ....[221]....
        /*04f4*/ 	.word	0x0500000f


	//   ....[222]....
        /*04f8*/ 	.word	0x0500000f


	//   ....[223]....
        /*04fc*/ 	.word	0x0500000f


	//   ....[224]....
        /*0500*/ 	.word	0x0500000f


	//   ....[225]....
        /*0504*/ 	.word	0x0500000f


	//   ....[226]....
        /*0508*/ 	.word	0x0500000f


	//   ....[227]....
        /*050c*/ 	.word	0x0500000f


	//   ....[228]....
        /*0510*/ 	.word	0x0500000f


	//   ....[229]....
        /*0514*/ 	.word	0x0500000f


	//   ....[230]....
        /*0518*/ 	.word	0x0500000f


	//   ....[231]....
        /*051c*/ 	.word	0x0500000f


	//   ....[232]....
        /*0520*/ 	.word	0x0500000f


	//   ....[233]....
        /*0524*/ 	.word	0x0500000f


	//   ....[234]....
        /*0528*/ 	.word	0x0500000f


	//   ....[235]....
        /*052c*/ 	.word	0x0500000f


	//   ....[236]....
        /*0530*/ 	.word	0x0500000f


	//   ....[237]....
        /*0534*/ 	.word	0x0500000f


	//   ....[238]....
        /*0538*/ 	.word	0x0500000f


	//   ....[239]....
        /*053c*/ 	.word	0x0500000f


	//   ....[240]....
        /*0540*/ 	.word	0x0500000f


	//   ....[241]....
        /*0544*/ 	.word	0x0500000f


	//   ....[242]....
        /*0548*/ 	.word	0x0500000f


	//   ....[243]....
        /*054c*/ 	.word	0x0500000f


	//   ....[244]....
        /*0550*/ 	.word	0x0500000f


	//   ....[245]....
        /*0554*/ 	.word	0x0500000f


	//   ....[246]....
        /*0558*/ 	.word	0x0500000f


	//   ....[247]....
        /*055c*/ 	.word	0x0500000f


	//   ....[248]....
        /*0560*/ 	.word	0x0500000f


	//   ....[249]....
        /*0564*/ 	.word	0x0500000f


	//   ....[250]....
        /*0568*/ 	.word	0x0500000f


	//   ....[251]....
        /*056c*/ 	.word	0x0500000f


	//----- nvinfo : EIATTR_COOP_GROUP_INSTR_OFFSETS
	.align		4
.L_263:
        /*0570*/ 	.byte	0x04, 0x28
        /*0572*/ 	.short	(.L_265 - .L_264)


	//   ....[0]....
.L_264:
        /*0574*/ 	.word	0x00000080


	//   ....[1]....
        /*0578*/ 	.word	0x00000090


	//   ....[2]....
        /*057c*/ 	.word	0x000002f0


	//   ....[3]....
        /*0580*/ 	.word	0x00000450


	//   ....[4]....
        /*0584*/ 	.word	0x00000570


	//   ....[5]....
        /*0588*/ 	.word	0x000006d0


	//   ....[6]....
        /*058c*/ 	.word	0x000015d0


	//   ....[7]....
        /*0590*/ 	.word	0x00003420


	//   ....[8]....
        /*0594*/ 	.word	0x00003460


	//   ....[9]....
        /*0598*/ 	.word	0x00003480


	//   ....[10]....
        /*059c*/ 	.word	0x000034a0


	//   ....[11]....
        /*05a0*/ 	.word	0x00005480


	//   ....[12]....
        /*05a4*/ 	.word	0x00005560


	//   ....[13]....
        /*05a8*/ 	.word	0x00005580


	//   ....[14]....
        /*05ac*/ 	.word	0x000055e0


	//   ....[15]....
        /*05b0*/ 	.word	0x00006b50


	//   ....[16]....
        /*05b4*/ 	.word	0x00006b90


	//   ....[17]....
        /*05b8*/ 	.word	0x00006c40


	//   ....[18]....
        /*05bc*/ 	.word	0x00006c70


	//   ....[19]....
        /*05c0*/ 	.word	0x00008710


	//   ....[20]....
        /*05c4*/ 	.word	0x00008740


	//   ....[21]....
        /*05c8*/ 	.word	0x00008810


	//   ....[22]....
        /*05cc*/ 	.word	0x00008850


	//   ....[23]....
        /*05d0*/ 	.word	0x00009040


	//   ....[24]....
        /*05d4*/ 	.word	0x00009080


	//   ....[25]....
        /*05d8*/ 	.word	0x000091d0


	//   ....[26]....
        /*05dc*/ 	.word	0x000091f0


	//   ....[27]....
        /*05e0*/ 	.word	0x00009330


	//   ....[28]....
        /*05e4*/ 	.word	0x00009350


	//   ....[29]....
        /*05e8*/ 	.word	0x000094a0


	//   ....[30]....
        /*05ec*/ 	.word	0x000094c0


	//   ....[31]....
        /*05f0*/ 	.word	0x00009ed0


	//   ....[32]....
        /*05f4*/ 	.word	0x00009ee0


	//   ....[33]....
        /*05f8*/ 	.word	0x0000a020


	//   ....[34]....
        /*05fc*/ 	.word	0x0000a040


	//   ....[35]....
        /*0600*/ 	.word	0x0000a180


	//   ....[36]....
        /*0604*/ 	.word	0x0000a1a0


	//   ....[37]....
        /*0608*/ 	.word	0x0000a2f0


	//   ....[38]....
        /*060c*/ 	.word	0x0000a310


	//   ....[39]....
        /*0610*/ 	.word	0x0000a4d0


	//   ....[40]....
        /*0614*/ 	.word	0x0000a6a0


	//   ....[41]....
        /*0618*/ 	.word	0x0000a6d0


	//   ....[42]....
        /*061c*/ 	.word	0x0000a700


	//   ....[43]....
        /*0620*/ 	.word	0x0000a730


	//   ....[44]....
        /*0624*/ 	.word	0x0000a760


	//   ....[45]....
        /*0628*/ 	.word	0x0000a790


	//   ....[46]....
        /*062c*/ 	.word	0x0000a8e0


	//   ....[47]....
        /*0630*/ 	.word	0x0000a910


	//   ....[48]....
        /*0634*/ 	.word	0x0000a940


	//   ....[49]....
        /*0638*/ 	.word	0x0000a970


	//   ....[50]....
        /*063c*/ 	.word	0x0000a9a0


	//   ....[51]....
        /*0640*/ 	.word	0x0000a9d0


	//   ....[52]....
        /*0644*/ 	.word	0x0000aa60


	//   ....[53]....
        /*0648*/ 	.word	0x0000aa90


	//   ....[54]....
        /*064c*/ 	.word	0x0000ab10


	//   ....[55]....
        /*0650*/ 	.word	0x0000c070


	//   ....[56]....
        /*0654*/ 	.word	0x0000c090


	//   ....[57]....
        /*0658*/ 	.word	0x0000c120


	//   ....[58]....
        /*065c*/ 	.word	0x0000c140


	//   ....[59]....
        /*0660*/ 	.word	0x0000c1c0


	//   ....[60]....
        /*0664*/ 	.word	0x0000c1e0


	//   ....[61]....
        /*0668*/ 	.word	0x0000c260


	//   ....[62]....
        /*066c*/ 	.word	0x0000c280


	//   ....[63]....
        /*0670*/ 	.word	0x0000c300


	//   ....[64]....
        /*0674*/ 	.word	0x0000c320


	//   ....[65]....
        /*0678*/ 	.word	0x0000c330


	//   ....[66]....
        /*067c*/ 	.word	0x0000c340


	//   ....[67]....
        /*0680*/ 	.word	0x0000cac0


	//   ....[68]....
        /*0684*/ 	.word	0x0000cae0


	//   ....[69]....
        /*0688*/ 	.word	0x0000cb00


	//   ....[70]....
        /*068c*/ 	.word	0x0000cb10


	//   ....[71]....
        /*0690*/ 	.word	0x0000cb40


	//   ....[72]....
        /*0694*/ 	.word	0x0000cb60


	//   ....[73]....
        /*0698*/ 	.word	0x0000cbd0


	//   ....[74]....
        /*069c*/ 	.word	0x0000cc50


	//   ....[75]....
        /*06a0*/ 	.word	0x0000cc70


	//   ....[76]....
        /*06a4*/ 	.word	0x0000cc90


	//   ....[77]....
        /*06a8*/ 	.word	0x0000cd50


	//   ....[78]....
        /*06ac*/ 	.word	0x0000cda0


	//   ....[79]....
        /*06b0*/ 	.word	0x0000cdc0


	//   ....[80]....
        /*06b4*/ 	.word	0x0000ce30


	//   ....[81]....
        /*06b8*/ 	.word	0x0000cf10


	//   ....[82]....
        /*06bc*/ 	.word	0x0000cf40


	//   ....[83]....
        /*06c0*/ 	.word	0x0000d5d0


	//   ....[84]....
        /*06c4*/ 	.word	0x0000d600


	//   ....[85]....
        /*06c8*/ 	.word	0x0000d610


	//   ....[86]....
        /*06cc*/ 	.word	0x0000d620


	//   ....[87]....
        /*06d0*/ 	.word	0x0000d6e0


	//   ....[88]....
        /*06d4*/ 	.word	0x0000d730


	//   ....[89]....
        /*06d8*/ 	.word	0x0000d7a0


	//   ....[90]....
        /*06dc*/ 	.word	0x0000d820


	//   ....[91]....
        /*06e0*/ 	.word	0x0000d880


	//   ....[92]....
        /*06e4*/ 	.word	0x0000d8b0


	//   ....[93]....
        /*06e8*/ 	.word	0x0000d910


	//   ....[94]....
        /*06ec*/ 	.word	0x0000d940


	//   ....[95]....
        /*06f0*/ 	.word	0x0000d9a0


	//   ....[96]....
        /*06f4*/ 	.word	0x0000d9d0


	//   ....[97]....
        /*06f8*/ 	.word	0x0000da20


	//   ....[98]....
        /*06fc*/ 	.word	0x0000da50


	//   ....[99]....
        /*0700*/ 	.word	0x0000df80


	//   ....[100]....
        /*0704*/ 	.word	0x0000dfa0


	//   ....[101]....
        /*0708*/ 	.word	0x0000dff0


	//   ....[102]....
        /*070c*/ 	.word	0x0000e0b0


	//   ....[103]....
        /*0710*/ 	.word	0x0000e0c0


	//   ....[104]....
        /*0714*/ 	.word	0x0000e0f0


	//   ....[105]....
        /*0718*/ 	.word	0x0000e180


	//   ....[106]....
        /*071c*/ 	.word	0x0000e230


	//   ....[107]....
        /*0720*/ 	.word	0x0000e240


	//   ....[108]....
        /*0724*/ 	.word	0x0000e270


	//   ....[109]....
        /*0728*/ 	.word	0x0000e280


	//   ....[110]....
        /*072c*/ 	.word	0x0000e310


	//   ....[111]....
        /*0730*/ 	.word	0x0000ea30


	//   ....[112]....
        /*0734*/ 	.word	0x0000ea50


	//   ....[113]....
        /*0738*/ 	.word	0x0000ea60


	//   ....[114]....
        /*073c*/ 	.word	0x0000eaa0


	//   ....[115]....
        /*0740*/ 	.word	0x0000eab0


	//   ....[116]....
        /*0744*/ 	.word	0x0000eaf0


	//   ....[117]....
        /*0748*/ 	.word	0x0000eb00


	//   ....[118]....
        /*074c*/ 	.word	0x0000eb40


	//   ....[119]....
        /*0750*/ 	.word	0x0000eb50


	//   ....[120]....
        /*0754*/ 	.word	0x0000eb90


	//   ....[121]....
        /*0758*/ 	.word	0x0000eba0


	//   ....[122]....
        /*075c*/ 	.word	0x0000ebb0


	//   ....[123]....
        /*0760*/ 	.word	0x0000ef10


	//   ....[124]....
        /*0764*/ 	.word	0x0000ef30


	//   ....[125]....
        /*0768*/ 	.word	0x0000ef40


	//   ....[126]....
        /*076c*/ 	.word	0x0000ef50


	//   ....[127]....
        /*0770*/ 	.word	0x0000ef60


	//   ....[128]....
        /*0774*/ 	.word	0x0000ef80


	//   ....[129]....
        /*0778*/ 	.word	0x0000eff0


	//   ....[130]....
        /*077c*/ 	.word	0x0000f020


	//   ....[131]....
        /*0780*/ 	.word	0x0000f030


	//   ....[132]....
        /*0784*/ 	.word	0x0000f0a0


	//   ....[133]....
        /*0788*/ 	.word	0x0000f0c0


	//   ....[134]....
        /*078c*/ 	.word	0x0000f1b0


	//   ....[135]....
        /*0790*/ 	.word	0x0000f650


	//   ....[136]....
        /*0794*/ 	.word	0x0000f6a0


	//   ....[137]....
        /*0798*/ 	.word	0x0000f6d0


	//   ....[138]....
        /*079c*/ 	.word	0x0000f6e0


	//   ....[139]....
        /*07a0*/ 	.word	0x0000f710


	//   ....[140]....
        /*07a4*/ 	.word	0x0000f740


	//   ....[141]....
        /*07a8*/ 	.word	0x0000f770


	//   ....[142]....
        /*07ac*/ 	.word	0x0000f7a0


	//   ....[143]....
        /*07b0*/ 	.word	0x0000f920


	//   ....[144]....
        /*07b4*/ 	.word	0x0000f950


	//   ....[145]....
        /*07b8*/ 	.word	0x0000f980


	//   ....[146]....
        /*07bc*/ 	.word	0x0000f9b0


	//   ....[147]....
        /*07c0*/ 	.word	0x0000f9e0


	//   ....[148]....
        /*07c4*/ 	.word	0x0000fa10


	//   ....[149]....
        /*07c8*/ 	.word	0x0000fad0


	//   ....[150]....
        /*07cc*/ 	.word	0x0000faf0


	//   ....[151]....
        /*07d0*/ 	.word	0x0000fb60


	//   ....[152]....
        /*07d4*/ 	.word	0x0000ffd0


	//   ....[153]....
        /*07d8*/ 	.word	0x00010530


	//   ....[154]....
        /*07dc*/ 	.word	0x00010620


	//   ....[155]....
        /*07e0*/ 	.word	0x000106c0


	//   ....[156]....
        /*07e4*/ 	.word	0x00010720


	//   ....[157]....
        /*07e8*/ 	.word	0x00010810


	//   ....[158]....
        /*07ec*/ 	.word	0x00010880


	//   ....[159]....
        /*07f0*/ 	.word	0x00010970


	//   ....[160]....
        /*07f4*/ 	.word	0x000109e0


	//   ....[161]....
        /*07f8*/ 	.word	0x00010ad0


	//   ....[162]....
        /*07fc*/ 	.word	0x00010b40


	//   ....[163]....
        /*0800*/ 	.word	0x00010c30


	//   ....[164]....
        /*0804*/ 	.word	0x00010ca0


	//   ....[165]....
        /*0808*/ 	.word	0x00010d40


	//   ....[166]....
        /*080c*/ 	.word	0x00010e40


	//   ....[167]....
        /*0810*/ 	.word	0x00010e90


	//   ....[168]....
        /*0814*/ 	.word	0x00010ef0


	//   ....[169]....
        /*0818*/ 	.word	0x00011010


	//   ....[170]....
        /*081c*/ 	.word	0x00011090


	//   ....[171]....
        /*0820*/ 	.word	0x00011180


	//   ....[172]....
        /*0824*/ 	.word	0x00011250


	//   ....[173]....
        /*0828*/ 	.word	0x00011300


	//   ....[174]....
        /*082c*/ 	.word	0x00011400


	//   ....[175]....
        /*0830*/ 	.word	0x00011470


	//   ....[176]....
        /*0834*/ 	.word	0x00011580


	//   ....[177]....
        /*0838*/ 	.word	0x00011600


	//   ....[178]....
        /*083c*/ 	.word	0x00011670


	//   ....[179]....
        /*0840*/ 	.word	0x00011740


	//   ....[180]....
        /*0844*/ 	.word	0x000117d0


	//   ....[181]....
        /*0848*/ 	.word	0x000118a0


	//   ....[182]....
        /*084c*/ 	.word	0x00011940


	//   ....[183]....
        /*0850*/ 	.word	0x000119e0


	//   ....[184]....
        /*0854*/ 	.word	0x00011a40


	//   ....[185]....
        /*0858*/ 	.word	0x00011ae0


	//   ....[186]....
        /*085c*/ 	.word	0x00011c30


	//   ....[187]....
        /*0860*/ 	.word	0x00011c80


	//   ....[188]....
        /*0864*/ 	.word	0x00011ce0


	//   ....[189]....
        /*0868*/ 	.word	0x00011dd0


	//   ....[190]....
        /*086c*/ 	.word	0x00011ed0


	//   ....[191]....
        /*0870*/ 	.word	0x00011f20


	//   ....[192]....
        /*0874*/ 	.word	0x00011f80


	//   ....[193]....
        /*0878*/ 	.word	0x00012070


	//   ....[194]....
        /*087c*/ 	.word	0x00012170


	//   ....[195]....
        /*0880*/ 	.word	0x000121c0


	//   ....[196]....
        /*0884*/ 	.word	0x00012220


	//   ....[197]....
        /*0888*/ 	.word	0x00012300


	//   ....[198]....
        /*088c*/ 	.word	0x00012430


	//   ....[199]....
        /*0890*/ 	.word	0x00012510


	//   ....[200]....
        /*0894*/ 	.word	0x000125a0


	//   ....[201]....
        /*0898*/ 	.word	0x000126b0


	//   ....[202]....
        /*089c*/ 	.word	0x00012710


	//   ....[203]....
        /*08a0*/ 	.word	0x00012820


	//   ....[204]....
        /*08a4*/ 	.word	0x00012880


	//   ....[205]....
        /*08a8*/ 	.word	0x00012990


	//   ....[206]....
        /*08ac*/ 	.word	0x000129f0


	//   ....[207]....
        /*08b0*/ 	.word	0x00012b00


	//   ....[208]....
        /*08b4*/ 	.word	0x00012b60


	//   ....[209]....
        /*08b8*/ 	.word	0x00012c20


	//   ....[210]....
        /*08bc*/ 	.word	0x00012d80


	//   ....[211]....
        /*08c0*/ 	.word	0x00012e20


	//   ....[212]....
        /*08c4*/ 	.word	0x00012e80


	//   ....[213]....
        /*08c8*/ 	.word	0x00012f30


	//   ....[214]....
        /*08cc*/ 	.word	0x00012f90


	//   ....[215]....
        /*08d0*/ 	.word	0x00013040


	//   ....[216]....
        /*08d4*/ 	.word	0x000130a0


	//   ....[217]....
        /*08d8*/ 	.word	0x00013150


	//   ....[218]....
        /*08dc*/ 	.word	0x000131b0


	//   ....[219]....
        /*08e0*/ 	.word	0x00013260


	//   ....[220]....
        /*08e4*/ 	.word	0x000132c0


	//   ....[221]....
        /*08e8*/ 	.word	0x00013370


	//   ....[222]....
        /*08ec*/ 	.word	0x00013450


	//   ....[223]....
        /*08f0*/ 	.word	0x000134f0


	//   ....[224]....
        /*08f4*/ 	.word	0x00013550


	//   ....[225]....
        /*08f8*/ 	.word	0x00013620


	//   ....[226]....
        /*08fc*/ 	.word	0x00013680


	//   ....[227]....
        /*0900*/ 	.word	0x00013750


	//   ....[228]....
        /*0904*/ 	.word	0x000137b0


	//   ....[229]....
        /*0908*/ 	.word	0x00013890


	//   ....[230]....
        /*090c*/ 	.word	0x000138f0


	//   ....[231]....
        /*0910*/ 	.word	0x000139c0


	//   ....[232]....
        /*0914*/ 	.word	0x00013a20


	//   ....[233]....
        /*0918*/ 	.word	0x00013af0


	//   ....[234]....
        /*091c*/ 	.word	0x00013b80


	//   ....[235]....
        /*0920*/ 	.word	0x00013c20


	//   ....[236]....
        /*0924*/ 	.word	0x00013d40


	//   ....[237]....
        /*0928*/ 	.word	0x00013db0


	//   ....[238]....
        /*092c*/ 	.word	0x00013e20


	//   ....[239]....
        /*0930*/ 	.word	0x00013e90


	//   ....[240]....
        /*0934*/ 	.word	0x00013f00


	//   ....[241]....
        /*0938*/ 	.word	0x00013f80


	//   ....[242]....
        /*093c*/ 	.word	0x00014010


	//   ....[243]....
        /*0940*/ 	.word	0x000140a0


	//   ....[244]....
        /*0944*/ 	.word	0x00014110


	//   ....[245]....
        /*0948*/ 	.word	0x00014180


	//   ....[246]....
        /*094c*/ 	.word	0x000141f0


	//   ....[247]....
        /*0950*/ 	.word	0x00014270


	//   ....[248]....
        /*0954*/ 	.word	0x000142e0


	//   ....[249]....
        /*0958*/ 	.word	0x00014380


	//   ....[250]....
        /*095c*/ 	.word	0x00014410


	//   ....[251]....
        /*0960*/ 	.word	0x00014530


	//----- nvinfo : EIATTR_REG_RECONFIG
	.align		4
.L_265:
        /*0964*/ 	.byte	0x01, 0x54
	.zero		2


	//----- nvinfo : EIATTR_SYSCALL_OFFSETS
	.align		4
        /*0968*/ 	.byte	0x04, 0x46
        /*096a*/ 	.short	(.L_267 - .L_266)


	//   ....[0]....
.L_266:
        /*096c*/ 	.word	0x00001770


	//   ....[1]....
        /*0970*/ 	.word	0x0000b690


	//   ....[2]....
        /*0974*/ 	.word	0x0000b7e0


	//   ....[3]....
        /*0978*/ 	.word	0x0000b8d0


	//   ....[4]....
        /*097c*/ 	.word	0x0000c6c0


	//   ....[5]....
        /*0980*/ 	.word	0x0000d220


	//----- nvinfo : EIATTR_MBARRIER_INSTR_OFFSETS
	.align		4
.L_267:
        /*0984*/ 	.byte	0x04, 0x39
        /*0986*/ 	.short	(.L_269 - .L_268)


	//   ....[0]....
.L_268:
        /*0988*/ 	.word	0x00000190
        /*098c*/ 	.word	0x000000ff
        /*0990*/ 	.word	0x00032400
        /*0994*/ 	.short	0x0100
        /*0996*/ 	.byte	0x08
	.zero		1


	//   ....[1]....
        /*0998*/ 	.word	0x000001a0
        /*099c*/ 	.word	0x000000ff
        /*09a0*/ 	.word	0x00032410
        /*09a4*/ 	.short	0x0100
        /*09a6*/ 	.byte	0x08
	.zero		1


	//   ....[2]....
        /*09a8*/ 	.word	0x000001b0
        /*09ac*/ 	.word	0x000000ff
        /*09b0*/ 	.word	0x00032420
        /*09b4*/ 	.short	0x0100
        /*09b6*/ 	.byte	0x08
	.zero		1


	//   ....[3]....
        /*09b8*/ 	.word	0x000002a0
        /*09bc*/ 	.word	0x000000ff
        /*09c0*/ 	.word	0x00032430
        /*09c4*/ 	.short	0x0100
        /*09c6*/ 	.byte	0x08
	.zero		1


	//   ....[4]....
        /*09c8*/ 	.word	0x000002b0
        /*09cc*/ 	.word	0x000000ff
        /*09d0*/ 	.word	0x00032440
        /*09d4*/ 	.short	0x0100
        /*09d6*/ 	.byte	0x08
	.zero		1


	//   ....[5]....
        /*09d8*/ 	.word	0x000002c0
        /*09dc*/ 	.word	0x000000ff
        /*09e0*/ 	.word	0x00032438
        /*09e4*/ 	.short	0x0100
        /*09e6*/ 	.byte	0x08
	.zero		1


	//   ....[6]....
        /*09e8*/ 	.word	0x000002d0
        /*09ec*/ 	.word	0x000000ff
        /*09f0*/ 	.word	0x00032448
        /*09f4*/ 	.short	0x0100
        /*09f6*/ 	.byte	0x08
	.zero		1


	//   ....[7]....
        /*09f8*/ 	.word	0x00000400
        /*09fc*/ 	.word	0x000000ff
        /*0a00*/ 	.word	0x00032450
        /*0a04*/ 	.short	0x0100
        /*0a06*/ 	.byte	0x08
	.zero		1


	//   ....[8]....
        /*0a08*/ 	.word	0x00000410
        /*0a0c*/ 	.word	0x000000ff
        /*0a10*/ 	.word	0x00032460
        /*0a14*/ 	.short	0x0100
        /*0a16*/ 	.byte	0x08
	.zero		1


	//   ....[9]....
        /*0a18*/ 	.word	0x00000420
        /*0a1c*/ 	.word	0x000000ff
        /*0a20*/ 	.word	0x00032458
        /*0a24*/ 	.short	0x0100
        /*0a26*/ 	.byte	0x08
	.zero		1


	//   ....[10]....
        /*0a28*/ 	.word	0x00000430
        /*0a2c*/ 	.word	0x000000ff
        /*0a30*/ 	.word	0x00032468
        /*0a34*/ 	.short	0x0100
        /*0a36*/ 	.byte	0x08
	.zero		1


	//   ....[11]....
        /*0a38*/ 	.word	0x00000520
        /*0a3c*/ 	.word	0x000000ff
        /*0a40*/ 	.word	0x00032470
        /*0a44*/ 	.short	0x0100
        /*0a46*/ 	.byte	0x06
	.zero		1


	//   ....[12]....
        /*0a48*/ 	.word	0x00000530
        /*0a4c*/ 	.word	0x000000ff
        /*0a50*/ 	.word	0x00032480
        /*0a54*/ 	.short	0x0100
        /*0a56*/ 	.byte	0x06
	.zero		1


	//   ....[13]....
        /*0a58*/ 	.word	0x00000540
        /*0a5c*/ 	.word	0x000000ff
        /*0a60*/ 	.word	0x00032478
        /*0a64*/ 	.short	0x0100
        /*0a66*/ 	.byte	0x06
	.zero		1


	//   ....[14]....
        /*0a68*/ 	.word	0x00000550
        /*0a6c*/ 	.word	0x000000ff
        /*0a70*/ 	.word	0x00032488
        /*0a74*/ 	.short	0x0100
        /*0a76*/ 	.byte	0x06
	.zero		1


	//   ....[15]....
        /*0a78*/ 	.word	0x00000680
        /*0a7c*/ 	.word	0x000000ff
        /*0a80*/ 	.word	0x00032490
        /*0a84*/ 	.short	0x0100
        /*0a86*/ 	.byte	0x08
	.zero		1


	//   ....[16]....
        /*0a88*/ 	.word	0x00000690
        /*0a8c*/ 	.word	0x000000ff
        /*0a90*/ 	.word	0x000324a0
        /*0a94*/ 	.short	0x0100
        /*0a96*/ 	.byte	0x08
	.zero		1


	//   ....[17]....
        /*0a98*/ 	.word	0x000006a0
        /*0a9c*/ 	.word	0x000000ff
        /*0aa0*/ 	.word	0x00032498
        /*0aa4*/ 	.short	0x0100
        /*0aa6*/ 	.byte	0x08
	.zero		1


	//   ....[18]....
        /*0aa8*/ 	.word	0x000006b0
        /*0aac*/ 	.word	0x000000ff
        /*0ab0*/ 	.word	0x000324a8
        /*0ab4*/ 	.short	0x0100
        /*0ab6*/ 	.byte	0x08
	.zero		1


	//   ....[19]....
        /*0ab8*/ 	.word	0x000007f0
        /*0abc*/ 	.word	0x000000ff
        /*0ac0*/ 	.word	0x000324b0
        /*0ac4*/ 	.short	0x0100
        /*0ac6*/ 	.byte	0x08
	.zero		1


	//   ....[20]....
        /*0ac8*/ 	.word	0x00000800
        /*0acc*/ 	.word	0x000000ff
        /*0ad0*/ 	.word	0x000324c0
        /*0ad4*/ 	.short	0x0100
        /*0ad6*/ 	.byte	0x08
	.zero		1


	//   ....[21]....
        /*0ad8*/ 	.word	0x00000810
        /*0adc*/ 	.word	0x000000ff
        /*0ae0*/ 	.word	0x000324b8
        /*0ae4*/ 	.short	0x0100
        /*0ae6*/ 	.byte	0x08
	.zero		1


	//   ....[22]....
        /*0ae8*/ 	.word	0x00000820
        /*0aec*/ 	.word	0x000000ff
        /*0af0*/ 	.word	0x000324c8
        /*0af4*/ 	.short	0x0100
        /*0af6*/ 	.byte	0x08
	.zero		1


	//   ....[23]....
        /*0af8*/ 	.word	0x00001800
        /*0afc*/ 	.word	0x000000ff
        /*0b00*/ 	.word	0x00032400
        /*0b04*/ 	.short	0x010a
        /*0b06*/ 	.byte	0x28
	.zero		1


	//   ....[24]....
        /*0b08*/ 	.word	0x000018d0
        /*0b0c*/ 	.word	0x000000ff
        /*0b10*/ 	.word	0x00032430
        /*0b14*/ 	.short	0x010a
        /*0b16*/ 	.byte	0x34
	.zero		1


	//   ....[25]....
        /*0b18*/ 	.word	0x00001910
        /*0b1c*/ 	.word	0x000000ff
        /*0b20*/ 	.word	0x00032430
        /*0b24*/ 	.short	0x010a
        /*0b26*/ 	.byte	0x34
	.zero		1


	//   ....[26]....
        /*0b28*/ 	.word	0x00001c70
        /*0b2c*/ 	.word	0x000000ff
        /*0b30*/ 	.word	0x00032410
        /*0b34*/ 	.short	0x010a
        /*0b36*/ 	.byte	0x28
	.zero		1


	//   ....[27]....
        /*0b38*/ 	.word	0x00001cb0
        /*0b3c*/ 	.word	0x000000ff
        /*0b40*/ 	.word	0x00032450
        /*0b44*/ 	.short	0x010a
        /*0b46*/ 	.byte	0x34
	.zero		1


	//   ....[28]....
        /*0b48*/ 	.word	0x00001cf0
        /*0b4c*/ 	.word	0x000000ff
        /*0b50*/ 	.word	0x00032450
        /*0b54*/ 	.short	0x010a
        /*0b56*/ 	.byte	0x34
	.zero		1


	//   ....[29]....
        /*0b58*/ 	.word	0x00002c30
        /*0b5c*/ 	.word	0x000000ff
        /*0b60*/ 	.word	0x00000000
        /*0b64*/ 	.short	0x0101
        /*0b66*/ 	.byte	0x05
	.zero		1


	//   ....[30]....
        /*0b68*/ 	.word	0x000041b0
        /*0b6c*/ 	.word	0x000000ff
        /*0b70*/ 	.word	0x00000000
        /*0b74*/ 	.short	0x0101
        /*0b76*/ 	.byte	0x34
	.zero		1


	//   ....[31]....
        /*0b78*/ 	.word	0x000042f0
        /*0b7c*/ 	.word	0x000000ff
        /*0b80*/ 	.word	0x00032430
        /*0b84*/ 	.short	0x010a
        /*0b86*/ 	.byte	0x04
	.zero		1


	//   ....[32]....
        /*0b88*/ 	.word	0x00004330
        /*0b8c*/ 	.word	0x000000ff
        /*0b90*/ 	.word	0x00032430
        /*0b94*/ 	.short	0x010a
        /*0b96*/ 	.byte	0x04
	.zero		1


	//   ....[33]....
        /*0b98*/ 	.word	0x00004540
        /*0b9c*/ 	.word	0x000000ff
        /*0ba0*/ 	.word	0x00032450
        /*0ba4*/ 	.short	0x010a
        /*0ba6*/ 	.byte	0x04
	.zero		1


	//   ....[34]....
        /*0ba8*/ 	.word	0x00004580
        /*0bac*/ 	.word	0x000000ff
        /*0bb0*/ 	.word	0x00032450
        /*0bb4*/ 	.short	0x010a
        /*0bb6*/ 	.byte	0x04
	.zero		1


	//   ....[35]....
        /*0bb8*/ 	.word	0x00005470
        /*0bbc*/ 	.word	0x000000ff
        /*0bc0*/ 	.word	0x00000000
        /*0bc4*/ 	.short	0x0101
        /*0bc6*/ 	.byte	0x05
	.zero		1


	//   ....[36]....
        /*0bc8*/ 	.word	0x00006b30
        /*0bcc*/ 	.word	0x000000ff
        /*0bd0*/ 	.word	0x00000000
        /*0bd4*/ 	.short	0x0101
        /*0bd6*/ 	.byte	0x04
	.zero		1


	//   ....[37]....
        /*0bd8*/ 	.word	0x00009070
        /*0bdc*/ 	.word	0x00000097
        /*0be0*/ 	.word	0x00000000
        /*0be4*/ 	.short	0x0101
        /*0be6*/ 	.byte	0x3f
	.zero		1


	//   ....[38]....
        /*0be8*/ 	.word	0x0000bdd0
        /*0bec*/ 	.word	0x00000019
        /*0bf0*/ 	.word	0x00032440
        /*0bf4*/ 	.short	0x010a
        /*0bf6*/ 	.byte	0x3f
	.zero		1


	//   ....[39]....
        /*0bf8*/ 	.word	0x0000c440
        /*0bfc*/ 	.word	0x00000019
        /*0c00*/ 	.word	0x00032430
        /*0c04*/ 	.short	0x0107
        /*0c06*/ 	.byte	0x3f
	.zero		1


	//   ....[40]....
        /*0c08*/ 	.word	0x0000c510
        /*0c0c*/ 	.word	0x00000019
        /*0c10*/ 	.word	0x00032430
        /*0c14*/ 	.short	0x0101
        /*0c16*/ 	.byte	0x3f
	.zero		1


	//   ....[41]....
        /*0c18*/ 	.word	0x0000d060
        /*0c1c*/ 	.word	0x00000016
        /*0c20*/ 	.word	0x00032400
        /*0c24*/ 	.short	0x0107
        /*0c26*/ 	.byte	0x3f
	.zero		1


	//   ....[42]....
        /*0c28*/ 	.word	0x0000d0f0
        /*0c2c*/ 	.word	0x00000016
        /*0c30*/ 	.word	0x00032400
        /*0c34*/ 	.short	0x0101
        /*0c36*/ 	.byte	0x3f
	.zero		1


	//   ....[43]....
        /*0c38*/ 	.word	0x0000db70
        /*0c3c*/ 	.word	0x00000016
        /*0c40*/ 	.word	0x00032410
        /*0c44*/ 	.short	0x0107
        /*0c46*/ 	.byte	0x3f
	.zero		1


	//   ....[44]....
        /*0c48*/ 	.word	0x0000dc70
        /*0c4c*/ 	.word	0x00000016
        /*0c50*/ 	.word	0x00032410
        /*0c54*/ 	.short	0x0101
        /*0c56*/ 	.byte	0x3f
	.zero		1


	//   ....[45]....
        /*0c58*/ 	.word	0x0000dc90
        /*0c5c*/ 	.word	0x00000016
        /*0c60*/ 	.word	0x00032420
        /*0c64*/ 	.short	0x010a
        /*0c66*/ 	.byte	0x3f
	.zero		1


	//   ....[46]....
        /*0c68*/ 	.word	0x0000dd10
        /*0c6c*/ 	.word	0x00000019
        /*0c70*/ 	.word	0x00032460
        /*0c74*/ 	.short	0x010a
        /*0c76*/ 	.byte	0x3f
	.zero		1


	//   ....[47]....
        /*0c78*/ 	.word	0x0000e490
        /*0c7c*/ 	.word	0x00000019
        /*0c80*/ 	.word	0x00032450
        /*0c84*/ 	.short	0x0107
        /*0c86*/ 	.byte	0x3f
	.zero		1


	//   ....[48]....
        /*0c88*/ 	.word	0x0000e550
        /*0c8c*/ 	.word	0x00000019
        /*0c90*/ 	.word	0x00032450
        /*0c94*/ 	.short	0x0101
        /*0c96*/ 	.byte	0x3f
	.zero		1


	//   ....[49]....
        /*0c98*/ 	.word	0x0000e890
        /*0c9c*/ 	.word	0x0000000a
        /*0ca0*/ 	.word	0x00032440
        /*0ca4*/ 	.short	0x010a
        /*0ca6*/ 	.byte	0x3f
	.zero		1


	//   ....[50]....
        /*0ca8*/ 	.word	0x0000ec60
        /*0cac*/ 	.word	0x0000000a
        /*0cb0*/ 	.word	0x00032430
        /*0cb4*/ 	.short	0x0107
        /*0cb6*/ 	.byte	0x3f
	.zero		1


	//   ....[51]....
        /*0cb8*/ 	.word	0x0000ed10
        /*0cbc*/ 	.word	0x0000000a
        /*0cc0*/ 	.word	0x00032430
        /*0cc4*/ 	.short	0x0101
        /*0cc6*/ 	.byte	0x3f
	.zero		1


	//   ....[52]....
        /*0cc8*/ 	.word	0x0000ed40
        /*0ccc*/ 	.word	0x0000000a
        /*0cd0*/ 	.word	0x00032460
        /*0cd4*/ 	.short	0x010a
        /*0cd6*/ 	.byte	0x3f
	.zero		1


	//   ....[53]....
        /*0cd8*/ 	.word	0x0000f260
        /*0cdc*/ 	.word	0x0000000a
        /*0ce0*/ 	.word	0x00032450
        /*0ce4*/ 	.short	0x0107
        /*0ce6*/ 	.byte	0x3f
	.zero		1


	//   ....[54]....
        /*0ce8*/ 	.word	0x0000f310
        /*0cec*/ 	.word	0x0000000a
        /*0cf0*/ 	.word	0x00032450
        /*0cf4*/ 	.short	0x0101
        /*0cf6*/ 	.byte	0x3f
	.zero		1


	//   ....[55]....
        /*0cf8*/ 	.word	0x0000ff50
        /*0cfc*/ 	.word	0x00000005
        /*0d00*/ 	.word	0x00032420
        /*0d04*/ 	.short	0x010a
        /*0d06*/ 	.byte	0x3f
	.zero		1


	//   ....[56]....
        /*0d08*/ 	.word	0x000100f0
        /*0d0c*/ 	.word	0x00000003
        /*0d10*/ 	.word	0x00032440
        /*0d14*/ 	.short	0x010a
        /*0d16*/ 	.byte	0x3f
	.zero		1


	//   ....[57]....
        /*0d18*/ 	.word	0x00010190
        /*0d1c*/ 	.word	0x00000005
        /*0d20*/ 	.word	0x00032440
        /*0d24*/ 	.short	0x010a
        /*0d26*/ 	.byte	0x3f
	.zero		1


	//   ....[58]....
        /*0d28*/ 	.word	0x000101d0
        /*0d2c*/ 	.word	0x00000003
        /*0d30*/ 	.word	0x00032460
        /*0d34*/ 	.short	0x010a
        /*0d36*/ 	.byte	0x3f
	.zero		1


	//   ....[59]....
        /*0d38*/ 	.word	0x00010210
        /*0d3c*/ 	.word	0x00000005
        /*0d40*/ 	.word	0x00032460
        /*0d44*/ 	.short	0x010a
        /*0d46*/ 	.byte	0x3f
	.zero		1


	//   ....[60]....
        /*0d48*/ 	.word	0x00010280
        /*0d4c*/ 	.word	0x00000003
        /*0d50*/ 	.word	0x00032400
        /*0d54*/ 	.short	0x010a
        /*0d56*/ 	.byte	0x3f
	.zero		1


	//   ....[61]....
        /*0d58*/ 	.word	0x000102e0
        /*0d5c*/ 	.word	0x00000004
        /*0d60*/ 	.word	0x00032430
        /*0d64*/ 	.short	0x010a
        /*0d66*/ 	.byte	0x3f
	.zero		1


	//   ....[62]....
        /*0d68*/ 	.word	0x00010340
        /*0d6c*/ 	.word	0x00000005
        /*0d70*/ 	.word	0x00032410
        /*0d74*/ 	.short	0x010a
        /*0d76*/ 	.byte	0x3f
	.zero		1


	//   ....[63]....
        /*0d78*/ 	.word	0x000103a0
        /*0d7c*/ 	.word	0x00000000
        /*0d80*/ 	.word	0x00032450
        /*0d84*/ 	.short	0x010a
        /*0d86*/ 	.byte	0x3f
	.zero		1


	//   ....[64]....
        /*0d88*/ 	.word	0x00010400
        /*0d8c*/ 	.word	0x00000099
        /*0d90*/ 	.word	0x00032430
        /*0d94*/ 	.short	0x010a
        /*0d96*/ 	.byte	0x3f
	.zero		1


	//   ....[65]....
        /*0d98*/ 	.word	0x00010460
        /*0d9c*/ 	.word	0x000000cb
        /*0da0*/ 	.word	0x00032450
        /*0da4*/ 	.short	0x010a
        /*0da6*/ 	.byte	0x3f
	.zero		1


	//   ....[66]....
        /*0da8*/ 	.word	0x00010570
        /*0dac*/ 	.word	0x00000019
        /*0db0*/ 	.word	0x00032440
        /*0db4*/ 	.short	0x010a
        /*0db6*/ 	.byte	0x3f
	.zero		1


	//   ....[67]....
        /*0db8*/ 	.word	0x00012330
        /*0dbc*/ 	.word	0x00000016
        /*0dc0*/ 	.word	0x00032420
        /*0dc4*/ 	.short	0x010a
        /*0dc6*/ 	.byte	0x3f
	.zero		1


	//   ....[68]....
        /*0dc8*/ 	.word	0x00012380
        /*0dcc*/ 	.word	0x00000019
        /*0dd0*/ 	.word	0x00032460
        /*0dd4*/ 	.short	0x010a
        /*0dd6*/ 	.byte	0x3f
	.zero		1


	//   ....[69]....
        /*0dd8*/ 	.word	0x00012cd0
        /*0ddc*/ 	.word	0x0000000a
        /*0de0*/ 	.word	0x00032440
        /*0de4*/ 	.short	0x010a
        /*0de6*/ 	.byte	0x3f
	.zero		1


	//   ....[70]....
        /*0de8*/ 	.word	0x000133a0
        /*0dec*/ 	.word	0x0000000a
        /*0df0*/ 	.word	0x00032460
        /*0df4*/ 	.short	0x010a
        /*0df6*/ 	.byte	0x3f
	.zero		1


	//   ....[71]....
        /*0df8*/ 	.word	0x00014450
        /*0dfc*/ 	.word	0x00000005
        /*0e00*/ 	.word	0x00032420
        /*0e04*/ 	.short	0x010a
        /*0e06*/ 	.byte	0x3f
	.zero		1


	//   ....[72]....
        /*0e08*/ 	.word	0x000145f0
        /*0e0c*/ 	.word	0x00000003
        /*0e10*/ 	.word	0x00032440
        /*0e14*/ 	.short	0x010a
        /*0e16*/ 	.byte	0x3f
	.zero		1


	//   ....[73]....
        /*0e18*/ 	.word	0x00014640
        /*0e1c*/ 	.word	0x00000005
        /*0e20*/ 	.word	0x00032440
        /*0e24*/ 	.short	0x010a
        /*0e26*/ 	.byte	0x3f
	.zero		1


	//   ....[74]....
        /*0e28*/ 	.word	0x00014690
        /*0e2c*/ 	.word	0x00000003
        /*0e30*/ 	.word	0x00032460
        /*0e34*/ 	.short	0x010a
        /*0e36*/ 	.byte	0x3f
	.zero		1


	//----- nvinfo : EIATTR_NUM_MBARRIERS
	.align		4
.L_269:
        /*0e38*/ 	.byte	0x03, 0x38
        /*0e3a*/ 	.short	0x0017


	//----- nvinfo : EIATTR_EXIT_INSTR_OFFSETS
	.align		4
        /*0e3c*/ 	.byte	0x04, 0x1c
        /*0e3e*/ 	.short	(.L_271 - .L_270)


	//   ....[0]....
.L_270:
        /*0e40*/ 	.word	0x000009f0


	//   ....[1]....
        /*0e44*/ 	.word	0x0000a480


	//   ....[2]....
        /*0e48*/ 	.word	0x00010260


	//----- nvinfo : EIATTR_MAX_THREADS
	.align		4
.L_271:
        /*0e4c*/ 	.byte	0x04, 0x05
        /*0e4e*/ 	.short	(.L_273 - .L_272)
.L_272:
        /*0e50*/ 	.word	0x00000180
        /*0e54*/ 	.word	0x00000001
        /*0e58*/ 	.word	0x00000001


	//----- nvinfo : EIATTR_CRS_STACK_SIZE
	.align		4
.L_273:
        /*0e5c*/ 	.byte	0x04, 0x1e
        /*0e5e*/ 	.short	(.L_275 - .L_274)
.L_274:
        /*0e60*/ 	.word	0x00000000


	//----- nvinfo : EIATTR_CBANK_PARAM_SIZE
	.align		4
.L_275:
        /*0e64*/ 	.byte	0x03, 0x19
        /*0e66*/ 	.short	0x0bf0


	//----- nvinfo : EIATTR_PARAM_CBANK
	.align		4
        /*0e68*/ 	.byte	0x04, 0x0a
        /*0e6a*/ 	.short	(.L_277 - .L_276)
	.align		4
.L_276:
        /*0e6c*/ 	.word	index@(.nv.constant0._ZN7cutlass13device_kernelIN5flash11enable_sm90INS1_16FlashAttnFwdSm90INS1_25CollectiveMainloopFwdSm90ILi2EN4cute5tupleIJNS5_1CILi1EEES8_S8_EEENS6_IJNS7_ILi128EEENS7_ILi96EEENS7_ILi64EEEEEELi256ENS_10bfloat16_tEfNS_4arch4Sm90ELb0ELb0ELb1ELb1ELb1ELb0ELb1ELb1ELb0ELb1ELb0ELb0EEENS1_21CollectiveEpilogueFwdINS6_IJSA_NS7_ILi256EEESB_EEES9_SE_SG_Li256ELb1ELb1ELb0ELb0EEENS1_36VarlenDynamicPersistentTileSchedulerILi128ELi96ELi256ELi128ELb0ELb1ELb1ELb0ELb1ELb1EEEEEEEEEvNT_6ParamsE)
        /*0e70*/ 	.short	0x0210
        /*0e72*/ 	.short	0x0bf0


	//----- nvinfo : EIATTR_SW_WAR
	.align		4
.L_277:
        /*0e74*/ 	.byte	0x04, 0x36
        /*0e76*/ 	.short	(.L_279 - .L_278)
.L_278:
        /*0e78*/ 	.word	0x00000008
.L_279:


//--------------------- .nv.info._ZN7cutlass13device_kernelIN5flash11enable_sm90INS1_16FlashAttnFwdSm90INS1_25CollectiveMainloopFwdSm90ILi2EN4cute5tupleIJNS5_1CILi1EEES8_S8_EEENS6_IJNS7_ILi128EEENS7_ILi96EEENS7_ILi64EEEEEELi256ENS_10bfloat16_tEfNS_4arch4Sm90ELb0ELb0ELb1ELb1ELb1ELb1ELb1ELb1ELb0ELb1ELb0ELb0EEENS1_21CollectiveEpilogueFwdINS6_IJSA_NS7_ILi256EEESB_EEES9_SE_SG_Li256ELb1ELb1ELb0ELb0EEENS1_36VarlenDynamicPersistentTileSchedulerILi128ELi96ELi256ELi128ELb0ELb1ELb1ELb0ELb1ELb1EEEEEEEEEvNT_6ParamsE --------------------------
	.section	.nv.info._ZN7cutlass13device_kernelIN5flash11enable_sm90INS1_16FlashAttnFwdSm90INS1_25CollectiveMainloopFwdSm90ILi2EN4cute5tupleIJNS5_1CILi1EEES8_S8_EEENS6_IJNS7_ILi128EEENS7_ILi96EEENS7_ILi64EEEEEELi256ENS_10bfloat16_tEfNS_4arch4Sm90ELb0ELb0ELb1ELb1ELb1ELb1ELb1ELb1ELb0ELb1ELb0ELb0EEENS1_21CollectiveEpilogueFwdINS6_IJSA_NS7_ILi256EEESB_EEES9_SE_SG_Li256ELb1ELb1ELb0ELb0EEENS1_36VarlenDynamicPersistentTileSchedulerILi128ELi96ELi256ELi128ELb0ELb1ELb1ELb0ELb1ELb1EEEEEEEEEvNT_6ParamsE,"",@"SHT_CUDA_INFO"
	.sectionflags	@""
	.align	4


	//----- nvinfo : EIATTR_CUDA_API_VERSION
	.align		4
        /*0000*/ 	.byte	0x04, 0x37
        /*0002*/ 	.short	(.L_281 - .L_280)
.L_280:
        /*0004*/ 	.word	0x00000082


	//----- nvinfo : EIATTR_KPARAM_INFO
	.align		4
.L_281:
        /*0008*/ 	.byte	0x04, 0x17
        /*000a*/ 	.short	(.L_283 - .L_282)
.L_282:
        /*000c*/ 	.word	0x00000000
        /*0010*/ 	.short	0x0000
        /*0012*/ 	.short	0x0070
        /*0014*/ 	.byte	0x00, 0xf0, 0x01, 0x2e


	//----- nvinfo : EIATTR_SPARSE_MMA_MASK
	.align		4
.L_283:
        /*0018*/ 	.byte	0x03, 0x50
        /*001a*/ 	.short	0x0000


	//----- nvinfo : EIATTR_MAXREG_COUNT
	.align		4
        /*001c*/ 	.byte	0x03, 0x1b
        /*001e*/ 	.short	0x00a8


	//----- nvinfo : EIATTR_NUM_BARRIERS
	.align		4
        /*0020*/ 	.byte	0x02, 0x4c
        /*0022*/ 	.byte	0x10
	.zero		1


	//----- nvinfo : EIATTR_EXTERNS
	.align		4
        /*0024*/ 	.byte	0x04, 0x0f
        /*0026*/ 	.short	(.L_285 - .L_284)


	//   ....[0]....
	.align		4
.L_284:
        /*0028*/ 	.word	index@(__assertfail)


	//----- nvinfo : EIATTR_ANNOTATIONS
	.align		4
.L_285:
        /*002c*/ 	.byte	0x04, 0x55
        /*002e*/ 	.short	(.L_287 - .L_286)


	//   ....[0]....
.L_286:
        /* <DEDUP_REMOVED lines=69> */


	//----- nvinfo : EIATTR_MERCURY_ISA_VERSION
	.align		4
.L_287:
        /*0470*/ 	.byte	0x03, 0x5f
        /*0472*/ 	.short	0x0101


	//----- nvinfo : EIATTR_UNUSED_LOAD_BYTE_OFFSET
	.align		4
        /*0474*/ 	.byte	0x04, 0x44
        /*0476*/ 	.short	(.L_289 - .L_288)


	//   ....[0]....
.L_288:
        /*0478*/ 	.word	0x00000a70
        /*047c*/ 	.word	0x0000fff0


	//   ....[1]....
        /*0480*/ 	.word	0x0000f280
        /*0484*/ 	.word	0x0000fff0


	//----- nvinfo : EIATTR_INT_WARP_WIDE_INSTR_OFFSETS
	.align		4
.L_289:
        /*0488*/ 	.byte	0x04, 0x31
        /*048a*/ 	.short	(.L_291 - .L_290)


	//   ....[0]....
.L_290:
        /*048c*/ 	.word	0x00000120


	//   ....[1]....
        /*0490*/ 	.word	0x00000160


	//   ....[2]....
        /*0494*/ 	.word	0x000001d0


	//   ....[3]....
        /*0498*/ 	.word	0x00000240


	//   ....[4]....
        /*049c*/ 	.word	0x00014630


	//   ....[5]....
        /*04a0*/ 	.word	0x000146c0


	//   ....[6]....
        /*04a4*/ 	.word	0x00018670


	//   ....[7]....
        /*04a8*/ 	.word	0x00018700


	//----- nvinfo : EIATTR_COOP_GROUP_MASK_REGIDS
	.align		4
.L_291:
        /*04ac*/ 	.byte	0x04, 0x29
        /*04ae*/ 	.short	(.L_293 - .L_292)


	//   ....[0]....
.L_292:
        /*04b0*/ 	.word	0xffffffff


	//   ....[1]....
        /*04b4*/ 	.word	0xffffffff


	//   ....[2]....
        /*04b8*/ 	.word	0xffffffff


	//   ....[3]....
        /*04bc*/ 	.word	0xffffffff


	//   ....[4]....
        /*04c0*/ 	.word	0xffffffff


	//   ....[5]....
        /*04c4*/ 	.word	0xffffffff


	//   ....[6]....
        /*04c8*/ 	.word	0xffffffff


	//   ....[7]....
        /*04cc*/ 	.word	0xffffffff


	//   ....[8]....
        /*04d0*/ 	.word	0xffffffff


	//   ....[9]....
        /*04d4*/ 	.word	0xffffffff


	//   ....[10]....
        /*04d8*/ 	.word	0xffffffff


	//   ....[11]....
        /*04dc*/ 	.word	0xffffffff


	//   ....[12]....
        /*04e0*/ 	.word	0xffffffff


	//   ....[13]....
        /*04e4*/ 	.word	0xffffffff


	//   ....[14]....
        /*04e8*/ 	.word	0xffffffff


	//   ....[15]....
        /*04ec*/ 	.word	0xffffffff


	//   ....[16]....
        /*04f0*/ 	.word	0xffffffff


	//   ....[17]....
        /*04f4*/ 	.word	0xffffffff


	//   ....[18]....
        /*04f8*/ 	.word	0xffffffff


	//   ....[19]....
        /*04fc*/ 	.word	0xffffffff


	//   ....[20]....
        /*0500*/ 	.word	0xffffffff


	//   ....[21]....
        /*0504*/ 	.word	0xffffffff


	//   ....[22]....
        /*0508*/ 	.word	0xffffffff


	//   ....[23]....
        /*050c*/ 	.word	0xffffffff


	//   ....[24]....
        /*0510*/ 	.word	0xffffffff


	//   ....[25]....
        /*0514*/ 	.word	0xffffffff


	//   ....[26]....
        /*0518*/ 	.word	0xffffffff


	//   ....[27]....
        /*051c*/ 	.word	0xffffffff


	//   ....[28]....
        /*0520*/ 	.word	0xffffffff


	//   ....[29]....
        /*0524*/ 	.word	0xffffffff


	//   ....[30]....
        /*0528*/ 	.word	0xffffffff


	//   ....[31]....
        /*052c*/ 	.word	0xffffffff


	//   ....[32]....
        /*0530*/ 	.word	0xffffffff


	//   ....[33]....
        /*0534*/ 	.word	0xffffffff


	//   ....[34]....
        /*0538*/ 	.word	0xffffffff


	//   ....[35]....
        /*053c*/ 	.word	0xffffffff


	//   ....[36]....
        /*0540*/ 	.word	0xffffffff


	//   ....[37]....
        /*0544*/ 	.word	0xffffffff


	//   ....[38]....
        /*0548*/ 	.word	0xffffffff


	//   ....[39]....
        /*054c*/ 	.word	0xffffffff


	//   ....[40]....
        /*0550*/ 	.word	0xffffffff


	//   ....[41]....
        /*0554*/ 	.word	0xffffffff


	//   ....[42]....
        /*0558*/ 	.word	0xffffffff


	//   ....[43]....
        /*055c*/ 	.word	0xffffffff


	//   ....[44]....
        /*0560*/ 	.word	0xffffffff


	//   ....[45]....
        /*0564*/ 	.word	0xffffffff


	//   ....[46]....
        /*0568*/ 	.word	0xffffffff


	//   ....[47]....
        /*056c*/ 	.word	0xffffffff


	//   ....[48]....
        /*0570*/ 	.word	0xffffffff


	//   ....[49]....
        /*0574*/ 	.word	0xffffffff


	//   ....[50]....
        /*0578*/ 	.word	0xffffffff


	//   ....[51]....
        /*057c*/ 	.word	0xffffffff


	//   ....[52]....
        /*0580*/ 	.word	0xffffffff


	//   ....[53]....
        /*0584*/ 	.word	0xffffffff


	//   ....[54]....
        /*0588*/ 	.word	0xffffffff


	//   ....[55]....
        /*058c*/ 	.word	0xffffffff


	//   ....[56]....
        /*0590*/ 	.word	0xffffffff


	//   ....[57]....
        /*0594*/ 	.word	0xffffffff


	//   ....[58]....
        /*0598*/ 	.word	0xffffffff


	//   ....[59]....
        /*059c*/ 	.word	0xffffffff


	//   ....[60]....
        /*05a0*/ 	.word	0xffffffff


	//   ....[61]....
        /*05a4*/ 	.word	0xffffffff


	//   ....[62]....
        /*05a8*/ 	.word	0xffffffff


	//   ....[63]....
        /*05ac*/ 	.word	0xffffffff


	//   ....[64]....
        /*05b0*/ 	.word	0xffffffff


	//   ....[65]....
        /*05b4*/ 	.word	0xffffffff


	//   ....[66]....
        /*05b8*/ 	.word	0xffffffff


	//   ....[67]....
        /*05bc*/ 	.word	0xffffffff


	//   ....[68]....
        /*05c0*/ 	.word	0xffffffff


	//   ....[69]....
        /*05c4*/ 	.word	0xffffffff


	//   ....[70]....
        /*05c8*/ 	.word	0xffffffff


	//   ....[71]....
        /*05cc*/ 	.word	0xffffffff


	//   ....[72]....
        /*05d0*/ 	.word	0xffffffff


	//   ....[73]....
        /*05d4*/ 	.word	0xffffffff


	//   ....[74]....
        /*05d8*/ 	.word	0xffffffff


	//   ....[75]....
        /*05dc*/ 	.word	0xffffffff


	//   ....[76]....
        /*05e0*/ 	.word	0xffffffff


	//   ....[77]....
        /*05e4*/ 	.word	0xffffffff


	//   ....[78]....
        /*05e8*/ 	.word	0xffffffff


	//   ....[79]....
        /*05ec*/ 	.word	0xffffffff


	//   ....[80]....
        /*05f0*/ 	.word	0xffffffff


	//   ....[81]....
        /*05f4*/ 	.word	0xffffffff


	//   ....[82]....
        /*05f8*/ 	.word	0xffffffff


	//   ....[83]....
        /*05fc*/ 	.word	0xffffffff


	//   ....[84]....
        /*0600*/ 	.word	0xffffffff


	//   ....[85]....
        /*0604*/ 	.word	0xffffffff


	//   ....[86]....
        /*0608*/ 	.word	0xffffffff


	//   ....[87]....
        /*060c*/ 	.word	0xffffffff


	//   ....[88]....
        /*0610*/ 	.word	0xffffffff


	//   ....[89]....
        /*0614*/ 	.word	0xffffffff


	//   ....[90]....
        /*0618*/ 	.word	0xffffffff


	//   ....[91]....
        /*061c*/ 	.word	0xffffffff


	//   ....[92]....
        /*0620*/ 	.word	0xffffffff


	//   ....[93]....
        /*0624*/ 	.word	0xffffffff


	//   ....[94]....
        /*0628*/ 	.word	0xffffffff


	//   ....[95]....
        /*062c*/ 	.word	0xffffffff


	//   ....[96]....
        /*0630*/ 	.word	0xffffffff


	//   ....[97]....
        /*0634*/ 	.word	0xffffffff


	//   ....[98]....
        /*0638*/ 	.word	0xffffffff


	//   ....[99]....
        /*063c*/ 	.word	0xffffffff


	//   ....[100]....
        /*0640*/ 	.word	0xffffffff


	//   ....[101]....
        /*0644*/ 	.word	0xffffffff


	//   ....[102]....
        /*0648*/ 	.word	0xffffffff


	//   ....[103]....
        /*064c*/ 	.word	0xffffffff


	//   ....[104]....
        /*0650*/ 	.word	0xffffffff


	//   ....[105]....
        /*0654*/ 	.word	0xffffffff


	//   ....[106]....
        /*0658*/ 	.word	0xffffffff


	//   ....[107]....
        /*065c*/ 	.word	0xffffffff


	//   ....[108]....
        /*0660*/ 	.word	0xffffffff


	//   ....[109]....
        /*0664*/ 	.word	0xffffffff


	//   ....[110]....
        /*0668*/ 	.word	0xffffffff


	//   ....[111]....
        /*066c*/ 	.word	0xffffffff


	//   ....[112]....
        /*0670*/ 	.word	0xffffffff


	//   ....[113]....
        /*0674*/ 	.word	0xffffffff


	//   ....[114]....
        /*0678*/ 	.word	0xffffffff


	//   ....[115]....
        /*067c*/ 	.word	0xffffffff


	//   ....[116]....
        /*0680*/ 	.word	0xffffffff


	//   ....[117]....
        /*0684*/ 	.word	0xffffffff


	//   ....[118]....
        /*0688*/ 	.word	0xffffffff


	//   ....[119]....
        /*068c*/ 	.word	0xffffffff


	//   ....[120]....
        /*0690*/ 	.word	0xffffffff


	//   ....[121]....
        /*0694*/ 	.word	0xffffffff


	//   ....[122]....
        /*0698*/ 	.word	0xffffffff


	//   ....[123]....
        /*069c*/ 	.word	0xffffffff


	//   ....[124]....
        /*06a0*/ 	.word	0xffffffff


	//   ....[125]....
        /*06a4*/ 	.word	0xffffffff


	//   ....[126]....
        /*06a8*/ 	.word	0xffffffff


	//   ....[127]....
        /*06ac*/ 	.word	0xffffffff


	//   ....[128]....
        /*06b0*/ 	.word	0xffffffff


	//   ....[129]....
        /*06b4*/ 	.word	0xffffffff


	//   ....[130]....
        /*06b8*/ 	.word	0xffffffff


	//   ....[131]....
        /*06bc*/ 	.word	0xffffffff


	//   ....[132]....
        /*06c0*/ 	.word	0xffffffff


	//   ....[133]....
        /*06c4*/ 	.word	0xffffffff


	//   ....[134]....
        /*06c8*/ 	.word	0xffffffff


	//   ....[135]....
        /*06cc*/ 	.word	0xffffffff


	//   ....[136]....
        /*06d0*/ 	.word	0xffffffff


	//   ....[137]....
        /*06d4*/ 	.word	0xffffffff


	//   ....[138]....
        /*06d8*/ 	.word	0xffffffff


	//   ....[139]....
        /*06dc*/ 	.word	0xffffffff


	//   ....[140]....
        /*06e0*/ 	.word	0xffffffff


	//   ....[141]....
        /*06e4*/ 	.word	0xffffffff


	//   ....[142]....
        /*06e8*/ 	.word	0xffffffff


	//   ....[143]....
        /*06ec*/ 	.word	0xffffffff


	//   ....[144]....
        /*06f0*/ 	.word	0xffffffff


	//   ....[145]....
        /*06f4*/ 	.word	0xffffffff


	//   ....[146]....
        /*06f8*/ 	.word	0xffffffff


	//   ....[147]....
        /*06fc*/ 	.word	0xffffffff


	//   ....[148]....
        /*0700*/ 	.word	0xffffffff


	//   ....[149]....
        /*0704*/ 	.word	0xffffffff


	//   ....[150]....
        /*0708*/ 	.word	0xffffffff


	//   ....[151]....
        /*070c*/ 	.word	0xffffffff


	//   ....[152]....
        /*0710*/ 	.word	0xffffffff


	//   ....[153]....
        /*0714*/ 	.word	0xffffffff


	//   ....[154]....
        /*0718*/ 	.word	0xffffffff


	//   ....[155]....
        /*071c*/ 	.word	0xffffffff


	//   ....[156]....
        /*0720*/ 	.word	0xffffffff


	//   ....[157]....
        /*0724*/ 	.word	0xffffffff


	//   ....[158]....
        /*0728*/ 	.word	0xffffffff


	//   ....[159]....
        /*072c*/ 	.word	0xffffffff


	//   ....[160]....
        /*0730*/ 	.word	0xffffffff


	//   ....[161]....
        /*0734*/ 	.word	0xffffffff


	//   ....[162]....
        /*0738*/ 	.word	0xffffffff


	//   ....[163]....
        /*073c*/ 	.word	0xffffffff


	//   ....[164]....
        /*0740*/ 	.word	0xffffffff


	//   ....[165]....
        /*0744*/ 	.word	0xffffffff


	//   ....[166]....
        /*0748*/ 	.word	0xffffffff


	//   ....[167]....
        /*074c*/ 	.word	0xffffffff


	//   ....[168]....
        /*0750*/ 	.word	0xffffffff


	//   ....[169]....
        /*0754*/ 	.word	0xffffffff


	//   ....[170]....
        /*0758*/ 	.word	0xffffffff


	//   ....[171]....
        /*075c*/ 	.word	0xffffffff


	//   ....[172]....
        /*0760*/ 	.word	0xffffffff


	//   ....[173]....
        /*0764*/ 	.word	0xffffffff


	//   ....[174]....
        /*0768*/ 	.word	0xffffffff


	//   ....[175]....
        /*076c*/ 	.word	0xffffffff


	//   ....[176]....
        /*0770*/ 	.word	0xffffffff


	//   ....[177]....
        /*0774*/ 	.word	0xffffffff


	//   ....[178]....
        /*0778*/ 	.word	0xffffffff


	//   ....[179]....
        /*077c*/ 	.word	0x0500000f


	//   ....[180]....
        /*0780*/ 	.word	0x0500000f


	//   ....[181]....
        /*0784*/ 	.word	0x0500000f


	//   ....[182]....
        /*0788*/ 	.word	0x0500000f


	//   ....[183]....
        /*078c*/ 	.word	0x0500000f


	//   ....[184]....
        /*0790*/ 	.word	0x0500000f


	//   ....[185]....
        /*0794*/ 	.word	0x0500000f


	//   ....[186]....
        /*0798*/ 	.word	0x0500000f


	//   ....[187]....
        /*079c*/ 	.word	0x0500000f


	//   ....[188]....
        /*07a0*/ 	.word	0x0500000f


	//   ....[189]....
        /*07a4*/ 	.word	0x0500000f


	//   ....[190]....
        /*07a8*/ 	.word	0x0500000f


	//   ....[191]....
        /*07ac*/ 	.word	0x0500000f


	//   ....[192]....
        /*07b0*/ 	.word	0x0500000f


	//   ....[193]....
        /*07b4*/ 	.word	0x0500000f


	//   ....[194]....
        /*07b8*/ 	.word	0x0500000f


	//   ....[195]....
        /*07bc*/ 	.word	0x0500000f


	//   ....[196]....
        /*07c0*/ 	.word	0x0500000f


	//   ....[197]....
        /*07c4*/ 	.word	0x0500000f


	//   ....[198]....
        /*07c8*/ 	.word	0x0500000f


	//   ....[199]....
        /*07cc*/ 	.word	0x0500000f


	//   ....[200]....
        /*07d0*/ 	.word	0x0500000f


	//   ....[201]....
        /*07d4*/ 	.word	0x0500000f


	//   ....[202]....
        /*07d8*/ 	.word	0x0500000f


	//   ....[203]....
        /*07dc*/ 	.word	0x0500000f


	//   ....[204]....
        /*07e0*/ 	.word	0x0500000f


	//   ....[205]....
        /*07e4*/ 	.word	0x0500000f


	//   ....[206]....
        /*07e8*/ 	.word	0x0500000f


	//   ....[207]....
        /*07ec*/ 	.word	0x0500000f


	//   ....[208]....
        /*07f0*/ 	.word	0x0500000f


	//   ....[209]....
        /*07f4*/ 	.word	0x0500000f


	//   ....[210]....
        /*07f8*/ 	.word	0x0500000f


	//   ....[211]....
        /*07fc*/ 	.word	0x0500000f


	//   ....[212]....
        /*0800*/ 	.word	0x0500000f


	//   ....[213]....
        /*0804*/ 	.word	0x0500000f


	//   ....[214]....
        /*0808*/ 	.word	0x0500000f


	//   ....[215]....
        /*080c*/ 	.word	0x0500000f


	//   ....[216]....
        /*0810*/ 	.word	0x0500000f


	//   ....[217]....
        /*0814*/ 	.word	0x0500000f


	//   ....[218]....
        /*0818*/ 	.word	0x0500000f


	//   ....[219]....
        /*081c*/ 	.word	0x0500000f


	//   ....[220]....
        /*0820*/ 	.word	0x0500000f


	//   ....[221]....
        /*0824*/ 	.word	0x0500000f


	//   ....[222]....
        /*0828*/ 	.word	0x0500000f


	//   ....[223]....
        /*082c*/ 	.word	0x0500000f


	//   ....[224]....
        /*0830*/ 	.word	0x0500000f


	//   ....[225]....
        /*0834*/ 	.word	0x0500000f


	//   ....[226]....
        /*0838*/ 	.word	0x0500000f


	//   ....[227]....
        /*083c*/ 	.word	0x0500000f


	//   ....[228]....
        /*0840*/ 	.word	0x0500000f


	//   ....[229]....
        /*0844*/ 	.word	0x0500000f


	//   ....[230]....
        /*0848*/ 	.word	0x0500000f


	//   ....[231]....
        /*084c*/ 	.word	0x0500000f


	//   ....[232]....
        /*0850*/ 	.word	0x0500000f


	//   ....[233]....
        /*0854*/ 	.word	0x0500000f


	//   ....[234]....
        /*0858*/ 	.word	0x0500000f


	//   ....[235]....
        /*085c*/ 	.word	0x0500000f


	//   ....[236]....
        /*0860*/ 	.word	0x0500000f


	//   ....[237]....
        /*0864*/ 	.word	0x0500000f


	//   ....[238]....
        /*0868*/ 	.word	0x0500000f


	//   ....[239]....
        /*086c*/ 	.word	0x0500000f


	//   ....[240]....
        /*0870*/ 	.word	0x0500000f


	//   ....[241]....
        /*0874*/ 	.word	0x0500000f


	//   ....[242]....
        /*0878*/ 	.word	0x0500000f


	//   ....[243]....
        /*087c*/ 	.word	0x0500000f


	//   ....[244]....
        /*0880*/ 	.word	0x0500000f


	//   ....[245]....
        /*0884*/ 	.word	0x0500000f


	//   ....[246]....
        /*0888*/ 	.word	0x0500000f


	//   ....[247]....
        /*088c*/ 	.word	0x0500000f


	//   ....[248]....
        /*0890*/ 	.word	0x0500000f


	//   ....[249]....
        /*0894*/ 	.word	0x0500000f


	//   ....[250]....
        /*0898*/ 	.word	0x0500000f


	//   ....[251]....
        /*089c*/ 	.word	0x0500000f


	//   ....[252]....
        /*08a0*/ 	.word	0x0500000f


	//   ....[253]....
        /*08a4*/ 	.word	0x0500000f


	//   ....[254]....
        /*08a8*/ 	.word	0x0500000f


	//   ....[255]....
        /*08ac*/ 	.word	0x0500000f


	//   ....[0]....
        /*08b0*/ 	.word	0x0500000f


	//   ....[1]....
        /*08b4*/ 	.word	0x0500000f


	//   ....[2]....
        /*08b8*/ 	.word	0x0500000f


	//   ....[3]....
        /*08bc*/ 	.word	0x0500000f


	//   ....[4]....
        /*08c0*/ 	.word	0x0500000f


	//   ....[5]....
        /*08c4*/ 	.word	0x0500000f


	//   ....[6]....
        /*08c8*/ 	.word	0x0500000f


	//   ....[7]....
        /*08cc*/ 	.word	0x0500000f


	//   ....[8]....
        /*08d0*/ 	.word	0x0500000f


	//   ....[9]....
        /*08d4*/ 	.word	0x0500000f


	//   ....[10]....
        /*08d8*/ 	.word	0x0500000f


	//   ....[11]....
        /*08dc*/ 	.word	0x0500000f


	//   ....[12]....
        /*08e0*/ 	.word	0x0500000f


	//   ....[13]....
        /*08e4*/ 	.word	0x0500000f


	//   ....[14]....
        /*08e8*/ 	.word	0x0500000f


	//   ....[15]....
        /*08ec*/ 	.word	0x0500000f


	//   ....[16]....
        /*08f0*/ 	.word	0x0500000f


	//   ....[17]....
        /*08f4*/ 	.word	0x0500000f


	//   ....[18]....
        /*08f8*/ 	.word	0x0500000f


	//   ....[19]....
        /*08fc*/ 	.word	0x0500000f


	//   ....[20]....
        /*0900*/ 	.word	0x0500000f


	//   ....[21]....
        /*0904*/ 	.word	0x0500000f


	//   ....[22]....
        /*0908*/ 	.word	0x0500000f


	//   ....[23]....
        /*090c*/ 	.word	0x0500000f


	//   ....[24]....
        /*0910*/ 	.word	0x0500000f


	//   ....[25]....
        /*0914*/ 	.word	0x0500000f


	//   ....[26]....
        /*0918*/ 	.word	0x0500000f


	//   ....[27]....
        /*091c*/ 	.word	0x0500000f


	//   ....[28]....
        /*0920*/ 	.word	0x0500000f


	//   ....[29]....
        /*0924*/ 	.word	0x0500000f


	//   ....[30]....
        /*0928*/ 	.word	0x0500000f


	//   ....[31]....
        /*092c*/ 	.word	0x0500000f


	//   ....[32]....
        /*0930*/ 	.word	0x0500000f


	//   ....[33]....
        /*0934*/ 	.word	0x0500000f


	//   ....[34]....
        /*0938*/ 	.word	0x0500000f


	//   ....[35]....
        /*093c*/ 	.word	0x0500000f


	//   ....[36]....
        /*0940*/ 	.word	0x0500000f


	//   ....[37]....
        /*0944*/ 	.word	0x0500000f


	//   ....[38]....
        /*0948*/ 	.word	0x0500000f


	//   ....[39]....
        /*094c*/ 	.word	0x0500000f


	//   ....[40]....
        /*0950*/ 	.word	0x0500000f


	//   ....[41]....
        /*0954*/ 	.word	0x0500000f


	//   ....[42]....
        /*0958*/ 	.word	0x0500000f


	//   ....[43]....
        /*095c*/ 	.word	0x0500000f


	//   ....[44]....
        /*0960*/ 	.word	0x0500000f


	//   ....[45]....
        /*0964*/ 	.word	0x0500000f


	//   ....[46]....
        /*0968*/ 	.word	0x0500000f


	//   ....[47]....
        /*096c*/ 	.word	0x0500000f


	//   ....[48]....
        /*0970*/ 	.word	0x0500000f


	//   ....[49]....
        /*0974*/ 	.word	0x0500000f


	//   ....[50]....
        /*0978*/ 	.word	0x0500000f


	//   ....[51]....
        /*097c*/ 	.word	0x0500000f


	//----- nvinfo : EIATTR_COOP_GROUP_INSTR_OFFSETS
	.align		4
.L_293:
        /*0980*/ 	.byte	0x04, 0x28
        /*0982*/ 	.short	(.L_295 - .L_294)


	//   ....[0]....
.L_294:
        /*0984*/ 	.word	0x00000060


	//   ....[1]....
        /*0988*/ 	.word	0x00000130


	//   ....[2]....
        /*098c*/ 	.word	0x000001f0


	//   ....[3]....
        /*0990*/ 	.word	0x000003c0


	//   ....[4]....
        /*0994*/ 	.word	0x00000520


	//   ....[5]....
        /*0998*/ 	.word	0x00000640


	//   ....[6]....
        /*099c*/ 	.word	0x000007a0


	//   ....[7]....
        /*09a0*/ 	.word	0x00002c90


	//   ....[8]....
        /*09a4*/ 	.word	0x00002ca0


	//   ....[9]....
        /*09a8*/ 	.word	0x00003410


	//   ....[10]....
        /*09ac*/ 	.word	0x00003420


	//   ....[11]....
        /*09b0*/ 	.word	0x00004090


	//   ....[12]....
        /*09b4*/ 	.word	0x000040a0


	//   ....[13]....
        /*09b8*/ 	.word	0x00004890


	//   ....[14]....
        /*09bc*/ 	.word	0x000048a0


	//   ....[15]....
        /*09c0*/ 	.word	0x000052f0


	//   ....[16]....
        /*09c4*/ 	.word	0x00005300


	//   ....[17]....
        /*09c8*/ 	.word	0x00005410


	//   ....[18]....
        /*09cc*/ 	.word	0x00005420


	//   ....[19]....
        /*09d0*/ 	.word	0x000057d0


	//   ....[20]....
        /*09d4*/ 	.word	0x00005800


	//   ....[21]....
        /*09d8*/ 	.word	0x00005ad0


	//   ....[22]....
        /*09dc*/ 	.word	0x00005af0


	//   ....[23]....
        /*09e0*/ 	.word	0x00006480


	//   ....[24]....
        /*09e4*/ 	.word	0x00006a00


	//   ....[25]....
        /*09e8*/ 	.word	0x00006a10


	//   ....[26]....
        /*09ec*/ 	.word	0x00006a20


	//   ....[27]....
        /*09f0*/ 	.word	0x00006a30


	//   ....[28]....
        /*09f4*/ 	.word	0x00007a70


	//   ....[29]....
        /*09f8*/ 	.word	0x00007a80


	//   ....[30]....
        /*09fc*/ 	.word	0x00007a90


	//   ....[31]....
        /*0a00*/ 	.word	0x00007aa0


	//   ....[32]....
        /*0a04*/ 	.word	0x0000a9d0


	//   ....[33]....
        /*0a08*/ 	.word	0x0000aab0


	//   ....[34]....
        /*0a0c*/ 	.word	0x0000aae0


	//   ....[35]....
        /*0a10*/ 	.word	0x0000ab60


	//   ....[36]....
        /*0a14*/ 	.word	0x0000cce0


	//   ....[37]....
        /*0a18*/ 	.word	0x0000cd40


	//   ....[38]....
        /*0a1c*/ 	.word	0x0000d7c0


	//   ....[39]....
        /*0a20*/ 	.word	0x0000d830


	//   ....[40]....
        /*0a24*/ 	.word	0x0000e800


	//   ....[41]....
        /*0a28*/ 	.word	0x0000e860


	//   ....[42]....
        /*0a2c*/ 	.word	0x0000e8c0


	//   ....[43]....
        /*0a30*/ 	.word	0x0000e8e0


	//   ....[44]....
        /*0a34*/ 	.word	0x000103b0


	//   ....[45]....
        /*0a38*/ 	.word	0x000104d0


	//   ....[46]....
        /*0a3c*/ 	.word	0x000107d0


	//   ....[47]....
        /*0a40*/ 	.word	0x00010810


	//   ....[48]....
        /*0a44*/ 	.word	0x00010d50


	//   ....[49]....
        /*0a48*/ 	.word	0x00010da0


	//   ....[50]....
        /*0a4c*/ 	.word	0x00010ee0


	//   ....[51]....
        /*0a50*/ 	.word	0x00010f00


	//   ....[52]....
        /*0a54*/ 	.word	0x00011040


	//   ....[53]....
        /*0a58*/ 	.word	0x00011060


	//   ....[54]....
        /*0a5c*/ 	.word	0x000111b0


	//   ....[55]....
        /*0a60*/ 	.word	0x000111d0


	//   ....[56]....
        /*0a64*/ 	.word	0x00011b70


	//   ....[57]....
        /*0a68*/ 	.word	0x00011b80


	//   ....[58]....
        /*0a6c*/ 	.word	0x00011d20


	//   ....[59]....
        /*0a70*/ 	.word	0x00011d30


	//   ....[60]....
        /*0a74*/ 	.word	0x00011ec0


	//   ....[61]....
        /*0a78*/ 	.word	0x00011ed0


	//   ....[62]....
        /*0a7c*/ 	.word	0x00012060


	//   ....[63]....
        /*0a80*/ 	.word	0x00012070


	//   ....[64]....
        /*0a84*/ 	.word	0x00012250


	//   ....[65]....
        /*0a88*/ 	.word	0x00012420


	//   ....[66]....
        /*0a8c*/ 	.word	0x00012450


	//   ....[67]....
        /*0a90*/ 	.word	0x00012480


	//   ....[68]....
        /*0a94*/ 	.word	0x000124b0


	//   ....[69]....
        /*0a98*/ 	.word	0x000124e0


	//   ....[70]....
        /*0a9c*/ 	.word	0x00012510


	//   ....[71]....
        /*0aa0*/ 	.word	0x00012680


	//   ....[72]....
        /*0aa4*/ 	.word	0x000126b0


	//   ....[73]....
        /*0aa8*/ 	.word	0x000126e0


	//   ....[74]....
        /*0aac*/ 	.word	0x00012710


	//   ....[75]....
        /*0ab0*/ 	.word	0x00012740


	//   ....[76]....
        /*0ab4*/ 	.word	0x00012770


	//   ....[77]....
        /*0ab8*/ 	.word	0x00012800


	//   ....[78]....
        /*0abc*/ 	.word	0x00012830


	//   ....[79]....
        /*0ac0*/ 	.word	0x000128b0


	//   ....[80]....
        /*0ac4*/ 	.word	0x000133d0


	//   ....[81]....
        /*0ac8*/ 	.word	0x00015230


	//   ....[82]....
        /*0acc*/ 	.word	0x00015250


	//   ....[83]....
        /*0ad0*/ 	.word	0x000152e0


	//   ....[84]....
        /*0ad4*/ 	.word	0x00015300


	//   ....[85]....
        /*0ad8*/ 	.word	0x00015380


	//   ....[86]....
        /*0adc*/ 	.word	0x000153a0


	//   ....[87]....
        /*0ae0*/ 	.word	0x00015420


	//   ....[88]....
        /*0ae4*/ 	.word	0x00015440


	//   ....[89]....
        /*0ae8*/ 	.word	0x000154c0


	//   ....[90]....
        /*0aec*/ 	.word	0x000154e0


	//   ....[91]....
        /*0af0*/ 	.word	0x000154f0


	//   ....[92]....
        /*0af4*/ 	.word	0x00015500


	//   ....[93]....
        /*0af8*/ 	.word	0x00015cb0


	//   ....[94]....
        /*0afc*/ 	.word	0x00015ce0


	//   ....[95]....
        /*0b00*/ 	.word	0x00015de0


	//   ....[96]....
        /*0b04*/ 	.word	0x00015df0


	//   ....[97]....
        /*0b08*/ 	.word	0x00015e70


	//   ....[98]....
        /*0b0c*/ 	.word	0x00015e80


	//   ....[99]....
        /*0b10*/ 	.word	0x00015e90


	//   ....[100]....
        /*0b14*/ 	.word	0x00015f30


	//   ....[101]....
        /*0b18*/ 	.word	0x00015f60


	//   ....[102]....
        /*0b1c*/ 	.word	0x00015fe0


	//   ....[103]....
        /*0b20*/ 	.word	0x00016010


	//   ....[104]....
        /*0b24*/ 	.word	0x00016090


	//   ....[105]....
        /*0b28*/ 	.word	0x000160c0


	//   ....[106]....
        /*0b2c*/ 	.word	0x000160e0


	//   ....[107]....
        /*0b30*/ 	.word	0x00016130


	//   ....[108]....
        /*0b34*/ 	.word	0x00016140


	//   ....[109]....
        /*0b38*/ 	.word	0x00016810


	//   ....[110]....
        /*0b3c*/ 	.word	0x00016840


	//   ....[111]....
        /*0b40*/ 	.word	0x00016860


	//   ....[112]....
        /*0b44*/ 	.word	0x00016930


	//   ....[113]....
        /*0b48*/ 	.word	0x00016960


	//   ....[114]....
        /*0b4c*/ 	.word	0x000169d0


	//   ....[115]....
        /*0b50*/ 	.word	0x00016a40


	//   ....[116]....
        /*0b54*/ 	.word	0x00016a50


	//   ....[117]....
        /*0b58*/ 	.word	0x00016ad0


	//   ....[118]....
        /*0b5c*/ 	.word	0x00016ae0


	//   ....[119]....
        /*0b60*/ 	.word	0x00016b60


	//   ....[120]....
        /*0b64*/ 	.word	0x00016b70


	//   ....[121]....
        /*0b68*/ 	.word	0x00016bf0


	//   ....[122]....
        /*0b6c*/ 	.word	0x00016c00


	//   ....[123]....
        /*0b70*/ 	.word	0x00016c80


	//   ....[124]....
        /*0b74*/ 	.word	0x00016c90


	//   ....[125]....
        /*0b78*/ 	.word	0x000171c0


	//   ....[126]....
        /*0b7c*/ 	.word	0x000171e0


	//   ....[127]....
        /*0b80*/ 	.word	0x00017210


	//   ....[128]....
        /*0b84*/ 	.word	0x000172f0


	//   ....[129]....
        /*0b88*/ 	.word	0x00017300


	//   ....[130]....
        /*0b8c*/ 	.word	0x00017330


	//   ....[131]....
        /*0b90*/ 	.word	0x000173c0


	//   ....[132]....
        /*0b94*/ 	.word	0x00017470


	//   ....[133]....
        /*0b98*/ 	.word	0x00017480


	//   ....[134]....
        /*0b9c*/ 	.word	0x000174b0


	//   ....[135]....
        /*0ba0*/ 	.word	0x000174c0


	//   ....[136]....
        /*0ba4*/ 	.word	0x00017550


	//   ....[137]....
        /*0ba8*/ 	.word	0x00017c90


	//   ....[138]....
        /*0bac*/ 	.word	0x00017cb0


	//   ....[139]....
        /*0bb0*/ 	.word	0x00017d00


	//   ....[140]....
        /*0bb4*/ 	.word	0x00017d10


	//   ....[141]....
        /*0bb8*/ 	.word	0x00017d50


	//   ....[142]....
        /*0bbc*/ 	.word	0x00017d60


	//   ....[143]....
        /*0bc0*/ 	.word	0x00017da0


	//   ....[144]....
        /*0bc4*/ 	.word	0x00017db0


	//   ....[145]....
        /*0bc8*/ 	.word	0x00017df0


	//   ....[146]....
        /*0bcc*/ 	.word	0x00017e00


	//   ....[147]....
        /*0bd0*/ 	.word	0x00017e10


	//   ....[148]....
        /*0bd4*/ 	.word	0x00017e50


	//   ....[149]....
        /*0bd8*/ 	.word	0x00018190


	//   ....[150]....
        /*0bdc*/ 	.word	0x000181b0


	//   ....[151]....
        /*0be0*/ 	.word	0x000181c0


	//   ....[152]....
        /*0be4*/ 	.word	0x000181e0


	//   ....[153]....
        /*0be8*/ 	.word	0x00018250


	//   ....[154]....
        /*0bec*/ 	.word	0x00018270


	//   ....[155]....
        /*0bf0*/ 	.word	0x000182d0


	//   ....[156]....
        /*0bf4*/ 	.word	0x000182f0


	//   ....[157]....
        /*0bf8*/ 	.word	0x00018350


	//   ....[158]....
        /*0bfc*/ 	.word	0x00018370


	//   ....[159]....
        /*0c00*/ 	.word	0x000183d0


	//   ....[160]....
        /*0c04*/ 	.word	0x000183f0


	//   ....[161]....
        /*0c08*/ 	.word	0x000188e0


	//   ....[162]....
        /*0c0c*/ 	.word	0x00018910


	//   ....[163]....
        /*0c10*/ 	.word	0x00018940


	//   ....[164]....
        /*0c14*/ 	.word	0x00018970


	//   ....[165]....
        /*0c18*/ 	.word	0x000189a0


	//   ....[166]....
        /*0c1c*/ 	.word	0x000189d0


	//   ....[167]....
        /*0c20*/ 	.word	0x00018a00


	//   ....[168]....
        /*0c24*/ 	.word	0x00018a30


	//   ....[169]....
        /*0c28*/ 	.word	0x00018bb0


	//   ....[170]....
        /*0c2c*/ 	.word	0x00018be0


	//   ....[171]....
        /*0c30*/ 	.word	0x00018c10


	//   ....[172]....
        /*0c34*/ 	.word	0x00018c40


	//   ....[173]....
        /*0c38*/ 	.word	0x00018c70


	//   ....[174]....
        /*0c3c*/ 	.word	0x00018ca0


	//   ....[175]....
        /*0c40*/ 	.word	0x00018d60


	//   ....[176]....
        /*0c44*/ 	.word	0x00018d80


	//   ....[177]....
        /*0c48*/ 	.word	0x00018df0


	//   ....[178]....
        /*0c4c*/ 	.word	0x00019260


	//   ....[179]....
        /*0c50*/ 	.word	0x00019580


	//   ....[180]....
        /*0c54*/ 	.word	0x00019610


	//   ....[181]....
        /*0c58*/ 	.word	0x000196b0


	//   ....[182]....
        /*0c5c*/ 	.word	0x00019740


	//   ....[183]....
        /*0c60*/ 	.word	0x00019830


	//   ....[184]....
        /*0c64*/ 	.word	0x000198c0


	//   ....[185]....
        /*0c68*/ 	.word	0x00019960


	//   ....[186]....
        /*0c6c*/ 	.word	0x000199f0


	//   ....[187]....
        /*0c70*/ 	.word	0x00019ae0


	//   ....[188]....
        /*0c74*/ 	.word	0x00019b70


	//   ....[189]....
        /*0c78*/ 	.word	0x00019c00


	//   ....[190]....
        /*0c7c*/ 	.word	0x00019c90


	//   ....[191]....
        /*0c80*/ 	.word	0x00019dc0


	//   ....[192]....
        /*0c84*/ 	.word	0x00019e60


	//   ....[193]....
        /*0c88*/ 	.word	0x00019ef0


	//   ....[194]....
        /*0c8c*/ 	.word	0x00019f40


	//   ....[195]....
        /*0c90*/ 	.word	0x00019f90


	//   ....[196]....
        /*0c94*/ 	.word	0x0001a070


	//   ....[197]....
        /*0c98*/ 	.word	0x0001a100


	//   ....[198]....
        /*0c9c*/ 	.word	0x0001a150


	//   ....[199]....
        /*0ca0*/ 	.word	0x0001a1a0


	//   ....[200]....
        /*0ca4*/ 	.word	0x0001a410


	//   ....[201]....
        /*0ca8*/ 	.word	0x0001a460


	//   ....[202]....
        /*0cac*/ 	.word	0x0001a4f0


	//   ....[203]....
        /*0cb0*/ 	.word	0x0001a580


	//   ....[204]....
        /*0cb4*/ 	.word	0x0001a610


	//   ....[205]....
        /*0cb8*/ 	.word	0x0001a6a0


	//   ....[206]....
        /*0cbc*/ 	.word	0x0001a730


	//   ....[207]....
        /*0cc0*/ 	.word	0x0001a7c0


	//   ....[208]....
        /*0cc4*/ 	.word	0x0001a880


	//   ....[209]....
        /*0cc8*/ 	.word	0x0001ab60


	//   ....[210]....
        /*0ccc*/ 	.word	0x0001ac50


	//   ....[211]....
        /*0cd0*/ 	.word	0x0001acf0


	//   ....[212]....
        /*0cd4*/ 	.word	0x0001ad50


	//   ....[213]....
        /*0cd8*/ 	.word	0x0001ae40


	//   ....[214]....
        /*0cdc*/ 	.word	0x0001aeb0


	//   ....[215]....
        /*0ce0*/ 	.word	0x0001afa0


	//   ....[216]....
        /*0ce4*/ 	.word	0x0001b010


	//   ....[217]....
        /*0ce8*/ 	.word	0x0001b100


	//   ....[218]....
        /*0cec*/ 	.word	0x0001b170


	//   ....[219]....
        /*0cf0*/ 	.word	0x0001b260


	//   ....[220]....
        /*0cf4*/ 	.word	0x0001b2d0


	//   ....[221]....
        /*0cf8*/ 	.word	0x0001b370


	//   ....[222]....
        /*0cfc*/ 	.word	0x0001b460


	//   ....[223]....
        /*0d00*/ 	.word	0x0001b520


	//   ....[224]....
        /*0d04*/ 	.word	0x0001b580


	//   ....[225]....
        /*0d08*/ 	.word	0x0001b670


	//   ....[226]....
        /*0d0c*/ 	.word	0x0001b6d0


	//   ....[227]....
        /*0d10*/ 	.word	0x0001b7c0


	//   ....[228]....
        /*0d14*/ 	.word	0x0001b820


	//   ....[229]....
        /*0d18*/ 	.word	0x0001b8c0


	//   ....[230]....
        /*0d1c*/ 	.word	0x0001b990


	//   ....[231]....
        /*0d20*/ 	.word	0x0001ba30


	//   ....[232]....
        /*0d24*/ 	.word	0x0001bb00


	//   ....[233]....
        /*0d28*/ 	.word	0x0001bba0


	//   ....[234]....
        /*0d2c*/ 	.word	0x0001bc70


	//   ....[235]....
        /*0d30*/ 	.word	0x0001bd10


	//   ....[236]....
        /*0d34*/ 	.word	0x0001bdc0


	//   ....[237]....
        /*0d38*/ 	.word	0x0001bea0


	//   ....[238]....
        /*0d3c*/ 	.word	0x0001c0d0


	//   ....[239]....
        /*0d40*/ 	.word	0x0001c190


	//   ....[240]....
        /*0d44*/ 	.word	0x0001c250


	//   ....[241]....
        /*0d48*/ 	.word	0x0001c340


	//   ....[242]....
        /*0d4c*/ 	.word	0x0001c400


	//   ....[243]....
        /*0d50*/ 	.word	0x0001c4c0


	//   ....[244]....
        /*0d54*/ 	.word	0x0001c580


	//   ....[245]....
        /*0d58*/ 	.word	0x0001c640


	//   ....[246]....
        /*0d5c*/ 	.word	0x0001c700


	//   ....[247]....
        /*0d60*/ 	.word	0x0001c7c0


	//   ....[248]....
        /*0d64*/ 	.word	0x0001c880


	//   ....[249]....
        /*0d68*/ 	.word	0x0001c940


	//   ....[250]....
        /*0d6c*/ 	.word	0x0001ca00


	//   ....[251]....
        /*0d70*/ 	.word	0x0001cab0


	//   ....[252]....
        /*0d74*/ 	.word	0x0001cb10


	//   ....[253]....
        /*0d78*/ 	.word	0x0001cbf0


	//   ....[254]....
        /*0d7c*/ 	.word	0x0001cd30


	//   ....[255]....
        /*0d80*/ 	.word	0x0001ce10


	//   ....[0]....
        /*0d84*/ 	.word	0x0001ce90


	//   ....[1]....
        /*0d88*/ 	.word	0x0001cfc0


	//   ....[2]....
        /*0d8c*/ 	.word	0x0001d020


	//   ....[3]....
        /*0d90*/ 	.word	0x0001d130


	//   ....[4]....
        /*0d94*/ 	.word	0x0001d190


	//   ....[5]....
        /*0d98*/ 	.word	0x0001d2a0


	//   ....[6]....
        /*0d9c*/ 	.word	0x0001d300


	//   ....[7]....
        /*0da0*/ 	.word	0x0001d410


	//   ....[8]....
        /*0da4*/ 	.word	0x0001d470


	//   ....[9]....
        /*0da8*/ 	.word	0x0001d530


	//   ....[10]....
        /*0dac*/ 	.word	0x0001d690


	//   ....[11]....
        /*0db0*/ 	.word	0x0001d730


	//   ....[12]....
        /*0db4*/ 	.word	0x0001d790


	//   ....[13]....
        /*0db8*/ 	.word	0x0001d840


	//   ....[14]....
        /*0dbc*/ 	.word	0x0001d8a0


	//   ....[15]....
        /*0dc0*/ 	.word	0x0001d950


	//   ....[16]....
        /*0dc4*/ 	.word	0x0001d9b0


	//   ....[17]....
        /*0dc8*/ 	.word	0x0001da60


	//   ....[18]....
        /*0dcc*/ 	.word	0x0001dac0


	//   ....[19]....
        /*0dd0*/ 	.word	0x0001db70


	//   ....[20]....
        /*0dd4*/ 	.word	0x0001dbd0


	//   ....[21]....
        /*0dd8*/ 	.word	0x0001dc80


	//   ....[22]....
        /*0ddc*/ 	.word	0x0001dd70


	//   ....[23]....
        /*0de0*/ 	.word	0x0001de10


	//   ....[24]....
        /*0de4*/ 	.word	0x0001de70


	//   ....[25]....
        /*0de8*/ 	.word	0x0001df40


	//   ....[26]....
        /*0dec*/ 	.word	0x0001dfa0


	//   ....[27]....
        /*0df0*/ 	.word	0x0001e070


	//   ....[28]....
        /*0df4*/ 	.word	0x0001e0d0


	//   ....[29]....
        /*0df8*/ 	.word	0x0001e1a0


	//   ....[30]....
        /*0dfc*/ 	.word	0x0001e200


	//   ....[31]....
        /*0e00*/ 	.word	0x0001e2d0


	//   ....[32]....
        /*0e04*/ 	.word	0x0001e330


	//   ....[33]....
        /*0e08*/ 	.word	0x0001e400


	//   ....[34]....
        /*0e0c*/ 	.word	0x0001e490


	//   ....[35]....
        /*0e10*/ 	.word	0x0001e530


	//   ....[36]....
        /*0e14*/ 	.word	0x0001e650


	//   ....[37]....
        /*0e18*/ 	.word	0x0001e6c0


	//   ....[38]....
        /*0e1c*/ 	.word	0x0001e730


	//   ....[39]....
        /*0e20*/ 	.word	0x0001e7a0


	//   ....[40]....
        /*0e24*/ 	.word	0x0001e810


	//   ....[41]....
        /*0e28*/ 	.word	0x0001e890


	//   ....[42]....
        /*0e2c*/ 	.word	0x0001e920


	//   ....[43]....
        /*0e30*/ 	.word	0x0001e9b0


	//   ....[44]....
        /*0e34*/ 	.word	0x0001ea20


	//   ....[45]....
        /*0e38*/ 	.word	0x0001ea90


	//   ....[46]....
        /*0e3c*/ 	.word	0x0001eb00


	//   ....[47]....
        /*0e40*/ 	.word	0x0001eb80


	//   ....[48]....
        /*0e44*/ 	.word	0x0001ebf0


	//   ....[49]....
        /*0e48*/ 	.word	0x0001ec90


	//   ....[50]....
        /*0e4c*/ 	.word	0x0001ed20


	//   ....[51]....
        /*0e50*/ 	.word	0x0001ee40


	//----- nvinfo : EIATTR_REG_RECONFIG
	.align		4
.L_295:
        /*0e54*/ 	.byte	0x01, 0x54
	.zero		2


	//----- nvinfo : EIATTR_SYSCALL_OFFSETS
	.align		4
        /*0e58*/ 	.byte	0x04, 0x46
        /*0e5a*/ 	.short	(.L_297 - .L_296)


	//   ....[0]....
.L_296:
        /*0e5c*/ 	.word	0x00001810


	//   ....[1]....
        /*0e60*/ 	.word	0x00001960


	//   ....[2]....
        /*0e64*/ 	.word	0x000065f0


	//   ....[3]....
        /*0e68*/ 	.word	0x00006970


	//   ....[4]....
        /*0e6c*/ 	.word	0x00014820


	//   ....[5]....
        /*0e70*/ 	.word	0x00014970


	//   ....[6]....
        /*0e74*/ 	.word	0x00014a60


	//   ....[7]....
        /*0e78*/ 	.word	0x000158c0


	//   ....[8]....
        /*0e7c*/ 	.word	0x00016410


	//----- nvinfo : EIATTR_MBARRIER_INSTR_OFFSETS
	.align		4
.L_297:
        /*0e80*/ 	.byte	0x04, 0x39
        /*0e82*/ 	.short	(.L_299 - .L_298)


	//   ....[0]....
.L_298:
        /*0e84*/ 	.word	0x00000260
        /*0e88*/ 	.word	0x000000ff
        /*0e8c*/ 	.word	0x00032400
        /*0e90*/ 	.short	0x0100
        /*0e92*/ 	.byte	0x08
	.zero		1


	//   ....[1]....
        /*0e94*/ 	.word	0x00000270
        /*0e98*/ 	.word	0x000000ff
        /*0e9c*/ 	.word	0x00032410
        /*0ea0*/ 	.short	0x0100
        /*0ea2*/ 	.byte	0x08
	.zero		1


	//   ....[2]....
        /*0ea4*/ 	.word	0x00000280
        /*0ea8*/ 	.word	0x000000ff
        /*0eac*/ 	.word	0x00032420
        /*0eb0*/ 	.short	0x0100
        /*0eb2*/ 	.byte	0x08
	.zero		1


	//   ....[3]....
        /*0eb4*/ 	.word	0x00000370
        /*0eb8*/ 	.word	0x000000ff
        /*0ebc*/ 	.word	0x00032430
        /*0ec0*/ 	.short	0x0100
        /*0ec2*/ 	.byte	0x08
	.zero		1


	//   ....[4]....
        /*0ec4*/ 	.word	0x00000380
        /*0ec8*/ 	.word	0x000000ff
        /*0ecc*/ 	.word	0x00032440
        /*0ed0*/ 	.short	0x0100
        /*0ed2*/ 	.byte	0x08
	.zero		1


	//   ....[5]....
        /*0ed4*/ 	.word	0x00000390
        /*0ed8*/ 	.word	0x000000ff
        /*0edc*/ 	.word	0x00032438
        /*0ee0*/ 	.short	0x0100
        /*0ee2*/ 	.byte	0x08
	.zero		1


	//   ....[6]....
        /*0ee4*/ 	.word	0x000003a0
        /*0ee8*/ 	.word	0x000000ff
        /*0eec*/ 	.word	0x00032448
        /*0ef0*/ 	.short	0x0100
        /*0ef2*/ 	.byte	0x08
	.zero		1


	//   ....[7]....
        /*0ef4*/ 	.word	0x000004d0
        /*0ef8*/ 	.word	0x000000ff
        /*0efc*/ 	.word	0x00032450
        /*0f00*/ 	.short	0x0100
        /*0f02*/ 	.byte	0x08
	.zero		1


	//   ....[8]....
        /*0f04*/ 	.word	0x000004e0
        /*0f08*/ 	.word	0x000000ff
        /*0f0c*/ 	.word	0x00032460
        /*0f10*/ 	.short	0x0100
        /*0f12*/ 	.byte	0x08
	.zero		1


	//   ....[9]....
        /*0f14*/ 	.word	0x000004f0
        /*0f18*/ 	.word	0x000000ff
        /*0f1c*/ 	.word	0x00032458
        /*0f20*/ 	.short	0x0100
        /*0f22*/ 	.byte	0x08
	.zero		1


	//   ....[10]....
        /*0f24*/ 	.word	0x00000500
        /*0f28*/ 	.word	0x000000ff
        /*0f2c*/ 	.word	0x00032468
        /*0f30*/ 	.short	0x0100
        /*0f32*/ 	.byte	0x08
	.zero		1


	//   ....[11]....
        /*0f34*/ 	.word	0x000005f0
        /*0f38*/ 	.word	0x000000ff
        /*0f3c*/ 	.word	0x00032470
        /*0f40*/ 	.short	0x0100
        /*0f42*/ 	.byte	0x06
	.zero		1


	//   ....[12]....
        /*0f44*/ 	.word	0x00000600
        /*0f48*/ 	.word	0x000000ff
        /*0f4c*/ 	.word	0x00032480
        /*0f50*/ 	.short	0x0100
        /*0f52*/ 	.byte	0x06
	.zero		1


	//   ....[13]....
        /*0f54*/ 	.word	0x00000610
        /*0f58*/ 	.word	0x000000ff
        /*0f5c*/ 	.word	0x00032478
        /*0f60*/ 	.short	0x0100
        /*0f62*/ 	.byte	0x06
	.zero		1


	//   ....[14]....
        /*0f64*/ 	.word	0x00000620
        /*0f68*/ 	.word	0x000000ff
        /*0f6c*/ 	.word	0x00032488
        /*0f70*/ 	.short	0x0100
        /*0f72*/ 	.byte	0x06
	.zero		1


	//   ....[15]....
        /*0f74*/ 	.word	0x00000750
        /*0f78*/ 	.word	0x000000ff
        /*0f7c*/ 	.word	0x00032490
        /*0f80*/ 	.short	0x0100
        /*0f82*/ 	.byte	0x08
	.zero		1


	//   ....[16]....
        /*0f84*/ 	.word	0x00000760
        /*0f88*/ 	.word	0x000000ff
        /*0f8c*/ 	.word	0x000324a0
        /*0f90*/ 	.short	0x0100
        /*0f92*/ 	.byte	0x08
	.zero		1


	//   ....[17]....
        /*0f94*/ 	.word	0x00000770
        /*0f98*/ 	.word	0x000000ff
        /*0f9c*/ 	.word	0x00032498
        /*0fa0*/ 	.short	0x0100
        /*0fa2*/ 	.byte	0x08
	.zero		1


	//   ....[18]....
        /*0fa4*/ 	.word	0x00000780
        /*0fa8*/ 	.word	0x000000ff
        /*0fac*/ 	.word	0x000324a8
        /*0fb0*/ 	.short	0x0100
        /*0fb2*/ 	.byte	0x08
	.zero		1


	//   ....[19]....
        /*0fb4*/ 	.word	0x000008b0
        /*0fb8*/ 	.word	0x000000ff
        /*0fbc*/ 	.word	0x000324b0
        /*0fc0*/ 	.short	0x0100
        /*0fc2*/ 	.byte	0x08
	.zero		1


	//   ....[20]....
        /*0fc4*/ 	.word	0x000008c0
        /*0fc8*/ 	.word	0x000000ff
        /*0fcc*/ 	.word	0x000324c0
        /*0fd0*/ 	.short	0x0100
        /*0fd2*/ 	.byte	0x08
	.zero		1


	//   ....[21]....
        /*0fd4*/ 	.word	0x000008d0
        /*0fd8*/ 	.word	0x000000ff
        /*0fdc*/ 	.word	0x000324b8
        /*0fe0*/ 	.short	0x0100
        /*0fe2*/ 	.byte	0x08
	.zero		1


	//   ....[22]....
        /*0fe4*/ 	.word	0x000008e0
        /*0fe8*/ 	.word	0x000000ff
        /*0fec*/ 	.word	0x000324c8
        /*0ff0*/ 	.short	0x0100
        /*0ff2*/ 	.byte	0x08
	.zero		1


	//   ....[23]....
        /*0ff4*/ 	.word	0x00002c40
        /*0ff8*/ 	.word	0x00000004
        /*0ffc*/ 	.word	0x00032490
        /*1000*/ 	.short	0x010a
        /*1002*/ 	.byte	0x3f
	.zero		1


	//   ....[24]....
        /*1004*/ 	.word	0x00004030
        /*1008*/ 	.word	0x00000004
        /*100c*/ 	.word	0x00032490
        /*1010*/ 	.short	0x010a
        /*1012*/ 	.byte	0x3f
	.zero		1


	//   ....[25]....
        /*1014*/ 	.word	0x00005130
        /*1018*/ 	.word	0x00000004
        /*101c*/ 	.word	0x00032490
        /*1020*/ 	.short	0x010a
        /*1022*/ 	.byte	0x3f
	.zero		1


	//   ....[26]....
        /*1024*/ 	.word	0x000055e0
        /*1028*/ 	.word	0x0000000b
        /*102c*/ 	.word	0x00000000
        /*1030*/ 	.short	0x0101
        /*1032*/ 	.byte	0x3f
	.zero		1


	//   ....[27]....
        /*1034*/ 	.word	0x00005620
        /*1038*/ 	.word	0x00000004
        /*103c*/ 	.word	0x000324b0
        /*1040*/ 	.short	0x010a
        /*1042*/ 	.byte	0x3f
	.zero		1


	//   ....[28]....
        /*1044*/ 	.word	0x00005e60
        /*1048*/ 	.word	0x00000004
        /*104c*/ 	.word	0x00000000
        /*1050*/ 	.short	0x0101
        /*1052*/ 	.byte	0x3f
	.zero		1


	//   ....[29]....
        /*1054*/ 	.word	0x00006690
        /*1058*/ 	.word	0x00000013
        /*105c*/ 	.word	0x00032400
        /*1060*/ 	.short	0x010a
        /*1062*/ 	.byte	0x3f
	.zero		1


	//   ....[30]....
        /*1064*/ 	.word	0x000066e0
        /*1068*/ 	.word	0x00000013
        /*106c*/ 	.word	0x00032400
        /*1070*/ 	.short	0x010a
        /*1072*/ 	.byte	0x3f
	.zero		1


	//   ....[31]....
        /*1074*/ 	.word	0x00006cc0
        /*1078*/ 	.word	0x00000013
        /*107c*/ 	.word	0x00032400
        /*1080*/ 	.short	0x010a
        /*1082*/ 	.byte	0x3f
	.zero		1


	//   ....[32]....
        /*1084*/ 	.word	0x00007c70
        /*1088*/ 	.word	0x00000013
        /*108c*/ 	.word	0x00032400
        /*1090*/ 	.short	0x010a
        /*1092*/ 	.byte	0x3f
	.zero		1


	//   ....[33]....
        /*1094*/ 	.word	0x00008b80
        /*1098*/ 	.word	0x00000003
        /*109c*/ 	.word	0x00032430
        /*10a0*/ 	.short	0x010a
        /*10a2*/ 	.byte	0x3f
	.zero		1


	//   ....[34]....
        /*10a4*/ 	.word	0x00008bf0
        /*10a8*/ 	.word	0x00000003
        /*10ac*/ 	.word	0x00032430
        /*10b0*/ 	.short	0x010a
        /*10b2*/ 	.byte	0x3f
	.zero		1


	//   ....[35]....
        /*10b4*/ 	.word	0x00008ff0
        /*10b8*/ 	.word	0x00000013
        /*10bc*/ 	.word	0x00032410
        /*10c0*/ 	.short	0x010a
        /*10c2*/ 	.byte	0x3f
	.zero		1


	//   ....[36]....
        /*10c4*/ 	.word	0x00009040
        /*10c8*/ 	.word	0x00000003
        /*10cc*/ 	.word	0x00032450
        /*10d0*/ 	.short	0x010a
        /*10d2*/ 	.byte	0x3f
	.zero		1


	//   ....[37]....
        /*10d4*/ 	.word	0x00009080
        /*10d8*/ 	.word	0x00000003
        /*10dc*/ 	.word	0x00032450
        /*10e0*/ 	.short	0x010a
        /*10e2*/ 	.byte	0x3f
	.zero		1


	//   ....[38]....
        /*10e4*/ 	.word	0x0000adb0
        /*10e8*/ 	.word	0x00000005
        /*10ec*/ 	.word	0x00000000
        /*10f0*/ 	.short	0x0101
        /*10f2*/ 	.byte	0x3f
	.zero		1


	//   ....[39]....
        /*10f4*/ 	.word	0x0000b930
        /*10f8*/ 	.word	0x00000003
        /*10fc*/ 	.word	0x00000000
        /*1100*/ 	.short	0x0101
        /*1102*/ 	.byte	0x3f
	.zero		1


	//   ....[40]....
        /*1104*/ 	.word	0x0000ba40
        /*1108*/ 	.word	0x00000003
        /*110c*/ 	.word	0x00032430
        /*1110*/ 	.short	0x010a
        /*1112*/ 	.byte	0x3f
	.zero		1


	//   ....[41]....
        /*1114*/ 	.word	0x0000bab0
        /*1118*/ 	.word	0x00000003
        /*111c*/ 	.word	0x00032430
        /*1120*/ 	.short	0x010a
        /*1122*/ 	.byte	0x3f
	.zero		1


	//   ....[42]....
        /*1124*/ 	.word	0x0000bd60
        /*1128*/ 	.word	0x00000003
        /*112c*/ 	.word	0x00032450
        /*1130*/ 	.short	0x010a
        /*1132*/ 	.byte	0x3f
	.zero		1


	//   ....[43]....
        /*1134*/ 	.word	0x0000bda0
        /*1138*/ 	.word	0x00000003
        /*113c*/ 	.word	0x00032450
        /*1140*/ 	.short	0x010a
        /*1142*/ 	.byte	0x3f
	.zero		1


	//   ....[44]....
        /*1144*/ 	.word	0x0000daa0
        /*1148*/ 	.word	0x00000007
        /*114c*/ 	.word	0x00000000
        /*1150*/ 	.short	0x0101
        /*1152*/ 	.byte	0x3f
	.zero		1


	//   ....[45]....
        /*1154*/ 	.word	0x0000e7c0
        /*1158*/ 	.word	0x00000003
        /*115c*/ 	.word	0x00000000
        /*1160*/ 	.short	0x0101
        /*1162*/ 	.byte	0x3f
	.zero		1


	//   ....[46]....
        /*1164*/ 	.word	0x00010d60
        /*1168*/ 	.word	0x00000000
        /*116c*/ 	.word	0x00000000
        /*1170*/ 	.short	0x0101
        /*1172*/ 	.byte	0x3f
	.zero		1


	//   ....[47]....
        /*1174*/ 	.word	0x000134b0
        /*1178*/ 	.word	0x00000017
        /*117c*/ 	.word	0x00032420
        /*1180*/ 	.short	0x010a
        /*1182*/ 	.byte	0x3f
	.zero		1


	//   ....[48]....
        /*1184*/ 	.word	0x00013560
        /*1188*/ 	.word	0x00000003
        /*118c*/ 	.word	0x000324a0
        /*1190*/ 	.short	0x010a
        /*1192*/ 	.byte	0x3f
	.zero		1


	//   ....[49]....
        /*1194*/ 	.word	0x00013790
        /*1198*/ 	.word	0x00000003
        /*119c*/ 	.word	0x000324c0
        /*11a0*/ 	.short	0x010a
        /*11a2*/ 	.byte	0x3f
	.zero		1


	//   ....[50]....
        /*11a4*/ 	.word	0x00013dc0
        /*11a8*/ 	.word	0x00000006
        /*11ac*/ 	.word	0x000324a0
        /*11b0*/ 	.short	0x010a
        /*11b2*/ 	.byte	0x3f
	.zero		1


	//   ....[51]....
        /*11b4*/ 	.word	0x00013fe0
        /*11b8*/ 	.word	0x00000006
        /*11bc*/ 	.word	0x000324c0
        /*11c0*/ 	.short	0x010a
        /*11c2*/ 	.byte	0x3f
	.zero		1


	//   ....[52]....
        /*11c4*/ 	.word	0x00014f70
        /*11c8*/ 	.word	0x0000001e
        /*11cc*/ 	.word	0x00032440
        /*11d0*/ 	.short	0x010a
        /*11d2*/ 	.byte	0x3f
	.zero		1


	//   ....[53]....
        /*11d4*/ 	.word	0x00015600
        /*11d8*/ 	.word	0x0000001e
        /*11dc*/ 	.word	0x00032430
        /*11e0*/ 	.short	0x0107
        /*11e2*/ 	.byte	0x3f
	.zero		1


	//   ....[54]....
        /*11e4*/ 	.word	0x000156d0
        /*11e8*/ 	.word	0x0000001e
        /*11ec*/ 	.word	0x00032430
        /*11f0*/ 	.short	0x0101
        /*11f2*/ 	.byte	0x3f
	.zero		1


	//   ....[55]....
        /*11f4*/ 	.word	0x00016250
        /*11f8*/ 	.word	0x00000017
        /*11fc*/ 	.word	0x00032400
        /*1200*/ 	.short	0x0107
        /*1202*/ 	.byte	0x3f
	.zero		1


	//   ....[56]....
        /*1204*/ 	.word	0x000162e0
        /*1208*/ 	.word	0x00000017
        /*120c*/ 	.word	0x00032400
        /*1210*/ 	.short	0x0101
        /*1212*/ 	.byte	0x3f
	.zero		1


	//   ....[57]....
        /*1214*/ 	.word	0x00016d80
        /*1218*/ 	.word	0x00000017
        /*121c*/ 	.word	0x00032410
        /*1220*/ 	.short	0x0107
        /*1222*/ 	.byte	0x3f
	.zero		1


	//   ....[58]....
        /*1224*/ 	.word	0x00016e80
        /*1228*/ 	.word	0x00000017
        /*122c*/ 	.word	0x00032410
        /*1230*/ 	.short	0x0101
        /*1232*/ 	.byte	0x3f
	.zero		1


	//   ....[59]....
        /*1234*/ 	.word	0x00016ea0
        /*1238*/ 	.word	0x00000017
        /*123c*/ 	.word	0x00032420
        /*1240*/ 	.short	0x010a
        /*1242*/ 	.byte	0x3f
	.zero		1


	//   ....[60]....
        /*1244*/ 	.word	0x00016f80
        /*1248*/ 	.word	0x0000001e
        /*124c*/ 	.word	0x00032460
        /*1250*/ 	.short	0x010a
        /*1252*/ 	.byte	0x3f
	.zero		1


	//   ....[61]....
        /*1254*/ 	.word	0x000176d0
        /*1258*/ 	.word	0x0000001e
        /*125c*/ 	.word	0x00032450
        /*1260*/ 	.short	0x0107
        /*1262*/ 	.byte	0x3f
	.zero		1


	//   ....[62]....
        /*1264*/ 	.word	0x000177a0
        /*1268*/ 	.word	0x0000001e
        /*126c*/ 	.word	0x00032450
        /*1270*/ 	.short	0x0101
        /*1272*/ 	.byte	0x3f
	.zero		1


	//   ....[63]....
        /*1274*/ 	.word	0x00017af0
        /*1278*/ 	.word	0x00000004
        /*127c*/ 	.word	0x00032440
        /*1280*/ 	.short	0x010a
        /*1282*/ 	.byte	0x3f
	.zero		1


	//   ....[64]....
        /*1284*/ 	.word	0x00017ed0
        /*1288*/ 	.word	0x00000004
        /*128c*/ 	.word	0x00032430
        /*1290*/ 	.short	0x0107
        /*1292*/ 	.byte	0x3f
	.zero		1


	//   ....[65]....
        /*1294*/ 	.word	0x00017f90
        /*1298*/ 	.word	0x00000004
        /*129c*/ 	.word	0x00032430
        /*12a0*/ 	.short	0x0101
        /*12a2*/ 	.byte	0x3f
	.zero		1


	//   ....[66]....
        /*12a4*/ 	.word	0x00017fc0
        /*12a8*/ 	.word	0x00000004
        /*12ac*/ 	.word	0x00032460
        /*12b0*/ 	.short	0x010a
        /*12b2*/ 	.byte	0x3f
	.zero		1


	//   ....[67]....
        /*12b4*/ 	.word	0x000184e0
        /*12b8*/ 	.word	0x00000004
        /*12bc*/ 	.word	0x00032450
        /*12c0*/ 	.short	0x0107
        /*12c2*/ 	.byte	0x3f
	.zero		1


	//   ....[68]....
        /*12c4*/ 	.word	0x000185a0
        /*12c8*/ 	.word	0x00000004
        /*12cc*/ 	.word	0x00032450
        /*12d0*/ 	.short	0x0101
        /*12d2*/ 	.byte	0x3f
	.zero		1


	//   ....[69]....
        /*12d4*/ 	.word	0x000191e0
        /*12d8*/ 	.word	0x00000005
        /*12dc*/ 	.word	0x00032420
        /*12e0*/ 	.short	0x010a
        /*12e2*/ 	.byte	0x3f
	.zero		1


	//   ....[70]....
        /*12e4*/ 	.word	0x00019350
        /*12e8*/ 	.word	0x00000003
        /*12ec*/ 	.word	0x00032440
        /*12f0*/ 	.short	0x010a
        /*12f2*/ 	.byte	0x3f
	.zero		1


	//   ....[71]....
        /*12f4*/ 	.word	0x000193f0
        /*12f8*/ 	.word	0x00000019
        /*12fc*/ 	.word	0x00032440
        /*1300*/ 	.short	0x010a
        /*1302*/ 	.byte	0x3f
	.zero		1


	//   ....[72]....
        /*1304*/ 	.word	0x00019430
        /*1308*/ 	.word	0x00000003
        /*130c*/ 	.word	0x00032460
        /*1310*/ 	.short	0x010a
        /*1312*/ 	.byte	0x3f
	.zero		1


	//   ....[73]....
        /*1314*/ 	.word	0x00019470
        /*1318*/ 	.word	0x00000019
        /*131c*/ 	.word	0x00032460
        /*1320*/ 	.short	0x010a
        /*1322*/ 	.byte	0x3f
	.zero		1


	//   ....[74]....
        /*1324*/ 	.word	0x000194d0
        /*1328*/ 	.word	0x00000004
        /*132c*/ 	.word	0x00032490
        /*1330*/ 	.short	0x010a
        /*1332*/ 	.byte	0x3f
	.zero		1


	//   ....[75]....
        /*1334*/ 	.word	0x00019780
        /*1338*/ 	.word	0x00000004
        /*133c*/ 	.word	0x00032490
        /*1340*/ 	.short	0x010a
        /*1342*/ 	.byte	0x3f
	.zero		1


	//   ....[76]....
        /*1344*/ 	.word	0x00019a30
        /*1348*/ 	.word	0x00000004
        /*134c*/ 	.word	0x00032490
        /*1350*/ 	.short	0x010a
        /*1352*/ 	.byte	0x3f
	.zero		1


	//   ....[77]....
        /*1354*/ 	.word	0x00019cc0
        /*1358*/ 	.word	0x00000004
        /*135c*/ 	.word	0x000324b0
        /*1360*/ 	.short	0x010a
        /*1362*/ 	.byte	0x3f
	.zero		1


	//   ....[78]....
        /*1364*/ 	.word	0x00019fc0
        /*1368*/ 	.word	0x00000013
        /*136c*/ 	.word	0x00032400
        /*1370*/ 	.short	0x010a
        /*1372*/ 	.byte	0x3f
	.zero		1


	//   ....[79]....
        /*1374*/ 	.word	0x0001a1e0
        /*1378*/ 	.word	0x00000013
        /*137c*/ 	.word	0x00032400
        /*1380*/ 	.short	0x010a
        /*1382*/ 	.byte	0x3f
	.zero		1


	//   ....[80]....
        /*1384*/ 	.word	0x0001a230
        /*1388*/ 	.word	0x00000003
        /*138c*/ 	.word	0x00032430
        /*1390*/ 	.short	0x010a
        /*1392*/ 	.byte	0x3f
	.zero		1


	//   ....[81]....
        /*1394*/ 	.word	0x0001a280
        /*1398*/ 	.word	0x00000013
        /*139c*/ 	.word	0x00032410
        /*13a0*/ 	.short	0x010a
        /*13a2*/ 	.byte	0x3f
	.zero		1


	//   ....[82]....
        /*13a4*/ 	.word	0x0001a2d0
        /*13a8*/ 	.word	0x00000003
        /*13ac*/ 	.word	0x00032450
        /*13b0*/ 	.short	0x010a
        /*13b2*/ 	.byte	0x3f
	.zero		1


	//   ....[83]....
        /*13b4*/ 	.word	0x0001a320
        /*13b8*/ 	.word	0x00000003
        /*13bc*/ 	.word	0x00032430
        /*13c0*/ 	.short	0x010a
        /*13c2*/ 	.byte	0x3f
	.zero		1


	//   ....[84]....
        /*13c4*/ 	.word	0x0001a370
        /*13c8*/ 	.word	0x00000003
        /*13cc*/ 	.word	0x00032450
        /*13d0*/ 	.short	0x010a
        /*13d2*/ 	.byte	0x3f
	.zero		1


	//   ....[85]....
        /*13d4*/ 	.word	0x0001a940
        /*13d8*/ 	.word	0x00000017
        /*13dc*/ 	.word	0x00032420
        /*13e0*/ 	.short	0x010a
        /*13e2*/ 	.byte	0x3f
	.zero		1


	//   ....[86]....
        /*13e4*/ 	.word	0x0001a990
        /*13e8*/ 	.word	0x00000003
        /*13ec*/ 	.word	0x000324a0
        /*13f0*/ 	.short	0x010a
        /*13f2*/ 	.byte	0x3f
	.zero		1


	//   ....[87]....
        /*13f4*/ 	.word	0x0001a9e0
        /*13f8*/ 	.word	0x00000003
        /*13fc*/ 	.word	0x000324c0
        /*1400*/ 	.short	0x010a
        /*1402*/ 	.byte	0x3f
	.zero		1


	//   ....[88]....
        /*1404*/ 	.word	0x0001aa30
        /*1408*/ 	.word	0x00000006
        /*140c*/ 	.word	0x000324a0
        /*1410*/ 	.short	0x010a
        /*1412*/ 	.byte	0x3f
	.zero		1


	//   ....[89]....
        /*1414*/ 	.word	0x0001aa80
        /*1418*/ 	.word	0x00000006
        /*141c*/ 	.word	0x000324c0
        /*1420*/ 	.short	0x010a
        /*1422*/ 	.byte	0x3f
	.zero		1


	//   ....[90]....
        /*1424*/ 	.word	0x0001aba0
        /*1428*/ 	.word	0x0000001e
        /*142c*/ 	.word	0x00032440
        /*1430*/ 	.short	0x010a
        /*1432*/ 	.byte	0x3f
	.zero		1


	//   ....[91]....
        /*1434*/ 	.word	0x0001cc30
        /*1438*/ 	.word	0x00000017
        /*143c*/ 	.word	0x00032420
        /*1440*/ 	.short	0x010a
        /*1442*/ 	.byte	0x3f
	.zero		1


	//   ....[92]....
        /*1444*/ 	.word	0x0001cc80
        /*1448*/ 	.word	0x0000001e
        /*144c*/ 	.word	0x00032460
        /*1450*/ 	.short	0x010a
        /*1452*/ 	.byte	0x3f
	.zero		1


	//   ....[93]....
        /*1454*/ 	.word	0x0001d5e0
        /*1458*/ 	.word	0x00000004
        /*145c*/ 	.word	0x00032440
        /*1460*/ 	.short	0x010a
        /*1462*/ 	.byte	0x3f
	.zero		1


	//   ....[94]....
        /*1464*/ 	.word	0x0001dcc0
        /*1468*/ 	.word	0x00000004
        /*146c*/ 	.word	0x00032460
        /*1470*/ 	.short	0x010a
        /*1472*/ 	.byte	0x3f
	.zero		1


	//   ....[95]....
        /*1474*/ 	.word	0x0001ed60
        /*1478*/ 	.word	0x00000005
        /*147c*/ 	.word	0x00032420
        /*1480*/ 	.short	0x010a
        /*1482*/ 	.byte	0x3f
	.zero		1


	//   ....[96]....
        /*1484*/ 	.word	0x0001ef00
        /*1488*/ 	.word	0x00000003
        /*148c*/ 	.word	0x00032440
        /*1490*/ 	.short	0x010a
        /*1492*/ 	.byte	0x3f
	.zero		1


	//   ....[97]....
        /*1494*/ 	.word	0x0001ef50
        /*1498*/ 	.word	0x00000019
        /*149c*/ 	.word	0x00032440
        /*14a0*/ 	.short	0x010a
        /*14a2*/ 	.byte	0x3f
	.zero		1


	//   ....[98]....
        /*14a4*/ 	.word	0x0001efa0
        /*14a8*/ 	.word	0x00000003
        /*14ac*/ 	.word	0x00032460
        /*14b0*/ 	.short	0x010a
        /*14b2*/ 	.byte	0x3f
	.zero		1


	//----- nvinfo : EIATTR_NUM_MBARRIERS
	.align		4
.L_299:
        /*14b4*/ 	.byte	0x03, 0x38
        /*14b6*/ 	.short	0x0017


	//----- nvinfo : EIATTR_EXIT_INSTR_OFFSETS
	.align		4
        /*14b8*/ 	.byte	0x04, 0x1c
        /*14ba*/ 	.short	(.L_301 - .L_300)


	//   ....[0]....
.L_300:
        /*14bc*/ 	.word	0x000194c0


	//----- nvinfo : EIATTR_MAX_THREADS
	.align		4
.L_301:
        /*14c0*/ 	.byte	0x04, 0x05
        /*14c2*/ 	.short	(.L_303 - .L_302)
.L_302:
        /*14c4*/ 	.word	0x00000180
        /*14c8*/ 	.word	0x00000001
        /*14cc*/ 	.word	0x00000001


	//----- nvinfo : EIATTR_CRS_STACK_SIZE
	.align		4
.L_303:
        /*14d0*/ 	.byte	0x04, 0x1e
        /*14d2*/ 	.short	(.L_305 - .L_304)
.L_304:
        /*14d4*/ 	.word	0x00000000


	//----- nvinfo : EIATTR_CBANK_PARAM_SIZE
	.align		4
.L_305:
        /*14d8*/ 	.byte	0x03, 0x19
        /*14da*/ 	.short	0x0bf0


	//----- nvinfo : EIATTR_PARAM_CBANK
	.align		4
        /*14dc*/ 	.byte	0x04, 0x0a
        /*14de*/ 	.short	(.L_307 - .L_306)
	.align		4
.L_306:
        /*14e0*/ 	.word	index@(.nv.constant0._ZN7cutlass13device_kernelIN5flash11enable_sm90INS1_16FlashAttnFwdSm90INS1_25CollectiveMainloopFwdSm90ILi2EN4cute5tupleIJNS5_1CILi1EEES8_S8_EEENS6_IJNS7_ILi128EEENS7_ILi96EEENS7_ILi64EEEEEELi256ENS_10bfloat16_tEfNS_4arch4Sm90ELb0ELb0ELb1ELb1ELb1ELb1ELb1ELb1ELb0ELb1ELb0ELb0EEENS1_21CollectiveEpilogueFwdINS6_IJSA_NS7_ILi256EEESB_EEES9_SE_SG_Li256ELb1ELb1ELb0ELb0EEENS1_36VarlenDynamicPersistentTileSchedulerILi128ELi96ELi256ELi128ELb0ELb1ELb1ELb0ELb1ELb1EEEEEEEEEvNT_6ParamsE)
        /*14e4*/ 	.short	0x0210
        /*14e6*/ 	.short	0x0bf0


	//----- nvinfo : EIATTR_SW_WAR
	.align		4
.L_307:
        /*14e8*/ 	.byte	0x04, 0x36
        /*14ea*/ 	.short	(.L_309 - .L_308)
.L_308:
        /*14ec*/ 	.word	0x00000008
.L_309:


//--------------------- .nv.info._ZN7cutlass13device_kernelIN5flash11enable_sm90INS1_16FlashAttnFwdSm90INS1_25CollectiveMainloopFwdSm90ILi2EN4cute5tupleIJNS5_1CILi1EEES8_S8_EEENS6_IJNS7_ILi128EEENS7_ILi96EEENS7_ILi64EEEEEELi256ENS_10bfloat16_tEfNS_4arch4Sm90ELb0ELb1ELb1ELb0ELb1ELb0ELb0ELb1ELb0ELb1ELb0ELb0EEENS1_21CollectiveEpilogueFwdINS6_IJSA_NS7_ILi256EEESB_EEES9_SE_SG_Li256ELb0ELb1ELb0ELb0EEENS1_30DynamicPersistentTileSchedulerILi256ELi128ELb0ELb1ELb1EEEEEEEEEvNT_6ParamsE --------------------------
	.section	.nv.info._ZN7cutlass13device_kernelIN5flash11enable_sm90INS1_16FlashAttnFwdSm90INS1_25CollectiveMainloopFwdSm90ILi2EN4cute5tupleIJNS5_1CILi1EEES8_S8_EEENS6_IJNS7_ILi128EEENS7_ILi96EEENS7_ILi64EEEEEELi256ENS_10bfloat16_tEfNS_4arch4Sm90ELb0ELb1ELb1ELb0ELb1ELb0ELb0ELb1ELb0ELb1ELb0ELb0EEENS1_21CollectiveEpilogueFwdINS6_IJSA_NS7_ILi256EEESB_EEES9_SE_SG_Li256ELb0ELb1ELb0ELb0EEENS1_30DynamicPersistentTileSchedulerILi256ELi128ELb0ELb1ELb1EEEEEEEEEvNT_6ParamsE,"",@"SHT_CUDA_INFO"
	.sectionflags	@""
	.align	4


	//----- nvinfo : EIATTR_CUDA_API_VERSION
	.align		4
        /*0000*/ 	.byte	0x04, 0x37
        /*0002*/ 	.short	(.L_311 - .L_310)
.L_310:
        /*0004*/ 	.word	0x00000082


	//----- nvinfo : EIATTR_KPARAM_INFO
	.align		4
.L_311:
        /*0008*/ 	.byte	0x04, 0x17
        /*000a*/ 	.short	(.L_313 - .L_312)
.L_312:
        /*000c*/ 	.word	0x00000000
        /*0010*/ 	.short	0x0000
        /*0012*/ 	.short	0x0070
        /*0014*/ 	.byte	0x00, 0xf0, 0x01, 0x2a


	//----- nvinfo : EIATTR_SPARSE_MMA_MASK
	.align		4
.L_313:
        /*0018*/ 	.byte	0x03, 0x50
        /*001a*/ 	.short	0x0000


	//----- nvinfo : EIATTR_MAXREG_COUNT
	.align		4
        /*001c*/ 	.byte	0x03, 0x1b
        /*001e*/ 	.short	0x00a8


	//----- nvinfo : EIATTR_NUM_BARRIERS
	.align		4
        /*0020*/ 	.byte	0x02, 0x4c
        /*0022*/ 	.byte	0x10
	.zero		1


	//----- nvinfo : EIATTR_EXTERNS
	.align		4
        /*0024*/ 	.byte	0x04, 0x0f
        /*0026*/ 	.short	(.L_315 - .L_314)


	//   ....[0]....
	.align		4
.L_314:
        /*0028*/ 	.word	index@(__assertfail)


	//----- nvinfo : EIATTR_ANNOTATIONS
	.align		4
.L_315:
        /*002c*/ 	.byte	0x04, 0x55
        /*002e*/ 	.short	(.L_317 - .L_316)


	//   ....[0]....
.L_316:
        /*0030*/ 	.word	0x00000001
        /*0034*/ 	.byte	0x50, 0x12, 0x01, 0x00, 0x01, 0x00, 0x00, 0x00, 0xc0, 0x15, 0x01, 0x00, 0x01, 0x00, 0x00, 0x00
        /*0044*/ 	.byte	0x00, 0x16, 0x01, 0x00, 0x01, 0x00, 0x00, 0x00, 0x60, 0x36, 0x01, 0x00, 0x01, 0x00, 0x00, 0x00
        /*0054*/ 	.byte	0x80, 0x36, 0x01, 0x00, 0x01, 0x00, 0x00, 0x00, 0x20, 0x39, 0x01, 0x00, 0x01, 0x00, 0x00, 0x00
        /*0064*/ 	.byte	0x60, 0x50, 0x01, 0x00, 0x01, 0x00, 0x00, 0x00, 0x00, 0x69, 0x01, 0x00


	//----- nvinfo : EIATTR_MERCURY_ISA_VERSION
	.align		4
.L_317:
        /*0070*/ 	.byte	0x03, 0x5f
        /*0072*/ 	.short	0x0101


	//----- nvinfo : EIATTR_INT_WARP_WIDE_INSTR_OFFSETS
	.align		4
        /*0074*/ 	.byte	0x04, 0x31
        /*0076*/ 	.short	(.L_319 - .L_318)


	//   ....[0]....
.L_318:
        /*0078*/ 	.word	0x000000c0


	//   ....[1]....
        /*007c*/ 	.word	0x000000d0


	//   ....[2]....
        /*0080*/ 	.word	0x00000170


	//   ....[3]....
        /*0084*/ 	.word	0x00011f80


	//   ....[4]....
        /*0088*/ 	.word	0x00012010


	//   ....[5]....
        /*008c*/ 	.word	0x00014df0


	//   ....[6]....
        /*0090*/ 	.word	0x00014e80


	//----- nvinfo : EIATTR_COOP_GROUP_MASK_REGIDS
	.align		4
.L_319:
        /*0094*/ 	.byte	0x04, 0x29
        /*0096*/ 	.short	(.L_321 - .L_320)


	//   ....[0]....
.L_320:
        /*0098*/ 	.word	0xffffffff


	//   ....[1]....
        /*009c*/ 	.word	0xffffffff


	//   ....[2]....
        /*00a0*/ 	.word	0xffffffff


	//   ....[3]....
        /*00a4*/ 	.word	0xffffffff


	//   ....[4]....
        /*00a8*/ 	.word	0xffffffff


	//   ....[5]....
        /*00ac*/ 	.word	0xffffffff


	//   ....[6]....
        /*00b0*/ 	.word	0xffffffff


	//   ....[7]....
        /*00b4*/ 	.word	0xffffffff


	//   ....[8]....
        /*00b8*/ 	.word	0xffffffff


	//   ....[9]....
        /*00bc*/ 	.word	0xffffffff


	//   ....[10]....
        /*00c0*/ 	.word	0xffffffff


	//   ....[11]....
        /*00c4*/ 	.word	0xffffffff


	//   ....[12]....
        /*00c8*/ 	.word	0xffffffff


	//   ....[13]....
        /*00cc*/ 	.word	0xffffffff


	//   ....[14]....
        /*00d0*/ 	.word	0xffffffff


	//   ....[15]....
        /*00d4*/ 	.word	0xffffffff


	//   ....[16]....
        /*00d8*/ 	.word	0xffffffff


	//   ....[17]....
        /*00dc*/ 	.word	0xffffffff


	//   ....[18]....
        /*00e0*/ 	.word	0xffffffff


	//   ....[19]....
        /*00e4*/ 	.word	0xffffffff


	//   ....[20]....
        /*00e8*/ 	.word	0xffffffff


	//   ....[21]....
        /*00ec*/ 	.word	0xffffffff


	//   ....[22]....
        /*00f0*/ 	.word	0xffffffff


	//   ....[23]....
        /*00f4*/ 	.word	0xffffffff


	//   ....[24]....
        /*00f8*/ 	.word	0xffffffff


	//   ....[25]....
        /*00fc*/ 	.word	0xffffffff


	//   ....[26]....
        /*0100*/ 	.word	0xffffffff


	//   ....[27]....
        /*0104*/ 	.word	0xffffffff


	//   ....[28]....
        /*0108*/ 	.word	0xffffffff


	//   ....[29]....
        /*010c*/ 	.word	0xffffffff


	//   ....[30]....
        /*0110*/ 	.word	0xffffffff


	//   ....[31]....
        /*0114*/ 	.word	0xffffffff


	//   ....[32]....
        /*0118*/ 	.word	0xffffffff


	//   ....[33]....
        /*011c*/ 	.word	0xffffffff


	//   ....[34]....
        /*0120*/ 	.word	0xffffffff


	//   ....[35]....
        /*0124*/ 	.word	0xffffffff


	//   ....[36]....
        /*0128*/ 	.word	0xffffffff


	//   ....[37]....
        /*012c*/ 	.word	0xffffffff


	//   ....[38]....
        /*0130*/ 	.word	0xffffffff


	//   ....[39]....
        /*0134*/ 	.word	0xffffffff


	//   ....[40]....
        /*0138*/ 	.word	0xffffffff


	//   ....[41]....
        /*013c*/ 	.word	0xffffffff


	//   ....[42]....
        /*0140*/ 	.word	0xffffffff


	//   ....[43]....
        /*0144*/ 	.word	0xffffffff


	//   ....[44]....
        /*0148*/ 	.word	0xffffffff


	//   ....[45]....
        /*014c*/ 	.word	0xffffffff


	//   ....[46]....
        /*0150*/ 	.word	0xffffffff


	//   ....[47]....
        /*0154*/ 	.word	0xffffffff


	//   ....[48]....
        /*0158*/ 	.word	0xffffffff


	//   ....[49]....
        /*015c*/ 	.word	0xffffffff


	//   ....[50]....
        /*0160*/ 	.word	0xffffffff


	//   ....[51]....
        /*0164*/ 	.word	0xffffffff


	//   ....[52]....
        /*0168*/ 	.word	0xffffffff


	//   ....[53]....
        /*016c*/ 	.word	0xffffffff


	//   ....[54]....
        /*0170*/ 	.word	0xffffffff


	//   ....[55]....
        /*0174*/ 	.word	0xffffffff


	//   ....[56]....
        /*0178*/ 	.word	0xffffffff


	//   ....[57]....
        /*017c*/ 	.word	0xffffffff


	//   ....[58]....
        /*0180*/ 	.word	0xffffffff


	//   ....[59]....
        /*0184*/ 	.word	0xffffffff


	//   ....[60]....
        /*0188*/ 	.word	0xffffffff


	//   ....[61]....
        /*018c*/ 	.word	0xffffffff


	//   ....[62]....
        /*0190*/ 	.word	0xffffffff


	//   ....[63]....
        /*0194*/ 	.word	0xffffffff


	//   ....[64]....
        /*0198*/ 	.word	0xffffffff


	//   ....[65]....
        /*019c*/ 	.word	0xffffffff


	//   ....[66]....
        /*01a0*/ 	.word	0xffffffff


	//   ....[67]....
        /*01a4*/ 	.word	0xffffffff


	//   ....[68]....
        /*01a8*/ 	.word	0xffffffff


	//   ....[69]....
        /*01ac*/ 	.word	0xffffffff


	//   ....[70]....
        /*01b0*/ 	.word	0xffffffff


	//   ....[71]....
        /*01b4*/ 	.word	0xffffffff


	//   ....[72]....
        /*01b8*/ 	.word	0xffffffff


	//   ....[73]....
        /*01bc*/ 	.word	0xffffffff


	//   ....[74]....
        /*01c0*/ 	.word	0xffffffff


	//   ....[75]....
        /*01c4*/ 	.word	0xffffffff


	//   ....[76]....
        /*01c8*/ 	.word	0xffffffff


	//   ....[77]....
        /*01cc*/ 	.word	0xffffffff


	//   ....[78]....
        /*01d0*/ 	.word	0xffffffff


	//   ....[79]....
        /*01d4*/ 	.word	0xffffffff


	//   ....[80]....
        /*01d8*/ 	.word	0xffffffff


	//   ....[81]....
        /*01dc*/ 	.word	0xffffffff


	//   ....[82]....
        /*01e0*/ 	.word	0xffffffff


	//   ....[83]....
        /*01e4*/ 	.word	0xffffffff


	//   ....[84]....
        /*01e8*/ 	.word	0xffffffff


	//   ....[85]....
        /*01ec*/ 	.word	0xffffffff


	//   ....[86]....
        /*01f0*/ 	.word	0xffffffff


	//   ....[87]....
        /*01f4*/ 	.word	0xffffffff


	//   ....[88]....
        /*01f8*/ 	.word	0xffffffff


	//   ....[89]....
        /*01fc*/ 	.word	0xffffffff


	//   ....[90]....
        /*0200*/ 	.word	0xffffffff


	//   ....[91]....
        /*0204*/ 	.word	0xffffffff


	//   ....[92]....
        /*0208*/ 	.word	0xffffffff


	//   ....[93]....
        /*020c*/ 	.word	0xffffffff


	//   ....[94]....
        /*0210*/ 	.word	0xffffffff


	//   ....[95]....
        /*0214*/ 	.word	0xffffffff


	//   ....[96]....
        /*0218*/ 	.word	0xffffffff


	//   ....[97]....
        /*021c*/ 	.word	0xffffffff


	//   ....[98]....
        /*0220*/ 	.word	0xffffffff


	//   ....[99]....
        /*0224*/ 	.word	0xffffffff


	//   ....[100]....
        /*0228*/ 	.word	0xffffffff


	//   ....[101]....
        /*022c*/ 	.word	0xffffffff


	//   ....[102]....
        /*0230*/ 	.word	0xffffffff


	//   ....[103]....
        /*0234*/ 	.word	0xffffffff


	//   ....[104]....
        /*0238*/ 	.word	0xffffffff


	//   ....[105]....
        /*023c*/ 	.word	0xffffffff


	//   ....[106]....
        /*0240*/ 	.word	0xffffffff


	//   ....[107]....
        /*0244*/ 	.word	0xffffffff


	//   ....[108]....
        /*0248*/ 	.word	0xffffffff


	//   ....[109]....
        /*024c*/ 	.word	0xffffffff


	//   ....[110]....
        /*0250*/ 	.word	0xffffffff


	//   ....[111]....
        /*0254*/ 	.word	0xffffffff


	//   ....[112]....
        /*0258*/ 	.word	0xffffffff


	//   ....[113]....
        /*025c*/ 	.word	0xffffffff


	//   ....[114]....
        /*0260*/ 	.word	0xffffffff


	//   ....[115]....
        /*0264*/ 	.word	0xffffffff


	//   ....[116]....
        /*0268*/ 	.word	0xffffffff


	//   ....[117]....
        /*026c*/ 	.word	0xffffffff


	//   ....[118]....
        /*0270*/ 	.word	0xffffffff


	//   ....[119]....
        /*0274*/ 	.word	0xffffffff


	//   ....[120]....
        /*0278*/ 	.word	0x0500000f


	//   ....[121]....
        /*027c*/ 	.word	0x0500000f


	//   ....[122]....
        /*0280*/ 	.word	0x0500000f


	//   ....[123]....
        /*0284*/ 	.word	0x0500000f


	//   ....[124]....
        /*0288*/ 	.word	0x0500000f


	//   ....[125]....
        /*028c*/ 	.word	0x0500000f


	//   ....[126]....
        /*0290*/ 	.word	0x0500000f


	//   ....[127]....
        /*0294*/ 	.word	0x0500000f


	//   ....[128]....
        /*0298*/ 	.word	0x0500000f


	//   ....[129]....
        /*029c*/ 	.word	0x0500000f


	//   ....[130]....
        /*02a0*/ 	.word	0x0500000f


	//   ....[131]....
        /*02a4*/ 	.word	0x0500000f


	//   ....[132]....
        /*02a8*/ 	.word	0x0500000f


	//   ....[133]....
        /*02ac*/ 	.word	0x0500000f


	//   ....[134]....
        /*02b0*/ 	.word	0x0500000f


	//   ....[135]....
        /*02b4*/ 	.word	0x0500000f


	//   ....[136]....
        /*02b8*/ 	.word	0x0500000f


	//   ....[137]....
        /*02bc*/ 	.word	0x0500000f


	//   ....[138]....
        /*02c0*/ 	.word	0x0500000f


	//   ....[139]....
        /*02c4*/ 	.word	0x0500000f


	//   ....[140]....
        /*02c8*/ 	.word	0x0500000f


	//   ....[141]....
        /*02cc*/ 	.word	0x0500000f


	//   ....[142]....
        /*02d0*/ 	.word	0x0500000f


	//   ....[143]....
        /*02d4*/ 	.word	0x0500000f


	//   ....[144]....
        /*02d8*/ 	.word	0x0500000f


	//   ....[145]....
        /*02dc*/ 	.word	0x0500000f


	//   ....[146]....
        /*02e0*/ 	.word	0x0500000f


	//   ....[147]....
        /*02e4*/ 	.word	0x0500000f


	//   ....[148]....
        /*02e8*/ 	.word	0x0500000f


	//   ....[149]....
        /*02ec*/ 	.word	0x0500000f


	//   ....[150]....
        /*02f0*/ 	.word	0x0500000f


	//   ....[151]....
        /*02f4*/ 	.word	0x0500000f


	//   ....[152]....
        /*02f8*/ 	.word	0x0500000f


	//   ....[153]....
        /*02fc*/ 	.word	0x0500000f


	//   ....[154]....
        /*0300*/ 	.word	0x0500000f


	//   ....[155]....
        /*0304*/ 	.word	0x0500000f


	//   ....[156]....
        /*0308*/ 	.word	0x0500000f


	//   ....[157]....
        /*030c*/ 	.word	0x0500000f


	//   ....[158]....
        /*0310*/ 	.word	0x0500000f


	//   ....[159]....
        /*0314*/ 	.word	0x0500000f


	//   ....[160]....
        /*0318*/ 	.word	0x0500000f


	//   ....[161]....
        /*031c*/ 	.word	0x0500000f


	//   ....[162]....
        /*0320*/ 	.word	0x0500000f


	//   ....[163]....
        /*0324*/ 	.word	0x0500000f


	//   ....[164]....
        /*0328*/ 	.word	0x0500000f


	//   ....[165]....
        /*032c*/ 	.word	0x0500000f


	//   ....[166]....
        /*0330*/ 	.word	0x0500000f


	//   ....[167]....
        /*0334*/ 	.word	0x0500000f


	//   ....[168]....
        /*0338*/ 	.word	0x0500000f


	//   ....[169]....
        /*033c*/ 	.word	0x0500000f


	//   ....[170]....
        /*0340*/ 	.word	0x0500000f


	//   ....[171]....
        /*0344*/ 	.word	0x0500000f


	//   ....[172]....
        /*0348*/ 	.word	0x0500000f


	//   ....[173]....
        /*034c*/ 	.word	0x0500000f


	//   ....[174]....
        /*0350*/ 	.word	0x0500000f


	//   ....[175]....
        /*0354*/ 	.word	0x0500000f


	//   ....[176]....
        /*0358*/ 	.word	0x0500000f


	//   ....[177]....
        /*035c*/ 	.word	0x0500000f


	//   ....[178]....
        /*0360*/ 	.word	0x0500000f


	//   ....[179]....
        /*0364*/ 	.word	0x0500000f


	//   ....[180]....
        /*0368*/ 	.word	0x0500000f


	//   ....[181]....
        /*036c*/ 	.word	0x0500000f


	//   ....[182]....
        /*0370*/ 	.word	0x0500000f


	//   ....[183]....
        /*0374*/ 	.word	0x0500000f


	//   ....[184]....
        /*0378*/ 	.word	0x0500000f


	//   ....[185]....
        /*037c*/ 	.word	0x0500000f


	//   ....[186]....
        /*0380*/ 	.word	0x0500000f


	//----- nvinfo : EIATTR_COOP_GROUP_INSTR_OFFSETS
	.align		4
.L_321:
        /*0384*/ 	.byte	0x04, 0x28
        /*0386*/ 	.short	(.L_323 - .L_322)


	//   ....[0]....
.L_322:
        /*0388*/ 	.word	0x00000080


	//   ....[1]....
        /*038c*/ 	.word	0x00000090


	//   ....[2]....
        /*0390*/ 	.word	0x000002d0


	//   ....[3]....
        /*0394*/ 	.word	0x00000430


	//   ....[4]....
        /*0398*/ 	.word	0x00000550


	//   ....[5]....
        /*039c*/ 	.word	0x000006b0


	//   ....[6]....
        /*03a0*/ 	.word	0x00001960


	//   ....[7]....
        /*03a4*/ 	.word	0x000022b0


	//   ....[8]....
        /*03a8*/ 	.word	0x00002b20


	//   ....[9]....
        /*03ac*/ 	.word	0x00003810


	//   ....[10]....
        /*03b0*/ 	.word	0x000038b0


	//   ....[11]....
        /*03b4*/ 	.word	0x00003cb0


	//   ....[12]....
        /*03b8*/ 	.word	0x00003d60


	//   ....[13]....
        /*03bc*/ 	.word	0x00005260


	//   ....[14]....
        /*03c0*/ 	.word	0x00005880


	//   ....[15]....
        /*03c4*/ 	.word	0x000065c0


	//   ....[16]....
        /*03c8*/ 	.word	0x000066e0


	//   ....[17]....
        /*03cc*/ 	.word	0x00006d40


	//   ....[18]....
        /*03d0*/ 	.word	0x00006dd0


	//   ....[19]....
        /*03d4*/ 	.word	0x00008e20


	//   ....[20]....
        /*03d8*/ 	.word	0x00008eb0


	//   ....[21]....
        /*03dc*/ 	.word	0x00009330


	//   ....[22]....
        /*03e0*/ 	.word	0x000094f0


	//   ....[23]....
        /*03e4*/ 	.word	0x0000aea0


	//   ....[24]....
        /*03e8*/ 	.word	0x0000b440


	//   ....[25]....
        /*03ec*/ 	.word	0x0000c210


	//   ....[26]....
        /*03f0*/ 	.word	0x0000c330


	//   ....[27]....
        /*03f4*/ 	.word	0x0000cb40


	//   ....[28]....
        /*03f8*/ 	.word	0x0000cd10


	//   ....[29]....
        /*03fc*/ 	.word	0x0000de60


	//   ....[30]....
        /*0400*/ 	.word	0x0000dee0


	//   ....[31]....
        /*0404*/ 	.word	0x0000df50


	//   ....[32]....
        /*0408*/ 	.word	0x0000dfa0


	//   ....[33]....
        /*040c*/ 	.word	0x0000fad0


	//   ....[34]....
        /*0410*/ 	.word	0x0000fb00


	//   ....[35]....
        /*0414*/ 	.word	0x0000fb30


	//   ....[36]....
        /*0418*/ 	.word	0x0000fb90


	//   ....[37]....
        /*041c*/ 	.word	0x000100a0


	//   ....[38]....
        /*0420*/ 	.word	0x000100d0


	//   ....[39]....
        /*0424*/ 	.word	0x00010210


	//   ....[40]....
        /*0428*/ 	.word	0x00010230


	//   ....[41]....
        /*042c*/ 	.word	0x00010370


	//   ....[42]....
        /*0430*/ 	.word	0x00010390


	//   ....[43]....
        /*0434*/ 	.word	0x000104e0


	//   ....[44]....
        /*0438*/ 	.word	0x00010500


	//   ....[45]....
        /*043c*/ 	.word	0x00010c20


	//   ....[46]....
        /*0440*/ 	.word	0x00010c40


	//   ....[47]....
        /*0444*/ 	.word	0x00010d80


	//   ....[48]....
        /*0448*/ 	.word	0x00010da0


	//   ....[49]....
        /*044c*/ 	.word	0x00010ee0


	//   ....[50]....
        /*0450*/ 	.word	0x00010f00


	//   ....[51]....
        /*0454*/ 	.word	0x00011050


	//   ....[52]....
        /*0458*/ 	.word	0x00011070


	//   ....[53]....
        /*045c*/ 	.word	0x00011280


	//   ....[54]....
        /*0460*/ 	.word	0x000129d0


	//   ....[55]....
        /*0464*/ 	.word	0x000129f0


	//   ....[56]....
        /*0468*/ 	.word	0x00012a00


	//   ....[57]....
        /*046c*/ 	.word	0x00012a40


	//   ....[58]....
        /*0470*/ 	.word	0x00012a90


	//   ....[59]....
        /*0474*/ 	.word	0x00012ab0


	//   ....[60]....
        /*0478*/ 	.word	0x00012b00


	//   ....[61]....
        /*047c*/ 	.word	0x00012b20


	//   ....[62]....
        /*0480*/ 	.word	0x00012b70


	//   ....[63]....
        /*0484*/ 	.word	0x00012b90


	//   ....[64]....
        /*0488*/ 	.word	0x00012bc0


	//   ....[65]....
        /*048c*/ 	.word	0x00012bf0


	//   ....[66]....
        /*0490*/ 	.word	0x00013220


	//   ....[67]....
        /*0494*/ 	.word	0x00013240


	//   ....[68]....
        /*0498*/ 	.word	0x00013270


	//   ....[69]....
        /*049c*/ 	.word	0x000132b0


	//   ....[70]....
        /*04a0*/ 	.word	0x00013300


	//   ....[71]....
        /*04a4*/ 	.word	0x00013320


	//   ....[72]....
        /*04a8*/ 	.word	0x00013370


	//   ....[73]....
        /*04ac*/ 	.word	0x00013390


	//   ....[74]....
        /*04b0*/ 	.word	0x000133e0


	//   ....[75]....
        /*04b4*/ 	.word	0x00013400


	//   ....[76]....
        /*04b8*/ 	.word	0x00013450


	//   ....[77]....
        /*04bc*/ 	.word	0x00013470


	//   ....[78]....
        /*04c0*/ 	.word	0x000134c0


	//   ....[79]....
        /*04c4*/ 	.word	0x000134e0


	//   ....[80]....
        /*04c8*/ 	.word	0x00013510


	//   ....[81]....
        /*04cc*/ 	.word	0x00013530


	//   ....[82]....
        /*04d0*/ 	.word	0x00013960


	//   ....[83]....
        /*04d4*/ 	.word	0x000139b0


	//   ....[84]....
        /*04d8*/ 	.word	0x000139d0


	//   ....[85]....
        /*04dc*/ 	.word	0x00013aa0


	//   ....[86]....
        /*04e0*/ 	.word	0x00013ab0


	//   ....[87]....
        /*04e4*/ 	.word	0x00013ae0


	//   ....[88]....
        /*04e8*/ 	.word	0x00013b70


	//   ....[89]....
        /*04ec*/ 	.word	0x00013c10


	//   ....[90]....
        /*04f0*/ 	.word	0x00013c30


	//   ....[91]....
        /*04f4*/ 	.word	0x00013cd0


	//   ....[92]....
        /*04f8*/ 	.word	0x00013cf0


	//   ....[93]....
        /*04fc*/ 	.word	0x00013d00


	//   ....[94]....
        /*0500*/ 	.word	0x00014420


	//   ....[95]....
        /*0504*/ 	.word	0x00014440


	//   ....[96]....
        /*0508*/ 	.word	0x00014450


	//   ....[97]....
        /*050c*/ 	.word	0x00014460


	//   ....[98]....
        /*0510*/ 	.word	0x00014480


	//   ....[99]....
        /*0514*/ 	.word	0x000144e0


	//   ....[100]....
        /*0518*/ 	.word	0x00014500


	//   ....[101]....
        /*051c*/ 	.word	0x00014510


	//   ....[102]....
        /*0520*/ 	.word	0x00014550


	//   ....[103]....
        /*0524*/ 	.word	0x00014580


	//   ....[104]....
        /*0528*/ 	.word	0x00014590


	//   ....[105]....
        /*052c*/ 	.word	0x000145b0


	//   ....[106]....
        /*0530*/ 	.word	0x00014910


	//   ....[107]....
        /*0534*/ 	.word	0x00014930


	//   ....[108]....
        /*0538*/ 	.word	0x00014940


	//   ....[109]....
        /*053c*/ 	.word	0x00014950


	//   ....[110]....
        /*0540*/ 	.word	0x00014960


	//   ....[111]....
        /*0544*/ 	.word	0x00014980


	//   ....[112]....
        /*0548*/ 	.word	0x000149f0


	//   ....[113]....
        /*054c*/ 	.word	0x00014a10


	//   ....[114]....
        /*0550*/ 	.word	0x00014a70


	//   ....[115]....
        /*0554*/ 	.word	0x00014a80


	//   ....[116]....
        /*0558*/ 	.word	0x00014af0


	//   ....[117]....
        /*055c*/ 	.word	0x00014b60


	//   ....[118]....
        /*0560*/ 	.word	0x00014fa0


	//   ....[119]....
        /*0564*/ 	.word	0x00015180


	//   ....[120]....
        /*0568*/ 	.word	0x000157d0


	//   ....[121]....
        /*056c*/ 	.word	0x000158b0


	//   ....[122]....
        /*0570*/ 	.word	0x00015950


	//   ....[123]....
        /*0574*/ 	.word	0x000159d0


	//   ....[124]....
        /*0578*/ 	.word	0x00015a80


	//   ....[125]....
        /*057c*/ 	.word	0x00015ae0


	//   ....[126]....
        /*0580*/ 	.word	0x00015ba0


	//   ....[127]....
        /*0584*/ 	.word	0x00015c00


	//   ....[128]....
        /*0588*/ 	.word	0x00015cc0


	//   ....[129]....
        /*058c*/ 	.word	0x00015d20


	//   ....[130]....
        /*0590*/ 	.word	0x00015de0


	//   ....[131]....
        /*0594*/ 	.word	0x00015e40


	//   ....[132]....
        /*0598*/ 	.word	0x00015ee0


	//   ....[133]....
        /*059c*/ 	.word	0x00015f70


	//   ....[134]....
        /*05a0*/ 	.word	0x00015fe0


	//   ....[135]....
        /*05a4*/ 	.word	0x00016060


	//   ....[136]....
        /*05a8*/ 	.word	0x00016100


	//   ....[137]....
        /*05ac*/ 	.word	0x00016160


	//   ....[138]....
        /*05b0*/ 	.word	0x00016220


	//   ....[139]....
        /*05b4*/ 	.word	0x00016280


	//   ....[140]....
        /*05b8*/ 	.word	0x00016340


	//   ....[141]....
        /*05bc*/ 	.word	0x000163a0


	//   ....[142]....
        /*05c0*/ 	.word	0x00016460


	//   ....[143]....
        /*05c4*/ 	.word	0x000164c0


	//   ....[144]....
        /*05c8*/ 	.word	0x00016580


	//   ....[145]....
        /*05cc*/ 	.word	0x000165e0


	//   ....[146]....
        /*05d0*/ 	.word	0x000166a0


	//   ....[147]....
        /*05d4*/ 	.word	0x00016700


	//   ....[148]....
        /*05d8*/ 	.word	0x000167a0


	//   ....[149]....
        /*05dc*/ 	.word	0x000168d0


	//   ....[150]....
        /*05e0*/ 	.word	0x000169a0


	//   ....[151]....
        /*05e4*/ 	.word	0x00016a30


	//   ....[152]....
        /*05e8*/ 	.word	0x00016b60


	//   ....[153]....
        /*05ec*/ 	.word	0x00016bc0


	//   ....[154]....
        /*05f0*/ 	.word	0x00016cd0


	//   ....[155]....
        /*05f4*/ 	.word	0x00016d30


	//   ....[156]....
        /*05f8*/ 	.word	0x00016e40


	//   ....[157]....
        /*05fc*/ 	.word	0x00016ea0


	//   ....[158]....
        /*0600*/ 	.word	0x00016fb0


	//   ....[159]....
        /*0604*/ 	.word	0x00017010


	//   ....[160]....
        /*0608*/ 	.word	0x000170d0


	//   ....[161]....
        /*060c*/ 	.word	0x00017230


	//   ....[162]....
        /*0610*/ 	.word	0x000172d0


	//   ....[163]....
        /*0614*/ 	.word	0x00017330


	//   ....[164]....
        /*0618*/ 	.word	0x000173d0


	//   ....[165]....
        /*061c*/ 	.word	0x00017430


	//   ....[166]....
        /*0620*/ 	.word	0x000174e0


	//   ....[167]....
        /*0624*/ 	.word	0x00017540


	//   ....[168]....
        /*0628*/ 	.word	0x000175e0


	//   ....[169]....
        /*062c*/ 	.word	0x00017640


	//   ....[170]....
        /*0630*/ 	.word	0x000176e0


	//   ....[171]....
        /*0634*/ 	.word	0x00017740


	//   ....[172]....
        /*0638*/ 	.word	0x000177e0


	//   ....[173]....
        /*063c*/ 	.word	0x000178c0


	//   ....[174]....
        /*0640*/ 	.word	0x00017960


	//   ....[175]....
        /*0644*/ 	.word	0x000179c0


	//   ....[176]....
        /*0648*/ 	.word	0x00017a90


	//   ....[177]....
        /*064c*/ 	.word	0x00017af0


	//   ....[178]....
        /*0650*/ 	.word	0x00017bc0


	//   ....[179]....
        /*0654*/ 	.word	0x00017c20


	//   ....[180]....
        /*0658*/ 	.word	0x00017cf0


	//   ....[181]....
        /*065c*/ 	.word	0x00017d50


	//   ....[182]....
        /*0660*/ 	.word	0x00017e20


	//   ....[183]....
        /*0664*/ 	.word	0x00017e80


	//   ....[184]....
        /*0668*/ 	.word	0x00017f50


	//   ....[185]....
        /*066c*/ 	.word	0x00017fe0


	//   ....[186]....
        /*0670*/ 	.word	0x00018100


	//----- nvinfo : EIATTR_REG_RECONFIG
	.align		4
.L_323:
        /*0674*/ 	.byte	0x01, 0x54
	.zero		2


	//----- nvinfo : EIATTR_SYSCALL_OFFSETS
	.align		4
        /*0678*/ 	.byte	0x04, 0x46
        /*067a*/ 	.short	(.L_325 - .L_324)


	//   ....[0]....
.L_324:
        /*067c*/ 	.word	0x00001b40


	//   ....[1]....
        /*0680*/ 	.word	0x00012170


	//   ....[2]....
        /*0684*/ 	.word	0x000122c0


	//   ....[3]....
        /*0688*/ 	.word	0x000123b0


	//   ....[4]....
        /*068c*/ 	.word	0x00012ed0


	//----- nvinfo : EIATTR_MBARRIER_INSTR_OFFSETS
	.align		4
.L_325:
        /*0690*/ 	.byte	0x04, 0x39
        /*0692*/ 	.short	(.L_327 - .L_326)


	//   ....[0]....
.L_326:
        /*0694*/ 	.word	0x00000180
        /*0698*/ 	.word	0x000000ff
        /*069c*/ 	.word	0x00022800
        /*06a0*/ 	.short	0x0100
        /*06a2*/ 	.byte	0x08
	.zero		1


	//   ....[1]....
        /*06a4*/ 	.word	0x00000190
        /*06a8*/ 	.word	0x000000ff
        /*06ac*/ 	.word	0x00022820
        /*06b0*/ 	.short	0x0100
        /*06b2*/ 	.byte	0x08
	.zero		1


	//   ....[2]....
        /*06b4*/ 	.word	0x00000280
        /*06b8*/ 	.word	0x000000ff
        /*06bc*/ 	.word	0x00022830
        /*06c0*/ 	.short	0x0100
        /*06c2*/ 	.byte	0x08
	.zero		1


	//   ....[3]....
        /*06c4*/ 	.word	0x00000290
        /*06c8*/ 	.word	0x000000ff
        /*06cc*/ 	.word	0x00022840
        /*06d0*/ 	.short	0x0100
        /*06d2*/ 	.byte	0x08
	.zero		1


	//   ....[4]....
        /*06d4*/ 	.word	0x000002a0
        /*06d8*/ 	.word	0x000000ff
        /*06dc*/ 	.word	0x00022838
        /*06e0*/ 	.short	0x0100
        /*06e2*/ 	.byte	0x08
	.zero		1


	//   ....[5]....
        /*06e4*/ 	.word	0x000002b0
        /*06e8*/ 	.word	0x000000ff
        /*06ec*/ 	.word	0x00022848
        /*06f0*/ 	.short	0x0100
        /*06f2*/ 	.byte	0x08
	.zero		1


	//   ....[6]....
        /*06f4*/ 	.word	0x000003e0
        /*06f8*/ 	.word	0x000000ff
        /*06fc*/ 	.word	0x00022850
        /*0700*/ 	.short	0x0100
        /*0702*/ 	.byte	0x08
	.zero		1


	//   ....[7]....
        /*0704*/ 	.word	0x000003f0
        /*0708*/ 	.word	0x000000ff
        /*070c*/ 	.word	0x00022860
        /*0710*/ 	.short	0x0100
        /*0712*/ 	.byte	0x08
	.zero		1


	//   ....[8]....
        /*0714*/ 	.word	0x00000400
        /*0718*/ 	.word	0x000000ff
        /*071c*/ 	.word	0x00022858
        /*0720*/ 	.short	0x0100
        /*0722*/ 	.byte	0x08
	.zero		1


	//   ....[9]....
        /*0724*/ 	.word	0x00000410
        /*0728*/ 	.word	0x000000ff
        /*072c*/ 	.word	0x00022868
        /*0730*/ 	.short	0x0100
        /*0732*/ 	.byte	0x08
	.zero		1


	//   ....[10]....
        /*0734*/ 	.word	0x00000500
        /*0738*/ 	.word	0x000000ff
        /*073c*/ 	.word	0x00022870
        /*0740*/ 	.short	0x0100
        /*0742*/ 	.byte	0x06
	.zero		1


	//   ....[11]....
        /*0744*/ 	.word	0x00000510
        /*0748*/ 	.word	0x000000ff
        /*074c*/ 	.word	0x00022880
        /*0750*/ 	.short	0x0100
        /*0752*/ 	.byte	0x06
	.zero		1


	//   ....[12]....
        /*0754*/ 	.word	0x00000520
        /*0758*/ 	.word	0x000000ff
        /*075c*/ 	.word	0x00022878
        /*0760*/ 	.short	0x0100
        /*0762*/ 	.byte	0x06
	.zero		1


	//   ....[13]....
        /*0764*/ 	.word	0x00000530
        /*0768*/ 	.word	0x000000ff
        /*076c*/ 	.word	0x00022888
        /*0770*/ 	.short	0x0100
        /*0772*/ 	.byte	0x06
	.zero		1


	//   ....[14]....
        /*0774*/ 	.word	0x00000660
        /*0778*/ 	.word	0x000000ff
        /*077c*/ 	.word	0x00022890
        /*0780*/ 	.short	0x0100
        /*0782*/ 	.byte	0x08
	.zero		1


	//   ....[15]....
        /*0784*/ 	.word	0x00000670
        /*0788*/ 	.word	0x000000ff
        /*078c*/ 	.word	0x000228a0
        /*0790*/ 	.short	0x0100
        /*0792*/ 	.byte	0x08
	.zero		1


	//   ....[16]....
        /*0794*/ 	.word	0x00000680
        /*0798*/ 	.word	0x000000ff
        /*079c*/ 	.word	0x00022898
        /*07a0*/ 	.short	0x0100
        /*07a2*/ 	.byte	0x08
	.zero		1


	//   ....[17]....
        /*07a4*/ 	.word	0x00000690
        /*07a8*/ 	.word	0x000000ff
        /*07ac*/ 	.word	0x000228a8
        /*07b0*/ 	.short	0x0100
        /*07b2*/ 	.byte	0x08
	.zero		1


	//   ....[18]....
        /*07b4*/ 	.word	0x000007d0
        /*07b8*/ 	.word	0x000000ff
        /*07bc*/ 	.word	0x000228b0
        /*07c0*/ 	.short	0x0100
        /*07c2*/ 	.byte	0x08
	.zero		1


	//   ....[19]....
        /*07c4*/ 	.word	0x000007e0
        /*07c8*/ 	.word	0x000000ff
        /*07cc*/ 	.word	0x000228c0
        /*07d0*/ 	.short	0x0100
        /*07d2*/ 	.byte	0x08
	.zero		1


	//   ....[20]....
        /*07d4*/ 	.word	0x000007f0
        /*07d8*/ 	.word	0x000000ff
        /*07dc*/ 	.word	0x000228b8
        /*07e0*/ 	.short	0x0100
        /*07e2*/ 	.byte	0x08
	.zero		1


	//   ....[21]....
        /*07e4*/ 	.word	0x00000800
        /*07e8*/ 	.word	0x000000ff
        /*07ec*/ 	.word	0x000228c8
        /*07f0*/ 	.short	0x0100
        /*07f2*/ 	.byte	0x08
	.zero		1


	//   ....[22]....
        /*07f4*/ 	.word	0x00001bf0
        /*07f8*/ 	.word	0x00000006
        /*07fc*/ 	.word	0x00022800
        /*0800*/ 	.short	0x010a
        /*0802*/ 	.byte	0x3f
	.zero		1


	//   ....[23]....
        /*0804*/ 	.word	0x00001cc0
        /*0808*/ 	.word	0x000000ff
        /*080c*/ 	.word	0x00022830
        /*0810*/ 	.short	0x010a
        /*0812*/ 	.byte	0x18
	.zero		1


	//   ....[24]....
        /*0814*/ 	.word	0x00001d00
        /*0818*/ 	.word	0x000000ff
        /*081c*/ 	.word	0x00022830
        /*0820*/ 	.short	0x010a
        /*0822*/ 	.byte	0x18
	.zero		1


	//   ....[25]....
        /*0824*/ 	.word	0x000023c0
        /*0828*/ 	.word	0x000000ff
        /*082c*/ 	.word	0x00000000
        /*0830*/ 	.short	0x0101
        /*0832*/ 	.byte	0x05
	.zero		1


	//   ....[26]....
        /*0834*/ 	.word	0x000045f0
        /*0838*/ 	.word	0x000000ff
        /*083c*/ 	.word	0x00022850
        /*0840*/ 	.short	0x010a
        /*0842*/ 	.byte	0x18
	.zero		1


	//   ....[27]....
        /*0844*/ 	.word	0x00004630
        /*0848*/ 	.word	0x000000ff
        /*084c*/ 	.word	0x00022850
        /*0850*/ 	.short	0x010a
        /*0852*/ 	.byte	0x18
	.zero		1


	//   ....[28]....
        /*0854*/ 	.word	0x00004980
        /*0858*/ 	.word	0x000000ff
        /*085c*/ 	.word	0x00000000
        /*0860*/ 	.short	0x0101
        /*0862*/ 	.byte	0x18
	.zero		1


	//   ....[29]....
        /*0864*/ 	.word	0x00004d10
        /*0868*/ 	.word	0x000000ff
        /*086c*/ 	.word	0x00022830
        /*0870*/ 	.short	0x010a
        /*0872*/ 	.byte	0x18
	.zero		1


	//   ....[30]....
        /*0874*/ 	.word	0x00004d50
        /*0878*/ 	.word	0x000000ff
        /*087c*/ 	.word	0x00022830
        /*0880*/ 	.short	0x010a
        /*0882*/ 	.byte	0x18
	.zero		1


	//   ....[31]....
        /*0884*/ 	.word	0x00005310
        /*0888*/ 	.word	0x000000ff
        /*088c*/ 	.word	0x00000000
        /*0890*/ 	.short	0x0101
        /*0892*/ 	.byte	0x0a
	.zero		1


	//   ....[32]....
        /*0894*/ 	.word	0x00007eb0
        /*0898*/ 	.word	0x000000ff
        /*089c*/ 	.word	0x00022850
        /*08a0*/ 	.short	0x010a
        /*08a2*/ 	.byte	0x18
	.zero		1


	//   ....[33]....
        /*08a4*/ 	.word	0x00007f00
        /*08a8*/ 	.word	0x000000ff
        /*08ac*/ 	.word	0x00022850
        /*08b0*/ 	.short	0x010a
        /*08b2*/ 	.byte	0x18
	.zero		1


	//   ....[34]....
        /*08b4*/ 	.word	0x000081f0
        /*08b8*/ 	.word	0x000000ff
        /*08bc*/ 	.word	0x00000000
        /*08c0*/ 	.short	0x0101
        /*08c2*/ 	.byte	0x18
	.zero		1


	//   ....[35]....
        /*08c4*/ 	.word	0x000085e0
        /*08c8*/ 	.word	0x000000ff
        /*08cc*/ 	.word	0x00022830
        /*08d0*/ 	.short	0x010a
        /*08d2*/ 	.byte	0x1b
	.zero		1


	//   ....[36]....
        /*08d4*/ 	.word	0x00008620
        /*08d8*/ 	.word	0x000000ff
        /*08dc*/ 	.word	0x00022830
        /*08e0*/ 	.short	0x010a
        /*08e2*/ 	.byte	0x1b
	.zero		1


	//   ....[37]....
        /*08e4*/ 	.word	0x00008b80
        /*08e8*/ 	.word	0x000000ff
        /*08ec*/ 	.word	0x00000000
        /*08f0*/ 	.short	0x0101
        /*08f2*/ 	.byte	0x06
	.zero		1


	//   ....[38]....
        /*08f4*/ 	.word	0x0000a4c0
        /*08f8*/ 	.word	0x000000ff
        /*08fc*/ 	.word	0x00022850
        /*0900*/ 	.short	0x010a
        /*0902*/ 	.byte	0x1b
	.zero		1


	//   ....[39]....
        /*0904*/ 	.word	0x0000a510
        /*0908*/ 	.word	0x000000ff
        /*090c*/ 	.word	0x00022850
        /*0910*/ 	.short	0x010a
        /*0912*/ 	.byte	0x1b
	.zero		1


	//   ....[40]....
        /*0914*/ 	.word	0x0000a7e0
        /*0918*/ 	.word	0x000000ff
        /*091c*/ 	.word	0x00000000
        /*0920*/ 	.short	0x0101
        /*0922*/ 	.byte	0x1b
	.zero		1


	//   ....[41]....
        /*0924*/ 	.word	0x0000a980
        /*0928*/ 	.word	0x000000ff
        /*092c*/ 	.word	0x00022830
        /*0930*/ 	.short	0x010a
        /*0932*/ 	.byte	0x19
	.zero		1


	//   ....[42]....
        /*0934*/ 	.word	0x0000a9c0
        /*0938*/ 	.word	0x000000ff
        /*093c*/ 	.word	0x00022830
        /*0940*/ 	.short	0x010a
        /*0942*/ 	.byte	0x19
	.zero		1


	//   ....[43]....
        /*0944*/ 	.word	0x0000af60
        /*0948*/ 	.word	0x000000ff
        /*094c*/ 	.word	0x00000000
        /*0950*/ 	.short	0x0101
        /*0952*/ 	.byte	0x06
	.zero		1


	//   ....[44]....
        /*0954*/ 	.word	0x0000db00
        /*0958*/ 	.word	0x000000ff
        /*095c*/ 	.word	0x00022850
        /*0960*/ 	.short	0x010a
        /*0962*/ 	.byte	0x19
	.zero		1


	//   ....[45]....
        /*0964*/ 	.word	0x0000db50
        /*0968*/ 	.word	0x000000ff
        /*096c*/ 	.word	0x00022850
        /*0970*/ 	.short	0x010a
        /*0972*/ 	.byte	0x19
	.zero		1


	//   ....[46]....
        /*0974*/ 	.word	0x0000de40
        /*0978*/ 	.word	0x000000ff
        /*097c*/ 	.word	0x00000000
        /*0980*/ 	.short	0x0101
        /*0982*/ 	.byte	0x19
	.zero		1


	//   ....[47]....
        /*0984*/ 	.word	0x000100c0
        /*0988*/ 	.word	0x000000b0
        /*098c*/ 	.word	0x00000000
        /*0990*/ 	.short	0x0101
        /*0992*/ 	.byte	0x3f
	.zero		1


	//   ....[48]....
        /*0994*/ 	.word	0x000127b0
        /*0998*/ 	.word	0x00000016
        /*099c*/ 	.word	0x00022840
        /*09a0*/ 	.short	0x010a
        /*09a2*/ 	.byte	0x3f
	.zero		1


	//   ....[49]....
        /*09a4*/ 	.word	0x00012cb0
        /*09a8*/ 	.word	0x00000016
        /*09ac*/ 	.word	0x00022830
        /*09b0*/ 	.short	0x0107
        /*09b2*/ 	.byte	0x3f
	.zero		1


	//   ....[50]....
        /*09b4*/ 	.word	0x00012d80
        /*09b8*/ 	.word	0x00000016
        /*09bc*/ 	.word	0x00022830
        /*09c0*/ 	.short	0x0101
        /*09c2*/ 	.byte	0x3f
	.zero		1


	//   ....[51]....
        /*09c4*/ 	.word	0x000135f0
        /*09c8*/ 	.word	0x00000011
        /*09cc*/ 	.word	0x00022800
        /*09d0*/ 	.short	0x0107
        /*09d2*/ 	.byte	0x3f
	.zero		1


	//   ....[52]....
        /*09d4*/ 	.word	0x000136e0
        /*09d8*/ 	.word	0x00000011
        /*09dc*/ 	.word	0x00022800
        /*09e0*/ 	.short	0x0101
        /*09e2*/ 	.byte	0x3f
	.zero		1


	//   ....[53]....
        /*09e4*/ 	.word	0x00013700
        /*09e8*/ 	.word	0x00000011
        /*09ec*/ 	.word	0x00022820
        /*09f0*/ 	.short	0x010a
        /*09f2*/ 	.byte	0x3f
	.zero		1


	//   ....[54]....
        /*09f4*/ 	.word	0x00013790
        /*09f8*/ 	.word	0x00000016
        /*09fc*/ 	.word	0x00022860
        /*0a00*/ 	.short	0x010a
        /*0a02*/ 	.byte	0x3f
	.zero		1


	//   ....[55]....
        /*0a04*/ 	.word	0x00013e80
        /*0a08*/ 	.word	0x00000016
        /*0a0c*/ 	.word	0x00022850
        /*0a10*/ 	.short	0x0107
        /*0a12*/ 	.byte	0x3f
	.zero		1


	//   ....[56]....
        /*0a14*/ 	.word	0x00013f50
        /*0a18*/ 	.word	0x00000016
        /*0a1c*/ 	.word	0x00022850
        /*0a20*/ 	.short	0x0101
        /*0a22*/ 	.byte	0x3f
	.zero		1


	//   ....[57]....
        /*0a24*/ 	.word	0x00014280
        /*0a28*/ 	.word	0x0000000a
        /*0a2c*/ 	.word	0x00022840
        /*0a30*/ 	.short	0x010a
        /*0a32*/ 	.byte	0x3f
	.zero		1


	//   ....[58]....
        /*0a34*/ 	.word	0x00014650
        /*0a38*/ 	.word	0x0000000a
        /*0a3c*/ 	.word	0x00022830
        /*0a40*/ 	.short	0x0107
        /*0a42*/ 	.byte	0x3f
	.zero		1


	//   ....[59]....
        /*0a44*/ 	.word	0x00014710
        /*0a48*/ 	.word	0x0000000a
        /*0a4c*/ 	.word	0x00022830
        /*0a50*/ 	.short	0x0101
        /*0a52*/ 	.byte	0x3f
	.zero		1


	//   ....[60]....
        /*0a54*/ 	.word	0x00014740
        /*0a58*/ 	.word	0x0000000a
        /*0a5c*/ 	.word	0x00022860
        /*0a60*/ 	.short	0x010a
        /*0a62*/ 	.byte	0x3f
	.zero		1


	//   ....[61]....
        /*0a64*/ 	.word	0x00014c60
        /*0a68*/ 	.word	0x0000000a
        /*0a6c*/ 	.word	0x00022850
        /*0a70*/ 	.short	0x0107
        /*0a72*/ 	.byte	0x3f
	.zero		1


	//   ....[62]....
        /*0a74*/ 	.word	0x00014d20
        /*0a78*/ 	.word	0x0000000a
        /*0a7c*/ 	.word	0x00022850
        /*0a80*/ 	.short	0x0101
        /*0a82*/ 	.byte	0x3f
	.zero		1


	//   ....[63]....
        /*0a84*/ 	.word	0x00015100
        /*0a88*/ 	.word	0x00000005
        /*0a8c*/ 	.word	0x00022820
        /*0a90*/ 	.short	0x010a
        /*0a92*/ 	.byte	0x3f
	.zero		1


	//   ....[64]....
        /*0a94*/ 	.word	0x00015280
        /*0a98*/ 	.word	0x00000003
        /*0a9c*/ 	.word	0x00022840
        /*0aa0*/ 	.short	0x010a
        /*0aa2*/ 	.byte	0x3f
	.zero		1


	//   ....[65]....
        /*0aa4*/ 	.word	0x00015320
        /*0aa8*/ 	.word	0x00000005
        /*0aac*/ 	.word	0x00022840
        /*0ab0*/ 	.short	0x010a
        /*0ab2*/ 	.byte	0x3f
	.zero		1


	//   ....[66]....
        /*0ab4*/ 	.word	0x00015360
        /*0ab8*/ 	.word	0x00000003
        /*0abc*/ 	.word	0x00022860
        /*0ac0*/ 	.short	0x010a
        /*0ac2*/ 	.byte	0x3f
	.zero		1


	//   ....[67]....
        /*0ac4*/ 	.word	0x000153a0
        /*0ac8*/ 	.word	0x00000005
        /*0acc*/ 	.word	0x00022860
        /*0ad0*/ 	.short	0x010a
        /*0ad2*/ 	.byte	0x3f
	.zero		1


	//   ....[68]....
        /*0ad4*/ 	.word	0x00015400
        /*0ad8*/ 	.word	0x00000006
        /*0adc*/ 	.word	0x00022800
        /*0ae0*/ 	.short	0x010a
        /*0ae2*/ 	.byte	0x3f
	.zero		1


	//   ....[69]....
        /*0ae4*/ 	.word	0x00015460
        /*0ae8*/ 	.word	0x00000000
        /*0aec*/ 	.word	0x00022830
        /*0af0*/ 	.short	0x010a
        /*0af2*/ 	.byte	0x3f
	.zero		1


	//   ....[70]....
        /*0af4*/ 	.word	0x000154c0
        /*0af8*/ 	.word	0x0000000a
        /*0afc*/ 	.word	0x00022850
        /*0b00*/ 	.short	0x010a
        /*0b02*/ 	.byte	0x3f
	.zero		1


	//   ....[71]....
        /*0b04*/ 	.word	0x00015520
        /*0b08*/ 	.word	0x00000004
        /*0b0c*/ 	.word	0x00022830
        /*0b10*/ 	.short	0x010a
        /*0b12*/ 	.byte	0x3f
	.zero		1


	//   ....[72]....
        /*0b14*/ 	.word	0x00015580
        /*0b18*/ 	.word	0x0000000a
        /*0b1c*/ 	.word	0x00022850
        /*0b20*/ 	.short	0x010a
        /*0b22*/ 	.byte	0x3f
	.zero		1


	//   ....[73]....
        /*0b24*/ 	.word	0x000155e0
        /*0b28*/ 	.word	0x00000003
        /*0b2c*/ 	.word	0x00022830
        /*0b30*/ 	.short	0x010a
        /*0b32*/ 	.byte	0x3f
	.zero		1


	//   ....[74]....
        /*0b34*/ 	.word	0x00015640
        /*0b38*/ 	.word	0x00000009
        /*0b3c*/ 	.word	0x00022850
        /*0b40*/ 	.short	0x010a
        /*0b42*/ 	.byte	0x3f
	.zero		1


	//   ....[75]....
        /*0b44*/ 	.word	0x000156a0
        /*0b48*/ 	.word	0x00000004
        /*0b4c*/ 	.word	0x00022830
        /*0b50*/ 	.short	0x010a
        /*0b52*/ 	.byte	0x3f
	.zero		1


	//   ....[76]....
        /*0b54*/ 	.word	0x00015700
        /*0b58*/ 	.word	0x0000000a
        /*0b5c*/ 	.word	0x00022850
        /*0b60*/ 	.short	0x010a
        /*0b62*/ 	.byte	0x3f
	.zero		1


	//   ....[77]....
        /*0b64*/ 	.word	0x00015800
        /*0b68*/ 	.word	0x00000016
        /*0b6c*/ 	.word	0x00022840
        /*0b70*/ 	.short	0x010a
        /*0b72*/ 	.byte	0x3f
	.zero		1


	//   ....[78]....
        /*0b74*/ 	.word	0x000167d0
        /*0b78*/ 	.word	0x00000011
        /*0b7c*/ 	.word	0x00022820
        /*0b80*/ 	.short	0x010a
        /*0b82*/ 	.byte	0x3f
	.zero		1


	//   ....[79]....
        /*0b84*/ 	.word	0x00016820
        /*0b88*/ 	.word	0x00000016
        /*0b8c*/ 	.word	0x00022860
        /*0b90*/ 	.short	0x010a
        /*0b92*/ 	.byte	0x3f
	.zero		1


	//   ....[80]....
        /*0b94*/ 	.word	0x00017180
        /*0b98*/ 	.word	0x0000000a
        /*0b9c*/ 	.word	0x00022840
        /*0ba0*/ 	.short	0x010a
        /*0ba2*/ 	.byte	0x3f
	.zero		1


	//   ....[81]....
        /*0ba4*/ 	.word	0x00017810
        /*0ba8*/ 	.word	0x0000000a
        /*0bac*/ 	.word	0x00022860
        /*0bb0*/ 	.short	0x010a
        /*0bb2*/ 	.byte	0x3f
	.zero		1


	//   ....[82]....
        /*0bb4*/ 	.word	0x00018020
        /*0bb8*/ 	.word	0x00000005
        /*0bbc*/ 	.word	0x00022820
        /*0bc0*/ 	.short	0x010a
        /*0bc2*/ 	.byte	0x3f
	.zero		1


	//   ....[83]....
        /*0bc4*/ 	.word	0x000181c0
        /*0bc8*/ 	.word	0x00000003
        /*0bcc*/ 	.word	0x00022840
        /*0bd0*/ 	.short	0x010a
        /*0bd2*/ 	.byte	0x3f
	.zero		1


	//   ....[84]....
        /*0bd4*/ 	.word	0x00018210
        /*0bd8*/ 	.word	0x00000005
        /*0bdc*/ 	.word	0x00022840
        /*0be0*/ 	.short	0x010a
        /*0be2*/ 	.byte	0x3f
	.zero		1


	//   ....[85]....
        /*0be4*/ 	.word	0x00018260
        /*0be8*/ 	.word	0x00000003
        /*0bec*/ 	.word	0x00022860
        /*0bf0*/ 	.short	0x010a
        /*0bf2*/ 	.byte	0x3f
	.zero		1


	//----- nvinfo : EIATTR_NUM_MBARRIERS
	.align		4
.L_327:
        /*0bf4*/ 	.byte	0x03, 0x38
        /*0bf6*/ 	.short	0x0016


	//----- nvinfo : EIATTR_EXIT_INSTR_OFFSETS
	.align		4
        /*0bf8*/ 	.byte	0x04, 0x1c
        /*0bfa*/ 	.short	(.L_329 - .L_328)


	//   ....[0]....
.L_328:
        /*0bfc*/ 	.word	0x00000960


	//   ....[1]....
        /*0c00*/ 	.word	0x000111f0


	//   ....[2]....
        /*0c04*/ 	.word	0x000153f0


	//----- nvinfo : EIATTR_MAX_THREADS
	.align		4
.L_329:
        /*0c08*/ 	.byte	0x04, 0x05
        /*0c0a*/ 	.short	(.L_331 - .L_330)
.L_330:
        /*0c0c*/ 	.word	0x00000180
        /*0c10*/ 	.word	0x00000001
        /*0c14*/ 	.word	0x00000001


	//----- nvinfo : EIATTR_CRS_STACK_SIZE
	.align		4
.L_331:
        /*0c18*/ 	.byte	0x04, 0x1e
        /*0c1a*/ 	.short	(.L_333 - .L_332)
.L_332:
        /*0c1c*/ 	.word	0x00000000


	//----- nvinfo : EIATTR_CBANK_PARAM_SIZE
	.align		4
.L_333:
        /*0c20*/ 	.byte	0x03, 0x19
        /*0c22*/ 	.short	0x0af0


	//----- nvinfo : EIATTR_PARAM_CBANK
	.align		4
        /*0c24*/ 	.byte	0x04, 0x0a
        /*0c26*/ 	.short	(.L_335 - .L_334)
	.align		4
.L_334:
        /*0c28*/ 	.word	index@(.nv.constant0._ZN7cutlass13device_kernelIN5flash11enable_sm90INS1_16FlashAttnFwdSm90INS1_25CollectiveMainloopFwdSm90ILi2EN4cute5tupleIJNS5_1CILi1EEES8_S8_EEENS6_IJNS7_ILi128EEENS7_ILi96EEENS7_ILi64EEEEEELi256ENS_10bfloat16_tEfNS_4arch4Sm90ELb0ELb1ELb1ELb0ELb1ELb0ELb0ELb1ELb0ELb1ELb0ELb0EEENS1_21CollectiveEpilogueFwdINS6_IJSA_NS7_ILi256EEESB_EEES9_SE_SG_Li256ELb0ELb1ELb0ELb0EEENS1_30DynamicPersistentTileSchedulerILi256ELi128ELb0ELb1ELb1EEEEEEEEEvNT_6ParamsE)
        /*0c2c*/ 	.short	0x0210
        /*0c2e*/ 	.short	0x0af0


	//----- nvinfo : EIATTR_SW_WAR
	.align		4
.L_335:
        /*0c30*/ 	.byte	0x04, 0x36
        /*0c32*/ 	.short	(.L_337 - .L_336)
.L_336:
        /*0c34*/ 	.word	0x00000008
.L_337:


//--------------------- .nv.info._ZN7cutlass13device_kernelIN5flash11enable_sm90INS1_16FlashAttnFwdSm90INS1_25CollectiveMainloopFwdSm90ILi2EN4cute5tupleIJNS5_1CILi1EEES8_S8_EEENS6_IJNS7_ILi128EEENS7_ILi96EEENS7_ILi64EEEEEELi256ENS_10bfloat16_tEfNS_4arch4Sm90ELb0ELb1ELb1ELb0ELb1ELb0ELb1ELb1ELb0ELb1ELb0ELb0EEENS1_21CollectiveEpilogueFwdINS6_IJSA_NS7_ILi256EEESB_EEES9_SE_SG_Li256ELb0ELb1ELb0ELb0EEENS1_30DynamicPersistentTileSchedulerILi256ELi128ELb0ELb1ELb1EEEEEEEEEvNT_6ParamsE --------------------------
	.section	.nv.info._ZN7cutlass13device_kernelIN5flash11enable_sm90INS1_16FlashAttnFwdSm90INS1_25CollectiveMainloopFwdSm90ILi2EN4cute5tupleIJNS5_1CILi1EEES8_S8_EEENS6_IJNS7_ILi128EEENS7_ILi96EEENS7_ILi64EEEEEELi256ENS_10bfloat16_tEfNS_4arch4Sm90ELb0ELb1ELb1ELb0ELb1ELb0ELb1ELb1ELb0ELb1ELb0ELb0EEENS1_21CollectiveEpilogueFwdINS6_IJSA_NS7_ILi256EEESB_EEES9_SE_SG_Li256ELb0ELb1ELb0ELb0EEENS1_30DynamicPersistentTileSchedulerILi256ELi128ELb0ELb1ELb1EEEEEEEEEvNT_6ParamsE,"",@"SHT_CUDA_INFO"
	.sectionflags	@""
	.align	4


	//----- nvinfo : EIATTR_CUDA_API_VERSION
	.align		4
        /*0000*/ 	.byte	0x04, 0x37
        /*0002*/ 	.short	(.L_339 - .L_338)
.L_338:
        /*0004*/ 	.word	0x00000082


	//----- nvinfo : EIATTR_KPARAM_INFO
	.align		4
.L_339:
        /*0008*/ 	.byte	0x04, 0x17
        /*000a*/ 	.short	(.L_341 - .L_340)
.L_340:
        /*000c*/ 	.word	0x00000000
        /*0010*/ 	.short	0x0000
        /*0012*/ 	.short	0x0070
        /*0014*/ 	.byte	0x00, 0xf0, 0x01, 0x2e


	//----- nvinfo : EIATTR_SPARSE_MMA_MASK
	.align		4
.L_341:
        /*0018*/ 	.byte	0x03, 0x50
        /*001a*/ 	.short	0x0000


	//----- nvinfo : EIATTR_MAXREG_COUNT
	.align		4
        /*001c*/ 	.byte	0x03, 0x1b
        /*001e*/ 	.short	0x00a8


	//----- nvinfo : EIATTR_NUM_BARRIERS
	.align		4
        /*0020*/ 	.byte	0x02, 0x4c
        /*0022*/ 	.byte	0x10
	.zero		1


	//----- nvinfo : EIATTR_EXTERNS
	.align		4
        /*0024*/ 	.byte	0x04, 0x0f
        /*0026*/ 	.short	(.L_343 - .L_342)


	//   ....[0]....
	.align		4
.L_342:
        /*0028*/ 	.word	index@(__assertfail)


	//----- nvinfo : EIATTR_ANNOTATIONS
	.align		4
.L_343:
        /*002c*/ 	.byte	0x04, 0x55
        /*002e*/ 	.short	(.L_345 - .L_344)


	//   ....[0]....
.L_344:
        /* <DEDUP_REMOVED lines=10> */


	//----- nvinfo : EIATTR_MERCURY_ISA_VERSION
	.align		4
.L_345:
        /*00c0*/ 	.byte	0x03, 0x5f
        /*00c2*/ 	.short	0x0101


	//----- nvinfo : EIATTR_INT_WARP_WIDE_INSTR_OFFSETS
	.align		4
        /*00c4*/ 	.byte	0x04, 0x31
        /*00c6*/ 	.short	(.L_347 - .L_346)


	//   ....[0]....
.L_346:
        /*00c8*/ 	.word	0x000000c0


	//   ....[1]....
        /*00cc*/ 	.word	0x000000d0


	//   ....[2]....
        /*00d0*/ 	.word	0x000000e0


	//   ....[3]....
        /*00d4*/ 	.word	0x00000180


	//   ....[4]....
        /*00d8*/ 	.word	0x00023810


	//   ....[5]....
        /*00dc*/ 	.word	0x000238a0


	//   ....[6]....
        /*00e0*/ 	.word	0x000273c0


	//   ....[7]....
        /*00e4*/ 	.word	0x00027450


	//----- nvinfo : EIATTR_COOP_GROUP_MASK_REGIDS
	.align		4
.L_347:
        /*00e8*/ 	.byte	0x04, 0x29
        /*00ea*/ 	.short	(.L_349 - .L_348)


	//   ....[0]....
.L_348:
        /*00ec*/ 	.word	0xffffffff


	//   ....[1]....
        /*00f0*/ 	.word	0xffffffff


	//   ....[2]....
        /*00f4*/ 	.word	0xffffffff


	//   ....[3]....
        /*00f8*/ 	.word	0xffffffff


	//   ....[4]....
        /*00fc*/ 	.word	0xffffffff


	//   ....[5]....
        /*0100*/ 	.word	0xffffffff


	//   ....[6]....
        /*0104*/ 	.word	0xffffffff


	//   ....[7]....
        /*0108*/ 	.word	0xffffffff


	//   ....[8]....
        /*010c*/ 	.word	0xffffffff


	//   ....[9]....
        /*0110*/ 	.word	0xffffffff


	//   ....[10]....
        /*0114*/ 	.word	0xffffffff


	//   ....[11]....
        /*0118*/ 	.word	0xffffffff


	//   ....[12]....
        /*011c*/ 	.word	0xffffffff


	//   ....[13]....
        /*0120*/ 	.word	0xffffffff


	//   ....[14]....
        /*0124*/ 	.word	0xffffffff


	//   ....[15]....
        /*0128*/ 	.word	0xffffffff


	//   ....[16]....
        /*012c*/ 	.word	0xffffffff


	//   ....[17]....
        /*0130*/ 	.word	0xffffffff


	//   ....[18]....
        /*0134*/ 	.word	0xffffffff


	//   ....[19]....
        /*0138*/ 	.word	0xffffffff


	//   ....[20]....
        /*013c*/ 	.word	0xffffffff


	//   ....[21]....
        /*0140*/ 	.word	0xffffffff


	//   ....[22]....
        /*0144*/ 	.word	0xffffffff


	//   ....[23]....
        /*0148*/ 	.word	0xffffffff


	//   ....[24]....
        /*014c*/ 	.word	0xffffffff


	//   ....[25]....
        /*0150*/ 	.word	0xffffffff


	//   ....[26]....
        /*0154*/ 	.word	0xffffffff


	//   ....[27]....
        /*0158*/ 	.word	0xffffffff


	//   ....[28]....
        /*015c*/ 	.word	0xffffffff


	//   ....[29]....
        /*0160*/ 	.word	0xffffffff


	//   ....[30]....
        /*0164*/ 	.word	0xffffffff


	//   ....[31]....
        /*0168*/ 	.word	0xffffffff


	//   ....[32]....
        /*016c*/ 	.word	0xffffffff


	//   ....[33]....
        /*0170*/ 	.word	0xffffffff


	//   ....[34]....
        /*0174*/ 	.word	0xffffffff


	//   ....[35]....
        /*0178*/ 	.word	0xffffffff


	//   ....[36]....
        /*017c*/ 	.word	0xffffffff


	//   ....[37]....
        /*0180*/ 	.word	0xffffffff


	//   ....[38]....
        /*0184*/ 	.word	0xffffffff


	//   ....[39]....
        /*0188*/ 	.word	0xffffffff


	//   ....[40]....
        /*018c*/ 	.word	0xffffffff


	//   ....[41]....
        /*0190*/ 	.word	0xffffffff


	//   ....[42]....
        /*0194*/ 	.word	0xffffffff


	//   ....[43]....
        /*0198*/ 	.word	0xffffffff


	//   ....[44]....
        /*019c*/ 	.word	0xffffffff


	//   ....[45]....
        /*01a0*/ 	.word	0xffffffff


	//   ....[46]....
        /*01a4*/ 	.word	0xffffffff


	//   ....[47]....
        /*01a8*/ 	.word	0xffffffff


	//   ....[48]....
        /*01ac*/ 	.word	0xffffffff


	//   ....[49]....
        /*01b0*/ 	.word	0xffffffff


	//   ....[50]....
        /*01b4*/ 	.word	0xffffffff


	//   ....[51]....
        /*01b8*/ 	.word	0xffffffff


	//   ....[52]....
        /*01bc*/ 	.word	0xffffffff


	//   ....[53]....
        /*01c0*/ 	.word	0xffffffff


	//   ....[54]....
        /*01c4*/ 	.word	0xffffffff


	//   ....[55]....
        /*01c8*/ 	.word	0xffffffff


	//   ....[56]....
        /*01cc*/ 	.word	0xffffffff


	//   ....[57]....
        /*01d0*/ 	.word	0xffffffff


	//   ....[58]....
        /*01d4*/ 	.word	0xffffffff


	//   ....[59]....
        /*01d8*/ 	.word	0xffffffff


	//   ....[60]....
        /*01dc*/ 	.word	0xffffffff


	//   ....[61]....
        /*01e0*/ 	.word	0xffffffff


	//   ....[62]....
        /*01e4*/ 	.word	0xffffffff


	//   ....[63]....
        /*01e8*/ 	.word	0xffffffff


	//   ....[64]....
        /*01ec*/ 	.word	0xffffffff


	//   ....[65]....
        /*01f0*/ 	.word	0xffffffff


	//   ....[66]....
        /*01f4*/ 	.word	0xffffffff


	//   ....[67]....
        /*01f8*/ 	.word	0xffffffff


	//   ....[68]....
        /*01fc*/ 	.word	0xffffffff


	//   ....[69]....
        /*0200*/ 	.word	0xffffffff


	//   ....[70]....
        /*0204*/ 	.word	0xffffffff


	//   ....[71]....
        /*0208*/ 	.word	0xffffffff


	//   ....[72]....
        /*020c*/ 	.word	0xffffffff


	//   ....[73]....
        /*0210*/ 	.word	0xffffffff


	//   ....[74]....
        /*0214*/ 	.word	0xffffffff


	//   ....[75]....
        /*0218*/ 	.word	0xffffffff


	//   ....[76]....
        /*021c*/ 	.word	0xffffffff


	//   ....[77]....
        /*0220*/ 	.word	0xffffffff


	//   ....[78]....
        /*0224*/ 	.word	0xffffffff


	//   ....[79]....
        /*0228*/ 	.word	0xffffffff


	//   ....[80]....
        /*022c*/ 	.word	0xffffffff


	//   ....[81]....
        /*0230*/ 	.word	0xffffffff


	//   ....[82]....
        /*0234*/ 	.word	0xffffffff


	//   ....[83]....
        /*0238*/ 	.word	0xffffffff


	//   ....[84]....
        /*023c*/ 	.word	0xffffffff


	//   ....[85]....
        /*0240*/ 	.word	0xffffffff


	//   ....[86]....
        /*0244*/ 	.word	0xffffffff


	//   ....[87]....
        /*0248*/ 	.word	0xffffffff


	//   ....[88]....
        /*024c*/ 	.word	0xffffffff


	//   ....[89]....
        /*0250*/ 	.word	0xffffffff


	//   ....[90]....
        /*0254*/ 	.word	0xffffffff


	//   ....[91]....
        /*0258*/ 	.word	0xffffffff


	//   ....[92]....
        /*025c*/ 	.word	0xffffffff


	//   ....[93]....
        /*0260*/ 	.word	0xffffffff


	//   ....[94]....
        /*0264*/ 	.word	0xffffffff


	//   ....[95]....
        /*0268*/ 	.word	0xffffffff


	//   ....[96]....
        /*026c*/ 	.word	0xffffffff


	//   ....[97]....
        /*0270*/ 	.word	0xffffffff


	//   ....[98]....
        /*0274*/ 	.word	0xffffffff


	//   ....[99]....
        /*0278*/ 	.word	0xffffffff


	//   ....[100]....
        /*027c*/ 	.word	0xffffffff


	//   ....[101]....
        /*0280*/ 	.word	0xffffffff


	//   ....[102]....
        /*0284*/ 	.word	0xffffffff


	//   ....[103]....
        /*0288*/ 	.word	0xffffffff


	//   ....[104]....
        /*028c*/ 	.word	0xffffffff


	//   ....[105]....
        /*0290*/ 	.word	0xffffffff


	//   ....[106]....
        /*0294*/ 	.word	0xffffffff


	//   ....[107]....
        /*0298*/ 	.word	0xffffffff


	//   ....[108]....
        /*029c*/ 	.word	0xffffffff


	//   ....[109]....
        /*02a0*/ 	.word	0xffffffff


	//   ....[110]....
        /*02a4*/ 	.word	0xffffffff


	//   ....[111]....
        /*02a8*/ 	.word	0xffffffff


	//   ....[112]....
        /*02ac*/ 	.word	0xffffffff


	//   ....[113]....
        /*02b0*/ 	.word	0xffffffff


	//   ....[114]....
        /*02b4*/ 	.word	0xffffffff


	//   ....[115]....
        /*02b8*/ 	.word	0xffffffff


	//   ....[116]....
        /*02bc*/ 	.word	0xffffffff


	//   ....[117]....
        /*02c0*/ 	.word	0xffffffff


	//   ....[118]....
        /*02c4*/ 	.word	0xffffffff


	//   ....[119]....
        /*02c8*/ 	.word	0xffffffff


	//   ....[120]....
        /*02cc*/ 	.word	0xffffffff


	//   ....[121]....
        /*02d0*/ 	.word	0xffffffff


	//   ....[122]....
        /*02d4*/ 	.word	0xffffffff


	//   ....[123]....
        /*02d8*/ 	.word	0xffffffff


	//   ....[124]....
        /*02dc*/ 	.word	0xffffffff


	//   ....[125]....
        /*02e0*/ 	.word	0xffffffff


	//   ....[126]....
        /*02e4*/ 	.word	0xffffffff


	//   ....[127]....
        /*02e8*/ 	.word	0xffffffff


	//   ....[128]....
        /*02ec*/ 	.word	0xffffffff


	//   ....[129]....
        /*02f0*/ 	.word	0xffffffff


	//   ....[130]....
        /*02f4*/ 	.word	0x0500000f


	//   ....[131]....
        /*02f8*/ 	.word	0x0500000f


	//   ....[132]....
        /*02fc*/ 	.word	0x0500000f


	//   ....[133]....
        /*0300*/ 	.word	0x0500000f


	//   ....[134]....
        /*0304*/ 	.word	0x0500000f


	//   ....[135]....
        /*0308*/ 	.word	0x0500000f


	//   ....[136]....
        /*030c*/ 	.word	0x0500000f


	//   ....[137]....
        /*0310*/ 	.word	0x0500000f


	//   ....[138]....
        /*0314*/ 	.word	0x0500000f


	//   ....[139]....
        /*0318*/ 	.word	0x0500000f


	//   ....[140]....
        /*031c*/ 	.word	0x0500000f


	//   ....[141]....
        /*0320*/ 	.word	0x0500000f


	//   ....[142]....
        /*0324*/ 	.word	0x0500000f


	//   ....[143]....
        /*0328*/ 	.word	0x0500000f


	//   ....[144]....
        /*032c*/ 	.word	0x0500000f


	//   ....[145]....
        /*0330*/ 	.word	0x0500000f


	//   ....[146]....
        /*0334*/ 	.word	0x0500000f


	//   ....[147]....
        /*0338*/ 	.word	0x0500000f


	//   ....[148]....
        /*033c*/ 	.word	0x0500000f


	//   ....[149]....
        /*0340*/ 	.word	0x0500000f


	//   ....[150]....
        /*0344*/ 	.word	0x0500000f


	//   ....[151]....
        /*0348*/ 	.word	0x0500000f


	//   ....[152]....
        /*034c*/ 	.word	0x0500000f


	//   ....[153]....
        /*0350*/ 	.word	0x0500000f


	//   ....[154]....
        /*0354*/ 	.word	0x0500000f


	//   ....[155]....
        /*0358*/ 	.word	0x0500000f


	//   ....[156]....
        /*035c*/ 	.word	0x0500000f


	//   ....[157]....
        /*0360*/ 	.word	0x0500000f


	//   ....[158]....
        /*0364*/ 	.word	0x0500000f


	//   ....[159]....
        /*0368*/ 	.word	0x0500000f


	//   ....[160]....
        /*036c*/ 	.word	0x0500000f


	//   ....[161]....
        /*0370*/ 	.word	0x0500000f


	//   ....[162]....
        /*0374*/ 	.word	0x0500000f


	//   ....[163]....
        /*0378*/ 	.word	0x0500000f


	//   ....[164]....
        /*037c*/ 	.word	0x0500000f


	//   ....[165]....
        /*0380*/ 	.word	0x0500000f


	//   ....[166]....
        /*0384*/ 	.word	0x0500000f


	//   ....[167]....
        /*0388*/ 	.word	0x0500000f


	//   ....[168]....
        /*038c*/ 	.word	0x0500000f


	//   ....[169]....
        /*0390*/ 	.word	0x0500000f


	//   ....[170]....
        /*0394*/ 	.word	0x0500000f


	//   ....[171]....
        /*0398*/ 	.word	0x0500000f


	//   ....[172]....
        /*039c*/ 	.word	0x0500000f


	//   ....[173]....
        /*03a0*/ 	.word	0x0500000f


	//   ....[174]....
        /*03a4*/ 	.word	0x0500000f


	//   ....[175]....
        /*03a8*/ 	.word	0x0500000f


	//   ....[176]....
        /*03ac*/ 	.word	0x0500000f


	//   ....[177]....
        /*03b0*/ 	.word	0x0500000f


	//   ....[178]....
        /*03b4*/ 	.word	0x0500000f


	//   ....[179]....
        /*03b8*/ 	.word	0x0500000f


	//   ....[180]....
        /*03bc*/ 	.word	0x0500000f


	//   ....[181]....
        /*03c0*/ 	.word	0x0500000f


	//   ....[182]....
        /*03c4*/ 	.word	0x0500000f


	//   ....[183]....
        /*03c8*/ 	.word	0x0500000f


	//   ....[184]....
        /*03cc*/ 	.word	0x0500000f


	//   ....[185]....
        /*03d0*/ 	.word	0x0500000f


	//   ....[186]....
        /*03d4*/ 	.word	0x0500000f


	//   ....[187]....
        /*03d8*/ 	.word	0x0500000f


	//   ....[188]....
        /*03dc*/ 	.word	0x0500000f


	//   ....[189]....
        /*03e0*/ 	.word	0x0500000f


	//   ....[190]....
        /*03e4*/ 	.word	0x0500000f


	//   ....[191]....
        /*03e8*/ 	.word	0x0500000f


	//   ....[192]....
        /*03ec*/ 	.word	0x0500000f


	//   ....[193]....
        /*03f0*/ 	.word	0x0500000f


	//   ....[194]....
        /*03f4*/ 	.word	0x0500000f


	//   ....[195]....
        /*03f8*/ 	.word	0x0500000f


	//   ....[196]....
        /*03fc*/ 	.word	0x0500000f


	//   ....[197]....
        /*0400*/ 	.word	0x0500000f


	//   ....[198]....
        /*0404*/ 	.word	0x0500000f


	//   ....[199]....
        /*0408*/ 	.word	0x0500000f


	//   ....[200]....
        /*040c*/ 	.word	0x0500000f


	//   ....[201]....
        /*0410*/ 	.word	0x0500000f


	//   ....[202]....
        /*0414*/ 	.word	0x0500000f


	//   ....[203]....
        /*0418*/ 	.word	0x0500000f


	//   ....[204]....
        /*041c*/ 	.word	0x0500000f


	//   ....[205]....
        /*0420*/ 	.word	0x0500000f


	//   ....[206]....
        /*0424*/ 	.word	0x0500000f


	//   ....[207]....
        /*0428*/ 	.word	0x0500000f


	//   ....[208]....
        /*042c*/ 	.word	0x0500000f


	//   ....[209]....
        /*0430*/ 	.word	0x0500000f


	//   ....[210]....
        /*0434*/ 	.word	0x0500000f


	//   ....[211]....
        /*0438*/ 	.word	0x0500000f


	//   ....[212]....
        /*043c*/ 	.word	0x0500000f


	//   ....[213]....
        /*0440*/ 	.word	0xffffffff


	//   ....[214]....
        /*0444*/ 	.word	0xffffffff


	//   ....[215]....
        /*0448*/ 	.word	0xffffffff


	//   ....[216]....
        /*044c*/ 	.word	0xffffffff


	//   ....[217]....
        /*0450*/ 	.word	0xffffffff


	//   ....[218]....
        /*0454*/ 	.word	0xffffffff


	//----- nvinfo : EIATTR_COOP_GROUP_INSTR_OFFSETS
	.align		4
.L_349:
        /*0458*/ 	.byte	0x04, 0x28
        /*045a*/ 	.short	(.L_351 - .L_350)


	//   ....[0]....
.L_350:
        /*045c*/ 	.word	0x00000080


	//   ....[1]....
        /*0460*/ 	.word	0x00000090


	//   ....[2]....
        /*0464*/ 	.word	0x000002f0


	//   ....[3]....
        /*0468*/ 	.word	0x00000450


	//   ....[4]....
        /*046c*/ 	.word	0x00000570


	//   ....[5]....
        /*0470*/ 	.word	0x000006d0


	//   ....[6]....
        /*0474*/ 	.word	0x00001e00


	//   ....[7]....
        /*0478*/ 	.word	0x000040a0


	//   ....[8]....
        /*047c*/ 	.word	0x000048c0


	//   ....[9]....
        /*0480*/ 	.word	0x00005ea0


	//   ....[10]....
        /*0484*/ 	.word	0x00005f30


	//   ....[11]....
        /*0488*/ 	.word	0x00006270


	//   ....[12]....
        /*048c*/ 	.word	0x00006290


	//   ....[13]....
        /*0490*/ 	.word	0x0000b750


	//   ....[14]....
        /*0494*/ 	.word	0x0000b8b0


	//   ....[15]....
        /*0498*/ 	.word	0x0000ba10


	//   ....[16]....
        /*049c*/ 	.word	0x0000ba40


	//   ....[17]....
        /*04a0*/ 	.word	0x00015340


	//   ....[18]....
        /*04a4*/ 	.word	0x00015a10


	//   ....[19]....
        /*04a8*/ 	.word	0x00016bd0


	//   ....[20]....
        /*04ac*/ 	.word	0x00016c30


	//   ....[21]....
        /*04b0*/ 	.word	0x00016c70


	//   ....[22]....
        /*04b4*/ 	.word	0x00016c90


	//   ....[23]....
        /*04b8*/ 	.word	0x0001f0b0


	//   ....[24]....
        /*04bc*/ 	.word	0x0001f0d0


	//   ....[25]....
        /*04c0*/ 	.word	0x0001f130


	//   ....[26]....
        /*04c4*/ 	.word	0x0001f170


	//   ....[27]....
        /*04c8*/ 	.word	0x00020e30


	//   ....[28]....
        /*04cc*/ 	.word	0x00020e40


	//   ....[29]....
        /*04d0*/ 	.word	0x00021050


	//   ....[30]....
        /*04d4*/ 	.word	0x00021070


	//   ....[31]....
        /*04d8*/ 	.word	0x00021800


	//   ....[32]....
        /*04dc*/ 	.word	0x00021820


	//   ....[33]....
        /*04e0*/ 	.word	0x00021970


	//   ....[34]....
        /*04e4*/ 	.word	0x00021990


	//   ....[35]....
        /*04e8*/ 	.word	0x00021ad0


	//   ....[36]....
        /*04ec*/ 	.word	0x00021af0


	//   ....[37]....
        /*04f0*/ 	.word	0x00021c40


	//   ....[38]....
        /*04f4*/ 	.word	0x00021c60


	//   ....[39]....
        /*04f8*/ 	.word	0x000223b0


	//   ....[40]....
        /*04fc*/ 	.word	0x000223d0


	//   ....[41]....
        /*0500*/ 	.word	0x00022510


	//   ....[42]....
        /*0504*/ 	.word	0x00022530


	//   ....[43]....
        /*0508*/ 	.word	0x00022670


	//   ....[44]....
        /*050c*/ 	.word	0x00022690


	//   ....[45]....
        /*0510*/ 	.word	0x000227e0


	//   ....[46]....
        /*0514*/ 	.word	0x00022800


	//   ....[47]....
        /*0518*/ 	.word	0x00022a10


	//   ....[48]....
        /*051c*/ 	.word	0x00024270


	//   ....[49]....
        /*0520*/ 	.word	0x00024290


	//   ....[50]....
        /*0524*/ 	.word	0x000242a0


	//   ....[51]....
        /*0528*/ 	.word	0x000242e0


	//   ....[52]....
        /*052c*/ 	.word	0x00024330


	//   ....[53]....
        /*0530*/ 	.word	0x00024350


	//   ....[54]....
        /*0534*/ 	.word	0x000243a0


	//   ....[55]....
        /*0538*/ 	.word	0x000243c0


	//   ....[56]....
        /*053c*/ 	.word	0x00024410


	//   ....[57]....
        /*0540*/ 	.word	0x00024430


	//   ....[58]....
        /*0544*/ 	.word	0x00024460


	//   ....[59]....
        /*0548*/ 	.word	0x00024490


	//   ....[60]....
        /*054c*/ 	.word	0x00024ae0


	//   ....[61]....
        /*0550*/ 	.word	0x00024b20


	//   ....[62]....
        /*0554*/ 	.word	0x00024b30


	//   ....[63]....
        /*0558*/ 	.word	0x00024b50


	//   ....[64]....
        /*055c*/ 	.word	0x00024b70


	//   ....[65]....
        /*0560*/ 	.word	0x00024b90


	//   ....[66]....
        /*0564*/ 	.word	0x00024ba0


	//   ....[67]....
        /*0568*/ 	.word	0x00024bc0


	//   ....[68]....
        /*056c*/ 	.word	0x00024bf0


	//   ....[69]....
        /*0570*/ 	.word	0x00024c20


	//   ....[70]....
        /*0574*/ 	.word	0x00024c60


	//   ....[71]....
        /*0578*/ 	.word	0x00024cc0


	//   ....[72]....
        /*057c*/ 	.word	0x00024de0


	//   ....[73]....
        /*0580*/ 	.word	0x00024e70


	//   ....[74]....
        /*0584*/ 	.word	0x00024e80


	//   ....[75]....
        /*0588*/ 	.word	0x00024f90


	//   ....[76]....
        /*058c*/ 	.word	0x00025610


	//   ....[77]....
        /*0590*/ 	.word	0x00025640


	//   ....[78]....
        /*0594*/ 	.word	0x00025650


	//   ....[79]....
        /*0598*/ 	.word	0x00025690


	//   ....[80]....
        /*059c*/ 	.word	0x00025750


	//   ....[81]....
        /*05a0*/ 	.word	0x000257b0


	//   ....[82]....
        /*05a4*/ 	.word	0x00025830


	//   ....[83]....
        /*05a8*/ 	.word	0x00025850


	//   ....[84]....
        /*05ac*/ 	.word	0x000258e0


	//   ....[85]....
        /*05b0*/ 	.word	0x00025900


	//   ....[86]....
        /*05b4*/ 	.word	0x00025990


	//   ....[87]....
        /*05b8*/ 	.word	0x000259b0


	//   ....[88]....
        /*05bc*/ 	.word	0x00025a40


	//   ....[89]....
        /*05c0*/ 	.word	0x00025a60


	//   ....[90]....
        /*05c4*/ 	.word	0x00025af0


	//   ....[91]....
        /*05c8*/ 	.word	0x00025b40


	//   ....[92]....
        /*05cc*/ 	.word	0x00025f70


	//   ....[93]....
        /*05d0*/ 	.word	0x00025fc0


	//   ....[94]....
        /*05d4*/ 	.word	0x00025fe0


	//   ....[95]....
        /*05d8*/ 	.word	0x000260a0


	//   ....[96]....
        /*05dc*/ 	.word	0x000260c0


	//   ....[97]....
        /*05e0*/ 	.word	0x00026170


	//   ....[98]....
        /*05e4*/ 	.word	0x00026180


	//   ....[99]....
        /*05e8*/ 	.word	0x000261b0


	//   ....[100]....
        /*05ec*/ 	.word	0x00026240


	//   ....[101]....
        /*05f0*/ 	.word	0x000262e0


	//   ....[102]....
        /*05f4*/ 	.word	0x00026300


	//   ....[103]....
        /*05f8*/ 	.word	0x00026310


	//   ....[104]....
        /*05fc*/ 	.word	0x00026a10


	//   ....[105]....
        /*0600*/ 	.word	0x00026a30


	//   ....[106]....
        /*0604*/ 	.word	0x00026a40


	//   ....[107]....
        /*0608*/ 	.word	0x00026a50


	//   ....[108]....
        /*060c*/ 	.word	0x00026a70


	//   ....[109]....
        /*0610*/ 	.word	0x00026ad0


	//   ....[110]....
        /*0614*/ 	.word	0x00026af0


	//   ....[111]....
        /*0618*/ 	.word	0x00026b00


	//   ....[112]....
        /*061c*/ 	.word	0x00026b40


	//   ....[113]....
        /*0620*/ 	.word	0x00026b70


	//   ....[114]....
        /*0624*/ 	.word	0x00026b80


	//   ....[115]....
        /*0628*/ 	.word	0x00026ba0


	//   ....[116]....
        /*062c*/ 	.word	0x00026ef0


	//   ....[117]....
        /*0630*/ 	.word	0x00026f10


	//   ....[118]....
        /*0634*/ 	.word	0x00026f20


	//   ....[119]....
        /*0638*/ 	.word	0x00026f30


	//   ....[120]....
        /*063c*/ 	.word	0x00026f40


	//   ....[121]....
        /*0640*/ 	.word	0x00026f60


	//   ....[122]....
        /*0644*/ 	.word	0x00026fd0


	//   ....[123]....
        /*0648*/ 	.word	0x00026ff0


	//   ....[124]....
        /*064c*/ 	.word	0x00027050


	//   ....[125]....
        /*0650*/ 	.word	0x00027060


	//   ....[126]....
        /*0654*/ 	.word	0x000270d0


	//   ....[127]....
        /*0658*/ 	.word	0x00027140


	//   ....[128]....
        /*065c*/ 	.word	0x00027570


	//   ....[129]....
        /*0660*/ 	.word	0x00027750


	//   ....[130]....
        /*0664*/ 	.word	0x00027d10


	//   ....[131]....
        /*0668*/ 	.word	0x00027df0


	//   ....[132]....
        /*066c*/ 	.word	0x00027e90


	//   ....[133]....
        /*0670*/ 	.word	0x00027f10


	//   ....[134]....
        /*0674*/ 	.word	0x00027fc0


	//   ....[135]....
        /*0678*/ 	.word	0x00028020


	//   ....[136]....
        /*067c*/ 	.word	0x000280e0


	//   ....[137]....
        /*0680*/ 	.word	0x00028140


	//   ....[138]....
        /*0684*/ 	.word	0x00028200


	//   ....[139]....
        /*0688*/ 	.word	0x00028260


	//   ....[140]....
        /*068c*/ 	.word	0x00028320


	//   ....[141]....
        /*0690*/ 	.word	0x00028380


	//   ....[142]....
        /*0694*/ 	.word	0x00028420


	//   ....[143]....
        /*0698*/ 	.word	0x000284d0


	//   ....[144]....
        /*069c*/ 	.word	0x00028570


	//   ....[145]....
        /*06a0*/ 	.word	0x00028600


	//   ....[146]....
        /*06a4*/ 	.word	0x000286d0


	//   ....[147]....
        /*06a8*/ 	.word	0x000287e0


	//   ....[148]....
        /*06ac*/ 	.word	0x00028860


	//   ....[149]....
        /*06b0*/ 	.word	0x000288c0


	//   ....[150]....
        /*06b4*/ 	.word	0x000289a0


	//   ....[151]....
        /*06b8*/ 	.word	0x00028a20


	//   ....[152]....
        /*06bc*/ 	.word	0x00028b20


	//   ....[153]....
        /*06c0*/ 	.word	0x00028c20


	//   ....[154]....
        /*06c4*/ 	.word	0x00028c90


	//   ....[155]....
        /*06c8*/ 	.word	0x00028cf0


	//   ....[156]....
        /*06cc*/ 	.word	0x00028dc0


	//   ....[157]....
        /*06d0*/ 	.word	0x00028ee0


	//   ....[158]....
        /*06d4*/ 	.word	0x00028f30


	//   ....[159]....
        /*06d8*/ 	.word	0x00028fc0


	//   ....[160]....
        /*06dc*/ 	.word	0x00029060


	//   ....[161]....
        /*06e0*/ 	.word	0x000290e0


	//   ....[162]....
        /*06e4*/ 	.word	0x000291b0


	//   ....[163]....
        /*06e8*/ 	.word	0x000292c0


	//   ....[164]....
        /*06ec*/ 	.word	0x00029310


	//   ....[165]....
        /*06f0*/ 	.word	0x00029380


	//   ....[166]....
        /*06f4*/ 	.word	0x00029470


	//   ....[167]....
        /*06f8*/ 	.word	0x00029580


	//   ....[168]....
        /*06fc*/ 	.word	0x000295d0


	//   ....[169]....
        /*0700*/ 	.word	0x00029640


	//   ....[170]....
        /*0704*/ 	.word	0x00029730


	//   ....[171]....
        /*0708*/ 	.word	0x00029840


	//   ....[172]....
        /*070c*/ 	.word	0x00029890


	//   ....[173]....
        /*0710*/ 	.word	0x00029900


	//   ....[174]....
        /*0714*/ 	.word	0x000299e0


	//   ....[175]....
        /*0718*/ 	.word	0x00029b10


	//   ....[176]....
        /*071c*/ 	.word	0x00029be0


	//   ....[177]....
        /*0720*/ 	.word	0x00029c70


	//   ....[178]....
        /*0724*/ 	.word	0x00029da0


	//   ....[179]....
        /*0728*/ 	.word	0x00029e00


	//   ....[180]....
        /*072c*/ 	.word	0x00029f10


	//   ....[181]....
        /*0730*/ 	.word	0x00029f70


	//   ....[182]....
        /*0734*/ 	.word	0x0002a080


	//   ....[183]....
        /*0738*/ 	.word	0x0002a0e0


	//   ....[184]....
        /*073c*/ 	.word	0x0002a1f0


	//   ....[185]....
        /*0740*/ 	.word	0x0002a250


	//   ....[186]....
        /*0744*/ 	.word	0x0002a310


	//   ....[187]....
        /*0748*/ 	.word	0x0002a470


	//   ....[188]....
        /*074c*/ 	.word	0x0002a510


	//   ....[189]....
        /*0750*/ 	.word	0x0002a570


	//   ....[190]....
        /*0754*/ 	.word	0x0002a610


	//   ....[191]....
        /*0758*/ 	.word	0x0002a670


	//   ....[192]....
        /*075c*/ 	.word	0x0002a720


	//   ....[193]....
        /*0760*/ 	.word	0x0002a780


	//   ....[194]....
        /*0764*/ 	.word	0x0002a820


	//   ....[195]....
        /*0768*/ 	.word	0x0002a880


	//   ....[196]....
        /*076c*/ 	.word	0x0002a920


	//   ....[197]....
        /*0770*/ 	.word	0x0002a980


	//   ....[198]....
        /*0774*/ 	.word	0x0002aa20


	//   ....[199]....
        /*0778*/ 	.word	0x0002ab00


	//   ....[200]....
        /*077c*/ 	.word	0x0002aba0


	//   ....[201]....
        /*0780*/ 	.word	0x0002ac00


	//   ....[202]....
        /*0784*/ 	.word	0x0002acd0


	//   ....[203]....
        /*0788*/ 	.word	0x0002ad30


	//   ....[204]....
        /*078c*/ 	.word	0x0002ae00


	//   ....[205]....
        /*0790*/ 	.word	0x0002ae60


	//   ....[206]....
        /*0794*/ 	.word	0x0002af30


	//   ....[207]....
        /*0798*/ 	.word	0x0002af90


	//   ....[208]....
        /*079c*/ 	.word	0x0002b060


	//   ....[209]....
        /*07a0*/ 	.word	0x0002b0c0


	//   ....[210]....
        /*07a4*/ 	.word	0x0002b190


	//   ....[211]....
        /*07a8*/ 	.word	0x0002b220


	//   ....[212]....
        /*07ac*/ 	.word	0x0002b340


	//   ....[213]....
        /*07b0*/ 	.word	0x0002d9b0


	//   ....[214]....
        /*07b4*/ 	.word	0x0002e140


	//   ....[215]....
        /*07b8*/ 	.word	0x0002f3e0


	//   ....[216]....
        /*07bc*/ 	.word	0x0002f440


	//   ....[217]....
        /*07c0*/ 	.word	0x0002f4a0


	//   ....[218]....
        /*07c4*/ 	.word	0x0002f4c0


	//----- nvinfo : EIATTR_REG_RECONFIG
	.align		4
.L_351:
        /*07c8*/ 	.byte	0x01, 0x54
	.zero		2


	//----- nvinfo : EIATTR_SYSCALL_OFFSETS
	.align		4
        /*07cc*/ 	.byte	0x04, 0x46
        /*07ce*/ 	.short	(.L_353 - .L_352)


	//   ....[0]....
.L_352:
        /*07d0*/ 	.word	0x00002370


	//   ....[1]....
        /*07d4*/ 	.word	0x00023a00


	//   ....[2]....
        /*07d8*/ 	.word	0x00023b50


	//   ....[3]....
        /*07dc*/ 	.word	0x00023c40


	//   ....[4]....
        /*07e0*/ 	.word	0x00024770


	//   ....[5]....
        /*07e4*/ 	.word	0x000252e0


	//----- nvinfo : EIATTR_MBARRIER_INSTR_OFFSETS
	.align		4
.L_353:
        /*07e8*/ 	.byte	0x04, 0x39
        /*07ea*/ 	.short	(.L_355 - .L_354)


	//   ....[0]....
.L_354:
        /*07ec*/ 	.word	0x00000190
        /*07f0*/ 	.word	0x000000ff
        /*07f4*/ 	.word	0x00032400
        /*07f8*/ 	.short	0x0100
        /*07fa*/ 	.byte	0x08
	.zero		1


	//   ....[1]....
        /*07fc*/ 	.word	0x000001a0
        /*0800*/ 	.word	0x000000ff
        /*0804*/ 	.word	0x00032410
        /*0808*/ 	.short	0x0100
        /*080a*/ 	.byte	0x08
	.zero		1


	//   ....[2]....
        /*080c*/ 	.word	0x000001b0
        /*0810*/ 	.word	0x000000ff
        /*0814*/ 	.word	0x00032420
        /*0818*/ 	.short	0x0100
        /*081a*/ 	.byte	0x08
	.zero		1


	//   ....[3]....
        /*081c*/ 	.word	0x000002a0
        /*0820*/ 	.word	0x000000ff
        /*0824*/ 	.word	0x00032430
        /*0828*/ 	.short	0x0100
        /*082a*/ 	.byte	0x08
	.zero		1


	//   ....[4]....
        /*082c*/ 	.word	0x000002b0
        /*0830*/ 	.word	0x000000ff
        /*0834*/ 	.word	0x00032440
        /*0838*/ 	.short	0x0100
        /*083a*/ 	.byte	0x08
	.zero		1


	//   ....[5]....
        /*083c*/ 	.word	0x000002c0
        /*0840*/ 	.word	0x000000ff
        /*0844*/ 	.word	0x00032438
        /*0848*/ 	.short	0x0100
        /*084a*/ 	.byte	0x08
	.zero		1


	//   ....[6]....
        /*084c*/ 	.word	0x000002d0
        /*0850*/ 	.word	0x000000ff
        /*0854*/ 	.word	0x00032448
        /*0858*/ 	.short	0x0100
        /*085a*/ 	.byte	0x08
	.zero		1


	//   ....[7]....
        /*085c*/ 	.word	0x00000400
        /*0860*/ 	.word	0x000000ff
        /*0864*/ 	.word	0x00032450
        /*0868*/ 	.short	0x0100
        /*086a*/ 	.byte	0x08
	.zero		1


	//   ....[8]....
        /*086c*/ 	.word	0x00000410
        /*0870*/ 	.word	0x000000ff
        /*0874*/ 	.word	0x00032460
        /*0878*/ 	.short	0x0100
        /*087a*/ 	.byte	0x08
	.zero		1


	//   ....[9]....
        /*087c*/ 	.word	0x00000420
        /*0880*/ 	.word	0x000000ff
        /*0884*/ 	.word	0x00032458
        /*0888*/ 	.short	0x0100
        /*088a*/ 	.byte	0x08
	.zero		1


	//   ....[10]....
        /*088c*/ 	.word	0x00000430
        /*0890*/ 	.word	0x000000ff
        /*0894*/ 	.word	0x00032468
        /*0898*/ 	.short	0x0100
        /*089a*/ 	.byte	0x08
	.zero		1


	//   ....[11]....
        /*089c*/ 	.word	0x00000520
        /*08a0*/ 	.word	0x000000ff
        /*08a4*/ 	.word	0x00032470
        /*08a8*/ 	.short	0x0100
        /*08aa*/ 	.byte	0x06
	.zero		1


	//   ....[12]....
        /*08ac*/ 	.word	0x00000530
        /*08b0*/ 	.word	0x000000ff
        /*08b4*/ 	.word	0x00032480
        /*08b8*/ 	.short	0x0100
        /*08ba*/ 	.byte	0x06
	.zero		1


	//   ....[13]....
        /*08bc*/ 	.word	0x00000540
        /*08c0*/ 	.word	0x000000ff
        /*08c4*/ 	.word	0x00032478
        /*08c8*/ 	.short	0x0100
        /*08ca*/ 	.byte	0x06
	.zero		1


	//   ....[14]....
        /*08cc*/ 	.word	0x00000550
        /*08d0*/ 	.word	0x000000ff
        /*08d4*/ 	.word	0x00032488
        /*08d8*/ 	.short	0x0100
        /*08da*/ 	.byte	0x06
	.zero		1


	//   ....[15]....
        /*08dc*/ 	.word	0x00000680
        /*08e0*/ 	.word	0x000000ff
        /*08e4*/ 	.word	0x00032490
        /*08e8*/ 	.short	0x0100
        /*08ea*/ 	.byte	0x08
	.zero		1


	//   ....[16]....
        /*08ec*/ 	.word	0x00000690
        /*08f0*/ 	.word	0x000000ff
        /*08f4*/ 	.word	0x000324a0
        /*08f8*/ 	.short	0x0100
        /*08fa*/ 	.byte	0x08
	.zero		1


	//   ....[17]....
        /*08fc*/ 	.word	0x000006a0
        /*0900*/ 	.word	0x000000ff
        /*0904*/ 	.word	0x00032498
        /*0908*/ 	.short	0x0100
        /*090a*/ 	.byte	0x08
	.zero		1


	//   ....[18]....
        /*090c*/ 	.word	0x000006b0
        /*0910*/ 	.word	0x000000ff
        /*0914*/ 	.word	0x000324a8
        /*0918*/ 	.short	0x0100
        /*091a*/ 	.byte	0x08
	.zero		1


	//   ....[19]....
        /*091c*/ 	.word	0x000007f0
        /*0920*/ 	.word	0x000000ff
        /*0924*/ 	.word	0x000324b0
        /*0928*/ 	.short	0x0100
        /*092a*/ 	.byte	0x08
	.zero		1


	//   ....[20]....
        /*092c*/ 	.word	0x00000800
        /*0930*/ 	.word	0x000000ff
        /*0934*/ 	.word	0x000324c0
        /*0938*/ 	.short	0x0100
        /*093a*/ 	.byte	0x08
	.zero		1


	//   ....[21]....
        /*093c*/ 	.word	0x00000810
        /*0940*/ 	.word	0x000000ff
        /*0944*/ 	.word	0x000324b8
        /*0948*/ 	.short	0x0100
        /*094a*/ 	.byte	0x08
	.zero		1


	//   ....[22]....
        /*094c*/ 	.word	0x00000820
        /*0950*/ 	.word	0x000000ff
        /*0954*/ 	.word	0x000324c8
        /*0958*/ 	.short	0x0100
        /*095a*/ 	.byte	0x08
	.zero		1


	//   ....[23]....
        /*095c*/ 	.word	0x000025f0
        /*0960*/ 	.word	0x000000ff
        /*0964*/ 	.word	0x00032400
        /*0968*/ 	.short	0x010a
        /*096a*/ 	.byte	0x2a
	.zero		1


	//   ....[24]....
        /*096c*/ 	.word	0x00002a30
        /*0970*/ 	.word	0x00000014
        /*0974*/ 	.word	0x00000000
        /*0978*/ 	.short	0x010a
        /*097a*/ 	.byte	0x3f
	.zero		1


	//   ....[25]....
        /*097c*/ 	.word	0x00002a90
        /*0980*/ 	.word	0x00000014
        /*0984*/ 	.word	0x00000000
        /*0988*/ 	.short	0x010a
        /*098a*/ 	.byte	0x3f
	.zero		1


	//   ....[26]....
        /*098c*/ 	.word	0x00002e40
        /*0990*/ 	.word	0x000000ff
        /*0994*/ 	.word	0x00032410
        /*0998*/ 	.short	0x010a
        /*099a*/ 	.byte	0x2a
	.zero		1


	//   ....[27]....
        /*099c*/ 	.word	0x00002f40
        /*09a0*/ 	.word	0x00000008
        /*09a4*/ 	.word	0x00000000
        /*09a8*/ 	.short	0x010a
        /*09aa*/ 	.byte	0x3f
	.zero		1


	//   ....[28]....
        /*09ac*/ 	.word	0x00002fa0
        /*09b0*/ 	.word	0x00000008
        /*09b4*/ 	.word	0x00000000
        /*09b8*/ 	.short	0x010a
        /*09ba*/ 	.byte	0x3f
	.zero		1


	//   ....[29]....
        /*09bc*/ 	.word	0x00003ce0
        /*09c0*/ 	.word	0x00000006
        /*09c4*/ 	.word	0x00000000
        /*09c8*/ 	.short	0x0101
        /*09ca*/ 	.byte	0x3f
	.zero		1


	//   ....[30]....
        /*09cc*/ 	.word	0x00009610
        /*09d0*/ 	.word	0x00000000
        /*09d4*/ 	.word	0x00000000
        /*09d8*/ 	.short	0x0101
        /*09da*/ 	.byte	0x3f
	.zero		1


	//   ....[31]....
        /*09dc*/ 	.word	0x00009d40
        /*09e0*/ 	.word	0x00000004
        /*09e4*/ 	.word	0x00000000
        /*09e8*/ 	.short	0x010a
        /*09ea*/ 	.byte	0x3f
	.zero		1


	//   ....[32]....
        /*09ec*/ 	.word	0x00009de0
        /*09f0*/ 	.word	0x00000006
        /*09f4*/ 	.word	0x00000000
        /*09f8*/ 	.short	0x010a
        /*09fa*/ 	.byte	0x3f
	.zero		1


	//   ....[33]....
        /*09fc*/ 	.word	0x0000a1f0
        /*0a00*/ 	.word	0x00000003
        /*0a04*/ 	.word	0x00000000
        /*0a08*/ 	.short	0x010a
        /*0a0a*/ 	.byte	0x3f
	.zero		1


	//   ....[34]....
        /*0a0c*/ 	.word	0x0000a2c0
        /*0a10*/ 	.word	0x00000012
        /*0a14*/ 	.word	0x00000000
        /*0a18*/ 	.short	0x010a
        /*0a1a*/ 	.byte	0x3f
	.zero		1


	//   ....[35]....
        /*0a1c*/ 	.word	0x0000b000
        /*0a20*/ 	.word	0x00000003
        /*0a24*/ 	.word	0x00000000
        /*0a28*/ 	.short	0x0101
        /*0a2a*/ 	.byte	0x3f
	.zero		1


	//   ....[36]....
        /*0a2c*/ 	.word	0x00013970
        /*0a30*/ 	.word	0x00000000
        /*0a34*/ 	.word	0x00000000
        /*0a38*/ 	.short	0x0101
        /*0a3a*/ 	.byte	0x3f
	.zero		1


	//   ....[37]....
        /*0a3c*/ 	.word	0x00013b70
        /*0a40*/ 	.word	0x00000007
        /*0a44*/ 	.word	0x00000000
        /*0a48*/ 	.short	0x010a
        /*0a4a*/ 	.byte	0x3f
	.zero		1


	//   ....[38]....
        /*0a4c*/ 	.word	0x00013c20
        /*0a50*/ 	.word	0x00000000
        /*0a54*/ 	.word	0x00000000
        /*0a58*/ 	.short	0x010a
        /*0a5a*/ 	.byte	0x3f
	.zero		1


	//   ....[39]....
        /*0a5c*/ 	.word	0x00014050
        /*0a60*/ 	.word	0x00000007
        /*0a64*/ 	.word	0x00000000
        /*0a68*/ 	.short	0x010a
        /*0a6a*/ 	.byte	0x3f
	.zero		1


	//   ....[40]....
        /*0a6c*/ 	.word	0x00014150
        /*0a70*/ 	.word	0x00000007
        /*0a74*/ 	.word	0x00000000
        /*0a78*/ 	.short	0x010a
        /*0a7a*/ 	.byte	0x3f
	.zero		1


	//   ....[41]....
        /*0a7c*/ 	.word	0x00014e90
        /*0a80*/ 	.word	0x00000004
        /*0a84*/ 	.word	0x00000000
        /*0a88*/ 	.short	0x0101
        /*0a8a*/ 	.byte	0x3f
	.zero		1


	//   ....[42]....
        /*0a8c*/ 	.word	0x0001ec70
        /*0a90*/ 	.word	0x00000007
        /*0a94*/ 	.word	0x00000000
        /*0a98*/ 	.short	0x0101
        /*0a9a*/ 	.byte	0x3f
	.zero		1


	//   ....[43]....
        /*0a9c*/ 	.word	0x00021810
        /*0aa0*/ 	.word	0x000000ff
        /*0aa4*/ 	.word	0x00000000
        /*0aa8*/ 	.short	0x0101
        /*0aaa*/ 	.byte	0x05
	.zero		1


	//   ....[44]....
        /*0aac*/ 	.word	0x00024040
        /*0ab0*/ 	.word	0x00000018
        /*0ab4*/ 	.word	0x00032440
        /*0ab8*/ 	.short	0x010a
        /*0aba*/ 	.byte	0x3f
	.zero		1


	//   ....[45]....
        /*0abc*/ 	.word	0x00024550
        /*0ac0*/ 	.word	0x00000018
        /*0ac4*/ 	.word	0x00032430
        /*0ac8*/ 	.short	0x0107
        /*0aca*/ 	.byte	0x3f
	.zero		1


	//   ....[46]....
        /*0acc*/ 	.word	0x00024600
        /*0ad0*/ 	.word	0x00000018
        /*0ad4*/ 	.word	0x00032430
        /*0ad8*/ 	.short	0x0101
        /*0ada*/ 	.byte	0x3f
	.zero		1


	//   ....[47]....
        /*0adc*/ 	.word	0x00025120
        /*0ae0*/ 	.word	0x00000011
        /*0ae4*/ 	.word	0x00032400
        /*0ae8*/ 	.short	0x0107
        /*0aea*/ 	.byte	0x3f
	.zero		1


	//   ....[48]....
        /*0aec*/ 	.word	0x000251b0
        /*0af0*/ 	.word	0x00000011
        /*0af4*/ 	.word	0x00032400
        /*0af8*/ 	.short	0x0101
        /*0afa*/ 	.byte	0x3f
	.zero		1


	//   ....[49]....
        /*0afc*/ 	.word	0x00025c00
        /*0b00*/ 	.word	0x00000011
        /*0b04*/ 	.word	0x00032410
        /*0b08*/ 	.short	0x0107
        /*0b0a*/ 	.byte	0x3f
	.zero		1


	//   ....[50]....
        /*0b0c*/ 	.word	0x00025cf0
        /*0b10*/ 	.word	0x00000011
        /*0b14*/ 	.word	0x00032410
        /*0b18*/ 	.short	0x0101
        /*0b1a*/ 	.byte	0x3f
	.zero		1


	//   ....[51]....
        /*0b1c*/ 	.word	0x00025d10
        /*0b20*/ 	.word	0x00000011
        /*0b24*/ 	.word	0x00032420
        /*0b28*/ 	.short	0x010a
        /*0b2a*/ 	.byte	0x3f
	.zero		1


	//   ....[52]....
        /*0b2c*/ 	.word	0x00025d90
        /*0b30*/ 	.word	0x00000018
        /*0b34*/ 	.word	0x00032460
        /*0b38*/ 	.short	0x010a
        /*0b3a*/ 	.byte	0x3f
	.zero		1


	//   ....[53]....
        /*0b3c*/ 	.word	0x00026490
        /*0b40*/ 	.word	0x00000018
        /*0b44*/ 	.word	0x00032450
        /*0b48*/ 	.short	0x0107
        /*0b4a*/ 	.byte	0x3f
	.zero		1


	//   ....[54]....
        /*0b4c*/ 	.word	0x00026550
        /*0b50*/ 	.word	0x00000018
        /*0b54*/ 	.word	0x00032450
        /*0b58*/ 	.short	0x0101
        /*0b5a*/ 	.byte	0x3f
	.zero		1


	//   ....[55]....
        /*0b5c*/ 	.word	0x00026870
        /*0b60*/ 	.word	0x0000000a
        /*0b64*/ 	.word	0x00032440
        /*0b68*/ 	.short	0x010a
        /*0b6a*/ 	.byte	0x3f
	.zero		1


	//   ....[56]....
        /*0b6c*/ 	.word	0x00026c40
        /*0b70*/ 	.word	0x0000000a
        /*0b74*/ 	.word	0x00032430
        /*0b78*/ 	.short	0x0107
        /*0b7a*/ 	.byte	0x3f
	.zero		1


	//   ....[57]....
        /*0b7c*/ 	.word	0x00026cf0
        /*0b80*/ 	.word	0x0000000a
        /*0b84*/ 	.word	0x00032430
        /*0b88*/ 	.short	0x0101
        /*0b8a*/ 	.byte	0x3f
	.zero		1


	//   ....[58]....
        /*0b8c*/ 	.word	0x00026d20
        /*0b90*/ 	.word	0x0000000a
        /*0b94*/ 	.word	0x00032460
        /*0b98*/ 	.short	0x010a
        /*0b9a*/ 	.byte	0x3f
	.zero		1


	//   ....[59]....
        /*0b9c*/ 	.word	0x00027240
        /*0ba0*/ 	.word	0x0000000a
        /*0ba4*/ 	.word	0x00032450
        /*0ba8*/ 	.short	0x0107
        /*0baa*/ 	.byte	0x3f
	.zero		1


	//   ....[60]....
        /*0bac*/ 	.word	0x000272f0
        /*0bb0*/ 	.word	0x0000000a
        /*0bb4*/ 	.word	0x00032450
        /*0bb8*/ 	.short	0x0101
        /*0bba*/ 	.byte	0x3f
	.zero		1


	//   ....[61]....
        /*0bbc*/ 	.word	0x000276d0
        /*0bc0*/ 	.word	0x00000007
        /*0bc4*/ 	.word	0x00032420
        /*0bc8*/ 	.short	0x010a
        /*0bca*/ 	.byte	0x3f
	.zero		1


	//   ....[62]....
        /*0bcc*/ 	.word	0x00027870
        /*0bd0*/ 	.word	0x00000005
        /*0bd4*/ 	.word	0x00032440
        /*0bd8*/ 	.short	0x010a
        /*0bda*/ 	.byte	0x3f
	.zero		1


	//   ....[63]....
        /*0bdc*/ 	.word	0x00027910
        /*0be0*/ 	.word	0x00000003
        /*0be4*/ 	.word	0x00032440
        /*0be8*/ 	.short	0x010a
        /*0bea*/ 	.byte	0x3f
	.zero		1


	//   ....[64]....
        /*0bec*/ 	.word	0x00027950
        /*0bf0*/ 	.word	0x00000005
        /*0bf4*/ 	.word	0x00032460
        /*0bf8*/ 	.short	0x010a
        /*0bfa*/ 	.byte	0x3f
	.zero		1


	//   ....[65]....
        /*0bfc*/ 	.word	0x00027990
        /*0c00*/ 	.word	0x00000003
        /*0c04*/ 	.word	0x00032460
        /*0c08*/ 	.short	0x010a
        /*0c0a*/ 	.byte	0x3f
	.zero		1


	//   ....[66]....
        /*0c0c*/ 	.word	0x00027a00
        /*0c10*/ 	.word	0x00000009
        /*0c14*/ 	.word	0x00032400
        /*0c18*/ 	.short	0x010a
        /*0c1a*/ 	.byte	0x3f
	.zero		1


	//   ....[67]....
        /*0c1c*/ 	.word	0x00027a50
        /*0c20*/ 	.word	0x00000014
        /*0c24*/ 	.word	0x00000000
        /*0c28*/ 	.short	0x010a
        /*0c2a*/ 	.byte	0x3f
	.zero		1


	//   ....[68]....
        /*0c2c*/ 	.word	0x00027ab0
        /*0c30*/ 	.word	0x00000009
        /*0c34*/ 	.word	0x00032410
        /*0c38*/ 	.short	0x010a
        /*0c3a*/ 	.byte	0x3f
	.zero		1


	//   ....[69]....
        /*0c3c*/ 	.word	0x00027b00
        /*0c40*/ 	.word	0x00000008
        /*0c44*/ 	.word	0x00000000
        /*0c48*/ 	.short	0x010a
        /*0c4a*/ 	.byte	0x3f
	.zero		1


	//   ....[70]....
        /*0c4c*/ 	.word	0x00027b50
        /*0c50*/ 	.word	0x00000006
        /*0c54*/ 	.word	0x00000000
        /*0c58*/ 	.short	0x010a
        /*0c5a*/ 	.byte	0x3f
	.zero		1


	//   ....[71]....
        /*0c5c*/ 	.word	0x00027ba0
        /*0c60*/ 	.word	0x00000012
        /*0c64*/ 	.word	0x00000000
        /*0c68*/ 	.short	0x010a
        /*0c6a*/ 	.byte	0x3f
	.zero		1


	//   ....[72]....
        /*0c6c*/ 	.word	0x00027bf0
        /*0c70*/ 	.word	0x00000000
        /*0c74*/ 	.word	0x00000000
        /*0c78*/ 	.short	0x010a
        /*0c7a*/ 	.byte	0x3f
	.zero		1


	//   ....[73]....
        /*0c7c*/ 	.word	0x00027c40
        /*0c80*/ 	.word	0x00000007
        /*0c84*/ 	.word	0x00000000
        /*0c88*/ 	.short	0x010a
        /*0c8a*/ 	.byte	0x3f
	.zero		1


	//   ....[74]....
        /*0c8c*/ 	.word	0x00027d40
        /*0c90*/ 	.word	0x00000018
        /*0c94*/ 	.word	0x00032440
        /*0c98*/ 	.short	0x010a
        /*0c9a*/ 	.byte	0x3f
	.zero		1


	//   ....[75]....
        /*0c9c*/ 	.word	0x00029a10
        /*0ca0*/ 	.word	0x00000011
        /*0ca4*/ 	.word	0x00032420
        /*0ca8*/ 	.short	0x010a
        /*0caa*/ 	.byte	0x3f
	.zero		1


	//   ....[76]....
        /*0cac*/ 	.word	0x00029a60
        /*0cb0*/ 	.word	0x00000018
        /*0cb4*/ 	.word	0x00032460
        /*0cb8*/ 	.short	0x010a
        /*0cba*/ 	.byte	0x3f
	.zero		1


	//   ....[77]....
        /*0cbc*/ 	.word	0x0002a3c0
        /*0cc0*/ 	.word	0x0000000a
        /*0cc4*/ 	.word	0x00032440
        /*0cc8*/ 	.short	0x010a
        /*0cca*/ 	.byte	0x3f
	.zero		1


	//   ....[78]....
        /*0ccc*/ 	.word	0x0002aa50
        /*0cd0*/ 	.word	0x0000000a
        /*0cd4*/ 	.word	0x00032460
        /*0cd8*/ 	.short	0x010a
        /*0cda*/ 	.byte	0x3f
	.zero		1


	//   ....[79]....
        /*0cdc*/ 	.word	0x0002b260
        /*0ce0*/ 	.word	0x00000007
        /*0ce4*/ 	.word	0x00032420
        /*0ce8*/ 	.short	0x010a
        /*0cea*/ 	.byte	0x3f
	.zero		1


	//   ....[80]....
        /*0cec*/ 	.word	0x0002b400
        /*0cf0*/ 	.word	0x00000005
        /*0cf4*/ 	.word	0x00032440
        /*0cf8*/ 	.short	0x010a
        /*0cfa*/ 	.byte	0x3f
	.zero		1


	//   ....[81]....
        /*0cfc*/ 	.word	0x0002b450
        /*0d00*/ 	.word	0x00000003
        /*0d04*/ 	.word	0x00032440
        /*0d08*/ 	.short	0x010a
        /*0d0a*/ 	.byte	0x3f
	.zero		1


	//   ....[82]....
        /*0d0c*/ 	.word	0x0002b4a0
        /*0d10*/ 	.word	0x00000005
        /*0d14*/ 	.word	0x00032460
        /*0d18*/ 	.short	0x010a
        /*0d1a*/ 	.byte	0x3f
	.zero		1


	//   ....[83]....
        /*0d1c*/ 	.word	0x0002b840
        /*0d20*/ 	.word	0x0000000c
        /*0d24*/ 	.word	0x00000000
        /*0d28*/ 	.short	0x010a
        /*0d2a*/ 	.byte	0x3f
	.zero		1


	//   ....[84]....
        /*0d2c*/ 	.word	0x0002b980
        /*0d30*/ 	.word	0x00000002
        /*0d34*/ 	.word	0x00000000
        /*0d38*/ 	.short	0x010a
        /*0d3a*/ 	.byte	0x3f
	.zero		1


	//   ....[85]....
        /*0d3c*/ 	.word	0x0002bfe0
        /*0d40*/ 	.word	0x0000000b
        /*0d44*/ 	.word	0x00000000
        /*0d48*/ 	.short	0x010a
        /*0d4a*/ 	.byte	0x3f
	.zero		1


	//   ....[86]....
        /*0d4c*/ 	.word	0x0002c120
        /*0d50*/ 	.word	0x00000008
        /*0d54*/ 	.word	0x00000000
        /*0d58*/ 	.short	0x010a
        /*0d5a*/ 	.byte	0x3f
	.zero		1


	//   ....[87]....
        /*0d5c*/ 	.word	0x0002d410
        /*0d60*/ 	.word	0x00000007
        /*0d64*/ 	.word	0x00000000
        /*0d68*/ 	.short	0x0101
        /*0d6a*/ 	.byte	0x3f
	.zero		1


	//   ....[88]....
        /*0d6c*/ 	.word	0x000471b0
        /*0d70*/ 	.word	0x00000000
        /*0d74*/ 	.word	0x00000000
        /*0d78*/ 	.short	0x0101
        /*0d7a*/ 	.byte	0x3f
	.zero		1


	//   ....[89]....
        /*0d7c*/ 	.word	0x000471d0
        /*0d80*/ 	.word	0x00000002
        /*0d84*/ 	.word	0x00000000
        /*0d88*/ 	.short	0x010a
        /*0d8a*/ 	.byte	0x3f
	.zero		1


	//   ....[90]....
        /*0d8c*/ 	.word	0x00047220
        /*0d90*/ 	.word	0x00000008
        /*0d94*/ 	.word	0x00000000
        /*0d98*/ 	.short	0x010a
        /*0d9a*/ 	.byte	0x3f
	.zero		1


	//----- nvinfo : EIATTR_NUM_MBARRIERS
	.align		4
.L_355:
        /*0d9c*/ 	.byte	0x03, 0x38
        /*0d9e*/ 	.short	0x0017


	//----- nvinfo : EIATTR_EXIT_INSTR_OFFSETS
	.align		4
        /*0da0*/ 	.byte	0x04, 0x1c
        /*0da2*/ 	.short	(.L_357 - .L_356)


	//   ....[0]....
.L_356:
        /*0da4*/ 	.word	0x00000a80


	//   ....[1]....
        /*0da8*/ 	.word	0x00022980


	//   ....[2]....
        /*0dac*/ 	.word	0x000279e0


	//----- nvinfo : EIATTR_MAX_THREADS
	.align		4
.L_357:
        /*0db0*/ 	.byte	0x04, 0x05
        /*0db2*/ 	.short	(.L_359 - .L_358)
.L_358:
        /*0db4*/ 	.word	0x00000180
        /*0db8*/ 	.word	0x00000001
        /*0dbc*/ 	.word	0x00000001


	//----- nvinfo : EIATTR_CRS_STACK_SIZE
	.align		4
.L_359:
        /*0dc0*/ 	.byte	0x04, 0x1e
        /*0dc2*/ 	.short	(.L_361 - .L_360)
.L_360:
        /*0dc4*/ 	.word	0x00000000


	//----- nvinfo : EIATTR_CBANK_PARAM_SIZE
	.align		4
.L_361:
        /*0dc8*/ 	.byte	0x03, 0x19
        /*0dca*/ 	.short	0x0bf0


	//----- nvinfo : EIATTR_PARAM_CBANK
	.align		4
        /*0dcc*/ 	.byte	0x04, 0x0a
        /*0dce*/ 	.short	(.L_363 - .L_362)
	.align		4
.L_362:
        /*0dd0*/ 	.word	index@(.nv.constant0._ZN7cutlass13device_kernelIN5flash11enable_sm90INS1_16FlashAttnFwdSm90INS1_25CollectiveMainloopFwdSm90ILi2EN4cute5tupleIJNS5_1CILi1EEES8_S8_EEENS6_IJNS7_ILi128EEENS7_ILi96EEENS7_ILi64EEEEEELi256ENS_10bfloat16_tEfNS_4arch4Sm90ELb0ELb1ELb1ELb0ELb1ELb0ELb1ELb1ELb0ELb1ELb0ELb0EEENS1_21CollectiveEpilogueFwdINS6_IJSA_NS7_ILi256EEESB_EEES9_SE_SG_Li256ELb0ELb1ELb0ELb0EEENS1_30DynamicPersistentTileSchedulerILi256ELi128ELb0ELb1ELb1EEEEEEEEEvNT_6ParamsE)
        /*0dd4*/ 	.short	0x0210
        /*0dd6*/ 	.short	0x0bf0


	//----- nvinfo : EIATTR_SW_WAR
	.align		4
.L_363:
        /*0dd8*/ 	.byte	0x04, 0x36
        /*0dda*/ 	.short	(.L_365 - .L_364)
.L_364:
        /*0ddc*/ 	.word	0x00000008
.L_365:


//--------------------- .nv.info._ZN7cutlass13device_kernelIN5flash11enable_sm90INS1_16FlashAttnFwdSm90INS1_25CollectiveMainloopFwdSm90ILi2EN4cute5tupleIJNS5_1CILi1EEES8_S8_EEENS6_IJNS7_ILi128EEENS7_ILi96EEENS7_ILi64EEEEEELi256ENS_10bfloat16_tEfNS_4arch4Sm90ELb0ELb1ELb1ELb1ELb1ELb0ELb0ELb1ELb0ELb1ELb0ELb0EEENS1_21CollectiveEpilogueFwdINS6_IJSA_NS7_ILi256EEESB_EEES9_SE_SG_Li256ELb1ELb1ELb0ELb0EEENS1_36VarlenDynamicPersistentTileSchedulerILi128ELi96ELi256ELi128ELb0ELb1ELb1ELb1ELb0ELb1EEEEEEEEEvNT_6ParamsE --------------------------
	.section	.nv.info._ZN7cutlass13device_kernelIN5flash11enable_sm90INS1_16FlashAttnFwdSm90INS1_25CollectiveMainloopFwdSm90ILi2EN4cute5tupleIJNS5_1CILi1EEES8_S8_EEENS6_IJNS7_ILi128EEENS7_ILi96EEENS7_ILi64EEEEEELi256ENS_10bfloat16_tEfNS_4arch4Sm90ELb0ELb1ELb1ELb1ELb1ELb0ELb0ELb1ELb0ELb1ELb0ELb0EEENS1_21CollectiveEpilogueFwdINS6_IJSA_NS7_ILi256EEESB_EEES9_SE_SG_Li256ELb1ELb1ELb0ELb0EEENS1_36VarlenDynamicPersistentTileSchedulerILi128ELi96ELi256ELi128ELb0ELb1ELb1ELb1ELb0ELb1EEEEEEEEEvNT_6ParamsE,"",@"SHT_CUDA_INFO"
	.sectionflags	@""
	.align	4


	//----- nvinfo : EIATTR_CUDA_API_VERSION
	.align		4
        /*0000*/ 	.byte	0x04, 0x37
        /*0002*/ 	.short	(.L_367 - .L_366)
.L_366:
        /*0004*/ 	.word	0x00000082


	//----- nvinfo : EIATTR_KPARAM_INFO
	.align		4
.L_367:
        /*0008*/ 	.byte	0x04, 0x17
        /*000a*/ 	.short	(.L_369 - .L_368)
.L_368:
        /*000c*/ 	.word	0x00000000
        /*0010*/ 	.short	0x0000
        /*0012*/ 	.short	0x0070
        /*0014*/ 	.byte	0x00, 0xf0, 0x01, 0x2a


	//----- nvinfo : EIATTR_SPARSE_MMA_MASK
	.align		4
.L_369:
        /*0018*/ 	.byte	0x03, 0x50
        /*001a*/ 	.short	0x0000


	//----- nvinfo : EIATTR_MAXREG_COUNT
	.align		4
        /*001c*/ 	.byte	0x03, 0x1b
        /*001e*/ 	.short	0x00a8


	//----- nvinfo : EIATTR_NUM_BARRIERS
	.align		4
        /*0020*/ 	.byte	0x02, 0x4c
        /*0022*/ 	.byte	0x10
	.zero		1


	//----- nvinfo : EIATTR_EXTERNS
	.align		4
        /*0024*/ 	.byte	0x04, 0x0f
        /*0026*/ 	.short	(.L_371 - .L_370)


	//   ....[0]....
	.align		4
.L_370:
        /*0028*/ 	.word	index@(__assertfail)


	//----- nvinfo : EIATTR_ANNOTATIONS
	.align		4
.L_371:
        /*002c*/ 	.byte	0x04, 0x55
        /*002e*/ 	.short	(.L_373 - .L_372)


	//   ....[0]....
.L_372:
        /* <DEDUP_REMOVED lines=9> */


	//----- nvinfo : EIATTR_MERCURY_ISA_VERSION
	.align		4
.L_373:
        /*00a8*/ 	.byte	0x03, 0x5f
        /*00aa*/ 	.short	0x0101


	//----- nvinfo : EIATTR_UNUSED_LOAD_BYTE_OFFSET
	.align		4
        /*00ac*/ 	.byte	0x04, 0x44
        /*00ae*/ 	.short	(.L_375 - .L_374)


	//   ....[0]....
.L_374:
        /*00b0*/ 	.word	0x00000960
        /*00b4*/ 	.word	0x0000fff0


	//   ....[1]....
        /*00b8*/ 	.word	0x0000e9b0
        /*00bc*/ 	.word	0x0000fff0


	//----- nvinfo : EIATTR_INT_WARP_WIDE_INSTR_OFFSETS
	.align		4
.L_375:
        /*00c0*/ 	.byte	0x04, 0x31
        /*00c2*/ 	.short	(.L_377 - .L_376)


	//   ....[0]....
.L_376:
        /*00c4*/ 	.word	0x000000c0


	//   ....[1]....
        /*00c8*/ 	.word	0x000000d0


	//   ....[2]....
        /*00cc*/ 	.word	0x00000170


	//   ....[3]....
        /*00d0*/ 	.word	0x00012cd0


	//   ....[4]....
        /*00d4*/ 	.word	0x00012d60


	//   ....[5]....
        /*00d8*/ 	.word	0x00016060


	//   ....[6]....
        /*00dc*/ 	.word	0x000160f0


	//----- nvinfo : EIATTR_COOP_GROUP_MASK_REGIDS
	.align		4
.L_377:
        /*00e0*/ 	.byte	0x04, 0x29
        /*00e2*/ 	.short	(.L_379 - .L_378)


	//   ....[0]....
.L_378:
        /*00e4*/ 	.word	0xffffffff


	//   ....[1]....
        /*00e8*/ 	.word	0xffffffff


	//   ....[2]....
        /*00ec*/ 	.word	0xffffffff


	//   ....[3]....
        /*00f0*/ 	.word	0xffffffff


	//   ....[4]....
        /*00f4*/ 	.word	0xffffffff


	//   ....[5]....
        /*00f8*/ 	.word	0xffffffff


	//   ....[6]....
        /*00fc*/ 	.word	0xffffffff


	//   ....[7]....
        /*0100*/ 	.word	0xffffffff


	//   ....[8]....
        /*0104*/ 	.word	0xffffffff


	//   ....[9]....
        /*0108*/ 	.word	0xffffffff


	//   ....[10]....
        /*010c*/ 	.word	0xffffffff


	//   ....[11]....
        /*0110*/ 	.word	0xffffffff


	//   ....[12]....
        /*0114*/ 	.word	0xffffffff


	//   ....[13]....
        /*0118*/ 	.word	0xffffffff


	//   ....[14]....
        /*011c*/ 	.word	0xffffffff


	//   ....[15]....
        /*0120*/ 	.word	0xffffffff


	//   ....[16]....
        /*0124*/ 	.word	0xffffffff


	//   ....[17]....
        /*0128*/ 	.word	0xffffffff


	//   ....[18]....
        /*012c*/ 	.word	0xffffffff


	//   ....[19]....
        /*0130*/ 	.word	0xffffffff


	//   ....[20]....
        /*0134*/ 	.word	0xffffffff


	//   ....[21]....
        /*0138*/ 	.word	0xffffffff


	//   ....[22]....
        /*013c*/ 	.word	0xffffffff


	//   ....[23]....
        /*0140*/ 	.word	0xffffffff


	//   ....[24]....
        /*0144*/ 	.word	0xffffffff


	//   ....[25]....
        /*0148*/ 	.word	0xffffffff


	//   ....[26]....
        /*014c*/ 	.word	0xffffffff


	//   ....[27]....
        /*0150*/ 	.word	0xffffffff


	//   ....[28]....
        /*0154*/ 	.word	0xffffffff


	//   ....[29]....
        /*0158*/ 	.word	0xffffffff


	//   ....[30]....
        /*015c*/ 	.word	0xffffffff


	//   ....[31]....
        /*0160*/ 	.word	0xffffffff


	//   ....[32]....
        /*0164*/ 	.word	0xffffffff


	//   ....[33]....
        /*0168*/ 	.word	0xffffffff


	//   ....[34]....
        /*016c*/ 	.word	0xffffffff


	//   ....[35]....
        /*0170*/ 	.word	0xffffffff


	//   ....[36]....
        /*0174*/ 	.word	0xffffffff


	//   ....[37]....
        /*0178*/ 	.word	0xffffffff


	//   ....[38]....
        /*017c*/ 	.word	0xffffffff


	//   ....[39]....
        /*0180*/ 	.word	0xffffffff


	//   ....[40]....
        /*0184*/ 	.word	0xffffffff


	//   ....[41]....
        /*0188*/ 	.word	0xffffffff


	//   ....[42]....
        /*018c*/ 	.word	0xffffffff


	//   ....[43]....
        /*0190*/ 	.word	0xffffffff


	//   ....[44]....
        /*0194*/ 	.word	0xffffffff


	//   ....[45]....
        /*0198*/ 	.word	0xffffffff


	//   ....[46]....
        /*019c*/ 	.word	0xffffffff


	//   ....[47]....
        /*01a0*/ 	.word	0xffffffff


	//   ....[48]....
        /*01a4*/ 	.word	0xffffffff


	//   ....[49]....
        /*01a8*/ 	.word	0xffffffff


	//   ....[50]....
        /*01ac*/ 	.word	0xffffffff


	//   ....[51]....
        /*01b0*/ 	.word	0xffffffff


	//   ....[52]....
        /*01b4*/ 	.word	0xffffffff


	//   ....[53]....
        /*01b8*/ 	.word	0xffffffff


	//   ....[54]....
        /*01bc*/ 	.word	0xffffffff


	//   ....[55]....
        /*01c0*/ 	.word	0xffffffff


	//   ....[56]....
        /*01c4*/ 	.word	0xffffffff


	//   ....[57]....
        /*01c8*/ 	.word	0xffffffff


	//   ....[58]....
        /*01cc*/ 	.word	0xffffffff


	//   ....[59]....
        /*01d0*/ 	.word	0xffffffff


	//   ....[60]....
        /*01d4*/ 	.word	0xffffffff


	//   ....[61]....
        /*01d8*/ 	.word	0xffffffff


	//   ....[62]....
        /*01dc*/ 	.word	0xffffffff


	//   ....[63]....
        /*01e0*/ 	.word	0xffffffff


	//   ....[64]....
        /*01e4*/ 	.word	0xffffffff


	//   ....[65]....
        /*01e8*/ 	.word	0xffffffff


	//   ....[66]....
        /*01ec*/ 	.word	0xffffffff


	//   ....[67]....
        /*01f0*/ 	.word	0xffffffff


	//   ....[68]....
        /*01f4*/ 	.word	0xffffffff


	//   ....[69]....
        /*01f8*/ 	.word	0xffffffff


	//   ....[70]....
        /*01fc*/ 	.word	0xffffffff


	//   ....[71]....
        /*0200*/ 	.word	0xffffffff


	//   ....[72]....
        /*0204*/ 	.word	0xffffffff


	//   ....[73]....
        /*0208*/ 	.word	0xffffffff


	//   ....[74]....
        /*020c*/ 	.word	0xffffffff


	//   ....[75]....
        /*0210*/ 	.word	0xffffffff


	//   ....[76]....
        /*0214*/ 	.word	0xffffffff


	//   ....[77]....
        /*0218*/ 	.word	0xffffffff


	//   ....[78]....
        /*021c*/ 	.word	0xffffffff


	//   ....[79]....
        /*0220*/ 	.word	0xffffffff


	//   ....[80]....
        /*0224*/ 	.word	0xffffffff


	//   ....[81]....
        /*0228*/ 	.word	0xffffffff


	//   ....[82]....
        /*022c*/ 	.word	0xffffffff


	//   ....[83]....
        /*0230*/ 	.word	0xffffffff


	//   ....[84]....
        /*0234*/ 	.word	0xffffffff


	//   ....[85]....
        /*0238*/ 	.word	0xffffffff


	//   ....[86]....
        /*023c*/ 	.word	0xffffffff


	//   ....[87]....
        /*0240*/ 	.word	0xffffffff


	//   ....[88]....
        /*0244*/ 	.word	0xffffffff


	//   ....[89]....
        /*0248*/ 	.word	0xffffffff


	//   ....[90]....
        /*024c*/ 	.word	0xffffffff


	//   ....[91]....
        /*0250*/ 	.word	0xffffffff


	//   ....[92]....
        /*0254*/ 	.word	0xffffffff


	//   ....[93]....
        /*0258*/ 	.word	0xffffffff


	//   ....[94]....
        /*025c*/ 	.word	0xffffffff


	//   ....[95]....
        /*0260*/ 	.word	0xffffffff


	//   ....[96]....
        /*0264*/ 	.word	0xffffffff


	//   ....[97]....
        /*0268*/ 	.word	0xffffffff


	//   ....[98]....
        /*026c*/ 	.word	0xffffffff


	//   ....[99]....
        /*0270*/ 	.word	0xffffffff


	//   ....[100]....
        /*0274*/ 	.word	0xffffffff


	//   ....[101]....
        /*0278*/ 	.word	0xffffffff


	//   ....[102]....
        /*027c*/ 	.word	0xffffffff


	//   ....[103]....
        /*0280*/ 	.word	0xffffffff


	//   ....[104]....
        /*0284*/ 	.word	0xffffffff


	//   ....[105]....
        /*0288*/ 	.word	0xffffffff


	//   ....[106]....
        /*028c*/ 	.word	0xffffffff


	//   ....[107]....
        /*0290*/ 	.word	0xffffffff


	//   ....[108]....
        /*0294*/ 	.word	0xffffffff


	//   ....[109]....
        /*0298*/ 	.word	0xffffffff


	//   ....[110]....
        /*029c*/ 	.word	0xffffffff


	//   ....[111]....
        /*02a0*/ 	.word	0xffffffff


	//   ....[112]....
        /*02a4*/ 	.word	0xffffffff


	//   ....[113]....
        /*02a8*/ 	.word	0xffffffff


	//   ....[114]....
        /*02ac*/ 	.word	0xffffffff


	//   ....[115]....
        /*02b0*/ 	.word	0xffffffff


	//   ....[116]....
        /*02b4*/ 	.word	0xffffffff


	//   ....[117]....
        /*02b8*/ 	.word	0xffffffff


	//   ....[118]....
        /*02bc*/ 	.word	0xffffffff


	//   ....[119]....
        /*02c0*/ 	.word	0xffffffff


	//   ....[120]....
        /*02c4*/ 	.word	0xffffffff


	//   ....[121]....
        /*02c8*/ 	.word	0xffffffff


	//   ....[122]....
        /*02cc*/ 	.word	0xffffffff


	//   ....[123]....
        /*02d0*/ 	.word	0xffffffff


	//   ....[124]....
        /*02d4*/ 	.word	0xffffffff


	//   ....[125]....
        /*02d8*/ 	.word	0xffffffff


	//   ....[126]....
        /*02dc*/ 	.word	0xffffffff


	//   ....[127]....
        /*02e0*/ 	.word	0xffffffff


	//   ....[128]....
        /*02e4*/ 	.word	0xffffffff


	//   ....[129]....
        /*02e8*/ 	.word	0xffffffff


	//   ....[130]....
        /*02ec*/ 	.word	0xffffffff


	//   ....[131]....
        /*02f0*/ 	.word	0xffffffff


	//   ....[132]....
        /*02f4*/ 	.word	0xffffffff


	//   ....[133]....
        /*02f8*/ 	.word	0xffffffff


	//   ....[134]....
        /*02fc*/ 	.word	0xffffffff


	//   ....[135]....
        /*0300*/ 	.word	0xffffffff


	//   ....[136]....
        /*0304*/ 	.word	0xffffffff


	//   ....[137]....
        /*0308*/ 	.word	0xffffffff


	//   ....[138]....
        /*030c*/ 	.word	0xffffffff


	//   ....[139]....
        /*0310*/ 	.word	0xffffffff


	//   ....[140]....
        /*0314*/ 	.word	0xffffffff


	//   ....[141]....
        /*0318*/ 	.word	0xffffffff


	//   ....[142]....
        /*031c*/ 	.word	0xffffffff


	//   ....[143]....
        /*0320*/ 	.word	0xffffffff


	//   ....[144]....
        /*0324*/ 	.word	0xffffffff


	//   ....[145]....
        /*0328*/ 	.word	0xffffffff


	//   ....[146]....
        /*032c*/ 	.word	0xffffffff


	//   ....[147]....
        /*0330*/ 	.word	0xffffffff


	//   ....[148]....
        /*0334*/ 	.word	0xffffffff


	//   ....[149]....
        /*0338*/ 	.word	0xffffffff


	//   ....[150]....
        /*033c*/ 	.word	0xffffffff


	//   ....[151]....
        /*0340*/ 	.word	0x0500000f


	//   ....[152]....
        /*0344*/ 	.word	0x0500000f


	//   ....[153]....
        /*0348*/ 	.word	0x0500000f


	//   ....[154]....
        /*034c*/ 	.word	0x0500000f


	//   ....[155]....
        /*0350*/ 	.word	0x0500000f


	//   ....[156]....
        /*0354*/ 	.word	0x0500000f


	//   ....[157]....
        /*0358*/ 	.word	0x0500000f


	//   ....[158]....
        /*035c*/ 	.word	0x0500000f


	//   ....[159]....
        /*0360*/ 	.word	0x0500000f


	//   ....[160]....
        /*0364*/ 	.word	0x0500000f


	//   ....[161]....
        /*0368*/ 	.word	0x0500000f


	//   ....[162]....
        /*036c*/ 	.word	0x0500000f


	//   ....[163]....
        /*0370*/ 	.word	0x0500000f


	//   ....[164]....
        /*0374*/ 	.word	0x0500000f


	//   ....[165]....
        /*0378*/ 	.word	0x0500000f


	//   ....[166]....
        /*037c*/ 	.word	0x0500000f


	//   ....[167]....
        /*0380*/ 	.word	0x0500000f


	//   ....[168]....
        /*0384*/ 	.word	0x0500000f


	//   ....[169]....
        /*0388*/ 	.word	0x0500000f


	//   ....[170]....
        /*038c*/ 	.word	0x0500000f


	//   ....[171]....
        /*0390*/ 	.word	0x0500000f


	//   ....[172]....
        /*0394*/ 	.word	0x0500000f


	//   ....[173]....
        /*0398*/ 	.word	0x0500000f


	//   ....[174]....
        /*039c*/ 	.word	0x0500000f


	//   ....[175]....
        /*03a0*/ 	.word	0x0500000f


	//   ....[176]....
        /*03a4*/ 	.word	0x0500000f


	//   ....[177]....
        /*03a8*/ 	.word	0x0500000f


	//   ....[178]....
        /*03ac*/ 	.word	0x0500000f


	//   ....[179]....
        /*03b0*/ 	.word	0x0500000f


	//   ....[180]....
        /*03b4*/ 	.word	0x0500000f


	//   ....[181]....
        /*03b8*/ 	.word	0x0500000f


	//   ....[182]....
        /*03bc*/ 	.word	0x0500000f


	//   ....[183]....
        /*03c0*/ 	.word	0x0500000f


	//   ....[184]....
        /*03c4*/ 	.word	0x0500000f


	//   ....[185]....
        /*03c8*/ 	.word	0x0500000f


	//   ....[186]....
        /*03cc*/ 	.word	0x0500000f


	//   ....[187]....
        /*03d0*/ 	.word	0x0500000f


	//   ....[188]....
        /*03d4*/ 	.word	0x0500000f


	//   ....[189]....
        /*03d8*/ 	.word	0x0500000f


	//   ....[190]....
        /*03dc*/ 	.word	0x0500000f


	//   ....[191]....
        /*03e0*/ 	.word	0x0500000f


	//   ....[192]....
        /*03e4*/ 	.word	0x0500000f


	//   ....[193]....
        /*03e8*/ 	.word	0x0500000f


	//   ....[194]....
        /*03ec*/ 	.word	0x0500000f


	//   ....[195]....
        /*03f0*/ 	.word	0x0500000f


	//   ....[196]....
        /*03f4*/ 	.word	0x0500000f


	//   ....[197]....
        /*03f8*/ 	.word	0x0500000f


	//   ....[198]....
        /*03fc*/ 	.word	0x0500000f


	//   ....[199]....
        /*0400*/ 	.word	0x0500000f


	//   ....[200]....
        /*0404*/ 	.word	0x0500000f


	//   ....[201]....
        /*0408*/ 	.word	0x0500000f


	//   ....[202]....
        /*040c*/ 	.word	0x0500000f


	//   ....[203]....
        /*0410*/ 	.word	0x0500000f


	//   ....[204]....
        /*0414*/ 	.word	0x0500000f


	//   ....[205]....
        /*0418*/ 	.word	0x0500000f


	//   ....[206]....
        /*041c*/ 	.word	0x0500000f


	//   ....[207]....
        /*0420*/ 	.word	0x0500000f


	//   ....[208]....
        /*0424*/ 	.word	0x0500000f


	//   ....[209]....
        /*0428*/ 	.word	0x0500000f


	//   ....[210]....
        /*042c*/ 	.word	0x0500000f


	//   ....[211]....
        /*0430*/ 	.word	0x0500000f


	//   ....[212]....
        /*0434*/ 	.word	0x0500000f


	//   ....[213]....
        /*0438*/ 	.word	0x0500000f


	//   ....[214]....
        /*043c*/ 	.word	0x0500000f


	//   ....[215]....
        /*0440*/ 	.word	0x0500000f


	//   ....[216]....
        /*0444*/ 	.word	0x0500000f


	//   ....[217]....
        /*0448*/ 	.word	0x0500000f


	//   ....[218]....
        /*044c*/ 	.word	0x0500000f


	//   ....[219]....
        /*0450*/ 	.word	0x0500000f


	//   ....[220]....
        /*0454*/ 	.word	0x0500000f


	//   ....[221]....
        /*0458*/ 	.word	0x0500000f


	//   ....[222]....
        /*045c*/ 	.word	0x0500000f


	//   ....[223]....
        /*0460*/ 	.word	0x0500000f


	//   ....[224]....
        /*0464*/ 	.word	0x0500000f


	//   ....[225]....
        /*0468*/ 	.word	0x0500000f


	//   ....[226]....
        /*046c*/ 	.word	0x0500000f


	//   ....[227]....
        /*0470*/ 	.word	0x0500000f


	//   ....[228]....
        /*0474*/ 	.word	0x0500000f


	//   ....[229]....
        /*0478*/ 	.word	0x0500000f


	//   ....[230]....
        /*047c*/ 	.word	0x0500000f


	//   ....[231]....
        /*0480*/ 	.word	0x0500000f


	//   ....[232]....
        /*0484*/ 	.word	0x0500000f


	//   ....[233]....
        /*0488*/ 	.word	0x0500000f


	//----- nvinfo : EIATTR_COOP_GROUP_INSTR_OFFSETS
	.align		4
.L_379:
        /*048c*/ 	.byte	0x04, 0x28
        /*048e*/ 	.short	(.L_381 - .L_380)


	//   ....[0]....
.L_380:
        /*0490*/ 	.word	0x00000080


	//   ....[1]....
        /*0494*/ 	.word	0x00000090


	//   ....[2]....
        /*0498*/ 	.word	0x000002d0


	//   ....[3]....
        /*049c*/ 	.word	0x00000430


	//   ....[4]....
        /*04a0*/ 	.word	0x00000550


	//   ....[5]....
        /*04a4*/ 	.word	0x000006b0


	//   ....[6]....
        /*04a8*/ 	.word	0x00001a80


	//   ....[7]....
        /*04ac*/ 	.word	0x000023d0


	//   ....[8]....
        /*04b0*/ 	.word	0x00002a20


	//   ....[9]....
        /*04b4*/ 	.word	0x00003850


	//   ....[10]....
        /*04b8*/ 	.word	0x00003910


	//   ....[11]....
        /*04bc*/ 	.word	0x00003da0


	//   ....[12]....
        /*04c0*/ 	.word	0x00003e70


	//   ....[13]....
        /*04c4*/ 	.word	0x00005340


	//   ....[14]....
        /*04c8*/ 	.word	0x000058f0


	//   ....[15]....
        /*04cc*/ 	.word	0x000066c0


	//   ....[16]....
        /*04d0*/ 	.word	0x000067e0


	//   ....[17]....
        /*04d4*/ 	.word	0x00006fc0


	//   ....[18]....
        /*04d8*/ 	.word	0x00007190


	//   ....[19]....
        /*04dc*/ 	.word	0x00008f10


	//   ....[20]....
        /*04e0*/ 	.word	0x00008f90


	//   ....[21]....
        /*04e4*/ 	.word	0x00009430


	//   ....[22]....
        /*04e8*/ 	.word	0x000095f0


	//   ....[23]....
        /*04ec*/ 	.word	0x0000af70


	//   ....[24]....
        /*04f0*/ 	.word	0x0000b510


	//   ....[25]....
        /*04f4*/ 	.word	0x0000c2e0


	//   ....[26]....
        /*04f8*/ 	.word	0x0000c400


	//   ....[27]....
        /*04fc*/ 	.word	0x0000caf0


	//   ....[28]....
        /*0500*/ 	.word	0x0000ccc0


	//   ....[29]....
        /*0504*/ 	.word	0x0000df30


	//   ....[30]....
        /*0508*/ 	.word	0x0000df70


	//   ....[31]....
        /*050c*/ 	.word	0x0000e020


	//   ....[32]....
        /*0510*/ 	.word	0x0000e080


	//   ....[33]....
        /*0514*/ 	.word	0x0000fa50


	//   ....[34]....
        /*0518*/ 	.word	0x0000fa90


	//   ....[35]....
        /*051c*/ 	.word	0x0000fad0


	//   ....[36]....
        /*0520*/ 	.word	0x0000fb00


	//   ....[37]....
        /*0524*/ 	.word	0x000103a0


	//   ....[38]....
        /*0528*/ 	.word	0x000103d0


	//   ....[39]....
        /*052c*/ 	.word	0x00010510


	//   ....[40]....
        /*0530*/ 	.word	0x00010530


	//   ....[41]....
        /*0534*/ 	.word	0x00010670


	//   ....[42]....
        /*0538*/ 	.word	0x00010690


	//   ....[43]....
        /*053c*/ 	.word	0x000107e0


	//   ....[44]....
        /*0540*/ 	.word	0x00010800


	//   ....[45]....
        /*0544*/ 	.word	0x00011130


	//   ....[46]....
        /*0548*/ 	.word	0x00011160


	//   ....[47]....
        /*054c*/ 	.word	0x000112b0


	//   ....[48]....
        /*0550*/ 	.word	0x000112d0


	//   ....[49]....
        /*0554*/ 	.word	0x00011410


	//   ....[50]....
        /*0558*/ 	.word	0x00011430


	//   ....[51]....
        /*055c*/ 	.word	0x00011580


	//   ....[52]....
        /*0560*/ 	.word	0x000115a0


	//   ....[53]....
        /*0564*/ 	.word	0x00011780


	//   ....[54]....
        /*0568*/ 	.word	0x00011930


	//   ....[55]....
        /*056c*/ 	.word	0x00011960


	//   ....[56]....
        /*0570*/ 	.word	0x00011990


	//   ....[57]....
        /*0574*/ 	.word	0x000119c0


	//   ....[58]....
        /*0578*/ 	.word	0x000119f0


	//   ....[59]....
        /*057c*/ 	.word	0x00011a20


	//   ....[60]....
        /*0580*/ 	.word	0x00011b70


	//   ....[61]....
        /*0584*/ 	.word	0x00011ba0


	//   ....[62]....
        /*0588*/ 	.word	0x00011bd0


	//   ....[63]....
        /*058c*/ 	.word	0x00011c00


	//   ....[64]....
        /*0590*/ 	.word	0x00011c30


	//   ....[65]....
        /*0594*/ 	.word	0x00011c60


	//   ....[66]....
        /*0598*/ 	.word	0x00011cf0


	//   ....[67]....
        /*059c*/ 	.word	0x00011d50


	//   ....[68]....
        /*05a0*/ 	.word	0x00011de0


	//   ....[69]....
        /*05a4*/ 	.word	0x00013880


	//   ....[70]....
        /*05a8*/ 	.word	0x000138a0


	//   ....[71]....
        /*05ac*/ 	.word	0x00013930


	//   ....[72]....
        /*05b0*/ 	.word	0x00013950


	//   ....[73]....
        /*05b4*/ 	.word	0x000139d0


	//   ....[74]....
        /*05b8*/ 	.word	0x000139f0


	//   ....[75]....
        /*05bc*/ 	.word	0x00013a70


	//   ....[76]....
        /*05c0*/ 	.word	0x00013a90


	//   ....[77]....
        /*05c4*/ 	.word	0x00013b10


	//   ....[78]....
        /*05c8*/ 	.word	0x00013b30


	//   ....[79]....
        /*05cc*/ 	.word	0x00013b40


	//   ....[80]....
        /*05d0*/ 	.word	0x00013b50


	//   ....[81]....
        /*05d4*/ 	.word	0x00014280


	//   ....[82]....
        /*05d8*/ 	.word	0x000142b0


	//   ....[83]....
        /*05dc*/ 	.word	0x00014370


	//   ....[84]....
        /*05e0*/ 	.word	0x00014380


	//   ....[85]....
        /*05e4*/ 	.word	0x00014410


	//   ....[86]....
        /*05e8*/ 	.word	0x00014420


	//   ....[87]....
        /*05ec*/ 	.word	0x000144b0


	//   ....[88]....
        /*05f0*/ 	.word	0x000144c0


	//   ....[89]....
        /*05f4*/ 	.word	0x00014550


	//   ....[90]....
        /*05f8*/ 	.word	0x00014560


	//   ....[91]....
        /*05fc*/ 	.word	0x000145f0


	//   ....[92]....
        /*0600*/ 	.word	0x00014600


	//   ....[93]....
        /*0604*/ 	.word	0x00014680


	//   ....[94]....
        /*0608*/ 	.word	0x00014690


	//   ....[95]....
        /*060c*/ 	.word	0x000146a0


	//   ....[96]....
        /*0610*/ 	.word	0x000146b0


	//   ....[97]....
        /*0614*/ 	.word	0x00014bc0


	//   ....[98]....
        /*0618*/ 	.word	0x00014be0


	//   ....[99]....
        /*061c*/ 	.word	0x00014c30


	//   ....[100]....
        /*0620*/ 	.word	0x00014cf0


	//   ....[101]....
        /*0624*/ 	.word	0x00014d00


	//   ....[102]....
        /*0628*/ 	.word	0x00014d30


	//   ....[103]....
        /*062c*/ 	.word	0x00014dc0


	//   ....[104]....
        /*0630*/ 	.word	0x00014e70


	//   ....[105]....
        /*0634*/ 	.word	0x00014e80


	//   ....[106]....
        /*0638*/ 	.word	0x00014eb0


	//   ....[107]....
        /*063c*/ 	.word	0x00014ec0


	//   ....[108]....
        /*0640*/ 	.word	0x00014f50


	//   ....[109]....
        /*0644*/ 	.word	0x00015690


	//   ....[110]....
        /*0648*/ 	.word	0x000156b0


	//   ....[111]....
        /*064c*/ 	.word	0x00015700


	//   ....[112]....
        /*0650*/ 	.word	0x00015710


	//   ....[113]....
        /*0654*/ 	.word	0x00015750


	//   ....[114]....
        /*0658*/ 	.word	0x00015760


	//   ....[115]....
        /*065c*/ 	.word	0x000157a0


	//   ....[116]....
        /*0660*/ 	.word	0x000157b0


	//   ....[117]....
        /*0664*/ 	.word	0x000157f0


	//   ....[118]....
        /*0668*/ 	.word	0x00015800


	//   ....[119]....
        /*066c*/ 	.word	0x00015810


	//   ....[120]....
        /*0670*/ 	.word	0x00015850


	//   ....[121]....
        /*0674*/ 	.word	0x00015b90


	//   ....[122]....
        /*0678*/ 	.word	0x00015bb0


	//   ....[123]....
        /*067c*/ 	.word	0x00015bc0


	//   ....[124]....
        /*0680*/ 	.word	0x00015bd0


	//   ....[125]....
        /*0684*/ 	.word	0x00015bf0


	//   ....[126]....
        /*0688*/ 	.word	0x00015c60


	//   ....[127]....
        /*068c*/ 	.word	0x00015cd0


	//   ....[128]....
        /*0690*/ 	.word	0x00015cf0


	//   ....[129]....
        /*0694*/ 	.word	0x00015d00


	//   ....[130]....
        /*0698*/ 	.word	0x00015d60


	//   ....[131]....
        /*069c*/ 	.word	0x00015d80


	//   ....[132]....
        /*06a0*/ 	.word	0x00015de0


	//   ....[133]....
        /*06a4*/ 	.word	0x000162e0


	//   ....[134]....
        /*06a8*/ 	.word	0x00016310


	//   ....[135]....
        /*06ac*/ 	.word	0x00016340


	//   ....[136]....
        /*06b0*/ 	.word	0x00016370


	//   ....[137]....
        /*06b4*/ 	.word	0x000163a0


	//   ....[138]....
        /*06b8*/ 	.word	0x000163d0


	//   ....[139]....
        /*06bc*/ 	.word	0x00016400


	//   ....[140]....
        /*06c0*/ 	.word	0x00016430


	//   ....[141]....
        /*06c4*/ 	.word	0x000165b0


	//   ....[142]....
        /*06c8*/ 	.word	0x000165e0


	//   ....[143]....
        /*06cc*/ 	.word	0x00016610


	//   ....[144]....
        /*06d0*/ 	.word	0x00016640


	//   ....[145]....
        /*06d4*/ 	.word	0x00016670


	//   ....[146]....
        /*06d8*/ 	.word	0x000166a0


	//   ....[147]....
        /*06dc*/ 	.word	0x00016760


	//   ....[148]....
        /*06e0*/ 	.word	0x00016780


	//   ....[149]....
        /*06e4*/ 	.word	0x000167f0


	//   ....[150]....
        /*06e8*/ 	.word	0x00016e90


	//   ....[151]....
        /*06ec*/ 	.word	0x000174f0


	//   ....[152]....
        /*06f0*/ 	.word	0x000175e0


	//   ....[153]....
        /*06f4*/ 	.word	0x00017680


	//   ....[154]....
        /*06f8*/ 	.word	0x000176e0


	//   ....[155]....
        /*06fc*/ 	.word	0x000177d0


	//   ....[156]....
        /*0700*/ 	.word	0x00017840


	//   ....[157]....
        /*0704*/ 	.word	0x00017930


	//   ....[158]....
        /*0708*/ 	.word	0x000179a0


	//   ....[159]....
        /*070c*/ 	.word	0x00017a90


	//   ....[160]....
        /*0710*/ 	.word	0x00017b00


	//   ....[161]....
        /*0714*/ 	.word	0x00017bf0


	//   ....[162]....
        /*0718*/ 	.word	0x00017c60


	//   ....[163]....
        /*071c*/ 	.word	0x00017d00


	//   ....[164]....
        /*0720*/ 	.word	0x00017df0


	//   ....[165]....
        /*0724*/ 	.word	0x00017e60


	//   ....[166]....
        /*0728*/ 	.word	0x00017ec0


	//   ....[167]....
        /*072c*/ 	.word	0x00017fb0


	//   ....[168]....
        /*0730*/ 	.word	0x00018010


	//   ....[169]....
        /*0734*/ 	.word	0x00018110


	//   ....[170]....
        /*0738*/ 	.word	0x00018170


	//   ....[171]....
        /*073c*/ 	.word	0x00018270


	//   ....[172]....
        /*0740*/ 	.word	0x000182d0


	//   ....[173]....
        /*0744*/ 	.word	0x000183d0


	//   ....[174]....
        /*0748*/ 	.word	0x00018430


	//   ....[175]....
        /*074c*/ 	.word	0x00018530


	//   ....[176]....
        /*0750*/ 	.word	0x00018590


	//   ....[177]....
        /*0754*/ 	.word	0x00018690


	//   ....[178]....
        /*0758*/ 	.word	0x000186f0


	//   ....[179]....
        /*075c*/ 	.word	0x00018790


	//   ....[180]....
        /*0760*/ 	.word	0x00018910


	//   ....[181]....
        /*0764*/ 	.word	0x000189f0


	//   ....[182]....
        /*0768*/ 	.word	0x00018a80


	//   ....[183]....
        /*076c*/ 	.word	0x00018b90


	//   ....[184]....
        /*0770*/ 	.word	0x00018bf0


	//   ....[185]....
        /*0774*/ 	.word	0x00018d00


	//   ....[186]....
        /*0778*/ 	.word	0x00018d60


	//   ....[187]....
        /*077c*/ 	.word	0x00018e70


	//   ....[188]....
        /*0780*/ 	.word	0x00018ed0


	//   ....[189]....
        /*0784*/ 	.word	0x00018fe0


	//   ....[190]....
        /*0788*/ 	.word	0x00019040


	//   ....[191]....
        /*078c*/ 	.word	0x00019100


	//   ....[192]....
        /*0790*/ 	.word	0x00019260


	//   ....[193]....
        /*0794*/ 	.word	0x00019300


	//   ....[194]....
        /*0798*/ 	.word	0x00019360


	//   ....[195]....
        /*079c*/ 	.word	0x00019410


	//   ....[196]....
        /*07a0*/ 	.word	0x00019470


	//   ....[197]....
        /*07a4*/ 	.word	0x00019520


	//   ....[198]....
        /*07a8*/ 	.word	0x00019580


	//   ....[199]....
        /*07ac*/ 	.word	0x00019630


	//   ....[200]....
        /*07b0*/ 	.word	0x00019690


	//   ....[201]....
        /*07b4*/ 	.word	0x00019740


	//   ....[202]....
        /*07b8*/ 	.word	0x000197a0


	//   ....[203]....
        /*07bc*/ 	.word	0x00019850


	//   ....[204]....
        /*07c0*/ 	.word	0x00019940


	//   ....[205]....
        /*07c4*/ 	.word	0x000199e0


	//   ....[206]....
        /*07c8*/ 	.word	0x00019a40


	//   ....[207]....
        /*07cc*/ 	.word	0x00019b10


	//   ....[208]....
        /*07d0*/ 	.word	0x00019b70


	//   ....[209]....
        /*07d4*/ 	.word	0x00019c40


	//   ....[210]....
        /*07d8*/ 	.word	0x00019ca0


	//   ....[211]....
        /*07dc*/ 	.word	0x00019d70


	//   ....[212]....
        /*07e0*/ 	.word	0x00019dd0


	//   ....[213]....
        /*07e4*/ 	.word	0x00019ea0


	//   ....[214]....
        /*07e8*/ 	.word	0x00019f00


	//   ....[215]....
        /*07ec*/ 	.word	0x00019fd0


	//   ....[216]....
        /*07f0*/ 	.word	0x0001a060


	//   ....[217]....
        /*07f4*/ 	.word	0x0001a100


	//   ....[218]....
        /*07f8*/ 	.word	0x0001a220


	//   ....[219]....
        /*07fc*/ 	.word	0x0001a290


	//   ....[220]....
        /*0800*/ 	.word	0x0001a300


	//   ....[221]....
        /*0804*/ 	.word	0x0001a370


	//   ....[222]....
        /*0808*/ 	.word	0x0001a3e0


	//   ....[223]....
        /*080c*/ 	.word	0x0001a460


	//   ....[224]....
        /*0810*/ 	.word	0x0001a4f0


	//   ....[225]....
        /*0814*/ 	.word	0x0001a580


	//   ....[226]....
        /*0818*/ 	.word	0x0001a5f0


	//   ....[227]....
        /*081c*/ 	.word	0x0001a660


	//   ....[228]....
        /*0820*/ 	.word	0x0001a6d0


	//   ....[229]....
        /*0824*/ 	.word	0x0001a750


	//   ....[230]....
        /*0828*/ 	.word	0x0001a7c0


	//   ....[231]....
        /*082c*/ 	.word	0x0001a860


	//   ....[232]....
        /*0830*/ 	.word	0x0001a8f0


	//   ....[233]....
        /*0834*/ 	.word	0x0001aa10


	//----- nvinfo : EIATTR_REG_RECONFIG
	.align		4
.L_381:
        /*0838*/ 	.byte	0x01, 0x54
	.zero		2


	//----- nvinfo : EIATTR_SYSCALL_OFFSETS
	.align		4
        /*083c*/ 	.byte	0x04, 0x46
        /*083e*/ 	.short	(.L_383 - .L_382)


	//   ....[0]....
.L_382:
        /*0840*/ 	.word	0x00001c60


	//   ....[1]....
        /*0844*/ 	.word	0x00012ec0


	//   ....[2]....
        /*0848*/ 	.word	0x00013010


	//   ....[3]....
        /*084c*/ 	.word	0x00013100


	//   ....[4]....
        /*0850*/ 	.word	0x00013e70


	//----- nvinfo : EIATTR_MBARRIER_INSTR_OFFSETS
	.align		4
.L_383:
        /*0854*/ 	.byte	0x04, 0x39
        /*0856*/ 	.short	(.L_385 - .L_384)


	//   ....[0]....
.L_384:
        /*0858*/ 	.word	0x00000180
        /*085c*/ 	.word	0x000000ff
        /*0860*/ 	.word	0x00022800
        /*0864*/ 	.short	0x0100
        /*0866*/ 	.byte	0x08
	.zero		1


	//   ....[1]....
        /*0868*/ 	.word	0x00000190
        /*086c*/ 	.word	0x000000ff
        /*0870*/ 	.word	0x00022820
        /*0874*/ 	.short	0x0100
        /*0876*/ 	.byte	0x08
	.zero		1


	//   ....[2]....
        /*0878*/ 	.word	0x00000280
        /*087c*/ 	.word	0x000000ff
        /*0880*/ 	.word	0x00022830
        /*0884*/ 	.short	0x0100
        /*0886*/ 	.byte	0x08
	.zero		1


	//   ....[3]....
        /*0888*/ 	.word	0x00000290
        /*088c*/ 	.word	0x000000ff
        /*0890*/ 	.word	0x00022840
        /*0894*/ 	.short	0x0100
        /*0896*/ 	.byte	0x08
	.zero		1


	//   ....[4]....
        /*0898*/ 	.word	0x000002a0
        /*089c*/ 	.word	0x000000ff
        /*08a0*/ 	.word	0x00022838
        /*08a4*/ 	.short	0x0100
        /*08a6*/ 	.byte	0x08
	.zero		1


	//   ....[5]....
        /*08a8*/ 	.word	0x000002b0
        /*08ac*/ 	.word	0x000000ff
        /*08b0*/ 	.word	0x00022848
        /*08b4*/ 	.short	0x0100
        /*08b6*/ 	.byte	0x08
	.zero		1


	//   ....[6]....
        /*08b8*/ 	.word	0x000003e0
        /*08bc*/ 	.word	0x000000ff
        /*08c0*/ 	.word	0x00022850
        /*08c4*/ 	.short	0x0100
        /*08c6*/ 	.byte	0x08
	.zero		1


	//   ....[7]....
        /*08c8*/ 	.word	0x000003f0
        /*08cc*/ 	.word	0x000000ff
        /*08d0*/ 	.word	0x00022860
        /*08d4*/ 	.short	0x0100
        /*08d6*/ 	.byte	0x08
	.zero		1


	//   ....[8]....
        /*08d8*/ 	.word	0x00000400
        /*08dc*/ 	.word	0x000000ff
        /*08e0*/ 	.word	0x00022858
        /*08e4*/ 	.short	0x0100
        /*08e6*/ 	.byte	0x08
	.zero		1


	//   ....[9]....
        /*08e8*/ 	.word	0x00000410
        /*08ec*/ 	.word	0x000000ff
        /*08f0*/ 	.word	0x00022868
        /*08f4*/ 	.short	0x0100
        /*08f6*/ 	.byte	0x08
	.zero		1


	//   ....[10]....
        /*08f8*/ 	.word	0x00000500
        /*08fc*/ 	.word	0x000000ff
        /*0900*/ 	.word	0x00022870
        /*0904*/ 	.short	0x0100
        /*0906*/ 	.byte	0x06
	.zero		1


	//   ....[11]....
        /*0908*/ 	.word	0x00000510
        /*090c*/ 	.word	0x000000ff
        /*0910*/ 	.word	0x00022880
        /*0914*/ 	.short	0x0100
        /*0916*/ 	.byte	0x06
	.zero		1


	//   ....[12]....
        /*0918*/ 	.word	0x00000520
        /*091c*/ 	.word	0x000000ff
        /*0920*/ 	.word	0x00022878
        /*0924*/ 	.short	0x0100
        /*0926*/ 	.byte	0x06
	.zero		1


	//   ....[13]....
        /*0928*/ 	.word	0x00000530
        /*092c*/ 	.word	0x000000ff
        /*0930*/ 	.word	0x00022888
        /*0934*/ 	.short	0x0100
        /*0936*/ 	.byte	0x06
	.zero		1


	//   ....[14]....
        /*0938*/ 	.word	0x00000660
        /*093c*/ 	.word	0x000000ff
        /*0940*/ 	.word	0x00022890
        /*0944*/ 	.short	0x0100
        /*0946*/ 	.byte	0x08
	.zero		1


	//   ....[15]....
        /*0948*/ 	.word	0x00000670
        /*094c*/ 	.word	0x000000ff
        /*0950*/ 	.word	0x000228a0
        /*0954*/ 	.short	0x0100
        /*0956*/ 	.byte	0x08
	.zero		1


	//   ....[16]....
        /*0958*/ 	.word	0x00000680
        /*095c*/ 	.word	0x000000ff
        /*0960*/ 	.word	0x00022898
        /*0964*/ 	.short	0x0100
        /*0966*/ 	.byte	0x08
	.zero		1


	//   ....[17]....
        /*0968*/ 	.word	0x00000690
        /*096c*/ 	.word	0x000000ff
        /*0970*/ 	.word	0x000228a8
        /*0974*/ 	.short	0x0100
        /*0976*/ 	.byte	0x08
	.zero		1


	//   ....[18]....
        /*0978*/ 	.word	0x000007d0
        /*097c*/ 	.word	0x000000ff
        /*0980*/ 	.word	0x000228b0
        /*0984*/ 	.short	0x0100
        /*0986*/ 	.byte	0x08
	.zero		1


	//   ....[19]....
        /*0988*/ 	.word	0x000007e0
        /*098c*/ 	.word	0x000000ff
        /*0990*/ 	.word	0x000228c0
        /*0994*/ 	.short	0x0100
        /*0996*/ 	.byte	0x08
	.zero		1


	//   ....[20]....
        /*0998*/ 	.word	0x000007f0
        /*099c*/ 	.word	0x000000ff
        /*09a0*/ 	.word	0x000228b8
        /*09a4*/ 	.short	0x0100
        /*09a6*/ 	.byte	0x08
	.zero		1


	//   ....[21]....
        /*09a8*/ 	.word	0x00000800
        /*09ac*/ 	.word	0x000000ff
        /*09b0*/ 	.word	0x000228c8
        /*09b4*/ 	.short	0x0100
        /*09b6*/ 	.byte	0x08
	.zero		1


	//   ....[22]....
        /*09b8*/ 	.word	0x00001d10
        /*09bc*/ 	.word	0x00000006
        /*09c0*/ 	.word	0x00022800
        /*09c4*/ 	.short	0x010a
        /*09c6*/ 	.byte	0x3f
	.zero		1


	//   ....[23]....
        /*09c8*/ 	.word	0x00001de0
        /*09cc*/ 	.word	0x000000ff
        /*09d0*/ 	.word	0x00022830
        /*09d4*/ 	.short	0x010a
        /*09d6*/ 	.byte	0x18
	.zero		1


	//   ....[24]....
        /*09d8*/ 	.word	0x00001e20
        /*09dc*/ 	.word	0x000000ff
        /*09e0*/ 	.word	0x00022830
        /*09e4*/ 	.short	0x010a
        /*09e6*/ 	.byte	0x18
	.zero		1


	//   ....[25]....
        /*09e8*/ 	.word	0x000024e0
        /*09ec*/ 	.word	0x000000ff
        /*09f0*/ 	.word	0x00000000
        /*09f4*/ 	.short	0x0101
        /*09f6*/ 	.byte	0x05
	.zero		1


	//   ....[26]....
        /*09f8*/ 	.word	0x00004700
        /*09fc*/ 	.word	0x000000ff
        /*0a00*/ 	.word	0x00022850
        /*0a04*/ 	.short	0x010a
        /*0a06*/ 	.byte	0x18
	.zero		1


	//   ....[27]....
        /*0a08*/ 	.word	0x00004740
        /*0a0c*/ 	.word	0x000000ff
        /*0a10*/ 	.word	0x00022850
        /*0a14*/ 	.short	0x010a
        /*0a16*/ 	.byte	0x18
	.zero		1


	//   ....[28]....
        /*0a18*/ 	.word	0x00004a90
        /*0a1c*/ 	.word	0x000000ff
        /*0a20*/ 	.word	0x00000000
        /*0a24*/ 	.short	0x0101
        /*0a26*/ 	.byte	0x18
	.zero		1


	//   ....[29]....
        /*0a28*/ 	.word	0x00004e20
        /*0a2c*/ 	.word	0x000000ff
        /*0a30*/ 	.word	0x00022830
        /*0a34*/ 	.short	0x010a
        /*0a36*/ 	.byte	0x18
	.zero		1


	//   ....[30]....
        /*0a38*/ 	.word	0x00004e60
        /*0a3c*/ 	.word	0x000000ff
        /*0a40*/ 	.word	0x00022830
        /*0a44*/ 	.short	0x010a
        /*0a46*/ 	.byte	0x18
	.zero		1


	//   ....[31]....
        /*0a48*/ 	.word	0x00005410
        /*0a4c*/ 	.word	0x000000ff
        /*0a50*/ 	.word	0x00000000
        /*0a54*/ 	.short	0x0101
        /*0a56*/ 	.byte	0x0a
	.zero		1


	//   ....[32]....
        /*0a58*/ 	.word	0x00007fb0
        /*0a5c*/ 	.word	0x000000ff
        /*0a60*/ 	.word	0x00022850
        /*0a64*/ 	.short	0x010a
        /*0a66*/ 	.byte	0x18
	.zero		1


	//   ....[33]....
        /*0a68*/ 	.word	0x00008000
        /*0a6c*/ 	.word	0x000000ff
        /*0a70*/ 	.word	0x00022850
        /*0a74*/ 	.short	0x010a
        /*0a76*/ 	.byte	0x18
	.zero		1


	//   ....[34]....
        /*0a78*/ 	.word	0x000082f0
        /*0a7c*/ 	.word	0x000000ff
        /*0a80*/ 	.word	0x00000000
        /*0a84*/ 	.short	0x0101
        /*0a86*/ 	.byte	0x18
	.zero		1


	//   ....[35]....
        /*0a88*/ 	.word	0x000086d0
        /*0a8c*/ 	.word	0x000000ff
        /*0a90*/ 	.word	0x00022830
        /*0a94*/ 	.short	0x010a
        /*0a96*/ 	.byte	0x1b
	.zero		1


	//   ....[36]....
        /*0a98*/ 	.word	0x00008710
        /*0a9c*/ 	.word	0x000000ff
        /*0aa0*/ 	.word	0x00022830
        /*0aa4*/ 	.short	0x010a
        /*0aa6*/ 	.byte	0x1b
	.zero		1


	//   ....[37]....
        /*0aa8*/ 	.word	0x00008c70
        /*0aac*/ 	.word	0x000000ff
        /*0ab0*/ 	.word	0x00000000
        /*0ab4*/ 	.short	0x0101
        /*0ab6*/ 	.byte	0x06
	.zero		1


	//   ....[38]....
        /*0ab8*/ 	.word	0x0000a5b0
        /*0abc*/ 	.word	0x000000ff
        /*0ac0*/ 	.word	0x00022850
        /*0ac4*/ 	.short	0x010a
        /*0ac6*/ 	.byte	0x1b
	.zero		1


	//   ....[39]....
        /*0ac8*/ 	.word	0x0000a600
        /*0acc*/ 	.word	0x000000ff
        /*0ad0*/ 	.word	0x00022850
        /*0ad4*/ 	.short	0x010a
        /*0ad6*/ 	.byte	0x1b
	.zero		1


	//   ....[40]....
        /*0ad8*/ 	.word	0x0000a8d0
        /*0adc*/ 	.word	0x000000ff
        /*0ae0*/ 	.word	0x00000000
        /*0ae4*/ 	.short	0x0101
        /*0ae6*/ 	.byte	0x1b
	.zero		1


	//   ....[41]....
        /*0ae8*/ 	.word	0x0000aa50
        /*0aec*/ 	.word	0x000000ff
        /*0af0*/ 	.word	0x00022830
        /*0af4*/ 	.short	0x010a
        /*0af6*/ 	.byte	0x19
	.zero		1


	//   ....[42]....
        /*0af8*/ 	.word	0x0000aa90
        /*0afc*/ 	.word	0x000000ff
        /*0b00*/ 	.word	0x00022830
        /*0b04*/ 	.short	0x010a
        /*0b06*/ 	.byte	0x19
	.zero		1


	//   ....[43]....
        /*0b08*/ 	.word	0x0000b030
        /*0b0c*/ 	.word	0x000000ff
        /*0b10*/ 	.word	0x00000000
        /*0b14*/ 	.short	0x0101
        /*0b16*/ 	.byte	0x06
	.zero		1


	//   ....[44]....
        /*0b18*/ 	.word	0x0000dbd0
        /*0b1c*/ 	.word	0x000000ff
        /*0b20*/ 	.word	0x00022850
        /*0b24*/ 	.short	0x010a
        /*0b26*/ 	.byte	0x19
	.zero		1


	//   ....[45]....
        /*0b28*/ 	.word	0x0000dc20
        /*0b2c*/ 	.word	0x000000ff
        /*0b30*/ 	.word	0x00022850
        /*0b34*/ 	.short	0x010a
        /*0b36*/ 	.byte	0x19
	.zero		1


	//   ....[46]....
        /*0b38*/ 	.word	0x0000df10
        /*0b3c*/ 	.word	0x000000ff
        /*0b40*/ 	.word	0x00000000
        /*0b44*/ 	.short	0x0101
        /*0b46*/ 	.byte	0x19
	.zero		1


	//   ....[47]....
        /*0b48*/ 	.word	0x00010390
        /*0b4c*/ 	.word	0x00000011
        /*0b50*/ 	.word	0x00000000
        /*0b54*/ 	.short	0x0101
        /*0b56*/ 	.byte	0x3f
	.zero		1


	//   ....[48]....
        /*0b58*/ 	.word	0x00013600
        /*0b5c*/ 	.word	0x00000013
        /*0b60*/ 	.word	0x00022840
        /*0b64*/ 	.short	0x010a
        /*0b66*/ 	.byte	0x3f
	.zero		1


	//   ....[49]....
        /*0b68*/ 	.word	0x00013c50
        /*0b6c*/ 	.word	0x00000013
        /*0b70*/ 	.word	0x00022830
        /*0b74*/ 	.short	0x0107
        /*0b76*/ 	.byte	0x3f
	.zero		1


	//   ....[50]....
        /*0b78*/ 	.word	0x00013d20
        /*0b7c*/ 	.word	0x00000013
        /*0b80*/ 	.word	0x00022830
        /*0b84*/ 	.short	0x0101
        /*0b86*/ 	.byte	0x3f
	.zero		1


	//   ....[51]....
        /*0b88*/ 	.word	0x000147b0
        /*0b8c*/ 	.word	0x00000011
        /*0b90*/ 	.word	0x00022800
        /*0b94*/ 	.short	0x0107
        /*0b96*/ 	.byte	0x3f
	.zero		1


	//   ....[52]....
        /*0b98*/ 	.word	0x000148a0
        /*0b9c*/ 	.word	0x00000011
        /*0ba0*/ 	.word	0x00022800
        /*0ba4*/ 	.short	0x0101
        /*0ba6*/ 	.byte	0x3f
	.zero		1


	//   ....[53]....
        /*0ba8*/ 	.word	0x000148c0
        /*0bac*/ 	.word	0x00000011
        /*0bb0*/ 	.word	0x00022820
        /*0bb4*/ 	.short	0x010a
        /*0bb6*/ 	.byte	0x3f
	.zero		1


	//   ....[54]....
        /*0bb8*/ 	.word	0x00014950
        /*0bbc*/ 	.word	0x00000013
        /*0bc0*/ 	.word	0x00022860
        /*0bc4*/ 	.short	0x010a
        /*0bc6*/ 	.byte	0x3f
	.zero		1


	//   ....[55]....
        /*0bc8*/ 	.word	0x000150d0
        /*0bcc*/ 	.word	0x00000013
        /*0bd0*/ 	.word	0x00022850
        /*0bd4*/ 	.short	0x0107
        /*0bd6*/ 	.byte	0x3f
	.zero		1


	//   ....[56]....
        /*0bd8*/ 	.word	0x000151a0
        /*0bdc*/ 	.word	0x00000013
        /*0be0*/ 	.word	0x00022850
        /*0be4*/ 	.short	0x0101
        /*0be6*/ 	.byte	0x3f
	.zero		1


	//   ....[57]....
        /*0be8*/ 	.word	0x000154f0
        /*0bec*/ 	.word	0x00000006
        /*0bf0*/ 	.word	0x00022840
        /*0bf4*/ 	.short	0x010a
        /*0bf6*/ 	.byte	0x3f
	.zero		1


	//   ....[58]....
        /*0bf8*/ 	.word	0x000158d0
        /*0bfc*/ 	.word	0x00000006
        /*0c00*/ 	.word	0x00022830
        /*0c04*/ 	.short	0x0107
        /*0c06*/ 	.byte	0x3f
	.zero		1


	//   ....[59]....
        /*0c08*/ 	.word	0x00015990
        /*0c0c*/ 	.word	0x00000006
        /*0c10*/ 	.word	0x00022830
        /*0c14*/ 	.short	0x0101
        /*0c16*/ 	.byte	0x3f
	.zero		1


	//   ....[60]....
        /*0c18*/ 	.word	0x000159c0
        /*0c1c*/ 	.word	0x00000006
        /*0c20*/ 	.word	0x00022860
        /*0c24*/ 	.short	0x010a
        /*0c26*/ 	.byte	0x3f
	.zero		1


	//   ....[61]....
        /*0c28*/ 	.word	0x00015ee0
        /*0c2c*/ 	.word	0x00000006
        /*0c30*/ 	.word	0x00022850
        /*0c34*/ 	.short	0x0107
        /*0c36*/ 	.byte	0x3f
	.zero		1


	//   ....[62]....
        /*0c38*/ 	.word	0x00015fa0
        /*0c3c*/ 	.word	0x00000006
        /*0c40*/ 	.word	0x00022850
        /*0c44*/ 	.short	0x0101
        /*0c46*/ 	.byte	0x3f
	.zero		1


	//   ....[63]....
        /*0c48*/ 	.word	0x00016e10
        /*0c4c*/ 	.word	0x00000007
        /*0c50*/ 	.word	0x00022820
        /*0c54*/ 	.short	0x010a
        /*0c56*/ 	.byte	0x3f
	.zero		1


	//   ....[64]....
        /*0c58*/ 	.word	0x00016f90
        /*0c5c*/ 	.word	0x00000005
        /*0c60*/ 	.word	0x00022840
        /*0c64*/ 	.short	0x010a
        /*0c66*/ 	.byte	0x3f
	.zero		1


	//   ....[65]....
        /*0c68*/ 	.word	0x00017030
        /*0c6c*/ 	.word	0x00000003
        /*0c70*/ 	.word	0x00022840
        /*0c74*/ 	.short	0x010a
        /*0c76*/ 	.byte	0x3f
	.zero		1


	//   ....[66]....
        /*0c78*/ 	.word	0x00017070
        /*0c7c*/ 	.word	0x00000005
        /*0c80*/ 	.word	0x00022860
        /*0c84*/ 	.short	0x010a
        /*0c86*/ 	.byte	0x3f
	.zero		1


	//   ....[67]....
        /*0c88*/ 	.word	0x000170b0
        /*0c8c*/ 	.word	0x00000003
        /*0c90*/ 	.word	0x00022860
        /*0c94*/ 	.short	0x010a
        /*0c96*/ 	.byte	0x3f
	.zero		1


	//   ....[68]....
        /*0c98*/ 	.word	0x00017110
        /*0c9c*/ 	.word	0x00000006
        /*0ca0*/ 	.word	0x00022800
        /*0ca4*/ 	.short	0x010a
        /*0ca6*/ 	.byte	0x3f
	.zero		1


	//   ....[69]....
        /*0ca8*/ 	.word	0x00017170
        /*0cac*/ 	.word	0x00000003
        /*0cb0*/ 	.word	0x00022830
        /*0cb4*/ 	.short	0x010a
        /*0cb6*/ 	.byte	0x3f
	.zero		1


	//   ....[70]....
        /*0cb8*/ 	.word	0x000171d0
        /*0cbc*/ 	.word	0x00000009
        /*0cc0*/ 	.word	0x00022850
        /*0cc4*/ 	.short	0x010a
        /*0cc6*/ 	.byte	0x3f
	.zero		1


	//   ....[71]....
        /*0cc8*/ 	.word	0x00017230
        /*0ccc*/ 	.word	0x00000003
        /*0cd0*/ 	.word	0x00022830
        /*0cd4*/ 	.short	0x010a
        /*0cd6*/ 	.byte	0x3f
	.zero		1


	//   ....[72]....
        /*0cd8*/ 	.word	0x00017290
        /*0cdc*/ 	.word	0x00000009
        /*0ce0*/ 	.word	0x00022850
        /*0ce4*/ 	.short	0x010a
        /*0ce6*/ 	.byte	0x3f
	.zero		1


	//   ....[73]....
        /*0ce8*/ 	.word	0x000172f0
        /*0cec*/ 	.word	0x00000003
        /*0cf0*/ 	.word	0x00022830
        /*0cf4*/ 	.short	0x010a
        /*0cf6*/ 	.byte	0x3f
	.zero		1


	//   ....[74]....
        /*0cf8*/ 	.word	0x00017350
        /*0cfc*/ 	.word	0x00000009
        /*0d00*/ 	.word	0x00022850
        /*0d04*/ 	.short	0x010a
        /*0d06*/ 	.byte	0x3f
	.zero		1


	//   ....[75]....
        /*0d08*/ 	.word	0x000173b0
        /*0d0c*/ 	.word	0x00000003
        /*0d10*/ 	.word	0x00022830
        /*0d14*/ 	.short	0x010a
        /*0d16*/ 	.byte	0x3f
	.zero		1


	//   ....[76]....
        /*0d18*/ 	.word	0x00017410
        /*0d1c*/ 	.word	0x00000009
        /*0d20*/ 	.word	0x00022850
        /*0d24*/ 	.short	0x010a
        /*0d26*/ 	.byte	0x3f
	.zero		1


	//   ....[77]....
        /*0d28*/ 	.word	0x00017530
        /*0d2c*/ 	.word	0x00000013
        /*0d30*/ 	.word	0x00022840
        /*0d34*/ 	.short	0x010a
        /*0d36*/ 	.byte	0x3f
	.zero		1


	//   ....[78]....
        /*0d38*/ 	.word	0x00018810
        /*0d3c*/ 	.word	0x00000011
        /*0d40*/ 	.word	0x00022820
        /*0d44*/ 	.short	0x010a
        /*0d46*/ 	.byte	0x3f
	.zero		1


	//   ....[79]....
        /*0d48*/ 	.word	0x00018860
        /*0d4c*/ 	.word	0x00000013
        /*0d50*/ 	.word	0x00022860
        /*0d54*/ 	.short	0x010a
        /*0d56*/ 	.byte	0x3f
	.zero		1


	//   ....[80]....
        /*0d58*/ 	.word	0x000191b0
        /*0d5c*/ 	.word	0x00000006
        /*0d60*/ 	.word	0x00022840
        /*0d64*/ 	.short	0x010a
        /*0d66*/ 	.byte	0x3f
	.zero		1


	//   ....[81]....
        /*0d68*/ 	.word	0x00019890
        /*0d6c*/ 	.word	0x00000006
        /*0d70*/ 	.word	0x00022860
        /*0d74*/ 	.short	0x010a
        /*0d76*/ 	.byte	0x3f
	.zero		1


	//   ....[82]....
        /*0d78*/ 	.word	0x0001a930
        /*0d7c*/ 	.word	0x00000007
        /*0d80*/ 	.word	0x00022820
        /*0d84*/ 	.short	0x010a
        /*0d86*/ 	.byte	0x3f
	.zero		1


	//   ....[83]....
        /*0d88*/ 	.word	0x0001aad0
        /*0d8c*/ 	.word	0x00000005
        /*0d90*/ 	.word	0x00022840
        /*0d94*/ 	.short	0x010a
        /*0d96*/ 	.byte	0x3f
	.zero		1


	//   ....[84]....
        /*0d98*/ 	.word	0x0001ab20
        /*0d9c*/ 	.word	0x00000003
        /*0da0*/ 	.word	0x00022840
        /*0da4*/ 	.short	0x010a
        /*0da6*/ 	.byte	0x3f
	.zero		1


	//   ....[85]....
        /*0da8*/ 	.word	0x0001ab70
        /*0dac*/ 	.word	0x00000005
        /*0db0*/ 	.word	0x00022860
        /*0db4*/ 	.short	0x010a
        /*0db6*/ 	.byte	0x3f
	.zero		1


	//----- nvinfo : EIATTR_NUM_MBARRIERS
	.align		4
.L_385:
        /*0db8*/ 	.byte	0x03, 0x38
        /*0dba*/ 	.short	0x0016


	//----- nvinfo : EIATTR_EXIT_INSTR_OFFSETS
	.align		4
        /*0dbc*/ 	.byte	0x04, 0x1c
        /*0dbe*/ 	.short	(.L_387 - .L_386)


	//   ....[0]....
.L_386:
        /*0dc0*/ 	.word	0x000009a0


	//   ....[1]....
        /*0dc4*/ 	.word	0x00011720


	//   ....[2]....
        /*0dc8*/ 	.word	0x00017100


	//----- nvinfo : EIATTR_MAX_THREADS
	.align		4
.L_387:
        /*0dcc*/ 	.byte	0x04, 0x05
        /*0dce*/ 	.short	(.L_389 - .L_388)
.L_388:
        /*0dd0*/ 	.word	0x00000180
        /*0dd4*/ 	.word	0x00000001
        /*0dd8*/ 	.word	0x00000001


	//----- nvinfo : EIATTR_CRS_STACK_SIZE
	.align		4
.L_389:
        /*0ddc*/ 	.byte	0x04, 0x1e
        /*0dde*/ 	.short	(.L_391 - .L_390)
.L_390:
        /*0de0*/ 	.word	0x00000000


	//----- nvinfo : EIATTR_CBANK_PARAM_SIZE
	.align		4
.L_391:
        /*0de4*/ 	.byte	0x03, 0x19
        /*0de6*/ 	.short	0x0af0


	//----- nvinfo : EIATTR_PARAM_CBANK
	.align		4
        /*0de8*/ 	.byte	0x04, 0x0a
        /*0dea*/ 	.short	(.L_393 - .L_392)
	.align		4
.L_392:
        /*0dec*/ 	.word	index@(.nv.constant0._ZN7cutlass13device_kernelIN5flash11enable_sm90INS1_16FlashAttnFwdSm90INS1_25CollectiveMainloopFwdSm90ILi2EN4cute5tupleIJNS5_1CILi1EEES8_S8_EEENS6_IJNS7_ILi128EEENS7_ILi96EEENS7_ILi64EEEEEELi256ENS_10bfloat16_tEfNS_4arch4Sm90ELb0ELb1ELb1ELb1ELb1ELb0ELb0ELb1ELb0ELb1ELb0ELb0EEENS1_21CollectiveEpilogueFwdINS6_IJSA_NS7_ILi256EEESB_EEES9_SE_SG_Li256ELb1ELb1ELb0ELb0EEENS1_36VarlenDynamicPersistentTileSchedulerILi128ELi96ELi256ELi128ELb0ELb1ELb1ELb1ELb0ELb1EEEEEEEEEvNT_6ParamsE)
        /*0df0*/ 	.short	0x0210
        /*0df2*/ 	.short	0x0af0


	//----- nvinfo : EIATTR_SW_WAR
	.align		4
.L_393:
        /*0df4*/ 	.byte	0x04, 0x36
        /*0df6*/ 	.short	(.L_395 - .L_394)
.L_394:
        /*0df8*/ 	.word	0x00000008
.L_395:


//--------------------- .nv.info._ZN7cutlass13device_kernelIN5flash11enable_sm90INS1_16FlashAttnFwdSm90INS1_25CollectiveMainloopFwdSm90ILi2EN4cute5tupleIJNS5_1CILi1EEES8_S8_EEENS6_IJNS7_ILi128EEENS7_ILi96EEENS7_ILi64EEEEEELi256ENS_10bfloat16_tEfNS_4arch4Sm90ELb0ELb1ELb1ELb1ELb1ELb1ELb0ELb1ELb0ELb1ELb0ELb0EEENS1_21CollectiveEpilogueFwdINS6_IJSA_NS7_ILi256EEESB_EEES9_SE_SG_Li256ELb1ELb1ELb0ELb0EEENS1_36VarlenDynamicPersistentTileSchedulerILi128ELi96ELi256ELi128ELb0ELb1ELb1ELb1ELb0ELb1EEEEEEEEEvNT_6ParamsE --------------------------
	.section	.nv.info._ZN7cutlass13device_kernelIN5flash11enable_sm90INS1_16FlashAttnFwdSm90INS1_25CollectiveMainloopFwdSm90ILi2EN4cute5tupleIJNS5_1CILi1EEES8_S8_EEENS6_IJNS7_ILi128EEENS7_ILi96EEENS7_ILi64EEEEEELi256ENS_10bfloat16_tEfNS_4arch4Sm90ELb0ELb1ELb1ELb1ELb1ELb1ELb0ELb1ELb0ELb1ELb0ELb0EEENS1_21CollectiveEpilogueFwdINS6_IJSA_NS7_ILi256EEESB_EEES9_SE_SG_Li256ELb1ELb1ELb0ELb0EEENS1_36VarlenDynamicPersistentTileSchedulerILi128ELi96ELi256ELi128ELb0ELb1ELb1ELb1ELb0ELb1EEEEEEEEEvNT_6ParamsE,"",@"SHT_CUDA_INFO"
	.sectionflags	@""
	.align	4


	//----- nvinfo : EIATTR_CUDA_API_VERSION
	.align		4
        /*0000*/ 	.byte	0x04, 0x37
        /*0002*/ 	.short	(.L_397 - .L_396)
.L_396:
        /*0004*/ 	.word	0x00000082


	//----- nvinfo : EIATTR_KPARAM_INFO
	.align		4
.L_397:
        /*0008*/ 	.byte	0x04, 0x17
        /*000a*/ 	.short	(.L_399 - .L_398)
.L_398:
        /*000c*/ 	.word	0x00000000
        /*0010*/ 	.short	0x0000
        /*0012*/ 	.short	0x0070
        /*0014*/ 	.byte	0x00, 0xf0, 0x01, 0x2a


	//----- nvinfo : EIATTR_SPARSE_MMA_MASK
	.align		4
.L_399:
        /*0018*/ 	.byte	0x03, 0x50
        /*001a*/ 	.short	0x0000


	//----- nvinfo : EIATTR_MAXREG_COUNT
	.align		4
        /*001c*/ 	.byte	0x03, 0x1b
        /*001e*/ 	.short	0x00a8


	//----- nvinfo : EIATTR_NUM_BARRIERS
	.align		4
        /*0020*/ 	.byte	0x02, 0x4c
        /*0022*/ 	.byte	0x10
	.zero		1


	//----- nvinfo : EIATTR_EXTERNS
	.align		4
        /*0024*/ 	.byte	0x04, 0x0f
        /*0026*/ 	.short	(.L_401 - .L_400)


	//   ....[0]....
	.align		4
.L_400:
        /*0028*/ 	.word	index@(__assertfail)


	//----- nvinfo : EIATTR_ANNOTATIONS
	.align		4
.L_401:
        /*002c*/ 	.byte	0x04, 0x55
        /*002e*/ 	.short	(.L_403 - .L_402)


	//   ....[0]....
.L_402:
        /* <DEDUP_REMOVED lines=31> */


	//----- nvinfo : EIATTR_MERCURY_ISA_VERSION
	.align		4
.L_403:
        /*0208*/ 	.byte	0x03, 0x5f
        /*020a*/ 	.short	0x0101


	//----- nvinfo : EIATTR_UNUSED_LOAD_BYTE_OFFSET
	.align		4
        /*020c*/ 	.byte	0x04, 0x44
        /*020e*/ 	.short	(.L_405 - .L_404)


	//   ....[0]....
.L_404:
        /*0210*/ 	.word	0x00000a80
        /*0214*/ 	.word	0x0000fff0


	//   ....[1]....
        /*0218*/ 	.word	0x000176b0
        /*021c*/ 	.word	0x0000fff0


	//----- nvinfo : EIATTR_INT_WARP_WIDE_INSTR_OFFSETS
	.align		4
.L_405:
        /*0220*/ 	.byte	0x04, 0x31
        /*0222*/ 	.short	(.L_407 - .L_406)


	//   ....[0]....
.L_406:
        /*0224*/ 	.word	0x00000130


	//   ....[1]....
        /*0228*/ 	.word	0x00000170


	//   ....[2]....
        /*022c*/ 	.word	0x000001e0


	//   ....[3]....
        /*0230*/ 	.word	0x0001d440


	//   ....[4]....
        /*0234*/ 	.word	0x0001d4d0


	//   ....[5]....
        /*0238*/ 	.word	0x00020890


	//   ....[6]....
        /*023c*/ 	.word	0x00020920


	//----- nvinfo : EIATTR_COOP_GROUP_MASK_REGIDS
	.align		4
.L_407:
        /*0240*/ 	.byte	0x04, 0x29
        /*0242*/ 	.short	(.L_409 - .L_408)


	//   ....[0]....
.L_408:
        /*0244*/ 	.word	0xffffffff


	//   ....[1]....
        /*0248*/ 	.word	0xffffffff


	//   ....[2]....
        /*024c*/ 	.word	0xffffffff


	//   ....[3]....
        /*0250*/ 	.word	0xffffffff


	//   ....[4]....
        /*0254*/ 	.word	0xffffffff


	//   ....[5]....
        /*0258*/ 	.word	0xffffffff


	//   ....[6]....
        /*025c*/ 	.word	0xffffffff


	//   ....[7]....
        /*0260*/ 	.word	0xffffffff


	//   ....[8]....
        /*0264*/ 	.word	0xffffffff


	//   ....[9]....
        /*0268*/ 	.word	0xffffffff


	//   ....[10]....
        /*026c*/ 	.word	0xffffffff


	//   ....[11]....
        /*0270*/ 	.word	0xffffffff


	//   ....[12]....
        /*0274*/ 	.word	0xffffffff


	//   ....[13]....
        /*0278*/ 	.word	0xffffffff


	//   ....[14]....
        /*027c*/ 	.word	0xffffffff


	//   ....[15]....
        /*0280*/ 	.word	0xffffffff


	//   ....[16]....
        /*0284*/ 	.word	0xffffffff


	//   ....[17]....
        /*0288*/ 	.word	0xffffffff


	//   ....[18]....
        /*028c*/ 	.word	0xffffffff


	//   ....[19]....
        /*0290*/ 	.word	0xffffffff


	//   ....[20]....
        /*0294*/ 	.word	0xffffffff


	//   ....[21]....
        /*0298*/ 	.word	0xffffffff


	//   ....[22]....
        /*029c*/ 	.word	0xffffffff


	//   ....[23]....
        /*02a0*/ 	.word	0xffffffff


	//   ....[24]....
        /*02a4*/ 	.word	0xffffffff


	//   ....[25]....
        /*02a8*/ 	.word	0xffffffff


	//   ....[26]....
        /*02ac*/ 	.word	0xffffffff


	//   ....[27]....
        /*02b0*/ 	.word	0xffffffff


	//   ....[28]....
        /*02b4*/ 	.word	0xffffffff


	//   ....[29]....
        /*02b8*/ 	.word	0xffffffff


	//   ....[30]....
        /*02bc*/ 	.word	0xffffffff


	//   ....[31]....
        /*02c0*/ 	.word	0xffffffff


	//   ....[32]....
        /*02c4*/ 	.word	0xffffffff


	//   ....[33]....
        /*02c8*/ 	.word	0xffffffff


	//   ....[34]....
        /*02cc*/ 	.word	0xffffffff


	//   ....[35]....
        /*02d0*/ 	.word	0xffffffff


	//   ....[36]....
        /*02d4*/ 	.word	0xffffffff


	//   ....[37]....
        /*02d8*/ 	.word	0xffffffff


	//   ....[38]....
        /*02dc*/ 	.word	0xffffffff


	//   ....[39]....
        /*02e0*/ 	.word	0xffffffff


	//   ....[40]....
        /*02e4*/ 	.word	0xffffffff


	//   ....[41]....
        /*02e8*/ 	.word	0xffffffff


	//   ....[42]....
        /*02ec*/ 	.word	0xffffffff


	//   ....[43]....
        /*02f0*/ 	.word	0xffffffff


	//   ....[44]....
        /*02f4*/ 	.word	0xffffffff


	//   ....[45]....
        /*02f8*/ 	.word	0xffffffff


	//   ....[46]....
        /*02fc*/ 	.word	0xffffffff


	//   ....[47]....
        /*0300*/ 	.word	0xffffffff


	//   ....[48]....
        /*0304*/ 	.word	0xffffffff


	//   ....[49]....
        /*0308*/ 	.word	0xffffffff


	//   ....[50]....
        /*030c*/ 	.word	0xffffffff


	//   ....[51]....
        /*0310*/ 	.word	0xffffffff


	//   ....[52]....
        /*0314*/ 	.word	0xffffffff


	//   ....[53]....
        /*0318*/ 	.word	0xffffffff


	//   ....[54]....
        /*031c*/ 	.word	0xffffffff


	//   ....[55]....
        /*0320*/ 	.word	0xffffffff


	//   ....[56]....
        /*0324*/ 	.word	0xffffffff


	//   ....[57]....
        /*0328*/ 	.word	0xffffffff


	//   ....[58]....
        /*032c*/ 	.word	0xffffffff


	//   ....[59]....
        /*0330*/ 	.word	0xffffffff


	//   ....[60]....
        /*0334*/ 	.word	0xffffffff


	//   ....[61]....
        /*0338*/ 	.word	0xffffffff


	//   ....[62]....
        /*033c*/ 	.word	0xffffffff


	//   ....[63]....
        /*0340*/ 	.word	0xffffffff


	//   ....[64]....
        /*0344*/ 	.word	0xffffffff


	//   ....[65]....
        /*0348*/ 	.word	0xffffffff


	//   ....[66]....
        /*034c*/ 	.word	0xffffffff


	//   ....[67]....
        /*0350*/ 	.word	0xffffffff


	//   ....[68]....
        /*0354*/ 	.word	0xffffffff


	//   ....[69]....
        /*0358*/ 	.word	0xffffffff


	//   ....[70]....
        /*035c*/ 	.word	0xffffffff


	//   ....[71]....
        /*0360*/ 	.word	0xffffffff


	//   ....[72]....
        /*0364*/ 	.word	0xffffffff


	//   ....[73]....
        /*0368*/ 	.word	0xffffffff


	//   ....[74]....
        /*036c*/ 	.word	0xffffffff


	//   ....[75]....
        /*0370*/ 	.word	0xffffffff


	//   ....[76]....
        /*0374*/ 	.word	0xffffffff


	//   ....[77]....
        /*0378*/ 	.word	0xffffffff


	//   ....[78]....
        /*037c*/ 	.word	0xffffffff


	//   ....[79]....
        /*0380*/ 	.word	0xffffffff


	//   ....[80]....
        /*0384*/ 	.word	0xffffffff


	//   ....[81]....
        /*0388*/ 	.word	0xffffffff


	//   ....[82]....
        /*038c*/ 	.word	0xffffffff


	//   ....[83]....
        /*0390*/ 	.word	0xffffffff


	//   ....[84]....
        /*0394*/ 	.word	0xffffffff


	//   ....[85]....
        /*0398*/ 	.word	0xffffffff


	//   ....[86]....
        /*039c*/ 	.word	0xffffffff


	//   ....[87]....
        /*03a0*/ 	.word	0xffffffff


	//   ....[88]....
        /*03a4*/ 	.word	0xffffffff


	//   ....[89]....
        /*03a8*/ 	.word	0xffffffff


	//   ....[90]....
        /*03ac*/ 	.word	0xffffffff


	//   ....[91]....
        /*03b0*/ 	.word	0xffffffff


	//   ....[92]....
        /*03b4*/ 	.word	0xffffffff


	//   ....[93]....
        /*03b8*/ 	.word	0xffffffff


	//   ....[94]....
        /*03bc*/ 	.word	0xffffffff


	//   ....[95]....
        /*03c0*/ 	.word	0xffffffff


	//   ....[96]....
        /*03c4*/ 	.word	0xffffffff


	//   ....[97]....
        /*03c8*/ 	.word	0xffffffff


	//   ....[98]....
        /*03cc*/ 	.word	0xffffffff


	//   ....[99]....
        /*03d0*/ 	.word	0xffffffff


	//   ....[100]....
        /*03d4*/ 	.word	0xffffffff


	//   ....[101]....
        /*03d8*/ 	.word	0xffffffff


	//   ....[102]....
        /*03dc*/ 	.word	0xffffffff


	//   ....[103]....
        /*03e0*/ 	.word	0xffffffff


	//   ....[104]....
        /*03e4*/ 	.word	0xffffffff


	//   ....[105]....
        /*03e8*/ 	.word	0xffffffff


	//   ....[106]....
        /*03ec*/ 	.word	0xffffffff


	//   ....[107]....
        /*03f0*/ 	.word	0xffffffff


	//   ....[108]....
        /*03f4*/ 	.word	0xffffffff


	//   ....[109]....
        /*03f8*/ 	.word	0xffffffff


	//   ....[110]....
        /*03fc*/ 	.word	0xffffffff


	//   ....[111]....
        /*0400*/ 	.word	0xffffffff


	//   ....[112]....
        /*0404*/ 	.word	0xffffffff


	//   ....[113]....
        /*0408*/ 	.word	0xffffffff


	//   ....[114]....
        /*040c*/ 	.word	0xffffffff


	//   ....[115]....
        /*0410*/ 	.word	0xffffffff


	//   ....[116]....
        /*0414*/ 	.word	0xffffffff


	//   ....[117]....
        /*0418*/ 	.word	0xffffffff


	//   ....[118]....
        /*041c*/ 	.word	0xffffffff


	//   ....[119]....
        /*0420*/ 	.word	0xffffffff


	//   ....[120]....
        /*0424*/ 	.word	0xffffffff


	//   ....[121]....
        /*0428*/ 	.word	0xffffffff


	//   ....[122]....
        /*042c*/ 	.word	0xffffffff


	//   ....[123]....
        /*0430*/ 	.word	0xffffffff


	//   ....[124]....
        /*0434*/ 	.word	0xffffffff


	//   ....[125]....
        /*0438*/ 	.word	0xffffffff


	//   ....[126]....
        /*043c*/ 	.word	0xffffffff


	//   ....[127]....
        /*0440*/ 	.word	0xffffffff


	//   ....[128]....
        /*0444*/ 	.word	0xffffffff


	//   ....[129]....
        /*0448*/ 	.word	0xffffffff


	//   ....[130]....
        /*044c*/ 	.word	0xffffffff


	//   ....[131]....
        /*0450*/ 	.word	0xffffffff


	//   ....[132]....
        /*0454*/ 	.word	0xffffffff


	//   ....[133]....
        /*0458*/ 	.word	0xffffffff


	//   ....[134]....
        /*045c*/ 	.word	0xffffffff


	//   ....[135]....
        /*0460*/ 	.word	0xffffffff


	//   ....[136]....
        /*0464*/ 	.word	0xffffffff


	//   ....[137]....
        /*0468*/ 	.word	0xffffffff


	//   ....[138]....
        /*046c*/ 	.word	0xffffffff


	//   ....[139]....
        /*0470*/ 	.word	0xffffffff


	//   ....[140]....
        /*0474*/ 	.word	0xffffffff


	//   ....[141]....
        /*0478*/ 	.word	0xffffffff


	//   ....[142]....
        /*047c*/ 	.word	0xffffffff


	//   ....[143]....
        /*0480*/ 	.word	0xffffffff


	//   ....[144]....
        /*0484*/ 	.word	0xffffffff


	//   ....[145]....
        /*0488*/ 	.word	0xffffffff


	//   ....[146]....
        /*048c*/ 	.word	0xffffffff


	//   ....[147]....
        /*0490*/ 	.word	0xffffffff


	//   ....[148]....
        /*0494*/ 	.word	0xffffffff


	//   ....[149]....
        /*0498*/ 	.word	0xffffffff


	//   ....[150]....
        /*049c*/ 	.word	0xffffffff


	//   ....[151]....
        /*04a0*/ 	.word	0xffffffff


	//   ....[152]....
        /*04a4*/ 	.word	0xffffffff


	//   ....[153]....
        /*04a8*/ 	.word	0xffffffff


	//   ....[154]....
        /*04ac*/ 	.word	0xffffffff


	//   ....[155]....
        /*04b0*/ 	.word	0xffffffff


	//   ....[156]....
        /*04b4*/ 	.word	0xffffffff


	//   ....[157]....
        /*04b8*/ 	.word	0xffffffff


	//   ....[158]....
        /*04bc*/ 	.word	0xffffffff


	//   ....[159]....
        /*04c0*/ 	.word	0xffffffff


	//   ....[160]....
        /*04c4*/ 	.word	0xffffffff


	//   ....[161]....
        /*04c8*/ 	.word	0xffffffff


	//   ....[162]....
        /*04cc*/ 	.word	0xffffffff


	//   ....[163]....
        /*04d0*/ 	.word	0xffffffff


	//   ....[164]....
        /*04d4*/ 	.word	0xffffffff


	//   ....[165]....
        /*04d8*/ 	.word	0xffffffff


	//   ....[166]....
        /*04dc*/ 	.word	0xffffffff


	//   ....[167]....
        /*04e0*/ 	.word	0xffffffff


	//   ....[168]....
        /*04e4*/ 	.word	0xffffffff


	//   ....[169]....
        /*04e8*/ 	.word	0xffffffff


	//   ....[170]....
        /*04ec*/ 	.word	0xffffffff


	//   ....[171]....
        /*04f0*/ 	.word	0xffffffff


	//   ....[172]....
        /*04f4*/ 	.word	0xffffffff


	//   ....[173]....
        /*04f8*/ 	.word	0xffffffff


	//   ....[174]....
        /*04fc*/ 	.word	0xffffffff


	//   ....[175]....
        /*0500*/ 	.word	0xffffffff


	//   ....[176]....
        /*0504*/ 	.word	0xffffffff


	//   ....[177]....
        /*0508*/ 	.word	0xffffffff


	//   ....[178]....
        /*050c*/ 	.word	0xffffffff


	//   ....[179]....
        /*0510*/ 	.word	0xffffffff


	//   ....[180]....
        /*0514*/ 	.word	0xffffffff


	//   ....[181]....
        /*0518*/ 	.word	0xffffffff


	//   ....[182]....
        /*051c*/ 	.word	0xffffffff


	//   ....[183]....
        /*0520*/ 	.word	0xffffffff


	//   ....[184]....
        /*0524*/ 	.word	0xffffffff


	//   ....[185]....
        /*0528*/ 	.word	0x0500000f


	//   ....[186]....
        /*052c*/ 	.word	0x0500000f


	//   ....[187]....
        /*0530*/ 	.word	0x0500000f


	//   ....[188]....
        /*0534*/ 	.word	0x0500000f


	//   ....[189]....
        /*0538*/ 	.word	0x0500000f


	//   ....[190]....
        /*053c*/ 	.word	0x0500000f


	//   ....[191]....
        /*0540*/ 	.word	0x0500000f


	//   ....[192]....
        /*0544*/ 	.word	0x0500000f


	//   ....[193]....
        /*0548*/ 	.word	0x0500000f


	//   ....[194]....
        /*054c*/ 	.word	0x0500000f


	//   ....[195]....
        /*0550*/ 	.word	0x0500000f


	//   ....[196]....
        /*0554*/ 	.word	0x0500000f


	//   ....[197]....
        /*0558*/ 	.word	0x0500000f


	//   ....[198]....
        /*055c*/ 	.word	0x0500000f


	//   ....[199]....
        /*0560*/ 	.word	0x0500000f


	//   ....[200]....
        /*0564*/ 	.word	0x0500000f


	//   ....[201]....
        /*0568*/ 	.word	0x0500000f


	//   ....[202]....
        /*056c*/ 	.word	0x0500000f


	//   ....[203]....
        /*0570*/ 	.word	0x0500000f


	//   ....[204]....
        /*0574*/ 	.word	0x0500000f


	//   ....[205]....
        /*0578*/ 	.word	0x0500000f


	//   ....[206]....
        /*057c*/ 	.word	0x0500000f


	//   ....[207]....
        /*0580*/ 	.word	0x0500000f


	//   ....[208]....
        /*0584*/ 	.word	0x0500000f


	//   ....[209]....
        /*0588*/ 	.word	0x0500000f


	//   ....[210]....
        /*058c*/ 	.word	0x0500000f


	//   ....[211]....
        /*0590*/ 	.word	0x0500000f


	//   ....[212]....
        /*0594*/ 	.word	0x0500000f


	//   ....[213]....
        /*0598*/ 	.word	0x0500000f


	//   ....[214]....
        /*059c*/ 	.word	0x0500000f


	//   ....[215]....
        /*05a0*/ 	.word	0x0500000f


	//   ....[216]....
        /*05a4*/ 	.word	0x0500000f


	//   ....[217]....
        /*05a8*/ 	.word	0x0500000f


	//   ....[218]....
        /*05ac*/ 	.word	0x0500000f


	//   ....[219]....
        /*05b0*/ 	.word	0x0500000f


	//   ....[220]....
        /*05b4*/ 	.word	0x0500000f


	//   ....[221]....
        /*05b8*/ 	.word	0x0500000f


	//   ....[222]....
        /*05bc*/ 	.word	0x0500000f


	//   ....[223]....
        /*05c0*/ 	.word	0x0500000f


	//   ....[224]....
        /*05c4*/ 	.word	0x0500000f


	//   ....[225]....
        /*05c8*/ 	.word	0x0500000f


	//   ....[226]....
        /*05cc*/ 	.word	0x0500000f


	//   ....[227]....
        /*05d0*/ 	.word	0x0500000f


	//   ....[228]....
        /*05d4*/ 	.word	0x0500000f


	//   ....[229]....
        /*05d8*/ 	.word	0x0500000f


	//   ....[230]....
        /*05dc*/ 	.word	0x0500000f


	//   ....[231]....
        /*05e0*/ 	.word	0x0500000f


	//   ....[232]....
        /*05e4*/ 	.word	0x0500000f


	//   ....[233]....
        /*05e8*/ 	.word	0x0500000f


	//   ....[234]....
        /*05ec*/ 	.word	0x0500000f


	//   ....[235]....
        /*05f0*/ 	.word	0x0500000f


	//   ....[236]....
        /*05f4*/ 	.word	0x0500000f


	//   ....[237]....
        /*05f8*/ 	.word	0x0500000f


	//   ....[238]....
        /*05fc*/ 	.word	0x0500000f


	//   ....[239]....
        /*0600*/ 	.word	0x0500000f


	//   ....[240]....
        /*0604*/ 	.word	0x0500000f


	//   ....[241]....
        /*0608*/ 	.word	0x0500000f


	//   ....[242]....
        /*060c*/ 	.word	0x0500000f


	//   ....[243]....
        /*0610*/ 	.word	0x0500000f


	//   ....[244]....
        /*0614*/ 	.word	0x0500000f


	//   ....[245]....
        /*0618*/ 	.word	0x0500000f


	//   ....[246]....
        /*061c*/ 	.word	0x0500000f


	//   ....[247]....
        /*0620*/ 	.word	0x0500000f


	//   ....[248]....
        /*0624*/ 	.word	0x0500000f


	//   ....[249]....
        /*0628*/ 	.word	0x0500000f


	//   ....[250]....
        /*062c*/ 	.word	0x0500000f


	//   ....[251]....
        /*0630*/ 	.word	0x0500000f


	//   ....[252]....
        /*0634*/ 	.word	0x0500000f


	//   ....[253]....
        /*0638*/ 	.word	0x0500000f


	//   ....[254]....
        /*063c*/ 	.word	0x0500000f


	//   ....[255]....
        /*0640*/ 	.word	0x0500000f


	//   ....[0]....
        /*0644*/ 	.word	0x0500000f


	//   ....[1]....
        /*0648*/ 	.word	0x0500000f


	//   ....[2]....
        /*064c*/ 	.word	0x0500000f


	//   ....[3]....
        /*0650*/ 	.word	0x0500000f


	//   ....[4]....
        /*0654*/ 	.word	0x0500000f


	//   ....[5]....
        /*0658*/ 	.word	0x0500000f


	//   ....[6]....
        /*065c*/ 	.word	0x0500000f


	//   ....[7]....
        /*0660*/ 	.word	0x0500000f


	//   ....[8]....
        /*0664*/ 	.word	0x0500000f


	//   ....[9]....
        /*0668*/ 	.word	0x0500000f


	//   ....[10]....
        /*066c*/ 	.word	0x0500000f


	//   ....[11]....
        /*0670*/ 	.word	0x0500000f


	//   ....[12]....
        /*0674*/ 	.word	0x0500000f


	//   ....[13]....
        /*0678*/ 	.word	0x0500000f


	//   ....[14]....
        /*067c*/ 	.word	0x0500000f


	//   ....[15]....
        /*0680*/ 	.word	0x0500000f


	//   ....[16]....
        /*0684*/ 	.word	0x0500000f


	//   ....[17]....
        /*0688*/ 	.word	0x0500000f


	//   ....[18]....
        /*068c*/ 	.word	0x0500000f


	//   ....[19]....
        /*0690*/ 	.word	0x0500000f


	//   ....[20]....
        /*0694*/ 	.word	0x0500000f


	//   ....[21]....
        /*0698*/ 	.word	0x0500000f


	//   ....[22]....
        /*069c*/ 	.word	0x0500000f


	//   ....[23]....
        /*06a0*/ 	.word	0x0500000f


	//   ....[24]....
        /*06a4*/ 	.word	0x0500000f


	//   ....[25]....
        /*06a8*/ 	.word	0x0500000f


	//   ....[26]....
        /*06ac*/ 	.word	0x0500000f


	//   ....[27]....
        /*06b0*/ 	.word	0x0500000f


	//   ....[28]....
        /*06b4*/ 	.word	0x0500000f


	//   ....[29]....
        /*06b8*/ 	.word	0x0500000f


	//   ....[30]....
        /*06bc*/ 	.word	0x0500000f


	//   ....[31]....
        /*06c0*/ 	.word	0x0500000f


	//   ....[32]....
        /*06c4*/ 	.word	0x0500000f


	//   ....[33]....
        /*06c8*/ 	.word	0x0500000f


	//   ....[34]....
        /*06cc*/ 	.word	0x0500000f


	//   ....[35]....
        /*06d0*/ 	.word	0x0500000f


	//   ....[36]....
        /*06d4*/ 	.word	0x0500000f


	//   ....[37]....
        /*06d8*/ 	.word	0x0500000f


	//   ....[38]....
        /*06dc*/ 	.word	0x0500000f


	//   ....[39]....
        /*06e0*/ 	.word	0x0500000f


	//   ....[40]....
        /*06e4*/ 	.word	0x0500000f


	//   ....[41]....
        /*06e8*/ 	.word	0x0500000f


	//   ....[42]....
        /*06ec*/ 	.word	0x0500000f


	//   ....[43]....
        /*06f0*/ 	.word	0x0500000f


	//   ....[44]....
        /*06f4*/ 	.word	0x0500000f


	//   ....[45]....
        /*06f8*/ 	.word	0x0500000f


	//   ....[46]....
        /*06fc*/ 	.word	0x0500000f


	//   ....[47]....
        /*0700*/ 	.word	0x0500000f


	//   ....[48]....
        /*0704*/ 	.word	0x0500000f


	//   ....[49]....
        /*0708*/ 	.word	0x0500000f


	//----- nvinfo : EIATTR_COOP_GROUP_INSTR_OFFSETS
	.align		4
.L_409:
        /*070c*/ 	.byte	0x04, 0x28
        /*070e*/ 	.short	(.L_411 - .L_410)


	//   ....[0]....
.L_410:
        /*0710*/ 	.word	0x00000070


	//   ....[1]....
        /*0714*/ 	.word	0x00000140


	//   ....[2]....
        /*0718*/ 	.word	0x00000190


	//   ....[3]....
        /*071c*/ 	.word	0x000003c0


	//   ....[4]....
        /*0720*/ 	.word	0x00000520


	//   ....[5]....
        /*0724*/ 	.word	0x00000640


	//   ....[6]....
        /*0728*/ 	.word	0x000007a0


	//   ....[7]....
        /*072c*/ 	.word	0x00003000


	//   ....[8]....
        /*0730*/ 	.word	0x00003010


	//   ....[9]....
        /*0734*/ 	.word	0x00003770


	//   ....[10]....
        /*0738*/ 	.word	0x00003780


	//   ....[11]....
        /*073c*/ 	.word	0x000043f0


	//   ....[12]....
        /*0740*/ 	.word	0x00004400


	//   ....[13]....
        /*0744*/ 	.word	0x00004c00


	//   ....[14]....
        /*0748*/ 	.word	0x00004c10


	//   ....[15]....
        /*074c*/ 	.word	0x00005670


	//   ....[16]....
        /*0750*/ 	.word	0x00005680


	//   ....[17]....
        /*0754*/ 	.word	0x00005790


	//   ....[18]....
        /*0758*/ 	.word	0x000057a0


	//   ....[19]....
        /*075c*/ 	.word	0x00005bc0


	//   ....[20]....
        /*0760*/ 	.word	0x00005bf0


	//   ....[21]....
        /*0764*/ 	.word	0x00005ec0


	//   ....[22]....
        /*0768*/ 	.word	0x00005ee0


	//   ....[23]....
        /*076c*/ 	.word	0x00006cd0


	//   ....[24]....
        /*0770*/ 	.word	0x00007450


	//   ....[25]....
        /*0774*/ 	.word	0x00007460


	//   ....[26]....
        /*0778*/ 	.word	0x00007470


	//   ....[27]....
        /*077c*/ 	.word	0x00007480


	//   ....[28]....
        /*0780*/ 	.word	0x000077b0


	//   ....[29]....
        /*0784*/ 	.word	0x000077c0


	//   ....[30]....
        /*0788*/ 	.word	0x000077d0


	//   ....[31]....
        /*078c*/ 	.word	0x000077e0


	//   ....[32]....
        /*0790*/ 	.word	0x00008bb0


	//   ....[33]....
        /*0794*/ 	.word	0x00008bd0


	//   ....[34]....
        /*0798*/ 	.word	0x00008be0


	//   ....[35]....
        /*079c*/ 	.word	0x00008bf0


	//   ....[36]....
        /*07a0*/ 	.word	0x00008cd0


	//   ....[37]....
        /*07a4*/ 	.word	0x00008ce0


	//   ....[38]....
        /*07a8*/ 	.word	0x00008d70


	//   ....[39]....
        /*07ac*/ 	.word	0x00008dc0


	//   ....[40]....
        /*07b0*/ 	.word	0x0000a940


	//   ....[41]....
        /*07b4*/ 	.word	0x0000b550


	//   ....[42]....
        /*07b8*/ 	.word	0x0000bde0


	//   ....[43]....
        /*07bc*/ 	.word	0x0000be20


	//   ....[44]....
        /*07c0*/ 	.word	0x0000c240


	//   ....[45]....
        /*07c4*/ 	.word	0x0000c2a0


	//   ....[46]....
        /*07c8*/ 	.word	0x0000d9d0


	//   ....[47]....
        /*07cc*/ 	.word	0x0000e790


	//   ....[48]....
        /*07d0*/ 	.word	0x0000ee90


	//   ....[49]....
        /*07d4*/ 	.word	0x0000efb0


	//   ....[50]....
        /*07d8*/ 	.word	0x0000f9d0


	//   ....[51]....
        /*07dc*/ 	.word	0x0000fae0


	//   ....[52]....
        /*07e0*/ 	.word	0x000117a0


	//   ....[53]....
        /*07e4*/ 	.word	0x00011860


	//   ....[54]....
        /*07e8*/ 	.word	0x000121e0


	//   ....[55]....
        /*07ec*/ 	.word	0x00012240


	//   ....[56]....
        /*07f0*/ 	.word	0x00013bb0


	//   ....[57]....
        /*07f4*/ 	.word	0x000140a0


	//   ....[58]....
        /*07f8*/ 	.word	0x00014e50


	//   ....[59]....
        /*07fc*/ 	.word	0x00014f70


	//   ....[60]....
        /*0800*/ 	.word	0x00015910


	//   ....[61]....
        /*0804*/ 	.word	0x00015ae0


	//   ....[62]....
        /*0808*/ 	.word	0x00016c00


	//   ....[63]....
        /*080c*/ 	.word	0x00016c40


	//   ....[64]....
        /*0810*/ 	.word	0x00016cf0


	//   ....[65]....
        /*0814*/ 	.word	0x00016d10


	//   ....[66]....
        /*0818*/ 	.word	0x00018780


	//   ....[67]....
        /*081c*/ 	.word	0x00018830


	//   ....[68]....
        /*0820*/ 	.word	0x000189e0


	//   ....[69]....
        /*0824*/ 	.word	0x00018a40


	//   ....[70]....
        /*0828*/ 	.word	0x000191b0


	//   ....[71]....
        /*082c*/ 	.word	0x000191f0


	//   ....[72]....
        /*0830*/ 	.word	0x00019370


	//   ....[73]....
        /*0834*/ 	.word	0x00019390


	//   ....[74]....
        /*0838*/ 	.word	0x000194d0


	//   ....[75]....
        /*083c*/ 	.word	0x000194f0


	//   ....[76]....
        /*0840*/ 	.word	0x00019640


	//   ....[77]....
        /*0844*/ 	.word	0x00019660


	//   ....[78]....
        /*0848*/ 	.word	0x00019fb0


	//   ....[79]....
        /*084c*/ 	.word	0x00019fc0


	//   ....[80]....
        /*0850*/ 	.word	0x0001a160


	//   ....[81]....
        /*0854*/ 	.word	0x0001a170


	//   ....[82]....
        /*0858*/ 	.word	0x0001a300


	//   ....[83]....
        /*085c*/ 	.word	0x0001a310


	//   ....[84]....
        /*0860*/ 	.word	0x0001a4a0


	//   ....[85]....
        /*0864*/ 	.word	0x0001a4b0


	//   ....[86]....
        /*0868*/ 	.word	0x0001a6a0


	//   ....[87]....
        /*086c*/ 	.word	0x0001a850


	//   ....[88]....
        /*0870*/ 	.word	0x0001a880


	//   ....[89]....
        /*0874*/ 	.word	0x0001a8b0


	//   ....[90]....
        /*0878*/ 	.word	0x0001a8e0


	//   ....[91]....
        /*087c*/ 	.word	0x0001a910


	//   ....[92]....
        /*0880*/ 	.word	0x0001a940


	//   ....[93]....
        /*0884*/ 	.word	0x0001aab0


	//   ....[94]....
        /*0888*/ 	.word	0x0001aae0


	//   ....[95]....
        /*088c*/ 	.word	0x0001ab10


	//   ....[96]....
        /*0890*/ 	.word	0x0001ab40


	//   ....[97]....
        /*0894*/ 	.word	0x0001ab70


	//   ....[98]....
        /*0898*/ 	.word	0x0001aba0


	//   ....[99]....
        /*089c*/ 	.word	0x0001ac30


	//   ....[100]....
        /*08a0*/ 	.word	0x0001ac90


	//   ....[101]....
        /*08a4*/ 	.word	0x0001ad20


	//   ....[102]....
        /*08a8*/ 	.word	0x0001bdd0


	//   ....[103]....
        /*08ac*/ 	.word	0x0001dff0


	//   ....[104]....
        /*08b0*/ 	.word	0x0001e010


	//   ....[105]....
        /*08b4*/ 	.word	0x0001e0a0


	//   ....[106]....
        /*08b8*/ 	.word	0x0001e0c0


	//   ....[107]....
        /*08bc*/ 	.word	0x0001e140


	//   ....[108]....
        /*08c0*/ 	.word	0x0001e160


	//   ....[109]....
        /*08c4*/ 	.word	0x0001e1e0


	//   ....[110]....
        /*08c8*/ 	.word	0x0001e200


	//   ....[111]....
        /*08cc*/ 	.word	0x0001e280


	//   ....[112]....
        /*08d0*/ 	.word	0x0001e2a0


	//   ....[113]....
        /*08d4*/ 	.word	0x0001e2b0


	//   ....[114]....
        /*08d8*/ 	.word	0x0001e2c0


	//   ....[115]....
        /*08dc*/ 	.word	0x0001eb30


	//   ....[116]....
        /*08e0*/ 	.word	0x0001eb60


	//   ....[117]....
        /*08e4*/ 	.word	0x0001ec20


	//   ....[118]....
        /*08e8*/ 	.word	0x0001ec30


	//   ....[119]....
        /*08ec*/ 	.word	0x0001ecc0


	//   ....[120]....
        /*08f0*/ 	.word	0x0001ecd0


	//   ....[121]....
        /*08f4*/ 	.word	0x0001ed60


	//   ....[122]....
        /*08f8*/ 	.word	0x0001ed70


	//   ....[123]....
        /*08fc*/ 	.word	0x0001ee00


	//   ....[124]....
        /*0900*/ 	.word	0x0001ee10


	//   ....[125]....
        /*0904*/ 	.word	0x0001eea0


	//   ....[126]....
        /*0908*/ 	.word	0x0001eeb0


	//   ....[127]....
        /*090c*/ 	.word	0x0001ef30


	//   ....[128]....
        /*0910*/ 	.word	0x0001ef40


	//   ....[129]....
        /*0914*/ 	.word	0x0001ef50


	//   ....[130]....
        /*0918*/ 	.word	0x0001ef60


	//   ....[131]....
        /*091c*/ 	.word	0x0001f3f0


	//   ....[132]....
        /*0920*/ 	.word	0x0001f420


	//   ....[133]....
        /*0924*/ 	.word	0x0001f480


	//   ....[134]....
        /*0928*/ 	.word	0x0001f530


	//   ....[135]....
        /*092c*/ 	.word	0x0001f540


	//   ....[136]....
        /*0930*/ 	.word	0x0001f570


	//   ....[137]....
        /*0934*/ 	.word	0x0001f600


	//   ....[138]....
        /*0938*/ 	.word	0x0001f6b0


	//   ....[139]....
        /*093c*/ 	.word	0x0001f6c0


	//   ....[140]....
        /*0940*/ 	.word	0x0001f6f0


	//   ....[141]....
        /*0944*/ 	.word	0x0001f700


	//   ....[142]....
        /*0948*/ 	.word	0x0001f790


	//   ....[143]....
        /*094c*/ 	.word	0x0001fec0


	//   ....[144]....
        /*0950*/ 	.word	0x0001fee0


	//   ....[145]....
        /*0954*/ 	.word	0x0001ff30


	//   ....[146]....
        /*0958*/ 	.word	0x0001ff40


	//   ....[147]....
        /*095c*/ 	.word	0x0001ff80


	//   ....[148]....
        /*0960*/ 	.word	0x0001ff90


	//   ....[149]....
        /*0964*/ 	.word	0x0001ffd0


	//   ....[150]....
        /*0968*/ 	.word	0x0001ffe0


	//   ....[151]....
        /*096c*/ 	.word	0x00020020


	//   ....[152]....
        /*0970*/ 	.word	0x00020030


	//   ....[153]....
        /*0974*/ 	.word	0x00020040


	//   ....[154]....
        /*0978*/ 	.word	0x00020080


	//   ....[155]....
        /*097c*/ 	.word	0x000203c0


	//   ....[156]....
        /*0980*/ 	.word	0x000203e0


	//   ....[157]....
        /*0984*/ 	.word	0x000203f0


	//   ....[158]....
        /*0988*/ 	.word	0x00020410


	//   ....[159]....
        /*098c*/ 	.word	0x00020480


	//   ....[160]....
        /*0990*/ 	.word	0x000204a0


	//   ....[161]....
        /*0994*/ 	.word	0x00020500


	//   ....[162]....
        /*0998*/ 	.word	0x00020520


	//   ....[163]....
        /*099c*/ 	.word	0x00020580


	//   ....[164]....
        /*09a0*/ 	.word	0x000205a0


	//   ....[165]....
        /*09a4*/ 	.word	0x00020600


	//   ....[166]....
        /*09a8*/ 	.word	0x00020620


	//   ....[167]....
        /*09ac*/ 	.word	0x00020b10


	//   ....[168]....
        /*09b0*/ 	.word	0x00020b40


	//   ....[169]....
        /*09b4*/ 	.word	0x00020b70


	//   ....[170]....
        /*09b8*/ 	.word	0x00020ba0


	//   ....[171]....
        /*09bc*/ 	.word	0x00020bd0


	//   ....[172]....
        /*09c0*/ 	.word	0x00020c00


	//   ....[173]....
        /*09c4*/ 	.word	0x00020c30


	//   ....[174]....
        /*09c8*/ 	.word	0x00020c60


	//   ....[175]....
        /*09cc*/ 	.word	0x00020de0


	//   ....[176]....
        /*09d0*/ 	.word	0x00020e10


	//   ....[177]....
        /*09d4*/ 	.word	0x00020e40


	//   ....[178]....
        /*09d8*/ 	.word	0x00020e70


	//   ....[179]....
        /*09dc*/ 	.word	0x00020ea0


	//   ....[180]....
        /*09e0*/ 	.word	0x00020ed0


	//   ....[181]....
        /*09e4*/ 	.word	0x00020f90


	//   ....[182]....
        /*09e8*/ 	.word	0x00020fb0


	//   ....[183]....
        /*09ec*/ 	.word	0x00021020


	//   ....[184]....
        /*09f0*/ 	.word	0x000216c0


	//   ....[185]....
        /*09f4*/ 	.word	0x000219e0


	//   ....[186]....
        /*09f8*/ 	.word	0x00021a70


	//   ....[187]....
        /*09fc*/ 	.word	0x00021b10


	//   ....[188]....
        /*0a00*/ 	.word	0x00021ba0


	//   ....[189]....
        /*0a04*/ 	.word	0x00021c90


	//   ....[190]....
        /*0a08*/ 	.word	0x00021d20


	//   ....[191]....
        /*0a0c*/ 	.word	0x00021db0


	//   ....[192]....
        /*0a10*/ 	.word	0x00021e40


	//   ....[193]....
        /*0a14*/ 	.word	0x00021f30


	//   ....[194]....
        /*0a18*/ 	.word	0x00021fc0


	//   ....[195]....
        /*0a1c*/ 	.word	0x00022050


	//   ....[196]....
        /*0a20*/ 	.word	0x000220e0


	//   ....[197]....
        /*0a24*/ 	.word	0x000221b0


	//   ....[198]....
        /*0a28*/ 	.word	0x00022250


	//   ....[199]....
        /*0a2c*/ 	.word	0x000222e0


	//   ....[200]....
        /*0a30*/ 	.word	0x00022330


	//   ....[201]....
        /*0a34*/ 	.word	0x00022380


	//   ....[202]....
        /*0a38*/ 	.word	0x00022410


	//   ....[203]....
        /*0a3c*/ 	.word	0x000224a0


	//   ....[204]....
        /*0a40*/ 	.word	0x000224f0


	//   ....[205]....
        /*0a44*/ 	.word	0x00022540


	//   ....[206]....
        /*0a48*/ 	.word	0x00022630


	//   ....[207]....
        /*0a4c*/ 	.word	0x000226e0


	//   ....[208]....
        /*0a50*/ 	.word	0x00022760


	//   ....[209]....
        /*0a54*/ 	.word	0x000227e0


	//   ....[210]....
        /*0a58*/ 	.word	0x00022880


	//   ....[211]....
        /*0a5c*/ 	.word	0x00022920


	//   ....[212]....
        /*0a60*/ 	.word	0x000229a0


	//   ....[213]....
        /*0a64*/ 	.word	0x00022ab0


	//   ....[214]....
        /*0a68*/ 	.word	0x00022e80


	//   ....[215]....
        /*0a6c*/ 	.word	0x00022ed0


	//   ....[216]....
        /*0a70*/ 	.word	0x00022f60


	//   ....[217]....
        /*0a74*/ 	.word	0x00022ff0


	//   ....[218]....
        /*0a78*/ 	.word	0x00023080


	//   ....[219]....
        /*0a7c*/ 	.word	0x00023110


	//   ....[220]....
        /*0a80*/ 	.word	0x000231a0


	//   ....[221]....
        /*0a84*/ 	.word	0x00023230


	//   ....[222]....
        /*0a88*/ 	.word	0x000232f0


	//   ....[223]....
        /*0a8c*/ 	.word	0x000235d0


	//   ....[224]....
        /*0a90*/ 	.word	0x000236c0


	//   ....[225]....
        /*0a94*/ 	.word	0x00023760


	//   ....[226]....
        /*0a98*/ 	.word	0x000237c0


	//   ....[227]....
        /*0a9c*/ 	.word	0x000238b0


	//   ....[228]....
        /*0aa0*/ 	.word	0x00023920


	//   ....[229]....
        /*0aa4*/ 	.word	0x00023a10


	//   ....[230]....
        /*0aa8*/ 	.word	0x00023a80


	//   ....[231]....
        /*0aac*/ 	.word	0x00023b70


	//   ....[232]....
        /*0ab0*/ 	.word	0x00023be0


	//   ....[233]....
        /*0ab4*/ 	.word	0x00023cd0


	//   ....[234]....
        /*0ab8*/ 	.word	0x00023d40


	//   ....[235]....
        /*0abc*/ 	.word	0x00023de0


	//   ....[236]....
        /*0ac0*/ 	.word	0x00023ed0


	//   ....[237]....
        /*0ac4*/ 	.word	0x00023f40


	//   ....[238]....
        /*0ac8*/ 	.word	0x00023fa0


	//   ....[239]....
        /*0acc*/ 	.word	0x00024090


	//   ....[240]....
        /*0ad0*/ 	.word	0x000240f0


	//   ....[241]....
        /*0ad4*/ 	.word	0x000241f0


	//   ....[242]....
        /*0ad8*/ 	.word	0x00024250


	//   ....[243]....
        /*0adc*/ 	.word	0x00024350


	//   ....[244]....
        /*0ae0*/ 	.word	0x000243b0


	//   ....[245]....
        /*0ae4*/ 	.word	0x000244b0


	//   ....[246]....
        /*0ae8*/ 	.word	0x00024510


	//   ....[247]....
        /*0aec*/ 	.word	0x00024610


	//   ....[248]....
        /*0af0*/ 	.word	0x00024670


	//   ....[249]....
        /*0af4*/ 	.word	0x00024770


	//   ....[250]....
        /*0af8*/ 	.word	0x000247d0


	//   ....[251]....
        /*0afc*/ 	.word	0x00024870


	//   ....[252]....
        /*0b00*/ 	.word	0x000249f0


	//   ....[253]....
        /*0b04*/ 	.word	0x00024ad0


	//   ....[254]....
        /*0b08*/ 	.word	0x00024b80


	//   ....[255]....
        /*0b0c*/ 	.word	0x00024c90


	//   ....[0]....
        /*0b10*/ 	.word	0x00024cf0


	//   ....[1]....
        /*0b14*/ 	.word	0x00024e00


	//   ....[2]....
        /*0b18*/ 	.word	0x00024e60


	//   ....[3]....
        /*0b1c*/ 	.word	0x00024f70


	//   ....[4]....
        /*0b20*/ 	.word	0x00024fd0


	//   ....[5]....
        /*0b24*/ 	.word	0x000250e0


	//   ....[6]....
        /*0b28*/ 	.word	0x00025140


	//   ....[7]....
        /*0b2c*/ 	.word	0x00025200


	//   ....[8]....
        /*0b30*/ 	.word	0x00025360


	//   ....[9]....
        /*0b34*/ 	.word	0x00025400


	//   ....[10]....
        /*0b38*/ 	.word	0x00025460


	//   ....[11]....
        /*0b3c*/ 	.word	0x00025510


	//   ....[12]....
        /*0b40*/ 	.word	0x00025570


	//   ....[13]....
        /*0b44*/ 	.word	0x00025620


	//   ....[14]....
        /*0b48*/ 	.word	0x00025680


	//   ....[15]....
        /*0b4c*/ 	.word	0x00025730


	//   ....[16]....
        /*0b50*/ 	.word	0x00025790


	//   ....[17]....
        /*0b54*/ 	.word	0x00025840


	//   ....[18]....
        /*0b58*/ 	.word	0x000258a0


	//   ....[19]....
        /*0b5c*/ 	.word	0x00025950


	//   ....[20]....
        /*0b60*/ 	.word	0x00025a40


	//   ....[21]....
        /*0b64*/ 	.word	0x00025ae0


	//   ....[22]....
        /*0b68*/ 	.word	0x00025b40


	//   ....[23]....
        /*0b6c*/ 	.word	0x00025c10


	//   ....[24]....
        /*0b70*/ 	.word	0x00025c70


	//   ....[25]....
        /*0b74*/ 	.word	0x00025d40


	//   ....[26]....
        /*0b78*/ 	.word	0x00025da0


	//   ....[27]....
        /*0b7c*/ 	.word	0x00025e70


	//   ....[28]....
        /*0b80*/ 	.word	0x00025ed0


	//   ....[29]....
        /*0b84*/ 	.word	0x00025fa0


	//   ....[30]....
        /*0b88*/ 	.word	0x00026000


	//   ....[31]....
        /*0b8c*/ 	.word	0x000260d0


	//   ....[32]....
        /*0b90*/ 	.word	0x00026160


	//   ....[33]....
        /*0b94*/ 	.word	0x00026200


	//   ....[34]....
        /*0b98*/ 	.word	0x00026320


	//   ....[35]....
        /*0b9c*/ 	.word	0x00026390


	//   ....[36]....
        /*0ba0*/ 	.word	0x00026400


	//   ....[37]....
        /*0ba4*/ 	.word	0x00026470


	//   ....[38]....
        /*0ba8*/ 	.word	0x000264e0


	//   ....[39]....
        /*0bac*/ 	.word	0x00026560


	//   ....[40]....
        /*0bb0*/ 	.word	0x000265f0


	//   ....[41]....
        /*0bb4*/ 	.word	0x00026680


	//   ....[42]....
        /*0bb8*/ 	.word	0x000266f0


	//   ....[43]....
        /*0bbc*/ 	.word	0x00026760


	//   ....[44]....
        /*0bc0*/ 	.word	0x000267d0


	//   ....[45]....
        /*0bc4*/ 	.word	0x00026850


	//   ....[46]....
        /*0bc8*/ 	.word	0x000268c0


	//   ....[47]....
        /*0bcc*/ 	.word	0x00026960


	//   ....[48]....
        /*0bd0*/ 	.word	0x000269f0


	//   ....[49]....
        /*0bd4*/ 	.word	0x00026b10


	//----- nvinfo : EIATTR_REG_RECONFIG
	.align		4
.L_411:
        /*0bd8*/ 	.byte	0x01, 0x54
	.zero		2


	//----- nvinfo : EIATTR_SYSCALL_OFFSETS
	.align		4
        /*0bdc*/ 	.byte	0x04, 0x46
        /*0bde*/ 	.short	(.L_413 - .L_412)


	//   ....[0]....
.L_412:
        /*0be0*/ 	.word	0x00001ae0


	//   ....[1]....
        /*0be4*/ 	.word	0x00001c30


	//   ....[2]....
        /*0be8*/ 	.word	0x00006e70


	//   ....[3]....
        /*0bec*/ 	.word	0x00007190


	//   ....[4]....
        /*0bf0*/ 	.word	0x0001d630


	//   ....[5]....
        /*0bf4*/ 	.word	0x0001d780


	//   ....[6]....
        /*0bf8*/ 	.word	0x0001d870


	//   ....[7]....
        /*0bfc*/ 	.word	0x0001e770


	//----- nvinfo : EIATTR_MBARRIER_INSTR_OFFSETS
	.align		4
.L_413:
        /*0c00*/ 	.byte	0x04, 0x39
        /*0c02*/ 	.short	(.L_415 - .L_414)


	//   ....[0]....
.L_414:
        /*0c04*/ 	.word	0x00000270
        /*0c08*/ 	.word	0x000000ff
        /*0c0c*/ 	.word	0x00022800
        /*0c10*/ 	.short	0x0100
        /*0c12*/ 	.byte	0x08
	.zero		1


	//   ....[1]....
        /*0c14*/ 	.word	0x00000280
        /*0c18*/ 	.word	0x000000ff
        /*0c1c*/ 	.word	0x00022820
        /*0c20*/ 	.short	0x0100
        /*0c22*/ 	.byte	0x08
	.zero		1


	//   ....[2]....
        /*0c24*/ 	.word	0x00000370
        /*0c28*/ 	.word	0x000000ff
        /*0c2c*/ 	.word	0x00022830
        /*0c30*/ 	.short	0x0100
        /*0c32*/ 	.byte	0x08
	.zero		1


	//   ....[3]....
        /*0c34*/ 	.word	0x00000380
        /*0c38*/ 	.word	0x000000ff
        /*0c3c*/ 	.word	0x00022840
        /*0c40*/ 	.short	0x0100
        /*0c42*/ 	.byte	0x08
	.zero		1


	//   ....[4]....
        /*0c44*/ 	.word	0x00000390
        /*0c48*/ 	.word	0x000000ff
        /*0c4c*/ 	.word	0x00022838
        /*0c50*/ 	.short	0x0100
        /*0c52*/ 	.byte	0x08
	.zero		1


	//   ....[5]....
        /*0c54*/ 	.word	0x000003a0
        /*0c58*/ 	.word	0x000000ff
        /*0c5c*/ 	.word	0x00022848
        /*0c60*/ 	.short	0x0100
        /*0c62*/ 	.byte	0x08
	.zero		1


	//   ....[6]....
        /*0c64*/ 	.word	0x000004d0
        /*0c68*/ 	.word	0x000000ff
        /*0c6c*/ 	.word	0x00022850
        /*0c70*/ 	.short	0x0100
        /*0c72*/ 	.byte	0x08
	.zero		1


	//   ....[7]....
        /*0c74*/ 	.word	0x000004e0
        /*0c78*/ 	.word	0x000000ff
        /*0c7c*/ 	.word	0x00022860
        /*0c80*/ 	.short	0x0100
        /*0c82*/ 	.byte	0x08
	.zero		1


	//   ....[8]....
        /*0c84*/ 	.word	0x000004f0
        /*0c88*/ 	.word	0x000000ff
        /*0c8c*/ 	.word	0x00022858
        /*0c90*/ 	.short	0x0100
        /*0c92*/ 	.byte	0x08
	.zero		1


	//   ....[9]....
        /*0c94*/ 	.word	0x00000500
        /*0c98*/ 	.word	0x000000ff
        /*0c9c*/ 	.word	0x00022868
        /*0ca0*/ 	.short	0x0100
        /*0ca2*/ 	.byte	0x08
	.zero		1


	//   ....[10]....
        /*0ca4*/ 	.word	0x000005f0
        /*0ca8*/ 	.word	0x000000ff
        /*0cac*/ 	.word	0x00022870
        /*0cb0*/ 	.short	0x0100
        /*0cb2*/ 	.byte	0x06
	.zero		1


	//   ....[11]....
        /*0cb4*/ 	.word	0x00000600
        /*0cb8*/ 	.word	0x000000ff
        /*0cbc*/ 	.word	0x00022880
        /*0cc0*/ 	.short	0x0100
        /*0cc2*/ 	.byte	0x06
	.zero		1


	//   ....[12]....
        /*0cc4*/ 	.word	0x00000610
        /*0cc8*/ 	.word	0x000000ff
        /*0ccc*/ 	.word	0x00022878
        /*0cd0*/ 	.short	0x0100
        /*0cd2*/ 	.byte	0x06
	.zero		1


	//   ....[13]....
        /*0cd4*/ 	.word	0x00000620
        /*0cd8*/ 	.word	0x000000ff
        /*0cdc*/ 	.word	0x00022888
        /*0ce0*/ 	.short	0x0100
        /*0ce2*/ 	.byte	0x06
	.zero		1


	//   ....[14]....
        /*0ce4*/ 	.word	0x00000750
        /*0ce8*/ 	.word	0x000000ff
        /*0cec*/ 	.word	0x00022890
        /*0cf0*/ 	.short	0x0100
        /*0cf2*/ 	.byte	0x08
	.zero		1


	//   ....[15]....
        /*0cf4*/ 	.word	0x00000760
        /*0cf8*/ 	.word	0x000000ff
        /*0cfc*/ 	.word	0x000228a0
        /*0d00*/ 	.short	0x0100
        /*0d02*/ 	.byte	0x08
	.zero		1


	//   ....[16]....
        /*0d04*/ 	.word	0x00000770
        /*0d08*/ 	.word	0x000000ff
        /*0d0c*/ 	.word	0x00022898
        /*0d10*/ 	.short	0x0100
        /*0d12*/ 	.byte	0x08
	.zero		1


	//   ....[17]....
        /*0d14*/ 	.word	0x00000780
        /*0d18*/ 	.word	0x000000ff
        /*0d1c*/ 	.word	0x000228a8
        /*0d20*/ 	.short	0x0100
        /*0d22*/ 	.byte	0x08
	.zero		1


	//   ....[18]....
        /*0d24*/ 	.word	0x000008b0
        /*0d28*/ 	.word	0x000000ff
        /*0d2c*/ 	.word	0x000228b0
        /*0d30*/ 	.short	0x0100
        /*0d32*/ 	.byte	0x08
	.zero		1


	//   ....[19]....
        /*0d34*/ 	.word	0x000008c0
        /*0d38*/ 	.word	0x000000ff
        /*0d3c*/ 	.word	0x000228c0
        /*0d40*/ 	.short	0x0100
        /*0d42*/ 	.byte	0x08
	.zero		1


	//   ....[20]....
        /*0d44*/ 	.word	0x000008d0
        /*0d48*/ 	.word	0x000000ff
        /*0d4c*/ 	.word	0x000228b8
        /*0d50*/ 	.short	0x0100
        /*0d52*/ 	.byte	0x08
	.zero		1


	//   ....[21]....
        /*0d54*/ 	.word	0x000008e0
        /*0d58*/ 	.word	0x000000ff
        /*0d5c*/ 	.word	0x000228c8
        /*0d60*/ 	.short	0x0100
        /*0d62*/ 	.byte	0x08
	.zero		1


	//   ....[22]....
        /*0d64*/ 	.word	0x00002fb0
        /*0d68*/ 	.word	0x00000059
        /*0d6c*/ 	.word	0x00022890
        /*0d70*/ 	.short	0x010a
        /*0d72*/ 	.byte	0x3f
	.zero		1


	//   ....[23]....
        /*0d74*/ 	.word	0x00004390
        /*0d78*/ 	.word	0x00000059
        /*0d7c*/ 	.word	0x00022890
        /*0d80*/ 	.short	0x010a
        /*0d82*/ 	.byte	0x3f
	.zero		1


	//   ....[24]....
        /*0d84*/ 	.word	0x000054b0
        /*0d88*/ 	.word	0x00000059
        /*0d8c*/ 	.word	0x00022890
        /*0d90*/ 	.short	0x010a
        /*0d92*/ 	.byte	0x3f
	.zero		1


	//   ....[25]....
        /*0d94*/ 	.word	0x00005970
        /*0d98*/ 	.word	0x0000000b
        /*0d9c*/ 	.word	0x00000000
        /*0da0*/ 	.short	0x0101
        /*0da2*/ 	.byte	0x3f
	.zero		1


	//   ....[26]....
        /*0da4*/ 	.word	0x000059b0
        /*0da8*/ 	.word	0x00000059
        /*0dac*/ 	.word	0x000228b0
        /*0db0*/ 	.short	0x010a
        /*0db2*/ 	.byte	0x3f
	.zero		1


	//   ....[27]....
        /*0db4*/ 	.word	0x000062c0
        /*0db8*/ 	.word	0x00000059
        /*0dbc*/ 	.word	0x00000000
        /*0dc0*/ 	.short	0x0101
        /*0dc2*/ 	.byte	0x3f
	.zero		1


	//   ....[28]....
        /*0dc4*/ 	.word	0x00006f10
        /*0dc8*/ 	.word	0x00000017
        /*0dcc*/ 	.word	0x00022800
        /*0dd0*/ 	.short	0x010a
        /*0dd2*/ 	.byte	0x3f
	.zero		1


	//   ....[29]....
        /*0dd4*/ 	.word	0x00006f60
        /*0dd8*/ 	.word	0x00000017
        /*0ddc*/ 	.word	0x00022800
        /*0de0*/ 	.short	0x010a
        /*0de2*/ 	.byte	0x3f
	.zero		1


	//   ....[30]....
        /*0de4*/ 	.word	0x00007a50
        /*0de8*/ 	.word	0x00000017
        /*0dec*/ 	.word	0x00022800
        /*0df0*/ 	.short	0x010a
        /*0df2*/ 	.byte	0x3f
	.zero		1


	//   ....[31]....
        /*0df4*/ 	.word	0x00009030
        /*0df8*/ 	.word	0x00000017
        /*0dfc*/ 	.word	0x00022800
        /*0e00*/ 	.short	0x010a
        /*0e02*/ 	.byte	0x3f
	.zero		1


	//   ....[32]....
        /*0e04*/ 	.word	0x0000a0c0
        /*0e08*/ 	.word	0x00000000
        /*0e0c*/ 	.word	0x00022830
        /*0e10*/ 	.short	0x010a
        /*0e12*/ 	.byte	0x3f
	.zero		1


	//   ....[33]....
        /*0e14*/ 	.word	0x0000a160
        /*0e18*/ 	.word	0x00000000
        /*0e1c*/ 	.word	0x00022830
        /*0e20*/ 	.short	0x010a
        /*0e22*/ 	.byte	0x3f
	.zero		1


	//   ....[34]....
        /*0e24*/ 	.word	0x0000a980
        /*0e28*/ 	.word	0x00000023
        /*0e2c*/ 	.word	0x00000000
        /*0e30*/ 	.short	0x0101
        /*0e32*/ 	.byte	0x3f
	.zero		1


	//   ....[35]....
        /*0e34*/ 	.word	0x0000cb30
        /*0e38*/ 	.word	0x00000000
        /*0e3c*/ 	.word	0x00022850
        /*0e40*/ 	.short	0x010a
        /*0e42*/ 	.byte	0x3f
	.zero		1


	//   ....[36]....
        /*0e44*/ 	.word	0x0000cb80
        /*0e48*/ 	.word	0x00000000
        /*0e4c*/ 	.word	0x00022850
        /*0e50*/ 	.short	0x010a
        /*0e52*/ 	.byte	0x3f
	.zero		1


	//   ....[37]....
        /*0e54*/ 	.word	0x0000cfa0
        /*0e58*/ 	.word	0x00000000
        /*0e5c*/ 	.word	0x00000000
        /*0e60*/ 	.short	0x0101
        /*0e62*/ 	.byte	0x3f
	.zero		1


	//   ....[38]....
        /*0e64*/ 	.word	0x0000d370
        /*0e68*/ 	.word	0x00000014
        /*0e6c*/ 	.word	0x00022830
        /*0e70*/ 	.short	0x010a
        /*0e72*/ 	.byte	0x3f
	.zero		1


	//   ....[39]....
        /*0e74*/ 	.word	0x0000d3d0
        /*0e78*/ 	.word	0x00000014
        /*0e7c*/ 	.word	0x00022830
        /*0e80*/ 	.short	0x010a
        /*0e82*/ 	.byte	0x3f
	.zero		1


	//   ....[40]....
        /*0e84*/ 	.word	0x0000da50
        /*0e88*/ 	.word	0x000000a8
        /*0e8c*/ 	.word	0x00000000
        /*0e90*/ 	.short	0x0101
        /*0e92*/ 	.byte	0x3f
	.zero		1


	//   ....[41]....
        /*0e94*/ 	.word	0x00010630
        /*0e98*/ 	.word	0x00000014
        /*0e9c*/ 	.word	0x00022850
        /*0ea0*/ 	.short	0x010a
        /*0ea2*/ 	.byte	0x3f
	.zero		1


	//   ....[42]....
        /*0ea4*/ 	.word	0x000106a0
        /*0ea8*/ 	.word	0x00000014
        /*0eac*/ 	.word	0x00022850
        /*0eb0*/ 	.short	0x010a
        /*0eb2*/ 	.byte	0x3f
	.zero		1


	//   ....[43]....
        /*0eb4*/ 	.word	0x00010ac0
        /*0eb8*/ 	.word	0x00000014
        /*0ebc*/ 	.word	0x00000000
        /*0ec0*/ 	.short	0x0101
        /*0ec2*/ 	.byte	0x3f
	.zero		1


	//   ....[44]....
        /*0ec4*/ 	.word	0x00010ee0
        /*0ec8*/ 	.word	0x00000000
        /*0ecc*/ 	.word	0x00022830
        /*0ed0*/ 	.short	0x010a
        /*0ed2*/ 	.byte	0x3f
	.zero		1


	//   ....[45]....
        /*0ed4*/ 	.word	0x00010f40
        /*0ed8*/ 	.word	0x00000000
        /*0edc*/ 	.word	0x00022830
        /*0ee0*/ 	.short	0x010a
        /*0ee2*/ 	.byte	0x3f
	.zero		1


	//   ....[46]....
        /*0ee4*/ 	.word	0x00012550
        /*0ee8*/ 	.word	0x0000009e
        /*0eec*/ 	.word	0x00000000
        /*0ef0*/ 	.short	0x0101
        /*0ef2*/ 	.byte	0x3f
	.zero		1


	//   ....[47]....
        /*0ef4*/ 	.word	0x00012f00
        /*0ef8*/ 	.word	0x00000000
        /*0efc*/ 	.word	0x00022850
        /*0f00*/ 	.short	0x010a
        /*0f02*/ 	.byte	0x3f
	.zero		1


	//   ....[48]....
        /*0f04*/ 	.word	0x00012f70
        /*0f08*/ 	.word	0x00000000
        /*0f0c*/ 	.word	0x00022850
        /*0f10*/ 	.short	0x010a
        /*0f12*/ 	.byte	0x3f
	.zero		1


	//   ....[49]....
        /*0f14*/ 	.word	0x00013350
        /*0f18*/ 	.word	0x00000000
        /*0f1c*/ 	.word	0x00000000
        /*0f20*/ 	.short	0x0101
        /*0f22*/ 	.byte	0x3f
	.zero		1


	//   ....[50]....
        /*0f24*/ 	.word	0x00013490
        /*0f28*/ 	.word	0x00000014
        /*0f2c*/ 	.word	0x00022830
        /*0f30*/ 	.short	0x010a
        /*0f32*/ 	.byte	0x3f
	.zero		1


	//   ....[51]....
        /*0f34*/ 	.word	0x000134f0
        /*0f38*/ 	.word	0x00000014
        /*0f3c*/ 	.word	0x00022830
        /*0f40*/ 	.short	0x010a
        /*0f42*/ 	.byte	0x3f
	.zero		1


	//   ....[52]....
        /*0f44*/ 	.word	0x00013c00
        /*0f48*/ 	.word	0x000000a8
        /*0f4c*/ 	.word	0x00000000
        /*0f50*/ 	.short	0x0101
        /*0f52*/ 	.byte	0x3f
	.zero		1


	//   ....[53]....
        /*0f54*/ 	.word	0x00016740
        /*0f58*/ 	.word	0x00000014
        /*0f5c*/ 	.word	0x00022850
        /*0f60*/ 	.short	0x010a
        /*0f62*/ 	.byte	0x3f
	.zero		1


	//   ....[54]....
        /*0f64*/ 	.word	0x000167b0
        /*0f68*/ 	.word	0x00000014
        /*0f6c*/ 	.word	0x00022850
        /*0f70*/ 	.short	0x010a
        /*0f72*/ 	.byte	0x3f
	.zero		1


	//   ....[55]....
        /*0f74*/ 	.word	0x00016ba0
        /*0f78*/ 	.word	0x00000014
        /*0f7c*/ 	.word	0x00000000
        /*0f80*/ 	.short	0x0101
        /*0f82*/ 	.byte	0x3f
	.zero		1


	//   ....[56]....
        /*0f84*/ 	.word	0x000191a0
        /*0f88*/ 	.word	0x00000003
        /*0f8c*/ 	.word	0x00000000
        /*0f90*/ 	.short	0x0101
        /*0f92*/ 	.byte	0x3f
	.zero		1


	//   ....[57]....
        /*0f94*/ 	.word	0x0001beb0
        /*0f98*/ 	.word	0x00000017
        /*0f9c*/ 	.word	0x00022820
        /*0fa0*/ 	.short	0x010a
        /*0fa2*/ 	.byte	0x3f
	.zero		1


	//   ....[58]....
        /*0fa4*/ 	.word	0x0001bf40
        /*0fa8*/ 	.word	0x0000000c
        /*0fac*/ 	.word	0x000228a0
        /*0fb0*/ 	.short	0x010a
        /*0fb2*/ 	.byte	0x3f
	.zero		1


	//   ....[59]....
        /*0fb4*/ 	.word	0x0001c190
        /*0fb8*/ 	.word	0x0000000c
        /*0fbc*/ 	.word	0x000228c0
        /*0fc0*/ 	.short	0x010a
        /*0fc2*/ 	.byte	0x3f
	.zero		1


	//   ....[60]....
        /*0fc4*/ 	.word	0x0001c7a0
        /*0fc8*/ 	.word	0x0000000a
        /*0fcc*/ 	.word	0x000228a0
        /*0fd0*/ 	.short	0x010a
        /*0fd2*/ 	.byte	0x3f
	.zero		1


	//   ....[61]....
        /*0fd4*/ 	.word	0x0001c9e0
        /*0fd8*/ 	.word	0x0000000a
        /*0fdc*/ 	.word	0x000228c0
        /*0fe0*/ 	.short	0x010a
        /*0fe2*/ 	.byte	0x3f
	.zero		1


	//   ....[62]....
        /*0fe4*/ 	.word	0x0001dd60
        /*0fe8*/ 	.word	0x00000011
        /*0fec*/ 	.word	0x00022840
        /*0ff0*/ 	.short	0x010a
        /*0ff2*/ 	.byte	0x3f
	.zero		1


	//   ....[63]....
        /*0ff4*/ 	.word	0x0001e3c0
        /*0ff8*/ 	.word	0x00000011
        /*0ffc*/ 	.word	0x00022830
        /*1000*/ 	.short	0x0107
        /*1002*/ 	.byte	0x3f
	.zero		1


	//   ....[64]....
        /*1004*/ 	.word	0x0001e4a0
        /*1008*/ 	.word	0x00000011
        /*100c*/ 	.word	0x00022830
        /*1010*/ 	.short	0x0101
        /*1012*/ 	.byte	0x3f
	.zero		1


	//   ....[65]....
        /*1014*/ 	.word	0x0001f060
        /*1018*/ 	.word	0x00000017
        /*101c*/ 	.word	0x00022800
        /*1020*/ 	.short	0x0107
        /*1022*/ 	.byte	0x3f
	.zero		1


	//   ....[66]....
        /*1024*/ 	.word	0x0001f150
        /*1028*/ 	.word	0x00000017
        /*102c*/ 	.word	0x00022800
        /*1030*/ 	.short	0x0101
        /*1032*/ 	.byte	0x3f
	.zero		1


	//   ....[67]....
        /*1034*/ 	.word	0x0001f170
        /*1038*/ 	.word	0x00000017
        /*103c*/ 	.word	0x00022820
        /*1040*/ 	.short	0x010a
        /*1042*/ 	.byte	0x3f
	.zero		1


	//   ....[68]....
        /*1044*/ 	.word	0x0001f200
        /*1048*/ 	.word	0x00000011
        /*104c*/ 	.word	0x00022860
        /*1050*/ 	.short	0x010a
        /*1052*/ 	.byte	0x3f
	.zero		1


	//   ....[69]....
        /*1054*/ 	.word	0x0001f910
        /*1058*/ 	.word	0x00000011
        /*105c*/ 	.word	0x00022850
        /*1060*/ 	.short	0x0107
        /*1062*/ 	.byte	0x3f
	.zero		1


	//   ....[70]....
        /*1064*/ 	.word	0x0001f9e0
        /*1068*/ 	.word	0x00000011
        /*106c*/ 	.word	0x00022850
        /*1070*/ 	.short	0x0101
        /*1072*/ 	.byte	0x3f
	.zero		1


	//   ....[71]....
        /*1074*/ 	.word	0x0001fd20
        /*1078*/ 	.word	0x00000004
        /*107c*/ 	.word	0x00022840
        /*1080*/ 	.short	0x010a
        /*1082*/ 	.byte	0x3f
	.zero		1


	//   ....[72]....
        /*1084*/ 	.word	0x00020100
        /*1088*/ 	.word	0x00000004
        /*108c*/ 	.word	0x00022830
        /*1090*/ 	.short	0x0107
        /*1092*/ 	.byte	0x3f
	.zero		1


	//   ....[73]....
        /*1094*/ 	.word	0x000201c0
        /*1098*/ 	.word	0x00000004
        /*109c*/ 	.word	0x00022830
        /*10a0*/ 	.short	0x0101
        /*10a2*/ 	.byte	0x3f
	.zero		1


	//   ....[74]....
        /*10a4*/ 	.word	0x000201f0
        /*10a8*/ 	.word	0x00000004
        /*10ac*/ 	.word	0x00022860
        /*10b0*/ 	.short	0x010a
        /*10b2*/ 	.byte	0x3f
	.zero		1


	//   ....[75]....
        /*10b4*/ 	.word	0x00020710
        /*10b8*/ 	.word	0x00000004
        /*10bc*/ 	.word	0x00022850
        /*10c0*/ 	.short	0x0107
        /*10c2*/ 	.byte	0x3f
	.zero		1


	//   ....[76]....
        /*10c4*/ 	.word	0x000207d0
        /*10c8*/ 	.word	0x00000004
        /*10cc*/ 	.word	0x00022850
        /*10d0*/ 	.short	0x0101
        /*10d2*/ 	.byte	0x3f
	.zero		1


	//   ....[77]....
        /*10d4*/ 	.word	0x00021640
        /*10d8*/ 	.word	0x00000004
        /*10dc*/ 	.word	0x00022820
        /*10e0*/ 	.short	0x010a
        /*10e2*/ 	.byte	0x3f
	.zero		1


	//   ....[78]....
        /*10e4*/ 	.word	0x000217b0
        /*10e8*/ 	.word	0x00000005
        /*10ec*/ 	.word	0x00022840
        /*10f0*/ 	.short	0x010a
        /*10f2*/ 	.byte	0x3f
	.zero		1


	//   ....[79]....
        /*10f4*/ 	.word	0x00021850
        /*10f8*/ 	.word	0x00000019
        /*10fc*/ 	.word	0x00022840
        /*1100*/ 	.short	0x010a
        /*1102*/ 	.byte	0x3f
	.zero		1


	//   ....[80]....
        /*1104*/ 	.word	0x00021890
        /*1108*/ 	.word	0x00000005
        /*110c*/ 	.word	0x00022860
        /*1110*/ 	.short	0x010a
        /*1112*/ 	.byte	0x3f
	.zero		1


	//   ....[81]....
        /*1114*/ 	.word	0x000218d0
        /*1118*/ 	.word	0x00000019
        /*111c*/ 	.word	0x00022860
        /*1120*/ 	.short	0x010a
        /*1122*/ 	.byte	0x3f
	.zero		1


	//   ....[82]....
        /*1124*/ 	.word	0x00021930
        /*1128*/ 	.word	0x00000059
        /*112c*/ 	.word	0x00022890
        /*1130*/ 	.short	0x010a
        /*1132*/ 	.byte	0x3f
	.zero		1


	//   ....[83]....
        /*1134*/ 	.word	0x00021be0
        /*1138*/ 	.word	0x00000059
        /*113c*/ 	.word	0x00022890
        /*1140*/ 	.short	0x010a
        /*1142*/ 	.byte	0x3f
	.zero		1


	//   ....[84]....
        /*1144*/ 	.word	0x00021e80
        /*1148*/ 	.word	0x00000059
        /*114c*/ 	.word	0x00022890
        /*1150*/ 	.short	0x010a
        /*1152*/ 	.byte	0x3f
	.zero		1


	//   ....[85]....
        /*1154*/ 	.word	0x00022110
        /*1158*/ 	.word	0x00000059
        /*115c*/ 	.word	0x000228b0
        /*1160*/ 	.short	0x010a
        /*1162*/ 	.byte	0x3f
	.zero		1


	//   ....[86]....
        /*1164*/ 	.word	0x00022570
        /*1168*/ 	.word	0x00000017
        /*116c*/ 	.word	0x00022800
        /*1170*/ 	.short	0x010a
        /*1172*/ 	.byte	0x3f
	.zero		1


	//   ....[87]....
        /*1174*/ 	.word	0x00022b60
        /*1178*/ 	.word	0x00000017
        /*117c*/ 	.word	0x00022800
        /*1180*/ 	.short	0x010a
        /*1182*/ 	.byte	0x3f
	.zero		1


	//   ....[88]....
        /*1184*/ 	.word	0x00022bb0
        /*1188*/ 	.word	0x00000000
        /*118c*/ 	.word	0x00022830
        /*1190*/ 	.short	0x010a
        /*1192*/ 	.byte	0x3f
	.zero		1


	//   ....[89]....
        /*1194*/ 	.word	0x00022c00
        /*1198*/ 	.word	0x00000000
        /*119c*/ 	.word	0x00022850
        /*11a0*/ 	.short	0x010a
        /*11a2*/ 	.byte	0x3f
	.zero		1


	//   ....[90]....
        /*11a4*/ 	.word	0x00022c50
        /*11a8*/ 	.word	0x00000014
        /*11ac*/ 	.word	0x00022830
        /*11b0*/ 	.short	0x010a
        /*11b2*/ 	.byte	0x3f
	.zero		1


	//   ....[91]....
        /*11b4*/ 	.word	0x00022ca0
        /*11b8*/ 	.word	0x00000014
        /*11bc*/ 	.word	0x00022850
        /*11c0*/ 	.short	0x010a
        /*11c2*/ 	.byte	0x3f
	.zero		1


	//   ....[92]....
        /*11c4*/ 	.word	0x00022cf0
        /*11c8*/ 	.word	0x00000000
        /*11cc*/ 	.word	0x00022830
        /*11d0*/ 	.short	0x010a
        /*11d2*/ 	.byte	0x3f
	.zero		1


	//   ....[93]....
        /*11d4*/ 	.word	0x00022d40
        /*11d8*/ 	.word	0x00000000
        /*11dc*/ 	.word	0x00022850
        /*11e0*/ 	.short	0x010a
        /*11e2*/ 	.byte	0x3f
	.zero		1


	//   ....[94]....
        /*11e4*/ 	.word	0x00022d90
        /*11e8*/ 	.word	0x00000014
        /*11ec*/ 	.word	0x00022830
        /*11f0*/ 	.short	0x010a
        /*11f2*/ 	.byte	0x3f
	.zero		1


	//   ....[95]....
        /*11f4*/ 	.word	0x00022de0
        /*11f8*/ 	.word	0x00000014
        /*11fc*/ 	.word	0x00022850
        /*1200*/ 	.short	0x010a
        /*1202*/ 	.byte	0x3f
	.zero		1


	//   ....[96]....
        /*1204*/ 	.word	0x000233b0
        /*1208*/ 	.word	0x00000017
        /*120c*/ 	.word	0x00022820
        /*1210*/ 	.short	0x010a
        /*1212*/ 	.byte	0x3f
	.zero		1


	//   ....[97]....
        /*1214*/ 	.word	0x00023400
        /*1218*/ 	.word	0x0000000c
        /*121c*/ 	.word	0x000228a0
        /*1220*/ 	.short	0x010a
        /*1222*/ 	.byte	0x3f
	.zero		1


	//   ....[98]....
        /*1224*/ 	.word	0x00023450
        /*1228*/ 	.word	0x0000000c
        /*122c*/ 	.word	0x000228c0
        /*1230*/ 	.short	0x010a
        /*1232*/ 	.byte	0x3f
	.zero		1


	//   ....[99]....
        /*1234*/ 	.word	0x000234a0
        /*1238*/ 	.word	0x0000000a
        /*123c*/ 	.word	0x000228a0
        /*1240*/ 	.short	0x010a
        /*1242*/ 	.byte	0x3f
	.zero		1


	//   ....[100]....
        /*1244*/ 	.word	0x000234f0
        /*1248*/ 	.word	0x0000000a
        /*124c*/ 	.word	0x000228c0
        /*1250*/ 	.short	0x010a
        /*1252*/ 	.byte	0x3f
	.zero		1


	//   ....[101]....
        /*1254*/ 	.word	0x00023610
        /*1258*/ 	.word	0x00000011
        /*125c*/ 	.word	0x00022840
        /*1260*/ 	.short	0x010a
        /*1262*/ 	.byte	0x3f
	.zero		1


	//   ....[102]....
        /*1264*/ 	.word	0x000248f0
        /*1268*/ 	.word	0x00000017
        /*126c*/ 	.word	0x00022820
        /*1270*/ 	.short	0x010a
        /*1272*/ 	.byte	0x3f
	.zero		1


	//   ....[103]....
        /*1274*/ 	.word	0x00024940
        /*1278*/ 	.word	0x00000011
        /*127c*/ 	.word	0x00022860
        /*1280*/ 	.short	0x010a
        /*1282*/ 	.byte	0x3f
	.zero		1


	//   ....[104]....
        /*1284*/ 	.word	0x000252b0
        /*1288*/ 	.word	0x00000004
        /*128c*/ 	.word	0x00022840
        /*1290*/ 	.short	0x010a
        /*1292*/ 	.byte	0x3f
	.zero		1


	//   ....[105]....
        /*1294*/ 	.word	0x00025990
        /*1298*/ 	.word	0x00000004
        /*129c*/ 	.word	0x00022860
        /*12a0*/ 	.short	0x010a
        /*12a2*/ 	.byte	0x3f
	.zero		1


	//   ....[106]....
        /*12a4*/ 	.word	0x00026a30
        /*12a8*/ 	.word	0x00000004
        /*12ac*/ 	.word	0x00022820
        /*12b0*/ 	.short	0x010a
        /*12b2*/ 	.byte	0x3f
	.zero		1


	//   ....[107]....
        /*12b4*/ 	.word	0x00026bd0
        /*12b8*/ 	.word	0x00000005
        /*12bc*/ 	.word	0x00022840
        /*12c0*/ 	.short	0x010a
        /*12c2*/ 	.byte	0x3f
	.zero		1


	//   ....[108]....
        /*12c4*/ 	.word	0x00026c20
        /*12c8*/ 	.word	0x00000019
        /*12cc*/ 	.word	0x00022840
        /*12d0*/ 	.short	0x010a
        /*12d2*/ 	.byte	0x3f
	.zero		1


	//   ....[109]....
        /*12d4*/ 	.word	0x00026c70
        /*12d8*/ 	.word	0x00000005
        /*12dc*/ 	.word	0x00022860
        /*12e0*/ 	.short	0x010a
        /*12e2*/ 	.byte	0x3f
	.zero		1


	//----- nvinfo : EIATTR_NUM_MBARRIERS
	.align		4
.L_415:
        /*12e4*/ 	.byte	0x03, 0x38
        /*12e6*/ 	.short	0x0016


	//----- nvinfo : EIATTR_EXIT_INSTR_OFFSETS
	.align		4
        /*12e8*/ 	.byte	0x04, 0x1c
        /*12ea*/ 	.short	(.L_417 - .L_416)


	//   ....[0]....
.L_416:
        /*12ec*/ 	.word	0x00021920


	//----- nvinfo : EIATTR_MAX_THREADS
	.align		4
.L_417:
        /*12f0*/ 	.byte	0x04, 0x05
        /*12f2*/ 	.short	(.L_419 - .L_418)
.L_418:
        /*12f4*/ 	.word	0x00000180
        /*12f8*/ 	.word	0x00000001
        /*12fc*/ 	.word	0x00000001


	//----- nvinfo : EIATTR_CRS_STACK_SIZE
	.align		4
.L_419:
        /*1300*/ 	.byte	0x04, 0x1e
        /*1302*/ 	.short	(.L_421 - .L_420)
.L_420:
        /*1304*/ 	.word	0x00000000


	//----- nvinfo : EIATTR_CBANK_PARAM_SIZE
	.align		4
.L_421:
        /*1308*/ 	.byte	0x03, 0x19
        /*130a*/ 	.short	0x0af0


	//----- nvinfo : EIATTR_PARAM_CBANK
	.align		4
        /*130c*/ 	.byte	0x04, 0x0a
        /*130e*/ 	.short	(.L_423 - .L_422)
	.align		4
.L_422:
        /*1310*/ 	.word	index@(.nv.constant0._ZN7cutlass13device_kernelIN5flash11enable_sm90INS1_16FlashAttnFwdSm90INS1_25CollectiveMainloopFwdSm90ILi2EN4cute5tupleIJNS5_1CILi1EEES8_S8_EEENS6_IJNS7_ILi128EEENS7_ILi96EEENS7_ILi64EEEEEELi256ENS_10bfloat16_tEfNS_4arch4Sm90ELb0ELb1ELb1ELb1ELb1ELb1ELb0ELb1ELb0ELb1ELb0ELb0EEENS1_21CollectiveEpilogueFwdINS6_IJSA_NS7_ILi256EEESB_EEES9_SE_SG_Li256ELb1ELb1ELb0ELb0EEENS1_36VarlenDynamicPersistentTileSchedulerILi128ELi96ELi256ELi128ELb0ELb1ELb1ELb1ELb0ELb1EEEEEEEEEvNT_6ParamsE)
        /*1314*/ 	.short	0x0210
        /*1316*/ 	.short	0x0af0


	//----- nvinfo : EIATTR_SW_WAR
	.align		4
.L_423:
        /*1318*/ 	.byte	0x04, 0x36
        /*131a*/ 	.short	(.L_425 - .L_424)
.L_424:
        /*131c*/ 	.word	0x00000008
.L_425:


//--------------------- .nv.info._ZN7cutlass13device_kernelIN5flash11enable_sm90INS1_16FlashAttnFwdSm90INS1_25CollectiveMainloopFwdSm90ILi2EN4cute5tupleIJNS5_1CILi1EEES8_S8_EEENS6_IJNS7_ILi128EEENS7_ILi96EEENS7_ILi64EEEEEELi256ENS_10bfloat16_tEfNS_4arch4Sm90ELb0ELb1ELb1ELb1ELb1ELb0ELb1ELb1ELb0ELb1ELb0ELb0EEENS1_21CollectiveEpilogueFwdINS6_IJSA_NS7_ILi256EEESB_EEES9_SE_SG_Li256ELb1ELb1ELb0ELb0EEENS1_36VarlenDynamicPersistentTileSchedulerILi128ELi96ELi256ELi128ELb0ELb1ELb1ELb1ELb0ELb1EEEEEEEEEvNT_6ParamsE --------------------------
	.section	.nv.info._ZN7cutlass13device_kernelIN5flash11enable_sm90INS1_16FlashAttnFwdSm90INS1_25CollectiveMainloopFwdSm90ILi2EN4cute5tupleIJNS5_1CILi1EEES8_S8_EEENS6_IJNS7_ILi128EEENS7_ILi96EEENS7_ILi64EEEEEELi256ENS_10bfloat16_tEfNS_4arch4Sm90ELb0ELb1ELb1ELb1ELb1ELb0ELb1ELb1ELb0ELb1ELb0ELb0EEENS1_21CollectiveEpilogueFwdINS6_IJSA_NS7_ILi256EEESB_EEES9_SE_SG_Li256ELb1ELb1ELb0ELb0EEENS1_36VarlenDynamicPersistentTileSchedulerILi128ELi96ELi256ELi128ELb0ELb1ELb1ELb1ELb0ELb1EEEEEEEEEvNT_6ParamsE,"",@"SHT_CUDA_INFO"
	.sectionflags	@""
	.align	4


	//----- nvinfo : EIATTR_CUDA_API_VERSION
	.align		4
        /*0000*/ 	.byte	0x04, 0x37
        /*0002*/ 	.short	(.L_427 - .L_426)
.L_426:
        /*0004*/ 	.word	0x00000082


	//----- nvinfo : EIATTR_KPARAM_INFO
	.align		4
.L_427:
        /*0008*/ 	.byte	0x04, 0x17
        /*000a*/ 	.short	(.L_429 - .L_428)
.L_428:
        /*000c*/ 	.word	0x00000000
        /*0010*/ 	.short	0x0000
        /*0012*/ 	.short	0x0070
        /*0014*/ 	.byte	0x00, 0xf0, 0x01, 0x2e


	//----- nvinfo : EIATTR_SPARSE_MMA_MASK
	.align		4
.L_429:
        /*0018*/ 	.byte	0x03, 0x50
        /*001a*/ 	.short	0x0000


	//----- nvinfo : EIATTR_MAXREG_COUNT
	.align		4
        /*001c*/ 	.byte	0x03, 0x1b
        /*001e*/ 	.short	0x00a8


	//----- nvinfo : EIATTR_NUM_BARRIERS
	.align		4
        /*0020*/ 	.byte	0x02, 0x4c
        /*0022*/ 	.byte	0x10
	.zero		1


	//----- nvinfo : EIATTR_EXTERNS
	.align		4
        /*0024*/ 	.byte	0x04, 0x0f
        /*0026*/ 	.short	(.L_431 - .L_430)


	//   ....[0]....
	.align		4
.L_430:
        /*0028*/ 	.word	index@(__assertfail)


	//----- nvinfo : EIATTR_ANNOTATIONS
	.align		4
.L_431:
        /*002c*/ 	.byte	0x04, 0x55
        /*002e*/ 	.short	(.L_433 - .L_432)


	//   ....[0]....
.L_432:
        /* <DEDUP_REMOVED lines=20> */


	//----- nvinfo : EIATTR_MERCURY_ISA_VERSION
	.align		4
.L_433:
        /*0160*/ 	.byte	0x03, 0x5f
        /*0162*/ 	.short	0x0101


	//----- nvinfo : EIATTR_UNUSED_LOAD_BYTE_OFFSET
	.align		4
        /*0164*/ 	.byte	0x04, 0x44
        /*0166*/ 	.short	(.L_435 - .L_434)


	//   ....[0]....
.L_434:
        /*0168*/ 	.word	0x00000a90
        /*016c*/ 	.word	0x0000fff0


	//   ....[1]....
        /*0170*/ 	.word	0x000202b0
        /*0174*/ 	.word	0x0000fff0


	//----- nvinfo : EIATTR_INT_WARP_WIDE_INSTR_OFFSETS
	.align		4
.L_435:
        /*0178*/ 	.byte	0x04, 0x31
        /*017a*/ 	.short	(.L_437 - .L_436)


	//   ....[0]....
.L_436:
        /*017c*/ 	.word	0x000000c0


	//   ....[1]....
        /*0180*/ 	.word	0x000000d0


	//   ....[2]....
        /*0184*/ 	.word	0x000000e0


	//   ....[3]....
        /*0188*/ 	.word	0x00000180


	//   ....[4]....
        /*018c*/ 	.word	0x00024580


	//   ....[5]....
        /*0190*/ 	.word	0x00024610


	//   ....[6]....
        /*0194*/ 	.word	0x000284e0


	//   ....[7]....
        /*0198*/ 	.word	0x00028570


	//----- nvinfo : EIATTR_COOP_GROUP_MASK_REGIDS
	.align		4
.L_437:
        /*019c*/ 	.byte	0x04, 0x29
        /*019e*/ 	.short	(.L_439 - .L_438)


	//   ....[0]....
.L_438:
        /*01a0*/ 	.word	0xffffffff


	//   ....[1]....
        /*01a4*/ 	.word	0xffffffff


	//   ....[2]....
        /*01a8*/ 	.word	0xffffffff


	//   ....[3]....
        /*01ac*/ 	.word	0xffffffff


	//   ....[4]....
        /*01b0*/ 	.word	0xffffffff


	//   ....[5]....
        /*01b4*/ 	.word	0xffffffff


	//   ....[6]....
        /*01b8*/ 	.word	0xffffffff


	//   ....[7]....
        /*01bc*/ 	.word	0xffffffff


	//   ....[8]....
        /*01c0*/ 	.word	0xffffffff


	//   ....[9]....
        /*01c4*/ 	.word	0xffffffff


	//   ....[10]....
        /*01c8*/ 	.word	0xffffffff


	//   ....[11]....
        /*01cc*/ 	.word	0xffffffff


	//   ....[12]....
        /*01d0*/ 	.word	0xffffffff


	//   ....[13]....
        /*01d4*/ 	.word	0xffffffff


	//   ....[14]....
        /*01d8*/ 	.word	0xffffffff


	//   ....[15]....
        /*01dc*/ 	.word	0xffffffff


	//   ....[16]....
        /*01e0*/ 	.word	0xffffffff


	//   ....[17]....
        /*01e4*/ 	.word	0xffffffff


	//   ....[18]....
        /*01e8*/ 	.word	0xffffffff


	//   ....[19]....
        /*01ec*/ 	.word	0xffffffff


	//   ....[20]....
        /*01f0*/ 	.word	0xffffffff


	//   ....[21]....
        /*01f4*/ 	.word	0xffffffff


	//   ....[22]....
        /*01f8*/ 	.word	0xffffffff


	//   ....[23]....
        /*01fc*/ 	.word	0xffffffff


	//   ....[24]....
        /*0200*/ 	.word	0xffffffff


	//   ....[25]....
        /*0204*/ 	.word	0xffffffff


	//   ....[26]....
        /*0208*/ 	.word	0xffffffff


	//   ....[27]....
        /*020c*/ 	.word	0xffffffff


	//   ....[28]....
        /*0210*/ 	.word	0xffffffff


	//   ....[29]....
        /*0214*/ 	.word	0xffffffff


	//   ....[30]....
        /*0218*/ 	.word	0xffffffff


	//   ....[31]....
        /*021c*/ 	.word	0xffffffff


	//   ....[32]....
        /*0220*/ 	.word	0xffffffff


	//   ....[33]....
        /*0224*/ 	.word	0xffffffff


	//   ....[34]....
        /*0228*/ 	.word	0xffffffff


	//   ....[35]....
        /*022c*/ 	.word	0xffffffff


	//   ....[36]....
        /*0230*/ 	.word	0xffffffff


	//   ....[37]....
        /*0234*/ 	.word	0xffffffff


	//   ....[38]....
        /*0238*/ 	.word	0xffffffff


	//   ....[39]....
        /*023c*/ 	.word	0xffffffff


	//   ....[40]....
        /*0240*/ 	.word	0xffffffff


	//   ....[41]....
        /*0244*/ 	.word	0xffffffff


	//   ....[42]....
        /*0248*/ 	.word	0xffffffff


	//   ....[43]....
        /*024c*/ 	.word	0xffffffff


	//   ....[44]....
        /*0250*/ 	.word	0xffffffff


	//   ....[45]....
        /*0254*/ 	.word	0xffffffff


	//   ....[46]....
        /*0258*/ 	.word	0xffffffff


	//   ....[47]....
        /*025c*/ 	.word	0xffffffff


	//   ....[48]....
        /*0260*/ 	.word	0xffffffff


	//   ....[49]....
        /*0264*/ 	.word	0xffffffff


	//   ....[50]....
        /*0268*/ 	.word	0xffffffff


	//   ....[51]....
        /*026c*/ 	.word	0xffffffff


	//   ....[52]....
        /*0270*/ 	.word	0xffffffff


	//   ....[53]....
        /*0274*/ 	.word	0xffffffff


	//   ....[54]....
        /*0278*/ 	.word	0xffffffff


	//   ....[55]....
        /*027c*/ 	.word	0xffffffff


	//   ....[56]....
        /*0280*/ 	.word	0xffffffff


	//   ....[57]....
        /*0284*/ 	.word	0xffffffff


	//   ....[58]....
        /*0288*/ 	.word	0xffffffff


	//   ....[59]....
        /*028c*/ 	.word	0xffffffff


	//   ....[60]....
        /*0290*/ 	.word	0xffffffff


	//   ....[61]....
        /*0294*/ 	.word	0xffffffff


	//   ....[62]....
        /*0298*/ 	.word	0xffffffff


	//   ....[63]....
        /*029c*/ 	.word	0xffffffff


	//   ....[64]....
        /*02a0*/ 	.word	0xffffffff


	//   ....[65]....
        /*02a4*/ 	.word	0xffffffff


	//   ....[66]....
        /*02a8*/ 	.word	0xffffffff


	//   ....[67]....
        /*02ac*/ 	.word	0xffffffff


	//   ....[68]....
        /*02b0*/ 	.word	0xffffffff


	//   ....[69]....
        /*02b4*/ 	.word	0xffffffff


	//   ....[70]....
        /*02b8*/ 	.word	0xffffffff


	//   ....[71]....
        /*02bc*/ 	.word	0xffffffff


	//   ....[72]....
        /*02c0*/ 	.word	0xffffffff


	//   ....[73]....
        /*02c4*/ 	.word	0xffffffff


	//   ....[74]....
        /*02c8*/ 	.word	0xffffffff


	//   ....[75]....
        /*02cc*/ 	.word	0xffffffff


	//   ....[76]....
        /*02d0*/ 	.word	0xffffffff


	//   ....[77]....
        /*02d4*/ 	.word	0xffffffff


	//   ....[78]....
        /*02d8*/ 	.word	0xffffffff


	//   ....[79]....
        /*02dc*/ 	.word	0xffffffff


	//   ....[80]....
        /*02e0*/ 	.word	0xffffffff


	//   ....[81]....
        /*02e4*/ 	.word	0xffffffff


	//   ....[82]....
        /*02e8*/ 	.word	0xffffffff


	//   ....[83]....
        /*02ec*/ 	.word	0xffffffff


	//   ....[84]....
        /*02f0*/ 	.word	0xffffffff


	//   ....[85]....
        /*02f4*/ 	.word	0xffffffff


	//   ....[86]....
        /*02f8*/ 	.word	0xffffffff


	//   ....[87]....
        /*02fc*/ 	.word	0xffffffff


	//   ....[88]....
        /*0300*/ 	.word	0xffffffff


	//   ....[89]....
        /*0304*/ 	.word	0xffffffff


	//   ....[90]....
        /*0308*/ 	.word	0xffffffff


	//   ....[91]....
        /*030c*/ 	.word	0xffffffff


	//   ....[92]....
        /*0310*/ 	.word	0xffffffff


	//   ....[93]....
        /*0314*/ 	.word	0xffffffff


	//   ....[94]....
        /*0318*/ 	.word	0xffffffff


	//   ....[95]....
        /*031c*/ 	.word	0xffffffff


	//   ....[96]....
        /*0320*/ 	.word	0xffffffff


	//   ....[97]....
        /*0324*/ 	.word	0xffffffff


	//   ....[98]....
        /*0328*/ 	.word	0xffffffff


	//   ....[99]....
        /*032c*/ 	.word	0xffffffff


	//   ....[100]....
        /*0330*/ 	.word	0xffffffff


	//   ....[101]....
        /*0334*/ 	.word	0xffffffff


	//   ....[102]....
        /*0338*/ 	.word	0xffffffff


	//   ....[103]....
        /*033c*/ 	.word	0xffffffff


	//   ....[104]....
        /*0340*/ 	.word	0xffffffff


	//   ....[105]....
        /*0344*/ 	.word	0xffffffff


	//   ....[106]....
        /*0348*/ 	.word	0xffffffff


	//   ....[107]....
        /*034c*/ 	.word	0xffffffff


	//   ....[108]....
        /*0350*/ 	.word	0xffffffff


	//   ....[109]....
        /*0354*/ 	.word	0xffffffff


	//   ....[110]....
        /*0358*/ 	.word	0xffffffff


	//   ....[111]....
        /*035c*/ 	.word	0xffffffff


	//   ....[112]....
        /*0360*/ 	.word	0xffffffff


	//   ....[113]....
        /*0364*/ 	.word	0xffffffff


	//   ....[114]....
        /*0368*/ 	.word	0xffffffff


	//   ....[115]....
        /*036c*/ 	.word	0xffffffff


	//   ....[116]....
        /*0370*/ 	.word	0xffffffff


	//   ....[117]....
        /*0374*/ 	.word	0xffffffff


	//   ....[118]....
        /*0378*/ 	.word	0xffffffff


	//   ....[119]....
        /*037c*/ 	.word	0xffffffff


	//   ....[120]....
        /*0380*/ 	.word	0xffffffff


	//   ....[121]....
        /*0384*/ 	.word	0xffffffff


	//   ....[122]....
        /*0388*/ 	.word	0xffffffff


	//   ....[123]....
        /*038c*/ 	.word	0xffffffff


	//   ....[124]....
        /*0390*/ 	.word	0xffffffff


	//   ....[125]....
        /*0394*/ 	.word	0xffffffff


	//   ....[126]....
        /*0398*/ 	.word	0xffffffff


	//   ....[127]....
        /*039c*/ 	.word	0xffffffff


	//   ....[128]....
        /*03a0*/ 	.word	0xffffffff


	//   ....[129]....
        /*03a4*/ 	.word	0xffffffff


	//   ....[130]....
        /*03a8*/ 	.word	0xffffffff


	//   ....[131]....
        /*03ac*/ 	.word	0xffffffff


	//   ....[132]....
        /*03b0*/ 	.word	0xffffffff


	//   ....[133]....
        /*03b4*/ 	.word	0xffffffff


	//   ....[134]....
        /*03b8*/ 	.word	0xffffffff


	//   ....[135]....
        /*03bc*/ 	.word	0xffffffff


	//   ....[136]....
        /*03c0*/ 	.word	0xffffffff


	//   ....[137]....
        /*03c4*/ 	.word	0xffffffff


	//   ....[138]....
        /*03c8*/ 	.word	0xffffffff


	//   ....[139]....
        /*03cc*/ 	.word	0xffffffff


	//   ....[140]....
        /*03d0*/ 	.word	0xffffffff


	//   ....[141]....
        /*03d4*/ 	.word	0xffffffff


	//   ....[142]....
        /*03d8*/ 	.word	0xffffffff


	//   ....[143]....
        /*03dc*/ 	.word	0xffffffff


	//   ....[144]....
        /*03e0*/ 	.word	0xffffffff


	//   ....[145]....
        /*03e4*/ 	.word	0xffffffff


	//   ....[146]....
        /*03e8*/ 	.word	0xffffffff


	//   ....[147]....
        /*03ec*/ 	.word	0xffffffff


	//   ....[148]....
        /*03f0*/ 	.word	0xffffffff


	//   ....[149]....
        /*03f4*/ 	.word	0xffffffff


	//   ....[150]....
        /*03f8*/ 	.word	0xffffffff


	//   ....[151]....
        /*03fc*/ 	.word	0xffffffff


	//   ....[152]....
        /*0400*/ 	.word	0xffffffff


	//   ....[153]....
        /*0404*/ 	.word	0xffffffff


	//   ....[154]....
        /*0408*/ 	.word	0xffffffff


	//   ....[155]....
        /*040c*/ 	.word	0xffffffff


	//   ....[156]....
        /*0410*/ 	.word	0xffffffff


	//   ....[157]....
        /*0414*/ 	.word	0xffffffff


	//   ....[158]....
        /*0418*/ 	.word	0xffffffff


	//   ....[159]....
        /*041c*/ 	.word	0xffffffff


	//   ....[160]....
        /*0420*/ 	.word	0xffffffff


	//   ....[161]....
        /*0424*/ 	.word	0x0500000f


	//   ....[162]....
        /*0428*/ 	.word	0x0500000f


	//   ....[163]....
        /*042c*/ 	.word	0x0500000f


	//   ....[164]....
        /*0430*/ 	.word	0x0500000f


	//   ....[165]....
        /*0434*/ 	.word	0x0500000f


	//   ....[166]....
        /*0438*/ 	.word	0x0500000f


	//   ....[167]....
        /*043c*/ 	.word	0x0500000f


	//   ....[168]....
        /*0440*/ 	.word	0x0500000f


	//   ....[169]....
        /*0444*/ 	.word	0x0500000f


	//   ....[170]....
        /*0448*/ 	.word	0x0500000f


	//   ....[171]....
        /*044c*/ 	.word	0x0500000f


	//   ....[172]....
        /*0450*/ 	.word	0x0500000f


	//   ....[173]....
        /*0454*/ 	.word	0x0500000f


	//   ....[174]....
        /*0458*/ 	.word	0x0500000f


	//   ....[175]....
        /*045c*/ 	.word	0x0500000f


	//   ....[176]....
        /*0460*/ 	.word	0x0500000f


	//   ....[177]....
        /*0464*/ 	.word	0x0500000f


	//   ....[178]....
        /*0468*/ 	.word	0x0500000f


	//   ....[179]....
        /*046c*/ 	.word	0x0500000f


	//   ....[180]....
        /*0470*/ 	.word	0x0500000f


	//   ....[181]....
        /*0474*/ 	.word	0x0500000f


	//   ....[182]....
        /*0478*/ 	.word	0x0500000f


	//   ....[183]....
        /*047c*/ 	.word	0x0500000f


	//   ....[184]....
        /*0480*/ 	.word	0x0500000f


	//   ....[185]....
        /*0484*/ 	.word	0x0500000f


	//   ....[186]....
        /*0488*/ 	.word	0x0500000f


	//   ....[187]....
        /*048c*/ 	.word	0x0500000f


	//   ....[188]....
        /*0490*/ 	.word	0x0500000f


	//   ....[189]....
        /*0494*/ 	.word	0x0500000f


	//   ....[190]....
        /*0498*/ 	.word	0x0500000f


	//   ....[191]....
        /*049c*/ 	.word	0x0500000f


	//   ....[192]....
        /*04a0*/ 	.word	0x0500000f


	//   ....[193]....
        /*04a4*/ 	.word	0x0500000f


	//   ....[194]....
        /*04a8*/ 	.word	0x0500000f


	//   ....[195]....
        /*04ac*/ 	.word	0x0500000f


	//   ....[196]....
        /*04b0*/ 	.word	0x0500000f


	//   ....[197]....
        /*04b4*/ 	.word	0x0500000f


	//   ....[198]....
        /*04b8*/ 	.word	0x0500000f


	//   ....[199]....
        /*04bc*/ 	.word	0x0500000f


	//   ....[200]....
        /*04c0*/ 	.word	0x0500000f


	//   ....[201]....
        /*04c4*/ 	.word	0x0500000f


	//   ....[202]....
        /*04c8*/ 	.word	0x0500000f


	//   ....[203]....
        /*04cc*/ 	.word	0x0500000f


	//   ....[204]....
        /*04d0*/ 	.word	0x0500000f


	//   ....[205]....
        /*04d4*/ 	.word	0x0500000f


	//   ....[206]....
        /*04d8*/ 	.word	0x0500000f


	//   ....[207]....
        /*04dc*/ 	.word	0x0500000f


	//   ....[208]....
        /*04e0*/ 	.word	0x0500000f


	//   ....[209]....
        /*04e4*/ 	.word	0x0500000f


	//   ....[210]....
        /*04e8*/ 	.word	0x0500000f


	//   ....[211]....
        /*04ec*/ 	.word	0x0500000f


	//   ....[212]....
        /*04f0*/ 	.word	0x0500000f


	//   ....[213]....
        /*04f4*/ 	.word	0x0500000f


	//   ....[214]....
        /*04f8*/ 	.word	0x0500000f


	//   ....[215]....
        /*04fc*/ 	.word	0x0500000f


	//   ....[216]....
        /*0500*/ 	.word	0x0500000f


	//   ....[217]....
        /*0504*/ 	.word	0x0500000f


	//   ....[218]....
        /*0508*/ 	.word	0x0500000f


	//   ....[219]....
        /*050c*/ 	.word	0x0500000f


	//   ....[220]....
        /*0510*/ 	.word	0x0500000f


	//   ....[221]....
        /*0514*/ 	.word	0x0500000f


	//   ....[222]....
        /*0518*/ 	.word	0x0500000f


	//   ....[223]....
        /*051c*/ 	.word	0x0500000f


	//   ....[224]....
        /*0520*/ 	.word	0x0500000f


	//   ....[225]....
        /*0524*/ 	.word	0x0500000f


	//   ....[226]....
        /*0528*/ 	.word	0x0500000f


	//   ....[227]....
        /*052c*/ 	.word	0x0500000f


	//   ....[228]....
        /*0530*/ 	.word	0x0500000f


	//   ....[229]....
        /*0534*/ 	.word	0x0500000f


	//   ....[230]....
        /*0538*/ 	.word	0x0500000f


	//   ....[231]....
        /*053c*/ 	.word	0x0500000f


	//   ....[232]....
        /*0540*/ 	.word	0x0500000f


	//   ....[233]....
        /*0544*/ 	.word	0x0500000f


	//   ....[234]....
        /*0548*/ 	.word	0x0500000f


	//   ....[235]....
        /*054c*/ 	.word	0x0500000f


	//   ....[236]....
        /*0550*/ 	.word	0x0500000f


	//   ....[237]....
        /*0554*/ 	.word	0x0500000f


	//   ....[238]....
        /*0558*/ 	.word	0x0500000f


	//   ....[239]....
        /*055c*/ 	.word	0x0500000f


	//   ....[240]....
        /*0560*/ 	.word	0x0500000f


	//   ....[241]....
        /*0564*/ 	.word	0x0500000f


	//   ....[242]....
        /*0568*/ 	.word	0x0500000f


	//   ....[243]....
        /*056c*/ 	.word	0x0500000f


	//   ....[244]....
        /*0570*/ 	.word	0x0500000f


	//   ....[245]....
        /*0574*/ 	.word	0x0500000f


	//   ....[246]....
        /*0578*/ 	.word	0x0500000f


	//   ....[247]....
        /*057c*/ 	.word	0x0500000f


	//   ....[248]....
        /*0580*/ 	.word	0x0500000f


	//   ....[249]....
        /*0584*/ 	.word	0x0500000f


	//   ....[250]....
        /*0588*/ 	.word	0x0500000f


	//   ....[251]....
        /*058c*/ 	.word	0x0500000f


	//   ....[252]....
        /*0590*/ 	.word	0x0500000f


	//   ....[253]....
        /*0594*/ 	.word	0x0500000f


	//   ....[254]....
        /*0598*/ 	.word	0x0500000f


	//   ....[255]....
        /*059c*/ 	.word	0x0500000f


	//   ....[0]....
        /*05a0*/ 	.word	0x0500000f


	//   ....[1]....
        /*05a4*/ 	.word	0x0500000f


	//   ....[2]....
        /*05a8*/ 	.word	0x0500000f


	//   ....[3]....
        /*05ac*/ 	.word	0x0500000f


	//   ....[4]....
        /*05b0*/ 	.word	0xffffffff


	//   ....[5]....
        /*05b4*/ 	.word	0xffffffff


	//   ....[6]....
        /*05b8*/ 	.word	0xffffffff


	//   ....[7]....
        /*05bc*/ 	.word	0xffffffff


	//   ....[8]....
        /*05c0*/ 	.word	0xffffffff


	//   ....[9]....
        /*05c4*/ 	.word	0xffffffff


	//----- nvinfo : EIATTR_COOP_GROUP_INSTR_OFFSETS
	.align		4
.L_439:
        /*05c8*/ 	.byte	0x04, 0x28
        /*05ca*/ 	.short	(.L_441 - .L_440)


	//   ....[0]....
.L_440:
        /*05cc*/ 	.word	0x00000080


	//   ....[1]....
        /*05d0*/ 	.word	0x00000090


	//   ....[2]....
        /*05d4*/ 	.word	0x000002f0


	//   ....[3]....
        /*05d8*/ 	.word	0x00000450


	//   ....[4]....
        /*05dc*/ 	.word	0x00000570


	//   ....[5]....
        /*05e0*/ 	.word	0x000006d0


	//   ....[6]....
        /*05e4*/ 	.word	0x00002070


	//   ....[7]....
        /*05e8*/ 	.word	0x000042f0


	//   ....[8]....
        /*05ec*/ 	.word	0x00004b40


	//   ....[9]....
        /*05f0*/ 	.word	0x00006170


	//   ....[10]....
        /*05f4*/ 	.word	0x00006200


	//   ....[11]....
        /*05f8*/ 	.word	0x000064c0


	//   ....[12]....
        /*05fc*/ 	.word	0x000064f0


	//   ....[13]....
        /*0600*/ 	.word	0x0000b9e0


	//   ....[14]....
        /*0604*/ 	.word	0x0000bb40


	//   ....[15]....
        /*0608*/ 	.word	0x0000bca0


	//   ....[16]....
        /*060c*/ 	.word	0x0000bcd0


	//   ....[17]....
        /*0610*/ 	.word	0x000155d0


	//   ....[18]....
        /*0614*/ 	.word	0x00015c90


	//   ....[19]....
        /*0618*/ 	.word	0x00016e50


	//   ....[20]....
        /*061c*/ 	.word	0x00016eb0


	//   ....[21]....
        /*0620*/ 	.word	0x00016ef0


	//   ....[22]....
        /*0624*/ 	.word	0x00016f10


	//   ....[23]....
        /*0628*/ 	.word	0x0001f330


	//   ....[24]....
        /*062c*/ 	.word	0x0001f350


	//   ....[25]....
        /*0630*/ 	.word	0x0001f3b0


	//   ....[26]....
        /*0634*/ 	.word	0x0001f3f0


	//   ....[27]....
        /*0638*/ 	.word	0x000211b0


	//   ....[28]....
        /*063c*/ 	.word	0x000211d0


	//   ....[29]....
        /*0640*/ 	.word	0x00021230


	//   ....[30]....
        /*0644*/ 	.word	0x00021250


	//   ....[31]....
        /*0648*/ 	.word	0x00021bc0


	//   ....[32]....
        /*064c*/ 	.word	0x00021bf0


	//   ....[33]....
        /*0650*/ 	.word	0x00021d30


	//   ....[34]....
        /*0654*/ 	.word	0x00021d50


	//   ....[35]....
        /*0658*/ 	.word	0x00021e90


	//   ....[36]....
        /*065c*/ 	.word	0x00021eb0


	//   ....[37]....
        /*0660*/ 	.word	0x00022000


	//   ....[38]....
        /*0664*/ 	.word	0x00022020


	//   ....[39]....
        /*0668*/ 	.word	0x00022990


	//   ....[40]....
        /*066c*/ 	.word	0x000229b0


	//   ....[41]....
        /*0670*/ 	.word	0x00022af0


	//   ....[42]....
        /*0674*/ 	.word	0x00022b10


	//   ....[43]....
        /*0678*/ 	.word	0x00022c50


	//   ....[44]....
        /*067c*/ 	.word	0x00022c70


	//   ....[45]....
        /*0680*/ 	.word	0x00022dc0


	//   ....[46]....
        /*0684*/ 	.word	0x00022de0


	//   ....[47]....
        /*0688*/ 	.word	0x00022fb0


	//   ....[48]....
        /*068c*/ 	.word	0x00023180


	//   ....[49]....
        /*0690*/ 	.word	0x000231b0


	//   ....[50]....
        /*0694*/ 	.word	0x000231e0


	//   ....[51]....
        /*0698*/ 	.word	0x00023210


	//   ....[52]....
        /*069c*/ 	.word	0x00023240


	//   ....[53]....
        /*06a0*/ 	.word	0x00023270


	//   ....[54]....
        /*06a4*/ 	.word	0x000233c0


	//   ....[55]....
        /*06a8*/ 	.word	0x000233f0


	//   ....[56]....
        /*06ac*/ 	.word	0x00023420


	//   ....[57]....
        /*06b0*/ 	.word	0x00023450


	//   ....[58]....
        /*06b4*/ 	.word	0x00023480


	//   ....[59]....
        /*06b8*/ 	.word	0x000234b0


	//   ....[60]....
        /*06bc*/ 	.word	0x00023540


	//   ....[61]....
        /*06c0*/ 	.word	0x000235a0


	//   ....[62]....
        /*06c4*/ 	.word	0x00023630


	//   ....[63]....
        /*06c8*/ 	.word	0x00025150


	//   ....[64]....
        /*06cc*/ 	.word	0x00025170


	//   ....[65]....
        /*06d0*/ 	.word	0x00025200


	//   ....[66]....
        /*06d4*/ 	.word	0x00025220


	//   ....[67]....
        /*06d8*/ 	.word	0x000252a0


	//   ....[68]....
        /*06dc*/ 	.word	0x000252c0


	//   ....[69]....
        /*06e0*/ 	.word	0x00025340


	//   ....[70]....
        /*06e4*/ 	.word	0x00025360


	//   ....[71]....
        /*06e8*/ 	.word	0x000253e0


	//   ....[72]....
        /*06ec*/ 	.word	0x00025400


	//   ....[73]....
        /*06f0*/ 	.word	0x00025410


	//   ....[74]....
        /*06f4*/ 	.word	0x00025420


	//   ....[75]....
        /*06f8*/ 	.word	0x00025bc0


	//   ....[76]....
        /*06fc*/ 	.word	0x00025be0


	//   ....[77]....
        /*0700*/ 	.word	0x00025bf0


	//   ....[78]....
        /*0704*/ 	.word	0x00025c00


	//   ....[79]....
        /*0708*/ 	.word	0x00025c20


	//   ....[80]....
        /*070c*/ 	.word	0x00025cc0


	//   ....[81]....
        /*0710*/ 	.word	0x00025d30


	//   ....[82]....
        /*0714*/ 	.word	0x00025d90


	//   ....[83]....
        /*0718*/ 	.word	0x00025db0


	//   ....[84]....
        /*071c*/ 	.word	0x00025e10


	//   ....[85]....
        /*0720*/ 	.word	0x00025e30


	//   ....[86]....
        /*0724*/ 	.word	0x00025e70


	//   ....[87]....
        /*0728*/ 	.word	0x00025eb0


	//   ....[88]....
        /*072c*/ 	.word	0x00025ed0


	//   ....[89]....
        /*0730*/ 	.word	0x00025f00


	//   ....[90]....
        /*0734*/ 	.word	0x00025f20


	//   ....[91]....
        /*0738*/ 	.word	0x000266d0


	//   ....[92]....
        /*073c*/ 	.word	0x00026700


	//   ....[93]....
        /*0740*/ 	.word	0x00026710


	//   ....[94]....
        /*0744*/ 	.word	0x00026720


	//   ....[95]....
        /*0748*/ 	.word	0x000267e0


	//   ....[96]....
        /*074c*/ 	.word	0x00026830


	//   ....[97]....
        /*0750*/ 	.word	0x000268a0


	//   ....[98]....
        /*0754*/ 	.word	0x00026920


	//   ....[99]....
        /*0758*/ 	.word	0x00026980


	//   ....[100]....
        /*075c*/ 	.word	0x000269b0


	//   ....[101]....
        /*0760*/ 	.word	0x00026a10


	//   ....[102]....
        /*0764*/ 	.word	0x00026a40


	//   ....[103]....
        /*0768*/ 	.word	0x00026aa0


	//   ....[104]....
        /*076c*/ 	.word	0x00026ad0


	//   ....[105]....
        /*0770*/ 	.word	0x00026b20


	//   ....[106]....
        /*0774*/ 	.word	0x00026b50


	//   ....[107]....
        /*0778*/ 	.word	0x00027090


	//   ....[108]....
        /*077c*/ 	.word	0x000270b0


	//   ....[109]....
        /*0780*/ 	.word	0x00027100


	//   ....[110]....
        /*0784*/ 	.word	0x000271c0


	//   ....[111]....
        /*0788*/ 	.word	0x000271d0


	//   ....[112]....
        /*078c*/ 	.word	0x00027200


	//   ....[113]....
        /*0790*/ 	.word	0x00027290


	//   ....[114]....
        /*0794*/ 	.word	0x00027340


	//   ....[115]....
        /*0798*/ 	.word	0x00027350


	//   ....[116]....
        /*079c*/ 	.word	0x00027380


	//   ....[117]....
        /*07a0*/ 	.word	0x00027390


	//   ....[118]....
        /*07a4*/ 	.word	0x00027420


	//   ....[119]....
        /*07a8*/ 	.word	0x00027b30


	//   ....[120]....
        /*07ac*/ 	.word	0x00027b50


	//   ....[121]....
        /*07b0*/ 	.word	0x00027ba0


	//   ....[122]....
        /*07b4*/ 	.word	0x00027bb0


	//   ....[123]....
        /*07b8*/ 	.word	0x00027bf0


	//   ....[124]....
        /*07bc*/ 	.word	0x00027c00


	//   ....[125]....
        /*07c0*/ 	.word	0x00027c40


	//   ....[126]....
        /*07c4*/ 	.word	0x00027c50


	//   ....[127]....
        /*07c8*/ 	.word	0x00027c90


	//   ....[128]....
        /*07cc*/ 	.word	0x00027ca0


	//   ....[129]....
        /*07d0*/ 	.word	0x00027cb0


	//   ....[130]....
        /*07d4*/ 	.word	0x00027cf0


	//   ....[131]....
        /*07d8*/ 	.word	0x00028020


	//   ....[132]....
        /*07dc*/ 	.word	0x00028040


	//   ....[133]....
        /*07e0*/ 	.word	0x00028050


	//   ....[134]....
        /*07e4*/ 	.word	0x00028060


	//   ....[135]....
        /*07e8*/ 	.word	0x00028080


	//   ....[136]....
        /*07ec*/ 	.word	0x000280f0


	//   ....[137]....
        /*07f0*/ 	.word	0x00028160


	//   ....[138]....
        /*07f4*/ 	.word	0x00028180


	//   ....[139]....
        /*07f8*/ 	.word	0x00028190


	//   ....[140]....
        /*07fc*/ 	.word	0x000281f0


	//   ....[141]....
        /*0800*/ 	.word	0x00028210


	//   ....[142]....
        /*0804*/ 	.word	0x00028270


	//   ....[143]....
        /*0808*/ 	.word	0x00028760


	//   ....[144]....
        /*080c*/ 	.word	0x00028790


	//   ....[145]....
        /*0810*/ 	.word	0x000287c0


	//   ....[146]....
        /*0814*/ 	.word	0x000287f0


	//   ....[147]....
        /*0818*/ 	.word	0x00028820


	//   ....[148]....
        /*081c*/ 	.word	0x00028850


	//   ....[149]....
        /*0820*/ 	.word	0x00028880


	//   ....[150]....
        /*0824*/ 	.word	0x000288b0


	//   ....[151]....
        /*0828*/ 	.word	0x00028a30


	//   ....[152]....
        /*082c*/ 	.word	0x00028a60


	//   ....[153]....
        /*0830*/ 	.word	0x00028a90


	//   ....[154]....
        /*0834*/ 	.word	0x00028ac0


	//   ....[155]....
        /*0838*/ 	.word	0x00028af0


	//   ....[156]....
        /*083c*/ 	.word	0x00028b20


	//   ....[157]....
        /*0840*/ 	.word	0x00028be0


	//   ....[158]....
        /*0844*/ 	.word	0x00028c00


	//   ....[159]....
        /*0848*/ 	.word	0x00028c70


	//   ....[160]....
        /*084c*/ 	.word	0x00029310


	//   ....[161]....
        /*0850*/ 	.word	0x000298e0


	//   ....[162]....
        /*0854*/ 	.word	0x000299d0


	//   ....[163]....
        /*0858*/ 	.word	0x00029a70


	//   ....[164]....
        /*085c*/ 	.word	0x00029ad0


	//   ....[165]....
        /*0860*/ 	.word	0x00029bc0


	//   ....[166]....
        /*0864*/ 	.word	0x00029c30


	//   ....[167]....
        /*0868*/ 	.word	0x00029d20


	//   ....[168]....
        /*086c*/ 	.word	0x00029d90


	//   ....[169]....
        /*0870*/ 	.word	0x00029e80


	//   ....[170]....
        /*0874*/ 	.word	0x00029ef0


	//   ....[171]....
        /*0878*/ 	.word	0x00029fe0


	//   ....[172]....
        /*087c*/ 	.word	0x0002a050


	//   ....[173]....
        /*0880*/ 	.word	0x0002a0f0


	//   ....[174]....
        /*0884*/ 	.word	0x0002a1f0


	//   ....[175]....
        /*0888*/ 	.word	0x0002a240


	//   ....[176]....
        /*088c*/ 	.word	0x0002a2a0


	//   ....[177]....
        /*0890*/ 	.word	0x0002a3d0


	//   ....[178]....
        /*0894*/ 	.word	0x0002a490


	//   ....[179]....
        /*0898*/ 	.word	0x0002a540


	//   ....[180]....
        /*089c*/ 	.word	0x0002a5c0


	//   ....[181]....
        /*08a0*/ 	.word	0x0002a6b0


	//   ....[182]....
        /*08a4*/ 	.word	0x0002a7c0


	//   ....[183]....
        /*08a8*/ 	.word	0x0002a830


	//   ....[184]....
        /*08ac*/ 	.word	0x0002a900


	//   ....[185]....
        /*08b0*/ 	.word	0x0002a9b0


	//   ....[186]....
        /*08b4*/ 	.word	0x0002aa30


	//   ....[187]....
        /*08b8*/ 	.word	0x0002ab00


	//   ....[188]....
        /*08bc*/ 	.word	0x0002ab90


	//   ....[189]....
        /*08c0*/ 	.word	0x0002ac60


	//   ....[190]....
        /*08c4*/ 	.word	0x0002ad00


	//   ....[191]....
        /*08c8*/ 	.word	0x0002ada0


	//   ....[192]....
        /*08cc*/ 	.word	0x0002ae00


	//   ....[193]....
        /*08d0*/ 	.word	0x0002aea0


	//   ....[194]....
        /*08d4*/ 	.word	0x0002aff0


	//   ....[195]....
        /*08d8*/ 	.word	0x0002b040


	//   ....[196]....
        /*08dc*/ 	.word	0x0002b0a0


	//   ....[197]....
        /*08e0*/ 	.word	0x0002b190


	//   ....[198]....
        /*08e4*/ 	.word	0x0002b290


	//   ....[199]....
        /*08e8*/ 	.word	0x0002b2e0


	//   ....[200]....
        /*08ec*/ 	.word	0x0002b340


	//   ....[201]....
        /*08f0*/ 	.word	0x0002b430


	//   ....[202]....
        /*08f4*/ 	.word	0x0002b530


	//   ....[203]....
        /*08f8*/ 	.word	0x0002b580


	//   ....[204]....
        /*08fc*/ 	.word	0x0002b5e0


	//   ....[205]....
        /*0900*/ 	.word	0x0002b6c0


	//   ....[206]....
        /*0904*/ 	.word	0x0002b7f0


	//   ....[207]....
        /*0908*/ 	.word	0x0002b8d0


	//   ....[208]....
        /*090c*/ 	.word	0x0002b960


	//   ....[209]....
        /*0910*/ 	.word	0x0002ba70


	//   ....[210]....
        /*0914*/ 	.word	0x0002bad0


	//   ....[211]....
        /*0918*/ 	.word	0x0002bbe0


	//   ....[212]....
        /*091c*/ 	.word	0x0002bc40


	//   ....[213]....
        /*0920*/ 	.word	0x0002bd50


	//   ....[214]....
        /*0924*/ 	.word	0x0002bdb0


	//   ....[215]....
        /*0928*/ 	.word	0x0002bec0


	//   ....[216]....
        /*092c*/ 	.word	0x0002bf20


	//   ....[217]....
        /*0930*/ 	.word	0x0002bfe0


	//   ....[218]....
        /*0934*/ 	.word	0x0002c140


	//   ....[219]....
        /*0938*/ 	.word	0x0002c1e0


	//   ....[220]....
        /*093c*/ 	.word	0x0002c240


	//   ....[221]....
        /*0940*/ 	.word	0x0002c2f0


	//   ....[222]....
        /*0944*/ 	.word	0x0002c350


	//   ....[223]....
        /*0948*/ 	.word	0x0002c400


	//   ....[224]....
        /*094c*/ 	.word	0x0002c460


	//   ....[225]....
        /*0950*/ 	.word	0x0002c510


	//   ....[226]....
        /*0954*/ 	.word	0x0002c570


	//   ....[227]....
        /*0958*/ 	.word	0x0002c620


	//   ....[228]....
        /*095c*/ 	.word	0x0002c680


	//   ....[229]....
        /*0960*/ 	.word	0x0002c730


	//   ....[230]....
        /*0964*/ 	.word	0x0002c820


	//   ....[231]....
        /*0968*/ 	.word	0x0002c8c0


	//   ....[232]....
        /*096c*/ 	.word	0x0002c920


	//   ....[233]....
        /*0970*/ 	.word	0x0002c9f0


	//   ....[234]....
        /*0974*/ 	.word	0x0002ca50


	//   ....[235]....
        /*0978*/ 	.word	0x0002cb20


	//   ....[236]....
        /*097c*/ 	.word	0x0002cb80


	//   ....[237]....
        /*0980*/ 	.word	0x0002cc50


	//   ....[238]....
        /*0984*/ 	.word	0x0002ccb0


	//   ....[239]....
        /*0988*/ 	.word	0x0002cd80


	//   ....[240]....
        /*098c*/ 	.word	0x0002cde0


	//   ....[241]....
        /*0990*/ 	.word	0x0002ceb0


	//   ....[242]....
        /*0994*/ 	.word	0x0002cf40


	//   ....[243]....
        /*0998*/ 	.word	0x0002cfe0


	//   ....[244]....
        /*099c*/ 	.word	0x0002d100


	//   ....[245]....
        /*09a0*/ 	.word	0x0002d170


	//   ....[246]....
        /*09a4*/ 	.word	0x0002d1e0


	//   ....[247]....
        /*09a8*/ 	.word	0x0002d250


	//   ....[248]....
        /*09ac*/ 	.word	0x0002d2c0


	//   ....[249]....
        /*09b0*/ 	.word	0x0002d340


	//   ....[250]....
        /*09b4*/ 	.word	0x0002d3d0


	//   ....[251]....
        /*09b8*/ 	.word	0x0002d460


	//   ....[252]....
        /*09bc*/ 	.word	0x0002d4d0


	//   ....[253]....
        /*09c0*/ 	.word	0x0002d540


	//   ....[254]....
        /*09c4*/ 	.word	0x0002d5b0


	//   ....[255]....
        /*09c8*/ 	.word	0x0002d630


	//   ....[0]....
        /*09cc*/ 	.word	0x0002d6a0


	//   ....[1]....
        /*09d0*/ 	.word	0x0002d740


	//   ....[2]....
        /*09d4*/ 	.word	0x0002d7d0


	//   ....[3]....
        /*09d8*/ 	.word	0x0002d8f0


	//   ....[4]....
        /*09dc*/ 	.word	0x0002ff60


	//   ....[5]....
        /*09e0*/ 	.word	0x000306f0


	//   ....[6]....
        /*09e4*/ 	.word	0x00031990


	//   ....[7]....
        /*09e8*/ 	.word	0x000319f0


	//   ....[8]....
        /*09ec*/ 	.word	0x00031a50


	//   ....[9]....
        /*09f0*/ 	.word	0x00031a70


	//----- nvinfo : EIATTR_REG_RECONFIG
	.align		4
.L_441:
        /*09f4*/ 	.byte	0x01, 0x54
	.zero		2


	//----- nvinfo : EIATTR_SYSCALL_OFFSETS
	.align		4
        /*09f8*/ 	.byte	0x04, 0x46
        /*09fa*/ 	.short	(.L_443 - .L_442)


	//   ....[0]....
.L_442:
        /*09fc*/ 	.word	0x000025e0


	//   ....[1]....
        /*0a00*/ 	.word	0x00024770


	//   ....[2]....
        /*0a04*/ 	.word	0x000248c0


	//   ....[3]....
        /*0a08*/ 	.word	0x000249b0


	//   ....[4]....
        /*0a0c*/ 	.word	0x000257b0


	//   ....[5]....
        /*0a10*/ 	.word	0x00026310


	//----- nvinfo : EIATTR_MBARRIER_INSTR_OFFSETS
	.align		4
.L_443:
        /*0a14*/ 	.byte	0x04, 0x39
        /*0a16*/ 	.short	(.L_445 - .L_444)


	//   ....[0]....
.L_444:
        /*0a18*/ 	.word	0x00000190
        /*0a1c*/ 	.word	0x000000ff
        /*0a20*/ 	.word	0x00032400
        /*0a24*/ 	.short	0x0100
        /*0a26*/ 	.byte	0x08
	.zero		1


	//   ....[1]....
        /*0a28*/ 	.word	0x000001a0
        /*0a2c*/ 	.word	0x000000ff
        /*0a30*/ 	.word	0x00032410
        /*0a34*/ 	.short	0x0100
        /*0a36*/ 	.byte	0x08
	.zero		1


	//   ....[2]....
        /*0a38*/ 	.word	0x000001b0
        /*0a3c*/ 	.word	0x000000ff
        /*0a40*/ 	.word	0x00032420
        /*0a44*/ 	.short	0x0100
        /*0a46*/ 	.byte	0x08
	.zero		1


	//   ....[3]....
        /*0a48*/ 	.word	0x000002a0
        /*0a4c*/ 	.word	0x000000ff
        /*0a50*/ 	.word	0x00032430
        /*0a54*/ 	.short	0x0100
        /*0a56*/ 	.byte	0x08
	.zero		1


	//   ....[4]....
        /*0a58*/ 	.word	0x000002b0
        /*0a5c*/ 	.word	0x000000ff
        /*0a60*/ 	.word	0x00032440
        /*0a64*/ 	.short	0x0100
        /*0a66*/ 	.byte	0x08
	.zero		1


	//   ....[5]....
        /*0a68*/ 	.word	0x000002c0
        /*0a6c*/ 	.word	0x000000ff
        /*0a70*/ 	.word	0x00032438
        /*0a74*/ 	.short	0x0100
        /*0a76*/ 	.byte	0x08
	.zero		1


	//   ....[6]....
        /*0a78*/ 	.word	0x000002d0
        /*0a7c*/ 	.word	0x000000ff
        /*0a80*/ 	.word	0x00032448
        /*0a84*/ 	.short	0x0100
        /*0a86*/ 	.byte	0x08
	.zero		1


	//   ....[7]....
        /*0a88*/ 	.word	0x00000400
        /*0a8c*/ 	.word	0x000000ff
        /*0a90*/ 	.word	0x00032450
        /*0a94*/ 	.short	0x0100
        /*0a96*/ 	.byte	0x08
	.zero		1


	//   ....[8]....
        /*0a98*/ 	.word	0x00000410
        /*0a9c*/ 	.word	0x000000ff
        /*0aa0*/ 	.word	0x00032460
        /*0aa4*/ 	.short	0x0100
        /*0aa6*/ 	.byte	0x08
	.zero		1


	//   ....[9]....
        /*0aa8*/ 	.word	0x00000420
        /*0aac*/ 	.word	0x000000ff
        /*0ab0*/ 	.word	0x00032458
        /*0ab4*/ 	.short	0x0100
        /*0ab6*/ 	.byte	0x08
	.zero		1


	//   ....[10]....
        /*0ab8*/ 	.word	0x00000430
        /*0abc*/ 	.word	0x000000ff
        /*0ac0*/ 	.word	0x00032468
        /*0ac4*/ 	.short	0x0100
        /*0ac6*/ 	.byte	0x08
	.zero		1


	//   ....[11]....
        /*0ac8*/ 	.word	0x00000520
        /*0acc*/ 	.word	0x000000ff
        /*0ad0*/ 	.word	0x00032470
        /*0ad4*/ 	.short	0x0100
        /*0ad6*/ 	.byte	0x06
	.zero		1


	//   ....[12]....
        /*0ad8*/ 	.word	0x00000530
        /*0adc*/ 	.word	0x000000ff
        /*0ae0*/ 	.word	0x00032480
        /*0ae4*/ 	.short	0x0100
        /*0ae6*/ 	.byte	0x06
	.zero		1


	//   ....[13]....
        /*0ae8*/ 	.word	0x00000540
        /*0aec*/ 	.word	0x000000ff
        /*0af0*/ 	.word	0x00032478
        /*0af4*/ 	.short	0x0100
        /*0af6*/ 	.byte	0x06
	.zero		1


	//   ....[14]....
        /*0af8*/ 	.word	0x00000550
        /*0afc*/ 	.word	0x000000ff
        /*0b00*/ 	.word	0x00032488
        /*0b04*/ 	.short	0x0100
        /*0b06*/ 	.byte	0x06
	.zero		1


	//   ....[15]....
        /*0b08*/ 	.word	0x00000680
        /*0b0c*/ 	.word	0x000000ff
        /*0b10*/ 	.word	0x00032490
        /*0b14*/ 	.short	0x0100
        /*0b16*/ 	.byte	0x08
	.zero		1


	//   ....[16]....
        /*0b18*/ 	.word	0x00000690
        /*0b1c*/ 	.word	0x000000ff
        /*0b20*/ 	.word	0x000324a0
        /*0b24*/ 	.short	0x0100
        /*0b26*/ 	.byte	0x08
	.zero		1


	//   ....[17]....
        /*0b28*/ 	.word	0x000006a0
        /*0b2c*/ 	.word	0x000000ff
        /*0b30*/ 	.word	0x00032498
        /*0b34*/ 	.short	0x0100
        /*0b36*/ 	.byte	0x08
	.zero		1


	//   ....[18]....
        /*0b38*/ 	.word	0x000006b0
        /*0b3c*/ 	.word	0x000000ff
        /*0b40*/ 	.word	0x000324a8
        /*0b44*/ 	.short	0x0100
        /*0b46*/ 	.byte	0x08
	.zero		1


	//   ....[19]....
        /*0b48*/ 	.word	0x000007f0
        /*0b4c*/ 	.word	0x000000ff
        /*0b50*/ 	.word	0x000324b0
        /*0b54*/ 	.short	0x0100
        /*0b56*/ 	.byte	0x08
	.zero		1


	//   ....[20]....
        /*0b58*/ 	.word	0x00000800
        /*0b5c*/ 	.word	0x000000ff
        /*0b60*/ 	.word	0x000324c0
        /*0b64*/ 	.short	0x0100
        /*0b66*/ 	.byte	0x08
	.zero		1


	//   ....[21]....
        /*0b68*/ 	.word	0x00000810
        /*0b6c*/ 	.word	0x000000ff
        /*0b70*/ 	.word	0x000324b8
        /*0b74*/ 	.short	0x0100
        /*0b76*/ 	.byte	0x08
	.zero		1


	//   ....[22]....
        /*0b78*/ 	.word	0x00000820
        /*0b7c*/ 	.word	0x000000ff
        /*0b80*/ 	.word	0x000324c8
        /*0b84*/ 	.short	0x0100
        /*0b86*/ 	.byte	0x08
	.zero		1


	//   ....[23]....
        /*0b88*/ 	.word	0x00002860
        /*0b8c*/ 	.word	0x000000ff
        /*0b90*/ 	.word	0x00032400
        /*0b94*/ 	.short	0x010a
        /*0b96*/ 	.byte	0x2a
	.zero		1


	//   ....[24]....
        /*0b98*/ 	.word	0x00002cb0
        /*0b9c*/ 	.word	0x00000014
        /*0ba0*/ 	.word	0x00000000
        /*0ba4*/ 	.short	0x010a
        /*0ba6*/ 	.byte	0x3f
	.zero		1


	//   ....[25]....
        /*0ba8*/ 	.word	0x00002d10
        /*0bac*/ 	.word	0x00000014
        /*0bb0*/ 	.word	0x00000000
        /*0bb4*/ 	.short	0x010a
        /*0bb6*/ 	.byte	0x3f
	.zero		1


	//   ....[26]....
        /*0bb8*/ 	.word	0x000030c0
        /*0bbc*/ 	.word	0x000000ff
        /*0bc0*/ 	.word	0x00032410
        /*0bc4*/ 	.short	0x010a
        /*0bc6*/ 	.byte	0x2a
	.zero		1


	//   ....[27]....
        /*0bc8*/ 	.word	0x000031c0
        /*0bcc*/ 	.word	0x00000008
        /*0bd0*/ 	.word	0x00000000
        /*0bd4*/ 	.short	0x010a
        /*0bd6*/ 	.byte	0x3f
	.zero		1


	//   ....[28]....
        /*0bd8*/ 	.word	0x00003220
        /*0bdc*/ 	.word	0x00000008
        /*0be0*/ 	.word	0x00000000
        /*0be4*/ 	.short	0x010a
        /*0be6*/ 	.byte	0x3f
	.zero		1


	//   ....[29]....
        /*0be8*/ 	.word	0x00003f60
        /*0bec*/ 	.word	0x00000006
        /*0bf0*/ 	.word	0x00000000
        /*0bf4*/ 	.short	0x0101
        /*0bf6*/ 	.byte	0x3f
	.zero		1


	//   ....[30]....
        /*0bf8*/ 	.word	0x00009890
        /*0bfc*/ 	.word	0x00000000
        /*0c00*/ 	.word	0x00000000
        /*0c04*/ 	.short	0x0101
        /*0c06*/ 	.byte	0x3f
	.zero		1


	//   ....[31]....
        /*0c08*/ 	.word	0x00009fc0
        /*0c0c*/ 	.word	0x00000004
        /*0c10*/ 	.word	0x00000000
        /*0c14*/ 	.short	0x010a
        /*0c16*/ 	.byte	0x3f
	.zero		1


	//   ....[32]....
        /*0c18*/ 	.word	0x0000a060
        /*0c1c*/ 	.word	0x00000006
        /*0c20*/ 	.word	0x00000000
        /*0c24*/ 	.short	0x010a
        /*0c26*/ 	.byte	0x3f
	.zero		1


	//   ....[33]....
        /*0c28*/ 	.word	0x0000a470
        /*0c2c*/ 	.word	0x00000003
        /*0c30*/ 	.word	0x00000000
        /*0c34*/ 	.short	0x010a
        /*0c36*/ 	.byte	0x3f
	.zero		1


	//   ....[34]....
        /*0c38*/ 	.word	0x0000a540
        /*0c3c*/ 	.word	0x00000012
        /*0c40*/ 	.word	0x00000000
        /*0c44*/ 	.short	0x010a
        /*0c46*/ 	.byte	0x3f
	.zero		1


	//   ....[35]....
        /*0c48*/ 	.word	0x0000b280
        /*0c4c*/ 	.word	0x00000003
        /*0c50*/ 	.word	0x00000000
        /*0c54*/ 	.short	0x0101
        /*0c56*/ 	.byte	0x3f
	.zero		1


	//   ....[36]....
        /*0c58*/ 	.word	0x00013bf0
        /*0c5c*/ 	.word	0x00000000
        /*0c60*/ 	.word	0x00000000
        /*0c64*/ 	.short	0x0101
        /*0c66*/ 	.byte	0x3f
	.zero		1


	//   ....[37]....
        /*0c68*/ 	.word	0x00013df0
        /*0c6c*/ 	.word	0x00000007
        /*0c70*/ 	.word	0x00000000
        /*0c74*/ 	.short	0x010a
        /*0c76*/ 	.byte	0x3f
	.zero		1


	//   ....[38]....
        /*0c78*/ 	.word	0x00013ea0
        /*0c7c*/ 	.word	0x00000000
        /*0c80*/ 	.word	0x00000000
        /*0c84*/ 	.short	0x010a
        /*0c86*/ 	.byte	0x3f
	.zero		1


	//   ....[39]....
        /*0c88*/ 	.word	0x000142d0
        /*0c8c*/ 	.word	0x00000007
        /*0c90*/ 	.word	0x00000000
        /*0c94*/ 	.short	0x010a
        /*0c96*/ 	.byte	0x3f
	.zero		1


	//   ....[40]....
        /*0c98*/ 	.word	0x000143d0
        /*0c9c*/ 	.word	0x00000007
        /*0ca0*/ 	.word	0x00000000
        /*0ca4*/ 	.short	0x010a
        /*0ca6*/ 	.byte	0x3f
	.zero		1


	//   ....[41]....
        /*0ca8*/ 	.word	0x00015110
        /*0cac*/ 	.word	0x00000004
        /*0cb0*/ 	.word	0x00000000
        /*0cb4*/ 	.short	0x0101
        /*0cb6*/ 	.byte	0x3f
	.zero		1


	//   ....[42]....
        /*0cb8*/ 	.word	0x0001eef0
        /*0cbc*/ 	.word	0x00000007
        /*0cc0*/ 	.word	0x00000000
        /*0cc4*/ 	.short	0x0101
        /*0cc6*/ 	.byte	0x3f
	.zero		1


	//   ....[43]....
        /*0cc8*/ 	.word	0x00021be0
        /*0ccc*/ 	.word	0x000000ff
        /*0cd0*/ 	.word	0x00000000
        /*0cd4*/ 	.short	0x0101
        /*0cd6*/ 	.byte	0x04
	.zero		1


	//   ....[44]....
        /*0cd8*/ 	.word	0x00024ec0
        /*0cdc*/ 	.word	0x00000011
        /*0ce0*/ 	.word	0x00032440
        /*0ce4*/ 	.short	0x010a
        /*0ce6*/ 	.byte	0x3f
	.zero		1


	//   ....[45]....
        /*0ce8*/ 	.word	0x00025520
        /*0cec*/ 	.word	0x00000011
        /*0cf0*/ 	.word	0x00032430
        /*0cf4*/ 	.short	0x0107
        /*0cf6*/ 	.byte	0x3f
	.zero		1


	//   ....[46]....
        /*0cf8*/ 	.word	0x000255f0
        /*0cfc*/ 	.word	0x00000011
        /*0d00*/ 	.word	0x00032430
        /*0d04*/ 	.short	0x0101
        /*0d06*/ 	.byte	0x3f
	.zero		1


	//   ....[47]....
        /*0d08*/ 	.word	0x00026150
        /*0d0c*/ 	.word	0x00000016
        /*0d10*/ 	.word	0x00032400
        /*0d14*/ 	.short	0x0107
        /*0d16*/ 	.byte	0x3f
	.zero		1


	//   ....[48]....
        /*0d18*/ 	.word	0x000261e0
        /*0d1c*/ 	.word	0x00000016
        /*0d20*/ 	.word	0x00032400
        /*0d24*/ 	.short	0x0101
        /*0d26*/ 	.byte	0x3f
	.zero		1


	//   ....[49]....
        /*0d28*/ 	.word	0x00026c70
        /*0d2c*/ 	.word	0x00000016
        /*0d30*/ 	.word	0x00032410
        /*0d34*/ 	.short	0x0107
        /*0d36*/ 	.byte	0x3f
	.zero		1


	//   ....[50]....
        /*0d38*/ 	.word	0x00026d70
        /*0d3c*/ 	.word	0x00000016
        /*0d40*/ 	.word	0x00032410
        /*0d44*/ 	.short	0x0101
        /*0d46*/ 	.byte	0x3f
	.zero		1


	//   ....[51]....
        /*0d48*/ 	.word	0x00026d90
        /*0d4c*/ 	.word	0x00000016
        /*0d50*/ 	.word	0x00032420
        /*0d54*/ 	.short	0x010a
        /*0d56*/ 	.byte	0x3f
	.zero		1


	//   ....[52]....
        /*0d58*/ 	.word	0x00026e10
        /*0d5c*/ 	.word	0x00000011
        /*0d60*/ 	.word	0x00032460
        /*0d64*/ 	.short	0x010a
        /*0d66*/ 	.byte	0x3f
	.zero		1


	//   ....[53]....
        /*0d68*/ 	.word	0x000275a0
        /*0d6c*/ 	.word	0x00000011
        /*0d70*/ 	.word	0x00032450
        /*0d74*/ 	.short	0x0107
        /*0d76*/ 	.byte	0x3f
	.zero		1


	//   ....[54]....
        /*0d78*/ 	.word	0x00027660
        /*0d7c*/ 	.word	0x00000011
        /*0d80*/ 	.word	0x00032450
        /*0d84*/ 	.short	0x0101
        /*0d86*/ 	.byte	0x3f
	.zero		1


	//   ....[55]....
        /*0d88*/ 	.word	0x00027990
        /*0d8c*/ 	.word	0x00000006
        /*0d90*/ 	.word	0x00032440
        /*0d94*/ 	.short	0x010a
        /*0d96*/ 	.byte	0x3f
	.zero		1


	//   ....[56]....
        /*0d98*/ 	.word	0x00027d70
        /*0d9c*/ 	.word	0x00000006
        /*0da0*/ 	.word	0x00032430
        /*0da4*/ 	.short	0x0107
        /*0da6*/ 	.byte	0x3f
	.zero		1


	//   ....[57]....
        /*0da8*/ 	.word	0x00027e20
        /*0dac*/ 	.word	0x00000006
        /*0db0*/ 	.word	0x00032430
        /*0db4*/ 	.short	0x0101
        /*0db6*/ 	.byte	0x3f
	.zero		1


	//   ....[58]....
        /*0db8*/ 	.word	0x00027e50
        /*0dbc*/ 	.word	0x00000006
        /*0dc0*/ 	.word	0x00032460
        /*0dc4*/ 	.short	0x010a
        /*0dc6*/ 	.byte	0x3f
	.zero		1


	//   ....[59]....
        /*0dc8*/ 	.word	0x00028370
        /*0dcc*/ 	.word	0x00000006
        /*0dd0*/ 	.word	0x00032450
        /*0dd4*/ 	.short	0x0107
        /*0dd6*/ 	.byte	0x3f
	.zero		1


	//   ....[60]....
        /*0dd8*/ 	.word	0x00028420
        /*0ddc*/ 	.word	0x00000006
        /*0de0*/ 	.word	0x00032450
        /*0de4*/ 	.short	0x0101
        /*0de6*/ 	.byte	0x3f
	.zero		1


	//   ....[61]....
        /*0de8*/ 	.word	0x00029290
        /*0dec*/ 	.word	0x00000007
        /*0df0*/ 	.word	0x00032420
        /*0df4*/ 	.short	0x010a
        /*0df6*/ 	.byte	0x3f
	.zero		1


	//   ....[62]....
        /*0df8*/ 	.word	0x00029430
        /*0dfc*/ 	.word	0x00000005
        /*0e00*/ 	.word	0x00032440
        /*0e04*/ 	.short	0x010a
        /*0e06*/ 	.byte	0x3f
	.zero		1


	//   ....[63]....
        /*0e08*/ 	.word	0x000294d0
        /*0e0c*/ 	.word	0x00000003
        /*0e10*/ 	.word	0x00032440
        /*0e14*/ 	.short	0x010a
        /*0e16*/ 	.byte	0x3f
	.zero		1


	//   ....[64]....
        /*0e18*/ 	.word	0x00029510
        /*0e1c*/ 	.word	0x00000005
        /*0e20*/ 	.word	0x00032460
        /*0e24*/ 	.short	0x010a
        /*0e26*/ 	.byte	0x3f
	.zero		1


	//   ....[65]....
        /*0e28*/ 	.word	0x00029550
        /*0e2c*/ 	.word	0x00000003
        /*0e30*/ 	.word	0x00032460
        /*0e34*/ 	.short	0x010a
        /*0e36*/ 	.byte	0x3f
	.zero		1


	//   ....[66]....
        /*0e38*/ 	.word	0x000295c0
        /*0e3c*/ 	.word	0x00000009
        /*0e40*/ 	.word	0x00032400
        /*0e44*/ 	.short	0x010a
        /*0e46*/ 	.byte	0x3f
	.zero		1


	//   ....[67]....
        /*0e48*/ 	.word	0x00029610
        /*0e4c*/ 	.word	0x00000014
        /*0e50*/ 	.word	0x00000000
        /*0e54*/ 	.short	0x010a
        /*0e56*/ 	.byte	0x3f
	.zero		1


	//   ....[68]....
        /*0e58*/ 	.word	0x00029670
        /*0e5c*/ 	.word	0x00000009
        /*0e60*/ 	.word	0x00032410
        /*0e64*/ 	.short	0x010a
        /*0e66*/ 	.byte	0x3f
	.zero		1


	//   ....[69]....
        /*0e68*/ 	.word	0x000296c0
        /*0e6c*/ 	.word	0x00000008
        /*0e70*/ 	.word	0x00000000
        /*0e74*/ 	.short	0x010a
        /*0e76*/ 	.byte	0x3f
	.zero		1


	//   ....[70]....
        /*0e78*/ 	.word	0x00029710
        /*0e7c*/ 	.word	0x00000006
        /*0e80*/ 	.word	0x00000000
        /*0e84*/ 	.short	0x010a
        /*0e86*/ 	.byte	0x3f
	.zero		1


	//   ....[71]....
        /*0e88*/ 	.word	0x00029760
        /*0e8c*/ 	.word	0x00000012
        /*0e90*/ 	.word	0x00000000
        /*0e94*/ 	.short	0x010a
        /*0e96*/ 	.byte	0x3f
	.zero		1


	//   ....[72]....
        /*0e98*/ 	.word	0x000297b0
        /*0e9c*/ 	.word	0x00000000
        /*0ea0*/ 	.word	0x00000000
        /*0ea4*/ 	.short	0x010a
        /*0ea6*/ 	.byte	0x3f
	.zero		1


	//   ....[73]....
        /*0ea8*/ 	.word	0x00029800
        /*0eac*/ 	.word	0x00000007
        /*0eb0*/ 	.word	0x00000000
        /*0eb4*/ 	.short	0x010a
        /*0eb6*/ 	.byte	0x3f
	.zero		1


	//   ....[74]....
        /*0eb8*/ 	.word	0x00029920
        /*0ebc*/ 	.word	0x00000011
        /*0ec0*/ 	.word	0x00032440
        /*0ec4*/ 	.short	0x010a
        /*0ec6*/ 	.byte	0x3f
	.zero		1


	//   ....[75]....
        /*0ec8*/ 	.word	0x0002b6f0
        /*0ecc*/ 	.word	0x00000016
        /*0ed0*/ 	.word	0x00032420
        /*0ed4*/ 	.short	0x010a
        /*0ed6*/ 	.byte	0x3f
	.zero		1


	//   ....[76]....
        /*0ed8*/ 	.word	0x0002b740
        /*0edc*/ 	.word	0x00000011
        /*0ee0*/ 	.word	0x00032460
        /*0ee4*/ 	.short	0x010a
        /*0ee6*/ 	.byte	0x3f
	.zero		1


	//   ....[77]....
        /*0ee8*/ 	.word	0x0002c090
        /*0eec*/ 	.word	0x00000006
        /*0ef0*/ 	.word	0x00032440
        /*0ef4*/ 	.short	0x010a
        /*0ef6*/ 	.byte	0x3f
	.zero		1


	//   ....[78]....
        /*0ef8*/ 	.word	0x0002c770
        /*0efc*/ 	.word	0x00000006
        /*0f00*/ 	.word	0x00032460
        /*0f04*/ 	.short	0x010a
        /*0f06*/ 	.byte	0x3f
	.zero		1


	//   ....[79]....
        /*0f08*/ 	.word	0x0002d810
        /*0f0c*/ 	.word	0x00000007
        /*0f10*/ 	.word	0x00032420
        /*0f14*/ 	.short	0x010a
        /*0f16*/ 	.byte	0x3f
	.zero		1


	//   ....[80]....
        /*0f18*/ 	.word	0x0002d9b0
        /*0f1c*/ 	.word	0x00000005
        /*0f20*/ 	.word	0x00032440
        /*0f24*/ 	.short	0x010a
        /*0f26*/ 	.byte	0x3f
	.zero		1


	//   ....[81]....
        /*0f28*/ 	.word	0x0002da00
        /*0f2c*/ 	.word	0x00000003
        /*0f30*/ 	.word	0x00032440
        /*0f34*/ 	.short	0x010a
        /*0f36*/ 	.byte	0x3f
	.zero		1


	//   ....[82]....
        /*0f38*/ 	.word	0x0002da50
        /*0f3c*/ 	.word	0x00000005
        /*0f40*/ 	.word	0x00032460
        /*0f44*/ 	.short	0x010a
        /*0f46*/ 	.byte	0x3f
	.zero		1


	//   ....[83]....
        /*0f48*/ 	.word	0x0002ddf0
        /*0f4c*/ 	.word	0x0000000c
        /*0f50*/ 	.word	0x00000000
        /*0f54*/ 	.short	0x010a
        /*0f56*/ 	.byte	0x3f
	.zero		1


	//   ....[84]....
        /*0f58*/ 	.word	0x0002df30
        /*0f5c*/ 	.word	0x00000002
        /*0f60*/ 	.word	0x00000000
        /*0f64*/ 	.short	0x010a
        /*0f66*/ 	.byte	0x3f
	.zero		1


	//   ....[85]....
        /*0f68*/ 	.word	0x0002e590
        /*0f6c*/ 	.word	0x0000000b
        /*0f70*/ 	.word	0x00000000
        /*0f74*/ 	.short	0x010a
        /*0f76*/ 	.byte	0x3f
	.zero		1


	//   ....[86]....
        /*0f78*/ 	.word	0x0002e6d0
        /*0f7c*/ 	.word	0x00000008
        /*0f80*/ 	.word	0x00000000
        /*0f84*/ 	.short	0x010a
        /*0f86*/ 	.byte	0x3f
	.zero		1


	//   ....[87]....
        /*0f88*/ 	.word	0x0002f9c0
        /*0f8c*/ 	.word	0x00000007
        /*0f90*/ 	.word	0x00000000
        /*0f94*/ 	.short	0x0101
        /*0f96*/ 	.byte	0x3f
	.zero		1


	//   ....[88]....
        /*0f98*/ 	.word	0x00049770
        /*0f9c*/ 	.word	0x00000000
        /*0fa0*/ 	.word	0x00000000
        /*0fa4*/ 	.short	0x0101
        /*0fa6*/ 	.byte	0x3f
	.zero		1


	//   ....[89]....
        /*0fa8*/ 	.word	0x00049790
        /*0fac*/ 	.word	0x00000002
        /*0fb0*/ 	.word	0x00000000
        /*0fb4*/ 	.short	0x010a
        /*0fb6*/ 	.byte	0x3f
	.zero		1


	//   ....[90]....
        /*0fb8*/ 	.word	0x000497e0
        /*0fbc*/ 	.word	0x00000008
        /*0fc0*/ 	.word	0x00000000
        /*0fc4*/ 	.short	0x010a
        /*0fc6*/ 	.byte	0x3f
	.zero		1


	//----- nvinfo : EIATTR_NUM_MBARRIERS
	.align		4
.L_445:
        /*0fc8*/ 	.byte	0x03, 0x38
        /*0fca*/ 	.short	0x0017


	//----- nvinfo : EIATTR_EXIT_INSTR_OFFSETS
	.align		4
        /*0fcc*/ 	.byte	0x04, 0x1c
        /*0fce*/ 	.short	(.L_447 - .L_446)


	//   ....[0]....
.L_446:
        /*0fd0*/ 	.word	0x00000ac0


	//   ....[1]....
        /*0fd4*/ 	.word	0x00022f60


	//   ....[2]....
        /*0fd8*/ 	.word	0x000295a0


	//----- nvinfo : EIATTR_MAX_THREADS
	.align		4
.L_447:
        /*0fdc*/ 	.byte	0x04, 0x05
        /*0fde*/ 	.short	(.L_449 - .L_448)
.L_448:
        /*0fe0*/ 	.word	0x00000180
        /*0fe4*/ 	.word	0x00000001
        /*0fe8*/ 	.word	0x00000001


	//----- nvinfo : EIATTR_CRS_STACK_SIZE
	.align		4
.L_449:
        /*0fec*/ 	.byte	0x04, 0x1e
        /*0fee*/ 	.short	(.L_451 - .L_450)
.L_450:
        /*0ff0*/ 	.word	0x00000000


	//----- nvinfo : EIATTR_CBANK_PARAM_SIZE
	.align		4
.L_451:
        /*0ff4*/ 	.byte	0x03, 0x19
        /*0ff6*/ 	.short	0x0bf0


	//----- nvinfo : EIATTR_PARAM_CBANK
	.align		4
        /*0ff8*/ 	.byte	0x04, 0x0a
        /*0ffa*/ 	.short	(.L_453 - .L_452)
	.align		4
.L_452:
        /*0ffc*/ 	.word	index@(.nv.constant0._ZN7cutlass13device_kernelIN5flash11enable_sm90INS1_16FlashAttnFwdSm90INS1_25CollectiveMainloopFwdSm90ILi2EN4cute5tupleIJNS5_1CILi1EEES8_S8_EEENS6_IJNS7_ILi128EEENS7_ILi96EEENS7_ILi64EEEEEELi256ENS_10bfloat16_tEfNS_4arch4Sm90ELb0ELb1ELb1ELb1ELb1ELb0ELb1ELb1ELb0ELb1ELb0ELb0EEENS1_21CollectiveEpilogueFwdINS6_IJSA_NS7_ILi256EEESB_EEES9_SE_SG_Li256ELb1ELb1ELb0ELb0EEENS1_36VarlenDynamicPersistentTileSchedulerILi128ELi96ELi256ELi128ELb0ELb1ELb1ELb1ELb0ELb1EEEEEEEEEvNT_6ParamsE)
        /*1000*/ 	.short	0x0210
        /*1002*/ 	.short	0x0bf0


	//----- nvinfo : EIATTR_SW_WAR
	.align		4
.L_453:
        /*1004*/ 	.byte	0x04, 0x36
        /*1006*/ 	.short	(.L_455 - .L_454)
.L_454:
        /*1008*/ 	.word	0x00000008
.L_455:


//--------------------- .nv.info._ZN7cutlass13device_kernelIN5flash11enable_sm90INS1_16FlashAttnFwdSm90INS1_25CollectiveMainloopFwdSm90ILi2EN4cute5tupleIJNS5_1CILi1EEES8_S8_EEENS6_IJNS7_ILi128EEENS7_ILi96EEENS7_ILi64EEEEEELi256ENS_10bfloat16_tEfNS_4arch4Sm90ELb0ELb1ELb1ELb1ELb1ELb1ELb1ELb1ELb0ELb1ELb0ELb0EEENS1_21CollectiveEpilogueFwdINS6_IJSA_NS7_ILi256EEESB_EEES9_SE_SG_Li256ELb1ELb1ELb0ELb0EEENS1_36VarlenDynamicPersistentTileSchedulerILi128ELi96ELi256ELi128ELb0ELb1ELb1ELb1ELb0ELb1EEEEEEEEEvNT_6ParamsE --------------------------
	.section	.nv.info._ZN7cutlass13device_kernelIN5flash11enable_sm90INS1_16FlashAttnFwdSm90INS1_25CollectiveMainloopFwdSm90ILi2EN4cute5tupleIJNS5_1CILi1EEES8_S8_EEENS6_IJNS7_ILi128EEENS7_ILi96EEENS7_ILi64EEEEEELi256ENS_10bfloat16_tEfNS_4arch4Sm90ELb0ELb1ELb1ELb1ELb1ELb1ELb1ELb1ELb0ELb1ELb0ELb0EEENS1_21CollectiveEpilogueFwdINS6_IJSA_NS7_ILi256EEESB_EEES9_SE_SG_Li256ELb1ELb1ELb0ELb0EEENS1_36VarlenDynamicPersistentTileSchedulerILi128ELi96ELi256ELi128ELb0ELb1ELb1ELb1ELb0ELb1EEEEEEEEEvNT_6ParamsE,"",@"SHT_CUDA_INFO"
	.sectionflags	@""
	.align	4


	//----- nvinfo : EIATTR_CUDA_API_VERSION
	.align		4
        /*0000*/ 	.byte	0x04, 0x37
        /*0002*/ 	.short	(.L_457 - .L_456)
.L_456:
        /*0004*/ 	.word	0x00000082


	//----- nvinfo : EIATTR_KPARAM_INFO
	.align		4
.L_457:
        /*0008*/ 	.byte	0x04, 0x17
        /*000a*/ 	.short	(.L_459 - .L_458)
.L_458:
        /*000c*/ 	.word	0x00000000
        /*0010*/ 	.short	0x0000
        /*0012*/ 	.short	0x0070
        /*0014*/ 	.byte	0x00, 0xf0, 0x01, 0x2e


	//----- nvinfo : EIATTR_SPARSE_MMA_MASK
	.align		4
.L_459:
        /*0018*/ 	.byte	0x03, 0x50
        /*001a*/ 	.short	0x0000


	//----- nvinfo : EIATTR_MAXREG_COUNT
	.align		4
        /*001c*/ 	.byte	0x03, 0x1b
        /*001e*/ 	.short	0x00a8


	//----- nvinfo : EIATTR_NUM_BARRIERS
	.align		4
        /*0020*/ 	.byte	0x02, 0x4c
        /*0022*/ 	.byte	0x10
	.zero		1


	//----- nvinfo : EIATTR_EXTERNS
	.align		4
        /*0024*/ 	.byte	0x04, 0x0f
        /*0026*/ 	.short	(.L_461 - .L_460)


	//   ....[0]....
	.align		4
.L_460:
        /*0028*/ 	.word	index@(__assertfail)


	//----- nvinfo : EIATTR_ANNOTATIONS
	.align		4
.L_461:
        /*002c*/ 	.byte	0x04, 0x55
        /*002e*/ 	.short	(.L_463 - .L_462)


	//   ....[0]....
.L_462:
        /* <DEDUP_REMOVED lines=45> */


	//----- nvinfo : EIATTR_MERCURY_ISA_VERSION
	.align		4
.L_463:
        /*02f0*/ 	.byte	0x03, 0x5f
        /*02f2*/ 	.short	0x0101


	//----- nvinfo : EIATTR_UNUSED_LOAD_BYTE_OFFSET
	.align		4
        /*02f4*/ 	.byte	0x04, 0x44
        /*02f6*/ 	.short	(.L_465 - .L_464)


	//   ....[0]....
.L_464:
        /*02f8*/ 	.word	0x00000b70
        /*02fc*/ 	.word	0x0000fff0


	//   ....[1]....
        /*0300*/ 	.word	0x0002c800
        /*0304*/ 	.word	0x0000fff0


	//----- nvinfo : EIATTR_INT_WARP_WIDE_INSTR_OFFSETS
	.align		4
.L_465:
        /*0308*/ 	.byte	0x04, 0x31
        /*030a*/ 	.short	(.L_467 - .L_466)


	//   ....[0]....
.L_466:
        /*030c*/ 	.word	0x00000180


	//   ....[1]....
        /*0310*/ 	.word	0x000001c0


	//   ....[2]....
        /*0314*/ 	.word	0x00000230


	//   ....[3]....
        /*0318*/ 	.word	0x00000240


	//   ....[4]....
        /*031c*/ 	.word	0x000324c0


	//   ....[5]....
        /*0320*/ 	.word	0x00032550


	//   ....[6]....
        /*0324*/ 	.word	0x000364f0


	//   ....[7]....
        /*0328*/ 	.word	0x00036580


	//----- nvinfo : EIATTR_COOP_GROUP_MASK_REGIDS
	.align		4
.L_467:
        /*032c*/ 	.byte	0x04, 0x29
        /*032e*/ 	.short	(.L_469 - .L_468)


	//   ....[0]....
.L_468:
        /*0330*/ 	.word	0xffffffff


	//   ....[1]....
        /*0334*/ 	.word	0xffffffff


	//   ....[2]....
        /*0338*/ 	.word	0xffffffff


	//   ....[3]....
        /*033c*/ 	.word	0xffffffff


	//   ....[4]....
        /*0340*/ 	.word	0xffffffff


	//   ....[5]....
        /*0344*/ 	.word	0xffffffff


	//   ....[6]....
        /*0348*/ 	.word	0xffffffff


	//   ....[7]....
        /*034c*/ 	.word	0xffffffff


	//   ....[8]....
        /*0350*/ 	.word	0xffffffff


	//   ....[9]....
        /*0354*/ 	.word	0xffffffff


	//   ....[10]....
        /*0358*/ 	.word	0xffffffff


	//   ....[11]....
        /*035c*/ 	.word	0xffffffff


	//   ....[12]....
        /*0360*/ 	.word	0xffffffff


	//   ....[13]....
        /*0364*/ 	.word	0xffffffff


	//   ....[14]....
        /*0368*/ 	.word	0xffffffff


	//   ....[15]....
        /*036c*/ 	.word	0xffffffff


	//   ....[16]....
        /*0370*/ 	.word	0xffffffff


	//   ....[17]....
        /*0374*/ 	.word	0xffffffff


	//   ....[18]....
        /*0378*/ 	.word	0xffffffff


	//   ....[19]....
        /*037c*/ 	.word	0xffffffff


	//   ....[20]....
        /*0380*/ 	.word	0xffffffff


	//   ....[21]....
        /*0384*/ 	.word	0xffffffff


	//   ....[22]....
        /*0388*/ 	.word	0xffffffff


	//   ....[23]....
        /*038c*/ 	.word	0xffffffff


	//   ....[24]....
        /*0390*/ 	.word	0xffffffff


	//   ....[25]....
        /*0394*/ 	.word	0xffffffff


	//   ....[26]....
        /*0398*/ 	.word	0xffffffff


	//   ....[27]....
        /*039c*/ 	.word	0xffffffff


	//   ....[28]....
        /*03a0*/ 	.word	0xffffffff


	//   ....[29]....
        /*03a4*/ 	.word	0xffffffff


	//   ....[30]....
        /*03a8*/ 	.word	0xffffffff


	//   ....[31]....
        /*03ac*/ 	.word	0xffffffff


	//   ....[32]....
        /*03b0*/ 	.word	0xffffffff


	//   ....[33]....
        /*03b4*/ 	.word	0xffffffff


	//   ....[34]....
        /*03b8*/ 	.word	0xffffffff


	//   ....[35]....
        /*03bc*/ 	.word	0xffffffff


	//   ....[36]....
        /*03c0*/ 	.word	0xffffffff


	//   ....[37]....
        /*03c4*/ 	.word	0xffffffff


	//   ....[38]....
        /*03c8*/ 	.word	0xffffffff


	//   ....[39]....
        /*03cc*/ 	.word	0xffffffff


	//   ....[40]....
        /*03d0*/ 	.word	0xffffffff


	//   ....[41]....
        /*03d4*/ 	.word	0xffffffff


	//   ....[42]....
        /*03d8*/ 	.word	0xffffffff


	//   ....[43]....
        /*03dc*/ 	.word	0xffffffff


	//   ....[44]....
        /*03e0*/ 	.word	0xffffffff


	//   ....[45]....
        /*03e4*/ 	.word	0xffffffff


	//   ....[46]....
        /*03e8*/ 	.word	0xffffffff


	//   ....[47]....
        /*03ec*/ 	.word	0xffffffff


	//   ....[48]....
        /*03f0*/ 	.word	0xffffffff


	//   ....[49]....
        /*03f4*/ 	.word	0xffffffff


	//   ....[50]....
        /*03f8*/ 	.word	0xffffffff


	//   ....[51]....
        /*03fc*/ 	.word	0xffffffff


	//   ....[52]....
        /*0400*/ 	.word	0xffffffff


	//   ....[53]....
        /*0404*/ 	.word	0xffffffff


	//   ....[54]....
        /*0408*/ 	.word	0xffffffff


	//   ....[55]....
        /*040c*/ 	.word	0xffffffff


	//   ....[56]....
        /*0410*/ 	.word	0xffffffff


	//   ....[57]....
        /*0414*/ 	.word	0xffffffff


	//   ....[58]....
        /*0418*/ 	.word	0xffffffff


	//   ....[59]....
        /*041c*/ 	.word	0xffffffff


	//   ....[60]....
        /*0420*/ 	.word	0xffffffff


	//   ....[61]....
        /*0424*/ 	.word	0xffffffff


	//   ....[62]....
        /*0428*/ 	.word	0xffffffff


	//   ....[63]....
        /*042c*/ 	.word	0xffffffff


	//   ....[64]....
        /*0430*/ 	.word	0xffffffff


	//   ....[65]....
        /*0434*/ 	.word	0xffffffff


	//   ....[66]....
        /*0438*/ 	.word	0xffffffff


	//   ....[67]....
        /*043c*/ 	.word	0xffffffff


	//   ....[68]....
        /*0440*/ 	.word	0xffffffff


	//   ....[69]....
        /*0444*/ 	.word	0xffffffff


	//   ....[70]....
        /*0448*/ 	.word	0xffffffff


	//   ....[71]....
        /*044c*/ 	.word	0xffffffff


	//   ....[72]....
        /*0450*/ 	.word	0xffffffff


	//   ....[73]....
        /*0454*/ 	.word	0xffffffff


	//   ....[74]....
        /*0458*/ 	.word	0xffffffff


	//   ....[75]....
        /*045c*/ 	.word	0xffffffff


	//   ....[76]....
        /*0460*/ 	.word	0xffffffff


	//   ....[77]....
        /*0464*/ 	.word	0xffffffff


	//   ....[78]....
        /*0468*/ 	.word	0xffffffff


	//   ....[79]....
        /*046c*/ 	.word	0xffffffff


	//   ....[80]....
        /*0470*/ 	.word	0xffffffff


	//   ....[81]....
        /*0474*/ 	.word	0xffffffff


	//   ....[82]....
        /*0478*/ 	.word	0xffffffff


	//   ....[83]....
        /*047c*/ 	.word	0xffffffff


	//   ....[84]....
        /*0480*/ 	.word	0xffffffff


	//   ....[85]....
        /*0484*/ 	.word	0xffffffff


	//   ....[86]....
        /*0488*/ 	.word	0xffffffff


	//   ....[87]....
        /*048c*/ 	.word	0xffffffff


	//   ....[88]....
        /*0490*/ 	.word	0xffffffff


	//   ....[89]....
        /*0494*/ 	.word	0xffffffff


	//   ....[90]....
        /*0498*/ 	.word	0xffffffff


	//   ....[91]....
        /*049c*/ 	.word	0xffffffff


	//   ....[92]....
        /*04a0*/ 	.word	0xffffffff


	//   ....[93]....
        /*04a4*/ 	.word	0xffffffff


	//   ....[94]....
        /*04a8*/ 	.word	0xffffffff


	//   ....[95]....
        /*04ac*/ 	.word	0xffffffff


	//   ....[96]....
        /*04b0*/ 	.word	0xffffffff


	//   ....[97]....
        /*04b4*/ 	.word	0xffffffff


	//   ....[98]....
        /*04b8*/ 	.word	0xffffffff


	//   ....[99]....
        /*04bc*/ 	.word	0xffffffff


	//   ....[100]....
        /*04c0*/ 	.word	0xffffffff


	//   ....[101]....
        /*04c4*/ 	.word	0xffffffff


	//   ....[102]....
        /*04c8*/ 	.word	0xffffffff


	//   ....[103]....
        /*04cc*/ 	.word	0xffffffff


	//   ....[104]....
        /*04d0*/ 	.word	0xffffffff


	//   ....[105]....
        /*04d4*/ 	.word	0xffffffff


	//   ....[106]....
        /*04d8*/ 	.word	0xffffffff


	//   ....[107]....
        /*04dc*/ 	.word	0xffffffff


	//   ....[108]....
        /*04e0*/ 	.word	0xffffffff


	//   ....[109]....
        /*04e4*/ 	.word	0xffffffff


	//   ....[110]....
        /*04e8*/ 	.word	0xffffffff


	//   ....[111]....
        /*04ec*/ 	.word	0xffffffff


	//   ....[112]....
        /*04f0*/ 	.word	0xffffffff


	//   ....[113]....
        /*04f4*/ 	.word	0xffffffff


	//   ....[114]....
        /*04f8*/ 	.word	0xffffffff


	//   ....[115]....
        /*04fc*/ 	.word	0xffffffff


	//   ....[116]....
        /*0500*/ 	.word	0xffffffff


	//   ....[117]....
        /*0504*/ 	.word	0xffffffff


	//   ....[118]....
        /*0508*/ 	.word	0xffffffff


	//   ....[119]....
        /*050c*/ 	.word	0xffffffff


	//   ....[120]....
        /*0510*/ 	.word	0xffffffff


	//   ....[121]....
        /*0514*/ 	.word	0xffffffff


	//   ....[122]....
        /*0518*/ 	.word	0xffffffff


	//   ....[123]....
        /*051c*/ 	.word	0xffffffff


	//   ....[124]....
        /*0520*/ 	.word	0xffffffff


	//   ....[125]....
        /*0524*/ 	.word	0xffffffff


	//   ....[126]....
        /*0528*/ 	.word	0xffffffff


	//   ....[127]....
        /*052c*/ 	.word	0xffffffff


	//   ....[128]....
        /*0530*/ 	.word	0xffffffff


	//   ....[129]....
        /*0534*/ 	.word	0xffffffff


	//   ....[130]....
        /*0538*/ 	.word	0xffffffff


	//   ....[131]....
        /*053c*/ 	.word	0xffffffff


	//   ....[132]....
        /*0540*/ 	.word	0xffffffff


	//   ....[133]....
        /*0544*/ 	.word	0xffffffff


	//   ....[134]....
        /*0548*/ 	.word	0xffffffff


	//   ....[135]....
        /*054c*/ 	.word	0xffffffff


	//   ....[136]....
        /*0550*/ 	.word	0xffffffff


	//   ....[137]....
        /*0554*/ 	.word	0xffffffff


	//   ....[138]....
        /*0558*/ 	.word	0xffffffff


	//   ....[139]....
        /*055c*/ 	.word	0xffffffff


	//   ....[140]....
        /*0560*/ 	.word	0xffffffff


	//   ....[141]....
        /*0564*/ 	.word	0xffffffff


	//   ....[142]....
        /*0568*/ 	.word	0xffffffff


	//   ....[143]....
        /*056c*/ 	.word	0xffffffff


	//   ....[144]....
        /*0570*/ 	.word	0xffffffff


	//   ....[145]....
        /*0574*/ 	.word	0xffffffff


	//   ....[146]....
        /*0578*/ 	.word	0xffffffff


	//   ....[147]....
        /*057c*/ 	.word	0xffffffff


	//   ....[148]....
        /*0580*/ 	.word	0xffffffff


	//   ....[149]....
        /*0584*/ 	.word	0xffffffff


	//   ....[150]....
        /*0588*/ 	.word	0xffffffff


	//   ....[151]....
        /*058c*/ 	.word	0xffffffff


	//   ....[152]....
        /*0590*/ 	.word	0xffffffff


	//   ....[153]....
        /*0594*/ 	.word	0xffffffff


	//   ....[154]....
        /*0598*/ 	.word	0xffffffff


	//   ....[155]....
        /*059c*/ 	.word	0xffffffff


	//   ....[156]....
        /*05a0*/ 	.word	0xffffffff


	//   ....[157]....
        /*05a4*/ 	.word	0xffffffff


	//   ....[158]....
        /*05a8*/ 	.word	0xffffffff


	//   ....[159]....
        /*05ac*/ 	.word	0xffffffff


	//   ....[160]....
        /*05b0*/ 	.word	0xffffffff


	//   ....[161]....
        /*05b4*/ 	.word	0xffffffff


	//   ....[162]....
        /*05b8*/ 	.word	0xffffffff


	//   ....[163]....
        /*05bc*/ 	.word	0xffffffff


	//   ....[164]....
        /*05c0*/ 	.word	0xffffffff


	//   ....[165]....
        /*05c4*/ 	.word	0xffffffff


	//   ....[166]....
        /*05c8*/ 	.word	0xffffffff


	//   ....[167]....
        /*05cc*/ 	.word	0xffffffff


	//   ....[168]....
        /*05d0*/ 	.word	0xffffffff


	//   ....[169]....
        /*05d4*/ 	.word	0xffffffff


	//   ....[170]....
        /*05d8*/ 	.word	0xffffffff


	//   ....[171]....
        /*05dc*/ 	.word	0xffffffff


	//   ....[172]....
        /*05e0*/ 	.word	0xffffffff


	//   ....[173]....
        /*05e4*/ 	.word	0xffffffff


	//   ....[174]....
        /*05e8*/ 	.word	0xffffffff


	//   ....[175]....
        /*05ec*/ 	.word	0xffffffff


	//   ....[176]....
        /*05f0*/ 	.word	0xffffffff


	//   ....[177]....
        /*05f4*/ 	.word	0xffffffff


	//   ....[178]....
        /*05f8*/ 	.word	0xffffffff


	//   ....[179]....
        /*05fc*/ 	.word	0xffffffff


	//   ....[180]....
        /*0600*/ 	.word	0xffffffff


	//   ....[181]....
        /*0604*/ 	.word	0xffffffff


	//   ....[182]....
        /*0608*/ 	.word	0xffffffff


	//   ....[183]....
        /*060c*/ 	.word	0xffffffff


	//   ....[184]....
        /*0610*/ 	.word	0xffffffff


	//   ....[185]....
        /*0614*/ 	.word	0xffffffff


	//   ....[186]....
        /*0618*/ 	.word	0xffffffff


	//   ....[187]....
        /*061c*/ 	.word	0xffffffff


	//   ....[188]....
        /*0620*/ 	.word	0xffffffff


	//   ....[189]....
        /*0624*/ 	.word	0xffffffff


	//   ....[190]....
        /*0628*/ 	.word	0xffffffff


	//   ....[191]....
        /*062c*/ 	.word	0xffffffff


	//   ....[192]....
        /*0630*/ 	.word	0xffffffff


	//   ....[193]....
        /*0634*/ 	.word	0xffffffff


	//   ....[194]....
        /*0638*/ 	.word	0xffffffff


	//   ....[195]....
        /*063c*/ 	.word	0x0500000f


	//   ....[196]....
        /*0640*/ 	.word	0x0500000f


	//   ....[197]....
        /*0644*/ 	.word	0x0500000f


	//   ....[198]....
        /*0648*/ 	.word	0x0500000f


	//   ....[199]....
        /*064c*/ 	.word	0x0500000f


	//   ....[200]....
        /*0650*/ 	.word	0x0500000f


	//   ....[201]....
        /*0654*/ 	.word	0x0500000f


	//   ....[202]....
        /*0658*/ 	.word	0x0500000f


	//   ....[203]....
        /*065c*/ 	.word	0x0500000f


	//   ....[204]....
        /*0660*/ 	.word	0x0500000f


	//   ....[205]....
        /*0664*/ 	.word	0x0500000f


	//   ....[206]....
        /*0668*/ 	.word	0x0500000f


	//   ....[207]....
        /*066c*/ 	.word	0x0500000f


	//   ....[208]....
        /*0670*/ 	.word	0x0500000f


	//   ....[209]....
        /*0674*/ 	.word	0x0500000f


	//   ....[210]....
        /*0678*/ 	.word	0x0500000f


	//   ....[211]....
        /*067c*/ 	.word	0x0500000f


	//   ....[212]....
        /*0680*/ 	.word	0x0500000f


	//   ....[213]....
        /*0684*/ 	.word	0x0500000f


	//   ....[214]....
        /*0688*/ 	.word	0x0500000f


	//   ....[215]....
        /*068c*/ 	.word	0x0500000f


	//   ....[216]....
        /*0690*/ 	.word	0x0500000f


	//   ....[217]....
        /*0694*/ 	.word	0x0500000f


	//   ....[218]....
        /*0698*/ 	.word	0x0500000f


	//   ....[219]....
        /*069c*/ 	.word	0x0500000f


	//   ....[220]....
        /*06a0*/ 	.word	0x0500000f


	//   ....[221]....
        /*06a4*/ 	.word	0x0500000f


	//   ....[222]....
        /*06a8*/ 	.word	0x0500000f


	//   ....[223]....
        /*06ac*/ 	.word	0x0500000f


	//   ....[224]....
        /*06b0*/ 	.word	0x0500000f


	//   ....[225]....
        /*06b4*/ 	.word	0x0500000f


	//   ....[226]....
        /*06b8*/ 	.word	0x0500000f


	//   ....[227]....
        /*06bc*/ 	.word	0x0500000f


	//   ....[228]....
        /*06c0*/ 	.word	0x0500000f


	//   ....[229]....
        /*06c4*/ 	.word	0x0500000f


	//   ....[230]....
        /*06c8*/ 	.word	0x0500000f


	//   ....[231]....
        /*06cc*/ 	.word	0x0500000f


	//   ....[232]....
        /*06d0*/ 	.word	0x0500000f


	//   ....[233]....
        /*06d4*/ 	.word	0x0500000f


	//   ....[234]....
        /*06d8*/ 	.word	0x0500000f


	//   ....[235]....
        /*06dc*/ 	.word	0x0500000f


	//   ....[236]....
        /*06e0*/ 	.word	0x0500000f


	//   ....[237]....
        /*06e4*/ 	.word	0x0500000f


	//   ....[238]....
        /*06e8*/ 	.word	0x0500000f


	//   ....[239]....
        /*06ec*/ 	.word	0x0500000f


	//   ....[240]....
        /*06f0*/ 	.word	0x0500000f


	//   ....[241]....
        /*06f4*/ 	.word	0x0500000f


	//   ....[242]....
        /*06f8*/ 	.word	0x0500000f


	//   ....[243]....
        /*06fc*/ 	.word	0x0500000f


	//   ....[244]....
        /*0700*/ 	.word	0x0500000f


	//   ....[245]....
        /*0704*/ 	.word	0x0500000f


	//   ....[246]....
        /*0708*/ 	.word	0x0500000f


	//   ....[247]....
        /*070c*/ 	.word	0x0500000f


	//   ....[248]....
        /*0710*/ 	.word	0x0500000f


	//   ....[249]....
        /*0714*/ 	.word	0x0500000f


	//   ....[250]....
        /*0718*/ 	.word	0x0500000f


	//   ....[251]....
        /*071c*/ 	.word	0x0500000f


	//   ....[252]....
        /*0720*/ 	.word	0x0500000f


	//   ....[253]....
        /*0724*/ 	.word	0x0500000f


	//   ....[254]....
        /*0728*/ 	.word	0x0500000f


	//   ....[255]....
        /*072c*/ 	.word	0x0500000f


	//   ....[0]....
        /*0730*/ 	.word	0x0500000f


	//   ....[1]....
        /*0734*/ 	.word	0x0500000f


	//   ....[2]....
        /*0738*/ 	.word	0x0500000f


	//   ....[3]....
        /*073c*/ 	.word	0x0500000f


	//   ....[4]....
        /*0740*/ 	.word	0x0500000f


	//   ....[5]....
        /*0744*/ 	.word	0x0500000f


	//   ....[6]....
        /*0748*/ 	.word	0x0500000f


	//   ....[7]....
        /*074c*/ 	.word	0x0500000f


	//   ....[8]....
        /*0750*/ 	.word	0x0500000f


	//   ....[9]....
        /*0754*/ 	.word	0x0500000f


	//   ....[10]....
        /*0758*/ 	.word	0x0500000f


	//   ....[11]....
        /*075c*/ 	.word	0x0500000f


	//   ....[12]....
        /*0760*/ 	.word	0x0500000f


	//   ....[13]....
        /*0764*/ 	.word	0x0500000f


	//   ....[14]....
        /*0768*/ 	.word	0x0500000f


	//   ....[15]....
        /*076c*/ 	.word	0x0500000f


	//   ....[16]....
        /*0770*/ 	.word	0x0500000f


	//   ....[17]....
        /*0774*/ 	.word	0x0500000f


	//   ....[18]....
        /*0778*/ 	.word	0x0500000f


	//   ....[19]....
        /*077c*/ 	.word	0x0500000f


	//   ....[20]....
        /*0780*/ 	.word	0x0500000f


	//   ....[21]....
        /*0784*/ 	.word	0x0500000f


	//   ....[22]....
        /*0788*/ 	.word	0x0500000f


	//   ....[23]....
        /*078c*/ 	.word	0x0500000f


	//   ....[24]....
        /*0790*/ 	.word	0x0500000f


	//   ....[25]....
        /*0794*/ 	.word	0x0500000f


	//   ....[26]....
        /*0798*/ 	.word	0x0500000f


	//   ....[27]....
        /*079c*/ 	.word	0x0500000f


	//   ....[28]....
        /*07a0*/ 	.word	0x0500000f


	//   ....[29]....
        /*07a4*/ 	.word	0x0500000f


	//   ....[30]....
        /*07a8*/ 	.word	0x0500000f


	//   ....[31]....
        /*07ac*/ 	.word	0x0500000f


	//   ....[32]....
        /*07b0*/ 	.word	0x0500000f


	//   ....[33]....
        /*07b4*/ 	.word	0x0500000f


	//   ....[34]....
        /*07b8*/ 	.word	0x0500000f


	//   ....[35]....
        /*07bc*/ 	.word	0x0500000f


	//   ....[36]....
        /*07c0*/ 	.word	0x0500000f


	//   ....[37]....
        /*07c4*/ 	.word	0x0500000f


	//   ....[38]....
        /*07c8*/ 	.word	0x0500000f


	//   ....[39]....
        /*07cc*/ 	.word	0x0500000f


	//   ....[40]....
        /*07d0*/ 	.word	0x0500000f


	//   ....[41]....
        /*07d4*/ 	.word	0x0500000f


	//   ....[42]....
        /*07d8*/ 	.word	0x0500000f


	//   ....[43]....
        /*07dc*/ 	.word	0x0500000f


	//   ....[44]....
        /*07e0*/ 	.word	0x0500000f


	//   ....[45]....
        /*07e4*/ 	.word	0x0500000f


	//   ....[46]....
        /*07e8*/ 	.word	0x0500000f


	//   ....[47]....
        /*07ec*/ 	.word	0x0500000f


	//   ....[48]....
        /*07f0*/ 	.word	0x0500000f


	//   ....[49]....
        /*07f4*/ 	.word	0x0500000f


	//   ....[50]....
        /*07f8*/ 	.word	0x0500000f


	//   ....[51]....
        /*07fc*/ 	.word	0x0500000f


	//   ....[52]....
        /*0800*/ 	.word	0x0500000f


	//   ....[53]....
        /*0804*/ 	.word	0x0500000f


	//   ....[54]....
        /*0808*/ 	.word	0x0500000f


	//   ....[55]....
        /*080c*/ 	.word	0x0500000f


	//   ....[56]....
        /*0810*/ 	.word	0x0500000f


	//   ....[57]....
        /*0814*/ 	.word	0x0500000f


	//   ....[58]....
        /*0818*/ 	.word	0x0500000f


	//   ....[59]....
        /*081c*/ 	.word	0x0500000f


	//   ....[60]....
        /*0820*/ 	.word	0x0500000f


	//   ....[61]....
        /*0824*/ 	.word	0x0500000f


	//   ....[62]....
        /*0828*/ 	.word	0x0500000f


	//   ....[63]....
        /*082c*/ 	.word	0x0500000f


	//   ....[64]....
        /*0830*/ 	.word	0x0500000f


	//   ....[65]....
        /*0834*/ 	.word	0x0500000f


	//   ....[66]....
        /*0838*/ 	.word	0x0500000f


	//   ....[67]....
        /*083c*/ 	.word	0x0500000f


	//   ....[68]....
        /*0840*/ 	.word	0x0500000f


	//   ....[69]....
        /*0844*/ 	.word	0x0500000f


	//   ....[70]....
        /*0848*/ 	.word	0x0500000f


	//   ....[71]....
        /*084c*/ 	.word	0x0500000f


	//   ....[72]....
        /*0850*/ 	.word	0x0500000f


	//   ....[73]....
        /*0854*/ 	.word	0x0500000f


	//   ....[74]....
        /*0858*/ 	.word	0x0500000f


	//   ....[75]....
        /*085c*/ 	.word	0x0500000f


	//   ....[76]....
        /*0860*/ 	.word	0xffffffff


	//   ....[77]....
        /*0864*/ 	.word	0xffffffff


	//   ....[78]....
        /*0868*/ 	.word	0xffffffff


	//   ....[79]....
        /*086c*/ 	.word	0xffffffff


	//   ....[80]....
        /*0870*/ 	.word	0xffffffff


	//   ....[81]....
        /*0874*/ 	.word	0xffffffff


	//----- nvinfo : EIATTR_COOP_GROUP_INSTR_OFFSETS
	.align		4
.L_469:
        /*0878*/ 	.byte	0x04, 0x28
        /*087a*/ 	.short	(.L_471 - .L_470)


	//   ....[0]....
.L_470:
        /*087c*/ 	.word	0x000000c0


	//   ....[1]....
        /*0880*/ 	.word	0x00000190


	//   ....[2]....
        /*0884*/ 	.word	0x000001e0


	//   ....[3]....
        /*0888*/ 	.word	0x00000430


	//   ....[4]....
        /*088c*/ 	.word	0x00000590


	//   ....[5]....
        /*0890*/ 	.word	0x000006b0


	//   ....[6]....
        /*0894*/ 	.word	0x00000810


	//   ....[7]....
        /*0898*/ 	.word	0x00003120


	//   ....[8]....
        /*089c*/ 	.word	0x00003130


	//   ....[9]....
        /*08a0*/ 	.word	0x000038a0


	//   ....[10]....
        /*08a4*/ 	.word	0x000038b0


	//   ....[11]....
        /*08a8*/ 	.word	0x00004790


	//   ....[12]....
        /*08ac*/ 	.word	0x000047a0


	//   ....[13]....
        /*08b0*/ 	.word	0x00004f40


	//   ....[14]....
        /*08b4*/ 	.word	0x00004f50


	//   ....[15]....
        /*08b8*/ 	.word	0x00005920


	//   ....[16]....
        /*08bc*/ 	.word	0x00005930


	//   ....[17]....
        /*08c0*/ 	.word	0x00005a40


	//   ....[18]....
        /*08c4*/ 	.word	0x00005a50


	//   ....[19]....
        /*08c8*/ 	.word	0x00005e10


	//   ....[20]....
        /*08cc*/ 	.word	0x00005e30


	//   ....[21]....
        /*08d0*/ 	.word	0x00006100


	//   ....[22]....
        /*08d4*/ 	.word	0x00006120


	//   ....[23]....
        /*08d8*/ 	.word	0x00006ee0


	//   ....[24]....
        /*08dc*/ 	.word	0x00007c20


	//   ....[25]....
        /*08e0*/ 	.word	0x00007c30


	//   ....[26]....
        /*08e4*/ 	.word	0x00007c40


	//   ....[27]....
        /*08e8*/ 	.word	0x00007c50


	//   ....[28]....
        /*08ec*/ 	.word	0x00007f50


	//   ....[29]....
        /*08f0*/ 	.word	0x00007f60


	//   ....[30]....
        /*08f4*/ 	.word	0x00007f70


	//   ....[31]....
        /*08f8*/ 	.word	0x00007f80


	//   ....[32]....
        /*08fc*/ 	.word	0x00009260


	//   ....[33]....
        /*0900*/ 	.word	0x00009280


	//   ....[34]....
        /*0904*/ 	.word	0x00009290


	//   ....[35]....
        /*0908*/ 	.word	0x000092a0


	//   ....[36]....
        /*090c*/ 	.word	0x00009390


	//   ....[37]....
        /*0910*/ 	.word	0x000093a0


	//   ....[38]....
        /*0914*/ 	.word	0x000093b0


	//   ....[39]....
        /*0918*/ 	.word	0x000093c0


	//   ....[40]....
        /*091c*/ 	.word	0x0000c5d0


	//   ....[41]....
        /*0920*/ 	.word	0x0000cbd0


	//   ....[42]....
        /*0924*/ 	.word	0x0000dd10


	//   ....[43]....
        /*0928*/ 	.word	0x0000dd70


	//   ....[44]....
        /*092c*/ 	.word	0x0000ddb0


	//   ....[45]....
        /*0930*/ 	.word	0x0000ddd0


	//   ....[46]....
        /*0934*/ 	.word	0x00017db0


	//   ....[47]....
        /*0938*/ 	.word	0x00017f10


	//   ....[48]....
        /*093c*/ 	.word	0x00018040


	//   ....[49]....
        /*0940*/ 	.word	0x00018060


	//   ....[50]....
        /*0944*/ 	.word	0x00021a90


	//   ....[51]....
        /*0948*/ 	.word	0x00022130


	//   ....[52]....
        /*094c*/ 	.word	0x00023000


	//   ....[53]....
        /*0950*/ 	.word	0x000231a0


	//   ....[54]....
        /*0954*/ 	.word	0x00023370


	//   ....[55]....
        /*0958*/ 	.word	0x00023390


	//   ....[56]....
        /*095c*/ 	.word	0x0002b830


	//   ....[57]....
        /*0960*/ 	.word	0x0002b850


	//   ....[58]....
        /*0964*/ 	.word	0x0002b8b0


	//   ....[59]....
        /*0968*/ 	.word	0x0002b8f0


	//   ....[60]....
        /*096c*/ 	.word	0x0002d9b0


	//   ....[61]....
        /*0970*/ 	.word	0x0002d9d0


	//   ....[62]....
        /*0974*/ 	.word	0x0002dcb0


	//   ....[63]....
        /*0978*/ 	.word	0x0002dcd0


	//   ....[64]....
        /*097c*/ 	.word	0x0002e380


	//   ....[65]....
        /*0980*/ 	.word	0x0002e3a0


	//   ....[66]....
        /*0984*/ 	.word	0x0002e4e0


	//   ....[67]....
        /*0988*/ 	.word	0x0002e500


	//   ....[68]....
        /*098c*/ 	.word	0x0002e640


	//   ....[69]....
        /*0990*/ 	.word	0x0002e660


	//   ....[70]....
        /*0994*/ 	.word	0x0002e7b0


	//   ....[71]....
        /*0998*/ 	.word	0x0002e7d0


	//   ....[72]....
        /*099c*/ 	.word	0x0002f020


	//   ....[73]....
        /*09a0*/ 	.word	0x0002f030


	//   ....[74]....
        /*09a4*/ 	.word	0x0002f1d0


	//   ....[75]....
        /*09a8*/ 	.word	0x0002f1e0


	//   ....[76]....
        /*09ac*/ 	.word	0x0002f370


	//   ....[77]....
        /*09b0*/ 	.word	0x0002f380


	//   ....[78]....
        /*09b4*/ 	.word	0x0002f510


	//   ....[79]....
        /*09b8*/ 	.word	0x0002f520


	//   ....[80]....
        /*09bc*/ 	.word	0x0002f700


	//   ....[81]....
        /*09c0*/ 	.word	0x0002f8d0


	//   ....[82]....
        /*09c4*/ 	.word	0x0002f900


	//   ....[83]....
        /*09c8*/ 	.word	0x0002f930


	//   ....[84]....
        /*09cc*/ 	.word	0x0002f960


	//   ....[85]....
        /*09d0*/ 	.word	0x0002f990


	//   ....[86]....
        /*09d4*/ 	.word	0x0002f9c0


	//   ....[87]....
        /*09d8*/ 	.word	0x0002fb30


	//   ....[88]....
        /*09dc*/ 	.word	0x0002fb60


	//   ....[89]....
        /*09e0*/ 	.word	0x0002fb90


	//   ....[90]....
        /*09e4*/ 	.word	0x0002fbc0


	//   ....[91]....
        /*09e8*/ 	.word	0x0002fbf0


	//   ....[92]....
        /*09ec*/ 	.word	0x0002fc20


	//   ....[93]....
        /*09f0*/ 	.word	0x0002fcb0


	//   ....[94]....
        /*09f4*/ 	.word	0x0002fd10


	//   ....[95]....
        /*09f8*/ 	.word	0x0002fda0


	//   ....[96]....
        /*09fc*/ 	.word	0x00030e50


	//   ....[97]....
        /*0a00*/ 	.word	0x00033090


	//   ....[98]....
        /*0a04*/ 	.word	0x000330b0


	//   ....[99]....
        /*0a08*/ 	.word	0x00033140


	//   ....[100]....
        /*0a0c*/ 	.word	0x00033160


	//   ....[101]....
        /*0a10*/ 	.word	0x000331e0


	//   ....[102]....
        /*0a14*/ 	.word	0x00033200


	//   ....[103]....
        /*0a18*/ 	.word	0x00033280


	//   ....[104]....
        /*0a1c*/ 	.word	0x000332a0


	//   ....[105]....
        /*0a20*/ 	.word	0x00033320


	//   ....[106]....
        /*0a24*/ 	.word	0x00033340


	//   ....[107]....
        /*0a28*/ 	.word	0x00033350


	//   ....[108]....
        /*0a2c*/ 	.word	0x00033360


	//   ....[109]....
        /*0a30*/ 	.word	0x00033b40


	//   ....[110]....
        /*0a34*/ 	.word	0x00033b70


	//   ....[111]....
        /*0a38*/ 	.word	0x00033c70


	//   ....[112]....
        /*0a3c*/ 	.word	0x00033c80


	//   ....[113]....
        /*0a40*/ 	.word	0x00033d00


	//   ....[114]....
        /*0a44*/ 	.word	0x00033d10


	//   ....[115]....
        /*0a48*/ 	.word	0x00033d20


	//   ....[116]....
        /*0a4c*/ 	.word	0x00033dc0


	//   ....[117]....
        /*0a50*/ 	.word	0x00033df0


	//   ....[118]....
        /*0a54*/ 	.word	0x00033e70


	//   ....[119]....
        /*0a58*/ 	.word	0x00033ea0


	//   ....[120]....
        /*0a5c*/ 	.word	0x00033f20


	//   ....[121]....
        /*0a60*/ 	.word	0x00033f50


	//   ....[122]....
        /*0a64*/ 	.word	0x00033f70


	//   ....[123]....
        /*0a68*/ 	.word	0x00033fc0


	//   ....[124]....
        /*0a6c*/ 	.word	0x00033fd0


	//   ....[125]....
        /*0a70*/ 	.word	0x000346a0


	//   ....[126]....
        /*0a74*/ 	.word	0x000346c0


	//   ....[127]....
        /*0a78*/ 	.word	0x000347c0


	//   ....[128]....
        /*0a7c*/ 	.word	0x000347d0


	//   ....[129]....
        /*0a80*/ 	.word	0x00034860


	//   ....[130]....
        /*0a84*/ 	.word	0x00034870


	//   ....[131]....
        /*0a88*/ 	.word	0x000348e0


	//   ....[132]....
        /*0a8c*/ 	.word	0x000348f0


	//   ....[133]....
        /*0a90*/ 	.word	0x00034970


	//   ....[134]....
        /*0a94*/ 	.word	0x00034980


	//   ....[135]....
        /*0a98*/ 	.word	0x00034a00


	//   ....[136]....
        /*0a9c*/ 	.word	0x00034a10


	//   ....[137]....
        /*0aa0*/ 	.word	0x00034a90


	//   ....[138]....
        /*0aa4*/ 	.word	0x00034aa0


	//   ....[139]....
        /*0aa8*/ 	.word	0x00034b20


	//   ....[140]....
        /*0aac*/ 	.word	0x00034b30


	//   ....[141]....
        /*0ab0*/ 	.word	0x00035060


	//   ....[142]....
        /*0ab4*/ 	.word	0x00035080


	//   ....[143]....
        /*0ab8*/ 	.word	0x000350e0


	//   ....[144]....
        /*0abc*/ 	.word	0x00035190


	//   ....[145]....
        /*0ac0*/ 	.word	0x000351a0


	//   ....[146]....
        /*0ac4*/ 	.word	0x000351d0


	//   ....[147]....
        /*0ac8*/ 	.word	0x00035260


	//   ....[148]....
        /*0acc*/ 	.word	0x00035310


	//   ....[149]....
        /*0ad0*/ 	.word	0x00035320


	//   ....[150]....
        /*0ad4*/ 	.word	0x00035350


	//   ....[151]....
        /*0ad8*/ 	.word	0x00035360


	//   ....[152]....
        /*0adc*/ 	.word	0x000353f0


	//   ....[153]....
        /*0ae0*/ 	.word	0x00035b20


	//   ....[154]....
        /*0ae4*/ 	.word	0x00035b40


	//   ....[155]....
        /*0ae8*/ 	.word	0x00035b90


	//   ....[156]....
        /*0aec*/ 	.word	0x00035ba0


	//   ....[157]....
        /*0af0*/ 	.word	0x00035be0


	//   ....[158]....
        /*0af4*/ 	.word	0x00035bf0


	//   ....[159]....
        /*0af8*/ 	.word	0x00035c30


	//   ....[160]....
        /*0afc*/ 	.word	0x00035c40


	//   ....[161]....
        /*0b00*/ 	.word	0x00035c80


	//   ....[162]....
        /*0b04*/ 	.word	0x00035c90


	//   ....[163]....
        /*0b08*/ 	.word	0x00035ca0


	//   ....[164]....
        /*0b0c*/ 	.word	0x00035ce0


	//   ....[165]....
        /*0b10*/ 	.word	0x00036020


	//   ....[166]....
        /*0b14*/ 	.word	0x00036040


	//   ....[167]....
        /*0b18*/ 	.word	0x00036050


	//   ....[168]....
        /*0b1c*/ 	.word	0x00036070


	//   ....[169]....
        /*0b20*/ 	.word	0x000360e0


	//   ....[170]....
        /*0b24*/ 	.word	0x00036100


	//   ....[171]....
        /*0b28*/ 	.word	0x00036160


	//   ....[172]....
        /*0b2c*/ 	.word	0x00036180


	//   ....[173]....
        /*0b30*/ 	.word	0x000361e0


	//   ....[174]....
        /*0b34*/ 	.word	0x00036200


	//   ....[175]....
        /*0b38*/ 	.word	0x00036260


	//   ....[176]....
        /*0b3c*/ 	.word	0x00036280


	//   ....[177]....
        /*0b40*/ 	.word	0x00036770


	//   ....[178]....
        /*0b44*/ 	.word	0x000367a0


	//   ....[179]....
        /*0b48*/ 	.word	0x000367d0


	//   ....[180]....
        /*0b4c*/ 	.word	0x00036800


	//   ....[181]....
        /*0b50*/ 	.word	0x00036830


	//   ....[182]....
        /*0b54*/ 	.word	0x00036860


	//   ....[183]....
        /*0b58*/ 	.word	0x00036890


	//   ....[184]....
        /*0b5c*/ 	.word	0x000368c0


	//   ....[185]....
        /*0b60*/ 	.word	0x00036a40


	//   ....[186]....
        /*0b64*/ 	.word	0x00036a70


	//   ....[187]....
        /*0b68*/ 	.word	0x00036aa0


	//   ....[188]....
        /*0b6c*/ 	.word	0x00036ad0


	//   ....[189]....
        /*0b70*/ 	.word	0x00036b00


	//   ....[190]....
        /*0b74*/ 	.word	0x00036b30


	//   ....[191]....
        /*0b78*/ 	.word	0x00036bf0


	//   ....[192]....
        /*0b7c*/ 	.word	0x00036c10


	//   ....[193]....
        /*0b80*/ 	.word	0x00036c80


	//   ....[194]....
        /*0b84*/ 	.word	0x00037320


	//   ....[195]....
        /*0b88*/ 	.word	0x00037640


	//   ....[196]....
        /*0b8c*/ 	.word	0x000376d0


	//   ....[197]....
        /*0b90*/ 	.word	0x00037760


	//   ....[198]....
        /*0b94*/ 	.word	0x000377f0


	//   ....[199]....
        /*0b98*/ 	.word	0x000378d0


	//   ....[200]....
        /*0b9c*/ 	.word	0x00037960


	//   ....[201]....
        /*0ba0*/ 	.word	0x00037a00


	//   ....[202]....
        /*0ba4*/ 	.word	0x00037a90


	//   ....[203]....
        /*0ba8*/ 	.word	0x00037b70


	//   ....[204]....
        /*0bac*/ 	.word	0x00037c00


	//   ....[205]....
        /*0bb0*/ 	.word	0x00037c90


	//   ....[206]....
        /*0bb4*/ 	.word	0x00037d20


	//   ....[207]....
        /*0bb8*/ 	.word	0x00037e00


	//   ....[208]....
        /*0bbc*/ 	.word	0x00037ea0


	//   ....[209]....
        /*0bc0*/ 	.word	0x00037f30


	//   ....[210]....
        /*0bc4*/ 	.word	0x00037f80


	//   ....[211]....
        /*0bc8*/ 	.word	0x00037fd0


	//   ....[212]....
        /*0bcc*/ 	.word	0x00038060


	//   ....[213]....
        /*0bd0*/ 	.word	0x000380f0


	//   ....[214]....
        /*0bd4*/ 	.word	0x00038140


	//   ....[215]....
        /*0bd8*/ 	.word	0x00038190


	//   ....[216]....
        /*0bdc*/ 	.word	0x00038280


	//   ....[217]....
        /*0be0*/ 	.word	0x00038330


	//   ....[218]....
        /*0be4*/ 	.word	0x000383b0


	//   ....[219]....
        /*0be8*/ 	.word	0x00038420


	//   ....[220]....
        /*0bec*/ 	.word	0x00038540


	//   ....[221]....
        /*0bf0*/ 	.word	0x00038670


	//   ....[222]....
        /*0bf4*/ 	.word	0x00038750


	//   ....[223]....
        /*0bf8*/ 	.word	0x000387a0


	//   ....[224]....
        /*0bfc*/ 	.word	0x00038a50


	//   ....[225]....
        /*0c00*/ 	.word	0x00038aa0


	//   ....[226]....
        /*0c04*/ 	.word	0x00038b30


	//   ....[227]....
        /*0c08*/ 	.word	0x00038bc0


	//   ....[228]....
        /*0c0c*/ 	.word	0x00038c50


	//   ....[229]....
        /*0c10*/ 	.word	0x00038ce0


	//   ....[230]....
        /*0c14*/ 	.word	0x00038d70


	//   ....[231]....
        /*0c18*/ 	.word	0x00038e00


	//   ....[232]....
        /*0c1c*/ 	.word	0x00038ec0


	//   ....[233]....
        /*0c20*/ 	.word	0x000391a0


	//   ....[234]....
        /*0c24*/ 	.word	0x00039290


	//   ....[235]....
        /*0c28*/ 	.word	0x00039330


	//   ....[236]....
        /*0c2c*/ 	.word	0x00039390


	//   ....[237]....
        /*0c30*/ 	.word	0x00039480


	//   ....[238]....
        /*0c34*/ 	.word	0x000394f0


	//   ....[239]....
        /*0c38*/ 	.word	0x000395e0


	//   ....[240]....
        /*0c3c*/ 	.word	0x00039650


	//   ....[241]....
        /*0c40*/ 	.word	0x00039740


	//   ....[242]....
        /*0c44*/ 	.word	0x000397b0


	//   ....[243]....
        /*0c48*/ 	.word	0x000398a0


	//   ....[244]....
        /*0c4c*/ 	.word	0x00039910


	//   ....[245]....
        /*0c50*/ 	.word	0x000399b0


	//   ....[246]....
        /*0c54*/ 	.word	0x00039aa0


	//   ....[247]....
        /*0c58*/ 	.word	0x00039b60


	//   ....[248]....
        /*0c5c*/ 	.word	0x00039bc0


	//   ....[249]....
        /*0c60*/ 	.word	0x00039cb0


	//   ....[250]....
        /*0c64*/ 	.word	0x00039d10


	//   ....[251]....
        /*0c68*/ 	.word	0x00039e00


	//   ....[252]....
        /*0c6c*/ 	.word	0x00039e60


	//   ....[253]....
        /*0c70*/ 	.word	0x00039f00


	//   ....[254]....
        /*0c74*/ 	.word	0x00039fd0


	//   ....[255]....
        /*0c78*/ 	.word	0x0003a070


	//   ....[0]....
        /*0c7c*/ 	.word	0x0003a140


	//   ....[1]....
        /*0c80*/ 	.word	0x0003a1e0


	//   ....[2]....
        /*0c84*/ 	.word	0x0003a2b0


	//   ....[3]....
        /*0c88*/ 	.word	0x0003a350


	//   ....[4]....
        /*0c8c*/ 	.word	0x0003a400


	//   ....[5]....
        /*0c90*/ 	.word	0x0003a4a0


	//   ....[6]....
        /*0c94*/ 	.word	0x0003a710


	//   ....[7]....
        /*0c98*/ 	.word	0x0003a7d0


	//   ....[8]....
        /*0c9c*/ 	.word	0x0003a890


	//   ....[9]....
        /*0ca0*/ 	.word	0x0003a980


	//   ....[10]....
        /*0ca4*/ 	.word	0x0003aa40


	//   ....[11]....
        /*0ca8*/ 	.word	0x0003ab00


	//   ....[12]....
        /*0cac*/ 	.word	0x0003abc0


	//   ....[13]....
        /*0cb0*/ 	.word	0x0003ac80


	//   ....[14]....
        /*0cb4*/ 	.word	0x0003ad40


	//   ....[15]....
        /*0cb8*/ 	.word	0x0003ae00


	//   ....[16]....
        /*0cbc*/ 	.word	0x0003aec0


	//   ....[17]....
        /*0cc0*/ 	.word	0x0003af80


	//   ....[18]....
        /*0cc4*/ 	.word	0x0003b040


	//   ....[19]....
        /*0cc8*/ 	.word	0x0003b0f0


	//   ....[20]....
        /*0ccc*/ 	.word	0x0003b150


	//   ....[21]....
        /*0cd0*/ 	.word	0x0003b230


	//   ....[22]....
        /*0cd4*/ 	.word	0x0003b370


	//   ....[23]....
        /*0cd8*/ 	.word	0x0003b450


	//   ....[24]....
        /*0cdc*/ 	.word	0x0003b4e0


	//   ....[25]....
        /*0ce0*/ 	.word	0x0003b5f0


	//   ....[26]....
        /*0ce4*/ 	.word	0x0003b650


	//   ....[27]....
        /*0ce8*/ 	.word	0x0003b760


	//   ....[28]....
        /*0cec*/ 	.word	0x0003b7c0


	//   ....[29]....
        /*0cf0*/ 	.word	0x0003b8d0


	//   ....[30]....
        /*0cf4*/ 	.word	0x0003b930


	//   ....[31]....
        /*0cf8*/ 	.word	0x0003ba40


	//   ....[32]....
        /*0cfc*/ 	.word	0x0003baa0


	//   ....[33]....
        /*0d00*/ 	.word	0x0003bb60


	//   ....[34]....
        /*0d04*/ 	.word	0x0003bcc0


	//   ....[35]....
        /*0d08*/ 	.word	0x0003bd60


	//   ....[36]....
        /*0d0c*/ 	.word	0x0003bdc0


	//   ....[37]....
        /*0d10*/ 	.word	0x0003be70


	//   ....[38]....
        /*0d14*/ 	.word	0x0003bed0


	//   ....[39]....
        /*0d18*/ 	.word	0x0003bf80


	//   ....[40]....
        /*0d1c*/ 	.word	0x0003bfe0


	//   ....[41]....
        /*0d20*/ 	.word	0x0003c090


	//   ....[42]....
        /*0d24*/ 	.word	0x0003c0f0


	//   ....[43]....
        /*0d28*/ 	.word	0x0003c1a0


	//   ....[44]....
        /*0d2c*/ 	.word	0x0003c200


	//   ....[45]....
        /*0d30*/ 	.word	0x0003c2b0


	//   ....[46]....
        /*0d34*/ 	.word	0x0003c3a0


	//   ....[47]....
        /*0d38*/ 	.word	0x0003c440


	//   ....[48]....
        /*0d3c*/ 	.word	0x0003c4a0


	//   ....[49]....
        /*0d40*/ 	.word	0x0003c570


	//   ....[50]....
        /*0d44*/ 	.word	0x0003c5d0


	//   ....[51]....
        /*0d48*/ 	.word	0x0003c6a0


	//   ....[52]....
        /*0d4c*/ 	.word	0x0003c700


	//   ....[53]....
        /*0d50*/ 	.word	0x0003c7d0


	//   ....[54]....
        /*0d54*/ 	.word	0x0003c830


	//   ....[55]....
        /*0d58*/ 	.word	0x0003c900


	//   ....[56]....
        /*0d5c*/ 	.word	0x0003c960


	//   ....[57]....
        /*0d60*/ 	.word	0x0003ca30


	//   ....[58]....
        /*0d64*/ 	.word	0x0003cac0


	//   ....[59]....
        /*0d68*/ 	.word	0x0003cb60


	//   ....[60]....
        /*0d6c*/ 	.word	0x0003cc80


	//   ....[61]....
        /*0d70*/ 	.word	0x0003ccf0


	//   ....[62]....
        /*0d74*/ 	.word	0x0003cd60


	//   ....[63]....
        /*0d78*/ 	.word	0x0003cdd0


	//   ....[64]....
        /*0d7c*/ 	.word	0x0003ce40


	//   ....[65]....
        /*0d80*/ 	.word	0x0003cec0


	//   ....[66]....
        /*0d84*/ 	.word	0x0003cf50


	//   ....[67]....
        /*0d88*/ 	.word	0x0003cfe0


	//   ....[68]....
        /*0d8c*/ 	.word	0x0003d050


	//   ....[69]....
        /*0d90*/ 	.word	0x0003d0c0


	//   ....[70]....
        /*0d94*/ 	.word	0x0003d130


	//   ....[71]....
        /*0d98*/ 	.word	0x0003d1b0


	//   ....[72]....
        /*0d9c*/ 	.word	0x0003d220


	//   ....[73]....
        /*0da0*/ 	.word	0x0003d2c0


	//   ....[74]....
        /*0da4*/ 	.word	0x0003d350


	//   ....[75]....
        /*0da8*/ 	.word	0x0003d470


	//   ....[76]....
        /*0dac*/ 	.word	0x0003f110


	//   ....[77]....
        /*0db0*/ 	.word	0x0003f850


	//   ....[78]....
        /*0db4*/ 	.word	0x00040a20


	//   ....[79]....
        /*0db8*/ 	.word	0x00040a50


	//   ....[80]....
        /*0dbc*/ 	.word	0x00040a70


	//   ....[81]....
        /*0dc0*/ 	.word	0x00040a80


	//----- nvinfo : EIATTR_REG_RECONFIG
	.align		4
.L_471:
        /*0dc4*/ 	.byte	0x01, 0x54
	.zero		2


	//----- nvinfo : EIATTR_SYSCALL_OFFSETS
	.align		4
        /*0dc8*/ 	.byte	0x04, 0x46
        /*0dca*/ 	.short	(.L_473 - .L_472)


	//   ....[0]....
.L_472:
        /*0dcc*/ 	.word	0x00001dc0


	//   ....[1]....
        /*0dd0*/ 	.word	0x00001f10


	//   ....[2]....
        /*0dd4*/ 	.word	0x000073f0


	//   ....[3]....
        /*0dd8*/ 	.word	0x000079c0


	//   ....[4]....
        /*0ddc*/ 	.word	0x000326b0


	//   ....[5]....
        /*0de0*/ 	.word	0x00032800


	//   ....[6]....
        /*0de4*/ 	.word	0x000328f0


	//   ....[7]....
        /*0de8*/ 	.word	0x00033730


	//   ....[8]....
        /*0dec*/ 	.word	0x000342a0


	//----- nvinfo : EIATTR_MBARRIER_INSTR_OFFSETS
	.align		4
.L_473:
        /*0df0*/ 	.byte	0x04, 0x39
        /*0df2*/ 	.short	(.L_475 - .L_474)


	//   ....[0]....
.L_474:
        /*0df4*/ 	.word	0x000002d0
        /*0df8*/ 	.word	0x000000ff
        /*0dfc*/ 	.word	0x00032400
        /*0e00*/ 	.short	0x0100
        /*0e02*/ 	.byte	0x08
	.zero		1


	//   ....[1]....
        /*0e04*/ 	.word	0x000002e0
        /*0e08*/ 	.word	0x000000ff
        /*0e0c*/ 	.word	0x00032410
        /*0e10*/ 	.short	0x0100
        /*0e12*/ 	.byte	0x08
	.zero		1


	//   ....[2]....
        /*0e14*/ 	.word	0x000002f0
        /*0e18*/ 	.word	0x000000ff
        /*0e1c*/ 	.word	0x00032420
        /*0e20*/ 	.short	0x0100
        /*0e22*/ 	.byte	0x08
	.zero		1


	//   ....[3]....
        /*0e24*/ 	.word	0x000003e0
        /*0e28*/ 	.word	0x000000ff
        /*0e2c*/ 	.word	0x00032430
        /*0e30*/ 	.short	0x0100
        /*0e32*/ 	.byte	0x08
	.zero		1


	//   ....[4]....
        /*0e34*/ 	.word	0x000003f0
        /*0e38*/ 	.word	0x000000ff
        /*0e3c*/ 	.word	0x00032440
        /*0e40*/ 	.short	0x0100
        /*0e42*/ 	.byte	0x08
	.zero		1


	//   ....[5]....
        /*0e44*/ 	.word	0x00000400
        /*0e48*/ 	.word	0x000000ff
        /*0e4c*/ 	.word	0x00032438
        /*0e50*/ 	.short	0x0100
        /*0e52*/ 	.byte	0x08
	.zero		1


	//   ....[6]....
        /*0e54*/ 	.word	0x00000410
        /*0e58*/ 	.word	0x000000ff
        /*0e5c*/ 	.word	0x00032448
        /*0e60*/ 	.short	0x0100
        /*0e62*/ 	.byte	0x08
	.zero		1


	//   ....[7]....
        /*0e64*/ 	.word	0x00000540
        /*0e68*/ 	.word	0x000000ff
        /*0e6c*/ 	.word	0x00032450
        /*0e70*/ 	.short	0x0100
        /*0e72*/ 	.byte	0x08
	.zero		1


	//   ....[8]....
        /*0e74*/ 	.word	0x00000550
        /*0e78*/ 	.word	0x000000ff
        /*0e7c*/ 	.word	0x00032460
        /*0e80*/ 	.short	0x0100
        /*0e82*/ 	.byte	0x08
	.zero		1


	//   ....[9]....
        /*0e84*/ 	.word	0x00000560
        /*0e88*/ 	.word	0x000000ff
        /*0e8c*/ 	.word	0x00032458
        /*0e90*/ 	.short	0x0100
        /*0e92*/ 	.byte	0x08
	.zero		1


	//   ....[10]....
        /*0e94*/ 	.word	0x00000570
        /*0e98*/ 	.word	0x000000ff
        /*0e9c*/ 	.word	0x00032468
        /*0ea0*/ 	.short	0x0100
        /*0ea2*/ 	.byte	0x08
	.zero		1


	//   ....[11]....
        /*0ea4*/ 	.word	0x00000660
        /*0ea8*/ 	.word	0x000000ff
        /*0eac*/ 	.word	0x00032470
        /*0eb0*/ 	.short	0x0100
        /*0eb2*/ 	.byte	0x06
	.zero		1


	//   ....[12]....
        /*0eb4*/ 	.word	0x00000670
        /*0eb8*/ 	.word	0x000000ff
        /*0ebc*/ 	.word	0x00032480
        /*0ec0*/ 	.short	0x0100
        /*0ec2*/ 	.byte	0x06
	.zero		1


	//   ....[13]....
        /*0ec4*/ 	.word	0x00000680
        /*0ec8*/ 	.word	0x000000ff
        /*0ecc*/ 	.word	0x00032478
        /*0ed0*/ 	.short	0x0100
        /*0ed2*/ 	.byte	0x06
	.zero		1


	//   ....[14]....
        /*0ed4*/ 	.word	0x00000690
        /*0ed8*/ 	.word	0x000000ff
        /*0edc*/ 	.word	0x00032488
        /*0ee0*/ 	.short	0x0100
        /*0ee2*/ 	.byte	0x06
	.zero		1


	//   ....[15]....
        /*0ee4*/ 	.word	0x000007c0
        /*0ee8*/ 	.word	0x000000ff
        /*0eec*/ 	.word	0x00032490
        /*0ef0*/ 	.short	0x0100
        /*0ef2*/ 	.byte	0x08
	.zero		1


	//   ....[16]....
        /*0ef4*/ 	.word	0x000007d0
        /*0ef8*/ 	.word	0x000000ff
        /*0efc*/ 	.word	0x000324a0
        /*0f00*/ 	.short	0x0100
        /*0f02*/ 	.byte	0x08
	.zero		1


	//   ....[17]....
        /*0f04*/ 	.word	0x000007e0
        /*0f08*/ 	.word	0x000000ff
        /*0f0c*/ 	.word	0x00032498
        /*0f10*/ 	.short	0x0100
        /*0f12*/ 	.byte	0x08
	.zero		1


	//   ....[18]....
        /*0f14*/ 	.word	0x000007f0
        /*0f18*/ 	.word	0x000000ff
        /*0f1c*/ 	.word	0x000324a8
        /*0f20*/ 	.short	0x0100
        /*0f22*/ 	.byte	0x08
	.zero		1


	//   ....[19]....
        /*0f24*/ 	.word	0x00000920
        /*0f28*/ 	.word	0x000000ff
        /*0f2c*/ 	.word	0x000324b0
        /*0f30*/ 	.short	0x0100
        /*0f32*/ 	.byte	0x08
	.zero		1


	//   ....[20]....
        /*0f34*/ 	.word	0x00000930
        /*0f38*/ 	.word	0x000000ff
        /*0f3c*/ 	.word	0x000324c0
        /*0f40*/ 	.short	0x0100
        /*0f42*/ 	.byte	0x08
	.zero		1


	//   ....[21]....
        /*0f44*/ 	.word	0x00000940
        /*0f48*/ 	.word	0x000000ff
        /*0f4c*/ 	.word	0x000324b8
        /*0f50*/ 	.short	0x0100
        /*0f52*/ 	.byte	0x08
	.zero		1


	//   ....[22]....
        /*0f54*/ 	.word	0x00000950
        /*0f58*/ 	.word	0x000000ff
        /*0f5c*/ 	.word	0x000324c8
        /*0f60*/ 	.short	0x0100
        /*0f62*/ 	.byte	0x08
	.zero		1


	//   ....[23]....
        /*0f64*/ 	.word	0x000030d0
        /*0f68*/ 	.word	0x00000046
        /*0f6c*/ 	.word	0x00032490
        /*0f70*/ 	.short	0x010a
        /*0f72*/ 	.byte	0x3f
	.zero		1


	//   ....[24]....
        /*0f74*/ 	.word	0x00004730
        /*0f78*/ 	.word	0x00000046
        /*0f7c*/ 	.word	0x00032490
        /*0f80*/ 	.short	0x010a
        /*0f82*/ 	.byte	0x3f
	.zero		1


	//   ....[25]....
        /*0f84*/ 	.word	0x00005760
        /*0f88*/ 	.word	0x00000046
        /*0f8c*/ 	.word	0x00032490
        /*0f90*/ 	.short	0x010a
        /*0f92*/ 	.byte	0x3f
	.zero		1


	//   ....[26]....
        /*0f94*/ 	.word	0x00005c10
        /*0f98*/ 	.word	0x00000004
        /*0f9c*/ 	.word	0x00000000
        /*0fa0*/ 	.short	0x0101
        /*0fa2*/ 	.byte	0x3f
	.zero		1


	//   ....[27]....
        /*0fa4*/ 	.word	0x00005c50
        /*0fa8*/ 	.word	0x00000046
        /*0fac*/ 	.word	0x000324b0
        /*0fb0*/ 	.short	0x010a
        /*0fb2*/ 	.byte	0x3f
	.zero		1


	//   ....[28]....
        /*0fb4*/ 	.word	0x00006480
        /*0fb8*/ 	.word	0x00000046
        /*0fbc*/ 	.word	0x00000000
        /*0fc0*/ 	.short	0x0101
        /*0fc2*/ 	.byte	0x3f
	.zero		1


	//   ....[29]....
        /*0fc4*/ 	.word	0x00007740
        /*0fc8*/ 	.word	0x00000094
        /*0fcc*/ 	.word	0x00032400
        /*0fd0*/ 	.short	0x010a
        /*0fd2*/ 	.byte	0x3f
	.zero		1


	//   ....[30]....
        /*0fd4*/ 	.word	0x00007790
        /*0fd8*/ 	.word	0x00000094
        /*0fdc*/ 	.word	0x00032400
        /*0fe0*/ 	.short	0x010a
        /*0fe2*/ 	.byte	0x3f
	.zero		1


	//   ....[31]....
        /*0fe4*/ 	.word	0x000081b0
        /*0fe8*/ 	.word	0x00000094
        /*0fec*/ 	.word	0x00032400
        /*0ff0*/ 	.short	0x010a
        /*0ff2*/ 	.byte	0x3f
	.zero		1


	//   ....[32]....
        /*0ff4*/ 	.word	0x00009700
        /*0ff8*/ 	.word	0x00000094
        /*0ffc*/ 	.word	0x00032400
        /*1000*/ 	.short	0x010a
        /*1002*/ 	.byte	0x3f
	.zero		1


	//   ....[33]....
        /*1004*/ 	.word	0x0000ade0
        /*1008*/ 	.word	0x00000004
        /*100c*/ 	.word	0x00000000
        /*1010*/ 	.short	0x010a
        /*1012*/ 	.byte	0x3f
	.zero		1


	//   ....[34]....
        /*1014*/ 	.word	0x0000aed0
        /*1018*/ 	.word	0x00000002
        /*101c*/ 	.word	0x00000000
        /*1020*/ 	.short	0x010a
        /*1022*/ 	.byte	0x3f
	.zero		1


	//   ....[35]....
        /*1024*/ 	.word	0x0000b2e0
        /*1028*/ 	.word	0x00000004
        /*102c*/ 	.word	0x00000000
        /*1030*/ 	.short	0x010a
        /*1032*/ 	.byte	0x3f
	.zero		1


	//   ....[36]....
        /*1034*/ 	.word	0x0000b3b0
        /*1038*/ 	.word	0x0000000e
        /*103c*/ 	.word	0x00000000
        /*1040*/ 	.short	0x010a
        /*1042*/ 	.byte	0x3f
	.zero		1


	//   ....[37]....
        /*1044*/ 	.word	0x0000c120
        /*1048*/ 	.word	0x00000004
        /*104c*/ 	.word	0x00000000
        /*1050*/ 	.short	0x0101
        /*1052*/ 	.byte	0x3f
	.zero		1


	//   ....[38]....
        /*1054*/ 	.word	0x00015e50
        /*1058*/ 	.word	0x00000002
        /*105c*/ 	.word	0x00000000
        /*1060*/ 	.short	0x0101
        /*1062*/ 	.byte	0x3f
	.zero		1


	//   ....[39]....
        /*1064*/ 	.word	0x000162d0
        /*1068*/ 	.word	0x00000005
        /*106c*/ 	.word	0x00000000
        /*1070*/ 	.short	0x010a
        /*1072*/ 	.byte	0x3f
	.zero		1


	//   ....[40]....
        /*1074*/ 	.word	0x000163d0
        /*1078*/ 	.word	0x0000000a
        /*107c*/ 	.word	0x00000000
        /*1080*/ 	.short	0x010a
        /*1082*/ 	.byte	0x3f
	.zero		1


	//   ....[41]....
        /*1084*/ 	.word	0x00016810
        /*1088*/ 	.word	0x0000000b
        /*108c*/ 	.word	0x00000000
        /*1090*/ 	.short	0x010a
        /*1092*/ 	.byte	0x3f
	.zero		1


	//   ....[42]....
        /*1094*/ 	.word	0x00016910
        /*1098*/ 	.word	0x00000008
        /*109c*/ 	.word	0x00000000
        /*10a0*/ 	.short	0x010a
        /*10a2*/ 	.byte	0x3f
	.zero		1


	//   ....[43]....
        /*10a4*/ 	.word	0x00017630
        /*10a8*/ 	.word	0x00000006
        /*10ac*/ 	.word	0x00000000
        /*10b0*/ 	.short	0x0101
        /*10b2*/ 	.byte	0x3f
	.zero		1


	//   ....[44]....
        /*10b4*/ 	.word	0x000200e0
        /*10b8*/ 	.word	0x00000005
        /*10bc*/ 	.word	0x00000000
        /*10c0*/ 	.short	0x0101
        /*10c2*/ 	.byte	0x3f
	.zero		1


	//   ....[45]....
        /*10c4*/ 	.word	0x000202d0
        /*10c8*/ 	.word	0x00000005
        /*10cc*/ 	.word	0x00000000
        /*10d0*/ 	.short	0x010a
        /*10d2*/ 	.byte	0x3f
	.zero		1


	//   ....[46]....
        /*10d4*/ 	.word	0x000203d0
        /*10d8*/ 	.word	0x00000008
        /*10dc*/ 	.word	0x00000000
        /*10e0*/ 	.short	0x010a
        /*10e2*/ 	.byte	0x3f
	.zero		1


	//   ....[47]....
        /*10e4*/ 	.word	0x00020810
        /*10e8*/ 	.word	0x00000005
        /*10ec*/ 	.word	0x00000000
        /*10f0*/ 	.short	0x010a
        /*10f2*/ 	.byte	0x3f
	.zero		1


	//   ....[48]....
        /*10f4*/ 	.word	0x00020910
        /*10f8*/ 	.word	0x00000008
        /*10fc*/ 	.word	0x00000000
        /*1100*/ 	.short	0x010a
        /*1102*/ 	.byte	0x3f
	.zero		1


	//   ....[49]....
        /*1104*/ 	.word	0x00021680
        /*1108*/ 	.word	0x00000005
        /*110c*/ 	.word	0x00000000
        /*1110*/ 	.short	0x0101
        /*1112*/ 	.byte	0x3f
	.zero		1


	//   ....[50]....
        /*1114*/ 	.word	0x0002b3f0
        /*1118*/ 	.word	0x00000004
        /*111c*/ 	.word	0x00000000
        /*1120*/ 	.short	0x0101
        /*1122*/ 	.byte	0x3f
	.zero		1


	//   ....[51]....
        /*1124*/ 	.word	0x0002e370
        /*1128*/ 	.word	0x00000000
        /*112c*/ 	.word	0x00000000
        /*1130*/ 	.short	0x0101
        /*1132*/ 	.byte	0x3f
	.zero		1


	//   ....[52]....
        /*1134*/ 	.word	0x00030f30
        /*1138*/ 	.word	0x00000017
        /*113c*/ 	.word	0x00032420
        /*1140*/ 	.short	0x010a
        /*1142*/ 	.byte	0x3f
	.zero		1


	//   ....[53]....
        /*1144*/ 	.word	0x00030fe0
        /*1148*/ 	.word	0x00000003
        /*114c*/ 	.word	0x000324a0
        /*1150*/ 	.short	0x010a
        /*1152*/ 	.byte	0x3f
	.zero		1


	//   ....[54]....
        /*1154*/ 	.word	0x00031210
        /*1158*/ 	.word	0x00000003
        /*115c*/ 	.word	0x000324c0
        /*1160*/ 	.short	0x010a
        /*1162*/ 	.byte	0x3f
	.zero		1


	//   ....[55]....
        /*1164*/ 	.word	0x00031840
        /*1168*/ 	.word	0x0000000a
        /*116c*/ 	.word	0x000324a0
        /*1170*/ 	.short	0x010a
        /*1172*/ 	.byte	0x3f
	.zero		1


	//   ....[56]....
        /*1174*/ 	.word	0x00031a60
        /*1178*/ 	.word	0x0000000a
        /*117c*/ 	.word	0x000324c0
        /*1180*/ 	.short	0x010a
        /*1182*/ 	.byte	0x3f
	.zero		1


	//   ....[57]....
        /*1184*/ 	.word	0x00032df0
        /*1188*/ 	.word	0x00000011
        /*118c*/ 	.word	0x00032440
        /*1190*/ 	.short	0x010a
        /*1192*/ 	.byte	0x3f
	.zero		1


	//   ....[58]....
        /*1194*/ 	.word	0x00033460
        /*1198*/ 	.word	0x00000011
        /*119c*/ 	.word	0x00032430
        /*11a0*/ 	.short	0x0107
        /*11a2*/ 	.byte	0x3f
	.zero		1


	//   ....[59]....
        /*11a4*/ 	.word	0x00033530
        /*11a8*/ 	.word	0x00000011
        /*11ac*/ 	.word	0x00032430
        /*11b0*/ 	.short	0x0101
        /*11b2*/ 	.byte	0x3f
	.zero		1


	//   ....[60]....
        /*11b4*/ 	.word	0x000340e0
        /*11b8*/ 	.word	0x00000017
        /*11bc*/ 	.word	0x00032400
        /*11c0*/ 	.short	0x0107
        /*11c2*/ 	.byte	0x3f
	.zero		1


	//   ....[61]....
        /*11c4*/ 	.word	0x00034170
        /*11c8*/ 	.word	0x00000017
        /*11cc*/ 	.word	0x00032400
        /*11d0*/ 	.short	0x0101
        /*11d2*/ 	.byte	0x3f
	.zero		1


	//   ....[62]....
        /*11d4*/ 	.word	0x00034c20
        /*11d8*/ 	.word	0x00000017
        /*11dc*/ 	.word	0x00032410
        /*11e0*/ 	.short	0x0107
        /*11e2*/ 	.byte	0x3f
	.zero		1


	//   ....[63]....
        /*11e4*/ 	.word	0x00034d20
        /*11e8*/ 	.word	0x00000017
        /*11ec*/ 	.word	0x00032410
        /*11f0*/ 	.short	0x0101
        /*11f2*/ 	.byte	0x3f
	.zero		1


	//   ....[64]....
        /*11f4*/ 	.word	0x00034d40
        /*11f8*/ 	.word	0x00000017
        /*11fc*/ 	.word	0x00032420
        /*1200*/ 	.short	0x010a
        /*1202*/ 	.byte	0x3f
	.zero		1


	//   ....[65]....
        /*1204*/ 	.word	0x00034dd0
        /*1208*/ 	.word	0x00000011
        /*120c*/ 	.word	0x00032460
        /*1210*/ 	.short	0x010a
        /*1212*/ 	.byte	0x3f
	.zero		1


	//   ....[66]....
        /*1214*/ 	.word	0x00035570
        /*1218*/ 	.word	0x00000011
        /*121c*/ 	.word	0x00032450
        /*1220*/ 	.short	0x0107
        /*1222*/ 	.byte	0x3f
	.zero		1


	//   ....[67]....
        /*1224*/ 	.word	0x00035640
        /*1228*/ 	.word	0x00000011
        /*122c*/ 	.word	0x00032450
        /*1230*/ 	.short	0x0101
        /*1232*/ 	.byte	0x3f
	.zero		1


	//   ....[68]....
        /*1234*/ 	.word	0x00035980
        /*1238*/ 	.word	0x00000004
        /*123c*/ 	.word	0x00032440
        /*1240*/ 	.short	0x010a
        /*1242*/ 	.byte	0x3f
	.zero		1


	//   ....[69]....
        /*1244*/ 	.word	0x00035d60
        /*1248*/ 	.word	0x00000004
        /*124c*/ 	.word	0x00032430
        /*1250*/ 	.short	0x0107
        /*1252*/ 	.byte	0x3f
	.zero		1


	//   ....[70]....
        /*1254*/ 	.word	0x00035e20
        /*1258*/ 	.word	0x00000004
        /*125c*/ 	.word	0x00032430
        /*1260*/ 	.short	0x0101
        /*1262*/ 	.byte	0x3f
	.zero		1


	//   ....[71]....
        /*1264*/ 	.word	0x00035e50
        /*1268*/ 	.word	0x00000004
        /*126c*/ 	.word	0x00032460
        /*1270*/ 	.short	0x010a
        /*1272*/ 	.byte	0x3f
	.zero		1


	//   ....[72]....
        /*1274*/ 	.word	0x00036370
        /*1278*/ 	.word	0x00000004
        /*127c*/ 	.word	0x00032450
        /*1280*/ 	.short	0x0107
        /*1282*/ 	.byte	0x3f
	.zero		1


	//   ....[73]....
        /*1284*/ 	.word	0x00036430
        /*1288*/ 	.word	0x00000004
        /*128c*/ 	.word	0x00032450
        /*1290*/ 	.short	0x0101
        /*1292*/ 	.byte	0x3f
	.zero		1


	//   ....[74]....
        /*1294*/ 	.word	0x000372a0
        /*1298*/ 	.word	0x00000005
        /*129c*/ 	.word	0x00032420
        /*12a0*/ 	.short	0x010a
        /*12a2*/ 	.byte	0x3f
	.zero		1


	//   ....[75]....
        /*12a4*/ 	.word	0x00037410
        /*12a8*/ 	.word	0x00000003
        /*12ac*/ 	.word	0x00032440
        /*12b0*/ 	.short	0x010a
        /*12b2*/ 	.byte	0x3f
	.zero		1


	//   ....[76]....
        /*12b4*/ 	.word	0x000374b0
        /*12b8*/ 	.word	0x00000019
        /*12bc*/ 	.word	0x00032440
        /*12c0*/ 	.short	0x010a
        /*12c2*/ 	.byte	0x3f
	.zero		1


	//   ....[77]....
        /*12c4*/ 	.word	0x000374f0
        /*12c8*/ 	.word	0x00000003
        /*12cc*/ 	.word	0x00032460
        /*12d0*/ 	.short	0x010a
        /*12d2*/ 	.byte	0x3f
	.zero		1


	//   ....[78]....
        /*12d4*/ 	.word	0x00037530
        /*12d8*/ 	.word	0x00000019
        /*12dc*/ 	.word	0x00032460
        /*12e0*/ 	.short	0x010a
        /*12e2*/ 	.byte	0x3f
	.zero		1


	//   ....[79]....
        /*12e4*/ 	.word	0x00037590
        /*12e8*/ 	.word	0x00000046
        /*12ec*/ 	.word	0x00032490
        /*12f0*/ 	.short	0x010a
        /*12f2*/ 	.byte	0x3f
	.zero		1


	//   ....[80]....
        /*12f4*/ 	.word	0x00037820
        /*12f8*/ 	.word	0x00000046
        /*12fc*/ 	.word	0x00032490
        /*1300*/ 	.short	0x010a
        /*1302*/ 	.byte	0x3f
	.zero		1


	//   ....[81]....
        /*1304*/ 	.word	0x00037ac0
        /*1308*/ 	.word	0x00000046
        /*130c*/ 	.word	0x00032490
        /*1310*/ 	.short	0x010a
        /*1312*/ 	.byte	0x3f
	.zero		1


	//   ....[82]....
        /*1314*/ 	.word	0x00037d50
        /*1318*/ 	.word	0x00000046
        /*131c*/ 	.word	0x000324b0
        /*1320*/ 	.short	0x010a
        /*1322*/ 	.byte	0x3f
	.zero		1


	//   ....[83]....
        /*1324*/ 	.word	0x000381c0
        /*1328*/ 	.word	0x00000094
        /*132c*/ 	.word	0x00032400
        /*1330*/ 	.short	0x010a
        /*1332*/ 	.byte	0x3f
	.zero		1


	//   ....[84]....
        /*1334*/ 	.word	0x000387d0
        /*1338*/ 	.word	0x00000094
        /*133c*/ 	.word	0x00032400
        /*1340*/ 	.short	0x010a
        /*1342*/ 	.byte	0x3f
	.zero		1


	//   ....[85]....
        /*1344*/ 	.word	0x00038820
        /*1348*/ 	.word	0x00000002
        /*134c*/ 	.word	0x00000000
        /*1350*/ 	.short	0x010a
        /*1352*/ 	.byte	0x3f
	.zero		1


	//   ....[86]....
        /*1354*/ 	.word	0x00038870
        /*1358*/ 	.word	0x0000000e
        /*135c*/ 	.word	0x00000000
        /*1360*/ 	.short	0x010a
        /*1362*/ 	.byte	0x3f
	.zero		1


	//   ....[87]....
        /*1364*/ 	.word	0x000388c0
        /*1368*/ 	.word	0x0000000a
        /*136c*/ 	.word	0x00000000
        /*1370*/ 	.short	0x010a
        /*1372*/ 	.byte	0x3f
	.zero		1


	//   ....[88]....
        /*1374*/ 	.word	0x00038910
        /*1378*/ 	.word	0x00000008
        /*137c*/ 	.word	0x00000000
        /*1380*/ 	.short	0x010a
        /*1382*/ 	.byte	0x3f
	.zero		1


	//   ....[89]....
        /*1384*/ 	.word	0x00038960
        /*1388*/ 	.word	0x00000008
        /*138c*/ 	.word	0x00000000
        /*1390*/ 	.short	0x010a
        /*1392*/ 	.byte	0x3f
	.zero		1


	//   ....[90]....
        /*1394*/ 	.word	0x000389b0
        /*1398*/ 	.word	0x00000008
        /*139c*/ 	.word	0x00000000
        /*13a0*/ 	.short	0x010a
        /*13a2*/ 	.byte	0x3f
	.zero		1


	//   ....[91]....
        /*13a4*/ 	.word	0x00038f80
        /*13a8*/ 	.word	0x00000017
        /*13ac*/ 	.word	0x00032420
        /*13b0*/ 	.short	0x010a
        /*13b2*/ 	.byte	0x3f
	.zero		1


	//   ....[92]....
        /*13b4*/ 	.word	0x00038fd0
        /*13b8*/ 	.word	0x00000003
        /*13bc*/ 	.word	0x000324a0
        /*13c0*/ 	.short	0x010a
        /*13c2*/ 	.byte	0x3f
	.zero		1


	//   ....[93]....
        /*13c4*/ 	.word	0x00039020
        /*13c8*/ 	.word	0x00000003
        /*13cc*/ 	.word	0x000324c0
        /*13d0*/ 	.short	0x010a
        /*13d2*/ 	.byte	0x3f
	.zero		1


	//   ....[94]....
        /*13d4*/ 	.word	0x00039070
        /*13d8*/ 	.word	0x0000000a
        /*13dc*/ 	.word	0x000324a0
        /*13e0*/ 	.short	0x010a
        /*13e2*/ 	.byte	0x3f
	.zero		1


	//   ....[95]....
        /*13e4*/ 	.word	0x000390c0
        /*13e8*/ 	.word	0x0000000a
        /*13ec*/ 	.word	0x000324c0
        /*13f0*/ 	.short	0x010a
        /*13f2*/ 	.byte	0x3f
	.zero		1


	//   ....[96]....
        /*13f4*/ 	.word	0x000391e0
        /*13f8*/ 	.word	0x00000011
        /*13fc*/ 	.word	0x00032440
        /*1400*/ 	.short	0x010a
        /*1402*/ 	.byte	0x3f
	.zero		1


	//   ....[97]....
        /*1404*/ 	.word	0x0003b270
        /*1408*/ 	.word	0x00000017
        /*140c*/ 	.word	0x00032420
        /*1410*/ 	.short	0x010a
        /*1412*/ 	.byte	0x3f
	.zero		1


	//   ....[98]....
        /*1414*/ 	.word	0x0003b2c0
        /*1418*/ 	.word	0x00000011
        /*141c*/ 	.word	0x00032460
        /*1420*/ 	.short	0x010a
        /*1422*/ 	.byte	0x3f
	.zero		1


	//   ....[99]....
        /*1424*/ 	.word	0x0003bc10
        /*1428*/ 	.word	0x00000004
        /*142c*/ 	.word	0x00032440
        /*1430*/ 	.short	0x010a
        /*1432*/ 	.byte	0x3f
	.zero		1


	//   ....[100]....
        /*1434*/ 	.word	0x0003c2f0
        /*1438*/ 	.word	0x00000004
        /*143c*/ 	.word	0x00032460
        /*1440*/ 	.short	0x010a
        /*1442*/ 	.byte	0x3f
	.zero		1


	//   ....[101]....
        /*1444*/ 	.word	0x0003d390
        /*1448*/ 	.word	0x00000005
        /*144c*/ 	.word	0x00032420
        /*1450*/ 	.short	0x010a
        /*1452*/ 	.byte	0x3f
	.zero		1


	//   ....[102]....
        /*1454*/ 	.word	0x0003d530
        /*1458*/ 	.word	0x00000003
        /*145c*/ 	.word	0x00032440
        /*1460*/ 	.short	0x010a
        /*1462*/ 	.byte	0x3f
	.zero		1


	//   ....[103]....
        /*1464*/ 	.word	0x0003d580
        /*1468*/ 	.word	0x00000019
        /*146c*/ 	.word	0x00032440
        /*1470*/ 	.short	0x010a
        /*1472*/ 	.byte	0x3f
	.zero		1


	//   ....[104]....
        /*1474*/ 	.word	0x0003d5d0
        /*1478*/ 	.word	0x00000003
        /*147c*/ 	.word	0x00032460
        /*1480*/ 	.short	0x010a
        /*1482*/ 	.byte	0x3f
	.zero		1


	//   ....[105]....
        /*1484*/ 	.word	0x0003d760
        /*1488*/ 	.word	0x0000000a
        /*148c*/ 	.word	0x00000000
        /*1490*/ 	.short	0x010a
        /*1492*/ 	.byte	0x3f
	.zero		1


	//   ....[106]....
        /*1494*/ 	.word	0x0003d860
        /*1498*/ 	.word	0x00000008
        /*149c*/ 	.word	0x00000000
        /*14a0*/ 	.short	0x010a
        /*14a2*/ 	.byte	0x3f
	.zero		1


	//   ....[107]....
        /*14a4*/ 	.word	0x0003dc80
        /*14a8*/ 	.word	0x00000004
        /*14ac*/ 	.word	0x00032410
        /*14b0*/ 	.short	0x010a
        /*14b2*/ 	.byte	0x3f
	.zero		1


	//   ....[108]....
        /*14b4*/ 	.word	0x0003dda0
        /*14b8*/ 	.word	0x0000000a
        /*14bc*/ 	.word	0x00000000
        /*14c0*/ 	.short	0x010a
        /*14c2*/ 	.byte	0x3f
	.zero		1


	//   ....[109]....
        /*14c4*/ 	.word	0x0003dea0
        /*14c8*/ 	.word	0x00000008
        /*14cc*/ 	.word	0x00000000
        /*14d0*/ 	.short	0x010a
        /*14d2*/ 	.byte	0x3f
	.zero		1


	//   ....[110]....
        /*14d4*/ 	.word	0x0003eca0
        /*14d8*/ 	.word	0x00000005
        /*14dc*/ 	.word	0x00000000
        /*14e0*/ 	.short	0x0101
        /*14e2*/ 	.byte	0x3f
	.zero		1


	//   ....[111]....
        /*14e4*/ 	.word	0x00049310
        /*14e8*/ 	.word	0x00000000
        /*14ec*/ 	.word	0x00000000
        /*14f0*/ 	.short	0x0101
        /*14f2*/ 	.byte	0x3f
	.zero		1


	//   ....[112]....
        /*14f4*/ 	.word	0x00049330
        /*14f8*/ 	.word	0x00000008
        /*14fc*/ 	.word	0x00000000
        /*1500*/ 	.short	0x010a
        /*1502*/ 	.byte	0x3f
	.zero		1


	//   ....[113]....
        /*1504*/ 	.word	0x00049380
        /*1508*/ 	.word	0x00000004
        /*150c*/ 	.word	0x00032410
        /*1510*/ 	.short	0x010a
        /*1512*/ 	.byte	0x3f
	.zero		1


	//   ....[114]....
        /*1514*/ 	.word	0x000493d0
        /*1518*/ 	.word	0x00000008
        /*151c*/ 	.word	0x00000000
        /*1520*/ 	.short	0x010a
        /*1522*/ 	.byte	0x3f
	.zero		1


	//----- nvinfo : EIATTR_NUM_MBARRIERS
	.align		4
.L_475:
        /*1524*/ 	.byte	0x03, 0x38
        /*1526*/ 	.short	0x0017


	//----- nvinfo : EIATTR_EXIT_INSTR_OFFSETS
	.align		4
        /*1528*/ 	.byte	0x04, 0x1c
        /*152a*/ 	.short	(.L_477 - .L_476)


	//   ....[0]....
.L_476:
        /*152c*/ 	.word	0x00037580


	//----- nvinfo : EIATTR_MAX_THREADS
	.align		4
.L_477:
        /*1530*/ 	.byte	0x04, 0x05
        /*1532*/ 	.short	(.L_479 - .L_478)
.L_478:
        /*1534*/ 	.word	0x00000180
        /*1538*/ 	.word	0x00000001
        /*153c*/ 	.word	0x00000001


	//----- nvinfo : EIATTR_CRS_STACK_SIZE
	.align		4
.L_479:
        /*1540*/ 	.byte	0x04, 0x1e
        /*1542*/ 	.short	(.L_481 - .L_480)
.L_480:
        /*1544*/ 	.word	0x00000000


	//----- nvinfo : EIATTR_CBANK_PARAM_SIZE
	.align		4
.L_481:
        /*1548*/ 	.byte	0x03, 0x19
        /*154a*/ 	.short	0x0bf0


	//----- nvinfo : EIATTR_PARAM_CBANK
	.align		4
        /*154c*/ 	.byte	0x04, 0x0a
        /*154e*/ 	.short	(.L_483 - .L_482)
	.align		4
.L_482:
        /*1550*/ 	.word	index@(.nv.constant0._ZN7cutlass13device_kernelIN5flash11enable_sm90INS1_16FlashAttnFwdSm90INS1_25CollectiveMainloopFwdSm90ILi2EN4cute5tupleIJNS5_1CILi1EEES8_S8_EEENS6_IJNS7_ILi128EEENS7_ILi96EEENS7_ILi64EEEEEELi256ENS_10bfloat16_tEfNS_4arch4Sm90ELb0ELb1ELb1ELb1ELb1ELb1ELb1ELb1ELb0ELb1ELb0ELb0EEENS1_21CollectiveEpilogueFwdINS6_IJSA_NS7_ILi256EEESB_EEES9_SE_SG_Li256ELb1ELb1ELb0ELb0EEENS1_36VarlenDynamicPersistentTileSchedulerILi128ELi96ELi256ELi128ELb0ELb1ELb1ELb1ELb0ELb1EEEEEEEEEvNT_6ParamsE)
        /*1554*/ 	.short	0x0210
        /*1556*/ 	.short	0x0bf0


	//----- nvinfo : EIATTR_SW_WAR
	.align		4
.L_483:
        /*1558*/ 	.byte	0x04, 0x36
        /*155a*/ 	.short	(.L_485 - .L_484)
.L_484:
        /*155c*/ 	.word	0x00000008
.L_485:


//--------------------- .nv.info._ZN7cutlass13device_kernelIN5flash11enable_sm90INS1_16FlashAttnFwdSm90INS1_25CollectiveMainloopFwdSm90ILi2EN4cute5tupleIJNS5_1CILi1EEES8_S8_EEENS6_IJNS7_ILi128EEENS7_ILi96EEENS7_ILi64EEEEEELi256ENS_10bfloat16_tEfNS_4arch4Sm90ELb1ELb0ELb1ELb0ELb1ELb0ELb0ELb1ELb0ELb1ELb0ELb0EEENS1_21CollectiveEpilogueFwdINS6_IJSA_NS7_ILi256EEESB_EEES9_SE_SG_Li256ELb0ELb1ELb0ELb0EEENS1_30DynamicPersistentTileSchedulerILi256ELi128ELb0ELb1ELb1EEEEEEEEEvNT_6ParamsE --------------------------
	.section	.nv.info._ZN7cutlass13device_kernelIN5flash11enable_sm90INS1_16FlashAttnFwdSm90INS1_25CollectiveMainloopFwdSm90ILi2EN4cute5tupleIJNS5_1CILi1EEES8_S8_EEENS6_IJNS7_ILi128EEENS7_ILi96EEENS7_ILi64EEEEEELi256ENS_10bfloat16_tEfNS_4arch4Sm90ELb1ELb0ELb1ELb0ELb1ELb0ELb0ELb1ELb0ELb1ELb0ELb0EEENS1_21CollectiveEpilogueFwdINS6_IJSA_NS7_ILi256EEESB_EEES9_SE_SG_Li256ELb0ELb1ELb0ELb0EEENS1_30DynamicPersistentTileSchedulerILi256ELi128ELb0ELb1ELb1EEEEEEEEEvNT_6ParamsE,"",@"SHT_CUDA_INFO"
	.sectionflags	@""
	.align	4


	//----- nvinfo : EIATTR_CUDA_API_VERSION
	.align		4
        /*0000*/ 	.byte	0x04, 0x37
        /*0002*/ 	.short	(.L_487 - .L_486)
.L_486:
        /*0004*/ 	.word	0x00000082


	//----- nvinfo : EIATTR_KPARAM_INFO
	.align		4
.L_487:
        /*0008*/ 	.byte	0x04, 0x17
        /*000a*/ 	.short	(.L_489 - .L_488)
.L_488:
        /*000c*/ 	.word	0x00000000
        /*0010*/ 	.short	0x0000
        /*0012*/ 	.short	0x0070
        /*0014*/ 	.byte	0x00, 0xf0, 0x01, 0x2a


	//----- nvinfo : EIATTR_SPARSE_MMA_MASK
	.align		4
.L_489:
        /*0018*/ 	.byte	0x03, 0x50
        /*001a*/ 	.short	0x0000


	//----- nvinfo : EIATTR_MAXREG_COUNT
	.align		4
        /*001c*/ 	.byte	0x03, 0x1b
        /*001e*/ 	.short	0x00a8


	//----- nvinfo : EIATTR_NUM_BARRIERS
	.align		4
        /*0020*/ 	.byte	0x02, 0x4c
        /*0022*/ 	.byte	0x10
	.zero		1


	//----- nvinfo : EIATTR_EXTERNS
	.align		4
        /*0024*/ 	.byte	0x04, 0x0f
        /*0026*/ 	.short	(.L_491 - .L_490)


	//   ....[0]....
	.align		4
.L_490:
        /*0028*/ 	.word	index@(__assertfail)


	//----- nvinfo : EIATTR_ANNOTATIONS
	.align		4
.L_491:
        /*002c*/ 	.byte	0x04, 0x55
        /*002e*/ 	.short	(.L_493 - .L_492)


	//   ....[0]....
.L_492:
        /*0030*/ 	.word	0x00000001
        /*0034*/ 	.byte	0x90, 0xbe, 0x00, 0x00, 0x01, 0x00, 0x00, 0x00, 0x80, 0xc2, 0x00, 0x00, 0x01, 0x00, 0x00, 0x00
        /*0044*/ 	.byte	0xc0, 0xc2, 0x00, 0x00, 0x01, 0x00, 0x00, 0x00, 0x20, 0xdf, 0x00, 0x00, 0x01, 0x00, 0x00, 0x00
        /*0054*/ 	.byte	0x40, 0xdf, 0x00, 0x00, 0x01, 0x00, 0x00, 0x00, 0xe0, 0xe1, 0x00, 0x00, 0x01, 0x00, 0x00, 0x00
        /*0064*/ 	.byte	0x20, 0xf9, 0x00, 0x00, 0x01, 0x00, 0x00, 0x00, 0x20, 0x11, 0x01, 0x00


	//----- nvinfo : EIATTR_MERCURY_ISA_VERSION
	.align		4
.L_493:
        /*0070*/ 	.byte	0x03, 0x5f
        /*0072*/ 	.short	0x0101


	//----- nvinfo : EIATTR_INT_WARP_WIDE_INSTR_OFFSETS
	.align		4
        /*0074*/ 	.byte	0x04, 0x31
        /*0076*/ 	.short	(.L_495 - .L_494)


	//   ....[0]....
.L_494:
        /*0078*/ 	.word	0x000000c0


	//   ....[1]....
        /*007c*/ 	.word	0x000000d0


	//   ....[2]....
        /*0080*/ 	.word	0x00000170


	//   ....[3]....
        /*0084*/ 	.word	0x0000c820


	//   ....[4]....
        /*0088*/ 	.word	0x0000c8b0


	//   ....[5]....
        /*008c*/ 	.word	0x0000f6b0


	//   ....[6]....
        /*0090*/ 	.word	0x0000f740


	//----- nvinfo : EIATTR_COOP_GROUP_MASK_REGIDS
	.align		4
.L_495:
        /*0094*/ 	.byte	0x04, 0x29
        /*0096*/ 	.short	(.L_497 - .L_496)


	//   ....[0]....
.L_496:
        /*0098*/ 	.word	0xffffffff


	//   ....[1]....
        /*009c*/ 	.word	0xffffffff


	//   ....[2]....
        /*00a0*/ 	.word	0xffffffff


	//   ....[3]....
        /*00a4*/ 	.word	0xffffffff


	//   ....[4]....
        /*00a8*/ 	.word	0xffffffff


	//   ....[5]....
        /*00ac*/ 	.word	0xffffffff


	//   ....[6]....
        /*00b0*/ 	.word	0xffffffff


	//   ....[7]....
        /*00b4*/ 	.word	0xffffffff


	//   ....[8]....
        /*00b8*/ 	.word	0xffffffff


	//   ....[9]....
        /*00bc*/ 	.word	0xffffffff


	//   ....[10]....
        /*00c0*/ 	.word	0xffffffff


	//   ....[11]....
        /*00c4*/ 	.word	0xffffffff


	//   ....[12]....
        /*00c8*/ 	.word	0xffffffff


	//   ....[13]....
        /*00cc*/ 	.word	0xffffffff


	//   ....[14]....
        /*00d0*/ 	.word	0xffffffff


	//   ....[15]....
        /*00d4*/ 	.word	0xffffffff


	//   ....[16]....
        /*00d8*/ 	.word	0xffffffff


	//   ....[17]....
        /*00dc*/ 	.word	0xffffffff


	//   ....[18]....
        /*00e0*/ 	.word	0xffffffff


	//   ....[19]....
        /*00e4*/ 	.word	0xffffffff


	//   ....[20]....
        /*00e8*/ 	.word	0xffffffff


	//   ....[21]....
        /*00ec*/ 	.word	0xffffffff


	//   ....[22]....
        /*00f0*/ 	.word	0xffffffff


	//   ....[23]....
        /*00f4*/ 	.word	0xffffffff


	//   ....[24]....
        /*00f8*/ 	.word	0xffffffff


	//   ....[25]....
        /*00fc*/ 	.word	0xffffffff


	//   ....[26]....
        /*0100*/ 	.word	0xffffffff


	//   ....[27]....
        /*0104*/ 	.word	0xffffffff


	//   ....[28]....
        /*0108*/ 	.word	0xffffffff


	//   ....[29]....
        /*010c*/ 	.word	0xffffffff


	//   ....[30]....
        /*0110*/ 	.word	0xffffffff


	//   ....[31]....
        /*0114*/ 	.word	0xffffffff


	//   ....[32]....
        /*0118*/ 	.word	0xffffffff


	//   ....[33]....
        /*011c*/ 	.word	0xffffffff


	//   ....[34]....
        /*0120*/ 	.word	0xffffffff


	//   ....[35]....
        /*0124*/ 	.word	0xffffffff


	//   ....[36]....
        /*0128*/ 	.word	0xffffffff


	//   ....[37]....
        /*012c*/ 	.word	0xffffffff


	//   ....[38]....
        /*0130*/ 	.word	0xffffffff


	//   ....[39]....
        /*0134*/ 	.word	0xffffffff


	//   ....[40]....
        /*0138*/ 	.word	0xffffffff


	//   ....[41]....
        /*013c*/ 	.word	0xffffffff


	//   ....[42]....
        /*0140*/ 	.word	0xffffffff


	//   ....[43]....
        /*0144*/ 	.word	0xffffffff


	//   ....[44]....
        /*0148*/ 	.word	0xffffffff


	//   ....[45]....
        /*014c*/ 	.word	0xffffffff


	//   ....[46]....
        /*0150*/ 	.word	0xffffffff


	//   ....[47]....
        /*0154*/ 	.word	0xffffffff


	//   ....[48]....
        /*0158*/ 	.word	0xffffffff


	//   ....[49]....
        /*015c*/ 	.word	0xffffffff


	//   ....[50]....
        /*0160*/ 	.word	0xffffffff


	//   ....[51]....
        /*0164*/ 	.word	0xffffffff


	//   ....[52]....
        /*0168*/ 	.word	0xffffffff


	//   ....[53]....
        /*016c*/ 	.word	0xffffffff


	//   ....[54]....
        /*0170*/ 	.word	0xffffffff


	//   ....[55]....
        /*0174*/ 	.word	0xffffffff


	//   ....[56]....
        /*0178*/ 	.word	0xffffffff


	//   ....[57]....
        /*017c*/ 	.word	0xffffffff


	//   ....[58]....
        /*0180*/ 	.word	0xffffffff


	//   ....[59]....
        /*0184*/ 	.word	0xffffffff


	//   ....[60]....
        /*0188*/ 	.word	0xffffffff


	//   ....[61]....
        /*018c*/ 	.word	0xffffffff


	//   ....[62]....
        /*0190*/ 	.word	0xffffffff


	//   ....[63]....
        /*0194*/ 	.word	0xffffffff


	//   ....[64]....
        /*0198*/ 	.word	0xffffffff


	//   ....[65]....
        /*019c*/ 	.word	0xffffffff


	//   ....[66]....
        /*01a0*/ 	.word	0xffffffff


	//   ....[67]....
        /*01a4*/ 	.word	0xffffffff


	//   ....[68]....
        /*01a8*/ 	.word	0xffffffff


	//   ....[69]....
        /*01ac*/ 	.word	0xffffffff


	//   ....[70]....
        /*01b0*/ 	.word	0xffffffff


	//   ....[71]....
        /*01b4*/ 	.word	0xffffffff


	//   ....[72]....
        /*01b8*/ 	.word	0xffffffff


	//   ....[73]....
        /*01bc*/ 	.word	0xffffffff


	//   ....[74]....
        /*01c0*/ 	.word	0xffffffff


	//   ....[75]....
        /*01c4*/ 	.word	0xffffffff


	//   ....[76]....
        /*01c8*/ 	.word	0xffffffff


	//   ....[77]....
        /*01cc*/ 	.word	0xffffffff


	//   ....[78]....
        /*01d0*/ 	.word	0xffffffff


	//   ....[79]....
        /*01d4*/ 	.word	0xffffffff


	//   ....[80]....
        /*01d8*/ 	.word	0xffffffff


	//   ....[81]....
        /*01dc*/ 	.word	0xffffffff


	//   ....[82]....
        /*01e0*/ 	.word	0xffffffff


	//   ....[83]....
        /*01e4*/ 	.word	0xffffffff


	//   ....[84]....
        /*01e8*/ 	.word	0xffffffff


	//   ....[85]....
        /*01ec*/ 	.word	0xffffffff


	//   ....[86]....
        /*01f0*/ 	.word	0xffffffff


	//   ....[87]....
        /*01f4*/ 	.word	0xffffffff


	//   ....[88]....
        /*01f8*/ 	.word	0xffffffff


	//   ....[89]....
        /*01fc*/ 	.word	0xffffffff


	//   ....[90]....
        /*0200*/ 	.word	0xffffffff


	//   ....[91]....
        /*0204*/ 	.word	0xffffffff


	//   ....[92]....
        /*0208*/ 	.word	0xffffffff


	//   ....[93]....
        /*020c*/ 	.word	0xffffffff


	//   ....[94]....
        /*0210*/ 	.word	0xffffffff


	//   ....[95]....
        /*0214*/ 	.word	0xffffffff


	//   ....[96]....
        /*0218*/ 	.word	0xffffffff


	//   ....[97]....
        /*021c*/ 	.word	0xffffffff


	//   ....[98]....
        /*0220*/ 	.word	0xffffffff


	//   ....[99]....
        /*0224*/ 	.word	0xffffffff


	//   ....[100]....
        /*0228*/ 	.word	0xffffffff


	//   ....[101]....
        /*022c*/ 	.word	0xffffffff


	//   ....[102]....
        /*0230*/ 	.word	0xffffffff


	//   ....[103]....
        /*0234*/ 	.word	0xffffffff


	//   ....[104]....
        /*0238*/ 	.word	0xffffffff


	//   ....[105]....
        /*023c*/ 	.word	0xffffffff


	//   ....[106]....
        /*0240*/ 	.word	0xffffffff


	//   ....[107]....
        /*0244*/ 	.word	0xffffffff


	//   ....[108]....
        /*0248*/ 	.word	0xffffffff


	//   ....[109]....
        /*024c*/ 	.word	0xffffffff


	//   ....[110]....
        /*0250*/ 	.word	0xffffffff


	//   ....[111]....
        /*0254*/ 	.word	0xffffffff


	//   ....[112]....
        /*0258*/ 	.word	0xffffffff


	//   ....[113]....
        /*025c*/ 	.word	0xffffffff


	//   ....[114]....
        /*0260*/ 	.word	0x0500000f


	//   ....[115]....
        /*0264*/ 	.word	0x0500000f


	//   ....[116]....
        /*0268*/ 	.word	0x0500000f


	//   ....[117]....
        /*026c*/ 	.word	0x0500000f


	//   ....[118]....
        /*0270*/ 	.word	0x0500000f


	//   ....[119]....
        /*0274*/ 	.word	0x0500000f


	//   ....[120]....
        /*0278*/ 	.word	0x0500000f


	//   ....[121]....
        /*027c*/ 	.word	0x0500000f


	//   ....[122]....
        /*0280*/ 	.word	0x0500000f


	//   ....[123]....
        /*0284*/ 	.word	0x0500000f


	//   ....[124]....
        /*0288*/ 	.word	0x0500000f


	//   ....[125]....
        /*028c*/ 	.word	0x0500000f


	//   ....[126]....
        /*0290*/ 	.word	0x0500000f


	//   ....[127]....
        /*0294*/ 	.word	0x0500000f


	//   ....[128]....
        /*0298*/ 	.word	0x0500000f


	//   ....[129]....
        /*029c*/ 	.word	0x0500000f


	//   ....[130]....
        /*02a0*/ 	.word	0x0500000f


	//   ....[131]....
        /*02a4*/ 	.word	0x0500000f


	//   ....[132]....
        /*02a8*/ 	.word	0x0500000f


	//   ....[133]....
        /*02ac*/ 	.word	0x0500000f


	//   ....[134]....
        /*02b0*/ 	.word	0x0500000f


	//   ....[135]....
        /*02b4*/ 	.word	0x0500000f


	//   ....[136]....
        /*02b8*/ 	.word	0x0500000f


	//   ....[137]....
        /*02bc*/ 	.word	0x0500000f


	//   ....[138]....
        /*02c0*/ 	.word	0x0500000f


	//   ....[139]....
        /*02c4*/ 	.word	0x0500000f


	//   ....[140]....
        /*02c8*/ 	.word	0x0500000f


	//   ....[141]....
        /*02cc*/ 	.word	0x0500000f


	//   ....[142]....
        /*02d0*/ 	.word	0x0500000f


	//   ....[143]....
        /*02d4*/ 	.word	0x0500000f


	//   ....[144]....
        /*02d8*/ 	.word	0x0500000f


	//   ....[145]....
        /*02dc*/ 	.word	0x0500000f


	//   ....[146]....
        /*02e0*/ 	.word	0x0500000f


	//   ....[147]....
        /*02e4*/ 	.word	0x0500000f


	//   ....[148]....
        /*02e8*/ 	.word	0x0500000f


	//   ....[149]....
        /*02ec*/ 	.word	0x0500000f


	//   ....[150]....
        /*02f0*/ 	.word	0x0500000f


	//   ....[151]....
        /*02f4*/ 	.word	0x0500000f


	//   ....[152]....
        /*02f8*/ 	.word	0x0500000f


	//   ....[153]....
        /*02fc*/ 	.word	0x0500000f


	//   ....[154]....
        /*0300*/ 	.word	0x0500000f


	//   ....[155]....
        /*0304*/ 	.word	0x0500000f


	//   ....[156]....
        /*0308*/ 	.word	0x0500000f


	//   ....[157]....
        /*030c*/ 	.word	0x0500000f


	//   ....[158]....
        /*0310*/ 	.word	0x0500000f


	//   ....[159]....
        /*0314*/ 	.word	0x0500000f


	//   ....[160]....
        /*0318*/ 	.word	0x0500000f


	//   ....[161]....
        /*031c*/ 	.word	0x0500000f


	//   ....[162]....
        /*0320*/ 	.word	0x0500000f


	//   ....[163]....
        /*0324*/ 	.word	0x0500000f


	//   ....[164]....
        /*0328*/ 	.word	0x0500000f


	//   ....[165]....
        /*032c*/ 	.word	0x0500000f


	//   ....[166]....
        /*0330*/ 	.word	0x0500000f


	//   ....[167]....
        /*0334*/ 	.word	0x0500000f


	//   ....[168]....
        /*0338*/ 	.word	0x0500000f


	//   ....[169]....
        /*033c*/ 	.word	0x0500000f


	//   ....[170]....
        /*0340*/ 	.word	0x0500000f


	//   ....[171]....
        /*0344*/ 	.word	0x0500000f


	//   ....[172]....
        /*0348*/ 	.word	0x0500000f


	//   ....[173]....
        /*034c*/ 	.word	0x0500000f


	//   ....[174]....
        /*0350*/ 	.word	0x0500000f


	//   ....[175]....
        /*0354*/ 	.word	0x0500000f


	//   ....[176]....
        /*0358*/ 	.word	0x0500000f


	//   ....[177]....
        /*035c*/ 	.word	0x0500000f


	//   ....[178]....
        /*0360*/ 	.word	0x0500000f


	//   ....[179]....
        /*0364*/ 	.word	0x0500000f


	//   ....[180]....
        /*0368*/ 	.word	0x0500000f


	//----- nvinfo : EIATTR_COOP_GROUP_INSTR_OFFSETS
	.align		4
.L_497:
        /*036c*/ 	.byte	0x04, 0x28
        /*036e*/ 	.short	(.L_499 - .L_498)


	//   ....[0]....
.L_498:
        /*0370*/ 	.word	0x00000080


	//   ....[1]....
        /*0374*/ 	.word	0x00000090


	//   ....[2]....
        /*0378*/ 	.word	0x000002d0


	//   ....[3]....
        /*037c*/ 	.word	0x00000430


	//   ....[4]....
        /*0380*/ 	.word	0x00000550


	//   ....[5]....
        /*0384*/ 	.word	0x000006b0


	//   ....[6]....
        /*0388*/ 	.word	0x00001610


	//   ....[7]....
        /*038c*/ 	.word	0x00001dc0


	//   ....[8]....
        /*0390*/ 	.word	0x00001f70


	//   ....[9]....
        /*0394*/ 	.word	0x00002750


	//   ....[10]....
        /*0398*/ 	.word	0x000027b0


	//   ....[11]....
        /*039c*/ 	.word	0x00002f10


	//   ....[12]....
        /*03a0*/ 	.word	0x00002f70


	//   ....[13]....
        /*03a4*/ 	.word	0x00004120


	//   ....[14]....
        /*03a8*/ 	.word	0x00004280


	//   ....[15]....
        /*03ac*/ 	.word	0x000049c0


	//   ....[16]....
        /*03b0*/ 	.word	0x00004aa0


	//   ....[17]....
        /*03b4*/ 	.word	0x000051a0


	//   ....[18]....
        /*03b8*/ 	.word	0x00005220


	//   ....[19]....
        /*03bc*/ 	.word	0x000070a0


	//   ....[20]....
        /*03c0*/ 	.word	0x00007110


	//   ....[21]....
        /*03c4*/ 	.word	0x000075a0


	//   ....[22]....
        /*03c8*/ 	.word	0x000076f0


	//   ....[23]....
        /*03cc*/ 	.word	0x00008a90


	//   ....[24]....
        /*03d0*/ 	.word	0x00008b10


	//   ....[25]....
        /*03d4*/ 	.word	0x00008b80


	//   ....[26]....
        /*03d8*/ 	.word	0x00008bb0


	//   ....[27]....
        /*03dc*/ 	.word	0x0000a5a0


	//   ....[28]....
        /*03e0*/ 	.word	0x0000a5d0


	//   ....[29]....
        /*03e4*/ 	.word	0x0000a650


	//   ....[30]....
        /*03e8*/ 	.word	0x0000a680


	//   ....[31]....
        /*03ec*/ 	.word	0x0000acd0


	//   ....[32]....
        /*03f0*/ 	.word	0x0000ad10


	//   ....[33]....
        /*03f4*/ 	.word	0x0000ae50


	//   ....[34]....
        /*03f8*/ 	.word	0x0000ae70


	//   ....[35]....
        /*03fc*/ 	.word	0x0000afb0


	//   ....[36]....
        /*0400*/ 	.word	0x0000afd0


	//   ....[37]....
        /*0404*/ 	.word	0x0000b120


	//   ....[38]....
        /*0408*/ 	.word	0x0000b140


	//   ....[39]....
        /*040c*/ 	.word	0x0000b860


	//   ....[40]....
        /*0410*/ 	.word	0x0000b880


	//   ....[41]....
        /*0414*/ 	.word	0x0000b9c0


	//   ....[42]....
        /*0418*/ 	.word	0x0000b9e0


	//   ....[43]....
        /*041c*/ 	.word	0x0000bb20


	//   ....[44]....
        /*0420*/ 	.word	0x0000bb40


	//   ....[45]....
        /*0424*/ 	.word	0x0000bc90


	//   ....[46]....
        /*0428*/ 	.word	0x0000bcb0


	//   ....[47]....
        /*042c*/ 	.word	0x0000bec0


	//   ....[48]....
        /*0430*/ 	.word	0x0000d270


	//   ....[49]....
        /*0434*/ 	.word	0x0000d290


	//   ....[50]....
        /*0438*/ 	.word	0x0000d2a0


	//   ....[51]....
        /*043c*/ 	.word	0x0000d2e0


	//   ....[52]....
        /*0440*/ 	.word	0x0000d330


	//   ....[53]....
        /*0444*/ 	.word	0x0000d350


	//   ....[54]....
        /*0448*/ 	.word	0x0000d3a0


	//   ....[55]....
        /*044c*/ 	.word	0x0000d3c0


	//   ....[56]....
        /*0450*/ 	.word	0x0000d410


	//   ....[57]....
        /*0454*/ 	.word	0x0000d430


	//   ....[58]....
        /*0458*/ 	.word	0x0000d460


	//   ....[59]....
        /*045c*/ 	.word	0x0000d490


	//   ....[60]....
        /*0460*/ 	.word	0x0000dad0


	//   ....[61]....
        /*0464*/ 	.word	0x0000daf0


	//   ....[62]....
        /*0468*/ 	.word	0x0000db10


	//   ....[63]....
        /*046c*/ 	.word	0x0000db70


	//   ....[64]....
        /*0470*/ 	.word	0x0000dbc0


	//   ....[65]....
        /*0474*/ 	.word	0x0000dbe0


	//   ....[66]....
        /*0478*/ 	.word	0x0000dc30


	//   ....[67]....
        /*047c*/ 	.word	0x0000dc50


	//   ....[68]....
        /*0480*/ 	.word	0x0000dca0


	//   ....[69]....
        /*0484*/ 	.word	0x0000dcc0


	//   ....[70]....
        /*0488*/ 	.word	0x0000dd10


	//   ....[71]....
        /*048c*/ 	.word	0x0000dd30


	//   ....[72]....
        /*0490*/ 	.word	0x0000dd80


	//   ....[73]....
        /*0494*/ 	.word	0x0000dda0


	//   ....[74]....
        /*0498*/ 	.word	0x0000ddd0


	//   ....[75]....
        /*049c*/ 	.word	0x0000ddf0


	//   ....[76]....
        /*04a0*/ 	.word	0x0000e220


	//   ....[77]....
        /*04a4*/ 	.word	0x0000e270


	//   ....[78]....
        /*04a8*/ 	.word	0x0000e290


	//   ....[79]....
        /*04ac*/ 	.word	0x0000e360


	//   ....[80]....
        /*04b0*/ 	.word	0x0000e370


	//   ....[81]....
        /*04b4*/ 	.word	0x0000e3a0


	//   ....[82]....
        /*04b8*/ 	.word	0x0000e430


	//   ....[83]....
        /*04bc*/ 	.word	0x0000e4d0


	//   ....[84]....
        /*04c0*/ 	.word	0x0000e4f0


	//   ....[85]....
        /*04c4*/ 	.word	0x0000e590


	//   ....[86]....
        /*04c8*/ 	.word	0x0000e5b0


	//   ....[87]....
        /*04cc*/ 	.word	0x0000e5c0


	//   ....[88]....
        /*04d0*/ 	.word	0x0000ece0


	//   ....[89]....
        /*04d4*/ 	.word	0x0000ed00


	//   ....[90]....
        /*04d8*/ 	.word	0x0000ed10


	//   ....[91]....
        /*04dc*/ 	.word	0x0000ed20


	//   ....[92]....
        /*04e0*/ 	.word	0x0000ed40


	//   ....[93]....
        /*04e4*/ 	.word	0x0000eda0


	//   ....[94]....
        /*04e8*/ 	.word	0x0000edc0


	//   ....[95]....
        /*04ec*/ 	.word	0x0000edd0


	//   ....[96]....
        /*04f0*/ 	.word	0x0000ee10


	//   ....[97]....
        /*04f4*/ 	.word	0x0000ee40


	//   ....[98]....
        /*04f8*/ 	.word	0x0000ee50


	//   ....[99]....
        /*04fc*/ 	.word	0x0000ee70


	//   ....[100]....
        /*0500*/ 	.word	0x0000f1d0


	//   ....[101]....
        /*0504*/ 	.word	0x0000f1f0


	//   ....[102]....
        /*0508*/ 	.word	0x0000f200


	//   ....[103]....
        /*050c*/ 	.word	0x0000f210


	//   ....[104]....
        /*0510*/ 	.word	0x0000f220


	//   ....[105]....
        /*0514*/ 	.word	0x0000f240


	//   ....[106]....
        /*0518*/ 	.word	0x0000f2b0


	//   ....[107]....
        /*051c*/ 	.word	0x0000f2d0


	//   ....[108]....
        /*0520*/ 	.word	0x0000f330


	//   ....[109]....
        /*0524*/ 	.word	0x0000f340


	//   ....[110]....
        /*0528*/ 	.word	0x0000f3b0


	//   ....[111]....
        /*052c*/ 	.word	0x0000f420


	//   ....[112]....
        /*0530*/ 	.word	0x0000f860


	//   ....[113]....
        /*0534*/ 	.word	0x0000fa40


	//   ....[114]....
        /*0538*/ 	.word	0x0000ffe0


	//   ....[115]....
        /*053c*/ 	.word	0x000100c0


	//   ....[116]....
        /*0540*/ 	.word	0x00010160


	//   ....[117]....
        /*0544*/ 	.word	0x000101e0


	//   ....[118]....
        /*0548*/ 	.word	0x00010290


	//   ....[119]....
        /*054c*/ 	.word	0x000102f0


	//   ....[120]....
        /*0550*/ 	.word	0x000103b0


	//   ....[121]....
        /*0554*/ 	.word	0x00010410


	//   ....[122]....
        /*0558*/ 	.word	0x000104d0


	//   ....[123]....
        /*055c*/ 	.word	0x00010530


	//   ....[124]....
        /*0560*/ 	.word	0x000105f0


	//   ....[125]....
        /*0564*/ 	.word	0x00010650


	//   ....[126]....
        /*0568*/ 	.word	0x000106f0


	//   ....[127]....
        /*056c*/ 	.word	0x00010790


	//   ....[128]....
        /*0570*/ 	.word	0x00010800


	//   ....[129]....
        /*0574*/ 	.word	0x00010880


	//   ....[130]....
        /*0578*/ 	.word	0x00010920


	//   ....[131]....
        /*057c*/ 	.word	0x00010980


	//   ....[132]....
        /*0580*/ 	.word	0x00010a40


	//   ....[133]....
        /*0584*/ 	.word	0x00010aa0


	//   ....[134]....
        /*0588*/ 	.word	0x00010b60


	//   ....[135]....
        /*058c*/ 	.word	0x00010bc0


	//   ....[136]....
        /*0590*/ 	.word	0x00010c80


	//   ....[137]....
        /*0594*/ 	.word	0x00010ce0


	//   ....[138]....
        /*0598*/ 	.word	0x00010da0


	//   ....[139]....
        /*059c*/ 	.word	0x00010e00


	//   ....[140]....
        /*05a0*/ 	.word	0x00010ec0


	//   ....[141]....
        /*05a4*/ 	.word	0x00010f20


	//   ....[142]....
        /*05a8*/ 	.word	0x00010fc0


	//   ....[143]....
        /*05ac*/ 	.word	0x000110f0


	//   ....[144]....
        /*05b0*/ 	.word	0x000111c0


	//   ....[145]....
        /*05b4*/ 	.word	0x00011250


	//   ....[146]....
        /*05b8*/ 	.word	0x00011380


	//   ....[147]....
        /*05bc*/ 	.word	0x000113e0


	//   ....[148]....
        /*05c0*/ 	.word	0x000114f0


	//   ....[149]....
        /*05c4*/ 	.word	0x00011550


	//   ....[150]....
        /*05c8*/ 	.word	0x00011660


	//   ....[151]....
        /*05cc*/ 	.word	0x000116c0


	//   ....[152]....
        /*05d0*/ 	.word	0x000117d0


	//   ....[153]....
        /*05d4*/ 	.word	0x00011830


	//   ....[154]....
        /*05d8*/ 	.word	0x000118f0


	//   ....[155]....
        /*05dc*/ 	.word	0x00011a50


	//   ....[156]....
        /*05e0*/ 	.word	0x00011af0


	//   ....[157]....
        /*05e4*/ 	.word	0x00011b50


	//   ....[158]....
        /*05e8*/ 	.word	0x00011bf0


	//   ....[159]....
        /*05ec*/ 	.word	0x00011c50


	//   ....[160]....
        /*05f0*/ 	.word	0x00011d00


	//   ....[161]....
        /*05f4*/ 	.word	0x00011d60


	//   ....[162]....
        /*05f8*/ 	.word	0x00011e00


	//   ....[163]....
        /*05fc*/ 	.word	0x00011e60


	//   ....[164]....
        /*0600*/ 	.word	0x00011f00


	//   ....[165]....
        /*0604*/ 	.word	0x00011f60


	//   ....[166]....
        /*0608*/ 	.word	0x00012000


	//   ....[167]....
        /*060c*/ 	.word	0x000120e0


	//   ....[168]....
        /*0610*/ 	.word	0x00012180


	//   ....[169]....
        /*0614*/ 	.word	0x000121e0


	//   ....[170]....
        /*0618*/ 	.word	0x000122b0


	//   ....[171]....
        /*061c*/ 	.word	0x00012310


	//   ....[172]....
        /*0620*/ 	.word	0x000123e0


	//   ....[173]....
        /*0624*/ 	.word	0x00012440


	//   ....[174]....
        /*0628*/ 	.word	0x00012510


	//   ....[175]....
        /*062c*/ 	.word	0x00012570


	//   ....[176]....
        /*0630*/ 	.word	0x00012640


	//   ....[177]....
        /*0634*/ 	.word	0x000126a0


	//   ....[178]....
        /*0638*/ 	.word	0x00012770


	//   ....[179]....
        /*063c*/ 	.word	0x00012800


	//   ....[180]....
        /*0640*/ 	.word	0x00012920


	//----- nvinfo : EIATTR_REG_RECONFIG
	.align		4
.L_499:
        /*0644*/ 	.byte	0x01, 0x54
	.zero		2


	//----- nvinfo : EIATTR_SYSCALL_OFFSETS
	.align		4
        /*0648*/ 	.byte	0x04, 0x46
        /*064a*/ 	.short	(.L_501 - .L_500)


	//   ....[0]....
.L_500:
        /*064c*/ 	.word	0x000017f0


	//   ....[1]....
        /*0650*/ 	.word	0x0000ca10


	//   ....[2]....
        /*0654*/ 	.word	0x0000cb60


	//   ....[3]....
        /*0658*/ 	.word	0x0000cc50


	//   ....[4]....
        /*065c*/ 	.word	0x0000d770


	//----- nvinfo : EIATTR_MBARRIER_INSTR_OFFSETS
	.align		4
.L_501:
        /*0660*/ 	.byte	0x04, 0x39
        /*0662*/ 	.short	(.L_503 - .L_502)


	//   ....[0]....
.L_502:
        /*0664*/ 	.word	0x00000180
        /*0668*/ 	.word	0x000000ff
        /*066c*/ 	.word	0x00022800
        /*0670*/ 	.short	0x0100
        /*0672*/ 	.byte	0x08
	.zero		1


	//   ....[1]....
        /*0674*/ 	.word	0x00000190
        /*0678*/ 	.word	0x000000ff
        /*067c*/ 	.word	0x00022820
        /*0680*/ 	.short	0x0100
        /*0682*/ 	.byte	0x08
	.zero		1


	//   ....[2]....
        /*0684*/ 	.word	0x00000280
        /*0688*/ 	.word	0x000000ff
        /*068c*/ 	.word	0x00022830
        /*0690*/ 	.short	0x0100
        /*0692*/ 	.byte	0x08
	.zero		1


	//   ....[3]....
        /*0694*/ 	.word	0x00000290
        /*0698*/ 	.word	0x000000ff
        /*069c*/ 	.word	0x00022840
        /*06a0*/ 	.short	0x0100
        /*06a2*/ 	.byte	0x08
	.zero		1


	//   ....[4]....
        /*06a4*/ 	.word	0x000002a0
        /*06a8*/ 	.word	0x000000ff
        /*06ac*/ 	.word	0x00022838
        /*06b0*/ 	.short	0x0100
        /*06b2*/ 	.byte	0x08
	.zero		1


	//   ....[5]....
        /*06b4*/ 	.word	0x000002b0
        /*06b8*/ 	.word	0x000000ff
        /*06bc*/ 	.word	0x00022848
        /*06c0*/ 	.short	0x0100
        /*06c2*/ 	.byte	0x08
	.zero		1


	//   ....[6]....
        /*06c4*/ 	.word	0x000003e0
        /*06c8*/ 	.word	0x000000ff
        /*06cc*/ 	.word	0x00022850
        /*06d0*/ 	.short	0x0100
        /*06d2*/ 	.byte	0x08
	.zero		1


	//   ....[7]....
        /*06d4*/ 	.word	0x000003f0
        /*06d8*/ 	.word	0x000000ff
        /*06dc*/ 	.word	0x00022860
        /*06e0*/ 	.short	0x0100
        /*06e2*/ 	.byte	0x08
	.zero		1


	//   ....[8]....
        /*06e4*/ 	.word	0x00000400
        /*06e8*/ 	.word	0x000000ff
        /*06ec*/ 	.word	0x00022858
        /*06f0*/ 	.short	0x0100
        /*06f2*/ 	.byte	0x08
	.zero		1


	//   ....[9]....
        /*06f4*/ 	.word	0x00000410
        /*06f8*/ 	.word	0x000000ff
        /*06fc*/ 	.word	0x00022868
        /*0700*/ 	.short	0x0100
        /*0702*/ 	.byte	0x08
	.zero		1


	//   ....[10]....
        /*0704*/ 	.word	0x00000500
        /*0708*/ 	.word	0x000000ff
        /*070c*/ 	.word	0x00022870
        /*0710*/ 	.short	0x0100
        /*0712*/ 	.byte	0x06
	.zero		1


	//   ....[11]....
        /*0714*/ 	.word	0x00000510
        /*0718*/ 	.word	0x000000ff
        /*071c*/ 	.word	0x00022880
        /*0720*/ 	.short	0x0100
        /*0722*/ 	.byte	0x06
	.zero		1


	//   ....[12]....
        /*0724*/ 	.word	0x00000520
        /*0728*/ 	.word	0x000000ff
        /*072c*/ 	.word	0x00022878
        /*0730*/ 	.short	0x0100
        /*0732*/ 	.byte	0x06
	.zero		1


	//   ....[13]....
        /*0734*/ 	.word	0x00000530
        /*0738*/ 	.word	0x000000ff
        /*073c*/ 	.word	0x00022888
        /*0740*/ 	.short	0x0100
        /*0742*/ 	.byte	0x06
	.zero		1


	//   ....[14]....
        /*0744*/ 	.word	0x00000660
        /*0748*/ 	.word	0x000000ff
        /*074c*/ 	.word	0x00022890
        /*0750*/ 	.short	0x0100
        /*0752*/ 	.byte	0x08
	.zero		1


	//   ....[15]....
        /*0754*/ 	.word	0x00000670
        /*0758*/ 	.word	0x000000ff
        /*075c*/ 	.word	0x000228a0
        /*0760*/ 	.short	0x0100
        /*0762*/ 	.byte	0x08
	.zero		1


	//   ....[16]....
        /*0764*/ 	.word	0x00000680
        /*0768*/ 	.word	0x000000ff
        /*076c*/ 	.word	0x00022898
        /*0770*/ 	.short	0x0100
        /*0772*/ 	.byte	0x08
	.zero		1


	//   ....[17]....
        /*0774*/ 	.word	0x00000690
        /*0778*/ 	.word	0x000000ff
        /*077c*/ 	.word	0x000228a8
        /*0780*/ 	.short	0x0100
        /*0782*/ 	.byte	0x08
	.zero		1


	//   ....[18]....
        /*0784*/ 	.word	0x000007d0
        /*0788*/ 	.word	0x000000ff
        /*078c*/ 	.word	0x000228b0
        /*0790*/ 	.short	0x0100
        /*0792*/ 	.byte	0x08
	.zero		1


	//   ....[19]....
        /*0794*/ 	.word	0x000007e0
        /*0798*/ 	.word	0x000000ff
        /*079c*/ 	.word	0x000228c0
        /*07a0*/ 	.short	0x0100
        /*07a2*/ 	.byte	0x08
	.zero		1


	//   ....[20]....
        /*07a4*/ 	.word	0x000007f0
        /*07a8*/ 	.word	0x000000ff
        /*07ac*/ 	.word	0x000228b8
        /*07b0*/ 	.short	0x0100
        /*07b2*/ 	.byte	0x08
	.zero		1


	//   ....[21]....
        /*07b4*/ 	.word	0x00000800
        /*07b8*/ 	.word	0x000000ff
        /*07bc*/ 	.word	0x000228c8
        /*07c0*/ 	.short	0x0100
        /*07c2*/ 	.byte	0x08
	.zero		1


	//   ....[22]....
        /*07c4*/ 	.word	0x00001860
        /*07c8*/ 	.word	0x000000ff
        /*07cc*/ 	.word	0x00022800
        /*07d0*/ 	.short	0x010a
        /*07d2*/ 	.byte	0x2f
	.zero		1


	//   ....[23]....
        /*07d4*/ 	.word	0x00001930
        /*07d8*/ 	.word	0x000000ff
        /*07dc*/ 	.word	0x00022830
        /*07e0*/ 	.short	0x010a
        /*07e2*/ 	.byte	0x16
	.zero		1


	//   ....[24]....
        /*07e4*/ 	.word	0x00001970
        /*07e8*/ 	.word	0x000000ff
        /*07ec*/ 	.word	0x00022830
        /*07f0*/ 	.short	0x010a
        /*07f2*/ 	.byte	0x16
	.zero		1


	//   ....[25]....
        /*07f4*/ 	.word	0x000022a0
        /*07f8*/ 	.word	0x000000ff
        /*07fc*/ 	.word	0x00000000
        /*0800*/ 	.short	0x0101
        /*0802*/ 	.byte	0x06
	.zero		1


	//   ....[26]....
        /*0804*/ 	.word	0x000037d0
        /*0808*/ 	.word	0x000000ff
        /*080c*/ 	.word	0x00022850
        /*0810*/ 	.short	0x010a
        /*0812*/ 	.byte	0x16
	.zero		1


	//   ....[27]....
        /*0814*/ 	.word	0x00003810
        /*0818*/ 	.word	0x000000ff
        /*081c*/ 	.word	0x00022850
        /*0820*/ 	.short	0x010a
        /*0822*/ 	.byte	0x16
	.zero		1


	//   ....[28]....
        /*0824*/ 	.word	0x00003bd0
        /*0828*/ 	.word	0x000000ff
        /*082c*/ 	.word	0x00000000
        /*0830*/ 	.short	0x0101
        /*0832*/ 	.byte	0x16
	.zero		1


	//   ....[29]....
        /*0834*/ 	.word	0x00003d50
        /*0838*/ 	.word	0x000000ff
        /*083c*/ 	.word	0x00022830
        /*0840*/ 	.short	0x010a
        /*0842*/ 	.byte	0x1a
	.zero		1


	//   ....[30]....
        /*0844*/ 	.word	0x00003d90
        /*0848*/ 	.word	0x000000ff
        /*084c*/ 	.word	0x00022830
        /*0850*/ 	.short	0x010a
        /*0852*/ 	.byte	0x1a
	.zero		1


	//   ....[31]....
        /*0854*/ 	.word	0x00004460
        /*0858*/ 	.word	0x000000ff
        /*085c*/ 	.word	0x00000000
        /*0860*/ 	.short	0x0101
        /*0862*/ 	.byte	0x06
	.zero		1


	//   ....[32]....
        /*0864*/ 	.word	0x000063b0
        /*0868*/ 	.word	0x000000ff
        /*086c*/ 	.word	0x00022850
        /*0870*/ 	.short	0x010a
        /*0872*/ 	.byte	0x1a
	.zero		1


	//   ....[33]....
        /*0874*/ 	.word	0x00006400
        /*0878*/ 	.word	0x000000ff
        /*087c*/ 	.word	0x00022850
        /*0880*/ 	.short	0x010a
        /*0882*/ 	.byte	0x1a
	.zero		1


	//   ....[34]....
        /*0884*/ 	.word	0x00006700
        /*0888*/ 	.word	0x000000ff
        /*088c*/ 	.word	0x00000000
        /*0890*/ 	.short	0x0101
        /*0892*/ 	.byte	0x1a
	.zero		1


	//   ....[35]....
        /*0894*/ 	.word	0x00006850
        /*0898*/ 	.word	0x000000ff
        /*089c*/ 	.word	0x00022830
        /*08a0*/ 	.short	0x010a
        /*08a2*/ 	.byte	0x19
	.zero		1


	//   ....[36]....
        /*08a4*/ 	.word	0x00006890
        /*08a8*/ 	.word	0x000000ff
        /*08ac*/ 	.word	0x00022830
        /*08b0*/ 	.short	0x010a
        /*08b2*/ 	.byte	0x19
	.zero		1


	//   ....[37]....
        /*08b4*/ 	.word	0x00006e00
        /*08b8*/ 	.word	0x000000ff
        /*08bc*/ 	.word	0x00000000
        /*08c0*/ 	.short	0x0101
        /*08c2*/ 	.byte	0x06
	.zero		1


	//   ....[38]....
        /*08c4*/ 	.word	0x00008730
        /*08c8*/ 	.word	0x000000ff
        /*08cc*/ 	.word	0x00022850
        /*08d0*/ 	.short	0x010a
        /*08d2*/ 	.byte	0x19
	.zero		1


	//   ....[39]....
        /*08d4*/ 	.word	0x00008780
        /*08d8*/ 	.word	0x000000ff
        /*08dc*/ 	.word	0x00022850
        /*08e0*/ 	.short	0x010a
        /*08e2*/ 	.byte	0x19
	.zero		1


	//   ....[40]....
        /*08e4*/ 	.word	0x00008a70
        /*08e8*/ 	.word	0x000000ff
        /*08ec*/ 	.word	0x00000000
        /*08f0*/ 	.short	0x0101
        /*08f2*/ 	.byte	0x19
	.zero		1


	//   ....[41]....
        /*08f4*/ 	.word	0x0000acf0
        /*08f8*/ 	.word	0x000000ff
        /*08fc*/ 	.word	0x00000000
        /*0900*/ 	.short	0x0101
        /*0902*/ 	.byte	0x05
	.zero		1


	//   ....[42]....
        /*0904*/ 	.word	0x0000d050
        /*0908*/ 	.word	0x00000016
        /*090c*/ 	.word	0x00022840
        /*0910*/ 	.short	0x010a
        /*0912*/ 	.byte	0x3f
	.zero		1


	//   ....[43]....
        /*0914*/ 	.word	0x0000d550
        /*0918*/ 	.word	0x00000016
        /*091c*/ 	.word	0x00022830
        /*0920*/ 	.short	0x0107
        /*0922*/ 	.byte	0x3f
	.zero		1


	//   ....[44]....
        /*0924*/ 	.word	0x0000d620
        /*0928*/ 	.word	0x00000016
        /*092c*/ 	.word	0x00022830
        /*0930*/ 	.short	0x0101
        /*0932*/ 	.byte	0x3f
	.zero		1


	//   ....[45]....
        /*0934*/ 	.word	0x0000deb0
        /*0938*/ 	.word	0x00000010
        /*093c*/ 	.word	0x00022800
        /*0940*/ 	.short	0x0107
        /*0942*/ 	.byte	0x3f
	.zero		1


	//   ....[46]....
        /*0944*/ 	.word	0x0000dfa0
        /*0948*/ 	.word	0x00000010
        /*094c*/ 	.word	0x00022800
        /*0950*/ 	.short	0x0101
        /*0952*/ 	.byte	0x3f
	.zero		1


	//   ....[47]....
        /*0954*/ 	.word	0x0000dfc0
        /*0958*/ 	.word	0x00000010
        /*095c*/ 	.word	0x00022820
        /*0960*/ 	.short	0x010a
        /*0962*/ 	.byte	0x3f
	.zero		1


	//   ....[48]....
        /*0964*/ 	.word	0x0000e050
        /*0968*/ 	.word	0x00000016
        /*096c*/ 	.word	0x00022860
        /*0970*/ 	.short	0x010a
        /*0972*/ 	.byte	0x3f
	.zero		1


	//   ....[49]....
        /*0974*/ 	.word	0x0000e740
        /*0978*/ 	.word	0x00000016
        /*097c*/ 	.word	0x00022850
        /*0980*/ 	.short	0x0107
        /*0982*/ 	.byte	0x3f
	.zero		1


	//   ....[50]....
        /*0984*/ 	.word	0x0000e810
        /*0988*/ 	.word	0x00000016
        /*098c*/ 	.word	0x00022850
        /*0990*/ 	.short	0x0101
        /*0992*/ 	.byte	0x3f
	.zero		1


	//   ....[51]....
        /*0994*/ 	.word	0x0000eb40
        /*0998*/ 	.word	0x0000000a
        /*099c*/ 	.word	0x00022840
        /*09a0*/ 	.short	0x010a
        /*09a2*/ 	.byte	0x3f
	.zero		1


	//   ....[52]....
        /*09a4*/ 	.word	0x0000ef10
        /*09a8*/ 	.word	0x0000000a
        /*09ac*/ 	.word	0x00022830
        /*09b0*/ 	.short	0x0107
        /*09b2*/ 	.byte	0x3f
	.zero		1


	//   ....[53]....
        /*09b4*/ 	.word	0x0000efd0
        /*09b8*/ 	.word	0x0000000a
        /*09bc*/ 	.word	0x00022830
        /*09c0*/ 	.short	0x0101
        /*09c2*/ 	.byte	0x3f
	.zero		1


	//   ....[54]....
        /*09c4*/ 	.word	0x0000f000
        /*09c8*/ 	.word	0x0000000a
        /*09cc*/ 	.word	0x00022860
        /*09d0*/ 	.short	0x010a
        /*09d2*/ 	.byte	0x3f
	.zero		1


	//   ....[55]....
        /*09d4*/ 	.word	0x0000f520
        /*09d8*/ 	.word	0x0000000a
        /*09dc*/ 	.word	0x00022850
        /*09e0*/ 	.short	0x0107
        /*09e2*/ 	.byte	0x3f
	.zero		1


	//   ....[56]....
        /*09e4*/ 	.word	0x0000f5e0
        /*09e8*/ 	.word	0x0000000a
        /*09ec*/ 	.word	0x00022850
        /*09f0*/ 	.short	0x0101
        /*09f2*/ 	.byte	0x3f
	.zero		1


	//   ....[57]....
        /*09f4*/ 	.word	0x0000f9c0
        /*09f8*/ 	.word	0x00000005
        /*09fc*/ 	.word	0x00022820
        /*0a00*/ 	.short	0x010a
        /*0a02*/ 	.byte	0x3f
	.zero		1


	//   ....[58]....
        /*0a04*/ 	.word	0x0000fb40
        /*0a08*/ 	.word	0x00000003
        /*0a0c*/ 	.word	0x00022840
        /*0a10*/ 	.short	0x010a
        /*0a12*/ 	.byte	0x3f
	.zero		1


	//   ....[59]....
        /*0a14*/ 	.word	0x0000fbe0
        /*0a18*/ 	.word	0x00000005
        /*0a1c*/ 	.word	0x00022840
        /*0a20*/ 	.short	0x010a
        /*0a22*/ 	.byte	0x3f
	.zero		1


	//   ....[60]....
        /*0a24*/ 	.word	0x0000fc20
        /*0a28*/ 	.word	0x00000003
        /*0a2c*/ 	.word	0x00022860
        /*0a30*/ 	.short	0x010a
        /*0a32*/ 	.byte	0x3f
	.zero		1


	//   ....[61]....
        /*0a34*/ 	.word	0x0000fc60
        /*0a38*/ 	.word	0x00000005
        /*0a3c*/ 	.word	0x00022860
        /*0a40*/ 	.short	0x010a
        /*0a42*/ 	.byte	0x3f
	.zero		1


	//   ....[62]....
        /*0a44*/ 	.word	0x0000fcd0
        /*0a48*/ 	.word	0x00000003
        /*0a4c*/ 	.word	0x00022800
        /*0a50*/ 	.short	0x010a
        /*0a52*/ 	.byte	0x3f
	.zero		1


	//   ....[63]....
        /*0a54*/ 	.word	0x0000fd30
        /*0a58*/ 	.word	0x00000003
        /*0a5c*/ 	.word	0x00022830
        /*0a60*/ 	.short	0x010a
        /*0a62*/ 	.byte	0x3f
	.zero		1


	//   ....[64]....
        /*0a64*/ 	.word	0x0000fd90
        /*0a68*/ 	.word	0x00000009
        /*0a6c*/ 	.word	0x00022850
        /*0a70*/ 	.short	0x010a
        /*0a72*/ 	.byte	0x3f
	.zero		1


	//   ....[65]....
        /*0a74*/ 	.word	0x0000fdf0
        /*0a78*/ 	.word	0x00000000
        /*0a7c*/ 	.word	0x00022830
        /*0a80*/ 	.short	0x010a
        /*0a82*/ 	.byte	0x3f
	.zero		1


	//   ....[66]....
        /*0a84*/ 	.word	0x0000fe50
        /*0a88*/ 	.word	0x0000000a
        /*0a8c*/ 	.word	0x00022850
        /*0a90*/ 	.short	0x010a
        /*0a92*/ 	.byte	0x3f
	.zero		1


	//   ....[67]....
        /*0a94*/ 	.word	0x0000feb0
        /*0a98*/ 	.word	0x00000000
        /*0a9c*/ 	.word	0x00022830
        /*0aa0*/ 	.short	0x010a
        /*0aa2*/ 	.byte	0x3f
	.zero		1


	//   ....[68]....
        /*0aa4*/ 	.word	0x0000ff10
        /*0aa8*/ 	.word	0x0000000a
        /*0aac*/ 	.word	0x00022850
        /*0ab0*/ 	.short	0x010a
        /*0ab2*/ 	.byte	0x3f
	.zero		1


	//   ....[69]....
        /*0ab4*/ 	.word	0x00010010
        /*0ab8*/ 	.word	0x00000016
        /*0abc*/ 	.word	0x00022840
        /*0ac0*/ 	.short	0x010a
        /*0ac2*/ 	.byte	0x3f
	.zero		1


	//   ....[70]....
        /*0ac4*/ 	.word	0x00010ff0
        /*0ac8*/ 	.word	0x00000010
        /*0acc*/ 	.word	0x00022820
        /*0ad0*/ 	.short	0x010a
        /*0ad2*/ 	.byte	0x3f
	.zero		1


	//   ....[71]....
        /*0ad4*/ 	.word	0x00011040
        /*0ad8*/ 	.word	0x00000016
        /*0adc*/ 	.word	0x00022860
        /*0ae0*/ 	.short	0x010a
        /*0ae2*/ 	.byte	0x3f
	.zero		1


	//   ....[72]....
        /*0ae4*/ 	.word	0x000119a0
        /*0ae8*/ 	.word	0x0000000a
        /*0aec*/ 	.word	0x00022840
        /*0af0*/ 	.short	0x010a
        /*0af2*/ 	.byte	0x3f
	.zero		1


	//   ....[73]....
        /*0af4*/ 	.word	0x00012030
        /*0af8*/ 	.word	0x0000000a
        /*0afc*/ 	.word	0x00022860
        /*0b00*/ 	.short	0x010a
        /*0b02*/ 	.byte	0x3f
	.zero		1


	//   ....[74]....
        /*0b04*/ 	.word	0x00012840
        /*0b08*/ 	.word	0x00000005
        /*0b0c*/ 	.word	0x00022820
        /*0b10*/ 	.short	0x010a
        /*0b12*/ 	.byte	0x3f
	.zero		1


	//   ....[75]....
        /*0b14*/ 	.word	0x000129e0
        /*0b18*/ 	.word	0x00000003
        /*0b1c*/ 	.word	0x00022840
        /*0b20*/ 	.short	0x010a
        /*0b22*/ 	.byte	0x3f
	.zero		1


	//   ....[76]....
        /*0b24*/ 	.word	0x00012a30
        /*0b28*/ 	.word	0x00000005
        /*0b2c*/ 	.word	0x00022840
        /*0b30*/ 	.short	0x010a
        /*0b32*/ 	.byte	0x3f
	.zero		1


	//   ....[77]....
        /*0b34*/ 	.word	0x00012a80
        /*0b38*/ 	.word	0x00000003
        /*0b3c*/ 	.word	0x00022860
        /*0b40*/ 	.short	0x010a
        /*0b42*/ 	.byte	0x3f
	.zero		1


	//----- nvinfo : EIATTR_NUM_MBARRIERS
	.align		4
.L_503:
        /*0b44*/ 	.byte	0x03, 0x38
        /*0b46*/ 	.short	0x0016


	//----- nvinfo : EIATTR_EXIT_INSTR_OFFSETS
	.align		4
        /*0b48*/ 	.byte	0x04, 0x1c
        /*0b4a*/ 	.short	(.L_505 - .L_504)


	//   ....[0]....
.L_504:
        /*0b4c*/ 	.word	0x00000970


	//   ....[1]....
        /*0b50*/ 	.word	0x0000be30


	//   ....[2]....
        /*0b54*/ 	.word	0x0000fcb0


	//----- nvinfo : EIATTR_MAX_THREADS
	.align		4
.L_505:
        /*0b58*/ 	.byte	0x04, 0x05
        /*0b5a*/ 	.short	(.L_507 - .L_506)
.L_506:
        /*0b5c*/ 	.word	0x00000180
        /*0b60*/ 	.word	0x00000001
        /*0b64*/ 	.word	0x00000001


	//----- nvinfo : EIATTR_CRS_STACK_SIZE
	.align		4
.L_507:
        /*0b68*/ 	.byte	0x04, 0x1e
        /*0b6a*/ 	.short	(.L_509 - .L_508)
.L_508:
        /*0b6c*/ 	.word	0x00000000


	//----- nvinfo : EIATTR_CBANK_PARAM_SIZE
	.align		4
.L_509:
        /*0b70*/ 	.byte	0x03, 0x19
        /*0b72*/ 	.short	0x0af0


	//----- nvinfo : EIATTR_PARAM_CBANK
	.align		4
        /*0b74*/ 	.byte	0x04, 0x0a
        /*0b76*/ 	.short	(.L_511 - .L_510)
	.align		4
.L_510:
        /*0b78*/ 	.word	index@(.nv.constant0._ZN7cutlass13device_kernelIN5flash11enable_sm90INS1_16FlashAttnFwdSm90INS1_25CollectiveMainloopFwdSm90ILi2EN4cute5tupleIJNS5_1CILi1EEES8_S8_EEENS6_IJNS7_ILi128EEENS7_ILi96EEENS7_ILi64EEEEEELi256ENS_10bfloat16_tEfNS_4arch4Sm90ELb1ELb0ELb1ELb0ELb1ELb0ELb0ELb1ELb0ELb1ELb0ELb0EEENS1_21CollectiveEpilogueFwdINS6_IJSA_NS7_ILi256EEESB_EEES9_SE_SG_Li256ELb0ELb1ELb0ELb0EEENS1_30DynamicPersistentTileSchedulerILi256ELi128ELb0ELb1ELb1EEEEEEEEEvNT_6ParamsE)
        /*0b7c*/ 	.short	0x0210
        /*0b7e*/ 	.short	0x0af0


	//----- nvinfo : EIATTR_SW_WAR
	.align		4
.L_511:
        /*0b80*/ 	.byte	0x04, 0x36
        /*0b82*/ 	.short	(.L_513 - .L_512)
.L_512:
        /*0b84*/ 	.word	0x00000008
.L_513:


//--------------------- .nv.info._ZN7cutlass13device_kernelIN5flash11enable_sm90INS1_16FlashAttnFwdSm90INS1_25CollectiveMainloopFwdSm90ILi2EN4cute5tupleIJNS5_1CILi1EEES8_S8_EEENS6_IJNS7_ILi128EEENS7_ILi96EEENS7_ILi64EEEEEELi256ENS_10bfloat16_tEfNS_4arch4Sm90ELb1ELb0ELb1ELb0ELb1ELb0ELb1ELb1ELb0ELb1ELb0ELb0EEENS1_21CollectiveEpilogueFwdINS6_IJSA_NS7_ILi256EEESB_EEES9_SE_SG_Li256ELb0ELb1ELb0ELb0EEENS1_30DynamicPersistentTileSchedulerILi256ELi128ELb0ELb1ELb1EEEEEEEEEvNT_6ParamsE --------------------------
	.section	.nv.info._ZN7cutlass13device_kernelIN5flash11enable_sm90INS1_16FlashAttnFwdSm90INS1_25CollectiveMainloopFwdSm90ILi2EN4cute5tupleIJNS5_1CILi1EEES8_S8_EEENS6_IJNS7_ILi128EEENS7_ILi96EEENS7_ILi64EEEEEELi256ENS_10bfloat16_tEfNS_4arch4Sm90ELb1ELb0ELb1ELb0ELb1ELb0ELb1ELb1ELb0ELb1ELb0ELb0EEENS1_21CollectiveEpilogueFwdINS6_IJSA_NS7_ILi256EEESB_EEES9_SE_SG_Li256ELb0ELb1ELb0ELb0EEENS1_30DynamicPersistentTileSchedulerILi256ELi128ELb0ELb1ELb1EEEEEEEEEvNT_6ParamsE,"",@"SHT_CUDA_INFO"
	.sectionflags	@""
	.align	4


	//----- nvinfo : EIATTR_CUDA_API_VERSION
	.align		4
        /*0000*/ 	.byte	0x04, 0x37
        /*0002*/ 	.short	(.L_515 - .L_514)
.L_514:
        /*0004*/ 	.word	0x00000082


	//----- nvinfo : EIATTR_KPARAM_INFO
	.align		4
.L_515:
        /*0008*/ 	.byte	0x04, 0x17
        /*000a*/ 	.short	(.L_517 - .L_516)
.L_516:
        /*000c*/ 	.word	0x00000000
        /*0010*/ 	.short	0x0000
        /*0012*/ 	.short	0x0070
        /*0014*/ 	.byte	0x00, 0xf0, 0x01, 0x2e


	//----- nvinfo : EIATTR_SPARSE_MMA_MASK
	.align		4
.L_517:
        /*0018*/ 	.byte	0x03, 0x50
        /*001a*/ 	.short	0x0000


	//----- nvinfo : EIATTR_MAXREG_COUNT
	.align		4
        /*001c*/ 	.byte	0x03, 0x1b
        /*001e*/ 	.short	0x00a8


	//----- nvinfo : EIATTR_NUM_BARRIERS
	.align		4
        /*0020*/ 	.byte	0x02, 0x4c
        /*0022*/ 	.byte	0x10
	.zero		1


	//----- nvinfo : EIATTR_EXTERNS
	.align		4
        /*0024*/ 	.byte	0x04, 0x0f
        /*0026*/ 	.short	(.L_519 - .L_518)


	//   ....[0]....
	.align		4
.L_518:
        /*0028*/ 	.word	index@(__assertfail)


	//----- nvinfo : EIATTR_ANNOTATIONS
	.align		4
.L_519:
        /*002c*/ 	.byte	0x04, 0x55
        /*002e*/ 	.short	(.L_521 - .L_520)


	//   ....[0]....
.L_520:
        /*0030*/ 	.word	0x00000001
        /*0034*/ 	.byte	0xc0, 0x08, 0x00, 0x00, 0x01, 0x00, 0x00, 0x00, 0xc0, 0x09, 0x00, 0x00, 0x01, 0x00, 0x00, 0x00
        /*0044*/ 	.byte	0x50, 0xd5, 0x00, 0x00, 0x01, 0x00, 0x00, 0x00, 0xf0, 0xd5, 0x00, 0x00, 0x01, 0x00, 0x00, 0x00
        /*0054*/ 	.byte	0xe0, 0xd9, 0x00, 0x00, 0x01, 0x00, 0x00, 0x00, 0x10, 0xda, 0x00, 0x00, 0x01, 0x00, 0x00, 0x00
        /*0064*/ 	.byte	0x90, 0xe8, 0x00, 0x00, 0x01, 0x00, 0x00, 0x00, 0x50, 0x04, 0x01, 0x00, 0x01, 0x00, 0x00, 0x00
        /*0074*/ 	.byte	0x70, 0x04, 0x01, 0x00, 0x01, 0x00, 0x00, 0x00, 0xa0, 0x05, 0x01, 0x00, 0x01, 0x00, 0x00, 0x00
        /*0084*/ 	.byte	0x10, 0x07, 0x01, 0x00, 0x01, 0x00, 0x00, 0x00, 0x10, 0x1e, 0x01, 0x00, 0x01, 0x00, 0x00, 0x00
        /*0094*/ 	.byte	0xb0, 0x1f, 0x01, 0x00, 0x01, 0x00, 0x00, 0x00, 0x90, 0x43, 0x01, 0x00


	//----- nvinfo : EIATTR_MERCURY_ISA_VERSION
	.align		4
.L_521:
        /*00a0*/ 	.byte	0x03, 0x5f
        /*00a2*/ 	.short	0x0101


	//----- nvinfo : EIATTR_INT_WARP_WIDE_INSTR_OFFSETS
	.align		4
        /*00a4*/ 	.byte	0x04, 0x31
        /*00a6*/ 	.short	(.L_523 - .L_522)


	//   ....[0]....
.L_522:
        /*00a8*/ 	.word	0x000000c0


	//   ....[1]....
        /*00ac*/ 	.word	0x000000d0


	//   ....[2]....
        /*00b0*/ 	.word	0x000000e0


	//   ....[3]....
        /*00b4*/ 	.word	0x00000180


	//   ....[4]....
        /*00b8*/ 	.word	0x0000dfd0


	//   ....[5]....
        /*00bc*/ 	.word	0x0000e060


	//   ....[6]....
        /*00c0*/ 	.word	0x00011ba0


	//   ....[7]....
        /*00c4*/ 	.word	0x00011c30


	//----- nvinfo : EIATTR_COOP_GROUP_MASK_REGIDS
	.align		4
.L_523:
        /*00c8*/ 	.byte	0x04, 0x29
        /*00ca*/ 	.short	(.L_525 - .L_524)


	//   ....[0]....
.L_524:
        /*00cc*/ 	.word	0xffffffff


	//   ....[1]....
        /*00d0*/ 	.word	0xffffffff


	//   ....[2]....
        /*00d4*/ 	.word	0xffffffff


	//   ....[3]....
        /*00d8*/ 	.word	0xffffffff


	//   ....[4]....
        /*00dc*/ 	.word	0xffffffff


	//   ....[5]....
        /*00e0*/ 	.word	0xffffffff


	//   ....[6]....
        /*00e4*/ 	.word	0xffffffff


	//   ....[7]....
        /*00e8*/ 	.word	0xffffffff


	//   ....[8]....
        /*00ec*/ 	.word	0xffffffff


	//   ....[9]....
        /*00f0*/ 	.word	0xffffffff


	//   ....[10]....
        /*00f4*/ 	.word	0xffffffff


	//   ....[11]....
        /*00f8*/ 	.word	0xffffffff


	//   ....[12]....
        /*00fc*/ 	.word	0xffffffff


	//   ....[13]....
        /*0100*/ 	.word	0xffffffff


	//   ....[14]....
        /*0104*/ 	.word	0xffffffff


	//   ....[15]....
        /*0108*/ 	.word	0xffffffff


	//   ....[16]....
        /*010c*/ 	.word	0xffffffff


	//   ....[17]....
        /*0110*/ 	.word	0xffffffff


	//   ....[18]....
        /*0114*/ 	.word	0xffffffff


	//   ....[19]....
        /*0118*/ 	.word	0xffffffff


	//   ....[20]....
        /*011c*/ 	.word	0xffffffff


	//   ....[21]....
        /*0120*/ 	.word	0xffffffff


	//   ....[22]....
        /*0124*/ 	.word	0xffffffff


	//   ....[23]....
        /*0128*/ 	.word	0xffffffff


	//   ....[24]....
        /*012c*/ 	.word	0xffffffff


	//   ....[25]....
        /*0130*/ 	.word	0xffffffff


	//   ....[26]....
        /*0134*/ 	.word	0xffffffff


	//   ....[27]....
        /*0138*/ 	.word	0xffffffff


	//   ....[28]....
        /*013c*/ 	.word	0xffffffff


	//   ....[29]....
        /*0140*/ 	.word	0xffffffff


	//   ....[30]....
        /*0144*/ 	.word	0xffffffff


	//   ....[31]....
        /*0148*/ 	.word	0xffffffff


	//   ....[32]....
        /*014c*/ 	.word	0xffffffff


	//   ....[33]....
        /*0150*/ 	.word	0xffffffff


	//   ....[34]....
        /*0154*/ 	.word	0xffffffff


	//   ....[35]....
        /*0158*/ 	.word	0xffffffff


	//   ....[36]....
        /*015c*/ 	.word	0xffffffff


	//   ....[37]....
        /*0160*/ 	.word	0xffffffff


	//   ....[38]....
        /*0164*/ 	.word	0xffffffff


	//   ....[39]....
        /*0168*/ 	.word	0xffffffff


	//   ....[40]....
        /*016c*/ 	.word	0xffffffff


	//   ....[41]....
        /*0170*/ 	.word	0xffffffff


	//   ....[42]....
        /*0174*/ 	.word	0xffffffff


	//   ....[43]....
        /*0178*/ 	.word	0xffffffff


	//   ....[44]....
        /*017c*/ 	.word	0xffffffff


	//   ....[45]....
        /*0180*/ 	.word	0xffffffff


	//   ....[46]....
        /*0184*/ 	.word	0xffffffff


	//   ....[47]....
        /*0188*/ 	.word	0xffffffff


	//   ....[48]....
        /*018c*/ 	.word	0xffffffff


	//   ....[49]....
        /*0190*/ 	.word	0xffffffff


	//   ....[50]....
        /*0194*/ 	.word	0xffffffff


	//   ....[51]....
        /*0198*/ 	.word	0xffffffff


	//   ....[52]....
        /*019c*/ 	.word	0xffffffff


	//   ....[53]....
        /*01a0*/ 	.word	0xffffffff


	//   ....[54]....
        /*01a4*/ 	.word	0xffffffff


	//   ....[55]....
        /*01a8*/ 	.word	0xffffffff


	//   ....[56]....
        /*01ac*/ 	.word	0xffffffff


	//   ....[57]....
        /*01b0*/ 	.word	0xffffffff


	//   ....[58]....
        /*01b4*/ 	.word	0xffffffff


	//   ....[59]....
        /*01b8*/ 	.word	0xffffffff


	//   ....[60]....
        /*01bc*/ 	.word	0xffffffff


	//   ....[61]....
        /*01c0*/ 	.word	0xffffffff


	//   ....[62]....
        /*01c4*/ 	.word	0xffffffff


	//   ....[63]....
        /*01c8*/ 	.word	0xffffffff


	//   ....[64]....
        /*01cc*/ 	.word	0xffffffff


	//   ....[65]....
        /*01d0*/ 	.word	0xffffffff


	//   ....[66]....
        /*01d4*/ 	.word	0xffffffff


	//   ....[67]....
        /*01d8*/ 	.word	0xffffffff


	//   ....[68]....
        /*01dc*/ 	.word	0xffffffff


	//   ....[69]....
        /*01e0*/ 	.word	0xffffffff


	//   ....[70]....
        /*01e4*/ 	.word	0xffffffff


	//   ....[71]....
        /*01e8*/ 	.word	0xffffffff


	//   ....[72]....
        /*01ec*/ 	.word	0xffffffff


	//   ....[73]....
        /*01f0*/ 	.word	0xffffffff


	//   ....[74]....
        /*01f4*/ 	.word	0xffffffff


	//   ....[75]....
        /*01f8*/ 	.word	0xffffffff


	//   ....[76]....
        /*01fc*/ 	.word	0xffffffff


	//   ....[77]....
        /*0200*/ 	.word	0xffffffff


	//   ....[78]....
        /*0204*/ 	.word	0xffffffff


	//   ....[79]....
        /*0208*/ 	.word	0xffffffff


	//   ....[80]....
        /*020c*/ 	.word	0xffffffff


	//   ....[81]....
        /*0210*/ 	.word	0xffffffff


	//   ....[82]....
        /*0214*/ 	.word	0xffffffff


	//   ....[83]....
        /*0218*/ 	.word	0xffffffff


	//   ....[84]....
        /*021c*/ 	.word	0xffffffff


	//   ....[85]....
        /*0220*/ 	.word	0xffffffff


	//   ....[86]....
        /*0224*/ 	.word	0xffffffff


	//   ....[87]....
        /*0228*/ 	.word	0xffffffff


	//   ....[88]....
        /*022c*/ 	.word	0xffffffff


	//   ....[89]....
        /*0230*/ 	.word	0xffffffff


	//   ....[90]....
        /*0234*/ 	.word	0xffffffff


	//   ....[91]....
        /*0238*/ 	.word	0xffffffff


	//   ....[92]....
        /*023c*/ 	.word	0xffffffff


	//   ....[93]....
        /*0240*/ 	.word	0xffffffff


	//   ....[94]....
        /*0244*/ 	.word	0xffffffff


	//   ....[95]....
        /*0248*/ 	.word	0xffffffff


	//   ....[96]....
        /*024c*/ 	.word	0xffffffff


	//   ....[97]....
        /*0250*/ 	.word	0xffffffff


	//   ....[98]....
        /*0254*/ 	.word	0xffffffff


	//   ....[99]....
        /*0258*/ 	.word	0xffffffff


	//   ....[100]....
        /*025c*/ 	.word	0xffffffff


	//   ....[101]....
        /*0260*/ 	.word	0xffffffff


	//   ....[102]....
        /*0264*/ 	.word	0xffffffff


	//   ....[103]....
        /*0268*/ 	.word	0xffffffff


	//   ....[104]....
        /*026c*/ 	.word	0xffffffff


	//   ....[105]....
        /*0270*/ 	.word	0xffffffff


	//   ....[106]....
        /*0274*/ 	.word	0xffffffff


	//   ....[107]....
        /*0278*/ 	.word	0xffffffff


	//   ....[108]....
        /*027c*/ 	.word	0xffffffff


	//   ....[109]....
        /*0280*/ 	.word	0xffffffff


	//   ....[110]....
        /*0284*/ 	.word	0xffffffff


	//   ....[111]....
        /*0288*/ 	.word	0xffffffff


	//   ....[112]....
        /*028c*/ 	.word	0xffffffff


	//   ....[113]....
        /*0290*/ 	.word	0xffffffff


	//   ....[114]....
        /*0294*/ 	.word	0xffffffff


	//   ....[115]....
        /*0298*/ 	.word	0xffffffff


	//   ....[116]....
        /*029c*/ 	.word	0xffffffff


	//   ....[117]....
        /*02a0*/ 	.word	0xffffffff


	//   ....[118]....
        /*02a4*/ 	.word	0xffffffff


	//   ....[119]....
        /*02a8*/ 	.word	0xffffffff


	//   ....[120]....
        /*02ac*/ 	.word	0xffffffff


	//   ....[121]....
        /*02b0*/ 	.word	0xffffffff


	//   ....[122]....
        /*02b4*/ 	.word	0xffffffff


	//   ....[123]....
        /*02b8*/ 	.word	0xffffffff


	//   ....[124]....
        /*02bc*/ 	.word	0xffffffff


	//   ....[125]....
        /*02c0*/ 	.word	0xffffffff


	//   ....[126]....
        /*02c4*/ 	.word	0xffffffff


	//   ....[127]....
        /*02c8*/ 	.word	0xffffffff


	//   ....[128]....
        /*02cc*/ 	.word	0xffffffff


	//   ....[129]....
        /*02d0*/ 	.word	0xffffffff


	//   ....[130]....
        /*02d4*/ 	.word	0x0500000f


	//   ....[131]....
        /*02d8*/ 	.word	0x0500000f


	//   ....[132]....
        /*02dc*/ 	.word	0x0500000f


	//   ....[133]....
        /*02e0*/ 	.word	0x0500000f


	//   ....[134]....
        /*02e4*/ 	.word	0x0500000f


	//   ....[135]....
        /*02e8*/ 	.word	0x0500000f


	//   ....[136]....
        /*02ec*/ 	.word	0x0500000f


	//   ....[137]....
        /*02f0*/ 	.word	0x0500000f


	//   ....[138]....
        /*02f4*/ 	.word	0x0500000f


	//   ....[139]....
        /*02f8*/ 	.word	0x0500000f


	//   ....[140]....
        /*02fc*/ 	.word	0x0500000f


	//   ....[141]....
        /*0300*/ 	.word	0x0500000f


	//   ....[142]....
        /*0304*/ 	.word	0x0500000f


	//   ....[143]....
        /*0308*/ 	.word	0x0500000f


	//   ....[144]....
        /*030c*/ 	.word	0x0500000f


	//   ....[145]....
        /*0310*/ 	.word	0x0500000f


	//   ....[146]....
        /*0314*/ 	.word	0x0500000f


	//   ....[147]....
        /*0318*/ 	.word	0x0500000f


	//   ....[148]....
        /*031c*/ 	.word	0x0500000f


	//   ....[149]....
        /*0320*/ 	.word	0x0500000f


	//   ....[150]....
        /*0324*/ 	.word	0x0500000f


	//   ....[151]....
        /*0328*/ 	.word	0x0500000f


	//   ....[152]....
        /*032c*/ 	.word	0x0500000f


	//   ....[153]....
        /*0330*/ 	.word	0x0500000f


	//   ....[154]....
        /*0334*/ 	.word	0x0500000f


	//   ....[155]....
        /*0338*/ 	.word	0x0500000f


	//   ....[156]....
        /*033c*/ 	.word	0x0500000f


	//   ....[157]....
        /*0340*/ 	.word	0x0500000f


	//   ....[158]....
        /*0344*/ 	.word	0x0500000f


	//   ....[159]....
        /*0348*/ 	.word	0x0500000f


	//   ....[160]....
        /*034c*/ 	.word	0x0500000f


	//   ....[161]....
        /*0350*/ 	.word	0x0500000f


	//   ....[162]....
        /*0354*/ 	.word	0x0500000f


	//   ....[163]....
        /*0358*/ 	.word	0x0500000f


	//   ....[164]....
        /*035c*/ 	.word	0x0500000f


	//   ....[165]....
        /*0360*/ 	.word	0x0500000f


	//   ....[166]....
        /*0364*/ 	.word	0x0500000f


	//   ....[167]....
        /*0368*/ 	.word	0x0500000f


	//   ....[168]....
        /*036c*/ 	.word	0x0500000f


	//   ....[169]....
        /*0370*/ 	.word	0x0500000f


	//   ....[170]....
        /*0374*/ 	.word	0x0500000f


	//   ....[171]....
        /*0378*/ 	.word	0x0500000f


	//   ....[172]....
        /*037c*/ 	.word	0x0500000f


	//   ....[173]....
        /*0380*/ 	.word	0x0500000f


	//   ....[174]....
        /*0384*/ 	.word	0x0500000f


	//   ....[175]....
        /*0388*/ 	.word	0x0500000f


	//   ....[176]....
        /*038c*/ 	.word	0x0500000f


	//   ....[177]....
        /*0390*/ 	.word	0x0500000f


	//   ....[178]....
        /*0394*/ 	.word	0x0500000f


	//   ....[179]....
        /*0398*/ 	.word	0x0500000f


	//   ....[180]....
        /*039c*/ 	.word	0x0500000f


	//   ....[181]....
        /*03a0*/ 	.word	0x0500000f


	//   ....[182]....
        /*03a4*/ 	.word	0x0500000f


	//   ....[183]....
        /*03a8*/ 	.word	0x0500000f


	//   ....[184]....
        /*03ac*/ 	.word	0x0500000f


	//   ....[185]....
        /*03b0*/ 	.word	0x0500000f


	//   ....[186]....
        /*03b4*/ 	.word	0x0500000f


	//   ....[187]....
        /*03b8*/ 	.word	0x0500000f


	//   ....[188]....
        /*03bc*/ 	.word	0x0500000f


	//   ....[189]....
        /*03c0*/ 	.word	0x0500000f


	//   ....[190]....
        /*03c4*/ 	.word	0x0500000f


	//   ....[191]....
        /*03c8*/ 	.word	0x0500000f


	//   ....[192]....
        /*03cc*/ 	.word	0x0500000f


	//   ....[193]....
        /*03d0*/ 	.word	0x0500000f


	//   ....[194]....
        /*03d4*/ 	.word	0x0500000f


	//   ....[195]....
        /*03d8*/ 	.word	0x0500000f


	//   ....[196]....
        /*03dc*/ 	.word	0x0500000f


	//   ....[197]....
        /*03e0*/ 	.word	0x0500000f


	//   ....[198]....
        /*03e4*/ 	.word	0x0500000f


	//   ....[199]....
        /*03e8*/ 	.word	0x0500000f


	//   ....[200]....
        /*03ec*/ 	.word	0x0500000f


	//   ....[201]....
        /*03f0*/ 	.word	0x0500000f


	//   ....[202]....
        /*03f4*/ 	.word	0x0500000f


	//   ....[203]....
        /*03f8*/ 	.word	0x0500000f


	//   ....[204]....
        /*03fc*/ 	.word	0x0500000f


	//   ....[205]....
        /*0400*/ 	.word	0x0500000f


	//   ....[206]....
        /*0404*/ 	.word	0x0500000f


	//   ....[207]....
        /*0408*/ 	.word	0x0500000f


	//   ....[208]....
        /*040c*/ 	.word	0x0500000f


	//   ....[209]....
        /*0410*/ 	.word	0x0500000f


	//   ....[210]....
        /*0414*/ 	.word	0x0500000f


	//   ....[211]....
        /*0418*/ 	.word	0x0500000f


	//   ....[212]....
        /*041c*/ 	.word	0x0500000f


	//----- nvinfo : EIATTR_COOP_GROUP_INSTR_OFFSETS
	.align		4
.L_525:
        /*0420*/ 	.byte	0x04, 0x28
        /*0422*/ 	.short	(.L_527 - .L_526)


	//   ....[0]....
.L_526:
        /*0424*/ 	.word	0x00000080


	//   ....[1]....
        /*0428*/ 	.word	0x00000090


	//   ....[2]....
        /*042c*/ 	.word	0x000002f0


	//   ....[3]....
        /*0430*/ 	.word	0x00000450


	//   ....[4]....
        /*0434*/ 	.word	0x00000570


	//   ....[5]....
        /*0438*/ 	.word	0x000006d0


	//   ....[6]....
        /*043c*/ 	.word	0x00001670


	//   ....[7]....
        /*0440*/ 	.word	0x00002a60


	//   ....[8]....
        /*0444*/ 	.word	0x00002aa0


	//   ....[9]....
        /*0448*/ 	.word	0x00003690


	//   ....[10]....
        /*044c*/ 	.word	0x00003770


	//   ....[11]....
        /*0450*/ 	.word	0x000037a0


	//   ....[12]....
        /*0454*/ 	.word	0x00003800


	//   ....[13]....
        /*0458*/ 	.word	0x000052e0


	//   ....[14]....
        /*045c*/ 	.word	0x00005320


	//   ....[15]....
        /*0460*/ 	.word	0x00005fe0


	//   ....[16]....
        /*0464*/ 	.word	0x00006060


	//   ....[17]....
        /*0468*/ 	.word	0x00006080


	//   ....[18]....
        /*046c*/ 	.word	0x000060a0


	//   ....[19]....
        /*0470*/ 	.word	0x000089e0


	//   ....[20]....
        /*0474*/ 	.word	0x00008a80


	//   ....[21]....
        /*0478*/ 	.word	0x00008ab0


	//   ....[22]....
        /*047c*/ 	.word	0x00008be0


	//   ....[23]....
        /*0480*/ 	.word	0x0000a060


	//   ....[24]....
        /*0484*/ 	.word	0x0000a0e0


	//   ....[25]....
        /*0488*/ 	.word	0x0000a150


	//   ....[26]....
        /*048c*/ 	.word	0x0000a170


	//   ....[27]....
        /*0490*/ 	.word	0x0000bc90


	//   ....[28]....
        /*0494*/ 	.word	0x0000bcc0


	//   ....[29]....
        /*0498*/ 	.word	0x0000bcf0


	//   ....[30]....
        /*049c*/ 	.word	0x0000bd50


	//   ....[31]....
        /*04a0*/ 	.word	0x0000c2d0


	//   ....[32]....
        /*04a4*/ 	.word	0x0000c310


	//   ....[33]....
        /*04a8*/ 	.word	0x0000c460


	//   ....[34]....
        /*04ac*/ 	.word	0x0000c480


	//   ....[35]....
        /*04b0*/ 	.word	0x0000c5c0


	//   ....[36]....
        /*04b4*/ 	.word	0x0000c5e0


	//   ....[37]....
        /*04b8*/ 	.word	0x0000c730


	//   ....[38]....
        /*04bc*/ 	.word	0x0000c750


	//   ....[39]....
        /*04c0*/ 	.word	0x0000cf20


	//   ....[40]....
        /*04c4*/ 	.word	0x0000cf40


	//   ....[41]....
        /*04c8*/ 	.word	0x0000d080


	//   ....[42]....
        /*04cc*/ 	.word	0x0000d0a0


	//   ....[43]....
        /*04d0*/ 	.word	0x0000d1e0


	//   ....[44]....
        /*04d4*/ 	.word	0x0000d200


	//   ....[45]....
        /*04d8*/ 	.word	0x0000d350


	//   ....[46]....
        /*04dc*/ 	.word	0x0000d370


	//   ....[47]....
        /*04e0*/ 	.word	0x0000d580


	//   ....[48]....
        /*04e4*/ 	.word	0x0000ea30


	//   ....[49]....
        /*04e8*/ 	.word	0x0000ea50


	//   ....[50]....
        /*04ec*/ 	.word	0x0000ea60


	//   ....[51]....
        /*04f0*/ 	.word	0x0000eaa0


	//   ....[52]....
        /*04f4*/ 	.word	0x0000eaf0


	//   ....[53]....
        /*04f8*/ 	.word	0x0000eb10


	//   ....[54]....
        /*04fc*/ 	.word	0x0000eb60


	//   ....[55]....
        /*0500*/ 	.word	0x0000eb80


	//   ....[56]....
        /*0504*/ 	.word	0x0000ebd0


	//   ....[57]....
        /*0508*/ 	.word	0x0000ebf0


	//   ....[58]....
        /*050c*/ 	.word	0x0000ec20


	//   ....[59]....
        /*0510*/ 	.word	0x0000ec50


	//   ....[60]....
        /*0514*/ 	.word	0x0000f2b0


	//   ....[61]....
        /*0518*/ 	.word	0x0000f2d0


	//   ....[62]....
        /*051c*/ 	.word	0x0000f310


	//   ....[63]....
        /*0520*/ 	.word	0x0000f320


	//   ....[64]....
        /*0524*/ 	.word	0x0000f340


	//   ....[65]....
        /*0528*/ 	.word	0x0000f360


	//   ....[66]....
        /*052c*/ 	.word	0x0000f380


	//   ....[67]....
        /*0530*/ 	.word	0x0000f3a0


	//   ....[68]....
        /*0534*/ 	.word	0x0000f3d0


	//   ....[69]....
        /*0538*/ 	.word	0x0000f400


	//   ....[70]....
        /*053c*/ 	.word	0x0000f440


	//   ....[71]....
        /*0540*/ 	.word	0x0000f4a0


	//   ....[72]....
        /*0544*/ 	.word	0x0000f5c0


	//   ....[73]....
        /*0548*/ 	.word	0x0000f650


	//   ....[74]....
        /*054c*/ 	.word	0x0000f660


	//   ....[75]....
        /*0550*/ 	.word	0x0000f770


	//   ....[76]....
        /*0554*/ 	.word	0x0000fdf0


	//   ....[77]....
        /*0558*/ 	.word	0x0000fe20


	//   ....[78]....
        /*055c*/ 	.word	0x0000fe30


	//   ....[79]....
        /*0560*/ 	.word	0x0000fe70


	//   ....[80]....
        /*0564*/ 	.word	0x0000ff20


	//   ....[81]....
        /*0568*/ 	.word	0x0000ff40


	//   ....[82]....
        /*056c*/ 	.word	0x00010010


	//   ....[83]....
        /*0570*/ 	.word	0x00010030


	//   ....[84]....
        /*0574*/ 	.word	0x000100c0


	//   ....[85]....
        /*0578*/ 	.word	0x000100e0


	//   ....[86]....
        /*057c*/ 	.word	0x00010170


	//   ....[87]....
        /*0580*/ 	.word	0x00010190


	//   ....[88]....
        /*0584*/ 	.word	0x00010220


	//   ....[89]....
        /*0588*/ 	.word	0x00010240


	//   ....[90]....
        /*058c*/ 	.word	0x000102d0


	//   ....[91]....
        /*0590*/ 	.word	0x00010320


	//   ....[92]....
        /*0594*/ 	.word	0x00010750


	//   ....[93]....
        /*0598*/ 	.word	0x000107a0


	//   ....[94]....
        /*059c*/ 	.word	0x000107c0


	//   ....[95]....
        /*05a0*/ 	.word	0x00010880


	//   ....[96]....
        /*05a4*/ 	.word	0x000108a0


	//   ....[97]....
        /*05a8*/ 	.word	0x00010950


	//   ....[98]....
        /*05ac*/ 	.word	0x00010960


	//   ....[99]....
        /*05b0*/ 	.word	0x00010990


	//   ....[100]....
        /*05b4*/ 	.word	0x00010a20


	//   ....[101]....
        /*05b8*/ 	.word	0x00010ac0


	//   ....[102]....
        /*05bc*/ 	.word	0x00010ae0


	//   ....[103]....
        /*05c0*/ 	.word	0x00010af0


	//   ....[104]....
        /*05c4*/ 	.word	0x000111f0


	//   ....[105]....
        /*05c8*/ 	.word	0x00011210


	//   ....[106]....
        /*05cc*/ 	.word	0x00011220


	//   ....[107]....
        /*05d0*/ 	.word	0x00011230


	//   ....[108]....
        /*05d4*/ 	.word	0x00011250


	//   ....[109]....
        /*05d8*/ 	.word	0x000112b0


	//   ....[110]....
        /*05dc*/ 	.word	0x000112d0


	//   ....[111]....
        /*05e0*/ 	.word	0x000112e0


	//   ....[112]....
        /*05e4*/ 	.word	0x00011320


	//   ....[113]....
        /*05e8*/ 	.word	0x00011350


	//   ....[114]....
        /*05ec*/ 	.word	0x00011360


	//   ....[115]....
        /*05f0*/ 	.word	0x00011380


	//   ....[116]....
        /*05f4*/ 	.word	0x000116d0


	//   ....[117]....
        /*05f8*/ 	.word	0x000116f0


	//   ....[118]....
        /*05fc*/ 	.word	0x00011700


	//   ....[119]....
        /*0600*/ 	.word	0x00011710


	//   ....[120]....
        /*0604*/ 	.word	0x00011720


	//   ....[121]....
        /*0608*/ 	.word	0x00011740


	//   ....[122]....
        /*060c*/ 	.word	0x000117b0


	//   ....[123]....
        /*0610*/ 	.word	0x000117d0


	//   ....[124]....
        /*0614*/ 	.word	0x00011830


	//   ....[125]....
        /*0618*/ 	.word	0x00011840


	//   ....[126]....
        /*061c*/ 	.word	0x000118b0


	//   ....[127]....
        /*0620*/ 	.word	0x00011920


	//   ....[128]....
        /*0624*/ 	.word	0x00011d50


	//   ....[129]....
        /*0628*/ 	.word	0x00011f30


	//   ....[130]....
        /*062c*/ 	.word	0x00012550


	//   ....[131]....
        /*0630*/ 	.word	0x00012630


	//   ....[132]....
        /*0634*/ 	.word	0x000126d0


	//   ....[133]....
        /*0638*/ 	.word	0x00012750


	//   ....[134]....
        /*063c*/ 	.word	0x00012800


	//   ....[135]....
        /*0640*/ 	.word	0x00012860


	//   ....[136]....
        /*0644*/ 	.word	0x00012920


	//   ....[137]....
        /*0648*/ 	.word	0x00012980


	//   ....[138]....
        /*064c*/ 	.word	0x00012a40


	//   ....[139]....
        /*0650*/ 	.word	0x00012aa0


	//   ....[140]....
        /*0654*/ 	.word	0x00012b60


	//   ....[141]....
        /*0658*/ 	.word	0x00012bc0


	//   ....[142]....
        /*065c*/ 	.word	0x00012c60


	//   ....[143]....
        /*0660*/ 	.word	0x00012d10


	//   ....[144]....
        /*0664*/ 	.word	0x00012dc0


	//   ....[145]....
        /*0668*/ 	.word	0x00012e50


	//   ....[146]....
        /*066c*/ 	.word	0x00012f20


	//   ....[147]....
        /*0670*/ 	.word	0x00013040


	//   ....[148]....
        /*0674*/ 	.word	0x000130b0


	//   ....[149]....
        /*0678*/ 	.word	0x00013110


	//   ....[150]....
        /*067c*/ 	.word	0x000131f0


	//   ....[151]....
        /*0680*/ 	.word	0x00013270


	//   ....[152]....
        /*0684*/ 	.word	0x00013370


	//   ....[153]....
        /*0688*/ 	.word	0x00013470


	//   ....[154]....
        /*068c*/ 	.word	0x000134e0


	//   ....[155]....
        /*0690*/ 	.word	0x00013540


	//   ....[156]....
        /*0694*/ 	.word	0x00013610


	//   ....[157]....
        /*0698*/ 	.word	0x00013730


	//   ....[158]....
        /*069c*/ 	.word	0x00013780


	//   ....[159]....
        /*06a0*/ 	.word	0x00013810


	//   ....[160]....
        /*06a4*/ 	.word	0x000138b0


	//   ....[161]....
        /*06a8*/ 	.word	0x00013930


	//   ....[162]....
        /*06ac*/ 	.word	0x00013a00


	//   ....[163]....
        /*06b0*/ 	.word	0x00013b10


	//   ....[164]....
        /*06b4*/ 	.word	0x00013b60


	//   ....[165]....
        /*06b8*/ 	.word	0x00013bd0


	//   ....[166]....
        /*06bc*/ 	.word	0x00013cc0


	//   ....[167]....
        /*06c0*/ 	.word	0x00013dd0


	//   ....[168]....
        /*06c4*/ 	.word	0x00013e20


	//   ....[169]....
        /*06c8*/ 	.word	0x00013ea0


	//   ....[170]....
        /*06cc*/ 	.word	0x00013f80


	//   ....[171]....
        /*06d0*/ 	.word	0x00014090


	//   ....[172]....
        /*06d4*/ 	.word	0x000140e0


	//   ....[173]....
        /*06d8*/ 	.word	0x00014150


	//   ....[174]....
        /*06dc*/ 	.word	0x00014230


	//   ....[175]....
        /*06e0*/ 	.word	0x00014360


	//   ....[176]....
        /*06e4*/ 	.word	0x00014430


	//   ....[177]....
        /*06e8*/ 	.word	0x000144c0


	//   ....[178]....
        /*06ec*/ 	.word	0x000145f0


	//   ....[179]....
        /*06f0*/ 	.word	0x00014650


	//   ....[180]....
        /*06f4*/ 	.word	0x00014760


	//   ....[181]....
        /*06f8*/ 	.word	0x000147c0


	//   ....[182]....
        /*06fc*/ 	.word	0x000148d0


	//   ....[183]....
        /*0700*/ 	.word	0x00014930


	//   ....[184]....
        /*0704*/ 	.word	0x00014a40


	//   ....[185]....
        /*0708*/ 	.word	0x00014aa0


	//   ....[186]....
        /*070c*/ 	.word	0x00014b60


	//   ....[187]....
        /*0710*/ 	.word	0x00014cc0


	//   ....[188]....
        /*0714*/ 	.word	0x00014d60


	//   ....[189]....
        /*0718*/ 	.word	0x00014dc0


	//   ....[190]....
        /*071c*/ 	.word	0x00014e60


	//   ....[191]....
        /*0720*/ 	.word	0x00014ec0


	//   ....[192]....
        /*0724*/ 	.word	0x00014f70


	//   ....[193]....
        /*0728*/ 	.word	0x00014fd0


	//   ....[194]....
        /*072c*/ 	.word	0x00015070


	//   ....[195]....
        /*0730*/ 	.word	0x000150d0


	//   ....[196]....
        /*0734*/ 	.word	0x00015170


	//   ....[197]....
        /*0738*/ 	.word	0x000151d0


	//   ....[198]....
        /*073c*/ 	.word	0x00015270


	//   ....[199]....
        /*0740*/ 	.word	0x00015350


	//   ....[200]....
        /*0744*/ 	.word	0x000153f0


	//   ....[201]....
        /*0748*/ 	.word	0x00015450


	//   ....[202]....
        /*074c*/ 	.word	0x00015520


	//   ....[203]....
        /*0750*/ 	.word	0x00015580


	//   ....[204]....
        /*0754*/ 	.word	0x00015650


	//   ....[205]....
        /*0758*/ 	.word	0x000156b0


	//   ....[206]....
        /*075c*/ 	.word	0x00015780


	//   ....[207]....
        /*0760*/ 	.word	0x000157e0


	//   ....[208]....
        /*0764*/ 	.word	0x000158b0


	//   ....[209]....
        /*0768*/ 	.word	0x00015910


	//   ....[210]....
        /*076c*/ 	.word	0x000159e0


	//   ....[211]....
        /*0770*/ 	.word	0x00015a70


	//   ....[212]....
        /*0774*/ 	.word	0x00015b90


	//----- nvinfo : EIATTR_REG_RECONFIG
	.align		4
.L_527:
        /*0778*/ 	.byte	0x01, 0x54
	.zero		2


	//----- nvinfo : EIATTR_SYSCALL_OFFSETS
	.align		4
        /*077c*/ 	.byte	0x04, 0x46
        /*077e*/ 	.short	(.L_529 - .L_528)


	//   ....[0]....
.L_528:
        /*0780*/ 	.word	0x000018d0


	//   ....[1]....
        /*0784*/ 	.word	0x0000e1c0


	//   ....[2]....
        /*0788*/ 	.word	0x0000e310


	//   ....[3]....
        /*078c*/ 	.word	0x0000e400


	//   ....[4]....
        /*0790*/ 	.word	0x0000ef30


	//   ....[5]....
        /*0794*/ 	.word	0x0000fac0


	//----- nvinfo : EIATTR_MBARRIER_INSTR_OFFSETS
	.align		4
.L_529:
        /*0798*/ 	.byte	0x04, 0x39
        /*079a*/ 	.short	(.L_531 - .L_530)


	//   ....[0]....
.L_530:
        /*079c*/ 	.word	0x00000190
        /*07a0*/ 	.word	0x000000ff
        /*07a4*/ 	.word	0x00032400
        /*07a8*/ 	.short	0x0100
        /*07aa*/ 	.byte	0x08
	.zero		1


	//   ....[1]....
        /*07ac*/ 	.word	0x000001a0
        /*07b0*/ 	.word	0x000000ff
        /*07b4*/ 	.word	0x00032410
        /*07b8*/ 	.short	0x0100
        /*07ba*/ 	.byte	0x08
	.zero		1


	//   ....[2]....
        /*07bc*/ 	.word	0x000001b0
        /*07c0*/ 	.word	0x000000ff
        /*07c4*/ 	.word	0x00032420
        /*07c8*/ 	.short	0x0100
        /*07ca*/ 	.byte	0x08
	.zero		1


	//   ....[3]....
        /*07cc*/ 	.word	0x000002a0
        /*07d0*/ 	.word	0x000000ff
        /*07d4*/ 	.word	0x00032430
        /*07d8*/ 	.short	0x0100
        /*07da*/ 	.byte	0x08
	.zero		1


	//   ....[4]....
        /*07dc*/ 	.word	0x000002b0
        /*07e0*/ 	.word	0x000000ff
        /*07e4*/ 	.word	0x00032440
        /*07e8*/ 	.short	0x0100
        /*07ea*/ 	.byte	0x08
	.zero		1


	//   ....[5]....
        /*07ec*/ 	.word	0x000002c0
        /*07f0*/ 	.word	0x000000ff
        /*07f4*/ 	.word	0x00032438
        /*07f8*/ 	.short	0x0100
        /*07fa*/ 	.byte	0x08
	.zero		1


	//   ....[6]....
        /*07fc*/ 	.word	0x000002d0
        /*0800*/ 	.word	0x000000ff
        /*0804*/ 	.word	0x00032448
        /*0808*/ 	.short	0x0100
        /*080a*/ 	.byte	0x08
	.zero		1


	//   ....[7]....
        /*080c*/ 	.word	0x00000400
        /*0810*/ 	.word	0x000000ff
        /*0814*/ 	.word	0x00032450
        /*0818*/ 	.short	0x0100
        /*081a*/ 	.byte	0x08
	.zero		1


	//   ....[8]....
        /*081c*/ 	.word	0x00000410
        /*0820*/ 	.word	0x000000ff
        /*0824*/ 	.word	0x00032460
        /*0828*/ 	.short	0x0100
        /*082a*/ 	.byte	0x08
	.zero		1


	//   ....[9]....
        /*082c*/ 	.word	0x00000420
        /*0830*/ 	.word	0x000000ff
        /*0834*/ 	.word	0x00032458
        /*0838*/ 	.short	0x0100
        /*083a*/ 	.byte	0x08
	.zero		1


	//   ....[10]....
        /*083c*/ 	.word	0x00000430
        /*0840*/ 	.word	0x000000ff
        /*0844*/ 	.word	0x00032468
        /*0848*/ 	.short	0x0100
        /*084a*/ 	.byte	0x08
	.zero		1


	//   ....[11]....
        /*084c*/ 	.word	0x00000520
        /*0850*/ 	.word	0x000000ff
        /*0854*/ 	.word	0x00032470
        /*0858*/ 	.short	0x0100
        /*085a*/ 	.byte	0x06
	.zero		1


	//   ....[12]....
        /*085c*/ 	.word	0x00000530
        /*0860*/ 	.word	0x000000ff
        /*0864*/ 	.word	0x00032480
        /*0868*/ 	.short	0x0100
        /*086a*/ 	.byte	0x06
	.zero		1


	//   ....[13]....
        /*086c*/ 	.word	0x00000540
        /*0870*/ 	.word	0x000000ff
        /*0874*/ 	.word	0x00032478
        /*0878*/ 	.short	0x0100
        /*087a*/ 	.byte	0x06
	.zero		1


	//   ....[14]....
        /*087c*/ 	.word	0x00000550
        /*0880*/ 	.word	0x000000ff
        /*0884*/ 	.word	0x00032488
        /*0888*/ 	.short	0x0100
        /*088a*/ 	.byte	0x06
	.zero		1


	//   ....[15]....
        /*088c*/ 	.word	0x00000680
        /*0890*/ 	.word	0x000000ff
        /*0894*/ 	.word	0x00032490
        /*0898*/ 	.short	0x0100
        /*089a*/ 	.byte	0x08
	.zero		1


	//   ....[16]....
        /*089c*/ 	.word	0x00000690
        /*08a0*/ 	.word	0x000000ff
        /*08a4*/ 	.word	0x000324a0
        /*08a8*/ 	.short	0x0100
        /*08aa*/ 	.byte	0x08
	.zero		1


	//   ....[17]....
        /*08ac*/ 	.word	0x000006a0
        /*08b0*/ 	.word	0x000000ff
        /*08b4*/ 	.word	0x00032498
        /*08b8*/ 	.short	0x0100
        /*08ba*/ 	.byte	0x08
	.zero		1


	//   ....[18]....
        /*08bc*/ 	.word	0x000006b0
        /*08c0*/ 	.word	0x000000ff
        /*08c4*/ 	.word	0x000324a8
        /*08c8*/ 	.short	0x0100
        /*08ca*/ 	.byte	0x08
	.zero		1


	//   ....[19]....
        /*08cc*/ 	.word	0x000007f0
        /*08d0*/ 	.word	0x000000ff
        /*08d4*/ 	.word	0x000324b0
        /*08d8*/ 	.short	0x0100
        /*08da*/ 	.byte	0x08
	.zero		1


	//   ....[20]....
        /*08dc*/ 	.word	0x00000800
        /*08e0*/ 	.word	0x000000ff
        /*08e4*/ 	.word	0x000324c0
        /*08e8*/ 	.short	0x0100
        /*08ea*/ 	.byte	0x08
	.zero		1


	//   ....[21]....
        /*08ec*/ 	.word	0x00000810
        /*08f0*/ 	.word	0x000000ff
        /*08f4*/ 	.word	0x000324b8
        /*08f8*/ 	.short	0x0100
        /*08fa*/ 	.byte	0x08
	.zero		1


	//   ....[22]....
        /*08fc*/ 	.word	0x00000820
        /*0900*/ 	.word	0x000000ff
        /*0904*/ 	.word	0x000324c8
        /*0908*/ 	.short	0x0100
        /*090a*/ 	.byte	0x08
	.zero		1


	//   ....[23]....
        /*090c*/ 	.word	0x00001930
        /*0910*/ 	.word	0x000000ff
        /*0914*/ 	.word	0x00032400
        /*0918*/ 	.short	0x010a
        /*091a*/ 	.byte	0x28
	.zero		1


	//   ....[24]....
        /*091c*/ 	.word	0x00001a10
        /*0920*/ 	.word	0x000000ff
        /*0924*/ 	.word	0x00032430
        /*0928*/ 	.short	0x010a
        /*092a*/ 	.byte	0x06
	.zero		1


	//   ....[25]....
        /*092c*/ 	.word	0x00001a50
        /*0930*/ 	.word	0x000000ff
        /*0934*/ 	.word	0x00032430
        /*0938*/ 	.short	0x010a
        /*093a*/ 	.byte	0x06
	.zero		1


	//   ....[26]....
        /*093c*/ 	.word	0x00001d50
        /*0940*/ 	.word	0x000000ff
        /*0944*/ 	.word	0x00032410
        /*0948*/ 	.short	0x010a
        /*094a*/ 	.byte	0x28
	.zero		1


	//   ....[27]....
        /*094c*/ 	.word	0x00001d90
        /*0950*/ 	.word	0x000000ff
        /*0954*/ 	.word	0x00032450
        /*0958*/ 	.short	0x010a
        /*095a*/ 	.byte	0x06
	.zero		1


	//   ....[28]....
        /*095c*/ 	.word	0x00001dd0
        /*0960*/ 	.word	0x000000ff
        /*0964*/ 	.word	0x00032450
        /*0968*/ 	.short	0x010a
        /*096a*/ 	.byte	0x06
	.zero		1


	//   ....[29]....
        /*096c*/ 	.word	0x00002c30
        /*0970*/ 	.word	0x000000ff
        /*0974*/ 	.word	0x00000000
        /*0978*/ 	.short	0x0101
        /*097a*/ 	.byte	0x0a
	.zero		1


	//   ....[30]....
        /*097c*/ 	.word	0x00004510
        /*0980*/ 	.word	0x000000ff
        /*0984*/ 	.word	0x00000000
        /*0988*/ 	.short	0x0101
        /*098a*/ 	.byte	0x06
	.zero		1


	//   ....[31]....
        /*098c*/ 	.word	0x000046b0
        /*0990*/ 	.word	0x000000ff
        /*0994*/ 	.word	0x00032430
        /*0998*/ 	.short	0x010a
        /*099a*/ 	.byte	0x04
	.zero		1


	//   ....[32]....
        /*099c*/ 	.word	0x000046f0
        /*09a0*/ 	.word	0x000000ff
        /*09a4*/ 	.word	0x00032430
        /*09a8*/ 	.short	0x010a
        /*09aa*/ 	.byte	0x04
	.zero		1


	//   ....[33]....
        /*09ac*/ 	.word	0x00004910
        /*09b0*/ 	.word	0x000000ff
        /*09b4*/ 	.word	0x00032450
        /*09b8*/ 	.short	0x010a
        /*09ba*/ 	.byte	0x04
	.zero		1


	//   ....[34]....
        /*09bc*/ 	.word	0x00004950
        /*09c0*/ 	.word	0x000000ff
        /*09c4*/ 	.word	0x00032450
        /*09c8*/ 	.short	0x010a
        /*09ca*/ 	.byte	0x04
	.zero		1


	//   ....[35]....
        /*09cc*/ 	.word	0x00005550
        /*09d0*/ 	.word	0x000000ff
        /*09d4*/ 	.word	0x00000000
        /*09d8*/ 	.short	0x0101
        /*09da*/ 	.byte	0x0a
	.zero		1


	//   ....[36]....
        /*09dc*/ 	.word	0x000076b0
        /*09e0*/ 	.word	0x000000ff
        /*09e4*/ 	.word	0x00000000
        /*09e8*/ 	.short	0x0101
        /*09ea*/ 	.byte	0x04
	.zero		1


	//   ....[37]....
        /*09ec*/ 	.word	0x000077e0
        /*09f0*/ 	.word	0x000000ff
        /*09f4*/ 	.word	0x00032430
        /*09f8*/ 	.short	0x010a
        /*09fa*/ 	.byte	0x04
	.zero		1


	//   ....[38]....
        /*09fc*/ 	.word	0x00007820
        /*0a00*/ 	.word	0x000000ff
        /*0a04*/ 	.word	0x00032430
        /*0a08*/ 	.short	0x010a
        /*0a0a*/ 	.byte	0x04
	.zero		1


	//   ....[39]....
        /*0a0c*/ 	.word	0x00007a40
        /*0a10*/ 	.word	0x000000ff
        /*0a14*/ 	.word	0x00032450
        /*0a18*/ 	.short	0x010a
        /*0a1a*/ 	.byte	0x04
	.zero		1


	//   ....[40]....
        /*0a1c*/ 	.word	0x00007a80
        /*0a20*/ 	.word	0x000000ff
        /*0a24*/ 	.word	0x00032450
        /*0a28*/ 	.short	0x010a
        /*0a2a*/ 	.byte	0x04
	.zero		1


	//   ....[41]....
        /*0a2c*/ 	.word	0x00008490
        /*0a30*/ 	.word	0x000000ff
        /*0a34*/ 	.word	0x00000000
        /*0a38*/ 	.short	0x0101
        /*0a3a*/ 	.byte	0x0b
	.zero		1


	//   ....[42]....
        /*0a3c*/ 	.word	0x0000a040
        /*0a40*/ 	.word	0x000000ff
        /*0a44*/ 	.word	0x00000000
        /*0a48*/ 	.short	0x0101
        /*0a4a*/ 	.byte	0x04
	.zero		1


	//   ....[43]....
        /*0a4c*/ 	.word	0x0000c320
        /*0a50*/ 	.word	0x000000bd
        /*0a54*/ 	.word	0x00000000
        /*0a58*/ 	.short	0x0101
        /*0a5a*/ 	.byte	0x3f
	.zero		1


	//   ....[44]....
        /*0a5c*/ 	.word	0x0000e800
        /*0a60*/ 	.word	0x00000018
        /*0a64*/ 	.word	0x00032440
        /*0a68*/ 	.short	0x010a
        /*0a6a*/ 	.byte	0x3f
	.zero		1


	//   ....[45]....
        /*0a6c*/ 	.word	0x0000ed10
        /*0a70*/ 	.word	0x00000018
        /*0a74*/ 	.word	0x00032430
        /*0a78*/ 	.short	0x0107
        /*0a7a*/ 	.byte	0x3f
	.zero		1


	//   ....[46]....
        /*0a7c*/ 	.word	0x0000edc0
        /*0a80*/ 	.word	0x00000018
        /*0a84*/ 	.word	0x00032430
        /*0a88*/ 	.short	0x0101
        /*0a8a*/ 	.byte	0x3f
	.zero		1


	//   ....[47]....
        /*0a8c*/ 	.word	0x0000f900
        /*0a90*/ 	.word	0x00000011
        /*0a94*/ 	.word	0x00032400
        /*0a98*/ 	.short	0x0107
        /*0a9a*/ 	.byte	0x3f
	.zero		1


	//   ....[48]....
        /*0a9c*/ 	.word	0x0000f990
        /*0aa0*/ 	.word	0x00000011
        /*0aa4*/ 	.word	0x00032400
        /*0aa8*/ 	.short	0x0101
        /*0aaa*/ 	.byte	0x3f
	.zero		1


	//   ....[49]....
        /*0aac*/ 	.word	0x000103e0
        /*0ab0*/ 	.word	0x00000011
        /*0ab4*/ 	.word	0x00032410
        /*0ab8*/ 	.short	0x0107
        /*0aba*/ 	.byte	0x3f
	.zero		1


	//   ....[50]....
        /*0abc*/ 	.word	0x000104d0
        /*0ac0*/ 	.word	0x00000011
        /*0ac4*/ 	.word	0x00032410
        /*0ac8*/ 	.short	0x0101
        /*0aca*/ 	.byte	0x3f
	.zero		1


	//   ....[51]....
        /*0acc*/ 	.word	0x000104f0
        /*0ad0*/ 	.word	0x00000011
        /*0ad4*/ 	.word	0x00032420
        /*0ad8*/ 	.short	0x010a
        /*0ada*/ 	.byte	0x3f
	.zero		1


	//   ....[52]....
        /*0adc*/ 	.word	0x00010570
        /*0ae0*/ 	.word	0x00000018
        /*0ae4*/ 	.word	0x00032460
        /*0ae8*/ 	.short	0x010a
        /*0aea*/ 	.byte	0x3f
	.zero		1


	//   ....[53]....
        /*0aec*/ 	.word	0x00010c70
        /*0af0*/ 	.word	0x00000018
        /*0af4*/ 	.word	0x00032450
        /*0af8*/ 	.short	0x0107
        /*0afa*/ 	.byte	0x3f
	.zero		1


	//   ....[54]....
        /*0afc*/ 	.word	0x00010d30
        /*0b00*/ 	.word	0x00000018
        /*0b04*/ 	.word	0x00032450
        /*0b08*/ 	.short	0x0101
        /*0b0a*/ 	.byte	0x3f
	.zero		1


	//   ....[55]....
        /*0b0c*/ 	.word	0x00011050
        /*0b10*/ 	.word	0x0000000a
        /*0b14*/ 	.word	0x00032440
        /*0b18*/ 	.short	0x010a
        /*0b1a*/ 	.byte	0x3f
	.zero		1


	//   ....[56]....
        /*0b1c*/ 	.word	0x00011420
        /*0b20*/ 	.word	0x0000000a
        /*0b24*/ 	.word	0x00032430
        /*0b28*/ 	.short	0x0107
        /*0b2a*/ 	.byte	0x3f
	.zero		1


	//   ....[57]....
        /*0b2c*/ 	.word	0x000114d0
        /*0b30*/ 	.word	0x0000000a
        /*0b34*/ 	.word	0x00032430
        /*0b38*/ 	.short	0x0101
        /*0b3a*/ 	.byte	0x3f
	.zero		1


	//   ....[58]....
        /*0b3c*/ 	.word	0x00011500
        /*0b40*/ 	.word	0x0000000a
        /*0b44*/ 	.word	0x00032460
        /*0b48*/ 	.short	0x010a
        /*0b4a*/ 	.byte	0x3f
	.zero		1


	//   ....[59]....
        /*0b4c*/ 	.word	0x00011a20
        /*0b50*/ 	.word	0x0000000a
        /*0b54*/ 	.word	0x00032450
        /*0b58*/ 	.short	0x0107
        /*0b5a*/ 	.byte	0x3f
	.zero		1


	//   ....[60]....
        /*0b5c*/ 	.word	0x00011ad0
        /*0b60*/ 	.word	0x0000000a
        /*0b64*/ 	.word	0x00032450
        /*0b68*/ 	.short	0x0101
        /*0b6a*/ 	.byte	0x3f
	.zero		1


	//   ....[61]....
        /*0b6c*/ 	.word	0x00011eb0
        /*0b70*/ 	.word	0x00000007
        /*0b74*/ 	.word	0x00032420
        /*0b78*/ 	.short	0x010a
        /*0b7a*/ 	.byte	0x3f
	.zero		1


	//   ....[62]....
        /*0b7c*/ 	.word	0x00012050
        /*0b80*/ 	.word	0x00000005
        /*0b84*/ 	.word	0x00032440
        /*0b88*/ 	.short	0x010a
        /*0b8a*/ 	.byte	0x3f
	.zero		1


	//   ....[63]....
        /*0b8c*/ 	.word	0x000120f0
        /*0b90*/ 	.word	0x00000003
        /*0b94*/ 	.word	0x00032440
        /*0b98*/ 	.short	0x010a
        /*0b9a*/ 	.byte	0x3f
	.zero		1


	//   ....[64]....
        /*0b9c*/ 	.word	0x00012130
        /*0ba0*/ 	.word	0x00000005
        /*0ba4*/ 	.word	0x00032460
        /*0ba8*/ 	.short	0x010a
        /*0baa*/ 	.byte	0x3f
	.zero		1


	//   ....[65]....
        /*0bac*/ 	.word	0x00012170
        /*0bb0*/ 	.word	0x00000003
        /*0bb4*/ 	.word	0x00032460
        /*0bb8*/ 	.short	0x010a
        /*0bba*/ 	.byte	0x3f
	.zero		1


	//   ....[66]....
        /*0bbc*/ 	.word	0x000121e0
        /*0bc0*/ 	.word	0x00000003
        /*0bc4*/ 	.word	0x00032400
        /*0bc8*/ 	.short	0x010a
        /*0bca*/ 	.byte	0x3f
	.zero		1


	//   ....[67]....
        /*0bcc*/ 	.word	0x00012240
        /*0bd0*/ 	.word	0x00000003
        /*0bd4*/ 	.word	0x00032430
        /*0bd8*/ 	.short	0x010a
        /*0bda*/ 	.byte	0x3f
	.zero		1


	//   ....[68]....
        /*0bdc*/ 	.word	0x000122a0
        /*0be0*/ 	.word	0x00000003
        /*0be4*/ 	.word	0x00032410
        /*0be8*/ 	.short	0x010a
        /*0bea*/ 	.byte	0x3f
	.zero		1


	//   ....[69]....
        /*0bec*/ 	.word	0x00012300
        /*0bf0*/ 	.word	0x00000003
        /*0bf4*/ 	.word	0x00032450
        /*0bf8*/ 	.short	0x010a
        /*0bfa*/ 	.byte	0x3f
	.zero		1


	//   ....[70]....
        /*0bfc*/ 	.word	0x00012360
        /*0c00*/ 	.word	0x00000099
        /*0c04*/ 	.word	0x00032430
        /*0c08*/ 	.short	0x010a
        /*0c0a*/ 	.byte	0x3f
	.zero		1


	//   ....[71]....
        /*0c0c*/ 	.word	0x000123c0
        /*0c10*/ 	.word	0x000000cb
        /*0c14*/ 	.word	0x00032450
        /*0c18*/ 	.short	0x010a
        /*0c1a*/ 	.byte	0x3f
	.zero		1


	//   ....[72]....
        /*0c1c*/ 	.word	0x00012420
        /*0c20*/ 	.word	0x00000099
        /*0c24*/ 	.word	0x00032430
        /*0c28*/ 	.short	0x010a
        /*0c2a*/ 	.byte	0x3f
	.zero		1


	//   ....[73]....
        /*0c2c*/ 	.word	0x00012480
        /*0c30*/ 	.word	0x000000cb
        /*0c34*/ 	.word	0x00032450
        /*0c38*/ 	.short	0x010a
        /*0c3a*/ 	.byte	0x3f
	.zero		1


	//   ....[74]....
        /*0c3c*/ 	.word	0x00012580
        /*0c40*/ 	.word	0x00000018
        /*0c44*/ 	.word	0x00032440
        /*0c48*/ 	.short	0x010a
        /*0c4a*/ 	.byte	0x3f
	.zero		1


	//   ....[75]....
        /*0c4c*/ 	.word	0x00014260
        /*0c50*/ 	.word	0x00000011
        /*0c54*/ 	.word	0x00032420
        /*0c58*/ 	.short	0x010a
        /*0c5a*/ 	.byte	0x3f
	.zero		1


	//   ....[76]....
        /*0c5c*/ 	.word	0x000142b0
        /*0c60*/ 	.word	0x00000018
        /*0c64*/ 	.word	0x00032460
        /*0c68*/ 	.short	0x010a
        /*0c6a*/ 	.byte	0x3f
	.zero		1


	//   ....[77]....
        /*0c6c*/ 	.word	0x00014c10
        /*0c70*/ 	.word	0x0000000a
        /*0c74*/ 	.word	0x00032440
        /*0c78*/ 	.short	0x010a
        /*0c7a*/ 	.byte	0x3f
	.zero		1


	//   ....[78]....
        /*0c7c*/ 	.word	0x000152a0
        /*0c80*/ 	.word	0x0000000a
        /*0c84*/ 	.word	0x00032460
        /*0c88*/ 	.short	0x010a
        /*0c8a*/ 	.byte	0x3f
	.zero		1


	//   ....[79]....
        /*0c8c*/ 	.word	0x00015ab0
        /*0c90*/ 	.word	0x00000007
        /*0c94*/ 	.word	0x00032420
        /*0c98*/ 	.short	0x010a
        /*0c9a*/ 	.byte	0x3f
	.zero		1


	//   ....[80]....
        /*0c9c*/ 	.word	0x00015c50
        /*0ca0*/ 	.word	0x00000005
        /*0ca4*/ 	.word	0x00032440
        /*0ca8*/ 	.short	0x010a
        /*0caa*/ 	.byte	0x3f
	.zero		1


	//   ....[81]....
        /*0cac*/ 	.word	0x00015ca0
        /*0cb0*/ 	.word	0x00000003
        /*0cb4*/ 	.word	0x00032440
        /*0cb8*/ 	.short	0x010a
        /*0cba*/ 	.byte	0x3f
	.zero		1


	//   ....[82]....
        /*0cbc*/ 	.word	0x00015cf0
        /*0cc0*/ 	.word	0x00000005
        /*0cc4*/ 	.word	0x00032460
        /*0cc8*/ 	.short	0x010a
        /*0cca*/ 	.byte	0x3f
	.zero		1


	//----- nvinfo : EIATTR_NUM_MBARRIERS
	.align		4
.L_531:
        /*0ccc*/ 	.byte	0x03, 0x38
        /*0cce*/ 	.short	0x0017


	//----- nvinfo : EIATTR_EXIT_INSTR_OFFSETS
	.align		4
        /*0cd0*/ 	.byte	0x04, 0x1c
        /*0cd2*/ 	.short	(.L_533 - .L_532)


	//   ....[0]....
.L_532:
        /*0cd4*/ 	.word	0x000009b0


	//   ....[1]....
        /*0cd8*/ 	.word	0x0000d4f0


	//   ....[2]....
        /*0cdc*/ 	.word	0x000121c0


	//----- nvinfo : EIATTR_MAX_THREADS
	.align		4
.L_533:
        /*0ce0*/ 	.byte	0x04, 0x05
        /*0ce2*/ 	.short	(.L_535 - .L_534)
.L_534:
        /*0ce4*/ 	.word	0x00000180
        /*0ce8*/ 	.word	0x00000001
        /*0cec*/ 	.word	0x00000001


	//----- nvinfo : EIATTR_CRS_STACK_SIZE
	.align		4
.L_535:
        /*0cf0*/ 	.byte	0x04, 0x1e
        /*0cf2*/ 	.short	(.L_537 - .L_536)
.L_536:
        /*0cf4*/ 	.word	0x00000000


	//----- nvinfo : EIATTR_CBANK_PARAM_SIZE
	.align		4
.L_537:
        /*0cf8*/ 	.byte	0x03, 0x19
        /*0cfa*/ 	.short	0x0bf0


	//----- nvinfo : EIATTR_PARAM_CBANK
	.align		4
        /*0cfc*/ 	.byte	0x04, 0x0a
        /*0cfe*/ 	.short	(.L_539 - .L_538)
	.align		4
.L_538:
        /*0d00*/ 	.word	index@(.nv.constant0._ZN7cutlass13device_kernelIN5flash11enable_sm90INS1_16FlashAttnFwdSm90INS1_25CollectiveMainloopFwdSm90ILi2EN4cute5tupleIJNS5_1CILi1EEES8_S8_EEENS6_IJNS7_ILi128EEENS7_ILi96EEENS7_ILi64EEEEEELi256ENS_10bfloat16_tEfNS_4arch4Sm90ELb1ELb0ELb1ELb0ELb1ELb0ELb1ELb1ELb0ELb1ELb0ELb0EEENS1_21CollectiveEpilogueFwdINS6_IJSA_NS7_ILi256EEESB_EEES9_SE_SG_Li256ELb0ELb1ELb0ELb0EEENS1_30DynamicPersistentTileSchedulerILi256ELi128ELb0ELb1ELb1EEEEEEEEEvNT_6ParamsE)
        /*0d04*/ 	.short	0x0210
        /*0d06*/ 	.short	0x0bf0


	//----- nvinfo : EIATTR_SW_WAR
	.align		4
.L_539:
        /*0d08*/ 	.byte	0x04, 0x36
        /*0d0a*/ 	.short	(.L_541 - .L_540)
.L_540:
        /*0d0c*/ 	.word	0x00000008
.L_541:


//--------------------- .nv.info._ZN7cutlass13device_kernelIN5flash11enable_sm90INS1_16FlashAttnFwdSm90INS1_25CollectiveMainloopFwdSm90ILi2EN4cute5tupleIJNS5_1CILi1EEES8_S8_EEENS6_IJNS7_ILi128EEENS7_ILi96EEENS7_ILi64EEEEEELi256ENS_10bfloat16_tEfNS_4arch4Sm90ELb1ELb0ELb1ELb1ELb1ELb0ELb0ELb1ELb0ELb1ELb0ELb0EEENS1_21CollectiveEpilogueFwdINS6_IJSA_NS7_ILi256EEESB_EEES9_SE_SG_Li256ELb1ELb1ELb0ELb0EEENS1_36VarlenDynamicPersistentTileSchedulerILi128ELi96ELi256ELi128ELb0ELb1ELb1ELb1ELb1ELb1EEEEEEEEEvNT_6ParamsE --------------------------
	.section	.nv.info._ZN7cutlass13device_kernelIN5flash11enable_sm90INS1_16FlashAttnFwdSm90INS1_25CollectiveMainloopFwdSm90ILi2EN4cute5tupleIJNS5_1CILi1EEES8_S8_EEENS6_IJNS7_ILi128EEENS7_ILi96EEENS7_ILi64EEEEEELi256ENS_10bfloat16_tEfNS_4arch4Sm90ELb1ELb0ELb1ELb1ELb1ELb0ELb0ELb1ELb0ELb1ELb0ELb0EEENS1_21CollectiveEpilogueFwdINS6_IJSA_NS7_ILi256EEESB_EEES9_SE_SG_Li256ELb1ELb1ELb0ELb0EEENS1_36VarlenDynamicPersistentTileSchedulerILi128ELi96ELi256ELi128ELb0ELb1ELb1ELb1ELb1ELb1EEEEEEEEEvNT_6ParamsE,"",@"SHT_CUDA_INFO"
	.sectionflags	@""
	.align	4


	//----- nvinfo : EIATTR_CUDA_API_VERSION
	.align		4
        /*0000*/ 	.byte	0x04, 0x37
        /*0002*/ 	.short	(.L_543 - .L_542)
.L_542:
        /*0004*/ 	.word	0x00000082


	//----- nvinfo : EIATTR_KPARAM_INFO
	.align		4
.L_543:
        /*0008*/ 	.byte	0x04, 0x17
        /*000a*/ 	.short	(.L_545 - .L_544)
.L_544:
        /*000c*/ 	.word	0x00000000
        /*0010*/ 	.short	0x0000
        /*0012*/ 	.short	0x0070
        /*0014*/ 	.byte	0x00, 0xf0, 0x01, 0x2a


	//----- nvinfo : EIATTR_SPARSE_MMA_MASK
	.align		4
.L_545:
        /*0018*/ 	.byte	0x03, 0x50
        /*001a*/ 	.short	0x0000


	//----- nvinfo : EIATTR_MAXREG_COUNT
	.align		4
        /*001c*/ 	.byte	0x03, 0x1b
        /*001e*/ 	.short	0x00a8


	//----- nvinfo : EIATTR_NUM_BARRIERS
	.align		4
        /*0020*/ 	.byte	0x02, 0x4c
        /*0022*/ 	.byte	0x10
	.zero		1


	//----- nvinfo : EIATTR_EXTERNS
	.align		4
        /*0024*/ 	.byte	0x04, 0x0f
        /*0026*/ 	.short	(.L_547 - .L_546)


	//   ....[0]....
	.align		4
.L_546:
        /*0028*/ 	.word	index@(__assertfail)


	//----- nvinfo : EIATTR_ANNOTATIONS
	.align		4
.L_547:
        /*002c*/ 	.byte	0x04, 0x55
        /*002e*/ 	.short	(.L_549 - .L_548)


	//   ....[0]....
.L_548:
        /* <DEDUP_REMOVED lines=13> */


	//----- nvinfo : EIATTR_MERCURY_ISA_VERSION
	.align		4
.L_549:
        /*00f0*/ 	.byte	0x03, 0x5f
        /*00f2*/ 	.short	0x0101


	//----- nvinfo : EIATTR_UNUSED_LOAD_BYTE_OFFSET
	.align		4
        /*00f4*/ 	.byte	0x04, 0x44
        /*00f6*/ 	.short	(.L_551 - .L_550)


	//   ....[0]....
.L_550:
        /*00f8*/ 	.word	0x00000970
        /*00fc*/ 	.word	0x0000fff0


	//   ....[1]....
        /*0100*/ 	.word	0x000096b0
        /*0104*/ 	.word	0x0000fff0


	//----- nvinfo : EIATTR_INT_WARP_WIDE_INSTR_OFFSETS
	.align		4
.L_551:
        /*0108*/ 	.byte	0x04, 0x31
        /*010a*/ 	.short	(.L_553 - .L_552)


	//   ....[0]....
.L_552:
        /*010c*/ 	.word	0x000000c0


	//   ....[1]....
        /*0110*/ 	.word	0x000000d0


	//   ....[2]....
        /*0114*/ 	.word	0x00000170


	//   ....[3]....
        /*0118*/ 	.word	0x0000d770


	//   ....[4]....
        /*011c*/ 	.word	0x0000d800


	//   ....[5]....
        /*0120*/ 	.word	0x00010b30


	//   ....[6]....
        /*0124*/ 	.word	0x00010bc0


	//----- nvinfo : EIATTR_COOP_GROUP_MASK_REGIDS
	.align		4
.L_553:
        /*0128*/ 	.byte	0x04, 0x29
        /*012a*/ 	.short	(.L_555 - .L_554)


	//   ....[0]....
.L_554:
        /*012c*/ 	.word	0xffffffff


	//   ....[1]....
        /*0130*/ 	.word	0xffffffff


	//   ....[2]....
        /*0134*/ 	.word	0xffffffff


	//   ....[3]....
        /*0138*/ 	.word	0xffffffff


	//   ....[4]....
        /*013c*/ 	.word	0xffffffff


	//   ....[5]....
        /*0140*/ 	.word	0xffffffff


	//   ....[6]....
        /*0144*/ 	.word	0xffffffff


	//   ....[7]....
        /*0148*/ 	.word	0xffffffff


	//   ....[8]....
        /*014c*/ 	.word	0xffffffff


	//   ....[9]....
        /*0150*/ 	.word	0xffffffff


	//   ....[10]....
        /*0154*/ 	.word	0xffffffff


	//   ....[11]....
        /*0158*/ 	.word	0xffffffff


	//   ....[12]....
        /*015c*/ 	.word	0xffffffff


	//   ....[13]....
        /*0160*/ 	.word	0xffffffff


	//   ....[14]....
        /*0164*/ 	.word	0xffffffff


	//   ....[15]....
        /*0168*/ 	.word	0xffffffff


	//   ....[16]....
        /*016c*/ 	.word	0xffffffff


	//   ....[17]....
        /*0170*/ 	.word	0xffffffff


	//   ....[18]....
        /*0174*/ 	.word	0xffffffff


	//   ....[19]....
        /*0178*/ 	.word	0xffffffff


	//   ....[20]....
        /*017c*/ 	.word	0xffffffff


	//   ....[21]....
        /*0180*/ 	.word	0xffffffff


	//   ....[22]....
        /*0184*/ 	.word	0xffffffff


	//   ....[23]....
        /*0188*/ 	.word	0xffffffff


	//   ....[24]....
        /*018c*/ 	.word	0xffffffff


	//   ....[25]....
        /*0190*/ 	.word	0xffffffff


	//   ....[26]....
        /*0194*/ 	.word	0xffffffff


	//   ....[27]....
        /*0198*/ 	.word	0xffffffff


	//   ....[28]....
        /*019c*/ 	.word	0xffffffff


	//   ....[29]....
        /*01a0*/ 	.word	0xffffffff


	//   ....[30]....
        /*01a4*/ 	.word	0xffffffff


	//   ....[31]....
        /*01a8*/ 	.word	0xffffffff


	//   ....[32]....
        /*01ac*/ 	.word	0xffffffff


	//   ....[33]....
        /*01b0*/ 	.word	0xffffffff


	//   ....[34]....
        /*01b4*/ 	.word	0xffffffff


	//   ....[35]....
        /*01b8*/ 	.word	0xffffffff


	//   ....[36]....
        /*01bc*/ 	.word	0xffffffff


	//   ....[37]....
        /*01c0*/ 	.word	0xffffffff


	//   ....[38]....
        /*01c4*/ 	.word	0xffffffff


	//   ....[39]....
        /*01c8*/ 	.word	0xffffffff


	//   ....[40]....
        /*01cc*/ 	.word	0xffffffff


	//   ....[41]....
        /*01d0*/ 	.word	0xffffffff


	//   ....[42]....
        /*01d4*/ 	.word	0xffffffff


	//   ....[43]....
        /*01d8*/ 	.word	0xffffffff


	//   ....[44]....
        /*01dc*/ 	.word	0xffffffff


	//   ....[45]....
        /*01e0*/ 	.word	0xffffffff


	//   ....[46]....
        /*01e4*/ 	.word	0xffffffff


	//   ....[47]....
        /*01e8*/ 	.word	0xffffffff


	//   ....[48]....
        /*01ec*/ 	.word	0xffffffff


	//   ....[49]....
        /*01f0*/ 	.word	0xffffffff


	//   ....[50]....
        /*01f4*/ 	.word	0xffffffff


	//   ....[51]....
        /*01f8*/ 	.word	0xffffffff


	//   ....[52]....
        /*01fc*/ 	.word	0xffffffff


	//   ....[53]....
        /*0200*/ 	.word	0xffffffff


	//   ....[54]....
        /*0204*/ 	.word	0xffffffff


	//   ....[55]....
        /*0208*/ 	.word	0xffffffff


	//   ....[56]....
        /*020c*/ 	.word	0xffffffff


	//   ....[57]....
        /*0210*/ 	.word	0xffffffff


	//   ....[58]....
        /*0214*/ 	.word	0xffffffff


	//   ....[59]....
        /*0218*/ 	.word	0xffffffff


	//   ....[60]....
        /*021c*/ 	.word	0xffffffff


	//   ....[61]....
        /*0220*/ 	.word	0xffffffff


	//   ....[62]....
        /*0224*/ 	.word	0xffffffff


	//   ....[63]....
        /*0228*/ 	.word	0xffffffff


	//   ....[64]....
        /*022c*/ 	.word	0xffffffff


	//   ....[65]....
        /*0230*/ 	.word	0xffffffff


	//   ....[66]....
        /*0234*/ 	.word	0xffffffff


	//   ....[67]....
        /*0238*/ 	.word	0xffffffff


	//   ....[68]....
        /*023c*/ 	.word	0xffffffff


	//   ....[69]....
        /*0240*/ 	.word	0xffffffff


	//   ....[70]....
        /*0244*/ 	.word	0xffffffff


	//   ....[71]....
        /*0248*/ 	.word	0xffffffff


	//   ....[72]....
        /*024c*/ 	.word	0xffffffff


	//   ....[73]....
        /*0250*/ 	.word	0xffffffff


	//   ....[74]....
        /*0254*/ 	.word	0xffffffff


	//   ....[75]....
        /*0258*/ 	.word	0xffffffff


	//   ....[76]....
        /*025c*/ 	.word	0xffffffff


	//   ....[77]....
        /*0260*/ 	.word	0xffffffff


	//   ....[78]....
        /*0264*/ 	.word	0xffffffff


	//   ....[79]....
        /*0268*/ 	.word	0xffffffff


	//   ....[80]....
        /*026c*/ 	.word	0xffffffff


	//   ....[81]....
        /*0270*/ 	.word	0xffffffff


	//   ....[82]....
        /*0274*/ 	.word	0xffffffff


	//   ....[83]....
        /*0278*/ 	.word	0xffffffff


	//   ....[84]....
        /*027c*/ 	.word	0xffffffff


	//   ....[85]....
        /*0280*/ 	.word	0xffffffff


	//   ....[86]....
        /*0284*/ 	.word	0xffffffff


	//   ....[87]....
        /*0288*/ 	.word	0xffffffff


	//   ....[88]....
        /*028c*/ 	.word	0xffffffff


	//   ....[89]....
        /*0290*/ 	.word	0xffffffff


	//   ....[90]....
        /*0294*/ 	.word	0xffffffff


	//   ....[91]....
        /*0298*/ 	.word	0xffffffff


	//   ....[92]....
        /*029c*/ 	.word	0xffffffff


	//   ....[93]....
        /*02a0*/ 	.word	0xffffffff


	//   ....[94]....
        /*02a4*/ 	.word	0xffffffff


	//   ....[95]....
        /*02a8*/ 	.word	0xffffffff


	//   ....[96]....
        /*02ac*/ 	.word	0xffffffff


	//   ....[97]....
        /*02b0*/ 	.word	0xffffffff


	//   ....[98]....
        /*02b4*/ 	.word	0xffffffff


	//   ....[99]....
        /*02b8*/ 	.word	0xffffffff


	//   ....[100]....
        /*02bc*/ 	.word	0xffffffff


	//   ....[101]....
        /*02c0*/ 	.word	0xffffffff


	//   ....[102]....
        /*02c4*/ 	.word	0xffffffff


	//   ....[103]....
        /*02c8*/ 	.word	0xffffffff


	//   ....[104]....
        /*02cc*/ 	.word	0xffffffff


	//   ....[105]....
        /*02d0*/ 	.word	0xffffffff


	//   ....[106]....
        /*02d4*/ 	.word	0xffffffff


	//   ....[107]....
        /*02d8*/ 	.word	0xffffffff


	//   ....[108]....
        /*02dc*/ 	.word	0xffffffff


	//   ....[109]....
        /*02e0*/ 	.word	0xffffffff


	//   ....[110]....
        /*02e4*/ 	.word	0xffffffff


	//   ....[111]....
        /*02e8*/ 	.word	0xffffffff


	//   ....[112]....
        /*02ec*/ 	.word	0xffffffff


	//   ....[113]....
        /*02f0*/ 	.word	0xffffffff


	//   ....[114]....
        /*02f4*/ 	.word	0xffffffff


	//   ....[115]....
        /*02f8*/ 	.word	0xffffffff


	//   ....[116]....
        /*02fc*/ 	.word	0xffffffff


	//   ....[117]....
        /*0300*/ 	.word	0xffffffff


	//   ....[118]....
        /*0304*/ 	.word	0xffffffff


	//   ....[119]....
        /*0308*/ 	.word	0xffffffff


	//   ....[120]....
        /*030c*/ 	.word	0xffffffff


	//   ....[121]....
        /*0310*/ 	.word	0xffffffff


	//   ....[122]....
        /*0314*/ 	.word	0xffffffff


	//   ....[123]....
        /*0318*/ 	.word	0xffffffff


	//   ....[124]....
        /*031c*/ 	.word	0xffffffff


	//   ....[125]....
        /*0320*/ 	.word	0xffffffff


	//   ....[126]....
        /*0324*/ 	.word	0xffffffff


	//   ....[127]....
        /*0328*/ 	.word	0xffffffff


	//   ....[128]....
        /*032c*/ 	.word	0xffffffff


	//   ....[129]....
        /*0330*/ 	.word	0xffffffff


	//   ....[130]....
        /*0334*/ 	.word	0xffffffff


	//   ....[131]....
        /*0338*/ 	.word	0xffffffff


	//   ....[132]....
        /*033c*/ 	.word	0xffffffff


	//   ....[133]....
        /*0340*/ 	.word	0xffffffff


	//   ....[134]....
        /*0344*/ 	.word	0xffffffff


	//   ....[135]....
        /*0348*/ 	.word	0xffffffff


	//   ....[136]....
        /*034c*/ 	.word	0xffffffff


	//   ....[137]....
        /*0350*/ 	.word	0xffffffff


	//   ....[138]....
        /*0354*/ 	.word	0xffffffff


	//   ....[139]....
        /*0358*/ 	.word	0xffffffff


	//   ....[140]....
        /*035c*/ 	.word	0xffffffff


	//   ....[141]....
        /*0360*/ 	.word	0xffffffff


	//   ....[142]....
        /*0364*/ 	.word	0xffffffff


	//   ....[143]....
        /*0368*/ 	.word	0xffffffff


	//   ....[144]....
        /*036c*/ 	.word	0xffffffff


	//   ....[145]....
        /*0370*/ 	.word	0x0500000f


	//   ....[146]....
        /*0374*/ 	.word	0x0500000f


	//   ....[147]....
        /*0378*/ 	.word	0x0500000f


	//   ....[148]....
        /*037c*/ 	.word	0x0500000f


	//   ....[149]....
        /*0380*/ 	.word	0x0500000f


	//   ....[150]....
        /*0384*/ 	.word	0x0500000f


	//   ....[151]....
        /*0388*/ 	.word	0x0500000f


	//   ....[152]....
        /*038c*/ 	.word	0x0500000f


	//   ....[153]....
        /*0390*/ 	.word	0x0500000f


	//   ....[154]....
        /*0394*/ 	.word	0x0500000f


	//   ....[155]....
        /*0398*/ 	.word	0x0500000f


	//   ....[156]....
        /*039c*/ 	.word	0x0500000f


	//   ....[157]....
        /*03a0*/ 	.word	0x0500000f


	//   ....[158]....
        /*03a4*/ 	.word	0x0500000f


	//   ....[159]....
        /*03a8*/ 	.word	0x0500000f


	//   ....[160]....
        /*03ac*/ 	.word	0x0500000f


	//   ....[161]....
        /*03b0*/ 	.word	0x0500000f


	//   ....[162]....
        /*03b4*/ 	.word	0x0500000f


	//   ....[163]....
        /*03b8*/ 	.word	0x0500000f


	//   ....[164]....
        /*03bc*/ 	.word	0x0500000f


	//   ....[165]....
        /*03c0*/ 	.word	0x0500000f


	//   ....[166]....
        /*03c4*/ 	.word	0x0500000f


	//   ....[167]....
        /*03c8*/ 	.word	0x0500000f


	//   ....[168]....
        /*03cc*/ 	.word	0x0500000f


	//   ....[169]....
        /*03d0*/ 	.word	0x0500000f


	//   ....[170]....
        /*03d4*/ 	.word	0x0500000f


	//   ....[171]....
        /*03d8*/ 	.word	0x0500000f


	//   ....[172]....
        /*03dc*/ 	.word	0x0500000f


	//   ....[173]....
        /*03e0*/ 	.word	0x0500000f


	//   ....[174]....
        /*03e4*/ 	.word	0x0500000f


	//   ....[175]....
        /*03e8*/ 	.word	0x0500000f


	//   ....[176]....
        /*03ec*/ 	.word	0x0500000f


	//   ....[177]....
        /*03f0*/ 	.word	0x0500000f


	//   ....[178]....
        /*03f4*/ 	.word	0x0500000f


	//   ....[179]....
        /*03f8*/ 	.word	0x0500000f


	//   ....[180]....
        /*03fc*/ 	.word	0x0500000f


	//   ....[181]....
        /*0400*/ 	.word	0x0500000f


	//   ....[182]....
        /*0404*/ 	.word	0x0500000f


	//   ....[183]....
        /*0408*/ 	.word	0x0500000f


	//   ....[184]....
        /*040c*/ 	.word	0x0500000f


	//   ....[185]....
        /*0410*/ 	.word	0x0500000f


	//   ....[186]....
        /*0414*/ 	.word	0x0500000f


	//   ....[187]....
        /*0418*/ 	.word	0x0500000f


	//   ....[188]....
        /*041c*/ 	.word	0x0500000f


	//   ....[189]....
        /*0420*/ 	.word	0x0500000f


	//   ....[190]....
        /*0424*/ 	.word	0x0500000f


	//   ....[191]....
        /*0428*/ 	.word	0x0500000f


	//   ....[192]....
        /*042c*/ 	.word	0x0500000f


	//   ....[193]....
        /*0430*/ 	.word	0x0500000f


	//   ....[194]....
        /*0434*/ 	.word	0x0500000f


	//   ....[195]....
        /*0438*/ 	.word	0x0500000f


	//   ....[196]....
        /*043c*/ 	.word	0x0500000f


	//   ....[197]....
        /*0440*/ 	.word	0x0500000f


	//   ....[198]....
        /*0444*/ 	.word	0x0500000f


	//   ....[199]....
        /*0448*/ 	.word	0x0500000f


	//   ....[200]....
        /*044c*/ 	.word	0x0500000f


	//   ....[201]....
        /*0450*/ 	.word	0x0500000f


	//   ....[202]....
        /*0454*/ 	.word	0x0500000f


	//   ....[203]....
        /*0458*/ 	.word	0x0500000f


	//   ....[204]....
        /*045c*/ 	.word	0x0500000f


	//   ....[205]....
        /*0460*/ 	.word	0x0500000f


	//   ....[206]....
        /*0464*/ 	.word	0x0500000f


	//   ....[207]....
        /*0468*/ 	.word	0x0500000f


	//   ....[208]....
        /*046c*/ 	.word	0x0500000f


	//   ....[209]....
        /*0470*/ 	.word	0x0500000f


	//   ....[210]....
        /*0474*/ 	.word	0x0500000f


	//   ....[211]....
        /*0478*/ 	.word	0x0500000f


	//   ....[212]....
        /*047c*/ 	.word	0x0500000f


	//   ....[213]....
        /*0480*/ 	.word	0x0500000f


	//   ....[214]....
        /*0484*/ 	.word	0x0500000f


	//   ....[215]....
        /*0488*/ 	.word	0x0500000f


	//   ....[216]....
        /*048c*/ 	.word	0x0500000f


	//   ....[217]....
        /*0490*/ 	.word	0x0500000f


	//   ....[218]....
        /*0494*/ 	.word	0x0500000f


	//   ....[219]....
        /*0498*/ 	.word	0x0500000f


	//   ....[220]....
        /*049c*/ 	.word	0x0500000f


	//   ....[221]....
        /*04a0*/ 	.word	0x0500000f


	//   ....[222]....
        /*04a4*/ 	.word	0x0500000f


	//   ....[223]....
        /*04a8*/ 	.word	0x0500000f


	//   ....[224]....
        /*04ac*/ 	.word	0x0500000f


	//   ....[225]....
        /*04b0*/ 	.word	0x0500000f


	//   ....[226]....
        /*04b4*/ 	.word	0x0500000f


	//   ....[227]....
        /*04b8*/ 	.word	0x0500000f


	//----- nvinfo : EIATTR_COOP_GROUP_INSTR_OFFSETS
	.align		4
.L_555:
        /*04bc*/ 	.byte	0x04, 0x28
        /*04be*/ 	.short	(.L_557 - .L_556)


	//   ....[0]....
.L_556:
        /*04c0*/ 	.word	0x00000080


	//   ....[1]....
        /*04c4*/ 	.word	0x00000090


	//   ....[2]....
        /*04c8*/ 	.word	0x000002d0


	//   ....[3]....
        /*04cc*/ 	.word	0x00000430


	//   ....[4]....
        /*04d0*/ 	.word	0x00000550


	//   ....[5]....
        /*04d4*/ 	.word	0x000006b0


	//   ....[6]....
        /*04d8*/ 	.word	0x00001800


	//   ....[7]....
        /*04dc*/ 	.word	0x00001fb0


	//   ....[8]....
        /*04e0*/ 	.word	0x00002140


	//   ....[9]....
        /*04e4*/ 	.word	0x00002910


	//   ....[10]....
        /*04e8*/ 	.word	0x00002970


	//   ....[11]....
        /*04ec*/ 	.word	0x000030d0


	//   ....[12]....
        /*04f0*/ 	.word	0x00003130


	//   ....[13]....
        /*04f4*/ 	.word	0x000042c0


	//   ....[14]....
        /*04f8*/ 	.word	0x00004420


	//   ....[15]....
        /*04fc*/ 	.word	0x00004b60


	//   ....[16]....
        /*0500*/ 	.word	0x00004c40


	//   ....[17]....
        /*0504*/ 	.word	0x00005340


	//   ....[18]....
        /*0508*/ 	.word	0x000053c0


	//   ....[19]....
        /*050c*/ 	.word	0x00007240


	//   ....[20]....
        /*0510*/ 	.word	0x000072b0


	//   ....[21]....
        /*0514*/ 	.word	0x00007740


	//   ....[22]....
        /*0518*/ 	.word	0x00007890


	//   ....[23]....
        /*051c*/ 	.word	0x00008c30


	//   ....[24]....
        /*0520*/ 	.word	0x00008cb0


	//   ....[25]....
        /*0524*/ 	.word	0x00008d20


	//   ....[26]....
        /*0528*/ 	.word	0x00008d40


	//   ....[27]....
        /*052c*/ 	.word	0x0000a770


	//   ....[28]....
        /*0530*/ 	.word	0x0000a7b0


	//   ....[29]....
        /*0534*/ 	.word	0x0000a7e0


	//   ....[30]....
        /*0538*/ 	.word	0x0000a810


	//   ....[31]....
        /*053c*/ 	.word	0x0000b0b0


	//   ....[32]....
        /*0540*/ 	.word	0x0000b0f0


	//   ....[33]....
        /*0544*/ 	.word	0x0000b240


	//   ....[34]....
        /*0548*/ 	.word	0x0000b260


	//   ....[35]....
        /*054c*/ 	.word	0x0000b3a0


	//   ....[36]....
        /*0550*/ 	.word	0x0000b3c0


	//   ....[37]....
        /*0554*/ 	.word	0x0000b510


	//   ....[38]....
        /*0558*/ 	.word	0x0000b530


	//   ....[39]....
        /*055c*/ 	.word	0x0000be50


	//   ....[40]....
        /*0560*/ 	.word	0x0000be80


	//   ....[41]....
        /*0564*/ 	.word	0x0000bfd0


	//   ....[42]....
        /*0568*/ 	.word	0x0000bff0


	//   ....[43]....
        /*056c*/ 	.word	0x0000c130


	//   ....[44]....
        /*0570*/ 	.word	0x0000c150


	//   ....[45]....
        /*0574*/ 	.word	0x0000c2a0


	//   ....[46]....
        /*0578*/ 	.word	0x0000c2c0


	//   ....[47]....
        /*057c*/ 	.word	0x0000c490


	//   ....[48]....
        /*0580*/ 	.word	0x0000c660


	//   ....[49]....
        /*0584*/ 	.word	0x0000c690


	//   ....[50]....
        /*0588*/ 	.word	0x0000c6c0


	//   ....[51]....
        /*058c*/ 	.word	0x0000c6f0


	//   ....[52]....
        /*0590*/ 	.word	0x0000c720


	//   ....[53]....
        /*0594*/ 	.word	0x0000c750


	//   ....[54]....
        /*0598*/ 	.word	0x0000c8a0


	//   ....[55]....
        /*059c*/ 	.word	0x0000c8d0


	//   ....[56]....
        /*05a0*/ 	.word	0x0000c900


	//   ....[57]....
        /*05a4*/ 	.word	0x0000c930


	//   ....[58]....
        /*05a8*/ 	.word	0x0000c960


	//   ....[59]....
        /*05ac*/ 	.word	0x0000c990


	//   ....[60]....
        /*05b0*/ 	.word	0x0000ca20


	//   ....[61]....
        /*05b4*/ 	.word	0x0000ca80


	//   ....[62]....
        /*05b8*/ 	.word	0x0000cb10


	//   ....[63]....
        /*05bc*/ 	.word	0x0000e310


	//   ....[64]....
        /*05c0*/ 	.word	0x0000e330


	//   ....[65]....
        /*05c4*/ 	.word	0x0000e3c0


	//   ....[66]....
        /*05c8*/ 	.word	0x0000e3e0


	//   ....[67]....
        /*05cc*/ 	.word	0x0000e460


	//   ....[68]....
        /*05d0*/ 	.word	0x0000e480


	//   ....[69]....
        /*05d4*/ 	.word	0x0000e500


	//   ....[70]....
        /*05d8*/ 	.word	0x0000e520


	//   ....[71]....
        /*05dc*/ 	.word	0x0000e5a0


	//   ....[72]....
        /*05e0*/ 	.word	0x0000e5c0


	//   ....[73]....
        /*05e4*/ 	.word	0x0000e5d0


	//   ....[74]....
        /*05e8*/ 	.word	0x0000e5e0


	//   ....[75]....
        /*05ec*/ 	.word	0x0000ee00


	//   ....[76]....
        /*05f0*/ 	.word	0x0000ee30


	//   ....[77]....
        /*05f4*/ 	.word	0x0000ee60


	//   ....[78]....
        /*05f8*/ 	.word	0x0000eef0


	//   ....[79]....
        /*05fc*/ 	.word	0x0000ef00


	//   ....[80]....
        /*0600*/ 	.word	0x0000ef90


	//   ....[81]....
        /*0604*/ 	.word	0x0000efa0


	//   ....[82]....
        /*0608*/ 	.word	0x0000f030


	//   ....[83]....
        /*060c*/ 	.word	0x0000f040


	//   ....[84]....
        /*0610*/ 	.word	0x0000f0d0


	//   ....[85]....
        /*0614*/ 	.word	0x0000f0e0


	//   ....[86]....
        /*0618*/ 	.word	0x0000f170


	//   ....[87]....
        /*061c*/ 	.word	0x0000f180


	//   ....[88]....
        /*0620*/ 	.word	0x0000f200


	//   ....[89]....
        /*0624*/ 	.word	0x0000f210


	//   ....[90]....
        /*0628*/ 	.word	0x0000f220


	//   ....[91]....
        /*062c*/ 	.word	0x0000f690


	//   ....[92]....
        /*0630*/ 	.word	0x0000f6c0


	//   ....[93]....
        /*0634*/ 	.word	0x0000f720


	//   ....[94]....
        /*0638*/ 	.word	0x0000f7d0


	//   ....[95]....
        /*063c*/ 	.word	0x0000f7f0


	//   ....[96]....
        /*0640*/ 	.word	0x0000f8a0


	//   ....[97]....
        /*0644*/ 	.word	0x0000f8b0


	//   ....[98]....
        /*0648*/ 	.word	0x0000f8e0


	//   ....[99]....
        /*064c*/ 	.word	0x0000f970


	//   ....[100]....
        /*0650*/ 	.word	0x0000fa10


	//   ....[101]....
        /*0654*/ 	.word	0x0000fa30


	//   ....[102]....
        /*0658*/ 	.word	0x0000fa40


	//   ....[103]....
        /*065c*/ 	.word	0x00010170


	//   ....[104]....
        /*0660*/ 	.word	0x00010190


	//   ....[105]....
        /*0664*/ 	.word	0x000101a0


	//   ....[106]....
        /*0668*/ 	.word	0x000101e0


	//   ....[107]....
        /*066c*/ 	.word	0x000101f0


	//   ....[108]....
        /*0670*/ 	.word	0x00010230


	//   ....[109]....
        /*0674*/ 	.word	0x00010240


	//   ....[110]....
        /*0678*/ 	.word	0x00010280


	//   ....[111]....
        /*067c*/ 	.word	0x00010290


	//   ....[112]....
        /*0680*/ 	.word	0x000102d0


	//   ....[113]....
        /*0684*/ 	.word	0x000102e0


	//   ....[114]....
        /*0688*/ 	.word	0x000102f0


	//   ....[115]....
        /*068c*/ 	.word	0x00010660


	//   ....[116]....
        /*0690*/ 	.word	0x00010680


	//   ....[117]....
        /*0694*/ 	.word	0x00010690


	//   ....[118]....
        /*0698*/ 	.word	0x000106a0


	//   ....[119]....
        /*069c*/ 	.word	0x000106b0


	//   ....[120]....
        /*06a0*/ 	.word	0x000106d0


	//   ....[121]....
        /*06a4*/ 	.word	0x00010740


	//   ....[122]....
        /*06a8*/ 	.word	0x00010760


	//   ....[123]....
        /*06ac*/ 	.word	0x00010780


	//   ....[124]....
        /*06b0*/ 	.word	0x000107f0


	//   ....[125]....
        /*06b4*/ 	.word	0x00010800


	//   ....[126]....
        /*06b8*/ 	.word	0x00010900


	//   ....[127]....
        /*06bc*/ 	.word	0x00010db0


	//   ....[128]....
        /*06c0*/ 	.word	0x00010de0


	//   ....[129]....
        /*06c4*/ 	.word	0x00010e10


	//   ....[130]....
        /*06c8*/ 	.word	0x00010e40


	//   ....[131]....
        /*06cc*/ 	.word	0x00010e70


	//   ....[132]....
        /*06d0*/ 	.word	0x00010ea0


	//   ....[133]....
        /*06d4*/ 	.word	0x00010ed0


	//   ....[134]....
        /*06d8*/ 	.word	0x00010f00


	//   ....[135]....
        /*06dc*/ 	.word	0x00011080


	//   ....[136]....
        /*06e0*/ 	.word	0x000110b0


	//   ....[137]....
        /*06e4*/ 	.word	0x000110e0


	//   ....[138]....
        /*06e8*/ 	.word	0x00011110


	//   ....[139]....
        /*06ec*/ 	.word	0x00011140


	//   ....[140]....
        /*06f0*/ 	.word	0x00011170


	//   ....[141]....
        /*06f4*/ 	.word	0x00011230


	//   ....[142]....
        /*06f8*/ 	.word	0x00011250


	//   ....[143]....
        /*06fc*/ 	.word	0x000112c0


	//   ....[144]....
        /*0700*/ 	.word	0x00011960


	//   ....[145]....
        /*0704*/ 	.word	0x00011f10


	//   ....[146]....
        /*0708*/ 	.word	0x00012000


	//   ....[147]....
        /*070c*/ 	.word	0x000120a0


	//   ....[148]....
        /*0710*/ 	.word	0x00012100


	//   ....[149]....
        /*0714*/ 	.word	0x000121f0


	//   ....[150]....
        /*0718*/ 	.word	0x00012260


	//   ....[151]....
        /*071c*/ 	.word	0x00012350


	//   ....[152]....
        /*0720*/ 	.word	0x000123c0


	//   ....[153]....
        /*0724*/ 	.word	0x000124b0


	//   ....[154]....
        /*0728*/ 	.word	0x00012520


	//   ....[155]....
        /*072c*/ 	.word	0x00012610


	//   ....[156]....
        /*0730*/ 	.word	0x00012680


	//   ....[157]....
        /*0734*/ 	.word	0x00012720


	//   ....[158]....
        /*0738*/ 	.word	0x00012810


	//   ....[159]....
        /*073c*/ 	.word	0x00012880


	//   ....[160]....
        /*0740*/ 	.word	0x000128e0


	//   ....[161]....
        /*0744*/ 	.word	0x000129d0


	//   ....[162]....
        /*0748*/ 	.word	0x00012a30


	//   ....[163]....
        /*074c*/ 	.word	0x00012b30


	//   ....[164]....
        /*0750*/ 	.word	0x00012b90


	//   ....[165]....
        /*0754*/ 	.word	0x00012c90


	//   ....[166]....
        /*0758*/ 	.word	0x00012cf0


	//   ....[167]....
        /*075c*/ 	.word	0x00012df0


	//   ....[168]....
        /*0760*/ 	.word	0x00012e50


	//   ....[169]....
        /*0764*/ 	.word	0x00012f50


	//   ....[170]....
        /*0768*/ 	.word	0x00012fb0


	//   ....[171]....
        /*076c*/ 	.word	0x000130b0


	//   ....[172]....
        /*0770*/ 	.word	0x00013110


	//   ....[173]....
        /*0774*/ 	.word	0x000131f0


	//   ....[174]....
        /*0778*/ 	.word	0x00013320


	//   ....[175]....
        /*077c*/ 	.word	0x000133f0


	//   ....[176]....
        /*0780*/ 	.word	0x000134b0


	//   ....[177]....
        /*0784*/ 	.word	0x000135c0


	//   ....[178]....
        /*0788*/ 	.word	0x00013620


	//   ....[179]....
        /*078c*/ 	.word	0x00013730


	//   ....[180]....
        /*0790*/ 	.word	0x00013790


	//   ....[181]....
        /*0794*/ 	.word	0x000138a0


	//   ....[182]....
        /*0798*/ 	.word	0x00013900


	//   ....[183]....
        /*079c*/ 	.word	0x00013a10


	//   ....[184]....
        /*07a0*/ 	.word	0x00013a70


	//   ....[185]....
        /*07a4*/ 	.word	0x00013b30


	//   ....[186]....
        /*07a8*/ 	.word	0x00013c90


	//   ....[187]....
        /*07ac*/ 	.word	0x00013d30


	//   ....[188]....
        /*07b0*/ 	.word	0x00013d90


	//   ....[189]....
        /*07b4*/ 	.word	0x00013e40


	//   ....[190]....
        /*07b8*/ 	.word	0x00013ea0


	//   ....[191]....
        /*07bc*/ 	.word	0x00013f50


	//   ....[192]....
        /*07c0*/ 	.word	0x00013fb0


	//   ....[193]....
        /*07c4*/ 	.word	0x00014060


	//   ....[194]....
        /*07c8*/ 	.word	0x000140c0


	//   ....[195]....
        /*07cc*/ 	.word	0x00014170


	//   ....[196]....
        /*07d0*/ 	.word	0x000141d0


	//   ....[197]....
        /*07d4*/ 	.word	0x00014280


	//   ....[198]....
        /*07d8*/ 	.word	0x00014360


	//   ....[199]....
        /*07dc*/ 	.word	0x00014400


	//   ....[200]....
        /*07e0*/ 	.word	0x00014460


	//   ....[201]....
        /*07e4*/ 	.word	0x00014530


	//   ....[202]....
        /*07e8*/ 	.word	0x00014590


	//   ....[203]....
        /*07ec*/ 	.word	0x00014660


	//   ....[204]....
        /*07f0*/ 	.word	0x000146c0


	//   ....[205]....
        /*07f4*/ 	.word	0x000147a0


	//   ....[206]....
        /*07f8*/ 	.word	0x00014800


	//   ....[207]....
        /*07fc*/ 	.word	0x000148d0


	//   ....[208]....
        /*0800*/ 	.word	0x00014930


	//   ....[209]....
        /*0804*/ 	.word	0x00014a00


	//   ....[210]....
        /*0808*/ 	.word	0x00014a90


	//   ....[211]....
        /*080c*/ 	.word	0x00014b30


	//   ....[212]....
        /*0810*/ 	.word	0x00014c50


	//   ....[213]....
        /*0814*/ 	.word	0x00014cc0


	//   ....[214]....
        /*0818*/ 	.word	0x00014d30


	//   ....[215]....
        /*081c*/ 	.word	0x00014da0


	//   ....[216]....
        /*0820*/ 	.word	0x00014e10


	//   ....[217]....
        /*0824*/ 	.word	0x00014e90


	//   ....[218]....
        /*0828*/ 	.word	0x00014f20


	//   ....[219]....
        /*082c*/ 	.word	0x00014fb0


	//   ....[220]....
        /*0830*/ 	.word	0x00015020


	//   ....[221]....
        /*0834*/ 	.word	0x00015090


	//   ....[222]....
        /*0838*/ 	.word	0x00015100


	//   ....[223]....
        /*083c*/ 	.word	0x00015180


	//   ....[224]....
        /*0840*/ 	.word	0x000151f0


	//   ....[225]....
        /*0844*/ 	.word	0x00015290


	//   ....[226]....
        /*0848*/ 	.word	0x00015320


	//   ....[227]....
        /*084c*/ 	.word	0x00015440


	//----- nvinfo : EIATTR_REG_RECONFIG
	.align		4
.L_557:
        /*0850*/ 	.byte	0x01, 0x54
	.zero		2


	//----- nvinfo : EIATTR_SYSCALL_OFFSETS
	.align		4
        /*0854*/ 	.byte	0x04, 0x46
        /*0856*/ 	.short	(.L_559 - .L_558)


	//   ....[0]....
.L_558:
        /*0858*/ 	.word	0x000019e0


	//   ....[1]....
        /*085c*/ 	.word	0x0000d960


	//   ....[2]....
        /*0860*/ 	.word	0x0000dab0


	//   ....[3]....
        /*0864*/ 	.word	0x0000dba0


	//   ....[4]....
        /*0868*/ 	.word	0x0000ea50


	//----- nvinfo : EIATTR_MBARRIER_INSTR_OFFSETS
	.align		4
.L_559:
        /*086c*/ 	.byte	0x04, 0x39
        /*086e*/ 	.short	(.L_561 - .L_560)


	//   ....[0]....
.L_560:
        /*0870*/ 	.word	0x00000180
        /*0874*/ 	.word	0x000000ff
        /*0878*/ 	.word	0x00022800
        /*087c*/ 	.short	0x0100
        /*087e*/ 	.byte	0x08
	.zero		1


	//   ....[1]....
        /*0880*/ 	.word	0x00000190
        /*0884*/ 	.word	0x000000ff
        /*0888*/ 	.word	0x00022820
        /*088c*/ 	.short	0x0100
        /*088e*/ 	.byte	0x08
	.zero		1


	//   ....[2]....
        /*0890*/ 	.word	0x00000280
        /*0894*/ 	.word	0x000000ff
        /*0898*/ 	.word	0x00022830
        /*089c*/ 	.short	0x0100
        /*089e*/ 	.byte	0x08
	.zero		1


	//   ....[3]....
        /*08a0*/ 	.word	0x00000290
        /*08a4*/ 	.word	0x000000ff
        /*08a8*/ 	.word	0x00022840
        /*08ac*/ 	.short	0x0100
        /*08ae*/ 	.byte	0x08
	.zero		1


	//   ....[4]....
        /*08b0*/ 	.word	0x000002a0
        /*08b4*/ 	.word	0x000000ff
        /*08b8*/ 	.word	0x00022838
        /*08bc*/ 	.short	0x0100
        /*08be*/ 	.byte	0x08
	.zero		1


	//   ....[5]....
        /*08c0*/ 	.word	0x000002b0
        /*08c4*/ 	.word	0x000000ff
        /*08c8*/ 	.word	0x00022848
        /*08cc*/ 	.short	0x0100
        /*08ce*/ 	.byte	0x08
	.zero		1


	//   ....[6]....
        /*08d0*/ 	.word	0x000003e0
        /*08d4*/ 	.word	0x000000ff
        /*08d8*/ 	.word	0x00022850
        /*08dc*/ 	.short	0x0100
        /*08de*/ 	.byte	0x08
	.zero		1


	//   ....[7]....
        /*08e0*/ 	.word	0x000003f0
        /*08e4*/ 	.word	0x000000ff
        /*08e8*/ 	.word	0x00022860
        /*08ec*/ 	.short	0x0100
        /*08ee*/ 	.byte	0x08
	.zero		1


	//   ....[8]....
        /*08f0*/ 	.word	0x00000400
        /*08f4*/ 	.word	0x000000ff
        /*08f8*/ 	.word	0x00022858
        /*08fc*/ 	.short	0x0100
        /*08fe*/ 	.byte	0x08
	.zero		1


	//   ....[9]....
        /*0900*/ 	.word	0x00000410
        /*0904*/ 	.word	0x000000ff
        /*0908*/ 	.word	0x00022868
        /*090c*/ 	.short	0x0100
        /*090e*/ 	.byte	0x08
	.zero		1


	//   ....[10]....
        /*0910*/ 	.word	0x00000500
        /*0914*/ 	.word	0x000000ff
        /*0918*/ 	.word	0x00022870
        /*091c*/ 	.short	0x0100
        /*091e*/ 	.byte	0x06
	.zero		1


	//   ....[11]....
        /*0920*/ 	.word	0x00000510
        /*0924*/ 	.word	0x000000ff
        /*0928*/ 	.word	0x00022880
        /*092c*/ 	.short	0x0100
        /*092e*/ 	.byte	0x06
	.zero		1


	//   ....[12]....
        /*0930*/ 	.word	0x00000520
        /*0934*/ 	.word	0x000000ff
        /*0938*/ 	.word	0x00022878
        /*093c*/ 	.short	0x0100
        /*093e*/ 	.byte	0x06
	.zero		1


	//   ....[13]....
        /*0940*/ 	.word	0x00000530
        /*0944*/ 	.word	0x000000ff
        /*0948*/ 	.word	0x00022888
        /*094c*/ 	.short	0x0100
        /*094e*/ 	.byte	0x06
	.zero		1


	//   ....[14]....
        /*0950*/ 	.word	0x00000660
        /*0954*/ 	.word	0x000000ff
        /*0958*/ 	.word	0x00022890
        /*095c*/ 	.short	0x0100
        /*095e*/ 	.byte	0x08
	.zero		1


	//   ....[15]....
        /*0960*/ 	.word	0x00000670
        /*0964*/ 	.word	0x000000ff
        /*0968*/ 	.word	0x000228a0
        /*096c*/ 	.short	0x0100
        /*096e*/ 	.byte	0x08
	.zero		1


	//   ....[16]....
        /*0970*/ 	.word	0x00000680
        /*0974*/ 	.word	0x000000ff
        /*0978*/ 	.word	0x00022898
        /*097c*/ 	.short	0x0100
        /*097e*/ 	.byte	0x08
	.zero		1


	//   ....[17]....
        /*0980*/ 	.word	0x00000690
        /*0984*/ 	.word	0x000000ff
        /*0988*/ 	.word	0x000228a8
        /*098c*/ 	.short	0x0100
        /*098e*/ 	.byte	0x08
	.zero		1


	//   ....[18]....
        /*0990*/ 	.word	0x000007d0
        /*0994*/ 	.word	0x000000ff
        /*0998*/ 	.word	0x000228b0
        /*099c*/ 	.short	0x0100
        /*099e*/ 	.byte	0x08
	.zero		1


	//   ....[19]....
        /*09a0*/ 	.word	0x000007e0
        /*09a4*/ 	.word	0x000000ff
        /*09a8*/ 	.word	0x000228c0
        /*09ac*/ 	.short	0x0100
        /*09ae*/ 	.byte	0x08
	.zero		1


	//   ....[20]....
        /*09b0*/ 	.word	0x000007f0
        /*09b4*/ 	.word	0x000000ff
        /*09b8*/ 	.word	0x000228b8
        /*09bc*/ 	.short	0x0100
        /*09be*/ 	.byte	0x08
	.zero		1


	//   ....[21]....
        /*09c0*/ 	.word	0x00000800
        /*09c4*/ 	.word	0x000000ff
        /*09c8*/ 	.word	0x000228c8
        /*09cc*/ 	.short	0x0100
        /*09ce*/ 	.byte	0x08
	.zero		1


	//   ....[22]....
        /*09d0*/ 	.word	0x00001a50
        /*09d4*/ 	.word	0x000000ff
        /*09d8*/ 	.word	0x00022800
        /*09dc*/ 	.short	0x010a
        /*09de*/ 	.byte	0x33
	.zero		1


	//   ....[23]....
        /*09e0*/ 	.word	0x00001b20
        /*09e4*/ 	.word	0x000000ff
        /*09e8*/ 	.word	0x00022830
        /*09ec*/ 	.short	0x010a
        /*09ee*/ 	.byte	0x16
	.zero		1


	//   ....[24]....
        /*09f0*/ 	.word	0x00001b60
        /*09f4*/ 	.word	0x000000ff
        /*09f8*/ 	.word	0x00022830
        /*09fc*/ 	.short	0x010a
        /*09fe*/ 	.byte	0x16
	.zero		1


	//   ....[25]....
        /*0a00*/ 	.word	0x00002460
        /*0a04*/ 	.word	0x000000ff
        /*0a08*/ 	.word	0x00000000
        /*0a0c*/ 	.short	0x0101
        /*0a0e*/ 	.byte	0x06
	.zero		1


	//   ....[26]....
        /*0a10*/ 	.word	0x00003990
        /*0a14*/ 	.word	0x000000ff
        /*0a18*/ 	.word	0x00022850
        /*0a1c*/ 	.short	0x010a
        /*0a1e*/ 	.byte	0x16
	.zero		1


	//   ....[27]....
        /*0a20*/ 	.word	0x000039d0
        /*0a24*/ 	.word	0x000000ff
        /*0a28*/ 	.word	0x00022850
        /*0a2c*/ 	.short	0x010a
        /*0a2e*/ 	.byte	0x16
	.zero		1


	//   ....[28]....
        /*0a30*/ 	.word	0x00003d80
        /*0a34*/ 	.word	0x000000ff
        /*0a38*/ 	.word	0x00000000
        /*0a3c*/ 	.short	0x0101
        /*0a3e*/ 	.byte	0x16
	.zero		1


	//   ....[29]....
        /*0a40*/ 	.word	0x00003ef0
        /*0a44*/ 	.word	0x000000ff
        /*0a48*/ 	.word	0x00022830
        /*0a4c*/ 	.short	0x010a
        /*0a4e*/ 	.byte	0x19
	.zero		1


	//   ....[30]....
        /*0a50*/ 	.word	0x00003f30
        /*0a54*/ 	.word	0x000000ff
        /*0a58*/ 	.word	0x00022830
        /*0a5c*/ 	.short	0x010a
        /*0a5e*/ 	.byte	0x19
	.zero		1


	//   ....[31]....
        /*0a60*/ 	.word	0x000045f0
        /*0a64*/ 	.word	0x000000ff
        /*0a68*/ 	.word	0x00000000
        /*0a6c*/ 	.short	0x0101
        /*0a6e*/ 	.byte	0x06
	.zero		1


	//   ....[32]....
        /*0a70*/ 	.word	0x00006550
        /*0a74*/ 	.word	0x000000ff
        /*0a78*/ 	.word	0x00022850
        /*0a7c*/ 	.short	0x010a
        /*0a7e*/ 	.byte	0x19
	.zero		1


	//   ....[33]....
        /*0a80*/ 	.word	0x000065a0
        /*0a84*/ 	.word	0x000000ff
        /*0a88*/ 	.word	0x00022850
        /*0a8c*/ 	.short	0x010a
        /*0a8e*/ 	.byte	0x19
	.zero		1


	//   ....[34]....
        /*0a90*/ 	.word	0x000068a0
        /*0a94*/ 	.word	0x000000ff
        /*0a98*/ 	.word	0x00000000
        /*0a9c*/ 	.short	0x0101
        /*0a9e*/ 	.byte	0x19
	.zero		1


	//   ....[35]....
        /*0aa0*/ 	.word	0x000069f0
        /*0aa4*/ 	.word	0x000000ff
        /*0aa8*/ 	.word	0x00022830
        /*0aac*/ 	.short	0x010a
        /*0aae*/ 	.byte	0x19
	.zero		1


	//   ....[36]....
        /*0ab0*/ 	.word	0x00006a30
        /*0ab4*/ 	.word	0x000000ff
        /*0ab8*/ 	.word	0x00022830
        /*0abc*/ 	.short	0x010a
        /*0abe*/ 	.byte	0x19
	.zero		1


	//   ....[37]....
        /*0ac0*/ 	.word	0x00006fa0
        /*0ac4*/ 	.word	0x000000ff
        /*0ac8*/ 	.word	0x00000000
        /*0acc*/ 	.short	0x0101
        /*0ace*/ 	.byte	0x06
	.zero		1


	//   ....[38]....
        /*0ad0*/ 	.word	0x000088d0
        /*0ad4*/ 	.word	0x000000ff
        /*0ad8*/ 	.word	0x00022850
        /*0adc*/ 	.short	0x010a
        /*0ade*/ 	.byte	0x19
	.zero		1


	//   ....[39]....
        /*0ae0*/ 	.word	0x00008920
        /*0ae4*/ 	.word	0x000000ff
        /*0ae8*/ 	.word	0x00022850
        /*0aec*/ 	.short	0x010a
        /*0aee*/ 	.byte	0x19
	.zero		1


	//   ....[40]....
        /*0af0*/ 	.word	0x00008c10
        /*0af4*/ 	.word	0x000000ff
        /*0af8*/ 	.word	0x00000000
        /*0afc*/ 	.short	0x0101
        /*0afe*/ 	.byte	0x19
	.zero		1


	//   ....[41]....
        /*0b00*/ 	.word	0x0000b0e0
        /*0b04*/ 	.word	0x000000ff
        /*0b08*/ 	.word	0x00000000
        /*0b0c*/ 	.short	0x0101
        /*0b0e*/ 	.byte	0x0a
	.zero		1


	//   ....[42]....
        /*0b10*/ 	.word	0x0000e090
        /*0b14*/ 	.word	0x00000021
        /*0b18*/ 	.word	0x00022840
        /*0b1c*/ 	.short	0x010a
        /*0b1e*/ 	.byte	0x3f
	.zero		1


	//   ....[43]....
        /*0b20*/ 	.word	0x0000e6e0
        /*0b24*/ 	.word	0x00000021
        /*0b28*/ 	.word	0x00022830
        /*0b2c*/ 	.short	0x0107
        /*0b2e*/ 	.byte	0x3f
	.zero		1


	//   ....[44]....
        /*0b30*/ 	.word	0x0000e7c0
        /*0b34*/ 	.word	0x00000021
        /*0b38*/ 	.word	0x00022830
        /*0b3c*/ 	.short	0x0101
        /*0b3e*/ 	.byte	0x3f
	.zero		1


	//   ....[45]....
        /*0b40*/ 	.word	0x0000f320
        /*0b44*/ 	.word	0x00000016
        /*0b48*/ 	.word	0x00022800
        /*0b4c*/ 	.short	0x0107
        /*0b4e*/ 	.byte	0x3f
	.zero		1


	//   ....[46]....
        /*0b50*/ 	.word	0x0000f410
        /*0b54*/ 	.word	0x00000016
        /*0b58*/ 	.word	0x00022800
        /*0b5c*/ 	.short	0x0101
        /*0b5e*/ 	.byte	0x3f
	.zero		1


	//   ....[47]....
        /*0b60*/ 	.word	0x0000f430
        /*0b64*/ 	.word	0x00000016
        /*0b68*/ 	.word	0x00022820
        /*0b6c*/ 	.short	0x010a
        /*0b6e*/ 	.byte	0x3f
	.zero		1


	//   ....[48]....
        /*0b70*/ 	.word	0x0000f4c0
        /*0b74*/ 	.word	0x00000021
        /*0b78*/ 	.word	0x00022860
        /*0b7c*/ 	.short	0x010a
        /*0b7e*/ 	.byte	0x3f
	.zero		1


	//   ....[49]....
        /*0b80*/ 	.word	0x0000fbc0
        /*0b84*/ 	.word	0x00000021
        /*0b88*/ 	.word	0x00022850
        /*0b8c*/ 	.short	0x0107
        /*0b8e*/ 	.byte	0x3f
	.zero		1


	//   ....[50]....
        /*0b90*/ 	.word	0x0000fc90
        /*0b94*/ 	.word	0x00000021
        /*0b98*/ 	.word	0x00022850
        /*0b9c*/ 	.short	0x0101
        /*0b9e*/ 	.byte	0x3f
	.zero		1


	//   ....[51]....
        /*0ba0*/ 	.word	0x0000ffd0
        /*0ba4*/ 	.word	0x0000000a
        /*0ba8*/ 	.word	0x00022840
        /*0bac*/ 	.short	0x010a
        /*0bae*/ 	.byte	0x3f
	.zero		1


	//   ....[52]....
        /*0bb0*/ 	.word	0x000103a0
        /*0bb4*/ 	.word	0x0000000a
        /*0bb8*/ 	.word	0x00022830
        /*0bbc*/ 	.short	0x0107
        /*0bbe*/ 	.byte	0x3f
	.zero		1


	//   ....[53]....
        /*0bc0*/ 	.word	0x00010460
        /*0bc4*/ 	.word	0x0000000a
        /*0bc8*/ 	.word	0x00022830
        /*0bcc*/ 	.short	0x0101
        /*0bce*/ 	.byte	0x3f
	.zero		1


	//   ....[54]....
        /*0bd0*/ 	.word	0x00010490
        /*0bd4*/ 	.word	0x0000000a
        /*0bd8*/ 	.word	0x00022860
        /*0bdc*/ 	.short	0x010a
        /*0bde*/ 	.byte	0x3f
	.zero		1


	//   ....[55]....
        /*0be0*/ 	.word	0x000109b0
        /*0be4*/ 	.word	0x0000000a
        /*0be8*/ 	.word	0x00022850
        /*0bec*/ 	.short	0x0107
        /*0bee*/ 	.byte	0x3f
	.zero		1


	//   ....[56]....
        /*0bf0*/ 	.word	0x00010a70
        /*0bf4*/ 	.word	0x0000000a
        /*0bf8*/ 	.word	0x00022850
        /*0bfc*/ 	.short	0x0101
        /*0bfe*/ 	.byte	0x3f
	.zero		1


	//   ....[57]....
        /*0c00*/ 	.word	0x000118e0
        /*0c04*/ 	.word	0x00000007
        /*0c08*/ 	.word	0x00022820
        /*0c0c*/ 	.short	0x010a
        /*0c0e*/ 	.byte	0x3f
	.zero		1


	//   ....[58]....
        /*0c10*/ 	.word	0x00011a60
        /*0c14*/ 	.word	0x00000005
        /*0c18*/ 	.word	0x00022840
        /*0c1c*/ 	.short	0x010a
        /*0c1e*/ 	.byte	0x3f
	.zero		1


	//   ....[59]....
        /*0c20*/ 	.word	0x00011b00
        /*0c24*/ 	.word	0x00000003
        /*0c28*/ 	.word	0x00022840
        /*0c2c*/ 	.short	0x010a
        /*0c2e*/ 	.byte	0x3f
	.zero		1


	//   ....[60]....
        /*0c30*/ 	.word	0x00011b40
        /*0c34*/ 	.word	0x00000005
        /*0c38*/ 	.word	0x00022860
        /*0c3c*/ 	.short	0x010a
        /*0c3e*/ 	.byte	0x3f
	.zero		1


	//   ....[61]....
        /*0c40*/ 	.word	0x00011b80
        /*0c44*/ 	.word	0x00000003
        /*0c48*/ 	.word	0x00022860
        /*0c4c*/ 	.short	0x010a
        /*0c4e*/ 	.byte	0x3f
	.zero		1


	//   ....[62]....
        /*0c50*/ 	.word	0x00011bf0
        /*0c54*/ 	.word	0x00000003
        /*0c58*/ 	.word	0x00022800
        /*0c5c*/ 	.short	0x010a
        /*0c5e*/ 	.byte	0x3f
	.zero		1


	//   ....[63]....
        /*0c60*/ 	.word	0x00011c50
        /*0c64*/ 	.word	0x00000003
        /*0c68*/ 	.word	0x00022830
        /*0c6c*/ 	.short	0x010a
        /*0c6e*/ 	.byte	0x3f
	.zero		1


	//   ....[64]....
        /*0c70*/ 	.word	0x00011cb0
        /*0c74*/ 	.word	0x00000009
        /*0c78*/ 	.word	0x00022850
        /*0c7c*/ 	.short	0x010a
        /*0c7e*/ 	.byte	0x3f
	.zero		1


	//   ....[65]....
        /*0c80*/ 	.word	0x00011d10
        /*0c84*/ 	.word	0x00000000
        /*0c88*/ 	.word	0x00022830
        /*0c8c*/ 	.short	0x010a
        /*0c8e*/ 	.byte	0x3f
	.zero		1


	//   ....[66]....
        /*0c90*/ 	.word	0x00011d70
        /*0c94*/ 	.word	0x0000000a
        /*0c98*/ 	.word	0x00022850
        /*0c9c*/ 	.short	0x010a
        /*0c9e*/ 	.byte	0x3f
	.zero		1


	//   ....[67]....
        /*0ca0*/ 	.word	0x00011dd0
        /*0ca4*/ 	.word	0x00000000
        /*0ca8*/ 	.word	0x00022830
        /*0cac*/ 	.short	0x010a
        /*0cae*/ 	.byte	0x3f
	.zero		1


	//   ....[68]....
        /*0cb0*/ 	.word	0x00011e30
        /*0cb4*/ 	.word	0x0000000a
        /*0cb8*/ 	.word	0x00022850
        /*0cbc*/ 	.short	0x010a
        /*0cbe*/ 	.byte	0x3f
	.zero		1


	//   ....[69]....
        /*0cc0*/ 	.word	0x00011f50
        /*0cc4*/ 	.word	0x00000021
        /*0cc8*/ 	.word	0x00022840
        /*0ccc*/ 	.short	0x010a
        /*0cce*/ 	.byte	0x3f
	.zero		1


	//   ....[70]....
        /*0cd0*/ 	.word	0x00013220
        /*0cd4*/ 	.word	0x00000016
        /*0cd8*/ 	.word	0x00022820
        /*0cdc*/ 	.short	0x010a
        /*0cde*/ 	.byte	0x3f
	.zero		1


	//   ....[71]....
        /*0ce0*/ 	.word	0x00013270
        /*0ce4*/ 	.word	0x00000021
        /*0ce8*/ 	.word	0x00022860
        /*0cec*/ 	.short	0x010a
        /*0cee*/ 	.byte	0x3f
	.zero		1


	//   ....[72]....
        /*0cf0*/ 	.word	0x00013be0
        /*0cf4*/ 	.word	0x0000000a
        /*0cf8*/ 	.word	0x00022840
        /*0cfc*/ 	.short	0x010a
        /*0cfe*/ 	.byte	0x3f
	.zero		1


	//   ....[73]....
        /*0d00*/ 	.word	0x000142b0
        /*0d04*/ 	.word	0x0000000a
        /*0d08*/ 	.word	0x00022860
        /*0d0c*/ 	.short	0x010a
        /*0d0e*/ 	.byte	0x3f
	.zero		1


	//   ....[74]....
        /*0d10*/ 	.word	0x00015360
        /*0d14*/ 	.word	0x00000007
        /*0d18*/ 	.word	0x00022820
        /*0d1c*/ 	.short	0x010a
        /*0d1e*/ 	.byte	0x3f
	.zero		1


	//   ....[75]....
        /*0d20*/ 	.word	0x00015500
        /*0d24*/ 	.word	0x00000005
        /*0d28*/ 	.word	0x00022840
        /*0d2c*/ 	.short	0x010a
        /*0d2e*/ 	.byte	0x3f
	.zero		1


	//   ....[76]....
        /*0d30*/ 	.word	0x00015550
        /*0d34*/ 	.word	0x00000003
        /*0d38*/ 	.word	0x00022840
        /*0d3c*/ 	.short	0x010a
        /*0d3e*/ 	.byte	0x3f
	.zero		1


	//   ....[77]....
        /*0d40*/ 	.word	0x000155a0
        /*0d44*/ 	.word	0x00000005
        /*0d48*/ 	.word	0x00022860
        /*0d4c*/ 	.short	0x010a
        /*0d4e*/ 	.byte	0x3f
	.zero		1


	//----- nvinfo : EIATTR_NUM_MBARRIERS
	.align		4
.L_561:
        /*0d50*/ 	.byte	0x03, 0x38
        /*0d52*/ 	.short	0x0016


	//----- nvinfo : EIATTR_EXIT_INSTR_OFFSETS
	.align		4
        /*0d54*/ 	.byte	0x04, 0x1c
        /*0d56*/ 	.short	(.L_563 - .L_562)


	//   ....[0]....
.L_562:
        /*0d58*/ 	.word	0x000009b0


	//   ....[1]....
        /*0d5c*/ 	.word	0x0000c440


	//   ....[2]....
        /*0d60*/ 	.word	0x00011bd0


	//----- nvinfo : EIATTR_MAX_THREADS
	.align		4
.L_563:
        /*0d64*/ 	.byte	0x04, 0x05
        /*0d66*/ 	.short	(.L_565 - .L_564)
.L_564:
        /*0d68*/ 	.word	0x00000180
        /*0d6c*/ 	.word	0x00000001
        /*0d70*/ 	.word	0x00000001


	//----- nvinfo : EIATTR_CRS_STACK_SIZE
	.align		4
.L_565:
        /*0d74*/ 	.byte	0x04, 0x1e
        /*0d76*/ 	.short	(.L_567 - .L_566)
.L_566:
        /*0d78*/ 	.word	0x00000000


	//----- nvinfo : EIATTR_CBANK_PARAM_SIZE
	.align		4
.L_567:
        /*0d7c*/ 	.byte	0x03, 0x19
        /*0d7e*/ 	.short	0x0af0


	//----- nvinfo : EIATTR_PARAM_CBANK
	.align		4
        /*0d80*/ 	.byte	0x04, 0x0a
        /*0d82*/ 	.short	(.L_569 - .L_568)
	.align		4
.L_568:
        /*0d84*/ 	.word	index@(.nv.constant0._ZN7cutlass13device_kernelIN5flash11enable_sm90INS1_16FlashAttnFwdSm90INS1_25CollectiveMainloopFwdSm90ILi2EN4cute5tupleIJNS5_1CILi1EEES8_S8_EEENS6_IJNS7_ILi128EEENS7_ILi96EEENS7_ILi64EEEEEELi256ENS_10bfloat16_tEfNS_4arch4Sm90ELb1ELb0ELb1ELb1ELb1ELb0ELb0ELb1ELb0ELb1ELb0ELb0EEENS1_21CollectiveEpilogueFwdINS6_IJSA_NS7_ILi256EEESB_EEES9_SE_SG_Li256ELb1ELb1ELb0ELb0EEENS1_36VarlenDynamicPersistentTileSchedulerILi128ELi96ELi256ELi128ELb0ELb1ELb1ELb1ELb1ELb1EEEEEEEEEvNT_6ParamsE)
        /*0d88*/ 	.short	0x0210
        /*0d8a*/ 	.short	0x0af0


	//----- nvinfo : EIATTR_SW_WAR
	.align		4
.L_569:
        /*0d8c*/ 	.byte	0x04, 0x36
        /*0d8e*/ 	.short	(.L_571 - .L_570)
.L_570:
        /*0d90*/ 	.word	0x00000008
.L_571:


//--------------------- .nv.info._ZN7cutlass13device_kernelIN5flash11enable_sm90INS1_16FlashAttnFwdSm90INS1_25CollectiveMainloopFwdSm90ILi2EN4cute5tupleIJNS5_1CILi1EEES8_S8_EEENS6_IJNS7_ILi128EEENS7_ILi96EEENS7_ILi64EEEEEELi256ENS_10bfloat16_tEfNS_4arch4Sm90ELb1ELb0ELb1ELb1ELb1ELb1ELb0ELb1ELb0ELb1ELb0ELb0EEENS1_21CollectiveEpilogueFwdINS6_IJSA_NS7_ILi256EEESB_EEES9_SE_SG_Li256ELb1ELb1ELb0ELb0EEENS1_36VarlenDynamicPersistentTileSchedulerILi128ELi96ELi256ELi128ELb0ELb1ELb1ELb1ELb1ELb1EEEEEEEEEvNT_6ParamsE --------------------------
	.section	.nv.info._ZN7cutlass13device_kernelIN5flash11enable_sm90INS1_16FlashAttnFwdSm90INS1_25CollectiveMainloopFwdSm90ILi2EN4cute5tupleIJNS5_1CILi1EEES8_S8_EEENS6_IJNS7_ILi128EEENS7_ILi96EEENS7_ILi64EEEEEELi256ENS_10bfloat16_tEfNS_4arch4Sm90ELb1ELb0ELb1ELb1ELb1ELb1ELb0ELb1ELb0ELb1ELb0ELb0EEENS1_21CollectiveEpilogueFwdINS6_IJSA_NS7_ILi256EEESB_EEES9_SE_SG_Li256ELb1ELb1ELb0ELb0EEENS1_36VarlenDynamicPersistentTileSchedulerILi128ELi96ELi256ELi128ELb0ELb1ELb1ELb1ELb1ELb1EEEEEEEEEvNT_6ParamsE,"",@"SHT_CUDA_INFO"
	.sectionflags	@""
	.align	4


	//----- nvinfo : EIATTR_CUDA_API_VERSION
	.align		4
        /*0000*/ 	.byte	0x04, 0x37
        /*0002*/ 	.short	(.L_573 - .L_572)
.L_572:
        /*0004*/ 	.word	0x00000082


	//----- nvinfo : EIATTR_KPARAM_INFO
	.align		4
.L_573:
        /*0008*/ 	.byte	0x04, 0x17
        /*000a*/ 	.short	(.L_575 - .L_574)
.L_574:
        /*000c*/ 	.word	0x00000000
        /*0010*/ 	.short	0x0000
        /*0012*/ 	.short	0x0070
        /*0014*/ 	.byte	0x00, 0xf0, 0x01, 0x2a


	//----- nvinfo : EIATTR_SPARSE_MMA_MASK
	.align		4
.L_575:
        /*0018*/ 	.byte	0x03, 0x50
        /*001a*/ 	.short	0x0000


	//----- nvinfo : EIATTR_MAXREG_COUNT
	.align		4
        /*001c*/ 	.byte	0x03, 0x1b
        /*001e*/ 	.short	0x00a8


	//----- nvinfo : EIATTR_NUM_BARRIERS
	.align		4
        /*0020*/ 	.byte	0x02, 0x4c
        /*0022*/ 	.byte	0x10
	.zero		1


	//----- nvinfo : EIATTR_EXTERNS
	.align		4
        /*0024*/ 	.byte	0x04, 0x0f
        /*0026*/ 	.short	(.L_577 - .L_576)


	//   ....[0]....
	.align		4
.L_576:
        /*0028*/ 	.word	index@(__assertfail)


	//----- nvinfo : EIATTR_ANNOTATIONS
	.align		4
.L_577:
        /*002c*/ 	.byte	0x04, 0x55
        /*002e*/ 	.short	(.L_579 - .L_578)


	//   ....[0]....
.L_578:
        /* <DEDUP_REMOVED lines=51> */


	//----- nvinfo : EIATTR_MERCURY_ISA_VERSION
	.align		4
.L_579:
        /*0350*/ 	.byte	0x03, 0x5f
        /*0352*/ 	.short	0x0101


	//----- nvinfo : EIATTR_UNUSED_LOAD_BYTE_OFFSET
	.align		4
        /*0354*/ 	.byte	0x04, 0x44
        /*0356*/ 	.short	(.L_581 - .L_580)


	//   ....[0]....
.L_580:
        /*0358*/ 	.word	0x00000a40
        /*035c*/ 	.word	0x0000fff0


	//   ....[1]....
        /*0360*/ 	.word	0x00011c40
        /*0364*/ 	.word	0x0000fff0


	//----- nvinfo : EIATTR_INT_WARP_WIDE_INSTR_OFFSETS
	.align		4
.L_581:
        /*0368*/ 	.byte	0x04, 0x31
        /*036a*/ 	.short	(.L_583 - .L_582)


	//   ....[0]....
.L_582:
        /*036c*/ 	.word	0x00000120


	//   ....[1]....
        /*0370*/ 	.word	0x000001c0


	//   ....[2]....
        /*0374*/ 	.word	0x00000230


	//   ....[3]....
        /*0378*/ 	.word	0x000175e0


	//   ....[4]....
        /*037c*/ 	.word	0x00017670


	//   ....[5]....
        /*0380*/ 	.word	0x0001aaa0


	//   ....[6]....
        /*0384*/ 	.word	0x0001ab30


	//----- nvinfo : EIATTR_COOP_GROUP_MASK_REGIDS
	.align		4
.L_583:
        /*0388*/ 	.byte	0x04, 0x29
        /*038a*/ 	.short	(.L_585 - .L_584)


	//   ....[0]....
.L_584:
        /*038c*/ 	.word	0xffffffff


	//   ....[1]....
        /*0390*/ 	.word	0xffffffff


	//   ....[2]....
        /*0394*/ 	.word	0xffffffff


	//   ....[3]....
        /*0398*/ 	.word	0xffffffff


	//   ....[4]....
        /*039c*/ 	.word	0xffffffff


	//   ....[5]....
        /*03a0*/ 	.word	0xffffffff


	//   ....[6]....
        /*03a4*/ 	.word	0xffffffff


	//   ....[7]....
        /*03a8*/ 	.word	0xffffffff


	//   ....[8]....
        /*03ac*/ 	.word	0xffffffff


	//   ....[9]....
        /*03b0*/ 	.word	0xffffffff


	//   ....[10]....
        /*03b4*/ 	.word	0xffffffff


	//   ....[11]....
        /*03b8*/ 	.word	0xffffffff


	//   ....[12]....
        /*03bc*/ 	.word	0xffffffff


	//   ....[13]....
        /*03c0*/ 	.word	0xffffffff


	//   ....[14]....
        /*03c4*/ 	.word	0xffffffff


	//   ....[15]....
        /*03c8*/ 	.word	0xffffffff


	//   ....[16]....
        /*03cc*/ 	.word	0xffffffff


	//   ....[17]....
        /*03d0*/ 	.word	0xffffffff


	//   ....[18]....
        /*03d4*/ 	.word	0xffffffff


	//   ....[19]....
        /*03d8*/ 	.word	0xffffffff


	//   ....[20]....
        /*03dc*/ 	.word	0xffffffff


	//   ....[21]....
        /*03e0*/ 	.word	0xffffffff


	//   ....[22]....
        /*03e4*/ 	.word	0xffffffff


	//   ....[23]....
        /*03e8*/ 	.word	0xffffffff


	//   ....[24]....
        /*03ec*/ 	.word	0xffffffff


	//   ....[25]....
        /*03f0*/ 	.word	0xffffffff


	//   ....[26]....
        /*03f4*/ 	.word	0xffffffff


	//   ....[27]....
        /*03f8*/ 	.word	0xffffffff


	//   ....[28]....
        /*03fc*/ 	.word	0xffffffff


	//   ....[29]....
        /*0400*/ 	.word	0xffffffff


	//   ....[30]....
        /*0404*/ 	.word	0xffffffff


	//   ....[31]....
        /*0408*/ 	.word	0xffffffff


	//   ....[32]....
        /*040c*/ 	.word	0xffffffff


	//   ....[33]....
        /*0410*/ 	.word	0xffffffff


	//   ....[34]....
        /*0414*/ 	.word	0xffffffff


	//   ....[35]....
        /*0418*/ 	.word	0xffffffff


	//   ....[36]....
        /*041c*/ 	.word	0xffffffff


	//   ....[37]....
        /*0420*/ 	.word	0xffffffff


	//   ....[38]....
        /*0424*/ 	.word	0xffffffff


	//   ....[39]....
        /*0428*/ 	.word	0xffffffff


	//   ....[40]....
        /*042c*/ 	.word	0xffffffff


	//   ....[41]....
        /*0430*/ 	.word	0xffffffff


	//   ....[42]....
        /*0434*/ 	.word	0xffffffff


	//   ....[43]....
        /*0438*/ 	.word	0xffffffff


	//   ....[44]....
        /*043c*/ 	.word	0xffffffff


	//   ....[45]....
        /*0440*/ 	.word	0xffffffff


	//   ....[46]....
        /*0444*/ 	.word	0xffffffff


	//   ....[47]....
        /*0448*/ 	.word	0xffffffff


	//   ....[48]....
        /*044c*/ 	.word	0xffffffff


	//   ....[49]....
        /*0450*/ 	.word	0xffffffff


	//   ....[50]....
        /*0454*/ 	.word	0xffffffff


	//   ....[51]....
        /*0458*/ 	.word	0xffffffff


	//   ....[52]....
        /*045c*/ 	.word	0xffffffff


	//   ....[53]....
        /*0460*/ 	.word	0xffffffff


	//   ....[54]....
        /*0464*/ 	.word	0xffffffff


	//   ....[55]....
        /*0468*/ 	.word	0xffffffff


	//   ....[56]....
        /*046c*/ 	.word	0xffffffff


	//   ....[57]....
        /*0470*/ 	.word	0xffffffff


	//   ....[58]....
        /*0474*/ 	.word	0xffffffff


	//   ....[59]....
        /*0478*/ 	.word	0xffffffff


	//   ....[60]....
        /*047c*/ 	.word	0xffffffff


	//   ....[61]....
        /*0480*/ 	.word	0xffffffff


	//   ....[62]....
        /*0484*/ 	.word	0xffffffff


	//   ....[63]....
        /*0488*/ 	.word	0xffffffff


	//   ....[64]....
        /*048c*/ 	.word	0xffffffff


	//   ....[65]....
        /*0490*/ 	.word	0xffffffff


	//   ....[66]....
        /*0494*/ 	.word	0xffffffff


	//   ....[67]....
        /*0498*/ 	.word	0xffffffff


	//   ....[68]....
        /*049c*/ 	.word	0xffffffff


	//   ....[69]....
        /*04a0*/ 	.word	0xffffffff


	//   ....[70]....
        /*04a4*/ 	.word	0xffffffff


	//   ....[71]....
        /*04a8*/ 	.word	0xffffffff


	//   ....[72]....
        /*04ac*/ 	.word	0xffffffff


	//   ....[73]....
        /*04b0*/ 	.word	0xffffffff


	//   ....[74]....
        /*04b4*/ 	.word	0xffffffff


	//   ....[75]....
        /*04b8*/ 	.word	0xffffffff


	//   ....[76]....
        /*04bc*/ 	.word	0xffffffff


	//   ....[77]....
        /*04c0*/ 	.word	0xffffffff


	//   ....[78]....
        /*04c4*/ 	.word	0xffffffff


	//   ....[79]....
        /*04c8*/ 	.word	0xffffffff


	//   ....[80]....
        /*04cc*/ 	.word	0xffffffff


	//   ....[81]....
        /*04d0*/ 	.word	0xffffffff


	//   ....[82]....
        /*04d4*/ 	.word	0xffffffff


	//   ....[83]....
        /*04d8*/ 	.word	0xffffffff


	//   ....[84]....
        /*04dc*/ 	.word	0xffffffff


	//   ....[85]....
        /*04e0*/ 	.word	0xffffffff


	//   ....[86]....
        /*04e4*/ 	.word	0xffffffff


	//   ....[87]....
        /*04e8*/ 	.word	0xffffffff


	//   ....[88]....
        /*04ec*/ 	.word	0xffffffff


	//   ....[89]....
        /*04f0*/ 	.word	0xffffffff


	//   ....[90]....
        /*04f4*/ 	.word	0xffffffff


	//   ....[91]....
        /*04f8*/ 	.word	0xffffffff


	//   ....[92]....
        /*04fc*/ 	.word	0xffffffff


	//   ....[93]....
        /*0500*/ 	.word	0xffffffff


	//   ....[94]....
        /*0504*/ 	.word	0xffffffff


	//   ....[95]....
        /*0508*/ 	.word	0xffffffff


	//   ....[96]....
        /*050c*/ 	.word	0xffffffff


	//   ....[97]....
        /*0510*/ 	.word	0xffffffff


	//   ....[98]....
        /*0514*/ 	.word	0xffffffff


	//   ....[99]....
        /*0518*/ 	.word	0xffffffff


	//   ....[100]....
        /*051c*/ 	.word	0xffffffff


	//   ....[101]....
        /*0520*/ 	.word	0xffffffff


	//   ....[102]....
        /*0524*/ 	.word	0xffffffff


	//   ....[103]....
        /*0528*/ 	.word	0xffffffff


	//   ....[104]....
        /*052c*/ 	.word	0xffffffff


	//   ....[105]....
        /*0530*/ 	.word	0xffffffff


	//   ....[106]....
        /*0534*/ 	.word	0xffffffff


	//   ....[107]....
        /*0538*/ 	.word	0xffffffff


	//   ....[108]....
        /*053c*/ 	.word	0xffffffff


	//   ....[109]....
        /*0540*/ 	.word	0xffffffff


	//   ....[110]....
        /*0544*/ 	.word	0xffffffff


	//   ....[111]....
        /*0548*/ 	.word	0xffffffff


	//   ....[112]....
        /*054c*/ 	.word	0xffffffff


	//   ....[113]....
        /*0550*/ 	.word	0xffffffff


	//   ....[114]....
        /*0554*/ 	.word	0xffffffff


	//   ....[115]....
        /*0558*/ 	.word	0xffffffff


	//   ....[116]....
        /*055c*/ 	.word	0xffffffff


	//   ....[117]....
        /*0560*/ 	.word	0xffffffff


	//   ....[118]....
        /*0564*/ 	.word	0xffffffff


	//   ....[119]....
        /*0568*/ 	.word	0xffffffff


	//   ....[120]....
        /*056c*/ 	.word	0xffffffff


	//   ....[121]....
        /*0570*/ 	.word	0xffffffff


	//   ....[122]....
        /*0574*/ 	.word	0xffffffff


	//   ....[123]....
        /*0578*/ 	.word	0xffffffff


	//   ....[124]....
        /*057c*/ 	.word	0xffffffff


	//   ....[125]....
        /*0580*/ 	.word	0xffffffff


	//   ....[126]....
        /*0584*/ 	.word	0xffffffff


	//   ....[127]....
        /*0588*/ 	.word	0xffffffff


	//   ....[128]....
        /*058c*/ 	.word	0xffffffff


	//   ....[129]....
        /*0590*/ 	.word	0xffffffff


	//   ....[130]....
        /*0594*/ 	.word	0xffffffff


	//   ....[131]....
        /*0598*/ 	.word	0xffffffff


	//   ....[132]....
        /*059c*/ 	.word	0xffffffff


	//   ....[133]....
        /*05a0*/ 	.word	0xffffffff


	//   ....[134]....
        /*05a4*/ 	.word	0xffffffff


	//   ....[135]....
        /*05a8*/ 	.word	0xffffffff


	//   ....[136]....
        /*05ac*/ 	.word	0xffffffff


	//   ....[137]....
        /*05b0*/ 	.word	0xffffffff


	//   ....[138]....
        /*05b4*/ 	.word	0xffffffff


	//   ....[139]....
        /*05b8*/ 	.word	0xffffffff


	//   ....[140]....
        /*05bc*/ 	.word	0xffffffff


	//   ....[141]....
        /*05c0*/ 	.word	0xffffffff


	//   ....[142]....
        /*05c4*/ 	.word	0xffffffff


	//   ....[143]....
        /*05c8*/ 	.word	0xffffffff


	//   ....[144]....
        /*05cc*/ 	.word	0xffffffff


	//   ....[145]....
        /*05d0*/ 	.word	0xffffffff


	//   ....[146]....
        /*05d4*/ 	.word	0xffffffff


	//   ....[147]....
        /*05d8*/ 	.word	0xffffffff


	//   ....[148]....
        /*05dc*/ 	.word	0xffffffff


	//   ....[149]....
        /*05e0*/ 	.word	0xffffffff


	//   ....[150]....
        /*05e4*/ 	.word	0xffffffff


	//   ....[151]....
        /*05e8*/ 	.word	0xffffffff


	//   ....[152]....
        /*05ec*/ 	.word	0xffffffff


	//   ....[153]....
        /*05f0*/ 	.word	0xffffffff


	//   ....[154]....
        /*05f4*/ 	.word	0xffffffff


	//   ....[155]....
        /*05f8*/ 	.word	0xffffffff


	//   ....[156]....
        /*05fc*/ 	.word	0xffffffff


	//   ....[157]....
        /*0600*/ 	.word	0xffffffff


	//   ....[158]....
        /*0604*/ 	.word	0xffffffff


	//   ....[159]....
        /*0608*/ 	.word	0xffffffff


	//   ....[160]....
        /*060c*/ 	.word	0xffffffff


	//   ....[161]....
        /*0610*/ 	.word	0xffffffff


	//   ....[162]....
        /*0614*/ 	.word	0xffffffff


	//   ....[163]....
        /*0618*/ 	.word	0xffffffff


	//   ....[164]....
        /*061c*/ 	.word	0xffffffff


	//   ....[165]....
        /*0620*/ 	.word	0xffffffff


	//   ....[166]....
        /*0624*/ 	.word	0xffffffff


	//   ....[167]....
        /*0628*/ 	.word	0xffffffff


	//   ....[168]....
        /*062c*/ 	.word	0xffffffff


	//   ....[169]....
        /*0630*/ 	.word	0xffffffff


	//   ....[170]....
        /*0634*/ 	.word	0xffffffff


	//   ....[171]....
        /*0638*/ 	.word	0xffffffff


	//   ....[172]....
        /*063c*/ 	.word	0xffffffff


	//   ....[173]....
        /*0640*/ 	.word	0xffffffff


	//   ....[174]....
        /*0644*/ 	.word	0xffffffff


	//   ....[175]....
        /*0648*/ 	.word	0xffffffff


	//   ....[176]....
        /*064c*/ 	.word	0xffffffff


	//   ....[177]....
        /*0650*/ 	.word	0xffffffff


	//   ....[178]....
        /*0654*/ 	.word	0xffffffff


	//   ....[179]....
        /*0658*/ 	.word	0x0500000f


	//   ....[180]....
        /*065c*/ 	.word	0x0500000f


	//   ....[181]....
        /*0660*/ 	.word	0x0500000f


	//   ....[182]....
        /*0664*/ 	.word	0x0500000f


	//   ....[183]....
        /*0668*/ 	.word	0x0500000f


	//   ....[184]....
        /*066c*/ 	.word	0x0500000f


	//   ....[185]....
        /*0670*/ 	.word	0x0500000f


	//   ....[186]....
        /*0674*/ 	.word	0x0500000f


	//   ....[187]....
        /*0678*/ 	.word	0x0500000f


	//   ....[188]....
        /*067c*/ 	.word	0x0500000f


	//   ....[189]....
        /*0680*/ 	.word	0x0500000f


	//   ....[190]....
        /*0684*/ 	.word	0x0500000f


	//   ....[191]....
        /*0688*/ 	.word	0x0500000f


	//   ....[192]....
        /*068c*/ 	.word	0x0500000f


	//   ....[193]....
        /*0690*/ 	.word	0x0500000f


	//   ....[194]....
        /*0694*/ 	.word	0x0500000f


	//   ....[195]....
        /*0698*/ 	.word	0x0500000f


	//   ....[196]....
        /*069c*/ 	.word	0x0500000f


	//   ....[197]....
        /*06a0*/ 	.word	0x0500000f


	//   ....[198]....
        /*06a4*/ 	.word	0x0500000f


	//   ....[199]....
        /*06a8*/ 	.word	0x0500000f


	//   ....[200]....
        /*06ac*/ 	.word	0x0500000f


	//   ....[201]....
        /*06b0*/ 	.word	0x0500000f


	//   ....[202]....
        /*06b4*/ 	.word	0x0500000f


	//   ....[203]....
        /*06b8*/ 	.word	0x0500000f


	//   ....[204]....
        /*06bc*/ 	.word	0x0500000f


	//   ....[205]....
        /*06c0*/ 	.word	0x0500000f


	//   ....[206]....
        /*06c4*/ 	.word	0x0500000f


	//   ....[207]....
        /*06c8*/ 	.word	0x0500000f


	//   ....[208]....
        /*06cc*/ 	.word	0x0500000f


	//   ....[209]....
        /*06d0*/ 	.word	0x0500000f


	//   ....[210]....
        /*06d4*/ 	.word	0x0500000f


	//   ....[211]....
        /*06d8*/ 	.word	0x0500000f


	//   ....[212]....
        /*06dc*/ 	.word	0x0500000f


	//   ....[213]....
        /*06e0*/ 	.word	0x0500000f


	//   ....[214]....
        /*06e4*/ 	.word	0x0500000f


	//   ....[215]....
        /*06e8*/ 	.word	0x0500000f


	//   ....[216]....
        /*06ec*/ 	.word	0x0500000f


	//   ....[217]....
        /*06f0*/ 	.word	0x0500000f


	//   ....[218]....
        /*06f4*/ 	.word	0x0500000f


	//   ....[219]....
        /*06f8*/ 	.word	0x0500000f


	//   ....[220]....
        /*06fc*/ 	.word	0x0500000f


	//   ....[221]....
        /*0700*/ 	.word	0x0500000f


	//   ....[222]....
        /*0704*/ 	.word	0x0500000f


	//   ....[223]....
        /*0708*/ 	.word	0x0500000f


	//   ....[224]....
        /*070c*/ 	.word	0x0500000f


	//   ....[225]....
        /*0710*/ 	.word	0x0500000f


	//   ....[226]....
        /*0714*/ 	.word	0x0500000f


	//   ....[227]....
        /*0718*/ 	.word	0x0500000f


	//   ....[228]....
        /*071c*/ 	.word	0x0500000f


	//   ....[229]....
        /*0720*/ 	.word	0x0500000f


	//   ....[230]....
        /*0724*/ 	.word	0x0500000f


	//   ....[231]....
        /*0728*/ 	.word	0x0500000f


	//   ....[232]....
        /*072c*/ 	.word	0x0500000f


	//   ....[233]....
        /*0730*/ 	.word	0x0500000f


	//   ....[234]....
        /*0734*/ 	.word	0x0500000f


	//   ....[235]....
        /*0738*/ 	.word	0x0500000f


	//   ....[236]....
        /*073c*/ 	.word	0x0500000f


	//   ....[237]....
        /*0740*/ 	.word	0x0500000f


	//   ....[238]....
        /*0744*/ 	.word	0x0500000f


	//   ....[239]....
        /*0748*/ 	.word	0x0500000f


	//   ....[240]....
        /*074c*/ 	.word	0x0500000f


	//   ....[241]....
        /*0750*/ 	.word	0x0500000f


	//   ....[242]....
        /*0754*/ 	.word	0x0500000f


	//   ....[243]....
        /*0758*/ 	.word	0x0500000f


	//   ....[244]....
        /*075c*/ 	.word	0x0500000f


	//   ....[245]....
        /*0760*/ 	.word	0x0500000f


	//   ....[246]....
        /*0764*/ 	.word	0x0500000f


	//   ....[247]....
        /*0768*/ 	.word	0x0500000f


	//   ....[248]....
        /*076c*/ 	.word	0x0500000f


	//   ....[249]....
        /*0770*/ 	.word	0x0500000f


	//   ....[250]....
        /*0774*/ 	.word	0x0500000f


	//   ....[251]....
        /*0778*/ 	.word	0x0500000f


	//   ....[252]....
        /*077c*/ 	.word	0x0500000f


	//   ....[253]....
        /*0780*/ 	.word	0x0500000f


	//   ....[254]....
        /*0784*/ 	.word	0x0500000f


	//   ....[255]....
        /*0788*/ 	.word	0x0500000f


	//   ....[0]....
        /*078c*/ 	.word	0x0500000f


	//   ....[1]....
        /*0790*/ 	.word	0x0500000f


	//   ....[2]....
        /*0794*/ 	.word	0x0500000f


	//   ....[3]....
        /*0798*/ 	.word	0x0500000f


	//   ....[4]....
        /*079c*/ 	.word	0x0500000f


	//   ....[5]....
        /*07a0*/ 	.word	0x0500000f


	//   ....[6]....
        /*07a4*/ 	.word	0x0500000f


	//   ....[7]....
        /*07a8*/ 	.word	0x0500000f


	//   ....[8]....
        /*07ac*/ 	.word	0x0500000f


	//   ....[9]....
        /*07b0*/ 	.word	0x0500000f


	//   ....[10]....
        /*07b4*/ 	.word	0x0500000f


	//   ....[11]....
        /*07b8*/ 	.word	0x0500000f


	//   ....[12]....
        /*07bc*/ 	.word	0x0500000f


	//   ....[13]....
        /*07c0*/ 	.word	0x0500000f


	//   ....[14]....
        /*07c4*/ 	.word	0x0500000f


	//   ....[15]....
        /*07c8*/ 	.word	0x0500000f


	//   ....[16]....
        /*07cc*/ 	.word	0x0500000f


	//   ....[17]....
        /*07d0*/ 	.word	0x0500000f


	//   ....[18]....
        /*07d4*/ 	.word	0x0500000f


	//   ....[19]....
        /*07d8*/ 	.word	0x0500000f


	//   ....[20]....
        /*07dc*/ 	.word	0x0500000f


	//   ....[21]....
        /*07e0*/ 	.word	0x0500000f


	//   ....[22]....
        /*07e4*/ 	.word	0x0500000f


	//   ....[23]....
        /*07e8*/ 	.word	0x0500000f


	//   ....[24]....
        /*07ec*/ 	.word	0x0500000f


	//   ....[25]....
        /*07f0*/ 	.word	0x0500000f


	//   ....[26]....
        /*07f4*/ 	.word	0x0500000f


	//   ....[27]....
        /*07f8*/ 	.word	0x0500000f


	//   ....[28]....
        /*07fc*/ 	.word	0x0500000f


	//   ....[29]....
        /*0800*/ 	.word	0x0500000f


	//   ....[30]....
        /*0804*/ 	.word	0x0500000f


	//   ....[31]....
        /*0808*/ 	.word	0x0500000f


	//   ....[32]....
        /*080c*/ 	.word	0x0500000f


	//   ....[33]....
        /*0810*/ 	.word	0x0500000f


	//   ....[34]....
        /*0814*/ 	.word	0x0500000f


	//   ....[35]....
        /*0818*/ 	.word	0x0500000f


	//   ....[36]....
        /*081c*/ 	.word	0x0500000f


	//   ....[37]....
        /*0820*/ 	.word	0x0500000f


	//   ....[38]....
        /*0824*/ 	.word	0x0500000f


	//   ....[39]....
        /*0828*/ 	.word	0x0500000f


	//   ....[40]....
        /*082c*/ 	.word	0x0500000f


	//   ....[41]....
        /*0830*/ 	.word	0x0500000f


	//   ....[42]....
        /*0834*/ 	.word	0x0500000f


	//   ....[43]....
        /*0838*/ 	.word	0x0500000f


	//----- nvinfo : EIATTR_COOP_GROUP_INSTR_OFFSETS
	.align		4
.L_585:
        /*083c*/ 	.byte	0x04, 0x28
        /*083e*/ 	.short	(.L_587 - .L_586)


	//   ....[0]....
.L_586:
        /*0840*/ 	.word	0x00000060


	//   ....[1]....
        /*0844*/ 	.word	0x00000130


	//   ....[2]....
        /*0848*/ 	.word	0x000001e0


	//   ....[3]....
        /*084c*/ 	.word	0x000003a0


	//   ....[4]....
        /*0850*/ 	.word	0x00000500


	//   ....[5]....
        /*0854*/ 	.word	0x00000620


	//   ....[6]....
        /*0858*/ 	.word	0x00000780


	//   ....[7]....
        /*085c*/ 	.word	0x00002ea0


	//   ....[8]....
        /*0860*/ 	.word	0x00002eb0


	//   ....[9]....
        /*0864*/ 	.word	0x00003620


	//   ....[10]....
        /*0868*/ 	.word	0x00003630


	//   ....[11]....
        /*086c*/ 	.word	0x000042a0


	//   ....[12]....
        /*0870*/ 	.word	0x000042b0


	//   ....[13]....
        /*0874*/ 	.word	0x00004a90


	//   ....[14]....
        /*0878*/ 	.word	0x00004aa0


	//   ....[15]....
        /*087c*/ 	.word	0x00005500


	//   ....[16]....
        /*0880*/ 	.word	0x00005510


	//   ....[17]....
        /*0884*/ 	.word	0x00005620


	//   ....[18]....
        /*0888*/ 	.word	0x00005630


	//   ....[19]....
        /*088c*/ 	.word	0x00005a50


	//   ....[20]....
        /*0890*/ 	.word	0x00005a80


	//   ....[21]....
        /*0894*/ 	.word	0x00005d50


	//   ....[22]....
        /*0898*/ 	.word	0x00005d70


	//   ....[23]....
        /*089c*/ 	.word	0x00006770


	//   ....[24]....
        /*08a0*/ 	.word	0x00006ee0


	//   ....[25]....
        /*08a4*/ 	.word	0x00006ef0


	//   ....[26]....
        /*08a8*/ 	.word	0x00006f00


	//   ....[27]....
        /*08ac*/ 	.word	0x00006f10


	//   ....[28]....
        /*08b0*/ 	.word	0x00007230


	//   ....[29]....
        /*08b4*/ 	.word	0x00007240


	//   ....[30]....
        /*08b8*/ 	.word	0x00007250


	//   ....[31]....
        /*08bc*/ 	.word	0x00007260


	//   ....[32]....
        /*08c0*/ 	.word	0x00008630


	//   ....[33]....
        /*08c4*/ 	.word	0x00008650


	//   ....[34]....
        /*08c8*/ 	.word	0x00008660


	//   ....[35]....
        /*08cc*/ 	.word	0x00008670


	//   ....[36]....
        /*08d0*/ 	.word	0x00008760


	//   ....[37]....
        /*08d4*/ 	.word	0x00008780


	//   ....[38]....
        /*08d8*/ 	.word	0x00008810


	//   ....[39]....
        /*08dc*/ 	.word	0x00008840


	//   ....[40]....
        /*08e0*/ 	.word	0x0000a510


	//   ....[41]....
        /*08e4*/ 	.word	0x0000a530


	//   ....[42]....
        /*08e8*/ 	.word	0x0000aab0


	//   ....[43]....
        /*08ec*/ 	.word	0x0000abd0


	//   ....[44]....
        /*08f0*/ 	.word	0x0000b1f0


	//   ....[45]....
        /*08f4*/ 	.word	0x0000b240


	//   ....[46]....
        /*08f8*/ 	.word	0x0000c6e0


	//   ....[47]....
        /*08fc*/ 	.word	0x0000c6f0


	//   ....[48]....
        /*0900*/ 	.word	0x0000d140


	//   ....[49]....
        /*0904*/ 	.word	0x0000d160


	//   ....[50]....
        /*0908*/ 	.word	0x0000d5d0


	//   ....[51]....
        /*090c*/ 	.word	0x0000d5f0


	//   ....[52]....
        /*0910*/ 	.word	0x0000f610


	//   ....[53]....
        /*0914*/ 	.word	0x0000f670


	//   ....[54]....
        /*0918*/ 	.word	0x00010070


	//   ....[55]....
        /*091c*/ 	.word	0x000100e0


	//   ....[56]....
        /*0920*/ 	.word	0x000111c0


	//   ....[57]....
        /*0924*/ 	.word	0x00011210


	//   ....[58]....
        /*0928*/ 	.word	0x00011260


	//   ....[59]....
        /*092c*/ 	.word	0x000112a0


	//   ....[60]....
        /*0930*/ 	.word	0x00012ee0


	//   ....[61]....
        /*0934*/ 	.word	0x00012f20


	//   ....[62]....
        /*0938*/ 	.word	0x000130d0


	//   ....[63]....
        /*093c*/ 	.word	0x00013130


	//   ....[64]....
        /*0940*/ 	.word	0x00013760


	//   ....[65]....
        /*0944*/ 	.word	0x00013780


	//   ....[66]....
        /*0948*/ 	.word	0x000138d0


	//   ....[67]....
        /*094c*/ 	.word	0x000138f0


	//   ....[68]....
        /*0950*/ 	.word	0x00013a30


	//   ....[69]....
        /*0954*/ 	.word	0x00013a50


	//   ....[70]....
        /*0958*/ 	.word	0x00013ba0


	//   ....[71]....
        /*095c*/ 	.word	0x00013bc0


	//   ....[72]....
        /*0960*/ 	.word	0x000144d0


	//   ....[73]....
        /*0964*/ 	.word	0x000144e0


	//   ....[74]....
        /*0968*/ 	.word	0x00014720


	//   ....[75]....
        /*096c*/ 	.word	0x00014730


	//   ....[76]....
        /*0970*/ 	.word	0x00014960


	//   ....[77]....
        /*0974*/ 	.word	0x00014970


	//   ....[78]....
        /*0978*/ 	.word	0x00014ba0


	//   ....[79]....
        /*097c*/ 	.word	0x00014bb0


	//   ....[80]....
        /*0980*/ 	.word	0x00014e40


	//   ....[81]....
        /*0984*/ 	.word	0x00015010


	//   ....[82]....
        /*0988*/ 	.word	0x00015040


	//   ....[83]....
        /*098c*/ 	.word	0x00015070


	//   ....[84]....
        /*0990*/ 	.word	0x000150a0


	//   ....[85]....
        /*0994*/ 	.word	0x000150d0


	//   ....[86]....
        /*0998*/ 	.word	0x00015100


	//   ....[87]....
        /*099c*/ 	.word	0x00015270


	//   ....[88]....
        /*09a0*/ 	.word	0x000152a0


	//   ....[89]....
        /*09a4*/ 	.word	0x000152d0


	//   ....[90]....
        /*09a8*/ 	.word	0x00015300


	//   ....[91]....
        /*09ac*/ 	.word	0x00015330


	//   ....[92]....
        /*09b0*/ 	.word	0x00015360


	//   ....[93]....
        /*09b4*/ 	.word	0x000153f0


	//   ....[94]....
        /*09b8*/ 	.word	0x00015450


	//   ....[95]....
        /*09bc*/ 	.word	0x000154e0


	//   ....[96]....
        /*09c0*/ 	.word	0x000162c0


	//   ....[97]....
        /*09c4*/ 	.word	0x000181d0


	//   ....[98]....
        /*09c8*/ 	.word	0x000181f0


	//   ....[99]....
        /*09cc*/ 	.word	0x00018280


	//   ....[100]....
        /*09d0*/ 	.word	0x000182a0


	//   ....[101]....
        /*09d4*/ 	.word	0x00018320


	//   ....[102]....
        /*09d8*/ 	.word	0x00018340


	//   ....[103]....
        /*09dc*/ 	.word	0x000183c0


	//   ....[104]....
        /*09e0*/ 	.word	0x000183e0


	//   ....[105]....
        /*09e4*/ 	.word	0x00018460


	//   ....[106]....
        /*09e8*/ 	.word	0x00018480


	//   ....[107]....
        /*09ec*/ 	.word	0x00018490


	//   ....[108]....
        /*09f0*/ 	.word	0x000184a0


	//   ....[109]....
        /*09f4*/ 	.word	0x00018d20


	//   ....[110]....
        /*09f8*/ 	.word	0x00018d50


	//   ....[111]....
        /*09fc*/ 	.word	0x00018e10


	//   ....[112]....
        /*0a00*/ 	.word	0x00018e20


	//   ....[113]....
        /*0a04*/ 	.word	0x00018eb0


	//   ....[114]....
        /*0a08*/ 	.word	0x00018ec0


	//   ....[115]....
        /*0a0c*/ 	.word	0x00018f50


	//   ....[116]....
        /*0a10*/ 	.word	0x00018f60


	//   ....[117]....
        /*0a14*/ 	.word	0x00018ff0


	//   ....[118]....
        /*0a18*/ 	.word	0x00019000


	//   ....[119]....
        /*0a1c*/ 	.word	0x00019090


	//   ....[120]....
        /*0a20*/ 	.word	0x000190a0


	//   ....[121]....
        /*0a24*/ 	.word	0x00019120


	//   ....[122]....
        /*0a28*/ 	.word	0x00019130


	//   ....[123]....
        /*0a2c*/ 	.word	0x00019140


	//   ....[124]....
        /*0a30*/ 	.word	0x00019150


	//   ....[125]....
        /*0a34*/ 	.word	0x000195d0


	//   ....[126]....
        /*0a38*/ 	.word	0x00019600


	//   ....[127]....
        /*0a3c*/ 	.word	0x00019660


	//   ....[128]....
        /*0a40*/ 	.word	0x00019710


	//   ....[129]....
        /*0a44*/ 	.word	0x00019720


	//   ....[130]....
        /*0a48*/ 	.word	0x00019750


	//   ....[131]....
        /*0a4c*/ 	.word	0x000197e0


	//   ....[132]....
        /*0a50*/ 	.word	0x00019890


	//   ....[133]....
        /*0a54*/ 	.word	0x000198a0


	//   ....[134]....
        /*0a58*/ 	.word	0x000198d0


	//   ....[135]....
        /*0a5c*/ 	.word	0x000198e0


	//   ....[136]....
        /*0a60*/ 	.word	0x00019970


	//   ....[137]....
        /*0a64*/ 	.word	0x0001a0b0


	//   ....[138]....
        /*0a68*/ 	.word	0x0001a0d0


	//   ....[139]....
        /*0a6c*/ 	.word	0x0001a120


	//   ....[140]....
        /*0a70*/ 	.word	0x0001a130


	//   ....[141]....
        /*0a74*/ 	.word	0x0001a170


	//   ....[142]....
        /*0a78*/ 	.word	0x0001a180


	//   ....[143]....
        /*0a7c*/ 	.word	0x0001a1c0


	//   ....[144]....
        /*0a80*/ 	.word	0x0001a1d0


	//   ....[145]....
        /*0a84*/ 	.word	0x0001a210


	//   ....[146]....
        /*0a88*/ 	.word	0x0001a220


	//   ....[147]....
        /*0a8c*/ 	.word	0x0001a230


	//   ....[148]....
        /*0a90*/ 	.word	0x0001a270


	//   ....[149]....
        /*0a94*/ 	.word	0x0001a5c0


	//   ....[150]....
        /*0a98*/ 	.word	0x0001a5e0


	//   ....[151]....
        /*0a9c*/ 	.word	0x0001a5f0


	//   ....[152]....
        /*0aa0*/ 	.word	0x0001a610


	//   ....[153]....
        /*0aa4*/ 	.word	0x0001a680


	//   ....[154]....
        /*0aa8*/ 	.word	0x0001a6a0


	//   ....[155]....
        /*0aac*/ 	.word	0x0001a700


	//   ....[156]....
        /*0ab0*/ 	.word	0x0001a720


	//   ....[157]....
        /*0ab4*/ 	.word	0x0001a780


	//   ....[158]....
        /*0ab8*/ 	.word	0x0001a7a0


	//   ....[159]....
        /*0abc*/ 	.word	0x0001a800


	//   ....[160]....
        /*0ac0*/ 	.word	0x0001a820


	//   ....[161]....
        /*0ac4*/ 	.word	0x0001ad10


	//   ....[162]....
        /*0ac8*/ 	.word	0x0001ad70


	//   ....[163]....
        /*0acc*/ 	.word	0x0001ada0


	//   ....[164]....
        /*0ad0*/ 	.word	0x0001add0


	//   ....[165]....
        /*0ad4*/ 	.word	0x0001ade0


	//   ....[166]....
        /*0ad8*/ 	.word	0x0001ae10


	//   ....[167]....
        /*0adc*/ 	.word	0x0001ae40


	//   ....[168]....
        /*0ae0*/ 	.word	0x0001ae70


	//   ....[169]....
        /*0ae4*/ 	.word	0x0001aff0


	//   ....[170]....
        /*0ae8*/ 	.word	0x0001b020


	//   ....[171]....
        /*0aec*/ 	.word	0x0001b050


	//   ....[172]....
        /*0af0*/ 	.word	0x0001b080


	//   ....[173]....
        /*0af4*/ 	.word	0x0001b0b0


	//   ....[174]....
        /*0af8*/ 	.word	0x0001b0e0


	//   ....[175]....
        /*0afc*/ 	.word	0x0001b1a0


	//   ....[176]....
        /*0b00*/ 	.word	0x0001b1c0


	//   ....[177]....
        /*0b04*/ 	.word	0x0001b230


	//   ....[178]....
        /*0b08*/ 	.word	0x0001b8d0


	//   ....[179]....
        /*0b0c*/ 	.word	0x0001bbe0


	//   ....[180]....
        /*0b10*/ 	.word	0x0001bc70


	//   ....[181]....
        /*0b14*/ 	.word	0x0001bd00


	//   ....[182]....
        /*0b18*/ 	.word	0x0001bd90


	//   ....[183]....
        /*0b1c*/ 	.word	0x0001be70


	//   ....[184]....
        /*0b20*/ 	.word	0x0001bf00


	//   ....[185]....
        /*0b24*/ 	.word	0x0001bfa0


	//   ....[186]....
        /*0b28*/ 	.word	0x0001c030


	//   ....[187]....
        /*0b2c*/ 	.word	0x0001c120


	//   ....[188]....
        /*0b30*/ 	.word	0x0001c1b0


	//   ....[189]....
        /*0b34*/ 	.word	0x0001c250


	//   ....[190]....
        /*0b38*/ 	.word	0x0001c2e0


	//   ....[191]....
        /*0b3c*/ 	.word	0x0001c420


	//   ....[192]....
        /*0b40*/ 	.word	0x0001c4c0


	//   ....[193]....
        /*0b44*/ 	.word	0x0001c550


	//   ....[194]....
        /*0b48*/ 	.word	0x0001c5a0


	//   ....[195]....
        /*0b4c*/ 	.word	0x0001c5f0


	//   ....[196]....
        /*0b50*/ 	.word	0x0001c680


	//   ....[197]....
        /*0b54*/ 	.word	0x0001c710


	//   ....[198]....
        /*0b58*/ 	.word	0x0001c760


	//   ....[199]....
        /*0b5c*/ 	.word	0x0001c7b0


	//   ....[200]....
        /*0b60*/ 	.word	0x0001c8a0


	//   ....[201]....
        /*0b64*/ 	.word	0x0001c950


	//   ....[202]....
        /*0b68*/ 	.word	0x0001c9d0


	//   ....[203]....
        /*0b6c*/ 	.word	0x0001ca40


	//   ....[204]....
        /*0b70*/ 	.word	0x0001cb70


	//   ....[205]....
        /*0b74*/ 	.word	0x0001cca0


	//   ....[206]....
        /*0b78*/ 	.word	0x0001cd60


	//   ....[207]....
        /*0b7c*/ 	.word	0x0001cdb0


	//   ....[208]....
        /*0b80*/ 	.word	0x0001d060


	//   ....[209]....
        /*0b84*/ 	.word	0x0001d0b0


	//   ....[210]....
        /*0b88*/ 	.word	0x0001d140


	//   ....[211]....
        /*0b8c*/ 	.word	0x0001d1d0


	//   ....[212]....
        /*0b90*/ 	.word	0x0001d260


	//   ....[213]....
        /*0b94*/ 	.word	0x0001d2f0


	//   ....[214]....
        /*0b98*/ 	.word	0x0001d380


	//   ....[215]....
        /*0b9c*/ 	.word	0x0001d410


	//   ....[216]....
        /*0ba0*/ 	.word	0x0001d4d0


	//   ....[217]....
        /*0ba4*/ 	.word	0x0001d7b0


	//   ....[218]....
        /*0ba8*/ 	.word	0x0001d8a0


	//   ....[219]....
        /*0bac*/ 	.word	0x0001d940


	//   ....[220]....
        /*0bb0*/ 	.word	0x0001d9a0


	//   ....[221]....
        /*0bb4*/ 	.word	0x0001da90


	//   ....[222]....
        /*0bb8*/ 	.word	0x0001db00


	//   ....[223]....
        /*0bbc*/ 	.word	0x0001dbf0


	//   ....[224]....
        /*0bc0*/ 	.word	0x0001dc60


	//   ....[225]....
        /*0bc4*/ 	.word	0x0001dd50


	//   ....[226]....
        /*0bc8*/ 	.word	0x0001ddc0


	//   ....[227]....
        /*0bcc*/ 	.word	0x0001deb0


	//   ....[228]....
        /*0bd0*/ 	.word	0x0001df20


	//   ....[229]....
        /*0bd4*/ 	.word	0x0001dfc0


	//   ....[230]....
        /*0bd8*/ 	.word	0x0001e0b0


	//   ....[231]....
        /*0bdc*/ 	.word	0x0001e120


	//   ....[232]....
        /*0be0*/ 	.word	0x0001e180


	//   ....[233]....
        /*0be4*/ 	.word	0x0001e270


	//   ....[234]....
        /*0be8*/ 	.word	0x0001e2d0


	//   ....[235]....
        /*0bec*/ 	.word	0x0001e3d0


	//   ....[236]....
        /*0bf0*/ 	.word	0x0001e430


	//   ....[237]....
        /*0bf4*/ 	.word	0x0001e530


	//   ....[238]....
        /*0bf8*/ 	.word	0x0001e590


	//   ....[239]....
        /*0bfc*/ 	.word	0x0001e690


	//   ....[240]....
        /*0c00*/ 	.word	0x0001e6f0


	//   ....[241]....
        /*0c04*/ 	.word	0x0001e7f0


	//   ....[242]....
        /*0c08*/ 	.word	0x0001e850


	//   ....[243]....
        /*0c0c*/ 	.word	0x0001e950


	//   ....[244]....
        /*0c10*/ 	.word	0x0001e9b0


	//   ....[245]....
        /*0c14*/ 	.word	0x0001ea90


	//   ....[246]....
        /*0c18*/ 	.word	0x0001ebd0


	//   ....[247]....
        /*0c1c*/ 	.word	0x0001ecb0


	//   ....[248]....
        /*0c20*/ 	.word	0x0001ed60


	//   ....[249]....
        /*0c24*/ 	.word	0x0001ee70


	//   ....[250]....
        /*0c28*/ 	.word	0x0001eed0


	//   ....[251]....
        /*0c2c*/ 	.word	0x0001efe0


	//   ....[252]....
        /*0c30*/ 	.word	0x0001f040


	//   ....[253]....
        /*0c34*/ 	.word	0x0001f150


	//   ....[254]....
        /*0c38*/ 	.word	0x0001f1b0


	//   ....[255]....
        /*0c3c*/ 	.word	0x0001f2c0


	//   ....[0]....
        /*0c40*/ 	.word	0x0001f320


	//   ....[1]....
        /*0c44*/ 	.word	0x0001f3e0


	//   ....[2]....
        /*0c48*/ 	.word	0x0001f540


	//   ....[3]....
        /*0c4c*/ 	.word	0x0001f5e0


	//   ....[4]....
        /*0c50*/ 	.word	0x0001f640


	//   ....[5]....
        /*0c54*/ 	.word	0x0001f6f0


	//   ....[6]....
        /*0c58*/ 	.word	0x0001f750


	//   ....[7]....
        /*0c5c*/ 	.word	0x0001f800


	//   ....[8]....
        /*0c60*/ 	.word	0x0001f860


	//   ....[9]....
        /*0c64*/ 	.word	0x0001f910


	//   ....[10]....
        /*0c68*/ 	.word	0x0001f970


	//   ....[11]....
        /*0c6c*/ 	.word	0x0001fa20


	//   ....[12]....
        /*0c70*/ 	.word	0x0001fa80


	//   ....[13]....
        /*0c74*/ 	.word	0x0001fb30


	//   ....[14]....
        /*0c78*/ 	.word	0x0001fc20


	//   ....[15]....
        /*0c7c*/ 	.word	0x0001fcc0


	//   ....[16]....
        /*0c80*/ 	.word	0x0001fd20


	//   ....[17]....
        /*0c84*/ 	.word	0x0001fdf0


	//   ....[18]....
        /*0c88*/ 	.word	0x0001fe50


	//   ....[19]....
        /*0c8c*/ 	.word	0x0001ff20


	//   ....[20]....
        /*0c90*/ 	.word	0x0001ff80


	//   ....[21]....
        /*0c94*/ 	.word	0x00020050


	//   ....[22]....
        /*0c98*/ 	.word	0x000200b0


	//   ....[23]....
        /*0c9c*/ 	.word	0x00020180


	//   ....[24]....
        /*0ca0*/ 	.word	0x000201e0


	//   ....[25]....
        /*0ca4*/ 	.word	0x000202b0


	//   ....[26]....
        /*0ca8*/ 	.word	0x00020340


	//   ....[27]....
        /*0cac*/ 	.word	0x000203e0


	//   ....[28]....
        /*0cb0*/ 	.word	0x00020500


	//   ....[29]....
        /*0cb4*/ 	.word	0x00020570


	//   ....[30]....
        /*0cb8*/ 	.word	0x000205e0


	//   ....[31]....
        /*0cbc*/ 	.word	0x00020650


	//   ....[32]....
        /*0cc0*/ 	.word	0x000206c0


	//   ....[33]....
        /*0cc4*/ 	.word	0x00020740


	//   ....[34]....
        /*0cc8*/ 	.word	0x000207d0


	//   ....[35]....
        /*0ccc*/ 	.word	0x00020860


	//   ....[36]....
        /*0cd0*/ 	.word	0x000208d0


	//   ....[37]....
        /*0cd4*/ 	.word	0x00020940


	//   ....[38]....
        /*0cd8*/ 	.word	0x000209b0


	//   ....[39]....
        /*0cdc*/ 	.word	0x00020a30


	//   ....[40]....
        /*0ce0*/ 	.word	0x00020aa0


	//   ....[41]....
        /*0ce4*/ 	.word	0x00020b40


	//   ....[42]....
        /*0ce8*/ 	.word	0x00020bd0


	//   ....[43]....
        /*0cec*/ 	.word	0x00020cf0


	//----- nvinfo : EIATTR_REG_RECONFIG
	.align		4
.L_587:
        /*0cf0*/ 	.byte	0x01, 0x54
	.zero		2


	//----- nvinfo : EIATTR_SYSCALL_OFFSETS
	.align		4
        /*0cf4*/ 	.byte	0x04, 0x46
        /*0cf6*/ 	.short	(.L_589 - .L_588)


	//   ....[0]....
.L_588:
        /*0cf8*/ 	.word	0x000019f0


	//   ....[1]....
        /*0cfc*/ 	.word	0x00001b40


	//   ....[2]....
        /*0d00*/ 	.word	0x00006910


	//   ....[3]....
        /*0d04*/ 	.word	0x00006c30


	//   ....[4]....
        /*0d08*/ 	.word	0x000177d0


	//   ....[5]....
        /*0d0c*/ 	.word	0x00017920


	//   ....[6]....
        /*0d10*/ 	.word	0x00017a10


	//   ....[7]....
        /*0d14*/ 	.word	0x00018960


	//----- nvinfo : EIATTR_MBARRIER_INSTR_OFFSETS
	.align		4
.L_589:
        /*0d18*/ 	.byte	0x04, 0x39
        /*0d1a*/ 	.short	(.L_591 - .L_590)


	//   ....[0]....
.L_590:
        /*0d1c*/ 	.word	0x00000250
        /*0d20*/ 	.word	0x000000ff
        /*0d24*/ 	.word	0x00022800
        /*0d28*/ 	.short	0x0100
        /*0d2a*/ 	.byte	0x08
	.zero		1


	//   ....[1]....
        /*0d2c*/ 	.word	0x00000260
        /*0d30*/ 	.word	0x000000ff
        /*0d34*/ 	.word	0x00022820
        /*0d38*/ 	.short	0x0100
        /*0d3a*/ 	.byte	0x08
	.zero		1


	//   ....[2]....
        /*0d3c*/ 	.word	0x00000350
        /*0d40*/ 	.word	0x000000ff
        /*0d44*/ 	.word	0x00022830
        /*0d48*/ 	.short	0x0100
        /*0d4a*/ 	.byte	0x08
	.zero		1


	//   ....[3]....
        /*0d4c*/ 	.word	0x00000360
        /*0d50*/ 	.word	0x000000ff
        /*0d54*/ 	.word	0x00022840
        /*0d58*/ 	.short	0x0100
        /*0d5a*/ 	.byte	0x08
	.zero		1


	//   ....[4]....
        /*0d5c*/ 	.word	0x00000370
        /*0d60*/ 	.word	0x000000ff
        /*0d64*/ 	.word	0x00022838
        /*0d68*/ 	.short	0x0100
        /*0d6a*/ 	.byte	0x08
	.zero		1


	//   ....[5]....
        /*0d6c*/ 	.word	0x00000380
        /*0d70*/ 	.word	0x000000ff
        /*0d74*/ 	.word	0x00022848
        /*0d78*/ 	.short	0x0100
        /*0d7a*/ 	.byte	0x08
	.zero		1


	//   ....[6]....
        /*0d7c*/ 	.word	0x000004b0
        /*0d80*/ 	.word	0x000000ff
        /*0d84*/ 	.word	0x00022850
        /*0d88*/ 	.short	0x0100
        /*0d8a*/ 	.byte	0x08
	.zero		1


	//   ....[7]....
        /*0d8c*/ 	.word	0x000004c0
        /*0d90*/ 	.word	0x000000ff
        /*0d94*/ 	.word	0x00022860
        /*0d98*/ 	.short	0x0100
        /*0d9a*/ 	.byte	0x08
	.zero		1


	//   ....[8]....
        /*0d9c*/ 	.word	0x000004d0
        /*0da0*/ 	.word	0x000000ff
        /*0da4*/ 	.word	0x00022858
        /*0da8*/ 	.short	0x0100
        /*0daa*/ 	.byte	0x08
	.zero		1


	//   ....[9]....
        /*0dac*/ 	.word	0x000004e0
        /*0db0*/ 	.word	0x000000ff
        /*0db4*/ 	.word	0x00022868
        /*0db8*/ 	.short	0x0100
        /*0dba*/ 	.byte	0x08
	.zero		1


	//   ....[10]....
        /*0dbc*/ 	.word	0x000005d0
        /*0dc0*/ 	.word	0x000000ff
        /*0dc4*/ 	.word	0x00022870
        /*0dc8*/ 	.short	0x0100
        /*0dca*/ 	.byte	0x06
	.zero		1


	//   ....[11]....
        /*0dcc*/ 	.word	0x000005e0
        /*0dd0*/ 	.word	0x000000ff
        /*0dd4*/ 	.word	0x00022880
        /*0dd8*/ 	.short	0x0100
        /*0dda*/ 	.byte	0x06
	.zero		1


	//   ....[12]....
        /*0ddc*/ 	.word	0x000005f0
        /*0de0*/ 	.word	0x000000ff
        /*0de4*/ 	.word	0x00022878
        /*0de8*/ 	.short	0x0100
        /*0dea*/ 	.byte	0x06
	.zero		1


	//   ....[13]....
        /*0dec*/ 	.word	0x00000600
        /*0df0*/ 	.word	0x000000ff
        /*0df4*/ 	.word	0x00022888
        /*0df8*/ 	.short	0x0100
        /*0dfa*/ 	.byte	0x06
	.zero		1


	//   ....[14]....
        /*0dfc*/ 	.word	0x00000730
        /*0e00*/ 	.word	0x000000ff
        /*0e04*/ 	.word	0x00022890
        /*0e08*/ 	.short	0x0100
        /*0e0a*/ 	.byte	0x08
	.zero		1


	//   ....[15]....
        /*0e0c*/ 	.word	0x00000740
        /*0e10*/ 	.word	0x000000ff
        /*0e14*/ 	.word	0x000228a0
        /*0e18*/ 	.short	0x0100
        /*0e1a*/ 	.byte	0x08
	.zero		1


	//   ....[16]....
        /*0e1c*/ 	.word	0x00000750
        /*0e20*/ 	.word	0x000000ff
        /*0e24*/ 	.word	0x00022898
        /*0e28*/ 	.short	0x0100
        /*0e2a*/ 	.byte	0x08
	.zero		1


	//   ....[17]....
        /*0e2c*/ 	.word	0x00000760
        /*0e30*/ 	.word	0x000000ff
        /*0e34*/ 	.word	0x000228a8
        /*0e38*/ 	.short	0x0100
        /*0e3a*/ 	.byte	0x08
	.zero		1


	//   ....[18]....
        /*0e3c*/ 	.word	0x00000890
        /*0e40*/ 	.word	0x000000ff
        /*0e44*/ 	.word	0x000228b0
        /*0e48*/ 	.short	0x0100
        /*0e4a*/ 	.byte	0x08
	.zero		1


	//   ....[19]....
        /*0e4c*/ 	.word	0x000008a0
        /*0e50*/ 	.word	0x000000ff
        /*0e54*/ 	.word	0x000228c0
        /*0e58*/ 	.short	0x0100
        /*0e5a*/ 	.byte	0x08
	.zero		1


	//   ....[20]....
        /*0e5c*/ 	.word	0x000008b0
        /*0e60*/ 	.word	0x000000ff
        /*0e64*/ 	.word	0x000228b8
        /*0e68*/ 	.short	0x0100
        /*0e6a*/ 	.byte	0x08
	.zero		1


	//   ....[21]....
        /*0e6c*/ 	.word	0x000008c0
        /*0e70*/ 	.word	0x000000ff
        /*0e74*/ 	.word	0x000228c8
        /*0e78*/ 	.short	0x0100
        /*0e7a*/ 	.byte	0x08
	.zero		1


	//   ....[22]....
        /*0e7c*/ 	.word	0x00002e50
        /*0e80*/ 	.word	0x00000057
        /*0e84*/ 	.word	0x00022890
        /*0e88*/ 	.short	0x010a
        /*0e8a*/ 	.byte	0x3f
	.zero		1


	//   ....[23]....
        /*0e8c*/ 	.word	0x00004240
        /*0e90*/ 	.word	0x00000057
        /*0e94*/ 	.word	0x00022890
        /*0e98*/ 	.short	0x010a
        /*0e9a*/ 	.byte	0x3f
	.zero		1


	//   ....[24]....
        /*0e9c*/ 	.word	0x00005340
        /*0ea0*/ 	.word	0x00000057
        /*0ea4*/ 	.word	0x00022890
        /*0ea8*/ 	.short	0x010a
        /*0eaa*/ 	.byte	0x3f
	.zero		1


	//   ....[25]....
        /*0eac*/ 	.word	0x00005800
        /*0eb0*/ 	.word	0x00000008
        /*0eb4*/ 	.word	0x00000000
        /*0eb8*/ 	.short	0x0101
        /*0eba*/ 	.byte	0x3f
	.zero		1


	//   ....[26]....
        /*0ebc*/ 	.word	0x00005840
        /*0ec0*/ 	.word	0x00000057
        /*0ec4*/ 	.word	0x000228b0
        /*0ec8*/ 	.short	0x010a
        /*0eca*/ 	.byte	0x3f
	.zero		1


	//   ....[27]....
        /*0ecc*/ 	.word	0x000060e0
        /*0ed0*/ 	.word	0x00000057
        /*0ed4*/ 	.word	0x00000000
        /*0ed8*/ 	.short	0x0101
        /*0eda*/ 	.byte	0x3f
	.zero		1


	//   ....[28]....
        /*0edc*/ 	.word	0x000069b0
        /*0ee0*/ 	.word	0x00000013
        /*0ee4*/ 	.word	0x00022800
        /*0ee8*/ 	.short	0x010a
        /*0eea*/ 	.byte	0x3f
	.zero		1


	//   ....[29]....
        /*0eec*/ 	.word	0x00006a00
        /*0ef0*/ 	.word	0x00000013
        /*0ef4*/ 	.word	0x00022800
        /*0ef8*/ 	.short	0x010a
        /*0efa*/ 	.byte	0x3f
	.zero		1


	//   ....[30]....
        /*0efc*/ 	.word	0x000074e0
        /*0f00*/ 	.word	0x00000013
        /*0f04*/ 	.word	0x00022800
        /*0f08*/ 	.short	0x010a
        /*0f0a*/ 	.byte	0x3f
	.zero		1


	//   ....[31]....
        /*0f0c*/ 	.word	0x00008ac0
        /*0f10*/ 	.word	0x00000013
        /*0f14*/ 	.word	0x00022800
        /*0f18*/ 	.short	0x010a
        /*0f1a*/ 	.byte	0x3f
	.zero		1


	//   ....[32]....
        /*0f1c*/ 	.word	0x00009b00
        /*0f20*/ 	.word	0x0000000d
        /*0f24*/ 	.word	0x00022830
        /*0f28*/ 	.short	0x010a
        /*0f2a*/ 	.byte	0x3f
	.zero		1


	//   ....[33]....
        /*0f2c*/ 	.word	0x00009ba0
        /*0f30*/ 	.word	0x0000000d
        /*0f34*/ 	.word	0x00022830
        /*0f38*/ 	.short	0x010a
        /*0f3a*/ 	.byte	0x3f
	.zero		1


	//   ....[34]....
        /*0f3c*/ 	.word	0x0000b440
        /*0f40*/ 	.word	0x0000001b
        /*0f44*/ 	.word	0x00000000
        /*0f48*/ 	.short	0x0101
        /*0f4a*/ 	.byte	0x3f
	.zero		1


	//   ....[35]....
        /*0f4c*/ 	.word	0x0000bad0
        /*0f50*/ 	.word	0x0000000d
        /*0f54*/ 	.word	0x00022850
        /*0f58*/ 	.short	0x010a
        /*0f5a*/ 	.byte	0x3f
	.zero		1


	//   ....[36]....
        /*0f5c*/ 	.word	0x0000bb20
        /*0f60*/ 	.word	0x0000000d
        /*0f64*/ 	.word	0x00022850
        /*0f68*/ 	.short	0x010a
        /*0f6a*/ 	.byte	0x3f
	.zero		1


	//   ....[37]....
        /*0f6c*/ 	.word	0x0000bf40
        /*0f70*/ 	.word	0x0000000d
        /*0f74*/ 	.word	0x00000000
        /*0f78*/ 	.short	0x0101
        /*0f7a*/ 	.byte	0x3f
	.zero		1


	//   ....[38]....
        /*0f7c*/ 	.word	0x0000c0a0
        /*0f80*/ 	.word	0x0000000e
        /*0f84*/ 	.word	0x00022830
        /*0f88*/ 	.short	0x010a
        /*0f8a*/ 	.byte	0x3f
	.zero		1


	//   ....[39]....
        /*0f8c*/ 	.word	0x0000c100
        /*0f90*/ 	.word	0x0000000e
        /*0f94*/ 	.word	0x00022830
        /*0f98*/ 	.short	0x010a
        /*0f9a*/ 	.byte	0x3f
	.zero		1


	//   ....[40]....
        /*0f9c*/ 	.word	0x0000da60
        /*0fa0*/ 	.word	0x0000009b
        /*0fa4*/ 	.word	0x00000000
        /*0fa8*/ 	.short	0x0101
        /*0faa*/ 	.byte	0x3f
	.zero		1


	//   ....[41]....
        /*0fac*/ 	.word	0x0000e800
        /*0fb0*/ 	.word	0x0000000e
        /*0fb4*/ 	.word	0x00022850
        /*0fb8*/ 	.short	0x010a
        /*0fba*/ 	.byte	0x3f
	.zero		1


	//   ....[42]....
        /*0fbc*/ 	.word	0x0000e850
        /*0fc0*/ 	.word	0x0000000e
        /*0fc4*/ 	.word	0x00022850
        /*0fc8*/ 	.short	0x010a
        /*0fca*/ 	.byte	0x3f
	.zero		1


	//   ....[43]....
        /*0fcc*/ 	.word	0x0000ec40
        /*0fd0*/ 	.word	0x0000000e
        /*0fd4*/ 	.word	0x00000000
        /*0fd8*/ 	.short	0x0101
        /*0fda*/ 	.byte	0x3f
	.zero		1


	//   ....[44]....
        /*0fdc*/ 	.word	0x0000ed40
        /*0fe0*/ 	.word	0x0000000e
        /*0fe4*/ 	.word	0x00022830
        /*0fe8*/ 	.short	0x010a
        /*0fea*/ 	.byte	0x3f
	.zero		1


	//   ....[45]....
        /*0fec*/ 	.word	0x0000eda0
        /*0ff0*/ 	.word	0x0000000e
        /*0ff4*/ 	.word	0x00022830
        /*0ff8*/ 	.short	0x010a
        /*0ffa*/ 	.byte	0x3f
	.zero		1


	//   ....[46]....
        /*0ffc*/ 	.word	0x00010400
        /*1000*/ 	.word	0x000000a6
        /*1004*/ 	.word	0x00000000
        /*1008*/ 	.short	0x0101
        /*100a*/ 	.byte	0x3f
	.zero		1


	//   ....[47]....
        /*100c*/ 	.word	0x00010d40
        /*1010*/ 	.word	0x0000000e
        /*1014*/ 	.word	0x00022850
        /*1018*/ 	.short	0x010a
        /*101a*/ 	.byte	0x3f
	.zero		1


	//   ....[48]....
        /*101c*/ 	.word	0x00010d90
        /*1020*/ 	.word	0x0000000e
        /*1024*/ 	.word	0x00022850
        /*1028*/ 	.short	0x010a
        /*102a*/ 	.byte	0x3f
	.zero		1


	//   ....[49]....
        /*102c*/ 	.word	0x00011180
        /*1030*/ 	.word	0x0000000e
        /*1034*/ 	.word	0x00000000
        /*1038*/ 	.short	0x0101
        /*103a*/ 	.byte	0x3f
	.zero		1


	//   ....[50]....
        /*103c*/ 	.word	0x00013750
        /*1040*/ 	.word	0x00000003
        /*1044*/ 	.word	0x00000000
        /*1048*/ 	.short	0x0101
        /*104a*/ 	.byte	0x3f
	.zero		1


	//   ....[51]....
        /*104c*/ 	.word	0x000163a0
        /*1050*/ 	.word	0x00000016
        /*1054*/ 	.word	0x00022820
        /*1058*/ 	.short	0x010a
        /*105a*/ 	.byte	0x3f
	.zero		1


	//   ....[52]....
        /*105c*/ 	.word	0x00016430
        /*1060*/ 	.word	0x00000003
        /*1064*/ 	.word	0x000228a0
        /*1068*/ 	.short	0x010a
        /*106a*/ 	.byte	0x3f
	.zero		1


	//   ....[53]....
        /*106c*/ 	.word	0x00016680
        /*1070*/ 	.word	0x00000003
        /*1074*/ 	.word	0x000228c0
        /*1078*/ 	.short	0x010a
        /*107a*/ 	.byte	0x3f
	.zero		1


	//   ....[54]....
        /*107c*/ 	.word	0x00016c90
        /*1080*/ 	.word	0x00000008
        /*1084*/ 	.word	0x000228a0
        /*1088*/ 	.short	0x010a
        /*108a*/ 	.byte	0x3f
	.zero		1


	//   ....[55]....
        /*108c*/ 	.word	0x00016ed0
        /*1090*/ 	.word	0x00000008
        /*1094*/ 	.word	0x000228c0
        /*1098*/ 	.short	0x010a
        /*109a*/ 	.byte	0x3f
	.zero		1


	//   ....[56]....
        /*109c*/ 	.word	0x00017f30
        /*10a0*/ 	.word	0x0000001f
        /*10a4*/ 	.word	0x00022840
        /*10a8*/ 	.short	0x010a
        /*10aa*/ 	.byte	0x3f
	.zero		1


	//   ....[57]....
        /*10ac*/ 	.word	0x000185a0
        /*10b0*/ 	.word	0x0000001f
        /*10b4*/ 	.word	0x00022830
        /*10b8*/ 	.short	0x0107
        /*10ba*/ 	.byte	0x3f
	.zero		1


	//   ....[58]....
        /*10bc*/ 	.word	0x00018670
        /*10c0*/ 	.word	0x0000001f
        /*10c4*/ 	.word	0x00022830
        /*10c8*/ 	.short	0x0101
        /*10ca*/ 	.byte	0x3f
	.zero		1


	//   ....[59]....
        /*10cc*/ 	.word	0x00019250
        /*10d0*/ 	.word	0x00000016
        /*10d4*/ 	.word	0x00022800
        /*10d8*/ 	.short	0x0107
        /*10da*/ 	.byte	0x3f
	.zero		1


	//   ....[60]....
        /*10dc*/ 	.word	0x00019340
        /*10e0*/ 	.word	0x00000016
        /*10e4*/ 	.word	0x00022800
        /*10e8*/ 	.short	0x0101
        /*10ea*/ 	.byte	0x3f
	.zero		1


	//   ....[61]....
        /*10ec*/ 	.word	0x00019360
        /*10f0*/ 	.word	0x00000016
        /*10f4*/ 	.word	0x00022820
        /*10f8*/ 	.short	0x010a
        /*10fa*/ 	.byte	0x3f
	.zero		1


	//   ....[62]....
        /*10fc*/ 	.word	0x000193f0
        /*1100*/ 	.word	0x0000001f
        /*1104*/ 	.word	0x00022860
        /*1108*/ 	.short	0x010a
        /*110a*/ 	.byte	0x3f
	.zero		1


	//   ....[63]....
        /*110c*/ 	.word	0x00019af0
        /*1110*/ 	.word	0x0000001f
        /*1114*/ 	.word	0x00022850
        /*1118*/ 	.short	0x0107
        /*111a*/ 	.byte	0x3f
	.zero		1


	//   ....[64]....
        /*111c*/ 	.word	0x00019bc0
        /*1120*/ 	.word	0x0000001f
        /*1124*/ 	.word	0x00022850
        /*1128*/ 	.short	0x0101
        /*112a*/ 	.byte	0x3f
	.zero		1


	//   ....[65]....
        /*112c*/ 	.word	0x00019f00
        /*1130*/ 	.word	0x00000004
        /*1134*/ 	.word	0x00022840
        /*1138*/ 	.short	0x010a
        /*113a*/ 	.byte	0x3f
	.zero		1


	//   ....[66]....
        /*113c*/ 	.word	0x0001a2f0
        /*1140*/ 	.word	0x00000004
        /*1144*/ 	.word	0x00022830
        /*1148*/ 	.short	0x0107
        /*114a*/ 	.byte	0x3f
	.zero		1


	//   ....[67]....
        /*114c*/ 	.word	0x0001a3b0
        /*1150*/ 	.word	0x00000004
        /*1154*/ 	.word	0x00022830
        /*1158*/ 	.short	0x0101
        /*115a*/ 	.byte	0x3f
	.zero		1


	//   ....[68]....
        /*115c*/ 	.word	0x0001a3e0
        /*1160*/ 	.word	0x00000004
        /*1164*/ 	.word	0x00022860
        /*1168*/ 	.short	0x010a
        /*116a*/ 	.byte	0x3f
	.zero		1


	//   ....[69]....
        /*116c*/ 	.word	0x0001a910
        /*1170*/ 	.word	0x00000004
        /*1174*/ 	.word	0x00022850
        /*1178*/ 	.short	0x0107
        /*117a*/ 	.byte	0x3f
	.zero		1


	//   ....[70]....
        /*117c*/ 	.word	0x0001a9d0
        /*1180*/ 	.word	0x00000004
        /*1184*/ 	.word	0x00022850
        /*1188*/ 	.short	0x0101
        /*118a*/ 	.byte	0x3f
	.zero		1


	//   ....[71]....
        /*118c*/ 	.word	0x0001b850
        /*1190*/ 	.word	0x00000005
        /*1194*/ 	.word	0x00022820
        /*1198*/ 	.short	0x010a
        /*119a*/ 	.byte	0x3f
	.zero		1


	//   ....[72]....
        /*119c*/ 	.word	0x0001b9b0
        /*11a0*/ 	.word	0x00000003
        /*11a4*/ 	.word	0x00022840
        /*11a8*/ 	.short	0x010a
        /*11aa*/ 	.byte	0x3f
	.zero		1


	//   ....[73]....
        /*11ac*/ 	.word	0x0001ba50
        /*11b0*/ 	.word	0x00000005
        /*11b4*/ 	.word	0x00022840
        /*11b8*/ 	.short	0x010a
        /*11ba*/ 	.byte	0x3f
	.zero		1


	//   ....[74]....
        /*11bc*/ 	.word	0x0001ba90
        /*11c0*/ 	.word	0x00000003
        /*11c4*/ 	.word	0x00022860
        /*11c8*/ 	.short	0x010a
        /*11ca*/ 	.byte	0x3f
	.zero		1


	//   ....[75]....
        /*11cc*/ 	.word	0x0001bad0
        /*11d0*/ 	.word	0x00000005
        /*11d4*/ 	.word	0x00022860
        /*11d8*/ 	.short	0x010a
        /*11da*/ 	.byte	0x3f
	.zero		1


	//   ....[76]....
        /*11dc*/ 	.word	0x0001bb30
        /*11e0*/ 	.word	0x00000057
        /*11e4*/ 	.word	0x00022890
        /*11e8*/ 	.short	0x010a
        /*11ea*/ 	.byte	0x3f
	.zero		1


	//   ....[77]....
        /*11ec*/ 	.word	0x0001bdc0
        /*11f0*/ 	.word	0x00000057
        /*11f4*/ 	.word	0x00022890
        /*11f8*/ 	.short	0x010a
        /*11fa*/ 	.byte	0x3f
	.zero		1


	//   ....[78]....
        /*11fc*/ 	.word	0x0001c070
        /*1200*/ 	.word	0x00000057
        /*1204*/ 	.word	0x00022890
        /*1208*/ 	.short	0x010a
        /*120a*/ 	.byte	0x3f
	.zero		1


	//   ....[79]....
        /*120c*/ 	.word	0x0001c320
        /*1210*/ 	.word	0x00000057
        /*1214*/ 	.word	0x000228b0
        /*1218*/ 	.short	0x010a
        /*121a*/ 	.byte	0x3f
	.zero		1


	//   ....[80]....
        /*121c*/ 	.word	0x0001c7e0
        /*1220*/ 	.word	0x00000013
        /*1224*/ 	.word	0x00022800
        /*1228*/ 	.short	0x010a
        /*122a*/ 	.byte	0x3f
	.zero		1


	//   ....[81]....
        /*122c*/ 	.word	0x0001cde0
        /*1230*/ 	.word	0x00000013
        /*1234*/ 	.word	0x00022800
        /*1238*/ 	.short	0x010a
        /*123a*/ 	.byte	0x3f
	.zero		1


	//   ....[82]....
        /*123c*/ 	.word	0x0001ce30
        /*1240*/ 	.word	0x0000000d
        /*1244*/ 	.word	0x00022830
        /*1248*/ 	.short	0x010a
        /*124a*/ 	.byte	0x3f
	.zero		1


	//   ....[83]....
        /*124c*/ 	.word	0x0001ce80
        /*1250*/ 	.word	0x0000000d
        /*1254*/ 	.word	0x00022850
        /*1258*/ 	.short	0x010a
        /*125a*/ 	.byte	0x3f
	.zero		1


	//   ....[84]....
        /*125c*/ 	.word	0x0001ced0
        /*1260*/ 	.word	0x0000000e
        /*1264*/ 	.word	0x00022830
        /*1268*/ 	.short	0x010a
        /*126a*/ 	.byte	0x3f
	.zero		1


	//   ....[85]....
        /*126c*/ 	.word	0x0001cf20
        /*1270*/ 	.word	0x0000000e
        /*1274*/ 	.word	0x00022850
        /*1278*/ 	.short	0x010a
        /*127a*/ 	.byte	0x3f
	.zero		1


	//   ....[86]....
        /*127c*/ 	.word	0x0001cf70
        /*1280*/ 	.word	0x0000000e
        /*1284*/ 	.word	0x00022830
        /*1288*/ 	.short	0x010a
        /*128a*/ 	.byte	0x3f
	.zero		1


	//   ....[87]....
        /*128c*/ 	.word	0x0001cfc0
        /*1290*/ 	.word	0x0000000e
        /*1294*/ 	.word	0x00022850
        /*1298*/ 	.short	0x010a
        /*129a*/ 	.byte	0x3f
	.zero		1


	//   ....[88]....
        /*129c*/ 	.word	0x0001d590
        /*12a0*/ 	.word	0x00000016
        /*12a4*/ 	.word	0x00022820
        /*12a8*/ 	.short	0x010a
        /*12aa*/ 	.byte	0x3f
	.zero		1


	//   ....[89]....
        /*12ac*/ 	.word	0x0001d5e0
        /*12b0*/ 	.word	0x00000003
        /*12b4*/ 	.word	0x000228a0
        /*12b8*/ 	.short	0x010a
        /*12ba*/ 	.byte	0x3f
	.zero		1


	//   ....[90]....
        /*12bc*/ 	.word	0x0001d630
        /*12c0*/ 	.word	0x00000003
        /*12c4*/ 	.word	0x000228c0
        /*12c8*/ 	.short	0x010a
        /*12ca*/ 	.byte	0x3f
	.zero		1


	//   ....[91]....
        /*12cc*/ 	.word	0x0001d680
        /*12d0*/ 	.word	0x00000008
        /*12d4*/ 	.word	0x000228a0
        /*12d8*/ 	.short	0x010a
        /*12da*/ 	.byte	0x3f
	.zero		1


	//   ....[92]....
        /*12dc*/ 	.word	0x0001d6d0
        /*12e0*/ 	.word	0x00000008
        /*12e4*/ 	.word	0x000228c0
        /*12e8*/ 	.short	0x010a
        /*12ea*/ 	.byte	0x3f
	.zero		1


	//   ....[93]....
        /*12ec*/ 	.word	0x0001d7f0
        /*12f0*/ 	.word	0x0000001f
        /*12f4*/ 	.word	0x00022840
        /*12f8*/ 	.short	0x010a
        /*12fa*/ 	.byte	0x3f
	.zero		1


	//   ....[94]....
        /*12fc*/ 	.word	0x0001ead0
        /*1300*/ 	.word	0x00000016
        /*1304*/ 	.word	0x00022820
        /*1308*/ 	.short	0x010a
        /*130a*/ 	.byte	0x3f
	.zero		1


	//   ....[95]....
        /*130c*/ 	.word	0x0001eb20
        /*1310*/ 	.word	0x0000001f
        /*1314*/ 	.word	0x00022860
        /*1318*/ 	.short	0x010a
        /*131a*/ 	.byte	0x3f
	.zero		1


	//   ....[96]....
        /*131c*/ 	.word	0x0001f490
        /*1320*/ 	.word	0x00000004
        /*1324*/ 	.word	0x00022840
        /*1328*/ 	.short	0x010a
        /*132a*/ 	.byte	0x3f
	.zero		1


	//   ....[97]....
        /*132c*/ 	.word	0x0001fb70
        /*1330*/ 	.word	0x00000004
        /*1334*/ 	.word	0x00022860
        /*1338*/ 	.short	0x010a
        /*133a*/ 	.byte	0x3f
	.zero		1


	//   ....[98]....
        /*133c*/ 	.word	0x00020c10
        /*1340*/ 	.word	0x00000005
        /*1344*/ 	.word	0x00022820
        /*1348*/ 	.short	0x010a
        /*134a*/ 	.byte	0x3f
	.zero		1


	//   ....[99]....
        /*134c*/ 	.word	0x00020db0
        /*1350*/ 	.word	0x00000003
        /*1354*/ 	.word	0x00022840
        /*1358*/ 	.short	0x010a
        /*135a*/ 	.byte	0x3f
	.zero		1


	//   ....[100]....
        /*135c*/ 	.word	0x00020e00
        /*1360*/ 	.word	0x00000005
        /*1364*/ 	.word	0x00022840
        /*1368*/ 	.short	0x010a
        /*136a*/ 	.byte	0x3f
	.zero		1


	//   ....[101]....
        /*136c*/ 	.word	0x00020e50
        /*1370*/ 	.word	0x00000003
        /*1374*/ 	.word	0x00022860
        /*1378*/ 	.short	0x010a
        /*137a*/ 	.byte	0x3f
	.zero		1


	//----- nvinfo : EIATTR_NUM_MBARRIERS
	.align		4
.L_591:
        /*137c*/ 	.byte	0x03, 0x38
        /*137e*/ 	.short	0x0016


	//----- nvinfo : EIATTR_EXIT_INSTR_OFFSETS
	.align		4
        /*1380*/ 	.byte	0x04, 0x1c
        /*1382*/ 	.short	(.L_593 - .L_592)


	//   ....[0]....
.L_592:
        /*1384*/ 	.word	0x0001bb20


	//----- nvinfo : EIATTR_MAX_THREADS
	.align		4
.L_593:
        /*1388*/ 	.byte	0x04, 0x05
        /*138a*/ 	.short	(.L_595 - .L_594)
.L_594:
        /*138c*/ 	.word	0x00000180
        /*1390*/ 	.word	0x00000001
        /*1394*/ 	.word	0x00000001


	//----- nvinfo : EIATTR_CRS_STACK_SIZE
	.align		4
.L_595:
        /*1398*/ 	.byte	0x04, 0x1e
        /*139a*/ 	.short	(.L_597 - .L_596)
.L_596:
        /*139c*/ 	.word	0x00000000


	//----- nvinfo : EIATTR_CBANK_PARAM_SIZE
	.align		4
.L_597:
        /*13a0*/ 	.byte	0x03, 0x19
        /*13a2*/ 	.short	0x0af0


	//----- nvinfo : EIATTR_PARAM_CBANK
	.align		4
        /*13a4*/ 	.byte	0x04, 0x0a
        /*13a6*/ 	.short	(.L_599 - .L_598)
	.align		4
.L_598:
        /*13a8*/ 	.word	index@(.nv.constant0._ZN7cutlass13device_kernelIN5flash11enable_sm90INS1_16FlashAttnFwdSm90INS1_25CollectiveMainloopFwdSm90ILi2EN4cute5tupleIJNS5_1CILi1EEES8_S8_EEENS6_IJNS7_ILi128EEENS7_ILi96EEENS7_ILi64EEEEEELi256ENS_10bfloat16_tEfNS_4arch4Sm90ELb1ELb0ELb1ELb1ELb1ELb1ELb0ELb1ELb0ELb1ELb0ELb0EEENS1_21CollectiveEpilogueFwdINS6_IJSA_NS7_ILi256EEESB_EEES9_SE_SG_Li256ELb1ELb1ELb0ELb0EEENS1_36VarlenDynamicPersistentTileSchedulerILi128ELi96ELi256ELi128ELb0ELb1ELb1ELb1ELb1ELb1EEEEEEEEEvNT_6ParamsE)
        /*13ac*/ 	.short	0x0210
        /*13ae*/ 	.short	0x0af0


	//----- nvinfo : EIATTR_SW_WAR
	.align		4
.L_599:
        /*13b0*/ 	.byte	0x04, 0x36
        /*13b2*/ 	.short	(.L_601 - .L_600)
.L_600:
        /*13b4*/ 	.word	0x00000008
.L_601:


//--------------------- .nv.info._ZN7cutlass13device_kernelIN5flash11enable_sm90INS1_16FlashAttnFwdSm90INS1_25CollectiveMainloopFwdSm90ILi2EN4cute5tupleIJNS5_1CILi1EEES8_S8_EEENS6_IJNS7_ILi128EEENS7_ILi96EEENS7_ILi64EEEEEELi256ENS_10bfloat16_tEfNS_4arch4Sm90ELb1ELb0ELb1ELb1ELb1ELb0ELb1ELb1ELb0ELb1ELb0ELb0EEENS1_21CollectiveEpilogueFwdINS6_IJSA_NS7_ILi256EEESB_EEES9_SE_SG_Li256ELb1ELb1ELb0ELb0EEENS1_36VarlenDynamicPersistentTileSchedulerILi128ELi96ELi256ELi128ELb0ELb1ELb1ELb1ELb1ELb1EEEEEEEEEvNT_6ParamsE --------------------------
	.section	.nv.info._ZN7cutlass13device_kernelIN5flash11enable_sm90INS1_16FlashAttnFwdSm90INS1_25CollectiveMainloopFwdSm90ILi2EN4cute5tupleIJNS5_1CILi1EEES8_S8_EEENS6_IJNS7_ILi128EEENS7_ILi96EEENS7_ILi64EEEEEELi256ENS_10bfloat16_tEfNS_4arch4Sm90ELb1ELb0ELb1ELb1ELb1ELb0ELb1ELb1ELb0ELb1ELb0ELb0EEENS1_21CollectiveEpilogueFwdINS6_IJSA_NS7_ILi256EEESB_EEES9_SE_SG_Li256ELb1ELb1ELb0ELb0EEENS1_36VarlenDynamicPersistentTileSchedulerILi128ELi96ELi256ELi128ELb0ELb1ELb1ELb1ELb1ELb1EEEEEEEEEvNT_6ParamsE,"",@"SHT_CUDA_INFO"
	.sectionflags	@""
	.align	4


	//----- nvinfo : EIATTR_CUDA_API_VERSION
	.align		4
        /*0000*/ 	.byte	0x04, 0x37
        /*0002*/ 	.short	(.L_603 - .L_602)
.L_602:
        /*0004*/ 	.word	0x00000082


	//----- nvinfo : EIATTR_KPARAM_INFO
	.align		4
.L_603:
        /*0008*/ 	.byte	0x04, 0x17
        /*000a*/ 	.short	(.L_605 - .L_604)
.L_604:
        /*000c*/ 	.word	0x00000000
        /*0010*/ 	.short	0x0000
        /*0012*/ 	.short	0x0070
        /*0014*/ 	.byte	0x00, 0xf0, 0x01, 0x2e


	//----- nvinfo : EIATTR_SPARSE_MMA_MASK
	.align		4
.L_605:
        /*0018*/ 	.byte	0x03, 0x50
        /*001a*/ 	.short	0x0000


	//----- nvinfo : EIATTR_MAXREG_COUNT
	.align		4
        /*001c*/ 	.byte	0x03, 0x1b
        /*001e*/ 	.short	0x00a8


	//----- nvinfo : EIATTR_NUM_BARRIERS
	.align		4
        /*0020*/ 	.byte	0x02, 0x4c
        /*0022*/ 	.byte	0x10
	.zero		1


	//----- nvinfo : EIATTR_EXTERNS
	.align		4
        /*0024*/ 	.byte	0x04, 0x0f
        /*0026*/ 	.short	(.L_607 - .L_606)


	//   ....[0]....
	.align		4
.L_606:
        /*0028*/ 	.word	index@(__assertfail)


	//----- nvinfo : EIATTR_ANNOTATIONS
	.align		4
.L_607:
        /*002c*/ 	.byte	0x04, 0x55
        /*002e*/ 	.short	(.L_609 - .L_608)


	//   ....[0]....
.L_608:
        /* <DEDUP_REMOVED lines=19> */


	//----- nvinfo : EIATTR_MERCURY_ISA_VERSION
	.align		4
.L_609:
        /*0150*/ 	.byte	0x03, 0x5f
        /*0152*/ 	.short	0x0101


	//----- nvinfo : EIATTR_UNUSED_LOAD_BYTE_OFFSET
	.align		4
        /*0154*/ 	.byte	0x04, 0x44
        /*0156*/ 	.short	(.L_611 - .L_610)


	//   ....[0]....
.L_610:
        /*0158*/ 	.word	0x000009b0
        /*015c*/ 	.word	0x0000fff0


	//   ....[1]....
        /*0160*/ 	.word	0x0000ac40
        /*0164*/ 	.word	0x0000fff0


	//----- nvinfo : EIATTR_INT_WARP_WIDE_INSTR_OFFSETS
	.align		4
.L_611:
        /*0168*/ 	.byte	0x04, 0x31
        /*016a*/ 	.short	(.L_613 - .L_612)


	//   ....[0]....
.L_612:
        /*016c*/ 	.word	0x000000c0


	//   ....[1]....
        /*0170*/ 	.word	0x000000d0


	//   ....[2]....
        /*0174*/ 	.word	0x000000e0


	//   ....[3]....
        /*0178*/ 	.word	0x00000180


	//   ....[4]....
        /*017c*/ 	.word	0x0000ee50


	//   ....[5]....
        /*0180*/ 	.word	0x0000eee0


	//   ....[6]....
        /*0184*/ 	.word	0x00012e00


	//   ....[7]....
        /*0188*/ 	.word	0x00012e90


	//----- nvinfo : EIATTR_COOP_GROUP_MASK_REGIDS
	.align		4
.L_613:
        /*018c*/ 	.byte	0x04, 0x29
        /*018e*/ 	.short	(.L_615 - .L_614)


	//   ....[0]....
.L_614:
        /*0190*/ 	.word	0xffffffff


	//   ....[1]....
        /*0194*/ 	.word	0xffffffff


	//   ....[2]....
        /*0198*/ 	.word	0xffffffff


	//   ....[3]....
        /*019c*/ 	.word	0xffffffff


	//   ....[4]....
        /*01a0*/ 	.word	0xffffffff


	//   ....[5]....
        /*01a4*/ 	.word	0xffffffff


	//   ....[6]....
        /*01a8*/ 	.word	0xffffffff


	//   ....[7]....
        /*01ac*/ 	.word	0xffffffff


	//   ....[8]....
        /*01b0*/ 	.word	0xffffffff


	//   ....[9]....
        /*01b4*/ 	.word	0xffffffff


	//   ....[10]....
        /*01b8*/ 	.word	0xffffffff


	//   ....[11]....
        /*01bc*/ 	.word	0xffffffff


	//   ....[12]....
        /*01c0*/ 	.word	0xffffffff


	//   ....[13]....
        /*01c4*/ 	.word	0xffffffff


	//   ....[14]....
        /*01c8*/ 	.word	0xffffffff


	//   ....[15]....
        /*01cc*/ 	.word	0xffffffff


	//   ....[16]....
        /*01d0*/ 	.word	0xffffffff


	//   ....[17]....
        /*01d4*/ 	.word	0xffffffff


	//   ....[18]....
        /*01d8*/ 	.word	0xffffffff


	//   ....[19]....
        /*01dc*/ 	.word	0xffffffff


	//   ....[20]....
        /*01e0*/ 	.word	0xffffffff


	//   ....[21]....
        /*01e4*/ 	.word	0xffffffff


	//   ....[22]....
        /*01e8*/ 	.word	0xffffffff


	//   ....[23]....
        /*01ec*/ 	.word	0xffffffff


	//   ....[24]....
        /*01f0*/ 	.word	0xffffffff


	//   ....[25]....
        /*01f4*/ 	.word	0xffffffff


	//   ....[26]....
        /*01f8*/ 	.word	0xffffffff


	//   ....[27]....
        /*01fc*/ 	.word	0xffffffff


	//   ....[28]....
        /*0200*/ 	.word	0xffffffff


	//   ....[29]....
        /*0204*/ 	.word	0xffffffff


	//   ....[30]....
        /*0208*/ 	.word	0xffffffff


	//   ....[31]....
        /*020c*/ 	.word	0xffffffff


	//   ....[32]....
        /*0210*/ 	.word	0xffffffff


	//   ....[33]....
        /*0214*/ 	.word	0xffffffff


	//   ....[34]....
        /*0218*/ 	.word	0xffffffff


	//   ....[35]....
        /*021c*/ 	.word	0xffffffff


	//   ....[36]....
        /*0220*/ 	.word	0xffffffff


	//   ....[37]....
        /*0224*/ 	.word	0xffffffff


	//   ....[38]....
        /*0228*/ 	.word	0xffffffff


	//   ....[39]....
        /*022c*/ 	.word	0xffffffff


	//   ....[40]....
        /*0230*/ 	.word	0xffffffff


	//   ....[41]....
        /*0234*/ 	.word	0xffffffff


	//   ....[42]....
        /*0238*/ 	.word	0xffffffff


	//   ....[43]....
        /*023c*/ 	.word	0xffffffff


	//   ....[44]....
        /*0240*/ 	.word	0xffffffff


	//   ....[45]....
        /*0244*/ 	.word	0xffffffff


	//   ....[46]....
        /*0248*/ 	.word	0xffffffff


	//   ....[47]....
        /*024c*/ 	.word	0xffffffff


	//   ....[48]....
        /*0250*/ 	.word	0xffffffff


	//   ....[49]....
        /*0254*/ 	.word	0xffffffff


	//   ....[50]....
        /*0258*/ 	.word	0xffffffff


	//   ....[51]....
        /*025c*/ 	.word	0xffffffff


	//   ....[52]....
        /*0260*/ 	.word	0xffffffff


	//   ....[53]....
        /*0264*/ 	.word	0xffffffff


	//   ....[54]....
        /*0268*/ 	.word	0xffffffff


	//   ....[55]....
        /*026c*/ 	.word	0xffffffff


	//   ....[56]....
        /*0270*/ 	.word	0xffffffff


	//   ....[57]....
        /*0274*/ 	.word	0xffffffff


	//   ....[58]....
        /*0278*/ 	.word	0xffffffff


	//   ....[59]....
        /*027c*/ 	.word	0xffffffff


	//   ....[60]....
        /*0280*/ 	.word	0xffffffff


	//   ....[61]....
        /*0284*/ 	.word	0xffffffff


	//   ....[62]....
        /*0288*/ 	.word	0xffffffff


	//   ....[63]....
        /*028c*/ 	.word	0xffffffff


	//   ....[64]....
        /*0290*/ 	.word	0xffffffff


	//   ....[65]....
        /*0294*/ 	.word	0xffffffff


	//   ....[66]....
        /*0298*/ 	.word	0xffffffff


	//   ....[67]....
        /*029c*/ 	.word	0xffffffff


	//   ....[68]....
        /*02a0*/ 	.word	0xffffffff


	//   ....[69]....
        /*02a4*/ 	.word	0xffffffff


	//   ....[70]....
        /*02a8*/ 	.word	0xffffffff


	//   ....[71]....
        /*02ac*/ 	.word	0xffffffff


	//   ....[72]....
        /*02b0*/ 	.word	0xffffffff


	//   ....[73]....
        /*02b4*/ 	.word	0xffffffff


	//   ....[74]....
        /*02b8*/ 	.word	0xffffffff


	//   ....[75]....
        /*02bc*/ 	.word	0xffffffff


	//   ....[76]....
        /*02c0*/ 	.word	0xffffffff


	//   ....[77]....
        /*02c4*/ 	.word	0xffffffff


	//   ....[78]....
        /*02c8*/ 	.word	0xffffffff


	//   ....[79]....
        /*02cc*/ 	.word	0xffffffff


	//   ....[80]....
        /*02d0*/ 	.word	0xffffffff


	//   ....[81]....
        /*02d4*/ 	.word	0xffffffff


	//   ....[82]....
        /*02d8*/ 	.word	0xffffffff


	//   ....[83]....
        /*02dc*/ 	.word	0xffffffff


	//   ....[84]....
        /*02e0*/ 	.word	0xffffffff


	//   ....[85]....
        /*02e4*/ 	.word	0xffffffff


	//   ....[86]....
        /*02e8*/ 	.word	0xffffffff


	//   ....[87]....
        /*02ec*/ 	.word	0xffffffff


	//   ....[88]....
        /*02f0*/ 	.word	0xffffffff


	//   ....[89]....
        /*02f4*/ 	.word	0xffffffff


	//   ....[90]....
        /*02f8*/ 	.word	0xffffffff


	//   ....[91]....
        /*02fc*/ 	.word	0xffffffff


	//   ....[92]....
        /*0300*/ 	.word	0xffffffff


	//   ....[93]....
        /*0304*/ 	.word	0xffffffff


	//   ....[94]....
        /*0308*/ 	.word	0xffffffff


	//   ....[95]....
        /*030c*/ 	.word	0xffffffff


	//   ....[96]....
        /*0310*/ 	.word	0xffffffff


	//   ....[97]....
        /*0314*/ 	.word	0xffffffff


	//   ....[98]....
        /*0318*/ 	.word	0xffffffff


	//   ....[99]....
        /*031c*/ 	.word	0xffffffff


	//   ....[100]....
        /*0320*/ 	.word	0xffffffff


	//   ....[101]....
        /*0324*/ 	.word	0xffffffff


	//   ....[102]....
        /*0328*/ 	.word	0xffffffff


	//   ....[103]....
        /*032c*/ 	.word	0xffffffff


	//   ....[104]....
        /*0330*/ 	.word	0xffffffff


	//   ....[105]....
        /*0334*/ 	.word	0xffffffff


	//   ....[106]....
        /*0338*/ 	.word	0xffffffff


	//   ....[107]....
        /*033c*/ 	.word	0xffffffff


	//   ....[108]....
        /*0340*/ 	.word	0xffffffff


	//   ....[109]....
        /*0344*/ 	.word	0xffffffff


	//   ....[110]....
        /*0348*/ 	.word	0xffffffff


	//   ....[111]....
        /*034c*/ 	.word	0xffffffff


	//   ....[112]....
        /*0350*/ 	.word	0xffffffff


	//   ....[113]....
        /*0354*/ 	.word	0xffffffff


	//   ....[114]....
        /*0358*/ 	.word	0xffffffff


	//   ....[115]....
        /*035c*/ 	.word	0xffffffff


	//   ....[116]....
        /*0360*/ 	.word	0xffffffff


	//   ....[117]....
        /*0364*/ 	.word	0xffffffff


	//   ....[118]....
        /*0368*/ 	.word	0xffffffff


	//   ....[119]....
        /*036c*/ 	.word	0xffffffff


	//   ....[120]....
        /*0370*/ 	.word	0xffffffff


	//   ....[121]....
        /*0374*/ 	.word	0xffffffff


	//   ....[122]....
        /*0378*/ 	.word	0xffffffff


	//   ....[123]....
        /*037c*/ 	.word	0xffffffff


	//   ....[124]....
        /*0380*/ 	.word	0xffffffff


	//   ....[125]....
        /*0384*/ 	.word	0xffffffff


	//   ....[126]....
        /*0388*/ 	.word	0xffffffff


	//   ....[127]....
        /*038c*/ 	.word	0xffffffff


	//   ....[128]....
        /*0390*/ 	.word	0xffffffff


	//   ....[129]....
        /*0394*/ 	.word	0xffffffff


	//   ....[130]....
        /*0398*/ 	.word	0xffffffff


	//   ....[131]....
        /*039c*/ 	.word	0xffffffff


	//   ....[132]....
        /*03a0*/ 	.word	0xffffffff


	//   ....[133]....
        /*03a4*/ 	.word	0xffffffff


	//   ....[134]....
        /*03a8*/ 	.word	0xffffffff


	//   ....[135]....
        /*03ac*/ 	.word	0xffffffff


	//   ....[136]....
        /*03b0*/ 	.word	0xffffffff


	//   ....[137]....
        /*03b4*/ 	.word	0xffffffff


	//   ....[138]....
        /*03b8*/ 	.word	0xffffffff


	//   ....[139]....
        /*03bc*/ 	.word	0xffffffff


	//   ....[140]....
        /*03c0*/ 	.word	0xffffffff


	//   ....[141]....
        /*03c4*/ 	.word	0xffffffff


	//   ....[142]....
        /*03c8*/ 	.word	0xffffffff


	//   ....[143]....
        /*03cc*/ 	.word	0xffffffff


	//   ....[144]....
        /*03d0*/ 	.word	0xffffffff


	//   ....[145]....
        /*03d4*/ 	.word	0xffffffff


	//   ....[146]....
        /*03d8*/ 	.word	0xffffffff


	//   ....[147]....
        /*03dc*/ 	.word	0xffffffff


	//   ....[148]....
        /*03e0*/ 	.word	0xffffffff


	//   ....[149]....
        /*03e4*/ 	.word	0xffffffff


	//   ....[150]....
        /*03e8*/ 	.word	0xffffffff


	//   ....[151]....
        /*03ec*/ 	.word	0xffffffff


	//   ....[152]....
        /*03f0*/ 	.word	0xffffffff


	//   ....[153]....
        /*03f4*/ 	.word	0xffffffff


	//   ....[154]....
        /*03f8*/ 	.word	0xffffffff


	//   ....[155]....
        /*03fc*/ 	.word	0xffffffff


	//   ....[156]....
        /*0400*/ 	.word	0xffffffff


	//   ....[157]....
        /*0404*/ 	.word	0xffffffff


	//   ....[158]....
        /*0408*/ 	.word	0xffffffff


	//   ....[159]....
        /*040c*/ 	.word	0xffffffff


	//   ....[160]....
        /*0410*/ 	.word	0xffffffff


	//   ....[161]....
        /*0414*/ 	.word	0x0500000f


	//   ....[162]....
        /*0418*/ 	.word	0x0500000f


	//   ....[163]....
        /*041c*/ 	.word	0x0500000f


	//   ....[164]....
        /*0420*/ 	.word	0x0500000f


	//   ....[165]....
        /*0424*/ 	.word	0x0500000f


	//   ....[166]....
        /*0428*/ 	.word	0x0500000f


	//   ....[167]....
        /*042c*/ 	.word	0x0500000f


	//   ....[168]....
        /*0430*/ 	.word	0x0500000f


	//   ....[169]....
        /*0434*/ 	.word	0x0500000f


	//   ....[170]....
        /*0438*/ 	.word	0x0500000f


	//   ....[171]....
        /*043c*/ 	.word	0x0500000f


	//   ....[172]....
        /*0440*/ 	.word	0x0500000f


	//   ....[173]....
        /*0444*/ 	.word	0x0500000f


	//   ....[174]....
        /*0448*/ 	.word	0x0500000f


	//   ....[175]....
        /*044c*/ 	.word	0x0500000f


	//   ....[176]....
        /*0450*/ 	.word	0x0500000f


	//   ....[177]....
        /*0454*/ 	.word	0x0500000f


	//   ....[178]....
        /*0458*/ 	.word	0x0500000f


	//   ....[179]....
        /*045c*/ 	.word	0x0500000f


	//   ....[180]....
        /*0460*/ 	.word	0x0500000f


	//   ....[181]....
        /*0464*/ 	.word	0x0500000f


	//   ....[182]....
        /*0468*/ 	.word	0x0500000f


	//   ....[183]....
        /*046c*/ 	.word	0x0500000f


	//   ....[184]....
        /*0470*/ 	.word	0x0500000f


	//   ....[185]....
        /*0474*/ 	.word	0x0500000f


	//   ....[186]....
        /*0478*/ 	.word	0x0500000f


	//   ....[187]....
        /*047c*/ 	.word	0x0500000f


	//   ....[188]....
        /*0480*/ 	.word	0x0500000f


	//   ....[189]....
        /*0484*/ 	.word	0x0500000f


	//   ....[190]....
        /*0488*/ 	.word	0x0500000f


	//   ....[191]....
        /*048c*/ 	.word	0x0500000f


	//   ....[192]....
        /*0490*/ 	.word	0x0500000f


	//   ....[193]....
        /*0494*/ 	.word	0x0500000f


	//   ....[194]....
        /*0498*/ 	.word	0x0500000f


	//   ....[195]....
        /*049c*/ 	.word	0x0500000f


	//   ....[196]....
        /*04a0*/ 	.word	0x0500000f


	//   ....[197]....
        /*04a4*/ 	.word	0x0500000f


	//   ....[198]....
        /*04a8*/ 	.word	0x0500000f


	//   ....[199]....
        /*04ac*/ 	.word	0x0500000f


	//   ....[200]....
        /*04b0*/ 	.word	0x0500000f


	//   ....[201]....
        /*04b4*/ 	.word	0x0500000f


	//   ....[202]....
        /*04b8*/ 	.word	0x0500000f


	//   ....[203]....
        /*04bc*/ 	.word	0x0500000f


	//   ....[204]....
        /*04c0*/ 	.word	0x0500000f


	//   ....[205]....
        /*04c4*/ 	.word	0x0500000f


	//   ....[206]....
        /*04c8*/ 	.word	0x0500000f


	//   ....[207]....
        /*04cc*/ 	.word	0x0500000f


	//   ....[208]....
        /*04d0*/ 	.word	0x0500000f


	//   ....[209]....
        /*04d4*/ 	.word	0x0500000f


	//   ....[210]....
        /*04d8*/ 	.word	0x0500000f


	//   ....[211]....
        /*04dc*/ 	.word	0x0500000f


	//   ....[212]....
        /*04e0*/ 	.word	0x0500000f


	//   ....[213]....
        /*04e4*/ 	.word	0x0500000f


	//   ....[214]....
        /*04e8*/ 	.word	0x0500000f


	//   ....[215]....
        /*04ec*/ 	.word	0x0500000f


	//   ....[216]....
        /*04f0*/ 	.word	0x0500000f


	//   ....[217]....
        /*04f4*/ 	.word	0x0500000f


	//   ....[218]....
        /*04f8*/ 	.word	0x0500000f


	//   ....[219]....
        /*04fc*/ 	.word	0x0500000f


	//   ....[220]....
        /*0500*/ 	.word	0x0500000f


	//   ....[221]....
        /*0504*/ 	.word	0x0500000f


	//   ....[222]....
        /*0508*/ 	.word	0x0500000f


	//   ....[223]....
        /*050c*/ 	.word	0x0500000f


	//   ....[224]....
        /*0510*/ 	.word	0x0500000f


	//   ....[225]....
        /*0514*/ 	.word	0x0500000f


	//   ....[226]....
        /*0518*/ 	.word	0x0500000f


	//   ....[227]....
        /*051c*/ 	.word	0x0500000f


	//   ....[228]....
        /*0520*/ 	.word	0x0500000f


	//   ....[229]....
        /*0524*/ 	.word	0x0500000f


	//   ....[230]....
        /*0528*/ 	.word	0x0500000f


	//   ....[231]....
        /*052c*/ 	.word	0x0500000f


	//   ....[232]....
        /*0530*/ 	.word	0x0500000f


	//   ....[233]....
        /*0534*/ 	.word	0x0500000f


	//   ....[234]....
        /*0538*/ 	.word	0x0500000f


	//   ....[235]....
        /*053c*/ 	.word	0x0500000f


	//   ....[236]....
        /*0540*/ 	.word	0x0500000f


	//   ....[237]....
        /*0544*/ 	.word	0x0500000f


	//   ....[238]....
        /*0548*/ 	.word	0x0500000f


	//   ....[239]....
        /*054c*/ 	.word	0x0500000f


	//   ....[240]....
        /*0550*/ 	.word	0x0500000f


	//   ....[241]....
        /*0554*/ 	.word	0x0500000f


	//   ....[242]....
        /*0558*/ 	.word	0x0500000f


	//   ....[243]....
        /*055c*/ 	.word	0x0500000f


	//   ....[244]....
        /*0560*/ 	.word	0x0500000f


	//   ....[245]....
        /*0564*/ 	.word	0x0500000f


	//   ....[246]....
        /*0568*/ 	.word	0x0500000f


	//   ....[247]....
        /*056c*/ 	.word	0x0500000f


	//   ....[248]....
        /*0570*/ 	.word	0x0500000f


	//   ....[249]....
        /*0574*/ 	.word	0x0500000f


	//   ....[250]....
        /*0578*/ 	.word	0x0500000f


	//   ....[251]....
        /*057c*/ 	.word	0x0500000f


	//   ....[252]....
        /*0580*/ 	.word	0x0500000f


	//   ....[253]....
        /*0584*/ 	.word	0x0500000f


	//   ....[254]....
        /*0588*/ 	.word	0x0500000f


	//   ....[255]....
        /*058c*/ 	.word	0x0500000f


	//   ....[0]....
        /*0590*/ 	.word	0x0500000f


	//   ....[1]....
        /*0594*/ 	.word	0x0500000f


	//   ....[2]....
        /*0598*/ 	.word	0x0500000f


	//   ....[3]....
        /*059c*/ 	.word	0x0500000f


	//----- nvinfo : EIATTR_COOP_GROUP_INSTR_OFFSETS
	.align		4
.L_615:
        /*05a0*/ 	.byte	0x04, 0x28
        /*05a2*/ 	.short	(.L_617 - .L_616)


	//   ....[0]....
.L_616:
        /*05a4*/ 	.word	0x00000080


	//   ....[1]....
        /*05a8*/ 	.word	0x00000090


	//   ....[2]....
        /*05ac*/ 	.word	0x000002f0


	//   ....[3]....
        /*05b0*/ 	.word	0x00000450


	//   ....[4]....
        /*05b4*/ 	.word	0x00000570


	//   ....[5]....
        /*05b8*/ 	.word	0x000006d0


	//   ....[6]....
        /*05bc*/ 	.word	0x00001830


	//   ....[7]....
        /*05c0*/ 	.word	0x00002d10


	//   ....[8]....
        /*05c4*/ 	.word	0x00002d50


	//   ....[9]....
        /*05c8*/ 	.word	0x00003830


	//   ....[10]....
        /*05cc*/ 	.word	0x00003910


	//   ....[11]....
        /*05d0*/ 	.word	0x00003940


	//   ....[12]....
        /*05d4*/ 	.word	0x000039a0


	//   ....[13]....
        /*05d8*/ 	.word	0x00005590


	//   ....[14]....
        /*05dc*/ 	.word	0x000055b0


	//   ....[15]....
        /*05e0*/ 	.word	0x00006140


	//   ....[16]....
        /*05e4*/ 	.word	0x000061c0


	//   ....[17]....
        /*05e8*/ 	.word	0x000061e0


	//   ....[18]....
        /*05ec*/ 	.word	0x00006200


	//   ....[19]....
        /*05f0*/ 	.word	0x00008b20


	//   ....[20]....
        /*05f4*/ 	.word	0x00008be0


	//   ....[21]....
        /*05f8*/ 	.word	0x00008c10


	//   ....[22]....
        /*05fc*/ 	.word	0x00008c80


	//   ....[23]....
        /*0600*/ 	.word	0x0000a1c0


	//   ....[24]....
        /*0604*/ 	.word	0x0000a200


	//   ....[25]....
        /*0608*/ 	.word	0x0000a2b0


	//   ....[26]....
        /*060c*/ 	.word	0x0000a2e0


	//   ....[27]....
        /*0610*/ 	.word	0x0000bd60


	//   ....[28]....
        /*0614*/ 	.word	0x0000bd90


	//   ....[29]....
        /*0618*/ 	.word	0x0000bdc0


	//   ....[30]....
        /*061c*/ 	.word	0x0000be30


	//   ....[31]....
        /*0620*/ 	.word	0x0000c690


	//   ....[32]....
        /*0624*/ 	.word	0x0000c6d0


	//   ....[33]....
        /*0628*/ 	.word	0x0000c850


	//   ....[34]....
        /*062c*/ 	.word	0x0000c870


	//   ....[35]....
        /*0630*/ 	.word	0x0000c9b0


	//   ....[36]....
        /*0634*/ 	.word	0x0000c9d0


	//   ....[37]....
        /*0638*/ 	.word	0x0000cb20


	//   ....[38]....
        /*063c*/ 	.word	0x0000cb40


	//   ....[39]....
        /*0640*/ 	.word	0x0000d540


	//   ....[40]....
        /*0644*/ 	.word	0x0000d560


	//   ....[41]....
        /*0648*/ 	.word	0x0000d6a0


	//   ....[42]....
        /*064c*/ 	.word	0x0000d6c0


	//   ....[43]....
        /*0650*/ 	.word	0x0000d800


	//   ....[44]....
        /*0654*/ 	.word	0x0000d820


	//   ....[45]....
        /*0658*/ 	.word	0x0000d970


	//   ....[46]....
        /*065c*/ 	.word	0x0000d990


	//   ....[47]....
        /*0660*/ 	.word	0x0000db50


	//   ....[48]....
        /*0664*/ 	.word	0x0000dd20


	//   ....[49]....
        /*0668*/ 	.word	0x0000dd50


	//   ....[50]....
        /*066c*/ 	.word	0x0000dd80


	//   ....[51]....
        /*0670*/ 	.word	0x0000ddb0


	//   ....[52]....
        /*0674*/ 	.word	0x0000dde0


	//   ....[53]....
        /*0678*/ 	.word	0x0000de10


	//   ....[54]....
        /*067c*/ 	.word	0x0000df60


	//   ....[55]....
        /*0680*/ 	.word	0x0000df90


	//   ....[56]....
        /*0684*/ 	.word	0x0000dfc0


	//   ....[57]....
        /*0688*/ 	.word	0x0000dff0


	//   ....[58]....
        /*068c*/ 	.word	0x0000e020


	//   ....[59]....
        /*0690*/ 	.word	0x0000e050


	//   ....[60]....
        /*0694*/ 	.word	0x0000e0e0


	//   ....[61]....
        /*0698*/ 	.word	0x0000e140


	//   ....[62]....
        /*069c*/ 	.word	0x0000e1d0


	//   ....[63]....
        /*06a0*/ 	.word	0x0000fa10


	//   ....[64]....
        /*06a4*/ 	.word	0x0000fa30


	//   ....[65]....
        /*06a8*/ 	.word	0x0000fac0


	//   ....[66]....
        /*06ac*/ 	.word	0x0000fae0


	//   ....[67]....
        /*06b0*/ 	.word	0x0000fb60


	//   ....[68]....
        /*06b4*/ 	.word	0x0000fb80


	//   ....[69]....
        /*06b8*/ 	.word	0x0000fc00


	//   ....[70]....
        /*06bc*/ 	.word	0x0000fc20


	//   ....[71]....
        /*06c0*/ 	.word	0x0000fca0


	//   ....[72]....
        /*06c4*/ 	.word	0x0000fcc0


	//   ....[73]....
        /*06c8*/ 	.word	0x0000fcd0


	//   ....[74]....
        /*06cc*/ 	.word	0x0000fce0


	//   ....[75]....
        /*06d0*/ 	.word	0x00010470


	//   ....[76]....
        /*06d4*/ 	.word	0x00010490


	//   ....[77]....
        /*06d8*/ 	.word	0x000104a0


	//   ....[78]....
        /*06dc*/ 	.word	0x000104b0


	//   ....[79]....
        /*06e0*/ 	.word	0x000104c0


	//   ....[80]....
        /*06e4*/ 	.word	0x000104e0


	//   ....[81]....
        /*06e8*/ 	.word	0x000105a0


	//   ....[82]....
        /*06ec*/ 	.word	0x00010640


	//   ....[83]....
        /*06f0*/ 	.word	0x00010660


	//   ....[84]....
        /*06f4*/ 	.word	0x000106c0


	//   ....[85]....
        /*06f8*/ 	.word	0x00010730


	//   ....[86]....
        /*06fc*/ 	.word	0x00010750


	//   ....[87]....
        /*0700*/ 	.word	0x00010760


	//   ....[88]....
        /*0704*/ 	.word	0x00010790


	//   ....[89]....
        /*0708*/ 	.word	0x00010820


	//   ....[90]....
        /*070c*/ 	.word	0x00010860


	//   ....[91]....
        /*0710*/ 	.word	0x00010f70


	//   ....[92]....
        /*0714*/ 	.word	0x00010fa0


	//   ....[93]....
        /*0718*/ 	.word	0x00010fc0


	//   ....[94]....
        /*071c*/ 	.word	0x00010ff0


	//   ....[95]....
        /*0720*/ 	.word	0x00011070


	//   ....[96]....
        /*0724*/ 	.word	0x00011090


	//   ....[97]....
        /*0728*/ 	.word	0x000111a0


	//   ....[98]....
        /*072c*/ 	.word	0x000111d0


	//   ....[99]....
        /*0730*/ 	.word	0x00011250


	//   ....[100]....
        /*0734*/ 	.word	0x00011270


	//   ....[101]....
        /*0738*/ 	.word	0x000112e0


	//   ....[102]....
        /*073c*/ 	.word	0x00011300


	//   ....[103]....
        /*0740*/ 	.word	0x00011360


	//   ....[104]....
        /*0744*/ 	.word	0x00011390


	//   ....[105]....
        /*0748*/ 	.word	0x00011410


	//   ....[106]....
        /*074c*/ 	.word	0x00011470


	//   ....[107]....
        /*0750*/ 	.word	0x000119c0


	//   ....[108]....
        /*0754*/ 	.word	0x000119e0


	//   ....[109]....
        /*0758*/ 	.word	0x00011a30


	//   ....[110]....
        /*075c*/ 	.word	0x00011af0


	//   ....[111]....
        /*0760*/ 	.word	0x00011b00


	//   ....[112]....
        /*0764*/ 	.word	0x00011b30


	//   ....[113]....
        /*0768*/ 	.word	0x00011bc0


	//   ....[114]....
        /*076c*/ 	.word	0x00011c70


	//   ....[115]....
        /*0770*/ 	.word	0x00011c80


	//   ....[116]....
        /*0774*/ 	.word	0x00011cb0


	//   ....[117]....
        /*0778*/ 	.word	0x00011cc0


	//   ....[118]....
        /*077c*/ 	.word	0x00011d50


	//   ....[119]....
        /*0780*/ 	.word	0x00012460


	//   ....[120]....
        /*0784*/ 	.word	0x00012480


	//   ....[121]....
        /*0788*/ 	.word	0x00012490


	//   ....[122]....
        /*078c*/ 	.word	0x000124d0


	//   ....[123]....
        /*0790*/ 	.word	0x000124e0


	//   ....[124]....
        /*0794*/ 	.word	0x00012520


	//   ....[125]....
        /*0798*/ 	.word	0x00012530


	//   ....[126]....
        /*079c*/ 	.word	0x00012570


	//   ....[127]....
        /*07a0*/ 	.word	0x00012580


	//   ....[128]....
        /*07a4*/ 	.word	0x000125c0


	//   ....[129]....
        /*07a8*/ 	.word	0x000125d0


	//   ....[130]....
        /*07ac*/ 	.word	0x000125e0


	//   ....[131]....
        /*07b0*/ 	.word	0x00012940


	//   ....[132]....
        /*07b4*/ 	.word	0x00012960


	//   ....[133]....
        /*07b8*/ 	.word	0x00012970


	//   ....[134]....
        /*07bc*/ 	.word	0x00012980


	//   ....[135]....
        /*07c0*/ 	.word	0x00012990


	//   ....[136]....
        /*07c4*/ 	.word	0x000129b0


	//   ....[137]....
        /*07c8*/ 	.word	0x00012a20


	//   ....[138]....
        /*07cc*/ 	.word	0x00012a50


	//   ....[139]....
        /*07d0*/ 	.word	0x00012a60


	//   ....[140]....
        /*07d4*/ 	.word	0x00012ad0


	//   ....[141]....
        /*07d8*/ 	.word	0x00012ae0


	//   ....[142]....
        /*07dc*/ 	.word	0x00012be0


	//   ....[143]....
        /*07e0*/ 	.word	0x00013080


	//   ....[144]....
        /*07e4*/ 	.word	0x000130b0


	//   ....[145]....
        /*07e8*/ 	.word	0x000130e0


	//   ....[146]....
        /*07ec*/ 	.word	0x00013110


	//   ....[147]....
        /*07f0*/ 	.word	0x00013140


	//   ....[148]....
        /*07f4*/ 	.word	0x00013170


	//   ....[149]....
        /*07f8*/ 	.word	0x000131a0


	//   ....[150]....
        /*07fc*/ 	.word	0x000131d0


	//   ....[151]....
        /*0800*/ 	.word	0x00013350


	//   ....[152]....
        /*0804*/ 	.word	0x00013380


	//   ....[153]....
        /*0808*/ 	.word	0x000133b0


	//   ....[154]....
        /*080c*/ 	.word	0x000133e0


	//   ....[155]....
        /*0810*/ 	.word	0x00013410


	//   ....[156]....
        /*0814*/ 	.word	0x00013440


	//   ....[157]....
        /*0818*/ 	.word	0x00013500


	//   ....[158]....
        /*081c*/ 	.word	0x00013520


	//   ....[159]....
        /*0820*/ 	.word	0x00013590


	//   ....[160]....
        /*0824*/ 	.word	0x00013c30


	//   ....[161]....
        /*0828*/ 	.word	0x00014260


	//   ....[162]....
        /*082c*/ 	.word	0x00014350


	//   ....[163]....
        /*0830*/ 	.word	0x000143f0


	//   ....[164]....
        /*0834*/ 	.word	0x00014450


	//   ....[165]....
        /*0838*/ 	.word	0x00014540


	//   ....[166]....
        /*083c*/ 	.word	0x000145b0


	//   ....[167]....
        /*0840*/ 	.word	0x000146a0


	//   ....[168]....
        /*0844*/ 	.word	0x00014710


	//   ....[169]....
        /*0848*/ 	.word	0x00014800


	//   ....[170]....
        /*084c*/ 	.word	0x00014870


	//   ....[171]....
        /*0850*/ 	.word	0x00014960


	//   ....[172]....
        /*0854*/ 	.word	0x000149d0


	//   ....[173]....
        /*0858*/ 	.word	0x00014a70


	//   ....[174]....
        /*085c*/ 	.word	0x00014b70


	//   ....[175]....
        /*0860*/ 	.word	0x00014bc0


	//   ....[176]....
        /*0864*/ 	.word	0x00014c20


	//   ....[177]....
        /*0868*/ 	.word	0x00014d40


	//   ....[178]....
        /*086c*/ 	.word	0x00014dc0


	//   ....[179]....
        /*0870*/ 	.word	0x00014eb0


	//   ....[180]....
        /*0874*/ 	.word	0x00014f30


	//   ....[181]....
        /*0878*/ 	.word	0x00015020


	//   ....[182]....
        /*087c*/ 	.word	0x00015130


	//   ....[183]....
        /*0880*/ 	.word	0x000151a0


	//   ....[184]....
        /*0884*/ 	.word	0x000152b0


	//   ....[185]....
        /*0888*/ 	.word	0x00015320


	//   ....[186]....
        /*088c*/ 	.word	0x000153a0


	//   ....[187]....
        /*0890*/ 	.word	0x00015490


	//   ....[188]....
        /*0894*/ 	.word	0x00015500


	//   ....[189]....
        /*0898*/ 	.word	0x000155d0


	//   ....[190]....
        /*089c*/ 	.word	0x00015670


	//   ....[191]....
        /*08a0*/ 	.word	0x00015710


	//   ....[192]....
        /*08a4*/ 	.word	0x00015770


	//   ....[193]....
        /*08a8*/ 	.word	0x00015860


	//   ....[194]....
        /*08ac*/ 	.word	0x00015970


	//   ....[195]....
        /*08b0*/ 	.word	0x000159c0


	//   ....[196]....
        /*08b4*/ 	.word	0x00015a20


	//   ....[197]....
        /*08b8*/ 	.word	0x00015b20


	//   ....[198]....
        /*08bc*/ 	.word	0x00015c30


	//   ....[199]....
        /*08c0*/ 	.word	0x00015c80


	//   ....[200]....
        /*08c4*/ 	.word	0x00015ce0


	//   ....[201]....
        /*08c8*/ 	.word	0x00015de0


	//   ....[202]....
        /*08cc*/ 	.word	0x00015ef0


	//   ....[203]....
        /*08d0*/ 	.word	0x00015f40


	//   ....[204]....
        /*08d4*/ 	.word	0x00015fa0


	//   ....[205]....
        /*08d8*/ 	.word	0x00016090


	//   ....[206]....
        /*08dc*/ 	.word	0x000161c0


	//   ....[207]....
        /*08e0*/ 	.word	0x00016290


	//   ....[208]....
        /*08e4*/ 	.word	0x00016330


	//   ....[209]....
        /*08e8*/ 	.word	0x00016440


	//   ....[210]....
        /*08ec*/ 	.word	0x000164a0


	//   ....[211]....
        /*08f0*/ 	.word	0x000165b0


	//   ....[212]....
        /*08f4*/ 	.word	0x00016610


	//   ....[213]....
        /*08f8*/ 	.word	0x00016720


	//   ....[214]....
        /*08fc*/ 	.word	0x00016780


	//   ....[215]....
        /*0900*/ 	.word	0x00016890


	//   ....[216]....
        /*0904*/ 	.word	0x000168f0


	//   ....[217]....
        /*0908*/ 	.word	0x000169b0


	//   ....[218]....
        /*090c*/ 	.word	0x00016b10


	//   ....[219]....
        /*0910*/ 	.word	0x00016bb0


	//   ....[220]....
        /*0914*/ 	.word	0x00016c10


	//   ....[221]....
        /*0918*/ 	.word	0x00016cc0


	//   ....[222]....
        /*091c*/ 	.word	0x00016d20


	//   ....[223]....
        /*0920*/ 	.word	0x00016dd0


	//   ....[224]....
        /*0924*/ 	.word	0x00016e30


	//   ....[225]....
        /*0928*/ 	.word	0x00016ee0


	//   ....[226]....
        /*092c*/ 	.word	0x00016f40


	//   ....[227]....
        /*0930*/ 	.word	0x00016ff0


	//   ....[228]....
        /*0934*/ 	.word	0x00017050


	//   ....[229]....
        /*0938*/ 	.word	0x00017100


	//   ....[230]....
        /*093c*/ 	.word	0x000171e0


	//   ....[231]....
        /*0940*/ 	.word	0x00017280


	//   ....[232]....
        /*0944*/ 	.word	0x000172e0


	//   ....[233]....
        /*0948*/ 	.word	0x000173b0


	//   ....[234]....
        /*094c*/ 	.word	0x00017410


	//   ....[235]....
        /*0950*/ 	.word	0x000174e0


	//   ....[236]....
        /*0954*/ 	.word	0x00017540


	//   ....[237]....
        /*0958*/ 	.word	0x00017620


	//   ....[238]....
        /*095c*/ 	.word	0x00017680


	//   ....[239]....
        /*0960*/ 	.word	0x00017750


	//   ....[240]....
        /*0964*/ 	.word	0x000177b0


	//   ....[241]....
        /*0968*/ 	.word	0x00017880


	//   ....[242]....
        /*096c*/ 	.word	0x00017910


	//   ....[243]....
        /*0970*/ 	.word	0x000179b0


	//   ....[244]....
        /*0974*/ 	.word	0x00017ad0


	//   ....[245]....
        /*0978*/ 	.word	0x00017b40


	//   ....[246]....
        /*097c*/ 	.word	0x00017bb0


	//   ....[247]....
        /*0980*/ 	.word	0x00017c20


	//   ....[248]....
        /*0984*/ 	.word	0x00017c90


	//   ....[249]....
        /*0988*/ 	.word	0x00017d10


	//   ....[250]....
        /*098c*/ 	.word	0x00017da0


	//   ....[251]....
        /*0990*/ 	.word	0x00017e30


	//   ....[252]....
        /*0994*/ 	.word	0x00017ea0


	//   ....[253]....
        /*0998*/ 	.word	0x00017f10


	//   ....[254]....
        /*099c*/ 	.word	0x00017f80


	//   ....[255]....
        /*09a0*/ 	.word	0x00018000


	//   ....[0]....
        /*09a4*/ 	.word	0x00018070


	//   ....[1]....
        /*09a8*/ 	.word	0x00018110


	//   ....[2]....
        /*09ac*/ 	.word	0x000181a0


	//   ....[3]....
        /*09b0*/ 	.word	0x000182c0


	//----- nvinfo : EIATTR_REG_RECONFIG
	.align		4
.L_617:
        /*09b4*/ 	.byte	0x01, 0x54
	.zero		2


	//----- nvinfo : EIATTR_SYSCALL_OFFSETS
	.align		4
        /*09b8*/ 	.byte	0x04, 0x46
        /*09ba*/ 	.short	(.L_619 - .L_618)


	//   ....[0]....
.L_618:
        /*09bc*/ 	.word	0x00001a90


	//   ....[1]....
        /*09c0*/ 	.word	0x0000f040


	//   ....[2]....
        /*09c4*/ 	.word	0x0000f190


	//   ....[3]....
        /*09c8*/ 	.word	0x0000f280


	//   ....[4]....
        /*09cc*/ 	.word	0x00010070


	//   ....[5]....
        /*09d0*/ 	.word	0x00010bb0


	//----- nvinfo : EIATTR_MBARRIER_INSTR_OFFSETS
	.align		4
.L_619:
        /*09d4*/ 	.byte	0x04, 0x39
        /*09d6*/ 	.short	(.L_621 - .L_620)


	//   ....[0]....
.L_620:
        /*09d8*/ 	.word	0x00000190
        /*09dc*/ 	.word	0x000000ff
        /*09e0*/ 	.word	0x00032400
        /*09e4*/ 	.short	0x0100
        /*09e6*/ 	.byte	0x08
	.zero		1


	//   ....[1]....
        /*09e8*/ 	.word	0x000001a0
        /*09ec*/ 	.word	0x000000ff
        /*09f0*/ 	.word	0x00032410
        /*09f4*/ 	.short	0x0100
        /*09f6*/ 	.byte	0x08
	.zero		1


	//   ....[2]....
        /*09f8*/ 	.word	0x000001b0
        /*09fc*/ 	.word	0x000000ff
        /*0a00*/ 	.word	0x00032420
        /*0a04*/ 	.short	0x0100
        /*0a06*/ 	.byte	0x08
	.zero		1


	//   ....[3]....
        /*0a08*/ 	.word	0x000002a0
        /*0a0c*/ 	.word	0x000000ff
        /*0a10*/ 	.word	0x00032430
        /*0a14*/ 	.short	0x0100
        /*0a16*/ 	.byte	0x08
	.zero		1


	//   ....[4]....
        /*0a18*/ 	.word	0x000002b0
        /*0a1c*/ 	.word	0x000000ff
        /*0a20*/ 	.word	0x00032440
        /*0a24*/ 	.short	0x0100
        /*0a26*/ 	.byte	0x08
	.zero		1


	//   ....[5]....
        /*0a28*/ 	.word	0x000002c0
        /*0a2c*/ 	.word	0x000000ff
        /*0a30*/ 	.word	0x00032438
        /*0a34*/ 	.short	0x0100
        /*0a36*/ 	.byte	0x08
	.zero		1


	//   ....[6]....
        /*0a38*/ 	.word	0x000002d0
        /*0a3c*/ 	.word	0x000000ff
        /*0a40*/ 	.word	0x00032448
        /*0a44*/ 	.short	0x0100
        /*0a46*/ 	.byte	0x08
	.zero		1


	//   ....[7]....
        /*0a48*/ 	.word	0x00000400
        /*0a4c*/ 	.word	0x000000ff
        /*0a50*/ 	.word	0x00032450
        /*0a54*/ 	.short	0x0100
        /*0a56*/ 	.byte	0x08
	.zero		1


	//   ....[8]....
        /*0a58*/ 	.word	0x00000410
        /*0a5c*/ 	.word	0x000000ff
        /*0a60*/ 	.word	0x00032460
        /*0a64*/ 	.short	0x0100
        /*0a66*/ 	.byte	0x08
	.zero		1


	//   ....[9]....
        /*0a68*/ 	.word	0x00000420
        /*0a6c*/ 	.word	0x000000ff
        /*0a70*/ 	.word	0x00032458
        /*0a74*/ 	.short	0x0100
        /*0a76*/ 	.byte	0x08
	.zero		1


	//   ....[10]....
        /*0a78*/ 	.word	0x00000430
        /*0a7c*/ 	.word	0x000000ff
        /*0a80*/ 	.word	0x00032468
        /*0a84*/ 	.short	0x0100
        /*0a86*/ 	.byte	0x08
	.zero		1


	//   ....[11]....
        /*0a88*/ 	.word	0x00000520
        /*0a8c*/ 	.word	0x000000ff
        /*0a90*/ 	.word	0x00032470
        /*0a94*/ 	.short	0x0100
        /*0a96*/ 	.byte	0x06
	.zero		1


	//   ....[12]....
        /*0a98*/ 	.word	0x00000530
        /*0a9c*/ 	.word	0x000000ff
        /*0aa0*/ 	.word	0x00032480
        /*0aa4*/ 	.short	0x0100
        /*0aa6*/ 	.byte	0x06
	.zero		1


	//   ....[13]....
        /*0aa8*/ 	.word	0x00000540
        /*0aac*/ 	.word	0x000000ff
        /*0ab0*/ 	.word	0x00032478
        /*0ab4*/ 	.short	0x0100
        /*0ab6*/ 	.byte	0x06
	.zero		1


	//   ....[14]....
        /*0ab8*/ 	.word	0x00000550
        /*0abc*/ 	.word	0x000000ff
        /*0ac0*/ 	.word	0x00032488
        /*0ac4*/ 	.short	0x0100
        /*0ac6*/ 	.byte	0x06
	.zero		1


	//   ....[15]....
        /*0ac8*/ 	.word	0x00000680
        /*0acc*/ 	.word	0x000000ff
        /*0ad0*/ 	.word	0x00032490
        /*0ad4*/ 	.short	0x0100
        /*0ad6*/ 	.byte	0x08
	.zero		1


	//   ....[16]....
        /*0ad8*/ 	.word	0x00000690
        /*0adc*/ 	.word	0x000000ff
        /*0ae0*/ 	.word	0x000324a0
        /*0ae4*/ 	.short	0x0100
        /*0ae6*/ 	.byte	0x08
	.zero		1


	//   ....[17]....
        /*0ae8*/ 	.word	0x000006a0
        /*0aec*/ 	.word	0x000000ff
        /*0af0*/ 	.word	0x00032498
        /*0af4*/ 	.short	0x0100
        /*0af6*/ 	.byte	0x08
	.zero		1


	//   ....[18]....
        /*0af8*/ 	.word	0x000006b0
        /*0afc*/ 	.word	0x000000ff
        /*0b00*/ 	.word	0x000324a8
        /*0b04*/ 	.short	0x0100
        /*0b06*/ 	.byte	0x08
	.zero		1


	//   ....[19]....
        /*0b08*/ 	.word	0x000007f0
        /*0b0c*/ 	.word	0x000000ff
        /*0b10*/ 	.word	0x000324b0
        /*0b14*/ 	.short	0x0100
        /*0b16*/ 	.byte	0x08
	.zero		1


	//   ....[20]....
        /*0b18*/ 	.word	0x00000800
        /*0b1c*/ 	.word	0x000000ff
        /*0b20*/ 	.word	0x000324c0
        /*0b24*/ 	.short	0x0100
        /*0b26*/ 	.byte	0x08
	.zero		1


	//   ....[21]....
        /*0b28*/ 	.word	0x00000810
        /*0b2c*/ 	.word	0x000000ff
        /*0b30*/ 	.word	0x000324b8
        /*0b34*/ 	.short	0x0100
        /*0b36*/ 	.byte	0x08
	.zero		1


	//   ....[22]....
        /*0b38*/ 	.word	0x00000820
        /*0b3c*/ 	.word	0x000000ff
        /*0b40*/ 	.word	0x000324c8
        /*0b44*/ 	.short	0x0100
        /*0b46*/ 	.byte	0x08
	.zero		1


	//   ....[23]....
        /*0b48*/ 	.word	0x00001af0
        /*0b4c*/ 	.word	0x000000ff
        /*0b50*/ 	.word	0x00032400
        /*0b54*/ 	.short	0x010a
        /*0b56*/ 	.byte	0x28
	.zero		1


	//   ....[24]....
        /*0b58*/ 	.word	0x00001be0
        /*0b5c*/ 	.word	0x000000ff
        /*0b60*/ 	.word	0x00032430
        /*0b64*/ 	.short	0x010a
        /*0b66*/ 	.byte	0x06
	.zero		1


	//   ....[25]....
        /*0b68*/ 	.word	0x00001c20
        /*0b6c*/ 	.word	0x000000ff
        /*0b70*/ 	.word	0x00032430
        /*0b74*/ 	.short	0x010a
        /*0b76*/ 	.byte	0x06
	.zero		1


	//   ....[26]....
        /*0b78*/ 	.word	0x00001f20
        /*0b7c*/ 	.word	0x000000ff
        /*0b80*/ 	.word	0x00032410
        /*0b84*/ 	.short	0x010a
        /*0b86*/ 	.byte	0x28
	.zero		1


	//   ....[27]....
        /*0b88*/ 	.word	0x00001f60
        /*0b8c*/ 	.word	0x000000ff
        /*0b90*/ 	.word	0x00032450
        /*0b94*/ 	.short	0x010a
        /*0b96*/ 	.byte	0x06
	.zero		1


	//   ....[28]....
        /*0b98*/ 	.word	0x00001fa0
        /*0b9c*/ 	.word	0x000000ff
        /*0ba0*/ 	.word	0x00032450
        /*0ba4*/ 	.short	0x010a
        /*0ba6*/ 	.byte	0x06
	.zero		1


	//   ....[29]....
        /*0ba8*/ 	.word	0x00002d40
        /*0bac*/ 	.word	0x000000ff
        /*0bb0*/ 	.word	0x00000000
        /*0bb4*/ 	.short	0x0101
        /*0bb6*/ 	.byte	0x0a
	.zero		1


	//   ....[30]....
        /*0bb8*/ 	.word	0x00004690
        /*0bbc*/ 	.word	0x000000ff
        /*0bc0*/ 	.word	0x00000000
        /*0bc4*/ 	.short	0x0101
        /*0bc6*/ 	.byte	0x06
	.zero		1


	//   ....[31]....
        /*0bc8*/ 	.word	0x00004830
        /*0bcc*/ 	.word	0x000000ff
        /*0bd0*/ 	.word	0x00032430
        /*0bd4*/ 	.short	0x010a
        /*0bd6*/ 	.byte	0x04
	.zero		1


	//   ....[32]....
        /*0bd8*/ 	.word	0x00004870
        /*0bdc*/ 	.word	0x000000ff
        /*0be0*/ 	.word	0x00032430
        /*0be4*/ 	.short	0x010a
        /*0be6*/ 	.byte	0x04
	.zero		1


	//   ....[33]....
        /*0be8*/ 	.word	0x00004a90
        /*0bec*/ 	.word	0x000000ff
        /*0bf0*/ 	.word	0x00032450
        /*0bf4*/ 	.short	0x010a
        /*0bf6*/ 	.byte	0x04
	.zero		1


	//   ....[34]....
        /*0bf8*/ 	.word	0x00004ad0
        /*0bfc*/ 	.word	0x000000ff
        /*0c00*/ 	.word	0x00032450
        /*0c04*/ 	.short	0x010a
        /*0c06*/ 	.byte	0x04
	.zero		1


	//   ....[35]....
        /*0c08*/ 	.word	0x00005570
        /*0c0c*/ 	.word	0x000000ff
        /*0c10*/ 	.word	0x00000000
        /*0c14*/ 	.short	0x0101
        /*0c16*/ 	.byte	0x0a
	.zero		1


	//   ....[36]....
        /*0c18*/ 	.word	0x00007810
        /*0c1c*/ 	.word	0x000000ff
        /*0c20*/ 	.word	0x00000000
        /*0c24*/ 	.short	0x0101
        /*0c26*/ 	.byte	0x04
	.zero		1


	//   ....[37]....
        /*0c28*/ 	.word	0x00007940
        /*0c2c*/ 	.word	0x000000ff
        /*0c30*/ 	.word	0x00032430
        /*0c34*/ 	.short	0x010a
        /*0c36*/ 	.byte	0x04
	.zero		1


	//   ....[38]....
        /*0c38*/ 	.word	0x00007980
        /*0c3c*/ 	.word	0x000000ff
        /*0c40*/ 	.word	0x00032430
        /*0c44*/ 	.short	0x010a
        /*0c46*/ 	.byte	0x04
	.zero		1


	//   ....[39]....
        /*0c48*/ 	.word	0x00007ba0
        /*0c4c*/ 	.word	0x000000ff
        /*0c50*/ 	.word	0x00032450
        /*0c54*/ 	.short	0x010a
        /*0c56*/ 	.byte	0x04
	.zero		1


	//   ....[40]....
        /*0c58*/ 	.word	0x00007be0
        /*0c5c*/ 	.word	0x000000ff
        /*0c60*/ 	.word	0x00032450
        /*0c64*/ 	.short	0x010a
        /*0c66*/ 	.byte	0x04
	.zero		1


	//   ....[41]....
        /*0c68*/ 	.word	0x000085d0
        /*0c6c*/ 	.word	0x000000ff
        /*0c70*/ 	.word	0x00000000
        /*0c74*/ 	.short	0x0101
        /*0c76*/ 	.byte	0x0a
	.zero		1


	//   ....[42]....
        /*0c78*/ 	.word	0x0000a1a0
        /*0c7c*/ 	.word	0x000000ff
        /*0c80*/ 	.word	0x00000000
        /*0c84*/ 	.short	0x0101
        /*0c86*/ 	.byte	0x04
	.zero		1


	//   ....[43]....
        /*0c88*/ 	.word	0x0000c6c0
        /*0c8c*/ 	.word	0x000000ff
        /*0c90*/ 	.word	0x00000000
        /*0c94*/ 	.short	0x0101
        /*0c96*/ 	.byte	0x07
	.zero		1


	//   ....[44]....
        /*0c98*/ 	.word	0x0000f790
        /*0c9c*/ 	.word	0x00000019
        /*0ca0*/ 	.word	0x00032440
        /*0ca4*/ 	.short	0x010a
        /*0ca6*/ 	.byte	0x3f
	.zero		1


	//   ....[45]....
        /*0ca8*/ 	.word	0x0000fde0
        /*0cac*/ 	.word	0x00000019
        /*0cb0*/ 	.word	0x00032430
        /*0cb4*/ 	.short	0x0107
        /*0cb6*/ 	.byte	0x3f
	.zero		1


	//   ....[46]....
        /*0cb8*/ 	.word	0x0000feb0
        /*0cbc*/ 	.word	0x00000019
        /*0cc0*/ 	.word	0x00032430
        /*0cc4*/ 	.short	0x0101
        /*0cc6*/ 	.byte	0x3f
	.zero		1


	//   ....[47]....
        /*0cc8*/ 	.word	0x000109f0
        /*0ccc*/ 	.word	0x00000016
        /*0cd0*/ 	.word	0x00032400
        /*0cd4*/ 	.short	0x0107
        /*0cd6*/ 	.byte	0x3f
	.zero		1


	//   ....[48]....
        /*0cd8*/ 	.word	0x00010a80
        /*0cdc*/ 	.word	0x00000016
        /*0ce0*/ 	.word	0x00032400
        /*0ce4*/ 	.short	0x0101
        /*0ce6*/ 	.byte	0x3f
	.zero		1


	//   ....[49]....
        /*0ce8*/ 	.word	0x000115b0
        /*0cec*/ 	.word	0x00000016
        /*0cf0*/ 	.word	0x00032410
        /*0cf4*/ 	.short	0x0107
        /*0cf6*/ 	.byte	0x3f
	.zero		1


	//   ....[50]....
        /*0cf8*/ 	.word	0x000116b0
        /*0cfc*/ 	.word	0x00000016
        /*0d00*/ 	.word	0x00032410
        /*0d04*/ 	.short	0x0101
        /*0d06*/ 	.byte	0x3f
	.zero		1


	//   ....[51]....
        /*0d08*/ 	.word	0x000116d0
        /*0d0c*/ 	.word	0x00000016
        /*0d10*/ 	.word	0x00032420
        /*0d14*/ 	.short	0x010a
        /*0d16*/ 	.byte	0x3f
	.zero		1


	//   ....[52]....
        /*0d18*/ 	.word	0x00011750
        /*0d1c*/ 	.word	0x00000019
        /*0d20*/ 	.word	0x00032460
        /*0d24*/ 	.short	0x010a
        /*0d26*/ 	.byte	0x3f
	.zero		1


	//   ....[53]....
        /*0d28*/ 	.word	0x00011ed0
        /*0d2c*/ 	.word	0x00000019
        /*0d30*/ 	.word	0x00032450
        /*0d34*/ 	.short	0x0107
        /*0d36*/ 	.byte	0x3f
	.zero		1


	//   ....[54]....
        /*0d38*/ 	.word	0x00011f90
        /*0d3c*/ 	.word	0x00000019
        /*0d40*/ 	.word	0x00032450
        /*0d44*/ 	.short	0x0101
        /*0d46*/ 	.byte	0x3f
	.zero		1


	//   ....[55]....
        /*0d48*/ 	.word	0x000122c0
        /*0d4c*/ 	.word	0x0000000a
        /*0d50*/ 	.word	0x00032440
        /*0d54*/ 	.short	0x010a
        /*0d56*/ 	.byte	0x3f
	.zero		1


	//   ....[56]....
        /*0d58*/ 	.word	0x00012690
        /*0d5c*/ 	.word	0x0000000a
        /*0d60*/ 	.word	0x00032430
        /*0d64*/ 	.short	0x0107
        /*0d66*/ 	.byte	0x3f
	.zero		1


	//   ....[57]....
        /*0d68*/ 	.word	0x00012740
        /*0d6c*/ 	.word	0x0000000a
        /*0d70*/ 	.word	0x00032430
        /*0d74*/ 	.short	0x0101
        /*0d76*/ 	.byte	0x3f
	.zero		1


	//   ....[58]....
        /*0d78*/ 	.word	0x00012770
        /*0d7c*/ 	.word	0x0000000a
        /*0d80*/ 	.word	0x00032460
        /*0d84*/ 	.short	0x010a
        /*0d86*/ 	.byte	0x3f
	.zero		1


	//   ....[59]....
        /*0d88*/ 	.word	0x00012c90
        /*0d8c*/ 	.word	0x0000000a
        /*0d90*/ 	.word	0x00032450
        /*0d94*/ 	.short	0x0107
        /*0d96*/ 	.byte	0x3f
	.zero		1


	//   ....[60]....
        /*0d98*/ 	.word	0x00012d40
        /*0d9c*/ 	.word	0x0000000a
        /*0da0*/ 	.word	0x00032450
        /*0da4*/ 	.short	0x0101
        /*0da6*/ 	.byte	0x3f
	.zero		1


	//   ....[61]....
        /*0da8*/ 	.word	0x00013bb0
        /*0dac*/ 	.word	0x00000005
        /*0db0*/ 	.word	0x00032420
        /*0db4*/ 	.short	0x010a
        /*0db6*/ 	.byte	0x3f
	.zero		1


	//   ....[62]....
        /*0db8*/ 	.word	0x00013d50
        /*0dbc*/ 	.word	0x00000003
        /*0dc0*/ 	.word	0x00032440
        /*0dc4*/ 	.short	0x010a
        /*0dc6*/ 	.byte	0x3f
	.zero		1


	//   ....[63]....
        /*0dc8*/ 	.word	0x00013df0
        /*0dcc*/ 	.word	0x00000005
        /*0dd0*/ 	.word	0x00032440
        /*0dd4*/ 	.short	0x010a
        /*0dd6*/ 	.byte	0x3f
	.zero		1


	//   ....[64]....
        /*0dd8*/ 	.word	0x00013e30
        /*0ddc*/ 	.word	0x00000003
        /*0de0*/ 	.word	0x00032460
        /*0de4*/ 	.short	0x010a
        /*0de6*/ 	.byte	0x3f
	.zero		1


	//   ....[65]....
        /*0de8*/ 	.word	0x00013e70
        /*0dec*/ 	.word	0x00000005
        /*0df0*/ 	.word	0x00032460
        /*0df4*/ 	.short	0x010a
        /*0df6*/ 	.byte	0x3f
	.zero		1


	//   ....[66]....
        /*0df8*/ 	.word	0x00013ee0
        /*0dfc*/ 	.word	0x00000003
        /*0e00*/ 	.word	0x00032400
        /*0e04*/ 	.short	0x010a
        /*0e06*/ 	.byte	0x3f
	.zero		1


	//   ....[67]....
        /*0e08*/ 	.word	0x00013f40
        /*0e0c*/ 	.word	0x00000003
        /*0e10*/ 	.word	0x00032430
        /*0e14*/ 	.short	0x010a
        /*0e16*/ 	.byte	0x3f
	.zero		1


	//   ....[68]....
        /*0e18*/ 	.word	0x00013fa0
        /*0e1c*/ 	.word	0x00000003
        /*0e20*/ 	.word	0x00032410
        /*0e24*/ 	.short	0x010a
        /*0e26*/ 	.byte	0x3f
	.zero		1


	//   ....[69]....
        /*0e28*/ 	.word	0x00014000
        /*0e2c*/ 	.word	0x00000003
        /*0e30*/ 	.word	0x00032450
        /*0e34*/ 	.short	0x010a
        /*0e36*/ 	.byte	0x3f
	.zero		1


	//   ....[70]....
        /*0e38*/ 	.word	0x00014060
        /*0e3c*/ 	.word	0x00000099
        /*0e40*/ 	.word	0x00032430
        /*0e44*/ 	.short	0x010a
        /*0e46*/ 	.byte	0x3f
	.zero		1


	//   ....[71]....
        /*0e48*/ 	.word	0x000140c0
        /*0e4c*/ 	.word	0x000000cc
        /*0e50*/ 	.word	0x00032450
        /*0e54*/ 	.short	0x010a
        /*0e56*/ 	.byte	0x3f
	.zero		1


	//   ....[72]....
        /*0e58*/ 	.word	0x00014120
        /*0e5c*/ 	.word	0x00000099
        /*0e60*/ 	.word	0x00032430
        /*0e64*/ 	.short	0x010a
        /*0e66*/ 	.byte	0x3f
	.zero		1


	//   ....[73]....
        /*0e68*/ 	.word	0x00014180
        /*0e6c*/ 	.word	0x000000cd
        /*0e70*/ 	.word	0x00032450
        /*0e74*/ 	.short	0x010a
        /*0e76*/ 	.byte	0x3f
	.zero		1


	//   ....[74]....
        /*0e78*/ 	.word	0x000142a0
        /*0e7c*/ 	.word	0x00000019
        /*0e80*/ 	.word	0x00032440
        /*0e84*/ 	.short	0x010a
        /*0e86*/ 	.byte	0x3f
	.zero		1


	//   ....[75]....
        /*0e88*/ 	.word	0x000160c0
        /*0e8c*/ 	.word	0x00000016
        /*0e90*/ 	.word	0x00032420
        /*0e94*/ 	.short	0x010a
        /*0e96*/ 	.byte	0x3f
	.zero		1


	//   ....[76]....
        /*0e98*/ 	.word	0x00016110
        /*0e9c*/ 	.word	0x00000019
        /*0ea0*/ 	.word	0x00032460
        /*0ea4*/ 	.short	0x010a
        /*0ea6*/ 	.byte	0x3f
	.zero		1


	//   ....[77]....
        /*0ea8*/ 	.word	0x00016a60
        /*0eac*/ 	.word	0x0000000a
        /*0eb0*/ 	.word	0x00032440
        /*0eb4*/ 	.short	0x010a
        /*0eb6*/ 	.byte	0x3f
	.zero		1


	//   ....[78]....
        /*0eb8*/ 	.word	0x00017130
        /*0ebc*/ 	.word	0x0000000a
        /*0ec0*/ 	.word	0x00032460
        /*0ec4*/ 	.short	0x010a
        /*0ec6*/ 	.byte	0x3f
	.zero		1


	//   ....[79]....
        /*0ec8*/ 	.word	0x000181e0
        /*0ecc*/ 	.word	0x00000005
        /*0ed0*/ 	.word	0x00032420
        /*0ed4*/ 	.short	0x010a
        /*0ed6*/ 	.byte	0x3f
	.zero		1


	//   ....[80]....
        /*0ed8*/ 	.word	0x00018380
        /*0edc*/ 	.word	0x00000003
        /*0ee0*/ 	.word	0x00032440
        /*0ee4*/ 	.short	0x010a
        /*0ee6*/ 	.byte	0x3f
	.zero		1


	//   ....[81]....
        /*0ee8*/ 	.word	0x000183d0
        /*0eec*/ 	.word	0x00000005
        /*0ef0*/ 	.word	0x00032440
        /*0ef4*/ 	.short	0x010a
        /*0ef6*/ 	.byte	0x3f
	.zero		1


	//   ....[82]....
        /*0ef8*/ 	.word	0x00018420
        /*0efc*/ 	.word	0x00000003
        /*0f00*/ 	.word	0x00032460
        /*0f04*/ 	.short	0x010a
        /*0f06*/ 	.byte	0x3f
	.zero		1


	//----- nvinfo : EIATTR_NUM_MBARRIERS
	.align		4
.L_621:
        /*0f08*/ 	.byte	0x03, 0x38
        /*0f0a*/ 	.short	0x0017


	//----- nvinfo : EIATTR_EXIT_INSTR_OFFSETS
	.align		4
        /*0f0c*/ 	.byte	0x04, 0x1c
        /*0f0e*/ 	.short	(.L_623 - .L_622)


	//   ....[0]....
.L_622:
        /*0f10*/ 	.word	0x000009f0


	//   ....[1]....
        /*0f14*/ 	.word	0x0000db00


	//   ....[2]....
        /*0f18*/ 	.word	0x00013ec0


	//----- nvinfo : EIATTR_MAX_THREADS
	.align		4
.L_623:
        /*0f1c*/ 	.byte	0x04, 0x05
        /*0f1e*/ 	.short	(.L_625 - .L_624)
.L_624:
        /*0f20*/ 	.word	0x00000180
        /*0f24*/ 	.word	0x00000001
        /*0f28*/ 	.word	0x00000001


	//----- nvinfo : EIATTR_CRS_STACK_SIZE
	.align		4
.L_625:
        /*0f2c*/ 	.byte	0x04, 0x1e
        /*0f2e*/ 	.short	(.L_627 - .L_626)
.L_626:
        /*0f30*/ 	.word	0x00000000


	//----- nvinfo : EIATTR_CBANK_PARAM_SIZE
	.align		4
.L_627:
        /*0f34*/ 	.byte	0x03, 0x19
        /*0f36*/ 	.short	0x0bf0


	//----- nvinfo : EIATTR_PARAM_CBANK
	.align		4
        /*0f38*/ 	.byte	0x04, 0x0a
        /*0f3a*/ 	.short	(.L_629 - .L_628)
	.align		4
.L_628:
        /*0f3c*/ 	.word	index@(.nv.constant0._ZN7cutlass13device_kernelIN5flash11enable_sm90INS1_16FlashAttnFwdSm90INS1_25CollectiveMainloopFwdSm90ILi2EN4cute5tupleIJNS5_1CILi1EEES8_S8_EEENS6_IJNS7_ILi128EEENS7_ILi96EEENS7_ILi64EEEEEELi256ENS_10bfloat16_tEfNS_4arch4Sm90ELb1ELb0ELb1ELb1ELb1ELb0ELb1ELb1ELb0ELb1ELb0ELb0EEENS1_21CollectiveEpilogueFwdINS6_IJSA_NS7_ILi256EEESB_EEES9_SE_SG_Li256ELb1ELb1ELb0ELb0EEENS1_36VarlenDynamicPersistentTileSchedulerILi128ELi96ELi256ELi128ELb0ELb1ELb1ELb1ELb1ELb1EEEEEEEEEvNT_6ParamsE)
        /*0f40*/ 	.short	0x0210
        /*0f42*/ 	.short	0x0bf0


	//----- nvinfo : EIATTR_SW_WAR
	.align		4
.L_629:
        /*0f44*/ 	.byte	0x04, 0x36
        /*0f46*/ 	.short	(.L_631 - .L_630)
.L_630:
        /*0f48*/ 	.word	0x00000008
.L_631:


//--------------------- .nv.info._ZN7cutlass13device_kernelIN5flash11enable_sm90INS1_16FlashAttnFwdSm90INS1_25CollectiveMainloopFwdSm90ILi2EN4cute5tupleIJNS5_1CILi1EEES8_S8_EEENS6_IJNS7_ILi128EEENS7_ILi96EEENS7_ILi64EEEEEELi256ENS_10bfloat16_tEfNS_4arch4Sm90ELb1ELb0ELb1ELb1ELb1ELb1ELb1ELb1ELb0ELb1ELb0ELb0EEENS1_21CollectiveEpilogueFwdINS6_IJSA_NS7_ILi256EEESB_EEES9_SE_SG_Li256ELb1ELb1ELb0ELb0EEENS1_36VarlenDynamicPersistentTileSchedulerILi128ELi96ELi256ELi128ELb0ELb1ELb1ELb1ELb1ELb1EEEEEEEEEvNT_6ParamsE --------------------------
	.section	.nv.info._ZN7cutlass13device_kernelIN5flash11enable_sm90INS1_16FlashAttnFwdSm90INS1_25CollectiveMainloopFwdSm90ILi2EN4cute5tupleIJNS5_1CILi1EEES8_S8_EEENS6_IJNS7_ILi128EEENS7_ILi96EEENS7_ILi64EEEEEELi256ENS_10bfloat16_tEfNS_4arch4Sm90ELb1ELb0ELb1ELb1ELb1ELb1ELb1ELb1ELb0ELb1ELb0ELb0EEENS1_21CollectiveEpilogueFwdINS6_IJSA_NS7_ILi256EEESB_EEES9_SE_SG_Li256ELb1ELb1ELb0ELb0EEENS1_36VarlenDynamicPersistentTileSchedulerILi128ELi96ELi256ELi128ELb0ELb1ELb1ELb1ELb1ELb1EEEEEEEEEvNT_6ParamsE,"",@"SHT_CUDA_INFO"
	.sectionflags	@""
	.align	4


	//----- nvinfo : EIATTR_CUDA_API_VERSION
	.align		4
        /*0000*/ 	.byte	0x04, 0x37
        /*0002*/ 	.short	(.L_633 - .L_632)
.L_632:
        /*0004*/ 	.word	0x00000082


	//----- nvinfo : EIATTR_KPARAM_INFO
	.align		4
.L_633:
        /*0008*/ 	.byte	0x04, 0x17
        /*000a*/ 	.short	(.L_635 - .L_634)
.L_634:
        /*000c*/ 	.word	0x00000000
        /*0010*/ 	.short	0x0000
        /*0012*/ 	.short	0x0070
        /*0014*/ 	.byte	0x00, 0xf0, 0x01, 0x2e


	//----- nvinfo : EIATTR_SPARSE_MMA_MASK
	.align		4
.L_635:
        /*0018*/ 	.byte	0x03, 0x50
        /*001a*/ 	.short	0x0000


	//----- nvinfo : EIATTR_MAXREG_COUNT
	.align		4
        /*001c*/ 	.byte	0x03, 0x1b
        /*001e*/ 	.short	0x00a8


	//----- nvinfo : EIATTR_NUM_BARRIERS
	.align		4
        /*0020*/ 	.byte	0x02, 0x4c
        /*0022*/ 	.byte	0x10
	.zero		1


	//----- nvinfo : EIATTR_EXTERNS
	.align		4
        /*0024*/ 	.byte	0x04, 0x0f
        /*0026*/ 	.short	(.L_637 - .L_636)


	//   ....[0]....
	.align		4
.L_636:
        /*0028*/ 	.word	index@(__assertfail)


	//----- nvinfo : EIATTR_ANNOTATIONS
	.align		4
.L_637:
        /*002c*/ 	.byte	0x04, 0x55
        /*002e*/ 	.short	(.L_639 - .L_638)


	//   ....[0]....
.L_638:
        /* <DEDUP_REMOVED lines=98> */


	//----- nvinfo : EIATTR_MERCURY_ISA_VERSION
	.align		4
.L_639:
        /*0638*/ 	.byte	0x03, 0x5f
        /*063a*/ 	.short	0x0101


	//----- nvinfo : EIATTR_UNUSED_LOAD_BYTE_OFFSET
	.align		4
        /*063c*/ 	.byte	0x04, 0x44
        /*063e*/ 	.short	(.L_641 - .L_640)


	//   ....[0]....
.L_640:
        /*0640*/ 	.word	0x00000a90
        /*0644*/ 	.word	0x0000fff0


	//   ....[1]....
        /*0648*/ 	.word	0x000140a0
        /*064c*/ 	.word	0x0000fff0


	//----- nvinfo : EIATTR_INT_WARP_WIDE_INSTR_OFFSETS
	.align		4
.L_641:
        /*0650*/ 	.byte	0x04, 0x31
        /*0652*/ 	.short	(.L_643 - .L_642)


	//   ....[0]....
.L_642:
        /*0654*/ 	.word	0x00000130


	//   ....[1]....
        /*0658*/ 	.word	0x00000170


	//   ....[2]....
        /*065c*/ 	.word	0x000001e0


	//   ....[3]....
        /*0660*/ 	.word	0x000001f0


	//   ....[4]....
        /*0664*/ 	.word	0x00019880


	//   ....[5]....
        /*0668*/ 	.word	0x00019910


	//   ....[6]....
        /*066c*/ 	.word	0x0001d8d0


	//   ....[7]....
        /*0670*/ 	.word	0x0001d960


	//----- nvinfo : EIATTR_COOP_GROUP_MASK_REGIDS
	.align		4
.L_643:
        /*0674*/ 	.byte	0x04, 0x29
        /*0676*/ 	.short	(.L_645 - .L_644)


	//   ....[0]....
.L_644:
        /*0678*/ 	.word	0xffffffff


	//   ....[1]....
        /*067c*/ 	.word	0xffffffff


	//   ....[2]....
        /*0680*/ 	.word	0xffffffff


	//   ....[3]....
        /*0684*/ 	.word	0xffffffff


	//   ....[4]....
        /*0688*/ 	.word	0xffffffff


	//   ....[5]....
        /*068c*/ 	.word	0xffffffff


	//   ....[6]....
        /*0690*/ 	.word	0xffffffff


	//   ....[7]....
        /*0694*/ 	.word	0xffffffff


	//   ....[8]....
        /*0698*/ 	.word	0xffffffff


	//   ....[9]....
        /*069c*/ 	.word	0xffffffff


	//   ....[10]....
        /*06a0*/ 	.word	0xffffffff


	//   ....[11]....
        /*06a4*/ 	.word	0xffffffff


	//   ....[12]....
        /*06a8*/ 	.word	0xffffffff


	//   ....[13]....
        /*06ac*/ 	.word	0xffffffff


	//   ....[14]....
        /*06b0*/ 	.word	0xffffffff


	//   ....[15]....
        /*06b4*/ 	.word	0xffffffff


	//   ....[16]....
        /*06b8*/ 	.word	0xffffffff


	//   ....[17]....
        /*06bc*/ 	.word	0xffffffff


	//   ....[18]....
        /*06c0*/ 	.word	0xffffffff


	//   ....[19]....
        /*06c4*/ 	.word	0xffffffff


	//   ....[20]....
        /*06c8*/ 	.word	0xffffffff


	//   ....[21]....
        /*06cc*/ 	.word	0xffffffff


	//   ....[22]....
        /*06d0*/ 	.word	0xffffffff


	//   ....[23]....
        /*06d4*/ 	.word	0xffffffff


	//   ....[24]....
        /*06d8*/ 	.word	0xffffffff


	//   ....[25]....
        /*06dc*/ 	.word	0xffffffff


	//   ....[26]....
        /*06e0*/ 	.word	0xffffffff


	//   ....[27]....
        /*06e4*/ 	.word	0xffffffff


	//   ....[28]....
        /*06e8*/ 	.word	0xffffffff


	//   ....[29]....
        /*06ec*/ 	.word	0xffffffff


	//   ....[30]....
        /*06f0*/ 	.word	0xffffffff


	//   ....[31]....
        /*06f4*/ 	.word	0xffffffff


	//   ....[32]....
        /*06f8*/ 	.word	0xffffffff


	//   ....[33]....
        /*06fc*/ 	.word	0xffffffff


	//   ....[34]....
        /*0700*/ 	.word	0xffffffff


	//   ....[35]....
        /*0704*/ 	.word	0xffffffff


	//   ....[36]....
        /*0708*/ 	.word	0xffffffff


	//   ....[37]....
        /*070c*/ 	.word	0xffffffff


	//   ....[38]....
        /*0710*/ 	.word	0xffffffff


	//   ....[39]....
        /*0714*/ 	.word	0xffffffff


	//   ....[40]....
        /*0718*/ 	.word	0xffffffff


	//   ....[41]....
        /*071c*/ 	.word	0xffffffff


	//   ....[42]....
        /*0720*/ 	.word	0xffffffff


	//   ....[43]....
        /*0724*/ 	.word	0xffffffff


	//   ....[44]....
        /*0728*/ 	.word	0xffffffff


	//   ....[45]....
        /*072c*/ 	.word	0xffffffff


	//   ....[46]....
        /*0730*/ 	.word	0xffffffff


	//   ....[47]....
        /*0734*/ 	.word	0xffffffff


	//   ....[48]....
        /*0738*/ 	.word	0xffffffff


	//   ....[49]....
        /*073c*/ 	.word	0xffffffff


	//   ....[50]....
        /*0740*/ 	.word	0xffffffff


	//   ....[51]....
        /*0744*/ 	.word	0xffffffff


	//   ....[52]....
        /*0748*/ 	.word	0xffffffff


	//   ....[53]....
        /*074c*/ 	.word	0xffffffff


	//   ....[54]....
        /*0750*/ 	.word	0xffffffff


	//   ....[55]....
        /*0754*/ 	.word	0xffffffff


	//   ....[56]....
        /*0758*/ 	.word	0xffffffff


	//   ....[57]....
        /*075c*/ 	.word	0xffffffff


	//   ....[58]....
        /*0760*/ 	.word	0xffffffff


	//   ....[59]....
        /*0764*/ 	.word	0xffffffff


	//   ....[60]....
        /*0768*/ 	.word	0xffffffff


	//   ....[61]....
        /*076c*/ 	.word	0xffffffff


	//   ....[62]....
        /*0770*/ 	.word	0xffffffff


	//   ....[63]....
        /*0774*/ 	.word	0xffffffff


	//   ....[64]....
        /*0778*/ 	.word	0xffffffff


	//   ....[65]....
        /*077c*/ 	.word	0xffffffff


	//   ....[66]....
        /*0780*/ 	.word	0xffffffff


	//   ....[67]....
        /*0784*/ 	.word	0xffffffff


	//   ....[68]....
        /*0788*/ 	.word	0xffffffff


	//   ....[69]....
        /*078c*/ 	.word	0xffffffff


	//   ....[70]....
        /*0790*/ 	.word	0xffffffff


	//   ....[71]....
        /*0794*/ 	.word	0xffffffff


	//   ....[72]....
        /*0798*/ 	.word	0xffffffff


	//   ....[73]....
        /*079c*/ 	.word	0xffffffff


	//   ....[74]....
        /*07a0*/ 	.word	0xffffffff


	//   ....[75]....
        /*07a4*/ 	.word	0xffffffff


	//   ....[76]....
        /*07a8*/ 	.word	0xffffffff


	//   ....[77]....
        /*07ac*/ 	.word	0xffffffff


	//   ....[78]....
        /*07b0*/ 	.word	0xffffffff


	//   ....[79]....
        /*07b4*/ 	.word	0xffffffff


	//   ....[80]....
        /*07b8*/ 	.word	0xffffffff


	//   ....[81]....
        /*07bc*/ 	.word	0xffffffff


	//   ....[82]....
        /*07c0*/ 	.word	0xffffffff


	//   ....[83]....
        /*07c4*/ 	.word	0xffffffff


	//   ....[84]....
        /*07c8*/ 	.word	0xffffffff


	//   ....[85]....
        /*07cc*/ 	.word	0xffffffff


	//   ....[86]....
        /*07d0*/ 	.word	0xffffffff


	//   ....[87]....
        /*07d4*/ 	.word	0xffffffff


	//   ....[88]....
        /*07d8*/ 	.word	0xffffffff


	//   ....[89]....
        /*07dc*/ 	.word	0xffffffff


	//   ....[90]....
        /*07e0*/ 	.word	0xffffffff


	//   ....[91]....
        /*07e4*/ 	.word	0xffffffff


	//   ....[92]....
        /*07e8*/ 	.word	0xffffffff


	//   ....[93]....
        /*07ec*/ 	.word	0xffffffff


	//   ....[94]....
        /*07f0*/ 	.word	0xffffffff


	//   ....[95]....
        /*07f4*/ 	.word	0xffffffff


	//   ....[96]....
        /*07f8*/ 	.word	0xffffffff


	//   ....[97]....
        /*07fc*/ 	.word	0xffffffff


	//   ....[98]....
        /*0800*/ 	.word	0xffffffff


	//   ....[99]....
        /*0804*/ 	.word	0xffffffff


	//   ....[100]....
        /*0808*/ 	.word	0xffffffff


	//   ....[101]....
        /*080c*/ 	.word	0xffffffff


	//   ....[102]....
        /*0810*/ 	.word	0xffffffff


	//   ....[103]....
        /*0814*/ 	.word	0xffffffff


	//   ....[104]....
        /*0818*/ 	.word	0xffffffff


	//   ....[105]....
        /*081c*/ 	.word	0xffffffff


	//   ....[106]....
        /*0820*/ 	.word	0xffffffff


	//   ....[107]....
        /*0824*/ 	.word	0xffffffff


	//   ....[108]....
        /*0828*/ 	.word	0xffffffff


	//   ....[109]....
        /*082c*/ 	.word	0xffffffff


	//   ....[110]....
        /*0830*/ 	.word	0xffffffff


	//   ....[111]....
        /*0834*/ 	.word	0xffffffff


	//   ....[112]....
        /*0838*/ 	.word	0xffffffff


	//   ....[113]....
        /*083c*/ 	.word	0xffffffff


	//   ....[114]....
        /*0840*/ 	.word	0xffffffff


	//   ....[115]....
        /*0844*/ 	.word	0xffffffff


	//   ....[116]....
        /*0848*/ 	.word	0xffffffff


	//   ....[117]....
        /*084c*/ 	.word	0xffffffff


	//   ....[118]....
        /*0850*/ 	.word	0xffffffff


	//   ....[119]....
        /*0854*/ 	.word	0xffffffff


	//   ....[120]....
        /*0858*/ 	.word	0xffffffff


	//   ....[121]....
        /*085c*/ 	.word	0xffffffff


	//   ....[122]....
        /*0860*/ 	.word	0xffffffff


	//   ....[123]....
        /*0864*/ 	.word	0xffffffff


	//   ....[124]....
        /*0868*/ 	.word	0xffffffff


	//   ....[125]....
        /*086c*/ 	.word	0xffffffff


	//   ....[126]....
        /*0870*/ 	.word	0xffffffff


	//   ....[127]....
        /*0874*/ 	.word	0xffffffff


	//   ....[128]....
        /*0878*/ 	.word	0xffffffff


	//   ....[129]....
        /*087c*/ 	.word	0xffffffff


	//   ....[130]....
        /*0880*/ 	.word	0xffffffff


	//   ....[131]....
        /*0884*/ 	.word	0xffffffff


	//   ....[132]....
        /*0888*/ 	.word	0xffffffff


	//   ....[133]....
        /*088c*/ 	.word	0xffffffff


	//   ....[134]....
        /*0890*/ 	.word	0xffffffff


	//   ....[135]....
        /*0894*/ 	.word	0xffffffff


	//   ....[136]....
        /*0898*/ 	.word	0xffffffff


	//   ....[137]....
        /*089c*/ 	.word	0xffffffff


	//   ....[138]....
        /*08a0*/ 	.word	0xffffffff


	//   ....[139]....
        /*08a4*/ 	.word	0xffffffff


	//   ....[140]....
        /*08a8*/ 	.word	0xffffffff


	//   ....[141]....
        /*08ac*/ 	.word	0xffffffff


	//   ....[142]....
        /*08b0*/ 	.word	0xffffffff


	//   ....[143]....
        /*08b4*/ 	.word	0xffffffff


	//   ....[144]....
        /*08b8*/ 	.word	0xffffffff


	//   ....[145]....
        /*08bc*/ 	.word	0xffffffff


	//   ....[146]....
        /*08c0*/ 	.word	0xffffffff


	//   ....[147]....
        /*08c4*/ 	.word	0xffffffff


	//   ....[148]....
        /*08c8*/ 	.word	0xffffffff


	//   ....[149]....
        /*08cc*/ 	.word	0xffffffff


	//   ....[150]....
        /*08d0*/ 	.word	0xffffffff


	//   ....[151]....
        /*08d4*/ 	.word	0xffffffff


	//   ....[152]....
        /*08d8*/ 	.word	0xffffffff


	//   ....[153]....
        /*08dc*/ 	.word	0xffffffff


	//   ....[154]....
        /*08e0*/ 	.word	0xffffffff


	//   ....[155]....
        /*08e4*/ 	.word	0xffffffff


	//   ....[156]....
        /*08e8*/ 	.word	0xffffffff


	//   ....[157]....
        /*08ec*/ 	.word	0xffffffff


	//   ....[158]....
        /*08f0*/ 	.word	0xffffffff


	//   ....[159]....
        /*08f4*/ 	.word	0xffffffff


	//   ....[160]....
        /*08f8*/ 	.word	0xffffffff


	//   ....[161]....
        /*08fc*/ 	.word	0xffffffff


	//   ....[162]....
        /*0900*/ 	.word	0xffffffff


	//   ....[163]....
        /*0904*/ 	.word	0xffffffff


	//   ....[164]....
        /*0908*/ 	.word	0xffffffff


	//   ....[165]....
        /*090c*/ 	.word	0xffffffff


	//   ....[166]....
        /*0910*/ 	.word	0xffffffff


	//   ....[167]....
        /*0914*/ 	.word	0xffffffff


	//   ....[168]....
        /*0918*/ 	.word	0xffffffff


	//   ....[169]....
        /*091c*/ 	.word	0xffffffff


	//   ....[170]....
        /*0920*/ 	.word	0xffffffff


	//   ....[171]....
        /*0924*/ 	.word	0xffffffff


	//   ....[172]....
        /*0928*/ 	.word	0xffffffff


	//   ....[173]....
        /*092c*/ 	.word	0xffffffff


	//   ....[174]....
        /*0930*/ 	.word	0xffffffff


	//   ....[175]....
        /*0934*/ 	.word	0xffffffff


	//   ....[176]....
        /*0938*/ 	.word	0xffffffff


	//   ....[177]....
        /*093c*/ 	.word	0xffffffff


	//   ....[178]....
        /*0940*/ 	.word	0xffffffff


	//   ....[179]....
        /*0944*/ 	.word	0xffffffff


	//   ....[180]....
        /*0948*/ 	.word	0xffffffff


	//   ....[181]....
        /*094c*/ 	.word	0xffffffff


	//   ....[182]....
        /*0950*/ 	.word	0xffffffff


	//   ....[183]....
        /*0954*/ 	.word	0xffffffff


	//   ....[184]....
        /*0958*/ 	.word	0xffffffff


	//   ....[185]....
        /*095c*/ 	.word	0xffffffff


	//   ....[186]....
        /*0960*/ 	.word	0xffffffff


	//   ....[187]....
        /*0964*/ 	.word	0xffffffff


	//   ....[188]....
        /*0968*/ 	.word	0xffffffff


	//   ....[189]....
        /*096c*/ 	.word	0xffffffff


	//   ....[190]....
        /*0970*/ 	.word	0xffffffff


	//   ....[191]....
        /*0974*/ 	.word	0xffffffff


	//   ....[192]....
        /*0978*/ 	.word	0xffffffff


	//   ....[193]....
        /*097c*/ 	.word	0xffffffff


	//   ....[194]....
        /*0980*/ 	.word	0xffffffff


	//   ....[195]....
        /*0984*/ 	.word	0x0500000f


	//   ....[196]....
        /*0988*/ 	.word	0x0500000f


	//   ....[197]....
        /*098c*/ 	.word	0x0500000f


	//   ....[198]....
        /*0990*/ 	.word	0x0500000f


	//   ....[199]....
        /*0994*/ 	.word	0x0500000f


	//   ....[200]....
        /*0998*/ 	.word	0x0500000f


	//   ....[201]....
        /*099c*/ 	.word	0x0500000f


	//   ....[202]....
        /*09a0*/ 	.word	0x0500000f


	//   ....[203]....
        /*09a4*/ 	.word	0x0500000f


	//   ....[204]....
        /*09a8*/ 	.word	0x0500000f


	//   ....[205]....
        /*09ac*/ 	.word	0x0500000f


	//   ....[206]....
        /*09b0*/ 	.word	0x0500000f


	//   ....[207]....
        /*09b4*/ 	.word	0x0500000f


	//   ....[208]....
        /*09b8*/ 	.word	0x0500000f


	//   ....[209]....
        /*09bc*/ 	.word	0x0500000f


	//   ....[210]....
        /*09c0*/ 	.word	0x0500000f


	//   ....[211]....
        /*09c4*/ 	.word	0x0500000f


	//   ....[212]....
        /*09c8*/ 	.word	0x0500000f


	//   ....[213]....
        /*09cc*/ 	.word	0x0500000f


	//   ....[214]....
        /*09d0*/ 	.word	0x0500000f


	//   ....[215]....
        /*09d4*/ 	.word	0x0500000f


	//   ....[216]....
        /*09d8*/ 	.word	0x0500000f


	//   ....[217]....
        /*09dc*/ 	.word	0x0500000f


	//   ....[218]....
        /*09e0*/ 	.word	0x0500000f


	//   ....[219]....
        /*09e4*/ 	.word	0x0500000f


	//   ....[220]....
        /*09e8*/ 	.word	0x0500000f


	//   ....[221]....
        /*09ec*/ 	.word	0x0500000f


	//   ....[222]....
        /*09f0*/ 	.word	0x0500000f


	//   ....[223]....
        /*09f4*/ 	.word	0x0500000f


	//   ....[224]....
        /*09f8*/ 	.word	0x0500000f


	//   ....[225]....
        /*09fc*/ 	.word	0x0500000f


	//   ....[226]....
        /*0a00*/ 	.word	0x0500000f


	//   ....[227]....
        /*0a04*/ 	.word	0x0500000f


	//   ....[228]....
        /*0a08*/ 	.word	0x0500000f


	//   ....[229]....
        /*0a0c*/ 	.word	0x0500000f


	//   ....[230]....
        /*0a10*/ 	.word	0x0500000f


	//   ....[231]....
        /*0a14*/ 	.word	0x0500000f


	//   ....[232]....
        /*0a18*/ 	.word	0x0500000f


	//   ....[233]....
        /*0a1c*/ 	.word	0x0500000f


	//   ....[234]....
        /*0a20*/ 	.word	0x0500000f


	//   ....[235]....
        /*0a24*/ 	.word	0x0500000f


	//   ....[236]....
        /*0a28*/ 	.word	0x0500000f


	//   ....[237]....
        /*0a2c*/ 	.word	0x0500000f


	//   ....[238]....
        /*0a30*/ 	.word	0x0500000f


	//   ....[239]....
        /*0a34*/ 	.word	0x0500000f


	//   ....[240]....
        /*0a38*/ 	.word	0x0500000f


	//   ....[241]....
        /*0a3c*/ 	.word	0x0500000f


	//   ....[242]....
        /*0a40*/ 	.word	0x0500000f


	//   ....[243]....
        /*0a44*/ 	.word	0x0500000f


	//   ....[244]....
        /*0a48*/ 	.word	0x0500000f


	//   ....[245]....
        /*0a4c*/ 	.word	0x0500000f


	//   ....[246]....
        /*0a50*/ 	.word	0x0500000f


	//   ....[247]....
        /*0a54*/ 	.word	0x0500000f


	//   ....[248]....
        /*0a58*/ 	.word	0x0500000f


	//   ....[249]....
        /*0a5c*/ 	.word	0x0500000f


	//   ....[250]....
        /*0a60*/ 	.word	0x0500000f


	//   ....[251]....
        /*0a64*/ 	.word	0x0500000f


	//   ....[252]....
        /*0a68*/ 	.word	0x0500000f


	//   ....[253]....
        /*0a6c*/ 	.word	0x0500000f


	//   ....[254]....
        /*0a70*/ 	.word	0x0500000f


	//   ....[255]....
        /*0a74*/ 	.word	0x0500000f


	//   ....[0]....
        /*0a78*/ 	.word	0x0500000f


	//   ....[1]....
        /*0a7c*/ 	.word	0x0500000f


	//   ....[2]....
        /*0a80*/ 	.word	0x0500000f


	//   ....[3]....
        /*0a84*/ 	.word	0x0500000f


	//   ....[4]....
        /*0a88*/ 	.word	0x0500000f


	//   ....[5]....
        /*0a8c*/ 	.word	0x0500000f


	//   ....[6]....
        /*0a90*/ 	.word	0x0500000f


	//   ....[7]....
        /*0a94*/ 	.word	0x0500000f


	//   ....[8]....
        /*0a98*/ 	.word	0x0500000f


	//   ....[9]....
        /*0a9c*/ 	.word	0x0500000f


	//   ....[10]....
        /*0aa0*/ 	.word	0x0500000f


	//   ....[11]....
        /*0aa4*/ 	.word	0x0500000f


	//   ....[12]....
        /*0aa8*/ 	.word	0x0500000f


	//   ....[13]....
        /*0aac*/ 	.word	0x0500000f


	//   ....[14]....
        /*0ab0*/ 	.word	0x0500000f


	//   ....[15]....
        /*0ab4*/ 	.word	0x0500000f


	//   ....[16]....
        /*0ab8*/ 	.word	0x0500000f


	//   ....[17]....
        /*0abc*/ 	.word	0x0500000f


	//   ....[18]....
        /*0ac0*/ 	.word	0x0500000f


	//   ....[19]....
        /*0ac4*/ 	.word	0x0500000f


	//   ....[20]....
        /*0ac8*/ 	.word	0x0500000f


	//   ....[21]....
        /*0acc*/ 	.word	0x0500000f


	//   ....[22]....
        /*0ad0*/ 	.word	0x0500000f


	//   ....[23]....
        /*0ad4*/ 	.word	0x0500000f


	//   ....[24]....
        /*0ad8*/ 	.word	0x0500000f


	//   ....[25]....
        /*0adc*/ 	.word	0x0500000f


	//   ....[26]....
        /*0ae0*/ 	.word	0x0500000f


	//   ....[27]....
        /*0ae4*/ 	.word	0x0500000f


	//   ....[28]....
        /*0ae8*/ 	.word	0x0500000f


	//   ....[29]....
        /*0aec*/ 	.word	0x0500000f


	//   ....[30]....
        /*0af0*/ 	.word	0x0500000f


	//   ....[31]....
        /*0af4*/ 	.word	0x0500000f


	//   ....[32]....
        /*0af8*/ 	.word	0x0500000f


	//   ....[33]....
        /*0afc*/ 	.word	0x0500000f


	//   ....[34]....
        /*0b00*/ 	.word	0x0500000f


	//   ....[35]....
        /*0b04*/ 	.word	0x0500000f


	//   ....[36]....
        /*0b08*/ 	.word	0x0500000f


	//   ....[37]....
        /*0b0c*/ 	.word	0x0500000f


	//   ....[38]....
        /*0b10*/ 	.word	0x0500000f


	//   ....[39]....
        /*0b14*/ 	.word	0x0500000f


	//   ....[40]....
        /*0b18*/ 	.word	0x0500000f


	//   ....[41]....
        /*0b1c*/ 	.word	0x0500000f


	//   ....[42]....
        /*0b20*/ 	.word	0x0500000f


	//   ....[43]....
        /*0b24*/ 	.word	0x0500000f


	//   ....[44]....
        /*0b28*/ 	.word	0x0500000f


	//   ....[45]....
        /*0b2c*/ 	.word	0x0500000f


	//   ....[46]....
        /*0b30*/ 	.word	0x0500000f


	//   ....[47]....
        /*0b34*/ 	.word	0x0500000f


	//   ....[48]....
        /*0b38*/ 	.word	0x0500000f


	//   ....[49]....
        /*0b3c*/ 	.word	0x0500000f


	//   ....[50]....
        /*0b40*/ 	.word	0x0500000f


	//   ....[51]....
        /*0b44*/ 	.word	0x0500000f


	//   ....[52]....
        /*0b48*/ 	.word	0x0500000f


	//   ....[53]....
        /*0b4c*/ 	.word	0x0500000f


	//   ....[54]....
        /*0b50*/ 	.word	0x0500000f


	//   ....[55]....
        /*0b54*/ 	.word	0x0500000f


	//   ....[56]....
        /*0b58*/ 	.word	0x0500000f


	//   ....[57]....
        /*0b5c*/ 	.word	0x0500000f


	//   ....[58]....
        /*0b60*/ 	.word	0x0500000f


	//   ....[59]....
        /*0b64*/ 	.word	0x0500000f


	//   ....[60]....
        /*0b68*/ 	.word	0x0500000f


	//   ....[61]....
        /*0b6c*/ 	.word	0x0500000f


	//   ....[62]....
        /*0b70*/ 	.word	0x0500000f


	//   ....[63]....
        /*0b74*/ 	.word	0x0500000f


	//   ....[64]....
        /*0b78*/ 	.word	0x0500000f


	//   ....[65]....
        /*0b7c*/ 	.word	0x0500000f


	//   ....[66]....
        /*0b80*/ 	.word	0x0500000f


	//   ....[67]....
        /*0b84*/ 	.word	0x0500000f


	//   ....[68]....
        /*0b88*/ 	.word	0x0500000f


	//   ....[69]....
        /*0b8c*/ 	.word	0x0500000f


	//   ....[70]....
        /*0b90*/ 	.word	0x0500000f


	//   ....[71]....
        /*0b94*/ 	.word	0x0500000f


	//   ....[72]....
        /*0b98*/ 	.word	0x0500000f


	//   ....[73]....
        /*0b9c*/ 	.word	0x0500000f


	//   ....[74]....
        /*0ba0*/ 	.word	0x0500000f


	//   ....[75]....
        /*0ba4*/ 	.word	0x0500000f


	//----- nvinfo : EIATTR_COOP_GROUP_INSTR_OFFSETS
	.align		4
.L_645:
        /*0ba8*/ 	.byte	0x04, 0x28
        /*0baa*/ 	.short	(.L_647 - .L_646)


	//   ....[0]....
.L_646:
        /*0bac*/ 	.word	0x00000070


	//   ....[1]....
        /*0bb0*/ 	.word	0x00000140


	//   ....[2]....
        /*0bb4*/ 	.word	0x00000190


	//   ....[3]....
        /*0bb8*/ 	.word	0x000003e0


	//   ....[4]....
        /*0bbc*/ 	.word	0x00000540


	//   ....[5]....
        /*0bc0*/ 	.word	0x00000660


	//   ....[6]....
        /*0bc4*/ 	.word	0x000007c0


	//   ....[7]....
        /*0bc8*/ 	.word	0x00002de0


	//   ....[8]....
        /*0bcc*/ 	.word	0x00002df0


	//   ....[9]....
        /*0bd0*/ 	.word	0x00003560


	//   ....[10]....
        /*0bd4*/ 	.word	0x00003570


	//   ....[11]....
        /*0bd8*/ 	.word	0x000041f0


	//   ....[12]....
        /*0bdc*/ 	.word	0x00004200


	//   ....[13]....
        /*0be0*/ 	.word	0x000049f0


	//   ....[14]....
        /*0be4*/ 	.word	0x00004a00


	//   ....[15]....
        /*0be8*/ 	.word	0x00005430


	//   ....[16]....
        /*0bec*/ 	.word	0x00005440


	//   ....[17]....
        /*0bf0*/ 	.word	0x00005550


	//   ....[18]....
        /*0bf4*/ 	.word	0x00005560


	//   ....[19]....
        /*0bf8*/ 	.word	0x00005980


	//   ....[20]....
        /*0bfc*/ 	.word	0x000059b0


	//   ....[21]....
        /*0c00*/ 	.word	0x00005c80


	//   ....[22]....
        /*0c04*/ 	.word	0x00005ca0


	//   ....[23]....
        /*0c08*/ 	.word	0x000066d0


	//   ....[24]....
        /*0c0c*/ 	.word	0x00006eb0


	//   ....[25]....
        /*0c10*/ 	.word	0x00006ec0


	//   ....[26]....
        /*0c14*/ 	.word	0x00006ed0


	//   ....[27]....
        /*0c18*/ 	.word	0x00006ee0


	//   ....[28]....
        /*0c1c*/ 	.word	0x00007220


	//   ....[29]....
        /*0c20*/ 	.word	0x00007230


	//   ....[30]....
        /*0c24*/ 	.word	0x00007240


	//   ....[31]....
        /*0c28*/ 	.word	0x00007250


	//   ....[32]....
        /*0c2c*/ 	.word	0x00008630


	//   ....[33]....
        /*0c30*/ 	.word	0x00008640


	//   ....[34]....
        /*0c34*/ 	.word	0x00008650


	//   ....[35]....
        /*0c38*/ 	.word	0x00008660


	//   ....[36]....
        /*0c3c*/ 	.word	0x00008750


	//   ....[37]....
        /*0c40*/ 	.word	0x00008760


	//   ....[38]....
        /*0c44*/ 	.word	0x00008820


	//   ....[39]....
        /*0c48*/ 	.word	0x00008860


	//   ....[40]....
        /*0c4c*/ 	.word	0x0000b080


	//   ....[41]....
        /*0c50*/ 	.word	0x0000b5e0


	//   ....[42]....
        /*0c54*/ 	.word	0x0000b5f0


	//   ....[43]....
        /*0c58*/ 	.word	0x0000b620


	//   ....[44]....
        /*0c5c*/ 	.word	0x0000bd50


	//   ....[45]....
        /*0c60*/ 	.word	0x0000bd70


	//   ....[46]....
        /*0c64*/ 	.word	0x0000e010


	//   ....[47]....
        /*0c68*/ 	.word	0x0000e060


	//   ....[48]....
        /*0c6c*/ 	.word	0x0000eae0


	//   ....[49]....
        /*0c70*/ 	.word	0x0000eb00


	//   ....[50]....
        /*0c74*/ 	.word	0x0000eff0


	//   ....[51]....
        /*0c78*/ 	.word	0x0000f010


	//   ....[52]....
        /*0c7c*/ 	.word	0x00011940


	//   ....[53]....
        /*0c80*/ 	.word	0x000119d0


	//   ....[54]....
        /*0c84*/ 	.word	0x000124f0


	//   ....[55]....
        /*0c88*/ 	.word	0x00012590


	//   ....[56]....
        /*0c8c*/ 	.word	0x000135f0


	//   ....[57]....
        /*0c90*/ 	.word	0x00013630


	//   ....[58]....
        /*0c94*/ 	.word	0x000136d0


	//   ....[59]....
        /*0c98*/ 	.word	0x00013710


	//   ....[60]....
        /*0c9c*/ 	.word	0x00015210


	//   ....[61]....
        /*0ca0*/ 	.word	0x00015250


	//   ....[62]....
        /*0ca4*/ 	.word	0x00015290


	//   ....[63]....
        /*0ca8*/ 	.word	0x000152f0


	//   ....[64]....
        /*0cac*/ 	.word	0x00015bf0


	//   ....[65]....
        /*0cb0*/ 	.word	0x00015c20


	//   ....[66]....
        /*0cb4*/ 	.word	0x00015da0


	//   ....[67]....
        /*0cb8*/ 	.word	0x00015dc0


	//   ....[68]....
        /*0cbc*/ 	.word	0x00015f00


	//   ....[69]....
        /*0cc0*/ 	.word	0x00015f20


	//   ....[70]....
        /*0cc4*/ 	.word	0x00016070


	//   ....[71]....
        /*0cc8*/ 	.word	0x00016090


	//   ....[72]....
        /*0ccc*/ 	.word	0x00016a10


	//   ....[73]....
        /*0cd0*/ 	.word	0x00016a20


	//   ....[74]....
        /*0cd4*/ 	.word	0x00016bc0


	//   ....[75]....
        /*0cd8*/ 	.word	0x00016bd0


	//   ....[76]....
        /*0cdc*/ 	.word	0x00016d60


	//   ....[77]....
        /*0ce0*/ 	.word	0x00016d70


	//   ....[78]....
        /*0ce4*/ 	.word	0x00016f00


	//   ....[79]....
        /*0ce8*/ 	.word	0x00016f10


	//   ....[80]....
        /*0cec*/ 	.word	0x00017100


	//   ....[81]....
        /*0cf0*/ 	.word	0x000172d0


	//   ....[82]....
        /*0cf4*/ 	.word	0x00017300


	//   ....[83]....
        /*0cf8*/ 	.word	0x00017330


	//   ....[84]....
        /*0cfc*/ 	.word	0x00017360


	//   ....[85]....
        /*0d00*/ 	.word	0x00017390


	//   ....[86]....
        /*0d04*/ 	.word	0x000173c0


	//   ....[87]....
        /*0d08*/ 	.word	0x00017530


	//   ....[88]....
        /*0d0c*/ 	.word	0x00017560


	//   ....[89]....
        /*0d10*/ 	.word	0x00017590


	//   ....[90]....
        /*0d14*/ 	.word	0x000175c0


	//   ....[91]....
        /*0d18*/ 	.word	0x000175f0


	//   ....[92]....
        /*0d1c*/ 	.word	0x00017620


	//   ....[93]....
        /*0d20*/ 	.word	0x000176b0


	//   ....[94]....
        /*0d24*/ 	.word	0x00017710


	//   ....[95]....
        /*0d28*/ 	.word	0x000177a0


	//   ....[96]....
        /*0d2c*/ 	.word	0x00018560


	//   ....[97]....
        /*0d30*/ 	.word	0x0001a480


	//   ....[98]....
        /*0d34*/ 	.word	0x0001a4a0


	//   ....[99]....
        /*0d38*/ 	.word	0x0001a530


	//   ....[100]....
        /*0d3c*/ 	.word	0x0001a550


	//   ....[101]....
        /*0d40*/ 	.word	0x0001a5d0


	//   ....[102]....
        /*0d44*/ 	.word	0x0001a5f0


	//   ....[103]....
        /*0d48*/ 	.word	0x0001a670


	//   ....[104]....
        /*0d4c*/ 	.word	0x0001a690


	//   ....[105]....
        /*0d50*/ 	.word	0x0001a710


	//   ....[106]....
        /*0d54*/ 	.word	0x0001a730


	//   ....[107]....
        /*0d58*/ 	.word	0x0001a740


	//   ....[108]....
        /*0d5c*/ 	.word	0x0001a750


	//   ....[109]....
        /*0d60*/ 	.word	0x0001af00


	//   ....[110]....
        /*0d64*/ 	.word	0x0001af30


	//   ....[111]....
        /*0d68*/ 	.word	0x0001b020


	//   ....[112]....
        /*0d6c*/ 	.word	0x0001b030


	//   ....[113]....
        /*0d70*/ 	.word	0x0001b0e0


	//   ....[114]....
        /*0d74*/ 	.word	0x0001b0f0


	//   ....[115]....
        /*0d78*/ 	.word	0x0001b170


	//   ....[116]....
        /*0d7c*/ 	.word	0x0001b180


	//   ....[117]....
        /*0d80*/ 	.word	0x0001b190


	//   ....[118]....
        /*0d84*/ 	.word	0x0001b230


	//   ....[119]....
        /*0d88*/ 	.word	0x0001b260


	//   ....[120]....
        /*0d8c*/ 	.word	0x0001b2e0


	//   ....[121]....
        /*0d90*/ 	.word	0x0001b310


	//   ....[122]....
        /*0d94*/ 	.word	0x0001b330


	//   ....[123]....
        /*0d98*/ 	.word	0x0001b380


	//   ....[124]....
        /*0d9c*/ 	.word	0x0001b390


	//   ....[125]....
        /*0da0*/ 	.word	0x0001ba70


	//   ....[126]....
        /*0da4*/ 	.word	0x0001baa0


	//   ....[127]....
        /*0da8*/ 	.word	0x0001bac0


	//   ....[128]....
        /*0dac*/ 	.word	0x0001bb90


	//   ....[129]....
        /*0db0*/ 	.word	0x0001bbc0


	//   ....[130]....
        /*0db4*/ 	.word	0x0001bc30


	//   ....[131]....
        /*0db8*/ 	.word	0x0001bca0


	//   ....[132]....
        /*0dbc*/ 	.word	0x0001bcb0


	//   ....[133]....
        /*0dc0*/ 	.word	0x0001bd30


	//   ....[134]....
        /*0dc4*/ 	.word	0x0001bd40


	//   ....[135]....
        /*0dc8*/ 	.word	0x0001bdc0


	//   ....[136]....
        /*0dcc*/ 	.word	0x0001bdd0


	//   ....[137]....
        /*0dd0*/ 	.word	0x0001be50


	//   ....[138]....
        /*0dd4*/ 	.word	0x0001be60


	//   ....[139]....
        /*0dd8*/ 	.word	0x0001bee0


	//   ....[140]....
        /*0ddc*/ 	.word	0x0001bef0


	//   ....[141]....
        /*0de0*/ 	.word	0x0001c420


	//   ....[142]....
        /*0de4*/ 	.word	0x0001c440


	//   ....[143]....
        /*0de8*/ 	.word	0x0001c490


	//   ....[144]....
        /*0dec*/ 	.word	0x0001c550


	//   ....[145]....
        /*0df0*/ 	.word	0x0001c560


	//   ....[146]....
        /*0df4*/ 	.word	0x0001c590


	//   ....[147]....
        /*0df8*/ 	.word	0x0001c620


	//   ....[148]....
        /*0dfc*/ 	.word	0x0001c6d0


	//   ....[149]....
        /*0e00*/ 	.word	0x0001c6e0


	//   ....[150]....
        /*0e04*/ 	.word	0x0001c710


	//   ....[151]....
        /*0e08*/ 	.word	0x0001c720


	//   ....[152]....
        /*0e0c*/ 	.word	0x0001c7b0


	//   ....[153]....
        /*0e10*/ 	.word	0x0001cef0


	//   ....[154]....
        /*0e14*/ 	.word	0x0001cf10


	//   ....[155]....
        /*0e18*/ 	.word	0x0001cf60


	//   ....[156]....
        /*0e1c*/ 	.word	0x0001cf70


	//   ....[157]....
        /*0e20*/ 	.word	0x0001cfb0


	//   ....[158]....
        /*0e24*/ 	.word	0x0001cfc0


	//   ....[159]....
        /*0e28*/ 	.word	0x0001d000


	//   ....[160]....
        /*0e2c*/ 	.word	0x0001d010


	//   ....[161]....
        /*0e30*/ 	.word	0x0001d050


	//   ....[162]....
        /*0e34*/ 	.word	0x0001d060


	//   ....[163]....
        /*0e38*/ 	.word	0x0001d070


	//   ....[164]....
        /*0e3c*/ 	.word	0x0001d0b0


	//   ....[165]....
        /*0e40*/ 	.word	0x0001d400


	//   ....[166]....
        /*0e44*/ 	.word	0x0001d420


	//   ....[167]....
        /*0e48*/ 	.word	0x0001d430


	//   ....[168]....
        /*0e4c*/ 	.word	0x0001d440


	//   ....[169]....
        /*0e50*/ 	.word	0x0001d460


	//   ....[170]....
        /*0e54*/ 	.word	0x0001d4d0


	//   ....[171]....
        /*0e58*/ 	.word	0x0001d540


	//   ....[172]....
        /*0e5c*/ 	.word	0x0001d560


	//   ....[173]....
        /*0e60*/ 	.word	0x0001d570


	//   ....[174]....
        /*0e64*/ 	.word	0x0001d5d0


	//   ....[175]....
        /*0e68*/ 	.word	0x0001d5f0


	//   ....[176]....
        /*0e6c*/ 	.word	0x0001d650


	//   ....[177]....
        /*0e70*/ 	.word	0x0001db60


	//   ....[178]....
        /*0e74*/ 	.word	0x0001db90


	//   ....[179]....
        /*0e78*/ 	.word	0x0001dbc0


	//   ....[180]....
        /*0e7c*/ 	.word	0x0001dbf0


	//   ....[181]....
        /*0e80*/ 	.word	0x0001dc20


	//   ....[182]....
        /*0e84*/ 	.word	0x0001dc50


	//   ....[183]....
        /*0e88*/ 	.word	0x0001dc80


	//   ....[184]....
        /*0e8c*/ 	.word	0x0001dcb0


	//   ....[185]....
        /*0e90*/ 	.word	0x0001de30


	//   ....[186]....
        /*0e94*/ 	.word	0x0001de60


	//   ....[187]....
        /*0e98*/ 	.word	0x0001de90


	//   ....[188]....
        /*0e9c*/ 	.word	0x0001dec0


	//   ....[189]....
        /*0ea0*/ 	.word	0x0001def0


	//   ....[190]....
        /*0ea4*/ 	.word	0x0001df20


	//   ....[191]....
        /*0ea8*/ 	.word	0x0001dfe0


	//   ....[192]....
        /*0eac*/ 	.word	0x0001e000


	//   ....[193]....
        /*0eb0*/ 	.word	0x0001e070


	//   ....[194]....
        /*0eb4*/ 	.word	0x0001e710


	//   ....[195]....
        /*0eb8*/ 	.word	0x0001ea30


	//   ....[196]....
        /*0ebc*/ 	.word	0x0001eac0


	//   ....[197]....
        /*0ec0*/ 	.word	0x0001eb50


	//   ....[198]....
        /*0ec4*/ 	.word	0x0001ebe0


	//   ....[199]....
        /*0ec8*/ 	.word	0x0001ecc0


	//   ....[200]....
        /*0ecc*/ 	.word	0x0001ed50


	//   ....[201]....
        /*0ed0*/ 	.word	0x0001ede0


	//   ....[202]....
        /*0ed4*/ 	.word	0x0001ee70


	//   ....[203]....
        /*0ed8*/ 	.word	0x0001ef60


	//   ....[204]....
        /*0edc*/ 	.word	0x0001eff0


	//   ....[205]....
        /*0ee0*/ 	.word	0x0001f080


	//   ....[206]....
        /*0ee4*/ 	.word	0x0001f110


	//   ....[207]....
        /*0ee8*/ 	.word	0x0001f1e0


	//   ....[208]....
        /*0eec*/ 	.word	0x0001f280


	//   ....[209]....
        /*0ef0*/ 	.word	0x0001f310


	//   ....[210]....
        /*0ef4*/ 	.word	0x0001f360


	//   ....[211]....
        /*0ef8*/ 	.word	0x0001f3b0


	//   ....[212]....
        /*0efc*/ 	.word	0x0001f440


	//   ....[213]....
        /*0f00*/ 	.word	0x0001f4d0


	//   ....[214]....
        /*0f04*/ 	.word	0x0001f520


	//   ....[215]....
        /*0f08*/ 	.word	0x0001f570


	//   ....[216]....
        /*0f0c*/ 	.word	0x0001f660


	//   ....[217]....
        /*0f10*/ 	.word	0x0001f710


	//   ....[218]....
        /*0f14*/ 	.word	0x0001f760


	//   ....[219]....
        /*0f18*/ 	.word	0x0001f7c0


	//   ....[220]....
        /*0f1c*/ 	.word	0x0001f8e0


	//   ....[221]....
        /*0f20*/ 	.word	0x0001f9c0


	//   ....[222]....
        /*0f24*/ 	.word	0x0001fac0


	//   ....[223]....
        /*0f28*/ 	.word	0x0001fb10


	//   ....[224]....
        /*0f2c*/ 	.word	0x0001fe60


	//   ....[225]....
        /*0f30*/ 	.word	0x0001feb0


	//   ....[226]....
        /*0f34*/ 	.word	0x0001ff40


	//   ....[227]....
        /*0f38*/ 	.word	0x0001ffd0


	//   ....[228]....
        /*0f3c*/ 	.word	0x00020060


	//   ....[229]....
        /*0f40*/ 	.word	0x000200f0


	//   ....[230]....
        /*0f44*/ 	.word	0x00020180


	//   ....[231]....
        /*0f48*/ 	.word	0x00020210


	//   ....[232]....
        /*0f4c*/ 	.word	0x000202d0


	//   ....[233]....
        /*0f50*/ 	.word	0x000205b0


	//   ....[234]....
        /*0f54*/ 	.word	0x000206a0


	//   ....[235]....
        /*0f58*/ 	.word	0x00020740


	//   ....[236]....
        /*0f5c*/ 	.word	0x000207a0


	//   ....[237]....
        /*0f60*/ 	.word	0x00020890


	//   ....[238]....
        /*0f64*/ 	.word	0x00020900


	//   ....[239]....
        /*0f68*/ 	.word	0x000209f0


	//   ....[240]....
        /*0f6c*/ 	.word	0x00020a60


	//   ....[241]....
        /*0f70*/ 	.word	0x00020b50


	//   ....[242]....
        /*0f74*/ 	.word	0x00020bc0


	//   ....[243]....
        /*0f78*/ 	.word	0x00020cb0


	//   ....[244]....
        /*0f7c*/ 	.word	0x00020d20


	//   ....[245]....
        /*0f80*/ 	.word	0x00020dc0


	//   ....[246]....
        /*0f84*/ 	.word	0x00020eb0


	//   ....[247]....
        /*0f88*/ 	.word	0x00020f60


	//   ....[248]....
        /*0f8c*/ 	.word	0x00020fc0


	//   ....[249]....
        /*0f90*/ 	.word	0x000210b0


	//   ....[250]....
        /*0f94*/ 	.word	0x00021110


	//   ....[251]....
        /*0f98*/ 	.word	0x00021230


	//   ....[252]....
        /*0f9c*/ 	.word	0x00021290


	//   ....[253]....
        /*0fa0*/ 	.word	0x00021380


	//   ....[254]....
        /*0fa4*/ 	.word	0x000213e0


	//   ....[255]....
        /*0fa8*/ 	.word	0x00021480


	//   ....[0]....
        /*0fac*/ 	.word	0x00021550


	//   ....[1]....
        /*0fb0*/ 	.word	0x00021650


	//   ....[2]....
        /*0fb4*/ 	.word	0x000216c0


	//   ....[3]....
        /*0fb8*/ 	.word	0x00021760


	//   ....[4]....
        /*0fbc*/ 	.word	0x00021810


	//   ....[5]....
        /*0fc0*/ 	.word	0x000218b0


	//   ....[6]....
        /*0fc4*/ 	.word	0x00021b40


	//   ....[7]....
        /*0fc8*/ 	.word	0x00021c00


	//   ....[8]....
        /*0fcc*/ 	.word	0x00021cd0


	//   ....[9]....
        /*0fd0*/ 	.word	0x00021dc0


	//   ....[10]....
        /*0fd4*/ 	.word	0x00021e80


	//   ....[11]....
        /*0fd8*/ 	.word	0x00021f40


	//   ....[12]....
        /*0fdc*/ 	.word	0x00022000


	//   ....[13]....
        /*0fe0*/ 	.word	0x000220c0


	//   ....[14]....
        /*0fe4*/ 	.word	0x00022180


	//   ....[15]....
        /*0fe8*/ 	.word	0x00022240


	//   ....[16]....
        /*0fec*/ 	.word	0x00022300


	//   ....[17]....
        /*0ff0*/ 	.word	0x000223c0


	//   ....[18]....
        /*0ff4*/ 	.word	0x00022480


	//   ....[19]....
        /*0ff8*/ 	.word	0x00022530


	//   ....[20]....
        /*0ffc*/ 	.word	0x00022590


	//   ....[21]....
        /*1000*/ 	.word	0x00022670


	//   ....[22]....
        /*1004*/ 	.word	0x000227b0


	//   ....[23]....
        /*1008*/ 	.word	0x00022890


	//   ....[24]....
        /*100c*/ 	.word	0x00022920


	//   ....[25]....
        /*1010*/ 	.word	0x00022a30


	//   ....[26]....
        /*1014*/ 	.word	0x00022a90


	//   ....[27]....
        /*1018*/ 	.word	0x00022ba0


	//   ....[28]....
        /*101c*/ 	.word	0x00022c00


	//   ....[29]....
        /*1020*/ 	.word	0x00022d10


	//   ....[30]....
        /*1024*/ 	.word	0x00022d70


	//   ....[31]....
        /*1028*/ 	.word	0x00022e80


	//   ....[32]....
        /*102c*/ 	.word	0x00022ee0


	//   ....[33]....
        /*1030*/ 	.word	0x00022fa0


	//   ....[34]....
        /*1034*/ 	.word	0x00023100


	//   ....[35]....
        /*1038*/ 	.word	0x000231a0


	//   ....[36]....
        /*103c*/ 	.word	0x00023200


	//   ....[37]....
        /*1040*/ 	.word	0x000232b0


	//   ....[38]....
        /*1044*/ 	.word	0x00023310


	//   ....[39]....
        /*1048*/ 	.word	0x000233c0


	//   ....[40]....
        /*104c*/ 	.word	0x00023420


	//   ....[41]....
        /*1050*/ 	.word	0x000234d0


	//   ....[42]....
        /*1054*/ 	.word	0x00023530


	//   ....[43]....
        /*1058*/ 	.word	0x000235e0


	//   ....[44]....
        /*105c*/ 	.word	0x00023640


	//   ....[45]....
        /*1060*/ 	.word	0x000236f0


	//   ....[46]....
        /*1064*/ 	.word	0x000237e0


	//   ....[47]....
        /*1068*/ 	.word	0x00023880


	//   ....[48]....
        /*106c*/ 	.word	0x000238e0


	//   ....[49]....
        /*1070*/ 	.word	0x000239b0


	//   ....[50]....
        /*1074*/ 	.word	0x00023a10


	//   ....[51]....
        /*1078*/ 	.word	0x00023ae0


	//   ....[52]....
        /*107c*/ 	.word	0x00023b40


	//   ....[53]....
        /*1080*/ 	.word	0x00023c10


	//   ....[54]....
        /*1084*/ 	.word	0x00023c70


	//   ....[55]....
        /*1088*/ 	.word	0x00023d40


	//   ....[56]....
        /*108c*/ 	.word	0x00023da0


	//   ....[57]....
        /*1090*/ 	.word	0x00023e70


	//   ....[58]....
        /*1094*/ 	.word	0x00023f00


	//   ....[59]....
        /*1098*/ 	.word	0x00023fa0


	//   ....[60]....
        /*109c*/ 	.word	0x000240c0


	//   ....[61]....
        /*10a0*/ 	.word	0x00024130


	//   ....[62]....
        /*10a4*/ 	.word	0x000241a0


	//   ....[63]....
        /*10a8*/ 	.word	0x00024210


	//   ....[64]....
        /*10ac*/ 	.word	0x00024280


	//   ....[65]....
        /*10b0*/ 	.word	0x00024300


	//   ....[66]....
        /*10b4*/ 	.word	0x00024390


	//   ....[67]....
        /*10b8*/ 	.word	0x00024420


	//   ....[68]....
        /*10bc*/ 	.word	0x00024490


	//   ....[69]....
        /*10c0*/ 	.word	0x00024500


	//   ....[70]....
        /*10c4*/ 	.word	0x00024570


	//   ....[71]....
        /*10c8*/ 	.word	0x000245f0


	//   ....[72]....
        /*10cc*/ 	.word	0x00024660


	//   ....[73]....
        /*10d0*/ 	.word	0x00024700


	//   ....[74]....
        /*10d4*/ 	.word	0x00024790


	//   ....[75]....
        /*10d8*/ 	.word	0x000248b0


	//----- nvinfo : EIATTR_REG_RECONFIG
	.align		4
.L_647:
        /*10dc*/ 	.byte	0x01, 0x54
	.zero		2


	//----- nvinfo : EIATTR_SYSCALL_OFFSETS
	.align		4
        /*10e0*/ 	.byte	0x04, 0x46
        /*10e2*/ 	.short	(.L_649 - .L_648)


	//   ....[0]....
.L_648:
        /*10e4*/ 	.word	0x00001910


	//   ....[1]....
        /*10e8*/ 	.word	0x00001a60


	//   ....[2]....
        /*10ec*/ 	.word	0x000068c0


	//   ....[3]....
        /*10f0*/ 	.word	0x00006be0


	//   ....[4]....
        /*10f4*/ 	.word	0x00019a70


	//   ....[5]....
        /*10f8*/ 	.word	0x00019bc0


	//   ....[6]....
        /*10fc*/ 	.word	0x00019cb0


	//   ....[7]....
        /*1100*/ 	.word	0x0001ab10


	//   ....[8]....
        /*1104*/ 	.word	0x0001b660


	//----- nvinfo : EIATTR_MBARRIER_INSTR_OFFSETS
	.align		4
.L_649:
        /*1108*/ 	.byte	0x04, 0x39
        /*110a*/ 	.short	(.L_651 - .L_650)


	//   ....[0]....
.L_650:
        /*110c*/ 	.word	0x00000280
        /*1110*/ 	.word	0x000000ff
        /*1114*/ 	.word	0x00032400
        /*1118*/ 	.short	0x0100
        /*111a*/ 	.byte	0x08
	.zero		1


	//   ....[1]....
        /*111c*/ 	.word	0x00000290
        /*1120*/ 	.word	0x000000ff
        /*1124*/ 	.word	0x00032410
        /*1128*/ 	.short	0x0100
        /*112a*/ 	.byte	0x08
	.zero		1


	//   ....[2]....
        /*112c*/ 	.word	0x000002a0
        /*1130*/ 	.word	0x000000ff
        /*1134*/ 	.word	0x00032420
        /*1138*/ 	.short	0x0100
        /*113a*/ 	.byte	0x08
	.zero		1


	//   ....[3]....
        /*113c*/ 	.word	0x00000390
        /*1140*/ 	.word	0x000000ff
        /*1144*/ 	.word	0x00032430
        /*1148*/ 	.short	0x0100
        /*114a*/ 	.byte	0x08
	.zero		1


	//   ....[4]....
        /*114c*/ 	.word	0x000003a0
        /*1150*/ 	.word	0x000000ff
        /*1154*/ 	.word	0x00032440
        /*1158*/ 	.short	0x0100
        /*115a*/ 	.byte	0x08
	.zero		1


	//   ....[5]....
        /*115c*/ 	.word	0x000003b0
        /*1160*/ 	.word	0x000000ff
        /*1164*/ 	.word	0x00032438
        /*1168*/ 	.short	0x0100
        /*116a*/ 	.byte	0x08
	.zero		1


	//   ....[6]....
        /*116c*/ 	.word	0x000003c0
        /*1170*/ 	.word	0x000000ff
        /*1174*/ 	.word	0x00032448
        /*1178*/ 	.short	0x0100
        /*117a*/ 	.byte	0x08
	.zero		1


	//   ....[7]....
        /*117c*/ 	.word	0x000004f0
        /*1180*/ 	.word	0x000000ff
        /*1184*/ 	.word	0x00032450
        /*1188*/ 	.short	0x0100
        /*118a*/ 	.byte	0x08
	.zero		1


	//   ....[8]....
        /*118c*/ 	.word	0x00000500
        /*1190*/ 	.word	0x000000ff
        /*1194*/ 	.word	0x00032460
        /*1198*/ 	.short	0x0100
        /*119a*/ 	.byte	0x08
	.zero		1


	//   ....[9]....
        /*119c*/ 	.word	0x00000510
        /*11a0*/ 	.word	0x000000ff
        /*11a4*/ 	.word	0x00032458
        /*11a8*/ 	.short	0x0100
        /*11aa*/ 	.byte	0x08
	.zero		1


	//   ....[10]....
        /*11ac*/ 	.word	0x00000520
        /*11b0*/ 	.word	0x000000ff
        /*11b4*/ 	.word	0x00032468
        /*11b8*/ 	.short	0x0100
        /*11ba*/ 	.byte	0x08
	.zero		1


	//   ....[11]....
        /*11bc*/ 	.word	0x00000610
        /*11c0*/ 	.word	0x000000ff
        /*11c4*/ 	.word	0x00032470
        /*11c8*/ 	.short	0x0100
        /*11ca*/ 	.byte	0x06
	.zero		1


	//   ....[12]....
        /*11cc*/ 	.word	0x00000620
        /*11d0*/ 	.word	0x000000ff
        /*11d4*/ 	.word	0x00032480
        /*11d8*/ 	.short	0x0100
        /*11da*/ 	.byte	0x06
	.zero		1


	//   ....[13]....
        /*11dc*/ 	.word	0x00000630
        /*11e0*/ 	.word	0x000000ff
        /*11e4*/ 	.word	0x00032478
        /*11e8*/ 	.short	0x0100
        /*11ea*/ 	.byte	0x06
	.zero		1


	//   ....[14]....
        /*11ec*/ 	.word	0x00000640
        /*11f0*/ 	.word	0x000000ff
        /*11f4*/ 	.word	0x00032488
        /*11f8*/ 	.short	0x0100
        /*11fa*/ 	.byte	0x06
	.zero		1


	//   ....[15]....
        /*11fc*/ 	.word	0x00000770
        /*1200*/ 	.word	0x000000ff
        /*1204*/ 	.word	0x00032490
        /*1208*/ 	.short	0x0100
        /*120a*/ 	.byte	0x08
	.zero		1


	//   ....[16]....
        /*120c*/ 	.word	0x00000780
        /*1210*/ 	.word	0x000000ff
        /*1214*/ 	.word	0x000324a0
        /*1218*/ 	.short	0x0100
        /*121a*/ 	.byte	0x08
	.zero		1


	//   ....[17]....
        /*121c*/ 	.word	0x00000790
        /*1220*/ 	.word	0x000000ff
        /*1224*/ 	.word	0x00032498
        /*1228*/ 	.short	0x0100
        /*122a*/ 	.byte	0x08
	.zero		1


	//   ....[18]....
        /*122c*/ 	.word	0x000007a0
        /*1230*/ 	.word	0x000000ff
        /*1234*/ 	.word	0x000324a8
        /*1238*/ 	.short	0x0100
        /*123a*/ 	.byte	0x08
	.zero		1


	//   ....[19]....
        /*123c*/ 	.word	0x000008d0
        /*1240*/ 	.word	0x000000ff
        /*1244*/ 	.word	0x000324b0
        /*1248*/ 	.short	0x0100
        /*124a*/ 	.byte	0x08
	.zero		1


	//   ....[20]....
        /*124c*/ 	.word	0x000008e0
        /*1250*/ 	.word	0x000000ff
        /*1254*/ 	.word	0x000324c0
        /*1258*/ 	.short	0x0100
        /*125a*/ 	.byte	0x08
	.zero		1


	//   ....[21]....
        /*125c*/ 	.word	0x000008f0
        /*1260*/ 	.word	0x000000ff
        /*1264*/ 	.word	0x000324b8
        /*1268*/ 	.short	0x0100
        /*126a*/ 	.byte	0x08
	.zero		1


	//   ....[22]....
        /*126c*/ 	.word	0x00000900
        /*1270*/ 	.word	0x000000ff
        /*1274*/ 	.word	0x000324c8
        /*1278*/ 	.short	0x0100
        /*127a*/ 	.byte	0x08
	.zero		1


	//   ....[23]....
        /*127c*/ 	.word	0x00002d90
        /*1280*/ 	.word	0x00000056
        /*1284*/ 	.word	0x00032490
        /*1288*/ 	.short	0x010a
        /*128a*/ 	.byte	0x3f
	.zero		1


	//   ....[24]....
        /*128c*/ 	.word	0x00004190
        /*1290*/ 	.word	0x00000056
        /*1294*/ 	.word	0x00032490
        /*1298*/ 	.short	0x010a
        /*129a*/ 	.byte	0x3f
	.zero		1


	//   ....[25]....
        /*129c*/ 	.word	0x00005270
        /*12a0*/ 	.word	0x00000056
        /*12a4*/ 	.word	0x00032490
        /*12a8*/ 	.short	0x010a
        /*12aa*/ 	.byte	0x3f
	.zero		1


	//   ....[26]....
        /*12ac*/ 	.word	0x00005730
        /*12b0*/ 	.word	0x00000008
        /*12b4*/ 	.word	0x00000000
        /*12b8*/ 	.short	0x0101
        /*12ba*/ 	.byte	0x3f
	.zero		1


	//   ....[27]....
        /*12bc*/ 	.word	0x00005770
        /*12c0*/ 	.word	0x00000056
        /*12c4*/ 	.word	0x000324b0
        /*12c8*/ 	.short	0x010a
        /*12ca*/ 	.byte	0x3f
	.zero		1


	//   ....[28]....
        /*12cc*/ 	.word	0x00006010
        /*12d0*/ 	.word	0x00000056
        /*12d4*/ 	.word	0x00000000
        /*12d8*/ 	.short	0x0101
        /*12da*/ 	.byte	0x3f
	.zero		1


	//   ....[29]....
        /*12dc*/ 	.word	0x00006960
        /*12e0*/ 	.word	0x00000016
        /*12e4*/ 	.word	0x00032400
        /*12e8*/ 	.short	0x010a
        /*12ea*/ 	.byte	0x3f
	.zero		1


	//   ....[30]....
        /*12ec*/ 	.word	0x000069b0
        /*12f0*/ 	.word	0x00000016
        /*12f4*/ 	.word	0x00032400
        /*12f8*/ 	.short	0x010a
        /*12fa*/ 	.byte	0x3f
	.zero		1


	//   ....[31]....
        /*12fc*/ 	.word	0x000074c0
        /*1300*/ 	.word	0x00000016
        /*1304*/ 	.word	0x00032400
        /*1308*/ 	.short	0x010a
        /*130a*/ 	.byte	0x3f
	.zero		1


	//   ....[32]....
        /*130c*/ 	.word	0x00008ab0
        /*1310*/ 	.word	0x00000016
        /*1314*/ 	.word	0x00032400
        /*1318*/ 	.short	0x010a
        /*131a*/ 	.byte	0x3f
	.zero		1


	//   ....[33]....
        /*131c*/ 	.word	0x00009b00
        /*1320*/ 	.word	0x0000000d
        /*1324*/ 	.word	0x00032430
        /*1328*/ 	.short	0x010a
        /*132a*/ 	.byte	0x3f
	.zero		1


	//   ....[34]....
        /*132c*/ 	.word	0x00009b90
        /*1330*/ 	.word	0x0000000d
        /*1334*/ 	.word	0x00032430
        /*1338*/ 	.short	0x010a
        /*133a*/ 	.byte	0x3f
	.zero		1


	//   ....[35]....
        /*133c*/ 	.word	0x00009ec0
        /*1340*/ 	.word	0x00000016
        /*1344*/ 	.word	0x00032410
        /*1348*/ 	.short	0x010a
        /*134a*/ 	.byte	0x3f
	.zero		1


	//   ....[36]....
        /*134c*/ 	.word	0x00009f10
        /*1350*/ 	.word	0x0000000d
        /*1354*/ 	.word	0x00032450
        /*1358*/ 	.short	0x010a
        /*135a*/ 	.byte	0x3f
	.zero		1


	//   ....[37]....
        /*135c*/ 	.word	0x00009f50
        /*1360*/ 	.word	0x0000000d
        /*1364*/ 	.word	0x00032450
        /*1368*/ 	.short	0x010a
        /*136a*/ 	.byte	0x3f
	.zero		1


	//   ....[38]....
        /*136c*/ 	.word	0x0000bf80
        /*1370*/ 	.word	0x0000000e
        /*1374*/ 	.word	0x00000000
        /*1378*/ 	.short	0x0101
        /*137a*/ 	.byte	0x3f
	.zero		1


	//   ....[39]....
        /*137c*/ 	.word	0x0000cbd0
        /*1380*/ 	.word	0x0000000d
        /*1384*/ 	.word	0x00000000
        /*1388*/ 	.short	0x0101
        /*138a*/ 	.byte	0x3f
	.zero		1


	//   ....[40]....
        /*138c*/ 	.word	0x0000cd10
        /*1390*/ 	.word	0x0000000e
        /*1394*/ 	.word	0x00032430
        /*1398*/ 	.short	0x010a
        /*139a*/ 	.byte	0x3f
	.zero		1


	//   ....[41]....
        /*139c*/ 	.word	0x0000cd80
        /*13a0*/ 	.word	0x0000000e
        /*13a4*/ 	.word	0x00032430
        /*13a8*/ 	.short	0x010a
        /*13aa*/ 	.byte	0x3f
	.zero		1


	//   ....[42]....
        /*13ac*/ 	.word	0x0000d040
        /*13b0*/ 	.word	0x0000000e
        /*13b4*/ 	.word	0x00032450
        /*13b8*/ 	.short	0x010a
        /*13ba*/ 	.byte	0x3f
	.zero		1


	//   ....[43]....
        /*13bc*/ 	.word	0x0000d080
        /*13c0*/ 	.word	0x0000000e
        /*13c4*/ 	.word	0x00032450
        /*13c8*/ 	.short	0x010a
        /*13ca*/ 	.byte	0x3f
	.zero		1


	//   ....[44]....
        /*13cc*/ 	.word	0x0000f6a0
        /*13d0*/ 	.word	0x000000a1
        /*13d4*/ 	.word	0x00000000
        /*13d8*/ 	.short	0x0101
        /*13da*/ 	.byte	0x3f
	.zero		1


	//   ....[45]....
        /*13dc*/ 	.word	0x000104a0
        /*13e0*/ 	.word	0x0000000e
        /*13e4*/ 	.word	0x00000000
        /*13e8*/ 	.short	0x0101
        /*13ea*/ 	.byte	0x3f
	.zero		1


	//   ....[46]....
        /*13ec*/ 	.word	0x000105d0
        /*13f0*/ 	.word	0x0000000e
        /*13f4*/ 	.word	0x00032430
        /*13f8*/ 	.short	0x010a
        /*13fa*/ 	.byte	0x3f
	.zero		1


	//   ....[47]....
        /*13fc*/ 	.word	0x00010640
        /*1400*/ 	.word	0x0000000e
        /*1404*/ 	.word	0x00032430
        /*1408*/ 	.short	0x010a
        /*140a*/ 	.byte	0x3f
	.zero		1


	//   ....[48]....
        /*140c*/ 	.word	0x00010900
        /*1410*/ 	.word	0x0000000e
        /*1414*/ 	.word	0x00032450
        /*1418*/ 	.short	0x010a
        /*141a*/ 	.byte	0x3f
	.zero		1


	//   ....[49]....
        /*141c*/ 	.word	0x00010940
        /*1420*/ 	.word	0x0000000e
        /*1424*/ 	.word	0x00032450
        /*1428*/ 	.short	0x010a
        /*142a*/ 	.byte	0x3f
	.zero		1


	//   ....[50]....
        /*142c*/ 	.word	0x00012930
        /*1430*/ 	.word	0x000000af
        /*1434*/ 	.word	0x00000000
        /*1438*/ 	.short	0x0101
        /*143a*/ 	.byte	0x3f
	.zero		1


	//   ....[51]....
        /*143c*/ 	.word	0x000135b0
        /*1440*/ 	.word	0x0000000e
        /*1444*/ 	.word	0x00000000
        /*1448*/ 	.short	0x0101
        /*144a*/ 	.byte	0x3f
	.zero		1


	//   ....[52]....
        /*144c*/ 	.word	0x00015be0
        /*1450*/ 	.word	0x00000003
        /*1454*/ 	.word	0x00000000
        /*1458*/ 	.short	0x0101
        /*145a*/ 	.byte	0x3f
	.zero		1


	//   ....[53]....
        /*145c*/ 	.word	0x00018640
        /*1460*/ 	.word	0x00000016
        /*1464*/ 	.word	0x00032420
        /*1468*/ 	.short	0x010a
        /*146a*/ 	.byte	0x3f
	.zero		1


	//   ....[54]....
        /*146c*/ 	.word	0x000186d0
        /*1470*/ 	.word	0x00000003
        /*1474*/ 	.word	0x000324a0
        /*1478*/ 	.short	0x010a
        /*147a*/ 	.byte	0x3f
	.zero		1


	//   ....[55]....
        /*147c*/ 	.word	0x00018920
        /*1480*/ 	.word	0x00000003
        /*1484*/ 	.word	0x000324c0
        /*1488*/ 	.short	0x010a
        /*148a*/ 	.byte	0x3f
	.zero		1


	//   ....[56]....
        /*148c*/ 	.word	0x00018f30
        /*1490*/ 	.word	0x00000008
        /*1494*/ 	.word	0x000324a0
        /*1498*/ 	.short	0x010a
        /*149a*/ 	.byte	0x3f
	.zero		1


	//   ....[57]....
        /*149c*/ 	.word	0x00019170
        /*14a0*/ 	.word	0x00000008
        /*14a4*/ 	.word	0x000324c0
        /*14a8*/ 	.short	0x010a
        /*14aa*/ 	.byte	0x3f
	.zero		1


	//   ....[58]....
        /*14ac*/ 	.word	0x0001a1d0
        /*14b0*/ 	.word	0x0000001d
        /*14b4*/ 	.word	0x00032440
        /*14b8*/ 	.short	0x010a
        /*14ba*/ 	.byte	0x3f
	.zero		1


	//   ....[59]....
        /*14bc*/ 	.word	0x0001a850
        /*14c0*/ 	.word	0x0000001d
        /*14c4*/ 	.word	0x00032430
        /*14c8*/ 	.short	0x0107
        /*14ca*/ 	.byte	0x3f
	.zero		1


	//   ....[60]....
        /*14cc*/ 	.word	0x0001a920
        /*14d0*/ 	.word	0x0000001d
        /*14d4*/ 	.word	0x00032430
        /*14d8*/ 	.short	0x0101
        /*14da*/ 	.byte	0x3f
	.zero		1


	//   ....[61]....
        /*14dc*/ 	.word	0x0001b4a0
        /*14e0*/ 	.word	0x00000016
        /*14e4*/ 	.word	0x00032400
        /*14e8*/ 	.short	0x0107
        /*14ea*/ 	.byte	0x3f
	.zero		1


	//   ....[62]....
        /*14ec*/ 	.word	0x0001b530
        /*14f0*/ 	.word	0x00000016
        /*14f4*/ 	.word	0x00032400
        /*14f8*/ 	.short	0x0101
        /*14fa*/ 	.byte	0x3f
	.zero		1


	//   ....[63]....
        /*14fc*/ 	.word	0x0001bfe0
        /*1500*/ 	.word	0x00000016
        /*1504*/ 	.word	0x00032410
        /*1508*/ 	.short	0x0107
        /*150a*/ 	.byte	0x3f
	.zero		1


	//   ....[64]....
        /*150c*/ 	.word	0x0001c0e0
        /*1510*/ 	.word	0x00000016
        /*1514*/ 	.word	0x00032410
        /*1518*/ 	.short	0x0101
        /*151a*/ 	.byte	0x3f
	.zero		1


	//   ....[65]....
        /*151c*/ 	.word	0x0001c100
        /*1520*/ 	.word	0x00000016
        /*1524*/ 	.word	0x00032420
        /*1528*/ 	.short	0x010a
        /*152a*/ 	.byte	0x3f
	.zero		1


	//   ....[66]....
        /*152c*/ 	.word	0x0001c190
        /*1530*/ 	.word	0x0000001d
        /*1534*/ 	.word	0x00032460
        /*1538*/ 	.short	0x010a
        /*153a*/ 	.byte	0x3f
	.zero		1


	//   ....[67]....
        /*153c*/ 	.word	0x0001c930
        /*1540*/ 	.word	0x0000001d
        /*1544*/ 	.word	0x00032450
        /*1548*/ 	.short	0x0107
        /*154a*/ 	.byte	0x3f
	.zero		1


	//   ....[68]....
        /*154c*/ 	.word	0x0001ca00
        /*1550*/ 	.word	0x0000001d
        /*1554*/ 	.word	0x00032450
        /*1558*/ 	.short	0x0101
        /*155a*/ 	.byte	0x3f
	.zero		1


	//   ....[69]....
        /*155c*/ 	.word	0x0001cd40
        /*1560*/ 	.word	0x00000006
        /*1564*/ 	.word	0x00032440
        /*1568*/ 	.short	0x010a
        /*156a*/ 	.byte	0x3f
	.zero		1


	//   ....[70]....
        /*156c*/ 	.word	0x0001d130
        /*1570*/ 	.word	0x00000006
        /*1574*/ 	.word	0x00032430
        /*1578*/ 	.short	0x0107
        /*157a*/ 	.byte	0x3f
	.zero		1


	//   ....[71]....
        /*157c*/ 	.word	0x0001d1f0
        /*1580*/ 	.word	0x00000006
        /*1584*/ 	.word	0x00032430
        /*1588*/ 	.short	0x0101
        /*158a*/ 	.byte	0x3f
	.zero		1


	//   ....[72]....
        /*158c*/ 	.word	0x0001d220
        /*1590*/ 	.word	0x00000006
        /*1594*/ 	.word	0x00032460
        /*1598*/ 	.short	0x010a
        /*159a*/ 	.byte	0x3f
	.zero		1


	//   ....[73]....
        /*159c*/ 	.word	0x0001d750
        /*15a0*/ 	.word	0x00000006
        /*15a4*/ 	.word	0x00032450
        /*15a8*/ 	.short	0x0107
        /*15aa*/ 	.byte	0x3f
	.zero		1


	//   ....[74]....
        /*15ac*/ 	.word	0x0001d810
        /*15b0*/ 	.word	0x00000006
        /*15b4*/ 	.word	0x00032450
        /*15b8*/ 	.short	0x0101
        /*15ba*/ 	.byte	0x3f
	.zero		1


	//   ....[75]....
        /*15bc*/ 	.word	0x0001e690
        /*15c0*/ 	.word	0x00000007
        /*15c4*/ 	.word	0x00032420
        /*15c8*/ 	.short	0x010a
        /*15ca*/ 	.byte	0x3f
	.zero		1


	//   ....[76]....
        /*15cc*/ 	.word	0x0001e800
        /*15d0*/ 	.word	0x00000005
        /*15d4*/ 	.word	0x00032440
        /*15d8*/ 	.short	0x010a
        /*15da*/ 	.byte	0x3f
	.zero		1


	//   ....[77]....
        /*15dc*/ 	.word	0x0001e8a0
        /*15e0*/ 	.word	0x00000003
        /*15e4*/ 	.word	0x00032440
        /*15e8*/ 	.short	0x010a
        /*15ea*/ 	.byte	0x3f
	.zero		1


	//   ....[78]....
        /*15ec*/ 	.word	0x0001e8e0
        /*15f0*/ 	.word	0x00000005
        /*15f4*/ 	.word	0x00032460
        /*15f8*/ 	.short	0x010a
        /*15fa*/ 	.byte	0x3f
	.zero		1


	//   ....[79]....
        /*15fc*/ 	.word	0x0001e920
        /*1600*/ 	.word	0x00000003
        /*1604*/ 	.word	0x00032460
        /*1608*/ 	.short	0x010a
        /*160a*/ 	.byte	0x3f
	.zero		1


	//   ....[80]....
        /*160c*/ 	.word	0x0001e980
        /*1610*/ 	.word	0x00000056
        /*1614*/ 	.word	0x00032490
        /*1618*/ 	.short	0x010a
        /*161a*/ 	.byte	0x3f
	.zero		1


	//   ....[81]....
        /*161c*/ 	.word	0x0001ec10
        /*1620*/ 	.word	0x00000056
        /*1624*/ 	.word	0x00032490
        /*1628*/ 	.short	0x010a
        /*162a*/ 	.byte	0x3f
	.zero		1


	//   ....[82]....
        /*162c*/ 	.word	0x0001eeb0
        /*1630*/ 	.word	0x00000056
        /*1634*/ 	.word	0x00032490
        /*1638*/ 	.short	0x010a
        /*163a*/ 	.byte	0x3f
	.zero		1


	//   ....[83]....
        /*163c*/ 	.word	0x0001f140
        /*1640*/ 	.word	0x00000056
        /*1644*/ 	.word	0x000324b0
        /*1648*/ 	.short	0x010a
        /*164a*/ 	.byte	0x3f
	.zero		1


	//   ....[84]....
        /*164c*/ 	.word	0x0001f5a0
        /*1650*/ 	.word	0x00000016
        /*1654*/ 	.word	0x00032400
        /*1658*/ 	.short	0x010a
        /*165a*/ 	.byte	0x3f
	.zero		1


	//   ....[85]....
        /*165c*/ 	.word	0x0001fb90
        /*1660*/ 	.word	0x00000016
        /*1664*/ 	.word	0x00032400
        /*1668*/ 	.short	0x010a
        /*166a*/ 	.byte	0x3f
	.zero		1


	//   ....[86]....
        /*166c*/ 	.word	0x0001fbe0
        /*1670*/ 	.word	0x0000000d
        /*1674*/ 	.word	0x00032430
        /*1678*/ 	.short	0x010a
        /*167a*/ 	.byte	0x3f
	.zero		1


	//   ....[87]....
        /*167c*/ 	.word	0x0001fc30
        /*1680*/ 	.word	0x00000016
        /*1684*/ 	.word	0x00032410
        /*1688*/ 	.short	0x010a
        /*168a*/ 	.byte	0x3f
	.zero		1


	//   ....[88]....
        /*168c*/ 	.word	0x0001fc80
        /*1690*/ 	.word	0x0000000d
        /*1694*/ 	.word	0x00032450
        /*1698*/ 	.short	0x010a
        /*169a*/ 	.byte	0x3f
	.zero		1


	//   ....[89]....
        /*169c*/ 	.word	0x0001fcd0
        /*16a0*/ 	.word	0x0000000e
        /*16a4*/ 	.word	0x00032430
        /*16a8*/ 	.short	0x010a
        /*16aa*/ 	.byte	0x3f
	.zero		1


	//   ....[90]....
        /*16ac*/ 	.word	0x0001fd20
        /*16b0*/ 	.word	0x0000000e
        /*16b4*/ 	.word	0x00032450
        /*16b8*/ 	.short	0x010a
        /*16ba*/ 	.byte	0x3f
	.zero		1


	//   ....[91]....
        /*16bc*/ 	.word	0x0001fd70
        /*16c0*/ 	.word	0x0000000e
        /*16c4*/ 	.word	0x00032430
        /*16c8*/ 	.short	0x010a
        /*16ca*/ 	.byte	0x3f
	.zero		1


	//   ....[92]....
        /*16cc*/ 	.word	0x0001fdc0
        /*16d0*/ 	.word	0x0000000e
        /*16d4*/ 	.word	0x00032450
        /*16d8*/ 	.short	0x010a
        /*16da*/ 	.byte	0x3f
	.zero		1


	//   ....[93]....
        /*16dc*/ 	.word	0x00020390
        /*16e0*/ 	.word	0x00000016
        /*16e4*/ 	.word	0x00032420
        /*16e8*/ 	.short	0x010a
        /*16ea*/ 	.byte	0x3f
	.zero		1


	//   ....[94]....
        /*16ec*/ 	.word	0x000203e0
        /*16f0*/ 	.word	0x00000003
        /*16f4*/ 	.word	0x000324a0
        /*16f8*/ 	.short	0x010a
        /*16fa*/ 	.byte	0x3f
	.zero		1


	//   ....[95]....
        /*16fc*/ 	.word	0x00020430
        /*1700*/ 	.word	0x00000003
        /*1704*/ 	.word	0x000324c0
        /*1708*/ 	.short	0x010a
        /*170a*/ 	.byte	0x3f
	.zero		1


	//   ....[96]....
        /*170c*/ 	.word	0x00020480
        /*1710*/ 	.word	0x00000008
        /*1714*/ 	.word	0x000324a0
        /*1718*/ 	.short	0x010a
        /*171a*/ 	.byte	0x3f
	.zero		1


	//   ....[97]....
        /*171c*/ 	.word	0x000204d0
        /*1720*/ 	.word	0x00000008
        /*1724*/ 	.word	0x000324c0
        /*1728*/ 	.short	0x010a
        /*172a*/ 	.byte	0x3f
	.zero		1


	//   ....[98]....
        /*172c*/ 	.word	0x000205f0
        /*1730*/ 	.word	0x0000001d
        /*1734*/ 	.word	0x00032440
        /*1738*/ 	.short	0x010a
        /*173a*/ 	.byte	0x3f
	.zero		1


	//   ....[99]....
        /*173c*/ 	.word	0x000226b0
        /*1740*/ 	.word	0x00000016
        /*1744*/ 	.word	0x00032420
        /*1748*/ 	.short	0x010a
        /*174a*/ 	.byte	0x3f
	.zero		1


	//   ....[100]....
        /*174c*/ 	.word	0x00022700
        /*1750*/ 	.word	0x0000001d
        /*1754*/ 	.word	0x00032460
        /*1758*/ 	.short	0x010a
        /*175a*/ 	.byte	0x3f
	.zero		1


	//   ....[101]....
        /*175c*/ 	.word	0x00023050
        /*1760*/ 	.word	0x00000006
        /*1764*/ 	.word	0x00032440
        /*1768*/ 	.short	0x010a
        /*176a*/ 	.byte	0x3f
	.zero		1


	//   ....[102]....
        /*176c*/ 	.word	0x00023730
        /*1770*/ 	.word	0x00000006
        /*1774*/ 	.word	0x00032460
        /*1778*/ 	.short	0x010a
        /*177a*/ 	.byte	0x3f
	.zero		1


	//   ....[103]....
        /*177c*/ 	.word	0x000247d0
        /*1780*/ 	.word	0x00000007
        /*1784*/ 	.word	0x00032420
        /*1788*/ 	.short	0x010a
        /*178a*/ 	.byte	0x3f
	.zero		1


	//   ....[104]....
        /*178c*/ 	.word	0x00024970
        /*1790*/ 	.word	0x00000005
        /*1794*/ 	.word	0x00032440
        /*1798*/ 	.short	0x010a
        /*179a*/ 	.byte	0x3f
	.zero		1


	//   ....[105]....
        /*179c*/ 	.word	0x000249c0
        /*17a0*/ 	.word	0x00000003
        /*17a4*/ 	.word	0x00032440
        /*17a8*/ 	.short	0x010a
        /*17aa*/ 	.byte	0x3f
	.zero		1


	//   ....[106]....
        /*17ac*/ 	.word	0x00024a10
        /*17b0*/ 	.word	0x00000005
        /*17b4*/ 	.word	0x00032460
        /*17b8*/ 	.short	0x010a
        /*17ba*/ 	.byte	0x3f
	.zero		1


	//----- nvinfo : EIATTR_NUM_MBARRIERS
	.align		4
.L_651:
        /*17bc*/ 	.byte	0x03, 0x38
        /*17be*/ 	.short	0x0017


	//----- nvinfo : EIATTR_EXIT_INSTR_OFFSETS
	.align		4
        /*17c0*/ 	.byte	0x04, 0x1c
        /*17c2*/ 	.short	(.L_653 - .L_652)


	//   ....[0]....
.L_652:
        /*17c4*/ 	.word	0x0001e970


	//----- nvinfo : EIATTR_MAX_THREADS
	.align		4
.L_653:
        /*17c8*/ 	.byte	0x04, 0x05
        /*17ca*/ 	.short	(.L_655 - .L_654)
.L_654:
        /*17cc*/ 	.word	0x00000180
        /*17d0*/ 	.word	0x00000001
        /*17d4*/ 	.word	0x00000001


	//----- nvinfo : EIATTR_CRS_STACK_SIZE
	.align		4
.L_655:
        /*17d8*/ 	.byte	0x04, 0x1e
        /*17da*/ 	.short	(.L_657 - .L_656)
.L_656:
        /*17dc*/ 	.word	0x00000000


	//----- nvinfo : EIATTR_CBANK_PARAM_SIZE
	.align		4
.L_657:
        /*17e0*/ 	.byte	0x03, 0x19
        /*17e2*/ 	.short	0x0bf0


	//----- nvinfo : EIATTR_PARAM_CBANK
	.align		4
        /*17e4*/ 	.byte	0x04, 0x0a
        /*17e6*/ 	.short	(.L_659 - .L_658)
	.align		4
.L_658:
        /*17e8*/ 	.word	index@(.nv.constant0._ZN7cutlass13device_kernelIN5flash11enable_sm90INS1_16FlashAttnFwdSm90INS1_25CollectiveMainloopFwdSm90ILi2EN4cute5tupleIJNS5_1CILi1EEES8_S8_EEENS6_IJNS7_ILi128EEENS7_ILi96EEENS7_ILi64EEEEEELi256ENS_10bfloat16_tEfNS_4arch4Sm90ELb1ELb0ELb1ELb1ELb1ELb1ELb1ELb1ELb0ELb1ELb0ELb0EEENS1_21CollectiveEpilogueFwdINS6_IJSA_NS7_ILi256EEESB_EEES9_SE_SG_Li256ELb1ELb1ELb0ELb0EEENS1_36VarlenDynamicPersistentTileSchedulerILi128ELi96ELi256ELi128ELb0ELb1ELb1ELb1ELb1ELb1EEEEEEEEEvNT_6ParamsE)
        /*17ec*/ 	.short	0x0210
        /*17ee*/ 	.short	0x0bf0


	//----- nvinfo : EIATTR_SW_WAR
	.align		4
.L_659:
        /*17f0*/ 	.byte	0x04, 0x36
        /*17f2*/ 	.short	(.L_661 - .L_660)
.L_660:
        /*17f4*/ 	.word	0x00000008
.L_661:


//--------------------- .nv.callgraph             --------------------------
	.section	.nv.callgraph,"",@"SHT_CUDA_CALLGRAPH"
	.align	4
	.sectionentsize	8
	.align		4
        /*0000*/ 	.word	0x00000000
	.align		4
        /*0004*/ 	.word	0xffffffff
	.align		4
        /*0008*/ 	.word	index@(_ZN7cutlass13device_kernelIN5flash11enable_sm90INS1_16FlashAttnFwdSm90INS1_25CollectiveMainloopFwdSm90ILi2EN4cute5tupleIJNS5_1CILi1EEES8_S8_EEENS6_IJNS7_ILi128EEENS7_ILi96EEENS7_ILi64EEEEEELi256ENS_10bfloat16_tEfNS_4arch4Sm90ELb0ELb0ELb1ELb0ELb1ELb0ELb0ELb1ELb0ELb1ELb0ELb0EEENS1_21CollectiveEpilogueFwdINS6_IJSA_NS7_ILi256EEESB_EEES9_SE_SG_Li256ELb0ELb1ELb0ELb0EEENS1_29StaticPersistentTileSchedulerILb0EEEEEEEEEvNT_6ParamsE)
	.align		4
        /*000c*/ 	.word	index@(__assertfail)
	.align		4
        /*0010*/ 	.word	index@(_ZN7cutlass13device_kernelIN5flash11enable_sm90INS1_16FlashAttnFwdSm90INS1_25CollectiveMainloopFwdSm90ILi2EN4cute5tupleIJNS5_1CILi1EEES8_S8_EEENS6_IJNS7_ILi128EEENS7_ILi96EEENS7_ILi64EEEEEELi256ENS_10bfloat16_tEfNS_4arch4Sm90ELb0ELb0ELb1ELb0ELb1ELb0ELb1ELb1ELb0ELb1ELb0ELb0EEENS1_21CollectiveEpilogueFwdINS6_IJSA_NS7_ILi256EEESB_EEES9_SE_SG_Li256ELb0ELb1ELb0ELb0EEENS1_29StaticPersistentTileSchedulerILb0EEEEEEEEEvNT_6ParamsE)
	.align		4
        /*0014*/ 	.word	index@(__assertfail)
	.align		4
        /*0018*/ 	.word	index@(_ZN7cutlass13device_kernelIN5flash11enable_sm90INS1_16FlashAttnFwdSm90INS1_25CollectiveMainloopFwdSm90ILi2EN4cute5tupleIJNS5_1CILi1EEES8_S8_EEENS6_IJNS7_ILi128EEENS7_ILi96EEENS7_ILi64EEEEEELi256ENS_10bfloat16_tEfNS_4arch4Sm90ELb0ELb0ELb1ELb1ELb1ELb0ELb0ELb1ELb0ELb1ELb0ELb0EEENS1_21CollectiveEpilogueFwdINS6_IJSA_NS7_ILi256EEESB_EEES9_SE_SG_Li256ELb1ELb1ELb0ELb0EEENS1_36VarlenDynamicPersistentTileSchedulerILi128ELi96ELi256ELi128ELb0ELb1ELb1ELb0ELb1ELb1EEEEEEEEEvNT_6ParamsE)
	.align		4
        /*001c*/ 	.word	index@(__assertfail)
	.align		4
        /*0020*/ 	.word	index@(_ZN7cutlass13device_kernelIN5flash11enable_sm90INS1_16FlashAttnFwdSm90INS1_25CollectiveMainloopFwdSm90ILi2EN4cute5tupleIJNS5_1CILi1EEES8_S8_EEENS6_IJNS7_ILi128EEENS7_ILi96EEENS7_ILi64EEEEEELi256ENS_10bfloat16_tEfNS_4arch4Sm90ELb0ELb0ELb1ELb1ELb1ELb1ELb0ELb1ELb0ELb1ELb0ELb0EEENS1_21CollectiveEpilogueFwdINS6_IJSA_NS7_ILi256EEESB_EEES9_SE_SG_Li256ELb1ELb1ELb0ELb0EEENS1_36VarlenDynamicPersistentTileSchedulerILi128ELi96ELi256ELi128ELb0ELb1ELb1ELb0ELb1ELb1EEEEEEEEEvNT_6ParamsE)
	.align		4
        /*0024*/ 	.word	index@(__assertfail)
	.align		4
        /*0028*/ 	.word	index@(_ZN7cutlass13device_kernelIN5flash11enable_sm90INS1_16FlashAttnFwdSm90INS1_25CollectiveMainloopFwdSm90ILi2EN4cute5tupleIJNS5_1CILi1EEES8_S8_EEENS6_IJNS7_ILi128EEENS7_ILi96EEENS7_ILi64EEEEEELi256ENS_10bfloat16_tEfNS_4arch4Sm90ELb0ELb0ELb1ELb1ELb1ELb0ELb1ELb1ELb0ELb1ELb0ELb0EEENS1_21CollectiveEpilogueFwdINS6_IJSA_NS7_ILi256EEESB_EEES9_SE_SG_Li256ELb1ELb1ELb0ELb0EEENS1_36VarlenDynamicPersistentTileSchedulerILi128ELi96ELi256ELi128ELb0ELb1ELb1ELb0ELb1ELb1EEEEEEEEEvNT_6ParamsE)
	.align		4
        /*002c*/ 	.word	index@(__assertfail)
	.align		4
        /*0030*/ 	.word	index@(_ZN7cutlass13device_kernelIN5flash11enable_sm90INS1_16FlashAttnFwdSm90INS1_25CollectiveMainloopFwdSm90ILi2EN4cute5tupleIJNS5_1CILi1EEES8_S8_EEENS6_IJNS7_ILi128EEENS7_ILi96EEENS7_ILi64EEEEEELi256ENS_10bfloat16_tEfNS_4arch4Sm90ELb0ELb0ELb1ELb1ELb1ELb1ELb1ELb1ELb0ELb1ELb0ELb0EEENS1_21CollectiveEpilogueFwdINS6_IJSA_NS7_ILi256EEESB_EEES9_SE_SG_Li256ELb1ELb1ELb0ELb0EEENS1_36VarlenDynamicPersistentTileSchedulerILi128ELi96ELi256ELi128ELb0ELb1ELb1ELb0ELb1ELb1EEEEEEEEEvNT_6ParamsE)
	.align		4
        /*0034*/ 	.word	index@(__assertfail)
	.align		4
        /*0038*/ 	.word	index@(_ZN7cutlass13device_kernelIN5flash11enable_sm90INS1_16FlashAttnFwdSm90INS1_25CollectiveMainloopFwdSm90ILi2EN4cute5tupleIJNS5_1CILi1EEES8_S8_EEENS6_IJNS7_ILi128EEENS7_ILi96EEENS7_ILi64EEEEEELi256ENS_10bfloat16_tEfNS_4arch4Sm90ELb0ELb1ELb1ELb0ELb1ELb0ELb0ELb1ELb0ELb1ELb0ELb0EEENS1_21CollectiveEpilogueFwdINS6_IJSA_NS7_ILi256EEESB_EEES9_SE_SG_Li256ELb0ELb1ELb0ELb0EEENS1_30DynamicPersistentTileSchedulerILi256ELi128ELb0ELb1ELb1EEEEEEEEEvNT_6ParamsE)
	.align		4
        /*003c*/ 	.word	index@(__assertfail)
	.align		4
        /*0040*/ 	.word	index@(_ZN7cutlass13device_kernelIN5flash11enable_sm90INS1_16FlashAttnFwdSm90INS1_25CollectiveMainloopFwdSm90ILi2EN4cute5tupleIJNS5_1CILi1EEES8_S8_EEENS6_IJNS7_ILi128EEENS7_ILi96EEENS7_ILi64EEEEEELi256ENS_10bfloat16_tEfNS_4arch4Sm90ELb0ELb1ELb1ELb0ELb1ELb0ELb1ELb1ELb0ELb1ELb0ELb0EEENS1_21CollectiveEpilogueFwdINS6_IJSA_NS7_ILi256EEESB_EEES9_SE_SG_Li256ELb0ELb1ELb0ELb0EEENS1_30DynamicPersistentTileSchedulerILi256ELi128ELb0ELb1ELb1EEEEEEEEEvNT_6ParamsE)
	.align		4
        /*0044*/ 	.word	index@(__assertfail)
	.align		4
        /*0048*/ 	.word	index@(_ZN7cutlass13device_kernelIN5flash11enable_sm90INS1_16FlashAttnFwdSm90INS1_25CollectiveMainloopFwdSm90ILi2EN4cute5tupleIJNS5_1CILi1EEES8_S8_EEENS6_IJNS7_ILi128EEENS7_ILi96EEENS7_ILi64EEEEEELi256ENS_10bfloat16_tEfNS_4arch4Sm90ELb0ELb1ELb1ELb1ELb1ELb0ELb0ELb1ELb0ELb1ELb0ELb0EEENS1_21CollectiveEpilogueFwdINS6_IJSA_NS7_ILi256EEESB_EEES9_SE_SG_Li256ELb1ELb1ELb0ELb0EEENS1_36VarlenDynamicPersistentTileSchedulerILi128ELi96ELi256ELi128ELb0ELb1ELb1ELb1ELb0ELb1EEEEEEEEEvNT_6ParamsE)
	.align		4
        /*004c*/ 	.word	index@(__assertfail)
	.align		4
        /*0050*/ 	.word	index@(_ZN7cutlass13device_kernelIN5flash11enable_sm90INS1_16FlashAttnFwdSm90INS1_25CollectiveMainloopFwdSm90ILi2EN4cute5tupleIJNS5_1CILi1EEES8_S8_EEENS6_IJNS7_ILi128EEENS7_ILi96EEENS7_ILi64EEEEEELi256ENS_10bfloat16_tEfNS_4arch4Sm90ELb0ELb1ELb1ELb1ELb1ELb1ELb0ELb1ELb0ELb1ELb0ELb0EEENS1_21CollectiveEpilogueFwdINS6_IJSA_NS7_ILi256EEESB_EEES9_SE_SG_Li256ELb1ELb1ELb0ELb0EEENS1_36VarlenDynamicPersistentTileSchedulerILi128ELi96ELi256ELi128ELb0ELb1ELb1ELb1ELb0ELb1EEEEEEEEEvNT_6ParamsE)
	.align		4
        /*0054*/ 	.word	index@(__assertfail)
	.align		4
        /*0058*/ 	.word	index@(_ZN7cutlass13device_kernelIN5flash11enable_sm90INS1_16FlashAttnFwdSm90INS1_25CollectiveMainloopFwdSm90ILi2EN4cute5tupleIJNS5_1CILi1EEES8_S8_EEENS6_IJNS7_ILi128EEENS7_ILi96EEENS7_ILi64EEEEEELi256ENS_10bfloat16_tEfNS_4arch4Sm90ELb0ELb1ELb1ELb1ELb1ELb0ELb1ELb1ELb0ELb1ELb0ELb0EEENS1_21CollectiveEpilogueFwdINS6_IJSA_NS7_ILi256EEESB_EEES9_SE_SG_Li256ELb1ELb1ELb0ELb0EEENS1_36VarlenDynamicPersistentTileSchedulerILi128ELi96ELi256ELi128ELb0ELb1ELb1ELb1ELb0ELb1EEEEEEEEEvNT_6ParamsE)
	.align		4
        /*005c*/ 	.word	index@(__assertfail)
	.align		4
        /*0060*/ 	.word	index@(_ZN7cutlass13device_kernelIN5flash11enable_sm90INS1_16FlashAttnFwdSm90INS1_25CollectiveMainloopFwdSm90ILi2EN4cute5tupleIJNS5_1CILi1EEES8_S8_EEENS6_IJNS7_ILi128EEENS7_ILi96EEENS7_ILi64EEEEEELi256ENS_10bfloat16_tEfNS_4arch4Sm90ELb0ELb1ELb1ELb1ELb1ELb1ELb1ELb1ELb0ELb1ELb0ELb0EEENS1_21CollectiveEpilogueFwdINS6_IJSA_NS7_ILi256EEESB_EEES9_SE_SG_Li256ELb1ELb1ELb0ELb0EEENS1_36VarlenDynamicPersistentTileSchedulerILi128ELi96ELi256ELi128ELb0ELb1ELb1ELb1ELb0ELb1EEEEEEEEEvNT_6ParamsE)
	.align		4
        /*0064*/ 	.word	index@(__assertfail)
	.align		4
        /*0068*/ 	.word	index@(_ZN7cutlass13device_kernelIN5flash11enable_sm90INS1_16FlashAttnFwdSm90INS1_25CollectiveMainloopFwdSm90ILi2EN4cute5tupleIJNS5_1CILi1EEES8_S8_EEENS6_IJNS7_ILi128EEENS7_ILi96EEENS7_ILi64EEEEEELi256ENS_10bfloat16_tEfNS_4arch4Sm90ELb1ELb0ELb1ELb0ELb1ELb0ELb0ELb1ELb0ELb1ELb0ELb0EEENS1_21CollectiveEpilogueFwdINS6_IJSA_NS7_ILi256EEESB_EEES9_SE_SG_Li256ELb0ELb1ELb0ELb0EEENS1_30DynamicPersistentTileSchedulerILi256ELi128ELb0ELb1ELb1EEEEEEEEEvNT_6ParamsE)
	.align		4
        /*006c*/ 	.word	index@(__assertfail)
	.align		4
        /*0070*/ 	.word	index@(_ZN7cutlass13device_kernelIN5flash11enable_sm90INS1_16FlashAttnFwdSm90INS1_25CollectiveMainloopFwdSm90ILi2EN4cute5tupleIJNS5_1CILi1EEES8_S8_EEENS6_IJNS7_ILi128EEENS7_ILi96EEENS7_ILi64EEEEEELi256ENS_10bfloat16_tEfNS_4arch4Sm90ELb1ELb0ELb1ELb0ELb1ELb0ELb1ELb1ELb0ELb1ELb0ELb0EEENS1_21CollectiveEpilogueFwdINS6_IJSA_NS7_ILi256EEESB_EEES9_SE_SG_Li256ELb0ELb1ELb0ELb0EEENS1_30DynamicPersistentTileSchedulerILi256ELi128ELb0ELb1ELb1EEEEEEEEEvNT_6ParamsE)
	.align		4
        /*0074*/ 	.word	index@(__assertfail)
	.align		4
        /*0078*/ 	.word	index@(_ZN7cutlass13device_kernelIN5flash11enable_sm90INS1_16FlashAttnFwdSm90INS1_25CollectiveMainloopFwdSm90ILi2EN4cute5tupleIJNS5_1CILi1EEES8_S8_EEENS6_IJNS7_ILi128EEENS7_ILi96EEENS7_ILi64EEEEEELi256ENS_10bfloat16_tEfNS_4arch4Sm90ELb1ELb0ELb1ELb1ELb1ELb0ELb0ELb1ELb0ELb1ELb0ELb0EEENS1_21CollectiveEpilogueFwdINS6_IJSA_NS7_ILi256EEESB_EEES9_SE_SG_Li256ELb1ELb1ELb0ELb0EEENS1_36VarlenDynamicPersistentTileSchedulerILi128ELi96ELi256ELi128ELb0ELb1ELb1ELb1ELb1ELb1EEEEEEEEEvNT_6ParamsE)
	.align		4
        /*007c*/ 	.word	index@(__assertfail)
	.align		4
        /*0080*/ 	.word	index@(_ZN7cutlass13device_kernelIN5flash11enable_sm90INS1_16FlashAttnFwdSm90INS1_25CollectiveMainloopFwdSm90ILi2EN4cute5tupleIJNS5_1CILi1EEES8_S8_EEENS6_IJNS7_ILi128EEENS7_ILi96EEENS7_ILi64EEEEEELi256ENS_10bfloat16_tEfNS_4arch4Sm90ELb1ELb0ELb1ELb1ELb1ELb1ELb0ELb1ELb0ELb1ELb0ELb0EEENS1_21CollectiveEpilogueFwdINS6_IJSA_NS7_ILi256EEESB_EEES9_SE_SG_Li256ELb1ELb1ELb0ELb0EEENS1_36VarlenDynamicPersistentTileSchedulerILi128ELi96ELi256ELi128ELb0ELb1ELb1ELb1ELb1ELb1EEEEEEEEEvNT_6ParamsE)
	.align		4
        /*0084*/ 	.word	index@(__assertfail)
	.align		4
        /*0088*/ 	.word	index@(_ZN7cutlass13device_kernelIN5flash11enable_sm90INS1_16FlashAttnFwdSm90INS1_25CollectiveMainloopFwdSm90ILi2EN4cute5tupleIJNS5_1CILi1EEES8_S8_EEENS6_IJNS7_ILi128EEENS7_ILi96EEENS7_ILi64EEEEEELi256ENS_10bfloat16_tEfNS_4arch4Sm90ELb1ELb0ELb1ELb1ELb1ELb0ELb1ELb1ELb0ELb1ELb0ELb0EEENS1_21CollectiveEpilogueFwdINS6_IJSA_NS7_ILi256EEESB_EEES9_SE_SG_Li256ELb1ELb1ELb0ELb0EEENS1_36VarlenDynamicPersistentTileSchedulerILi128ELi96ELi256ELi128ELb0ELb1ELb1ELb1ELb1ELb1EEEEEEEEEvNT_6ParamsE)
	.align		4
        /*008c*/ 	.word	index@(__assertfail)
	.align		4
        /*0090*/ 	.word	index@(_ZN7cutlass13device_kernelIN5flash11enable_sm90INS1_16FlashAttnFwdSm90INS1_25CollectiveMainloopFwdSm90ILi2EN4cute5tupleIJNS5_1CILi1EEES8_S8_EEENS6_IJNS7_ILi128EEENS7_ILi96EEENS7_ILi64EEEEEELi256ENS_10bfloat16_tEfNS_4arch4Sm90ELb1ELb0ELb1ELb1ELb1ELb1ELb1ELb1ELb0ELb1ELb0ELb0EEENS1_21CollectiveEpilogueFwdINS6_IJSA_NS7_ILi256EEESB_EEES9_SE_SG_Li256ELb1ELb1ELb0ELb0EEENS1_36VarlenDynamicPersistentTileSchedulerILi128ELi96ELi256ELi128ELb0ELb1ELb1ELb1ELb1ELb1EEEEEEEEEvNT_6ParamsE)
	.align		4
        /*0094*/ 	.word	index@(__assertfail)
	.align		4
        /*0098*/ 	.word	0x00000000
	.align		4
        /*009c*/ 	.word	0xfffffffe
	.align		4
        /*00a0*/ 	.word	0x00000000
	.align		4
        /*00a4*/ 	.word	0xfffffffd
	.align		4
        /*00a8*/ 	.word	0x00000000
	.align		4
        /*00ac*/ 	.word	0xfffffffc


//--------------------- .nv.constant4             --------------------------
	.section	.nv.constant4,"a",@progbits
	.align	8
	.align		8
.nv.constant4:
        /*0000*/ 	.dword	__assertfail
	.align		8
        /*0008*/ 	.dword	__unnamed_1
	.align		8
        /*0010*/ 	.dword	__unnamed_2
	.align		8
        /*0018*/ 	.dword	__unnamed_3
	.align		8
        /*0020*/ 	.dword	__unnamed_4
	.align		8
        /*0028*/ 	.dword	__unnamed_5
	.align		8
        /*0030*/ 	.dword	__unnamed_6
	.align		8
        /*0038*/ 	.dword	__unnamed_7
	.align		8
        /*0040*/ 	.dword	_ZN83_INTERNAL_e91defdf_47_flash_fwd_hdim64_256_bf16_paged_softcap_sm90_cu_526fb41a_32824cuda3std3__45__cpo5beginE
	.align		8
        /*0048*/ 	.dword	_ZN83_INTERNAL_e91defdf_47_flash_fwd_hdim64_256_bf16_paged_softcap_sm90_cu_526fb41a_32824cuda3std3__45__cpo3endE
	.align		8
        /*0050*/ 	.dword	_ZN83_INTERNAL_e91defdf_47_flash_fwd_hdim64_256_bf16_paged_softcap_sm90_cu_526fb41a_32824cuda3std3__45__cpo6cbeginE
	.align		8
        /*0058*/ 	.dword	_ZN83_INTERNAL_e91defdf_47_flash_fwd_hdim64_256_bf16_paged_softcap_sm90_cu_526fb41a_32824cuda3std3__45__cpo4cendE
	.align		8
        /*0060*/ 	.dword	_ZN83_INTERNAL_e91defdf_47_flash_fwd_hdim64_256_bf16_paged_softcap_sm90_cu_526fb41a_32824cuda3std3__485_GLOBAL__N__e91defdf_47_flash_fwd_hdim64_256_bf16_paged_softcap_sm90_cu_526fb41a_32826ignoreE
	.align		8
        /*0068*/ 	.dword	_ZN83_INTERNAL_e91defdf_47_flash_fwd_hdim64_256_bf16_paged_softcap_sm90_cu_526fb41a_32824cuda3std3__419piecewise_constructE
	.align		8
        /*0070*/ 	.dword	_ZN83_INTERNAL_e91defdf_47_flash_fwd_hdim64_256_bf16_paged_softcap_sm90_cu_526fb41a_32824cuda3std3__48in_placeE
	.align		8
        /*0078*/ 	.dword	_ZN83_INTERNAL_e91defdf_47_flash_fwd_hdim64_256_bf16_paged_softcap_sm90_cu_526fb41a_32824cuda3std6ranges3__45__cpo4swapE
	.align		8
        /*0080*/ 	.dword	_ZN83_INTERNAL_e91defdf_47_flash_fwd_hdim64_256_bf16_paged_softcap_sm90_cu_526fb41a_32824cuda3std6ranges3__45__cpo9iter_moveE
	.align		8
        /*0088*/ 	.dword	_ZN83_INTERNAL_e91defdf_47_flash_fwd_hdim64_256_bf16_paged_softcap_sm90_cu_526fb41a_32824cute7productE
	.align		8
        /*0090*/ 	.dword	_ZN83_INTERNAL_e91defdf_47_flash_fwd_hdim64_256_bf16_paged_softcap_sm90_cu_526fb41a_32824cute1_E
	.align		8
        /*0098*/ 	.dword	$str$23
	.align		8
        /*00a0*/ 	.dword	$str$24


//--------------------- .text._ZN7cutlass13device_kernelIN5flash11enable_sm90INS1_16FlashAttnFwdSm90INS1_25CollectiveMainloopFwdSm90ILi2EN4cute5tupleIJNS5_1CILi1EEES8_S8_EEENS6_IJNS7_ILi128EEENS7_ILi96EEENS7_ILi64EEEEEELi256ENS_10bfloat16_tEfNS_4arch4Sm90ELb0ELb0ELb1ELb0ELb1ELb0ELb0ELb1ELb0ELb1ELb0ELb0EEENS1_21CollectiveEpilogueFwdINS6_IJSA_NS7_ILi256EEESB_EEES9_SE_SG_Li256ELb0ELb1ELb0ELb0EEENS1_29StaticPersistentTileSchedulerILb0EEEEEEEEEvNT_6ParamsE --------------------------
	.section	.text._ZN7cutlass13device_kernelIN5flash11enable_sm90INS1_16FlashAttnFwdSm90INS1_25CollectiveMainloopFwdSm90ILi2EN4cute5tupleIJNS5_1CILi1EEES8_S8_EEENS6_IJNS7_ILi128EEENS7_ILi96EEENS7_ILi64EEEEEELi256ENS_10bfloat16_tEfNS_4arch4Sm90ELb0ELb0ELb1ELb0ELb1ELb0ELb0ELb1ELb0ELb1ELb0ELb0EEENS1_21CollectiveEpilogueFwdINS6_IJSA_NS7_ILi256EEESB_EEES9_SE_SG_Li256ELb0ELb1ELb0ELb0EEENS1_29StaticPersistentTileSchedulerILb0EEEEEEEEEvNT_6ParamsE,"ax",@progbits
	.align	128
.text._ZN7cutlass13device_kernelIN5flash11enable_sm90INS1_16FlashAttnFwdSm90INS1_25CollectiveMainloopFwdSm90ILi2EN4cute5tupleIJNS5_1CILi1EEES8_S8_EEENS6_IJNS7_ILi128EEENS7_ILi96EEENS7_ILi64EEEEEELi256ENS_10bfloat16_tEfNS_4arch4Sm90ELb0ELb0ELb1ELb0ELb1ELb0ELb0ELb1ELb0ELb1ELb0ELb0EEENS1_21CollectiveEpilogueFwdINS6_IJSA_NS7_ILi256EEESB_EEES9_SE_SG_Li256ELb0ELb1ELb0ELb0EEENS1_29StaticPersistentTileSchedulerILb0EEEEEEEEEvNT_6ParamsE:
        .type           _ZN7cutlass13device_kernelIN5flash11enable_sm90INS1_16FlashAttnFwdSm90INS1_25CollectiveMainloopFwdSm90ILi2EN4cute5tupleIJNS5_1CILi1EEES8_S8_EEENS6_IJNS7_ILi128EEENS7_ILi96EEENS7_ILi64EEEEEELi256ENS_10bfloat16_tEfNS_4arch4Sm90ELb0ELb0ELb1ELb0ELb1ELb0ELb0ELb1ELb0ELb1ELb0ELb0EEENS1_21CollectiveEpilogueFwdINS6_IJSA_NS7_ILi256EEESB_EEES9_SE_SG_Li256ELb0ELb1ELb0ELb0EEENS1_29StaticPersistentTileSchedulerILb0EEEEEEEEEvNT_6ParamsE,@function
        .size           _ZN7cutlass13device_kernelIN5flash11enable_sm90INS1_16FlashAttnFwdSm90INS1_25CollectiveMainloopFwdSm90ILi2EN4cute5tupleIJNS5_1CILi1EEES8_S8_EEENS6_IJNS7_ILi128EEENS7_ILi96EEENS7_ILi64EEEEEELi256ENS_10bfloat16_tEfNS_4arch4Sm90ELb0ELb0ELb1ELb0ELb1ELb0ELb0ELb1ELb0ELb1ELb0ELb0EEENS1_21CollectiveEpilogueFwdINS6_IJSA_NS7_ILi256EEESB_EEES9_SE_SG_Li256ELb0ELb1ELb0ELb0EEENS1_29StaticPersistentTileSchedulerILb0EEEEEEEEEvNT_6ParamsE,(.L_x_6448 - _ZN7cutlass13device_kernelIN5flash11enable_sm90INS1_16FlashAttnFwdSm90INS1_25CollectiveMainloopFwdSm90ILi2EN4cute5tupleIJNS5_1CILi1EEES8_S8_EEENS6_IJNS7_ILi128EEENS7_ILi96EEENS7_ILi64EEEEEELi256ENS_10bfloat16_tEfNS_4arch4Sm90ELb0ELb0ELb1ELb0ELb1ELb0ELb0ELb1ELb0ELb1ELb0ELb0EEENS1_21CollectiveEpilogueFwdINS6_IJSA_NS7_ILi256EEESB_EEES9_SE_SG_Li256ELb0ELb1ELb0ELb0EEENS1_29StaticPersistentTileSchedulerILb0EEEEEEEEEvNT_6ParamsE)
        .other          _ZN7cutlass13device_kernelIN5flash11enable_sm90INS1_16FlashAttnFwdSm90INS1_25CollectiveMainloopFwdSm90ILi2EN4cute5tupleIJNS5_1CILi1EEES8_S8_EEENS6_IJNS7_ILi128EEENS7_ILi96EEENS7_ILi64EEEEEELi256ENS_10bfloat16_tEfNS_4arch4Sm90ELb0ELb0ELb1ELb0ELb1ELb0ELb0ELb1ELb0ELb1ELb0ELb0EEENS1_21CollectiveEpilogueFwdINS6_IJSA_NS7_ILi256EEESB_EEES9_SE_SG_Li256ELb0ELb1ELb0ELb0EEENS1_29StaticPersistentTileSchedulerILb0EEEEEEEEEvNT_6ParamsE,@"STO_CUDA_ENTRY STV_DEFAULT"
_ZN7cutlass13device_kernelIN5flash11enable_sm90INS1_16FlashAttnFwdSm90INS1_25CollectiveMainloopFwdSm90ILi2EN4cute5tupleIJNS5_1CILi1EEES8_S8_EEENS6_IJNS7_ILi128EEENS7_ILi96EEENS7_ILi64EEEEEELi256ENS_10bfloat16_tEfNS_4arch4Sm90ELb0ELb0ELb1ELb0ELb1ELb0ELb0ELb1ELb0ELb1ELb0ELb0EEENS1_21CollectiveEpilogueFwdINS6_IJSA_NS7_ILi256EEESB_EEES9_SE_SG_Li256ELb0ELb1ELb0ELb0EEENS1_29StaticPersistentTileSchedulerILb0EEEEEEEEEvNT_6ParamsE:
[----:B------:R-:W0:Y:S02]  /*0000*/  LDC R1, c[0x0][0x28] ;  /* 0x00000a00ff017b82 */ /* 0x000e240000000800 */
[----:B0-----:R-:W-:Y:S01]  /*0010*/  VIADD R1, R1, 0xffffffe0 ;  /* 0xffffffe001017836 */ /* 0x001fe20000000000 */
[----:B------:R-:W0:Y:S01]  /*0020*/  S2R R19, SR_TID.X ;  /* 0x0000000000137919 */ /* 0x000e220000002100 */
[----:B------:R-:W-:Y:S01]  /*0030*/  ELECT P0, URZ, PT ;  /* 0x00000000003f782f */ /* 0x000fe20003800000 */
[----:B------:R-:W-:Y:S01]  /*0040*/  UMOV UR4, 0x80 ;  /* 0x0000008000047882 */ /* 0x000fe20000000000 */
[----:B------:R-:W-:Y:S01]  /*0050*/  UMOV UR7, 0x100 ;  /* 0x0000010000077882 */ /* 0x000fe20000000000 */
[--C-:B0-----:R-:W-:Y:S02]  /*0060*/  SHF.R.U32.HI R0, RZ, 0x5, R19.reuse ;  /* 0x00000005ff007819 */ /* 0x101fe40000011613 */
[----:B------:R-:W-:-:S03]  /*0070*/  SHF.R.U32.HI R3, RZ, 0x7, R19 ;  /* 0x00000007ff037819 */ /* 0x000fc60000011613 */
[----:B------:R-:W0:Y:S04]  /*0080*/  SHFL.IDX PT, R2, R0, RZ, 0x1f ;  /* 0x00001fff00027589 */ /* 0x000e2800000e0000 */
[----:B------:R-:W1:Y:S01]  /*0090*/  SHFL.IDX PT, R3, R3, RZ, 0x1f ;  /* 0x00001fff03037589 */ /* 0x000e6200000e0000 */
[C---:B0-----:R-:W-:Y:S02]  /*00a0*/  ISETP.NE.OR P0, PT, R2.reuse, RZ, !P0 ;  /* 0x000000ff0200720c */ /* 0x041fe40004705670 */
[----:B------:R-:W-:-:S11]  /*00b0*/  ISETP.NE.AND P1, PT, R2, RZ, PT ;  /* 0x000000ff0200720c */ /* 0x000fd60003f25270 */
[----:B------:R-:W-:Y:S01]  /*00c0*/  VOTEU.ALL UP0, P0 ;  /* 0x00000000003f7886 */ /* 0x000fe20000000000 */
[----:B------:R-:W-:-:S04]  /*00d0*/  VOTEU.ALL UP1, P0 ;  /* 0x00000000003f7886 */ /* 0x000fc80000020000 */
[----:B------:R-:W0:Y:S01]  /*00e0*/  @!UP0 S2UR UR8, SR_CgaCtaId ;  /* 0x00000000000889c3 */ /* 0x000e220000008800 */
[----:B------:R-:W-:Y:S01]  /*00f0*/  @!UP0 UMOV UR6, 0x400 ;  /* 0x0000040000068882 */ /* 0x000fe20000000000 */
[----:B------:R-:W-:-:S04]  /*0100*/  @!UP0 UIADD3 UR4, -UR4, 0x100000, URZ ;  /* 0x0010000004048890 */ /* 0x000fc8000fffe13f */
[----:B------:R-:W-:Y:S02]  /*0110*/  @!UP0 USHF.L.U32 UR5, UR4, 0xb, URZ ;  /* 0x0000000b04058899 */ /* 0x000fe4000800063f */
[----:B------:R-:W-:Y:S02]  /*0120*/  @!UP0 USHF.L.U32 UR4, UR4, 0x1, URZ ;  /* 0x0000000104048899 */ /* 0x000fe4000800063f */
[----:B0-----:R-:W-:Y:S02]  /*0130*/  @!UP0 ULEA UR8, UR8, UR6, 0x18 ;  /* 0x0000000608088291 */ /* 0x001fe4000f8ec03f */
[----:B------:R-:W-:-:S04]  /*0140*/  @!UP0 UIADD3 UR6, -UR7, 0x100000, URZ ;  /* 0x0010000007068890 */ /* 0x000fc8000fffe13f */
[----:B------:R-:W-:Y:S02]  /*0150*/  @!UP0 USHF.L.U32 UR7, UR6, 0xb, URZ ;  /* 0x0000000b06078899 */ /* 0x000fe4000800063f */
[----:B------:R-:W-:Y:S01]  /*0160*/  @!UP0 USHF.L.U32 UR6, UR6, 0x1, URZ ;  /* 0x0000000106068899 */ /* 0x000fe2000800063f */
[----:B------:R-:W-:-:S05]  /*0170*/  VOTEU.ALL UP0, P0 ;  /* 0x00000000003f7886 */ /* 0x000fca0000000000 */
[----:B------:R0:W2:Y:S06]  /*0180*/  @!UP0 SYNCS.EXCH.64 URZ, [UR8+0x22800], UR4 ;  /* 0x02280004083f85b2 */ /* 0x0000ac0008000100 */
[----:B------:R0:W3:Y:S02]  /*0190*/  @!UP1 SYNCS.EXCH.64 URZ, [UR8+0x22820], UR6 ;  /* 0x02282006083f95b2 */ /* 0x0000e40008000100 */
[----:B01----:R-:W-:Y:S05]  /*01a0*/  @P1 BRA `(.L_x_0) ;  /* 0x0000000000481947 */ /* 0x003fea0003800000 */
[----:B------:R-:W0:Y:S01]  /*01b0*/  S2UR UR5, SR_CgaCtaId ;  /* 0x00000000000579c3 */ /* 0x000e220000008800 */
[----:B------:R-:W-:Y:S01]  /*01c0*/  UMOV UR4, 0x400 ;  /* 0x0000040000047882 */ /* 0x000fe20000000000 */
[----:B------:R-:W-:Y:S01]  /*01d0*/  UMOV UR6, 0x80 ;  /* 0x0000008000067882 */ /* 0x000fe20000000000 */
[----:B------:R-:W-:Y:S01]  /*01e0*/  UMOV UR7, 0x100 ;  /* 0x0000010000077882 */ /* 0x000fe20000000000 */
[----:B------:R-:W-:Y:S01]  /*01f0*/  ELECT P0, URZ, PT ;  /* 0x00000000003f782f */ /* 0x000fe20003800000 */
[----:B0-----:R-:W-:Y:S02]  /*0200*/  ULEA UR8, UR5, UR4, 0x18 ;  /* 0x0000000405087291 */ /* 0x001fe4000f8ec03f */
[----:B------:R-:W-:-:S04]  /*0210*/  UIADD3 UR4, -UR6, 0x100000, URZ ;  /* 0x0010000006047890 */ /* 0x000fc8000fffe13f */
[----:B------:R-:W-:Y:S02]  /*0220*/  USHF.L.U32 UR5, UR4, 0xb, URZ ;  /* 0x0000000b04057899 */ /* 0x000fe4000800063f */
[----:B------:R-:W-:Y:S02]  /*0230*/  USHF.L.U32 UR4, UR4, 0x1, URZ ;  /* 0x0000000104047899 */ /* 0x000fe4000800063f */
[----:B------:R-:W-:-:S04]  /*0240*/  UIADD3 UR6, -UR7, 0x100000, URZ ;  /* 0x0010000007067890 */ /* 0x000fc8000fffe13f */
[----:B------:R-:W-:Y:S02]  /*0250*/  USHF.L.U32 UR7, UR6, 0xb, URZ ;  /* 0x0000000b06077899 */ /* 0x000fe4000800063f */
[----:B------:R-:W-:Y:S01]  /*0260*/  USHF.L.U32 UR6, UR6, 0x1, URZ ;  /* 0x0000000106067899 */ /* 0x000fe2000800063f */
[----:B------:R-:W0:Y:S03]  /*0270*/  FENCE.VIEW.ASYNC.S ;  /* 0x00000000000073c6 */ /* 0x000e260000000000 */
[----:B0-----:R0:W1:Y:S08]  /*0280*/  SYNCS.EXCH.64 URZ, [UR8+0x22830], UR4 ;  /* 0x02283004083f75b2 */ /* 0x0010700008000100 */
[----:B------:R0:W4:Y:S01]  /*0290*/  SYNCS.EXCH.64 URZ, [UR8+0x22840], UR6 ;  /* 0x02284006083f75b2 */ /* 0x0001220008000100 */
[----:B------:R0:W0:Y:S01]  /*02a0*/  SYNCS.EXCH.64 URZ, [UR8+0x22838], UR4 ;  /* 0x02283804083f75b2 */ /* 0x0000220008000100 */
[----:B------:R0:W0:Y:S01]  /*02b0*/  SYNCS.EXCH.64 URZ, [UR8+0x22848], UR6 ;  /* 0x02284806083f75b2 */ /* 0x0000220008000100 */
[----:B------:R-:W-:Y:S01]  /*02c0*/  NOP ;  /* 0x0000000000007918 */ /* 0x000fe20000000000 */
.L_x_0:
[----:B------:R-:W5:Y:S01]  /*02d0*/  SHFL.IDX PT, R2, R0, RZ, 0x1f ;  /* 0x00001fff00027589 */ /* 0x000f6200000e0000 */
[----:B------:R-:W-:Y:S01]  /*02e0*/  NOP ;  /* 0x0000000000007918 */ /* 0x000fe20000000000 */
[----:B-----5:R-:W-:-:S13]  /*02f0*/  ISETP.NE.AND P0, PT, R2, RZ, PT ;  /* 0x000000ff0200720c */ /* 0x020fda0003f05270 */
[----:B------:R-:W-:Y:S05]  /*0300*/  @P0 BRA `(.L_x_1) ;  /* 0x0000000000480947 */ /* 0x000fea0003800000 */
[----:B0-----:R-:W0:Y:S01]  /*0310*/  S2UR UR5, SR_CgaCtaId ;  /* 0x00000000000579c3 */ /* 0x001e220000008800 */
        /* <DEDUP_REMOVED lines=12> */
[----:B0-----:R0:W0:Y:S08]  /*03e0*/  SYNCS.EXCH.64 URZ, [UR8+0x22850], UR4 ;  /* 0x02285004083f75b2 */ /* 0x0010300008000100 */
[----:B------:R0:W0:Y:S01]  /*03f0*/  SYNCS.EXCH.64 URZ, [UR8+0x22860], UR6 ;  /* 0x02286006083f75b2 */ /* 0x0000220008000100 */
[----:B------:R0:W0:Y:S01]  /*0400*/  SYNCS.EXCH.64 URZ, [UR8+0x22858], UR4 ;  /* 0x02285804083f75b2 */ /* 0x0000220008000100 */
[----:B------:R0:W0:Y:S01]  /*0410*/  SYNCS.EXCH.64 URZ, [UR8+0x22868], UR6 ;  /* 0x02286806083f75b2 */ /* 0x0000220008000100 */
[----:B------:R-:W-:Y:S01]  /*0420*/  NOP ;  /* 0x0000000000007918 */ /* 0x000fe20000000000 */
.L_x_1:
[----:B------:R-:W5:Y:S01]  /*0430*/  SHFL.IDX PT, R2, R0, RZ, 0x1f ;  /* 0x00001fff00027589 */ /* 0x000f6200000e0000 */
[----:B------:R-:W-:Y:S01]  /*0440*/  NOP ;  /* 0x0000000000007918 */ /* 0x000fe20000000000 */
[----:B-----5:R-:W-:-:S13]  /*0450*/  ISETP.NE.AND P0, PT, R2, RZ, PT ;  /* 0x000000ff0200720c */ /* 0x020fda0003f05270 */
[----:B------:R-:W-:Y:S05]  /*0460*/  @P0 BRA `(.L_x_2) ;  /* 0x0000000000380947 */ /* 0x000fea0003800000 */
[----:B0-----:R-:W0:Y:S01]  /*0470*/  S2UR UR5, SR_CgaCtaId ;  /* 0x00000000000579c3 */ /* 0x001e220000008800 */
[----:B------:R-:W-:Y:S01]  /*0480*/  UMOV UR4, 0x400 ;  /* 0x0000040000047882 */ /* 0x000fe20000000000 */
[----:B------:R-:W-:Y:S01]  /*0490*/  UMOV UR7, 0x80 ;  /* 0x0000008000077882 */ /* 0x000fe20000000000 */
[----:B------:R-:W-:Y:S01]  /*04a0*/  ELECT P0, URZ, PT ;  /* 0x00000000003f782f */ /* 0x000fe20003800000 */
[----:B0-----:R-:W-:Y:S02]  /*04b0*/  ULEA UR6, UR5, UR4, 0x18 ;  /* 0x0000000405067291 */ /* 0x001fe4000f8ec03f */
[----:B------:R-:W-:-:S04]  /*04c0*/  UIADD3 UR4, -UR7, 0x100000, URZ ;  /* 0x0010000007047890 */ /* 0x000fc8000fffe13f */
[----:B------:R-:W-:Y:S02]  /*04d0*/  USHF.L.U32 UR5, UR4, 0xb, URZ ;  /* 0x0000000b04057899 */ /* 0x000fe4000800063f */
[----:B------:R-:W-:Y:S01]  /*04e0*/  USHF.L.U32 UR4, UR4, 0x1, URZ ;  /* 0x0000000104047899 */ /* 0x000fe2000800063f */
[----:B------:R-:W0:Y:S11]  /*04f0*/  FENCE.VIEW.ASYNC.S ;  /* 0x00000000000073c6 */ /* 0x000e360000000000 */
[----:B0-----:R0:W0:Y:S01]  /*0500*/  SYNCS.EXCH.64 URZ, [UR6+0x22870], UR4 ;  /* 0x02287004063f75b2 */ /* 0x0010220008000100 */
[----:B------:R0:W0:Y:S01]  /*0510*/  SYNCS.EXCH.64 URZ, [UR6+0x22880], UR4 ;  /* 0x02288004063f75b2 */ /* 0x0000220008000100 */
[----:B------:R0:W0:Y:S01]  /*0520*/  SYNCS.EXCH.64 URZ, [UR6+0x22878], UR4 ;  /* 0x02287804063f75b2 */ /* 0x0000220008000100 */
[----:B------:R0:W0:Y:S01]  /*0530*/  SYNCS.EXCH.64 URZ, [UR6+0x22888], UR4 ;  /* 0x02288804063f75b2 */ /* 0x0000220008000100 */
[----:B------:R-:W-:Y:S01]  /*0540*/  NOP ;  /* 0x0000000000007918 */ /* 0x000fe20000000000 */
.L_x_2:
        /* <DEDUP_REMOVED lines=22> */
.L_x_3:
[----:B------:R-:W5:Y:S01]  /*06b0*/  SHFL.IDX PT, R2, R0, RZ, 0x1f ;  /* 0x00001fff00027589 */ /* 0x000f6200000e0000 */
[----:B------:R-:W-:Y:S01]  /*06c0*/  R2UR UR9, R3 ;  /* 0x00000000030972ca */ /* 0x000fe200000e0000 */
        /* <DEDUP_REMOVED lines=21> */
.L_x_4:
[----:B------:R-:W-:Y:S01]  /*0820*/  UISETP.NE.AND UP0, UPT, UR9, URZ, UPT ;  /* 0x0000003f0900728c */ /* 0x000fe2000bf05270 */
[----:B------:R-:W-:Y:S01]  /*0830*/  NOP ;  /* 0x0000000000007918 */ /* 0x000fe20000000000 */
[----:B------:R-:W-:Y:S01]  /*0840*/  UMOV UR38, 0x1 ;  /* 0x0000000100267882 */ /* 0x000fe20000000000 */
[----:B------:R-:W-:Y:S01]  /*0850*/  ULDC.64 UR48, c[0x0][0x208] ;  /* 0x0000820000307ab9 */ /* 0x000fe20000000a00 */
[----:B------:R-:W-:Y:S01]  /*0860*/  USEL UR38, UR38, 0x2, !UP0 ;  /* 0x0000000226267887 */ /* 0x000fe2000c000000 */
[----:B01234-:R-:W-:Y:S01]  /*0870*/  BAR.SYNC.DEFER_BLOCKING 0x0 ;  /* 0x0000000000007b1d */ /* 0x01ffe20000010000 */
[----:B------:R-:W-:-:S13]  /*0880*/  PLOP3.LUT P0, PT, PT, PT, UP0, 0x80, 0x0 ;  /* 0x000000000000781c */ /* 0x000fda0003f0f008 */
[----:B------:R-:W-:Y:S05]  /*0890*/  @!P0 BRA `(.L_x_5) ;  /* 0x0000007400088947 */ /* 0x000fea0003800000 */
.L_x_6:
[----:B------:R-:W-:-:S08]  /*08a0*/  NOP ;  /* 0x0000000000007918 */ /* 0x000fd00000000000 */
[----:B------:R-:W0:Y:S02]  /*08b0*/  USETMAXREG.TRY_ALLOC.CTAPOOL UP0, 0xe8 ;  /* 0x000000e8000079c8 */ /* 0x000e240008000600 */
[----:B0-----:R-:W-:-:S13]  /*08c0*/  PLOP3.LUT P0, PT, PT, PT, UP0, 0x80, 0x0 ;  /* 0x000000000000781c */ /* 0x001fda0003f0f008 */
[----:B------:R-:W-:Y:S05]  /*08d0*/  @!P0 BRA `(.L_x_6) ;  /* 0xfffffffc00f08947 */ /* 0x000fea000383ffff */
[----:B------:R-:W-:Y:S01]  /*08e0*/  SHF.R.U32.HI R0, RZ, 0x7, R19 ;  /* 0x00000007ff007819 */ /* 0x000fe20000011613 */
[----:B------:R-:W0:Y:S08]  /*08f0*/  S2UR UR45, SR_CTAID.X ;  /* 0x00000000002d79c3 */ /* 0x000e300000002500 */
[----:B------:R-:W-:Y:S06]  /*0900*/  BAR.ARV 0x8, 0x180 ;  /* 0x0206000000007b1d */ /* 0x000fec0000002000 */
[----:B------:R-:W-:-:S02]  /*0910*/  ISETP.NE.AND P0, PT, R0, 0x1, PT ;  /* 0x000000010000780c */ /* 0x000fc40003f05270 */
[----:B------:R-:W0:Y:S11]  /*0920*/  LDC R0, c[0x0][0xc34] ;  /* 0x00030d00ff007b82 */ /* 0x000e360000000800 */
[----:B------:R-:W-:Y:S06]  /*0930*/  @!P0 BAR.ARV 0x9, 0x100 ;  /* 0x0244000000008b1d */ /* 0x000fec0000002000 */
[----:B0-----:R-:W-:-:S13]  /*0940*/  ISETP.LE.AND P0, PT, R0, UR45, PT ;  /* 0x0000002d00007c0c */ /* 0x001fda000bf03270 */
[----:B------:R-:W-:Y:S05]  /*0950*/  @P0 EXIT ;  /* 0x000000000000094d */ /* 0x000fea0003800000 */
[----:B------:R-:W-:Y:S01]  /*0960*/  VIADD R19, R19, 0xffffff80 ;  /* 0xffffff8013137836 */ /* 0x000fe20000000000 */
[----:B------:R-:W-:Y:S01]  /*0970*/  ULOP3.LUT UR47, UR38, 0x1, URZ, 0xfc, !UPT ;  /* 0x00000001262f7892 */ /* 0x000fe2000f8efc3f */
[----:B------:R-:W-:Y:S01]  /*0980*/  UMOV UR46, URZ ;  /* 0x0000003f002e7c82 */ /* 0x000fe20008000000 */
[----:B------:R-:W-:Y:S02]  /*0990*/  UMOV UR36, URZ ;  /* 0x0000003f00247c82 */ /* 0x000fe40008000000 */
[----:B------:R-:W-:Y:S01]  /*09a0*/  SHF.R.S32.HI R0, RZ, 0x1f, R19 ;  /* 0x0000001fff007819 */ /* 0x000fe20000011413 */
[----:B------:R-:W-:-:S03]  /*09b0*/  UMOV UR37, URZ ;  /* 0x0000003f00257c82 */ /* 0x000fc60008000000 */
[CC--:B------:R-:W-:Y:S02]  /*09c0*/  LEA.HI R3, R0.reuse, R19.reuse, RZ, 0x7 ;  /* 0x0000001300037211 */ /* 0x0c0fe400078f38ff */
[-C--:B------:R-:W-:Y:S02]  /*09d0*/  LEA.HI R4, R0, R19.reuse, RZ, 0x5 ;  /* 0x0000001300047211 */ /* 0x080fe400078f28ff */
[----:B------:R-:W-:Y:S02]  /*09e0*/  LOP3.LUT R2, R3, 0xffffff80, RZ, 0xc0, !PT ;  /* 0xffffff8003027812 */ /* 0x000fe400078ec0ff */
[----:B------:R-:W-:Y:S01]  /*09f0*/  SHF.R.S32.HI R206, RZ, 0x7, R3 ;  /* 0x00000007ffce7819 */ /* 0x000fe20000011403 */
[----:B------:R-:W-:Y:S01]  /*0a00*/  IMAD.SHL.U32 R6, R4, 0x20, RZ ;  /* 0x0000002004067824 */ /* 0x000fe200078e00ff */
[CC--:B------:R-:W-:Y:S01]  /*0a10*/  LEA.HI R200, R0.reuse, R19.reuse, RZ, 0x3 ;  /* 0x0000001300c87211 */ /* 0x0c0fe200078f18ff */
[----:B------:R-:W-:Y:S01]  /*0a20*/  IMAD.IADD R205, R19, 0x1, -R2 ;  /* 0x0000000113cd7824 */ /* 0x000fe200078e0a02 */
[----:B------:R-:W-:-:S02]  /*0a30*/  LEA.HI R2, R0, R19, RZ, 0x4 ;  /* 0x0000001300027211 */ /* 0x000fc400078f20ff */
[----:B------:R-:W-:Y:S02]  /*0a40*/  LOP3.LUT R7, R6, 0xfffffc00, RZ, 0xc0, !PT ;  /* 0xfffffc0006077812 */ /* 0x000fe400078ec0ff */
[----:B------:R-:W-:Y:S02]  /*0a50*/  SHF.R.S32.HI R8, RZ, 0x1f, R205 ;  /* 0x0000001fff087819 */ /* 0x000fe400000114cd */
[----:B------:R-:W-:Y:S02]  /*0a60*/  LOP3.LUT R4, R2, 0x3fffff0, RZ, 0xc0, !PT ;  /* 0x03fffff002047812 */ /* 0x000fe400078ec0ff */
[----:B------:R-:W-:Y:S02]  /*0a70*/  LEA.HI R9, R8, R205, RZ, 0x2 ;  /* 0x000000cd08097211 */ /* 0x000fe400078f10ff */
[----:B------:R-:W-:Y:S01]  /*0a80*/  SHF.R.S32.HI R5, RZ, 0x4, R2 ;  /* 0x00000004ff057819 */ /* 0x000fe20000011402 */
[----:B------:R-:W-:Y:S01]  /*0a90*/  IMAD.IADD R4, R19, 0x1, -R4 ;  /* 0x0000000113047824 */ /* 0x000fe200078e0a04 */
[----:B------:R-:W-:-:S02]  /*0aa0*/  SHF.R.S32.HI R10, RZ, 0x2, R9 ;  /* 0x00000002ff0a7819 */ /* 0x000fc40000011409 */
[----:B------:R-:W-:Y:S01]  /*0ab0*/  SHF.R.S32.HI R11, RZ, 0x1f, R9 ;  /* 0x0000001fff0b7819 */ /* 0x000fe20000011409 */
[----:B------:R-:W-:Y:S01]  /*0ac0*/  IMAD R7, R4, 0x40, R7 ;  /* 0x0000004004077824 */ /* 0x000fe200078e0207 */
[----:B------:R-:W-:Y:S02]  /*0ad0*/  LEA.HI R6, R0, R19, RZ, 0x2 ;  /* 0x0000001300067211 */ /* 0x000fe400078f10ff */
[----:B------:R-:W-:Y:S02]  /*0ae0*/  LEA.HI R2, R2, R5, RZ, 0x1 ;  /* 0x0000000502027211 */ /* 0x000fe400078f08ff */
[----:B------:R-:W-:Y:S02]  /*0af0*/  LEA.HI R11, R11, R10, RZ, 0x3 ;  /* 0x0000000a0b0b7211 */ /* 0x000fe400078f18ff */
[----:B------:R-:W-:Y:S02]  /*0b00*/  LOP3.LUT R6, R6, 0xfffffffc, RZ, 0xc0, !PT ;  /* 0xfffffffc06067812 */ /* 0x000fe400078ec0ff */
[----:B------:R-:W-:-:S02]  /*0b10*/  LOP3.LUT R2, R2, 0x1ffffffe, RZ, 0xc0, !PT ;  /* 0x1ffffffe02027812 */ /* 0x000fc400078ec0ff */
[----:B------:R-:W-:Y:S01]  /*0b20*/  LOP3.LUT R11, R11, 0xfffffff8, RZ, 0xc0, !PT ;  /* 0xfffffff80b0b7812 */ /* 0x000fe200078ec0ff */
[----:B------:R-:W-:Y:S01]  /*0b30*/  IMAD.IADD R6, R19, 0x1, -R6 ;  /* 0x0000000113067824 */ /* 0x000fe200078e0a06 */
[----:B------:R-:W-:Y:S02]  /*0b40*/  LEA.HI R8, R8, R205, RZ, 0x5 ;  /* 0x000000cd08087211 */ /* 0x000fe400078f28ff */
[----:B------:R-:W-:Y:S01]  /*0b50*/  LEA.HI R3, R3, R206, RZ, 0x1 ;  /* 0x000000ce03037211 */ /* 0x000fe200078f08ff */
[----:B------:R-:W-:Y:S01]  /*0b60*/  IMAD.IADD R11, R10, 0x1, -R11 ;  /* 0x000000010a0b7824 */ /* 0x000fe200078e0a0b */
[----:B------:R-:W-:Y:S02]  /*0b70*/  LOP3.LUT R4, R200, 0xfffffff8, RZ, 0xc0, !PT ;  /* 0xfffffff8c8047812 */ /* 0x000fe400078ec0ff */
[----:B------:R-:W-:Y:S02]  /*0b80*/  IADD3 R2, R5, -R2, RZ ;  /* 0x8000000205027210 */ /* 0x000fe40007ffe0ff */
[----:B------:R-:W-:Y:S01]  /*0b90*/  SHF.R.S32.HI R8, RZ, 0x5, R8 ;  /* 0x00000005ff087819 */ /* 0x000fe20000011408 */
[----:B------:R-:W-:Y:S01]  /*0ba0*/  IMAD.IADD R19, R19, 0x1, -R4 ;  /* 0x0000000113137824 */ /* 0x000fe200078e0a04 */
[----:B------:R-:W-:Y:S01]  /*0bb0*/  LOP3.LUT R3, R3, 0x3fffffe, RZ, 0xc0, !PT ;  /* 0x03fffffe03037812 */ /* 0x000fe200078ec0ff */
[----:B------:R-:W-:Y:S01]  /*0bc0*/  IMAD R210, R2, 0x8, R7 ;  /* 0x0000000802d27824 */ /* 0x000fe200078e0207 */
[----:B------:R-:W-:Y:S01]  /*0bd0*/  LEA.HI R0, R6, R6, RZ, 0x1 ;  /* 0x0000000606007211 */ /* 0x000fe200078f08ff */
[----:B------:R-:W-:Y:S01]  /*0be0*/  IMAD R8, R8, 0x10, R11 ;  /* 0x0000001008087824 */ /* 0x000fe200078e020b */
[----:B------:R-:W-:Y:S01]  /*0bf0*/  LOP3.LUT R208, R9, 0x7ffffffc, RZ, 0xc0, !PT ;  /* 0x7ffffffc09d07812 */ /* 0x000fe200078ec0ff */
[----:B------:R-:W-:Y:S01]  /*0c00*/  IMAD.IADD R3, R206, 0x1, -R3 ;  /* 0x00000001ce037824 */ /* 0x000fe200078e0a03 */
[----:B------:R-:W-:Y:S01]  /*0c10*/  LOP3.LUT R5, R0, 0x1ffffffe, RZ, 0xc0, !PT ;  /* 0x1ffffffe00057812 */ /* 0x000fe200078ec0ff */
[----:B------:R-:W-:Y:S01]  /*0c20*/  IMAD.SHL.U32 R2, R19, 0x8, RZ ;  /* 0x0000000813027824 */ /* 0x000fe200078e00ff */
[----:B------:R-:W-:Y:S01]  /*0c30*/  SHF.R.S32.HI R200, RZ, 0x3, R200 ;  /* 0x00000003ffc87819 */ /* 0x000fe200000114c8 */
[----:B------:R-:W-:Y:S01]  /*0c40*/  IMAD R207, R3, 0x40, R8 ;  /* 0x0000004003cf7824 */ /* 0x000fe200078e0208 */
[----:B------:R-:W-:Y:S01]  /*0c50*/  IADD3 R6, R6, -R5, RZ ;  /* 0x8000000506067210 */ /* 0x000fe20007ffe0ff */
[----:B------:R-:W-:-:S02]  /*0c60*/  VIADD R18, R2, 0x40 ;  /* 0x0000004002127836 */ /* 0x000fc40000000000 */
[----:B------:R-:W-:Y:S01]  /*0c70*/  VIADD R17, R2, 0x80 ;  /* 0x0000008002117836 */ /* 0x000fe20000000000 */
[----:B------:R-:W-:Y:S01]  /*0c80*/  LEA R209, R6, R207, 0x3 ;  /* 0x000000cf06d17211 */ /* 0x000fe200078e18ff */
[----:B------:R-:W-:Y:S01]  /*0c90*/  VIADD R16, R2, 0xc0 ;  /* 0x000000c002107836 */ /* 0x000fe20000000000 */
[----:B------:R-:W-:Y:S01]  /*0ca0*/  SHF.R.S32.HI R214, RZ, 0x1f, R18 ;  /* 0x0000001fffd67819 */ /* 0x000fe20000011412 */
[----:B------:R-:W-:Y:S01]  /*0cb0*/  IMAD.IADD R208, R205, 0x1, -R208 ;  /* 0x00000001cdd07824 */ /* 0x000fe200078e0ad0 */
[----:B------:R-:W-:Y:S02]  /*0cc0*/  SHF.R.S32.HI R213, RZ, 0x1f, R17 ;  /* 0x0000001fffd57819 */ /* 0x000fe40000011411 */
[----:B------:R-:W-:-:S07]  /*0cd0*/  SHF.R.S32.HI R212, RZ, 0x1f, R16 ;  /* 0x0000001fffd47819 */ /* 0x000fce0000011410 */
.L_x_39:
[----:B0-----:R-:W0:Y:S01]  /*0ce0*/  SHFL.IDX PT, R0, R206, RZ, 0x1f ;  /* 0x00001fffce007589 */ /* 0x001e2200000e0000 */
[----:B-1----:R-:W1:Y:S01]  /*0cf0*/  S2UR UR39, SR_CgaCtaId ;  /* 0x00000000002779c3 */ /* 0x002e620000008800 */
[----:B------:R-:W-:Y:S01]  /*0d00*/  ULDC.64 UR6, c[0x0][0x418] ;  /* 0x0001060000067ab9 */ /* 0x000fe20000000a00 */
[----:B------:R-:W-:Y:S01]  /*0d10*/  ULDC UR4, c[0x0][0xc38] ;  /* 0x00030e0000047ab9 */ /* 0x000fe20000000800 */
[----:B------:R-:W-:Y:S02]  /*0d20*/  UISETP.NE.U32.AND UP0, UPT, UR6, URZ, UPT ;  /* 0x0000003f0600728c */ /* 0x000fe4000bf05070 */
[----:B------:R-:W-:Y:S01]  /*0d30*/  UISETP.NE.AND UP1, UPT, UR4, 0x1, UPT ;  /* 0x000000010400788c */ /* 0x000fe2000bf25270 */
[----:B------:R-:W-:Y:S02]  /*0d40*/  UMOV UR41, 0x400 ;  /* 0x0000040000297882 */ /* 0x000fe40000000000 */
[----:B------:R-:W-:Y:S01]  /*0d50*/  ULDC UR4, c[0x0][0xc44] ;  /* 0x0003110000047ab9 */ /* 0x000fe20000000800 */
[----:B------:R-:W-:-:S02]  /*0d60*/  UISETP.NE.AND.EX UP0, UPT, UR7, URZ, UPT, UP0 ;  /* 0x0000003f0700728c */ /* 0x000fc4000bf05300 */
[----:B------:R-:W-:Y:S01]  /*0d70*/  UISETP.NE.AND UP2, UPT, UR4, 0x1, UPT ;  /* 0x000000010400788c */ /* 0x000fe2000bf45270 */
[----:B------:R-:W-:Y:S01]  /*0d80*/  ULDC UR42, c[0x0][0x424] ;  /* 0x00010900002a7ab9 */ /* 0x000fe20000000800 */
[----:B------:R-:W-:Y:S01]  /*0d90*/  ULDC UR10, c[0x0][0x2f0] ;  /* 0x0000bc00000a7ab9 */ /* 0x000fe20000000800 */
[----:B------:R-:W-:Y:S02]  /*0da0*/  USEL UR42, UR42, 0x1, UP0 ;  /* 0x000000012a2a7887 */ /* 0x000fe40008000000 */
[----:B------:R-:W-:Y:S01]  /*0db0*/  @UP1 ULDC UR4, c[0x0][0xc3c] ;  /* 0x00030f0000041ab9 */ /* 0x000fe20000000800 */
[----:B------:R-:W-:Y:S01]  /*0dc0*/  @UP1 ULDC UR12, c[0x0][0xc40] ;  /* 0x00031000000c1ab9 */ /* 0x000fe20000000800 */
[----:B------:R-:W-:Y:S02]  /*0dd0*/  UIMAD.WIDE.U32 UR4, UR45, UR4, URZ ;  /* 0x000000042d0472a5 */ /* 0x000fe4000f8e003f */
[----:B------:R-:W-:Y:S01]  /*0de0*/  UIMAD UR42, UR42, UR10, URZ ;  /* 0x0000000a2a2a72a4 */ /* 0x000fe2000f8e023f */
[----:B0-----:R-:W-:Y:S01]  /*0df0*/  R2UR UR6, R0 ;  /* 0x00000000000672ca */ /* 0x001fe200000e0000 */
[----:B-1----:R-:W-:Y:S01]  /*0e00*/  ULEA UR41, UR39, UR41, 0x18 ;  /* 0x0000002927297291 */ /* 0x002fe2000f8ec03f */
[----:B------:R-:W-:Y:S01]  /*0e10*/  UMOV UR40, UR45 ;  /* 0x0000002d00287c82 */ /* 0x000fe20008000000 */
[----:B------:R-:W-:-:S02]  /*0e20*/  @UP1 USHF.R.U32.HI UR40, URZ, UR12, UR5 ;  /* 0x0000000c3f281299 */ /* 0x000fc40008011605 */
[----:B------:R-:W-:Y:S01]  /*0e30*/  UIADD3 UR11, UR41, 0x18400, URZ ;  /* 0x00018400290b7890 */ /* 0x000fe2000fffe03f */
[----:B------:R-:W-:-:S03]  /*0e40*/  @UP2 ULDC.64 UR8, c[0x0][0xc48] ;  /* 0x0003120000082ab9 */ /* 0x000fc60000000a00 */
[----:B------:R-:W-:Y:S02]  /*0e50*/  ULOP3.LUT UP0, URZ, UR11, 0x1bf, URZ, 0xc0, !UPT ;  /* 0x000001bf0b3f7892 */ /* 0x000fe4000f80c03f */
[----:B------:R-:W-:Y:S02]  /*0e60*/  UIMAD.WIDE.U32 UR4, UR40, UR8, URZ ;  /* 0x00000008280472a5 */ /* 0x000fe4000f8e003f */
[----:B------:R-:W-:Y:S02]  /*0e70*/  ULEA.HI UR7, UR6, UR6, URZ, 0x1 ;  /* 0x0000000606077291 */ /* 0x000fe4000f8f083f */
[----:B------:R-:W-:Y:S01]  /*0e80*/  PLOP3.LUT P0, PT, PT, PT, UP0, 0x80, 0x0 ;  /* 0x000000000000781c */ /* 0x000fe20003f0f008 */
[----:B------:R-:W-:Y:S01]  /*0e90*/  UMOV UR43, UR40 ;  /* 0x00000028002b7c82 */ /* 0x000fe20008000000 */
[----:B------:R-:W-:Y:S02]  /*0ea0*/  ULOP3.LUT UR7, UR7, 0x1e, URZ, 0xc0, !UPT ;  /* 0x0000001e07077892 */ /* 0x000fe4000f8ec03f */
[----:B------:R-:W-:-:S02]  /*0eb0*/  @UP2 USHF.R.U32.HI UR43, URZ, UR9, UR5 ;  /* 0x000000093f2b2299 */ /* 0x000fc40008011605 */
[----:B------:R-:W-:Y:S02]  /*0ec0*/  UIADD3 UR7, UR6, -UR7, URZ ;  /* 0x8000000706077290 */ /* 0x000fe4000fffe03f */
[----:B------:R-:W-:Y:S02]  /*0ed0*/  UIADD3 UR6, UR42, 0x5f, URZ ;  /* 0x0000005f2a067890 */ /* 0x000fe4000fffe03f */
[----:B------:R-:W-:Y:S02]  /*0ee0*/  ULEA UR8, UR7, UR11, 0xd ;  /* 0x0000000b07087291 */ /* 0x000fe4000f8e683f */
[----:B------:R-:W-:Y:S02]  /*0ef0*/  UIMAD.WIDE UR6, UR6, 0x2aaaaaab, URZ ;  /* 0x2aaaaaab060678a5 */ /* 0x000fe4000f8e023f */
[----:B------:R-:W-:Y:S02]  /*0f00*/  USHF.R.U32.HI UR8, URZ, 0x4, UR8 ;  /* 0x000000043f087899 */ /* 0x000fe40008011608 */
[----:B------:R-:W-:-:S02]  /*0f10*/  USHF.R.U32.HI UR44, URZ, 0x1f, UR7 ;  /* 0x0000001f3f2c7899 */ /* 0x000fc40008011607 */
[----:B------:R-:W-:Y:S02]  /*0f20*/  ULOP3.LUT UR50, UR8, 0x3fff, URZ, 0xc0, !UPT ;  /* 0x00003fff08327892 */ /* 0x000fe4000f8ec03f */
[----:B------:R-:W-:Y:S01]  /*0f30*/  ULEA.HI.SX32 UR44, UR7, UR44, 0x1c ;  /* 0x0000002c072c7291 */ /* 0x000fe2000f8fe23f */
[----:B--234-:R-:W-:Y:S11]  /*0f40*/  @!P0 BRA `(.L_x_7) ;  /* 0x0000000000408947 */ /* 0x01cff60003800000 */
[----:B------:R-:W-:Y:S01]  /*0f50*/  MOV R0, 0x0 ;  /* 0x0000000000007802 */ /* 0x000fe20000000f00 */
[----:B------:R-:W-:Y:S01]  /*0f60*/  ULDC.64 UR4, c[0x4][0x98] ;  /* 0x0100260000047ab9 */ /* 0x000fe20000000a00 */
[----:B------:R-:W-:Y:S01]  /*0f70*/  ULDC.64 UR6, c[0x4][0x38] ;  /* 0x01000e0000067ab9 */ /* 0x000fe20000000a00 */
[----:B------:R-:W-:Y:S01]  /*0f80*/  IMAD.U32 R4, RZ, RZ, UR4 ;  /* 0x00000004ff047e24 */ /* 0x000fe2000f8e00ff */
[----:B------:R0:W1:Y:S01]  /*0f90*/  LDC.64 R14, c[0x4][R0] ;  /* 0x01000000000e7b82 */ /* 0x0000620000000a00 */
[----:B------:R-:W-:Y:S01]  /*0fa0*/  IMAD.U32 R5, RZ, RZ, UR5 ;  /* 0x00000005ff057e24 */ /* 0x000fe2000f8e00ff */
[----:B------:R-:W-:Y:S01]  /*0fb0*/  ULDC.64 UR4, c[0x4][0xa0] ;  /* 0x0100280000047ab9 */ /* 0x000fe20000000a00 */
[----:B------:R-:W-:Y:S01]  /*0fc0*/  IMAD.U32 R10, RZ, RZ, UR6 ;  /* 0x00000006ff0a7e24 */ /* 0x000fe2000f8e00ff */
[----:B------:R-:W-:Y:S01]  /*0fd0*/  MOV R8, 0x70 ;  /* 0x0000007000087802 */ /* 0x000fe20000000f00 */
[----:B------:R-:W-:Y:S02]  /*0fe0*/  IMAD.U32 R6, RZ, RZ, UR4 ;  /* 0x00000004ff067e24 */ /* 0x000fe4000f8e00ff */
[----:B------:R-:W-:-:S02]  /*0ff0*/  IMAD.U32 R7, RZ, RZ, UR5 ;  /* 0x00000005ff077e24 */ /* 0x000fc4000f8e00ff */
[----:B------:R-:W-:Y:S02]  /*1000*/  IMAD.U32 R11, RZ, RZ, UR7 ;  /* 0x00000007ff0b7e24 */ /* 0x000fe4000f8e00ff */
[----:B------:R-:W-:Y:S02]  /*1010*/  IMAD.MOV.U32 R12, RZ, RZ, 0x1 ;  /* 0x00000001ff0c7424 */ /* 0x000fe400078e00ff */
[----:B0-----:R-:W-:-:S07]  /*1020*/  IMAD.MOV.U32 R13, RZ, RZ, RZ ;  /* 0x000000ffff0d7224 */ /* 0x001fce00078e00ff */
[----:B------:R-:W-:-:S07]  /*1030*/  LEPC R20, `(.L_x_7) ;  /* 0x000000001014794e */ /* 0x000fce0000000000 */
[----:B-1----:R-:W-:Y:S05]  /*1040*/  CALL.ABS.NOINC R14 ;  /* 0x000000000e007343 */ /* 0x002fea0003c00000 */
.L_x_7:
[----:B------:R-:W-:Y:S01]  /*1050*/  ULOP3.LUT UR4, UR46, 0x1, URZ, 0xc0, !UPT ;  /* 0x000000012e047892 */ /* 0x000fe2000f8ec03f */
[----:B------:R-:W0:Y:S05]  /*1060*/  S2R R20, SR_TID.X ;  /* 0x0000000000147919 */ /* 0x000e2a0000002100 */
[----:B------:R-:W-:-:S05]  /*1070*/  IMAD.U32 R0, RZ, RZ, UR4 ;  /* 0x00000004ff007e24 */ /* 0x000fca000f8e00ff */
[----:B------:R-:W-:-:S04]  /*1080*/  SHF.L.U32 R0, R0, 0x1f, RZ ;  /* 0x0000001f00007819 */ /* 0x000fc800000006ff */
[----:B------:R-:W1:Y:S01]  /*1090*/  SYNCS.PHASECHK.TRANS64.TRYWAIT P0, [UR41+0x22800], R0 ;  /* 0x02280000ff0075a7 */ /* 0x000e620008000169 */
[----:B0-----:R-:W-:-:S05]  /*10a0*/  SHF.R.U32.HI R20, RZ, 0x7, R20 ;  /* 0x00000007ff147819 */ /* 0x001fca0000011614 */
[----:B------:R-:W-:Y:S01]  /*10b0*/  VIADD R7, R20, 0x8 ;  /* 0x0000000814077836 */ /* 0x000fe20000000000 */
[----:B-1----:R-:W-:Y:S06]  /*10c0*/  @!P0 BRA `(.L_x_8) ;  /* 0x000000a800648947 */ /* 0x002fec0003800000 */
.L_x_89:
[----:B0-----:R-:W-:Y:S01]  /*10d0*/  IMAD.U32 R0, RZ, RZ, UR47 ;  /* 0x0000002fff007e24 */ /* 0x001fe2000f8e00ff */
[----:B------:R-:W-:Y:S05]  /*10e0*/  WARPSYNC.ALL ;  /* 0x0000000000007948 */ /* 0x000fea0003800000 */
[----:B------:R0:W-:Y:S01]  /*10f0*/  BAR.SYNC.DEFER_BLOCKING R7, 0x100 ;  /* 0x000400070000751d */ /* 0x0001e20000010000 */
[----:B------:R-:W-:-:S13]  /*1100*/  ISETP.NE.AND P0, PT, R0, 0x3, PT ;  /* 0x000000030000780c */ /* 0x000fda0003f05270 */
[----:B0-----:R-:W-:Y:S05]  /*1110*/  @!P0 BRA `(.L_x_9) ;  /* 0x0000000000048947 */ /* 0x001fea0003800000 */
[----:B------:R-:W-:Y:S01]  /*1120*/  BPT.TRAP 0x1 ;  /* 0x000000040000795c */ /* 0x000fe20000300000 */
.L_x_9:
[----:B------:R-:W-:Y:S01]  /*1130*/  ULEA UR22, UR37, UR41, 0x3 ;  /* 0x0000002925167291 */ /* 0x000fe2000f8e183f */
[----:B------:R-:W-:-:S05]  /*1140*/  IMAD.U32 R8, RZ, RZ, UR36 ;  /* 0x00000024ff087e24 */ /* 0x000fca000f8e00ff */
[----:B------:R-:W-:-:S04]  /*1150*/  SHF.L.U32 R8, R8, 0x1f, RZ ;  /* 0x0000001f08087819 */ /* 0x000fc800000006ff */
[----:B------:R0:W1:Y:S01]  /*1160*/  SYNCS.PHASECHK.TRANS64.TRYWAIT P1, [UR22+0x22830], R8 ;  /* 0x02283008ff0075a7 */ /* 0x0000620008020156 */
[----:B------:R-:W-:Y:S05]  /*1170*/  @!P0 BRA `(.L_x_10) ;  /* 0x0000000000048947 */ /* 0x000fea0003800000 */
[----:B------:R-:W-:Y:S01]  /*1180*/  BPT.TRAP 0x1 ;  /* 0x000000040000795c */ /* 0x000fe20000300000 */
.L_x_10:
[----:B-1----:R-:W-:Y:S05]  /*1190*/  @P1 BRA `(.L_x_11) ;  /* 0x0000000000081947 */ /* 0x002fea0003800000 */
[----:B------:R-:W1:Y:S02]  /*11a0*/  SYNCS.PHASECHK.TRANS64.TRYWAIT P1, [UR22+0x22830], R8 ;  /* 0x02283008ff0075a7 */ /* 0x000e640008020156 */
[----:B-1----:R-:W-:Y:S05]  /*11b0*/  @!P1 BRA `(.L_x_12) ;  /* 0x000000a800409947 */ /* 0x002fea0003800000 */
.L_x_11:
[----:B------:R-:W-:Y:S01]  /*11c0*/  UIADD3 UR4, UR41, 0x1c400, URZ ;  /* 0x0001c40029047890 */ /* 0x000fe2000fffe03f */
[----:B------:R-:W-:Y:S01]  /*11d0*/  WARPGROUP.ARRIVE ;  /* 0x00000000000079c5 */ /* 0x000fe20000000000 */
[----:B------:R-:W-:Y:S01]  /*11e0*/  UMOV UR5, 0x40000040 ;  /* 0x4000004000057882 */ /* 0x000fe20000000000 */
[----:B------:R-:W-:Y:S01]  /*11f0*/  UMOV UR7, 0x40000040 ;  /* 0x4000004000077882 */ /* 0x000fe20000000000 */
[----:B------:R-:W-:-:S03]  /*1200*/  USHF.R.U32.HI UR4, URZ, 0x4, UR4 ;  /* 0x000000043f047899 */ /* 0x000fc60008011604 */
[----:B------:R-:W2:Y:S01]  /*1210*/  S2R R0, SR_TID.X ;  /* 0x0000000000007919 */ /* 0x000ea20000002100 */
[----:B------:R-:W-:Y:S01]  /*1220*/  UMOV UR9, 0x40000040 ;  /* 0x4000004000097882 */ /* 0x000fe20000000000 */
[----:B------:R-:W-:Y:S01]  /*1230*/  UMOV UR11, 0x40000040 ;  /* 0x40000040000b7882 */ /* 0x000fe20000000000 */
[----:B------:R-:W-:Y:S01]  /*1240*/  ULOP3.LUT UR4, UR4, 0x3fff, URZ, 0xc0, !UPT ;  /* 0x00003fff04047892 */ /* 0x000fe2000f8ec03f */
[----:B------:R-:W-:Y:S01]  /*1250*/  UMOV UR13, 0x40000040 ;  /* 0x40000040000d7882 */ /* 0x000fe20000000000 */
[----:B------:R-:W-:Y:S02]  /*1260*/  UMOV UR15, 0x40000040 ;  /* 0x40000040000f7882 */ /* 0x000fe40000000000 */
[----:B------:R-:W-:Y:S02]  /*1270*/  ULOP3.LUT UR20, UR4, 0x10000, URZ, 0xfc, !UPT ;  /* 0x0001000004147892 */ /* 0x000fe4000f8efc3f */
[----:B------:R-:W-:Y:S02]  /*1280*/  ULOP3.LUT UR4, UR50, 0x10000, URZ, 0xfc, !UPT ;  /* 0x0001000032047892 */ /* 0x000fe4000f8efc3f */
[----:B------:R-:W-:-:S02]  /*1290*/  UIMAD UR6, UR37, 0x300, UR20 ;  /* 0x00000300250678a4 */ /* 0x000fc4000f8e0214 */
[----:B------:R-:W-:Y:S02]  /*12a0*/  UIADD3 UR8, UR4, 0x2, URZ ;  /* 0x0000000204087890 */ /* 0x000fe4000fffe03f */
[----:B------:R-:W-:Y:S02]  /*12b0*/  UIADD3 UR10, UR6, 0x2, URZ ;  /* 0x00000002060a7890 */ /* 0x000fe4000fffe03f */
[----:B------:R-:W-:Y:S02]  /*12c0*/  UIADD3 UR12, UR4, 0x4, URZ ;  /* 0x00000004040c7890 */ /* 0x000fe4000fffe03f */
[----:B------:R-:W-:Y:S02]  /*12d0*/  UIADD3 UR14, UR6, 0x4, URZ ;  /* 0x00000004060e7890 */ /* 0x000fe4000fffe03f */
[----:B------:R-:W-:Y:S01]  /*12e0*/  HGMMA.64x96x16.F32.BF16 R24, gdesc[UR4], RZ, !UPT, gsb0 ;  /* 0x01600000041879f0 */ /* 0x000fe2000c0018ff */
[----:B------:R-:W-:Y:S02]  /*12f0*/  UIADD3 UR16, UR4, 0x6, URZ ;  /* 0x0000000604107890 */ /* 0x000fe4000fffe03f */
[----:B------:R-:W-:Y:S01]  /*1300*/  UIADD3 UR18, UR6, 0x6, URZ ;  /* 0x0000000606127890 */ /* 0x000fe2000fffe03f */
[----:B------:R-:W-:Y:S01]  /*1310*/  UMOV UR17, 0x40000040 ;  /* 0x4000004000117882 */ /* 0x000fe20000000000 */
[----:B------:R-:W-:Y:S01]  /*1320*/  UMOV UR19, 0x40000040 ;  /* 0x4000004000137882 */ /* 0x000fe20000000000 */
[----:B--2---:R-:W-:-:S04]  /*1330*/  SHF.R.U32.HI R0, RZ, 0x7, R0 ;  /* 0x00000007ff007819 */ /* 0x004fc80000011600 */
[----:B------:R-:W-:Y:S01]  /*1340*/  IADD3 R0, -R0, 0xb, RZ ;  /* 0x0000000b00007810 */ /* 0x000fe20007ffe1ff */
[----:B------:R-:W-:Y:S02]  /*1350*/  WARPGROUP.DEPBAR.LE gsb0, 0x0 ;  /* 0x00008000000079c5 */ /* 0x000fe40000010000 */
[----:B------:R-:W-:-:S06]  /*1360*/  WARPGROUP.ARRIVE ;  /* 0x00000000000079c5 */ /* 0x000fcc0000000000 */
[----:B------:R-:W-:Y:S03]  /*1370*/  HGMMA.64x96x16.F32.BF16 R24, gdesc[UR8], R24, gsb0 ;  /* 0x01600000081879f0 */ /* 0x000fe60008001818 */
[----:B------:R-:W-:Y:S02]  /*1380*/  WARPGROUP.DEPBAR.LE gsb0, 0x0 ;  /* 0x00008000000079c5 */ /* 0x000fe40000010000 */
[----:B------:R-:W-:-:S06]  /*1390*/  WARPGROUP.ARRIVE ;  /* 0x00000000000079c5 */ /* 0x000fcc0000000000 */
[----:B------:R-:W-:Y:S03]  /*13a0*/  HGMMA.64x96x16.F32.BF16 R24, gdesc[UR12], R24, gsb0 ;  /* 0x016000000c1879f0 */ /* 0x000fe60008001818 */
[----:B------:R-:W-:Y:S02]  /*13b0*/  WARPGROUP.DEPBAR.LE gsb0, 0x0 ;  /* 0x00008000000079c5 */ /* 0x000fe40000010000 */
[----:B------:R-:W-:-:S06]  /*13c0*/  WARPGROUP.ARRIVE ;  /* 0x00000000000079c5 */ /* 0x000fcc0000000000 */
[----:B------:R-:W-:Y:S03]  /*13d0*/  HGMMA.64x96x16.F32.BF16 R24, gdesc[UR16], R24, gsb0 ;  /* 0x01600000101879f0 */ /* 0x000fe60008001818 */
[----:B------:R-:W-:Y:S02]  /*13e0*/  WARPGROUP.DEPBAR.LE gsb0, 0x0 ;  /* 0x00008000000079c5 */ /* 0x000fe40000010000 */
[----:B------:R2:W-:Y:S06]  /*13f0*/  BAR.ARV R0, 0x100 ;  /* 0x000400000000751d */ /* 0x0005ec0000002000 */
[----:B------:R-:W-:Y:S05]  /*1400*/  @!P0 BRA `(.L_x_13) ;  /* 0x0000000000048947 */ /* 0x000fea0003800000 */
[----:B------:R-:W-:Y:S01]  /*1410*/  BPT.TRAP 0x1 ;  /* 0x000000040000795c */ /* 0x000fe20000300000 */
.L_x_13:
[----:B------:R-:W-:Y:S01]  /*1420*/  ULDC UR7, c[0x0][0x9d8] ;  /* 0x0002760000077ab9 */ /* 0x000fe20000000800 */
[----:B------:R-:W-:Y:S01]  /*1430*/  UIMAD UR6, UR44, -0x60, UR42 ;  /* 0xffffffa02c0678a4 */ /* 0x000fe2000f8e022a */
[----:B------:R-:W-:Y:S01]  /*1440*/  FMUL.FTZ R24, R24, UR7 ;  /* 0x0000000718187c20 */ /* 0x000fe20008410000 */
[----:B------:R-:W-:Y:S01]  /*1450*/  FMUL.FTZ R25, R25, UR7 ;  /* 0x0000000719197c20 */ /* 0x000fe20008410000 */
[----:B------:R-:W-:Y:S01]  /*1460*/  FMUL.FTZ R28, R28, UR7 ;  /* 0x000000071c1c7c20 */ /* 0x000fe20008410000 */
[----:B------:R-:W-:Y:S01]  /*1470*/  UIADD3 UR6, UR6, 0x60, URZ ;  /* 0x0000006006067890 */ /* 0x000fe2000fffe03f */
[----:B------:R-:W-:Y:S01]  /*1480*/  FMUL.FTZ R29, R29, UR7 ;  /* 0x000000071d1d7c20 */ /* 0x000fe20008410000 */
[----:B------:R-:W-:Y:S01]  /*1490*/  FMUL.FTZ R32, R32, UR7 ;  /* 0x0000000720207c20 */ /* 0x000fe20008410000 */
[----:B------:R-:W3:Y:S01]  /*14a0*/  MUFU.TANH R24, R24 ;  /* 0x0000001800187308 */ /* 0x000ee20000002400 */
[----:B------:R-:W-:Y:S01]  /*14b0*/  FMUL.FTZ R26, R26, UR7 ;  /* 0x000000071a1a7c20 */ /* 0x000fe20008410000 */
[----:B------:R-:W-:Y:S01]  /*14c0*/  FMUL.FTZ R33, R33, UR7 ;  /* 0x0000000721217c20 */ /* 0x000fe20008410000 */
[----:B-1----:R-:W-:Y:S01]  /*14d0*/  MOV R3, UR6 ;  /* 0x0000000600037c02 */ /* 0x002fe20008000f00 */
[----:B------:R-:W-:Y:S01]  /*14e0*/  FMUL.FTZ R27, R27, UR7 ;  /* 0x000000071b1b7c20 */ /* 0x000fe20008410000 */
[----:B------:R-:W-:Y:S01]  /*14f0*/  FMUL.FTZ R36, R36, UR7 ;  /* 0x0000000724247c20 */ /* 0x000fe20008410000 */
[----:B------:R-:W-:Y:S01]  /*1500*/  FMUL.FTZ R30, R30, UR7 ;  /* 0x000000071e1e7c20 */ /* 0x000fe20008410000 */
[----:B------:R-:W-:Y:S01]  /*1510*/  FMUL.FTZ R37, R37, UR7 ;  /* 0x0000000725257c20 */ /* 0x000fe20008410000 */
[----:B------:R-:W1:Y:S01]  /*1520*/  MUFU.TANH R25, R25 ;  /* 0x0000001900197308 */ /* 0x000e620000002400 */
[----:B------:R-:W-:-:S02]  /*1530*/  IMAD R3, R208, -0x2, R3 ;  /* 0xfffffffed0037824 */ /* 0x000fc400078e0203 */
[----:B------:R-:W-:Y:S01]  /*1540*/  FMUL.FTZ R31, R31, UR7 ;  /* 0x000000071f1f7c20 */ /* 0x000fe20008410000 */
[----:B------:R-:W-:Y:S01]  /*1550*/  FMUL.FTZ R40, R40, UR7 ;  /* 0x0000000728287c20 */ /* 0x000fe20008410000 */
[----:B------:R-:W-:Y:S01]  /*1560*/  FMUL.FTZ R34, R34, UR7 ;  /* 0x0000000722227c20 */ /* 0x000fe20008410000 */
[----:B------:R-:W-:Y:S01]  /*1570*/  FMUL.FTZ R41, R41, UR7 ;  /* 0x0000000729297c20 */ /* 0x000fe20008410000 */
[----:B------:R-:W-:Y:S01]  /*1580*/  ISETP.GT.AND P6, PT, R3, RZ, PT ;  /* 0x000000ff0300720c */ /* 0x000fe20003fc4270 */
[----:B------:R-:W-:Y:S01]  /*1590*/  FMUL.FTZ R35, R35, UR7 ;  /* 0x0000000723237c20 */ /* 0x000fe20008410000 */
[----:B------:R-:W4:Y:S01]  /*15a0*/  MUFU.TANH R28, R28 ;  /* 0x0000001c001c7308 */ /* 0x000f220000002400 */
[C---:B------:R-:W-:Y:S01]  /*15b0*/  ISETP.GT.AND P5, PT, R3.reuse, 0x1, PT ;  /* 0x000000010300780c */ /* 0x040fe20003fa4270 */
[----:B------:R-:W-:Y:S01]  /*15c0*/  FMUL.FTZ R44, R44, UR7 ;  /* 0x000000072c2c7c20 */ /* 0x000fe20008410000 */
[----:B------:R-:W-:Y:S01]  /*15d0*/  ISETP.GT.AND P4, PT, R3, 0x8, PT ;  /* 0x000000080300780c */ /* 0x000fe20003f84270 */
[----:B------:R-:W-:Y:S01]  /*15e0*/  FMUL.FTZ R38, R38, UR7 ;  /* 0x0000000726267c20 */ /* 0x000fe20008410000 */
[----:B---3--:R-:W-:Y:S01]  /*15f0*/  FSEL R24, R24, -INF , P6 ;  /* 0xff80000018187808 */ /* 0x008fe20003000000 */
[----:B------:R-:W-:Y:S01]  /*1600*/  FMUL.FTZ R45, R45, UR7 ;  /* 0x000000072d2d7c20 */ /* 0x000fe20008410000 */
[----:B------:R-:W-:Y:S01]  /*1610*/  ISETP.GT.AND P3, PT, R3, 0x9, PT ;  /* 0x000000090300780c */ /* 0x000fe20003f64270 */
[----:B------:R-:W3:Y:S01]  /*1620*/  MUFU.TANH R29, R29 ;  /* 0x0000001d001d7308 */ /* 0x000ee20000002400 */
[----:B-1----:R-:W-:Y:S01]  /*1630*/  FSEL R25, R25, -INF , P5 ;  /* 0xff80000019197808 */ /* 0x002fe20002800000 */
[----:B------:R-:W-:Y:S01]  /*1640*/  FMUL.FTZ R39, R39, UR7 ;  /* 0x0000000727277c20 */ /* 0x000fe20008410000 */
[C---:B------:R-:W-:Y:S01]  /*1650*/  ISETP.GT.AND P2, PT, R3.reuse, 0x10, PT ;  /* 0x000000100300780c */ /* 0x040fe20003f44270 */
[----:B------:R-:W-:Y:S01]  /*1660*/  FMUL.FTZ R48, R48, UR7 ;  /* 0x0000000730307c20 */ /* 0x000fe20008410000 */
[----:B------:R-:W-:Y:S01]  /*1670*/  FMNMX.FTZ R5, R24, R25, !PT ;  /* 0x0000001918057209 */ /* 0x000fe20007810000 */
[----:B------:R-:W-:Y:S01]  /*1680*/  FMUL.FTZ R42, R42, UR7 ;  /* 0x000000072a2a7c20 */ /* 0x000fe20008410000 */
[----:B------:R-:W-:Y:S01]  /*1690*/  ISETP.GT.AND P1, PT, R3, 0x11, PT ;  /* 0x000000110300780c */ /* 0x000fe20003f24270 */
[----:B------:R-:W1:Y:S01]  /*16a0*/  MUFU.TANH R32, R32 ;  /* 0x0000002000207308 */ /* 0x000e620000002400 */
[----:B----4-:R-:W-:Y:S01]  /*16b0*/  FSEL R28, R28, -INF , P4 ;  /* 0xff8000001c1c7808 */ /* 0x010fe20002000000 */
[----:B------:R-:W-:Y:S01]  /*16c0*/  FMUL.FTZ R49, R49, UR7 ;  /* 0x0000000731317c20 */ /* 0x000fe20008410000 */
[----:B------:R-:W-:Y:S01]  /*16d0*/  FMUL.FTZ R43, R43, UR7 ;  /* 0x000000072b2b7c20 */ /* 0x000fe20008410000 */
[----:B------:R-:W-:Y:S01]  /*16e0*/  FMUL.FTZ R52, R52, UR7 ;  /* 0x0000000734347c20 */ /* 0x000fe20008410000 */
[----:B------:R-:W-:Y:S01]  /*16f0*/  FMNMX.FTZ R4, R28, R5, !PT ;  /* 0x000000051c047209 */ /* 0x000fe20007810000 */
[----:B------:R-:W-:Y:S01]  /*1700*/  FMUL.FTZ R46, R46, UR7 ;  /* 0x000000072e2e7c20 */ /* 0x000fe20008410000 */
[----:B------:R-:W-:Y:S01]  /*1710*/  FMUL.FTZ R53, R53, UR7 ;  /* 0x0000000735357c20 */ /* 0x000fe20008410000 */
[----:B------:R-:W4:Y:S01]  /*1720*/  MUFU.TANH R26, R26 ;  /* 0x0000001a001a7308 */ /* 0x000f220000002400 */
[----:B---3--:R-:W-:Y:S01]  /*1730*/  FSEL R29, R29, -INF , P3 ;  /* 0xff8000001d1d7808 */ /* 0x008fe20001800000 */
[----:B------:R-:W-:Y:S01]  /*1740*/  FMUL.FTZ R47, R47, UR7 ;  /* 0x000000072f2f7c20 */ /* 0x000fe20008410000 */
[----:B------:R-:W-:Y:S01]  /*1750*/  FMUL.FTZ R56, R56, UR7 ;  /* 0x0000000738387c20 */ /* 0x000fe20008410000 */
[----:B------:R-:W-:Y:S01]  /*1760*/  FMUL.FTZ R50, R50, UR7 ;  /* 0x0000000732327c20 */ /* 0x000fe20008410000 */
[----:B------:R-:W-:Y:S01]  /*1770*/  FMNMX.FTZ R5, R29, R4, !PT ;  /* 0x000000041d057209 */ /* 0x000fe20007810000 */
[----:B------:R-:W-:Y:S01]  /*1780*/  FMUL.FTZ R57, R57, UR7 ;  /* 0x0000000739397c20 */ /* 0x000fe20008410000 */
[----:B------:R-:W-:Y:S01]  /*1790*/  FMUL.FTZ R51, R51, UR7 ;  /* 0x0000000733337c20 */ /* 0x000fe20008410000 */
[----:B------:R-:W3:Y:S01]  /*17a0*/  MUFU.TANH R33, R33 ;  /* 0x0000002100217308 */ /* 0x000ee20000002400 */
[----:B-1----:R-:W-:Y:S01]  /*17b0*/  FSEL R32, R32, -INF , P2 ;  /* 0xff80000020207808 */ /* 0x002fe20001000000 */
[----:B------:R-:W-:Y:S01]  /*17c0*/  FMUL.FTZ R60, R60, UR7 ;  /* 0x000000073c3c7c20 */ /* 0x000fe20008410000 */
[----:B------:R-:W-:Y:S01]  /*17d0*/  FMUL.FTZ R54, R54, UR7 ;  /* 0x0000000736367c20 */ /* 0x000fe20008410000 */
[----:B------:R-:W-:Y:S01]  /*17e0*/  FMUL.FTZ R61, R61, UR7 ;  /* 0x000000073d3d7c20 */ /* 0x000fe20008410000 */
[----:B------:R-:W-:Y:S01]  /*17f0*/  FMNMX.FTZ R4, R32, R5, !PT ;  /* 0x0000000520047209 */ /* 0x000fe20007810000 */
[----:B------:R-:W-:Y:S01]  /*1800*/  FMUL.FTZ R55, R55, UR7 ;  /* 0x0000000737377c20 */ /* 0x000fe20008410000 */
[----:B------:R-:W-:Y:S01]  /*1810*/  FMUL.FTZ R64, R64, UR7 ;  /* 0x0000000740407c20 */ /* 0x000fe20008410000 */
[----:B------:R-:W1:Y:S01]  /*1820*/  MUFU.TANH R27, R27 ;  /* 0x0000001b001b7308 */ /* 0x000e620000002400 */
[----:B----4-:R-:W-:Y:S01]  /*1830*/  FSEL R26, R26, -INF , P6 ;  /* 0xff8000001a1a7808 */ /* 0x010fe20003000000 */
[----:B------:R-:W-:Y:S01]  /*1840*/  FMUL.FTZ R58, R58, UR7 ;  /* 0x000000073a3a7c20 */ /* 0x000fe20008410000 */
[----:B------:R-:W-:Y:S01]  /*1850*/  ISETP.GT.AND P6, PT, R3, 0x18, PT ;  /* 0x000000180300780c */ /* 0x000fe20003fc4270 */
[----:B------:R-:W-:Y:S01]  /*1860*/  FMUL.FTZ R65, R65, UR7 ;  /* 0x0000000741417c20 */ /* 0x000fe20008410000 */
[----:B------:R-:W-:Y:S01]  /*1870*/  FMUL.FTZ R59, R59, UR7 ;  /* 0x000000073b3b7c20 */ /* 0x000fe20008410000 */
        /* <DEDUP_REMOVED lines=13> */
[----:B------:R-:W-:Y:S01]  /*1950*/  ISETP.GT.AND P5, PT, R3, 0x19, PT ;  /* 0x000000190300780c */ /* 0x000fe20003fa4270 */
[----:B------:R-:W-:Y:S01]  /*1960*/  ULDC UR10, c[0x0][0x988] ;  /* 0x00026200000a7ab9 */ /* 0x000fe20000000800 */
[----:B------:R-:W-:Y:S01]  /*1970*/  P2R R9, PR, RZ, 0x1 ;  /* 0x00000001ff097803 */ /* 0x000fe20000000000 */
[----:B------:R-:W-:-:S02]  /*1980*/  UIADD3 UR6, UR22, 0x22840, URZ ;  /* 0x0002284016067890 */ /* 0x000fc4000fffe03f */
[----:B------:R-:W1:Y:S01]  /*1990*/  MUFU.TANH R37, R37 ;  /* 0x0000002500257308 */ /* 0x000e620000002400 */
[----:B----4-:R-:W-:Y:S01]  /*19a0*/  FSEL R36, R36, -INF , P6 ;  /* 0xff80000024247808 */ /* 0x010fe20003000000 */
[----:B------:R-:W-:-:S03]  /*19b0*/  UPRMT UR6, UR39, 0x654, UR6 ;  /* 0x0000065427067896 */ /* 0x000fc60008000006 */
[----:B------:R-:W-:-:S03]  /*19c0*/  FMNMX.FTZ R4, R36, R5, !PT ;  /* 0x0000000524047209 */ /* 0x000fc60007810000 */
[----:B------:R-:W4:Y:S01]  /*19d0*/  MUFU.TANH R31, R31 ;  /* 0x0000001f001f7308 */ /* 0x000f220000002400 */
[----:B---3--:R-:W-:Y:S02]  /*19e0*/  FSEL R30, R30, -INF , P4 ;  /* 0xff8000001e1e7808 */ /* 0x008fe40002000000 */
[----:B------:R-:W-:Y:S01]  /*19f0*/  ISETP.GT.AND P4, PT, R3, 0x20, PT ;  /* 0x000000200300780c */ /* 0x000fe20003f84270 */
[----:B------:R-:W-:Y:S04]  /*1a00*/  SYNCS.ARRIVE.TRANS64.RED.A1T0 RZ, [UR6], RZ ;  /* 0x000000ffffff79a7 */ /* 0x000fe80008100406 */
[----:B------:R-:W3:Y:S01]  /*1a10*/  MUFU.TANH R40, R40 ;  /* 0x0000002800287308 */ /* 0x000ee20000002400 */
[----:B-1----:R-:W-:-:S04]  /*1a20*/  FSEL R37, R37, -INF , P5 ;  /* 0xff80000025257808 */ /* 0x002fc80002800000 */
[----:B------:R-:W-:-:S03]  /*1a30*/  FMNMX.FTZ R5, R37, R4, !PT ;  /* 0x0000000425057209 */ /* 0x000fc60007810000 */
[----:B------:R-:W1:Y:S01]  /*1a40*/  MUFU.TANH R34, R34 ;  /* 0x0000002200227308 */ /* 0x000e620000002400 */
[----:B----4-:R-:W-:Y:S02]  /*1a50*/  FSEL R31, R31, -INF , P3 ;  /* 0xff8000001f1f7808 */ /* 0x010fe40001800000 */
[----:B------:R-:W-:-:S05]  /*1a60*/  ISETP.GT.AND P3, PT, R3, 0x21, PT ;  /* 0x000000210300780c */ /* 0x000fca0003f64270 */
[----:B------:R-:W4:Y:S01]  /*1a70*/  MUFU.TANH R41, R41 ;  /* 0x0000002900297308 */ /* 0x000f220000002400 */
[----:B---3--:R-:W-:-:S04]  /*1a80*/  FSEL R40, R40, -INF , P4 ;  /* 0xff80000028287808 */ /* 0x008fc80002000000 */
[----:B------:R-:W-:-:S03]  /*1a90*/  FMNMX.FTZ R4, R40, R5, !PT ;  /* 0x0000000528047209 */ /* 0x000fc60007810000 */
[----:B------:R-:W3:Y:S01]  /*1aa0*/  MUFU.TANH R35, R35 ;  /* 0x0000002300237308 */ /* 0x000ee20000002400 */
[----:B-1----:R-:W-:Y:S02]  /*1ab0*/  FSEL R34, R34, -INF , P2 ;  /* 0xff80000022227808 */ /* 0x002fe40001000000 */
[----:B------:R-:W-:-:S05]  /*1ac0*/  ISETP.GT.AND P2, PT, R3, 0x28, PT ;  /* 0x000000280300780c */ /* 0x000fca0003f44270 */
[----:B------:R-:W1:Y:S01]  /*1ad0*/  MUFU.TANH R44, R44 ;  /* 0x0000002c002c7308 */ /* 0x000e620000002400 */
[----:B----4-:R-:W-:-:S04]  /*1ae0*/  FSEL R41, R41, -INF , P3 ;  /* 0xff80000029297808 */ /* 0x010fc80001800000 */
[----:B------:R-:W-:-:S03]  /*1af0*/  FMNMX.FTZ R5, R41, R4, !PT ;  /* 0x0000000429057209 */ /* 0x000fc60007810000 */
[----:B------:R-:W4:Y:S01]  /*1b00*/  MUFU.TANH R38, R38 ;  /* 0x0000002600267308 */ /* 0x000f220000002400 */
[----:B---3--:R-:W-:Y:S02]  /*1b10*/  FSEL R35, R35, -INF , P1 ;  /* 0xff80000023237808 */ /* 0x008fe40000800000 */
[----:B------:R-:W-:-:S05]  /*1b20*/  ISETP.GT.AND P1, PT, R3, 0x29, PT ;  /* 0x000000290300780c */ /* 0x000fca0003f24270 */
        /* <DEDUP_REMOVED lines=67> */
[----:B----4-:R-:W-:-:S07]  /*1f60*/  FSEL R65, R65, -INF , P3 ;  /* 0xff80000041417808 */ /* 0x010fce0001800000 */
[----:B------:R-:W4:Y:S01]  /*1f70*/  MUFU.TANH R69, R69 ;  /* 0x0000004500457308 */ /* 0x000f220000002400 */
[----:B---3--:R-:W-:Y:S02]  /*1f80*/  FSEL R59, R59, -INF , P1 ;  /* 0xff8000003b3b7808 */ /* 0x008fe40000800000 */
[----:B------:R-:W-:Y:S02]  /*1f90*/  ISETP.GT.AND P1, PT, R3, 0x59, PT ;  /* 0x000000590300780c */ /* 0x000fe40003f24270 */
[----:B------:R-:W-:-:S03]  /*1fa0*/  FMNMX.FTZ R3, R65, R4, !PT ;  /* 0x0000000441037209 */ /* 0x000fc60007810000 */
[----:B------:R-:W3:Y:S01]  /*1fb0*/  MUFU.TANH R62, R62 ;  /* 0x0000003e003e7308 */ /* 0x000ee20000002400 */
[----:B-1----:R-:W-:-:S04]  /*1fc0*/  FSEL R68, R68, -INF , P2 ;  /* 0xff80000044447808 */ /* 0x002fc80001000000 */
[----:B------:R-:W-:-:S03]  /*1fd0*/  FMNMX.FTZ R4, R68, R3, !PT ;  /* 0x0000000344047209 */ /* 0x000fc60007810000 */
[----:B------:R-:W1:Y:S01]  /*1fe0*/  MUFU.TANH R63, R63 ;  /* 0x0000003f003f7308 */ /* 0x000e620000002400 */
[----:B----4-:R-:W-:-:S04]  /*1ff0*/  FSEL R69, R69, -INF , P1 ;  /* 0xff80000045457808 */ /* 0x010fc80000800000 */
[----:B------:R-:W-:-:S03]  /*2000*/  FMNMX.FTZ R4, R69, R4, !PT ;  /* 0x0000000445047209 */ /* 0x000fc60007810000 */
[----:B------:R-:W4:Y:S01]  /*2010*/  MUFU.TANH R66, R66 ;  /* 0x0000004200427308 */ /* 0x000f220000002400 */
[----:B---3--:R-:W-:Y:S01]  /*2020*/  FSEL R62, R62, -INF , P6 ;  /* 0xff8000003e3e7808 */ /* 0x008fe20003000000 */
[----:B------:R-:W3:Y:S06]  /*2030*/  SHFL.BFLY PT, R3, R4, 0x2, 0x1f ;  /* 0x0c401f0004037f89 */ /* 0x000eec00000e0000 */
[----:B------:R-:W5:Y:S01]  /*2040*/  MUFU.TANH R67, R67 ;  /* 0x0000004300437308 */ /* 0x000f620000002400 */
[----:B-1----:R-:W-:-:S07]  /*2050*/  FSEL R63, R63, -INF , P5 ;  /* 0xff8000003f3f7808 */ /* 0x002fce0002800000 */
[----:B------:R-:W1:Y:S01]  /*2060*/  MUFU.TANH R70, R70 ;  /* 0x0000004600467308 */ /* 0x000e620000002400 */
[----:B----4-:R-:W-:-:S07]  /*2070*/  FSEL R66, R66, -INF , P4 ;  /* 0xff80000042427808 */ /* 0x010fce0002000000 */
[----:B------:R-:W4:Y:S01]  /*2080*/  MUFU.TANH R71, R71 ;  /* 0x0000004700477308 */ /* 0x000f220000002400 */
[----:B-----5:R-:W-:Y:S02]  /*2090*/  FSEL R67, R67, -INF , P3 ;  /* 0xff80000043437808 */ /* 0x020fe40001800000 */
[----:B---3--:R-:W-:-:S05]  /*20a0*/  FMNMX.FTZ R5, R4, R3, !PT ;  /* 0x0000000304057209 */ /* 0x008fca0007810000 */
[----:B------:R-:W3:Y:S01]  /*20b0*/  SHFL.BFLY PT, R6, R5, 0x1, 0x1f ;  /* 0x0c201f0005067f89 */ /* 0x000ee200000e0000 */
[----:B-1----:R-:W-:Y:S02]  /*20c0*/  FSEL R70, R70, -INF , P2 ;  /* 0xff80000046467808 */ /* 0x002fe40001000000 */
[----:B----4-:R-:W-:Y:S02]  /*20d0*/  FSEL R71, R71, -INF , P1 ;  /* 0xff80000047477808 */ /* 0x010fe40000800000 */
[----:B---3--:R-:W-:Y:S02]  /*20e0*/  FMNMX.FTZ R3, R5, R6, !PT ;  /* 0x0000000605037209 */ /* 0x008fe40007810000 */
[----:B------:R-:W-:Y:S02]  /*20f0*/  FMNMX.FTZ R5, R26, R27, !PT ;  /* 0x0000001b1a057209 */ /* 0x000fe40007810000 */
[C---:B------:R-:W-:Y:S01]  /*2100*/  FSETP.NEU.FTZ.AND P0, PT, R3.reuse, -INF , PT ;  /* 0xff8000000300780b */ /* 0x040fe20003f1d000 */
[----:B------:R-:W-:Y:S01]  /*2110*/  FMUL.FTZ R6, R3, UR10 ;  /* 0x0000000a03067c20 */ /* 0x000fe20008410000 */
[----:B------:R-:W-:-:S04]  /*2120*/  FMNMX.FTZ R4, R30, R5, !PT ;  /* 0x000000051e047209 */ /* 0x000fc80007810000 */
[----:B------:R-:W-:Y:S02]  /*2130*/  FMNMX.FTZ R5, R31, R4, !PT ;  /* 0x000000041f057209 */ /* 0x000fe40007810000 */
[----:B------:R-:W-:Y:S02]  /*2140*/  FSEL R6, R6, RZ, P0 ;  /* 0x000000ff06067208 */ /* 0x000fe40000000000 */
[----:B------:R-:W-:Y:S02]  /*2150*/  FMNMX.FTZ R4, R34, R5, !PT ;  /* 0x0000000522047209 */ /* 0x000fe40007810000 */
[----:B------:R-:W-:Y:S01]  /*2160*/  ISETP.NE.AND P0, PT, R9, RZ, PT ;  /* 0x000000ff0900720c */ /* 0x000fe20003f05270 */
[--C-:B------:R-:W-:Y:S01]  /*2170*/  FFMA.FTZ R24, R24, UR10, -R6.reuse ;  /* 0x0000000a18187c23 */ /* 0x100fe20008010806 */
[----:B------:R-:W-:Y:S01]  /*2180*/  FMNMX.FTZ R5, R35, R4, !PT ;  /* 0x0000000423057209 */ /* 0x000fe20007810000 */
[--C-:B------:R-:W-:Y:S01]  /*2190*/  FFMA.FTZ R25, R25, UR10, -R6.reuse ;  /* 0x0000000a19197c23 */ /* 0x100fe20008010806 */
[--C-:B------:R-:W-:Y:S01]  /*21a0*/  FFMA.FTZ R28, R28, UR10, -R6.reuse ;  /* 0x0000000a1c1c7c23 */ /* 0x100fe20008010806 */
[--C-:B------:R-:W-:Y:S01]  /*21b0*/  FFMA.FTZ R29, R29, UR10, -R6.reuse ;  /* 0x0000000a1d1d7c23 */ /* 0x100fe20008010806 */
[----:B------:R-:W-:Y:S01]  /*21c0*/  FMNMX.FTZ R4, R38, R5, !PT ;  /* 0x0000000526047209 */ /* 0x000fe20007810000 */
[----:B------:R-:W-:Y:S01]  /*21d0*/  MUFU.EX2 R24, R24 ;  /* 0x0000001800187308 */ /* 0x000fe20000000800 */
[--C-:B------:R-:W-:Y:S01]  /*21e0*/  FFMA.FTZ R32, R32, UR10, -R6.reuse ;  /* 0x0000000a20207c23 */ /* 0x100fe20008010806 */
[--C-:B------:R-:W-:Y:S01]  /*21f0*/  FFMA.FTZ R33, R33, UR10, -R6.reuse ;  /* 0x0000000a21217c23 */ /* 0x100fe20008010806 */
[----:B------:R-:W-:Y:S01]  /*2200*/  FMNMX.FTZ R5, R39, R4, !PT ;  /* 0x0000000427057209 */ /* 0x000fe20007810000 */
[--C-:B------:R-:W-:Y:S01]  /*2210*/  FFMA.FTZ R36, R36, UR10, -R6.reuse ;  /* 0x0000000a24247c23 */ /* 0x100fe20008010806 */
[--C-:B------:R-:W-:Y:S01]  /*2220*/  FFMA.FTZ R37, R37, UR10, -R6.reuse ;  /* 0x0000000a25257c23 */ /* 0x100fe20008010806 */
[--C-:B------:R-:W-:Y:S01]  /*2230*/  FFMA.FTZ R40, R40, UR10, -R6.reuse ;  /* 0x0000000a28287c23 */ /* 0x100fe20008010806 */
[----:B------:R-:W-:Y:S01]  /*2240*/  FMNMX.FTZ R4, R42, R5, !PT ;  /* 0x000000052a047209 */ /* 0x000fe20007810000 */
[----:B------:R-:W1:Y:S01]  /*2250*/  MUFU.EX2 R25, R25 ;  /* 0x0000001900197308 */ /* 0x000e620000000800 */
[--C-:B------:R-:W-:Y:S01]  /*2260*/  FFMA.FTZ R41, R41, UR10, -R6.reuse ;  /* 0x0000000a29297c23 */ /* 0x100fe20008010806 */
        /* <DEDUP_REMOVED lines=14> */
[----:B------:R-:W3:Y:S01]  /*2350*/  MUFU.EX2 R29, R29 ;  /* 0x0000001d001d7308 */ /* 0x000ee20000000800 */
[--C-:B------:R-:W-:Y:S01]  /*2360*/  FFMA.FTZ R61, R61, UR10, -R6.reuse ;  /* 0x0000000a3d3d7c23 */ /* 0x100fe20008010806 */
[--C-:B------:R-:W-:Y:S01]  /*2370*/  FFMA.FTZ R64, R64, UR10, -R6.reuse ;  /* 0x0000000a40407c23 */ /* 0x100fe20008010806 */
[----:B------:R-:W-:Y:S01]  /*2380*/  FMNMX.FTZ R5, R51, R4, !PT ;  /* 0x0000000433057209 */ /* 0x000fe20007810000 */
[--C-:B------:R-:W-:Y:S01]  /*2390*/  FFMA.FTZ R65, R65, UR10, -R6.reuse ;  /* 0x0000000a41417c23 */ /* 0x100fe20008010806 */
[--C-:B------:R-:W-:Y:S01]  /*23a0*/  FFMA.FTZ R68, R68, UR10, -R6.reuse ;  /* 0x0000000a44447c23 */ /* 0x100fe20008010806 */
[----:B------:R-:W-:Y:S01]  /*23b0*/  FFMA.FTZ R6, R69, UR10, -R6 ;  /* 0x0000000a45067c23 */ /* 0x000fe20008010806 */
[----:B------:R-:W-:Y:S01]  /*23c0*/  FMNMX.FTZ R4, R54, R5, !PT ;  /* 0x0000000536047209 */ /* 0x000fe20007810000 */
[----:B------:R-:W-:Y:S01]  /*23d0*/  MUFU.EX2 R32, R32 ;  /* 0x0000002000207308 */ /* 0x000fe20000000800 */
[----:B-1----:R-:W-:Y:S01]  /*23e0*/  FADD.FTZ R11, R24, R25 ;  /* 0x00000019180b7221 */ /* 0x002fe20000010000 */
[----:B------:R-:W-:-:S02]  /*23f0*/  F2FP.BF16.F32.PACK_AB R152, R25, R24 ;  /* 0x000000181998723e */ /* 0x000fc400000010ff */
[----:B------:R-:W-:-:S04]  /*2400*/  FMNMX.FTZ R5, R55, R4, !PT ;  /* 0x0000000437057209 */ /* 0x000fc80007810000 */
[----:B------:R-:W-:Y:S01]  /*2410*/  FMNMX.FTZ R4, R58, R5, !PT ;  /* 0x000000053a047209 */ /* 0x000fe20007810000 */
[----:B------:R-:W1:Y:S01]  /*2420*/  MUFU.EX2 R33, R33 ;  /* 0x0000002100217308 */ /* 0x000e620000000800 */
[----:B---3--:R-:W-:Y:S02]  /*2430*/  F2FP.BF16.F32.PACK_AB R154, R29, R28 ;  /* 0x0000001c1d9a723e */ /* 0x008fe400000010ff */
[----:B------:R-:W-:-:S04]  /*2440*/  FMNMX.FTZ R5, R59, R4, !PT ;  /* 0x000000043b057209 */ /* 0x000fc80007810000 */
[----:B------:R-:W-:Y:S01]  /*2450*/  FMNMX.FTZ R4, R62, R5, !PT ;  /* 0x000000053e047209 */ /* 0x000fe20007810000 */
[----:B------:R-:W-:Y:S03]  /*2460*/  MUFU.EX2 R36, R36 ;  /* 0x0000002400247308 */ /* 0x000fe60000000800 */
[----:B------:R-:W-:-:S04]  /*2470*/  FMNMX.FTZ R5, R63, R4, !PT ;  /* 0x000000043f057209 */ /* 0x000fc80007810000 */
[----:B------:R-:W-:Y:S01]  /*2480*/  FMNMX.FTZ R4, R66, R5, !PT ;  /* 0x0000000542047209 */ /* 0x000fe20007810000 */
[----:B------:R-:W3:Y:S01]  /*2490*/  MUFU.EX2 R37, R37 ;  /* 0x0000002500257308 */ /* 0x000ee20000000800 */
[----:B-1----:R-:W-:Y:S02]  /*24a0*/  F2FP.BF16.F32.PACK_AB R156, R33, R32 ;  /* 0x00000020219c723e */ /* 0x002fe400000010ff */
[----:B------:R-:W-:-:S04]  /*24b0*/  FMNMX.FTZ R5, R67, R4, !PT ;  /* 0x0000000443057209 */ /* 0x000fc80007810000 */
[----:B------:R-:W-:Y:S01]  /*24c0*/  FMNMX.FTZ R4, R70, R5, !PT ;  /* 0x0000000546047209 */ /* 0x000fe20007810000 */
[----:B------:R-:W-:Y:S03]  /*24d0*/  MUFU.EX2 R40, R40 ;  /* 0x0000002800287308 */ /* 0x000fe60000000800 */
[----:B------:R-:W-:-:S05]  /*24e0*/  FMNMX.FTZ R4, R71, R4, !PT ;  /* 0x0000000447047209 */ /* 0x000fca0007810000 */
[----:B------:R-:W1:Y:S01]  /*24f0*/  SHFL.BFLY PT, R5, R4, 0x2, 0x1f ;  /* 0x0c401f0004057f89 */ /* 0x000e6200000e0000 */
[----:B------:R-:W4:Y:S01]  /*2500*/  MUFU.EX2 R41, R41 ;  /* 0x0000002900297308 */ /* 0x000f220000000800 */
[----:B---3--:R-:W-:-:S07]  /*2510*/  F2FP.BF16.F32.PACK_AB R158, R37, R36 ;  /* 0x00000024259e723e */ /* 0x008fce00000010ff */
[----:B------:R-:W-:Y:S08]  /*2520*/  MUFU.EX2 R44, R44 ;  /* 0x0000002c002c7308 */ /* 0x000ff00000000800 */
[----:B------:R-:W3:Y:S01]  /*2530*/  MUFU.EX2 R45, R45 ;  /* 0x0000002d002d7308 */ /* 0x000ee20000000800 */
[----:B----4-:R-:W-:Y:S02]  /*2540*/  F2FP.BF16.F32.PACK_AB R160, R41, R40 ;  /* 0x0000002829a0723e */ /* 0x010fe400000010ff */
[----:B-1----:R-:W-:-:S05]  /*2550*/  FMNMX.FTZ R5, R4, R5, !PT ;  /* 0x0000000504057209 */ /* 0x002fca0007810000 */
[----:B------:R-:W-:Y:S01]  /*2560*/  MUFU.EX2 R48, R48 ;  /* 0x0000003000307308 */ /* 0x000fe20000000800 */
[----:B------:R-:W1:Y:S07]  /*2570*/  SHFL.BFLY PT, R4, R5, 0x1, 0x1f ;  /* 0x0c201f0005047f89 */ /* 0x000e6e00000e0000 */
[----:B------:R-:W4:Y:S01]  /*2580*/  MUFU.EX2 R49, R49 ;  /* 0x0000003100317308 */ /* 0x000f220000000800 */
[----:B---3--:R-:W-:-:S07]  /*2590*/  F2FP.BF16.F32.PACK_AB R162, R45, R44 ;  /* 0x0000002c2da2723e */ /* 0x008fce00000010ff */
[----:B------:R-:W-:Y:S08]  /*25a0*/  MUFU.EX2 R52, R52 ;  /* 0x0000003400347308 */ /* 0x000ff00000000800 */
[----:B------:R-:W3:Y:S01]  /*25b0*/  MUFU.EX2 R53, R53 ;  /* 0x0000003500357308 */ /* 0x000ee20000000800 */
[----:B----4-:R-:W-:Y:S02]  /*25c0*/  F2FP.BF16.F32.PACK_AB R164, R49, R48 ;  /* 0x0000003031a4723e */ /* 0x010fe400000010ff */
[----:B-1----:R-:W-:-:S04]  /*25d0*/  FMNMX.FTZ R4, R5, R4, !PT ;  /* 0x0000000405047209 */ /* 0x002fc80007810000 */
[C---:B------:R-:W-:Y:S01]  /*25e0*/  FSETP.NEU.FTZ.AND P1, PT, R4.reuse, -INF , PT ;  /* 0xff8000000400780b */ /* 0x040fe20003f3d000 */
[----:B------:R-:W-:Y:S01]  /*25f0*/  FMUL.FTZ R5, R4, UR10 ;  /* 0x0000000a04057c20 */ /* 0x000fe20008410000 */
[----:B------:R-:W-:Y:S04]  /*2600*/  MUFU.EX2 R56, R56 ;  /* 0x0000003800387308 */ /* 0x000fe80000000800 */
[----:B------:R-:W-:Y:S02]  /*2610*/  FSEL R9, R5, RZ, P1 ;  /* 0x000000ff05097208 */ /* 0x000fe40000800000 */
[----:B---3--:R-:W-:Y:S02]  /*2620*/  F2FP.BF16.F32.PACK_AB R166, R53, R52 ;  /* 0x0000003435a6723e */ /* 0x008fe400000010ff */
[----:B------:R1:W-:Y:S01]  /*2630*/  MUFU.EX2 R5, R6 ;  /* 0x0000000600057308 */ /* 0x0003e20000000800 */
[--C-:B------:R-:W-:Y:S01]  /*2640*/  FFMA.FTZ R26, R26, UR10, -R9.reuse ;  /* 0x0000000a1a1a7c23 */ /* 0x100fe20008010809 */
[--C-:B------:R-:W-:Y:S01]  /*2650*/  FFMA.FTZ R27, R27, UR10, -R9.reuse ;  /* 0x0000000a1b1b7c23 */ /* 0x100fe20008010809 */
[--C-:B------:R-:W-:Y:S01]  /*2660*/  FFMA.FTZ R30, R30, UR10, -R9.reuse ;  /* 0x0000000a1e1e7c23 */ /* 0x100fe20008010809 */
[--C-:B------:R-:W-:Y:S01]  /*2670*/  FFMA.FTZ R31, R31, UR10, -R9.reuse ;  /* 0x0000000a1f1f7c23 */ /* 0x100fe20008010809 */
[--C-:B------:R-:W-:Y:S01]  /*2680*/  FFMA.FTZ R34, R34, UR10, -R9.reuse ;  /* 0x0000000a22227c23 */ /* 0x100fe20008010809 */
[--C-:B------:R-:W-:Y:S01]  /*2690*/  FFMA.FTZ R35, R35, UR10, -R9.reuse ;  /* 0x0000000a23237c23 */ /* 0x100fe20008010809 */
[----:B------:R-:W-:Y:S01]  /*26a0*/  FFMA.FTZ R38, R38, UR10, -R9 ;  /* 0x0000000a26267c23 */ /* 0x000fe20008010809 */
[----:B------:R-:W-:Y:S01]  /*26b0*/  MUFU.EX2 R26, R26 ;  /* 0x0000001a001a7308 */ /* 0x000fe20000000800 */
[----:B-1----:R-:W-:Y:S01]  /*26c0*/  FADD.FTZ R6, R28, R11 ;  /* 0x0000000b1c067221 */ /* 0x002fe20000010000 */
[--C-:B------:R-:W-:Y:S01]  /*26d0*/  FFMA.FTZ R39, R39, UR10, -R9.reuse ;  /* 0x0000000a27277c23 */ /* 0x100fe20008010809 */
[--C-:B------:R-:W-:Y:S01]  /*26e0*/  FFMA.FTZ R42, R42, UR10, -R9.reuse ;  /* 0x0000000a2a2a7c23 */ /* 0x100fe20008010809 */
[--C-:B------:R-:W-:Y:S01]  /*26f0*/  FFMA.FTZ R43, R43, UR10, -R9.reuse ;  /* 0x0000000a2b2b7c23 */ /* 0x100fe20008010809 */
[----:B------:R-:W-:Y:S01]  /*2700*/  FADD.FTZ R11, R29, R6 ;  /* 0x000000061d0b7221 */ /* 0x000fe20000010000 */
[--C-:B------:R-:W-:Y:S01]  /*2710*/  FFMA.FTZ R46, R46, UR10, -R9.reuse ;  /* 0x0000000a2e2e7c23 */ /* 0x100fe20008010809 */
[----:B------:R-:W-:Y:S01]  /*2720*/  FFMA.FTZ R47, R47, UR10, -R9 ;  /* 0x0000000a2f2f7c23 */ /* 0x000fe20008010809 */
[----:B------:R-:W1:Y:S01]  /*2730*/  MUFU.EX2 R27, R27 ;  /* 0x0000001b001b7308 */ /* 0x000e620000000800 */
[----:B------:R-:W-:Y:S01]  /*2740*/  FADD.FTZ R6, R32, R11 ;  /* 0x0000000b20067221 */ /* 0x000fe20000010000 */
[--C-:B------:R-:W-:Y:S01]  /*2750*/  FFMA.FTZ R50, R50, UR10, -R9.reuse ;  /* 0x0000000a32327c23 */ /* 0x100fe20008010809 */
[--C-:B------:R-:W-:Y:S01]  /*2760*/  FFMA.FTZ R51, R51, UR10, -R9.reuse ;  /* 0x0000000a33337c23 */ /* 0x100fe20008010809 */
[--C-:B------:R-:W-:Y:S01]  /*2770*/  FFMA.FTZ R54, R54, UR10, -R9.reuse ;  /* 0x0000000a36367c23 */ /* 0x100fe20008010809 */
[----:B------:R-:W-:Y:S01]  /*2780*/  FADD.FTZ R13, R33, R6 ;  /* 0x00000006210d7221 */ /* 0x000fe20000010000 */
[--C-:B------:R-:W-:Y:S01]  /*2790*/  FFMA.FTZ R55, R55, UR10, -R9.reuse ;  /* 0x0000000a37377c23 */ /* 0x100fe20008010809 */
[----:B------:R-:W-:Y:S01]  /*27a0*/  FFMA.FTZ R58, R58, UR10, -R9 ;  /* 0x0000000a3a3a7c23 */ /* 0x000fe20008010809 */
[----:B------:R-:W3:Y:S01]  /*27b0*/  MUFU.EX2 R30, R30 ;  /* 0x0000001e001e7308 */ /* 0x000ee20000000800 */
[----:B------:R-:W-:Y:S01]  /*27c0*/  FADD.FTZ R10, R36, R13 ;  /* 0x0000000d240a7221 */ /* 0x000fe20000010000 */
[--C-:B------:R-:W-:Y:S01]  /*27d0*/  FFMA.FTZ R59, R59, UR10, -R9.reuse ;  /* 0x0000000a3b3b7c23 */ /* 0x100fe20008010809 */
[--C-:B------:R-:W-:Y:S01]  /*27e0*/  FFMA.FTZ R62, R62, UR10, -R9.reuse ;  /* 0x0000000a3e3e7c23 */ /* 0x100fe20008010809 */
[--C-:B------:R-:W-:Y:S01]  /*27f0*/  FFMA.FTZ R63, R63, UR10, -R9.reuse ;  /* 0x0000000a3f3f7c23 */ /* 0x100fe20008010809 */
[----:B------:R-:W-:Y:S01]  /*2800*/  FADD.FTZ R13, R37, R10 ;  /* 0x0000000a250d7221 */ /* 0x000fe20000010000 */
[--C-:B------:R-:W-:Y:S01]  /*2810*/  FFMA.FTZ R66, R66, UR10, -R9.reuse ;  /* 0x0000000a42427c23 */ /* 0x100fe20008010809 */
[----:B------:R-:W-:Y:S01]  /*2820*/  FFMA.FTZ R67, R67, UR10, -R9 ;  /* 0x0000000a43437c23 */ /* 0x000fe20008010809 */
[----:B------:R-:W4:Y:S01]  /*2830*/  MUFU.EX2 R31, R31 ;  /* 0x0000001f001f7308 */ /* 0x000f220000000800 */
[----:B-1----:R-:W-:Y:S01]  /*2840*/  FADD.FTZ R11, R26, R27 ;  /* 0x0000001b1a0b7221 */ /* 0x002fe20000010000 */
[----:B------:R-:W-:Y:S01]  /*2850*/  FADD.FTZ R10, R40, R13 ;  /* 0x0000000d280a7221 */ /* 0x000fe20000010000 */
[--C-:B------:R-:W-:Y:S01]  /*2860*/  FFMA.FTZ R70, R70, UR10, -R9.reuse ;  /* 0x0000000a46467c23 */ /* 0x100fe20008010809 */
[----:B------:R-:W-:Y:S01]  /*2870*/  FFMA.FTZ R9, R71, UR10, -R9 ;  /* 0x0000000a47097c23 */ /* 0x000fe20008010809 */
[----:B------:R-:W-:Y:S01]  /*2880*/  F2FP.BF16.F32.PACK_AB R153, R27, R26 ;  /* 0x0000001a1b99723e */ /* 0x000fe200000010ff */
[----:B------:R-:W-:-:S02]  /*2890*/  FADD.FTZ R13, R41, R10 ;  /* 0x0000000a290d7221 */ /* 0x000fc40000010000 */
[----:B------:R-:W1:Y:S01]  /*28a0*/  MUFU.EX2 R34, R34 ;  /* 0x0000002200227308 */ /* 0x000e620000000800 */
[----:B---3--:R-:W-:Y:S01]  /*28b0*/  FADD.FTZ R6, R30, R11 ;  /* 0x0000000b1e067221 */ /* 0x008fe20000010000 */
[----:B------:R-:W-:-:S04]  /*28c0*/  FADD.FTZ R10, R44, R13 ;  /* 0x0000000d2c0a7221 */ /* 0x000fc80000010000 */
[----:B------:R-:W-:Y:S02]  /*28d0*/  FADD.FTZ R13, R45, R10 ;  /* 0x0000000a2d0d7221 */ /* 0x000fe40000010000 */
[----:B------:R-:W3:Y:S01]  /*28e0*/  MUFU.EX2 R35, R35 ;  /* 0x0000002300237308 */ /* 0x000ee20000000800 */
[C---:B----4-:R-:W-:Y:S01]  /*28f0*/  FADD.FTZ R11, R31.reuse, R6 ;  /* 0x000000061f0b7221 */ /* 0x050fe20000010000 */
[----:B------:R-:W-:Y:S01]  /*2900*/  FADD.FTZ R10, R48, R13 ;  /* 0x0000000d300a7221 */ /* 0x000fe20000010000 */
[----:B------:R-:W-:-:S03]  /*2910*/  F2FP.BF16.F32.PACK_AB R155, R31, R30 ;  /* 0x0000001e1f9b723e */ /* 0x000fc600000010ff */
[----:B------:R-:W-:Y:S02]  /*2920*/  FADD.FTZ R13, R49, R10 ;  /* 0x0000000a310d7221 */ /* 0x000fe40000010000 */
[----:B------:R-:W4:Y:S01]  /*2930*/  MUFU.EX2 R38, R38 ;  /* 0x0000002600267308 */ /* 0x000f220000000800 */
[----:B-1----:R-:W-:Y:S01]  /*2940*/  FADD.FTZ R6, R34, R11 ;  /* 0x0000000b22067221 */ /* 0x002fe20000010000 */
[----:B------:R-:W-:-:S04]  /*2950*/  FADD.FTZ R10, R52, R13 ;  /* 0x0000000d340a7221 */ /* 0x000fc80000010000 */
[----:B------:R-:W-:Y:S02]  /*2960*/  FADD.FTZ R13, R53, R10 ;  /* 0x0000000a350d7221 */ /* 0x000fe40000010000 */
[----:B------:R-:W1:Y:S01]  /*2970*/  MUFU.EX2 R39, R39 ;  /* 0x0000002700277308 */ /* 0x000e620000000800 */
[C---:B---3--:R-:W-:Y:S01]  /*2980*/  FADD.FTZ R11, R35.reuse, R6 ;  /* 0x00000006230b7221 */ /* 0x048fe20000010000 */
[----:B------:R-:W-:Y:S01]  /*2990*/  FADD.FTZ R10, R56, R13 ;  /* 0x0000000d380a7221 */ /* 0x000fe20000010000 */
[----:B------:R-:W-:-:S05]  /*29a0*/  F2FP.BF16.F32.PACK_AB R157, R35, R34 ;  /* 0x00000022239d723e */ /* 0x000fca00000010ff */
[----:B------:R-:W3:Y:S01]  /*29b0*/  MUFU.EX2 R42, R42 ;  /* 0x0000002a002a7308 */ /* 0x000ee20000000800 */
[----:B----4-:R-:W-:-:S07]  /*29c0*/  FADD.FTZ R6, R38, R11 ;  /* 0x0000000b26067221 */ /* 0x010fce0000010000 */
[----:B------:R-:W4:Y:S01]  /*29d0*/  MUFU.EX2 R43, R43 ;  /* 0x0000002b002b7308 */ /* 0x000f220000000800 */
[C---:B-1----:R-:W-:Y:S01]  /*29e0*/  FADD.FTZ R11, R39.reuse, R6 ;  /* 0x00000006270b7221 */ /* 0x042fe20000010000 */
[----:B------:R-:W-:-:S06]  /*29f0*/  F2FP.BF16.F32.PACK_AB R159, R39, R38 ;  /* 0x00000026279f723e */ /* 0x000fcc00000010ff */
[----:B------:R-:W1:Y:S01]  /*2a00*/  MUFU.EX2 R46, R46 ;  /* 0x0000002e002e7308 */ /* 0x000e620000000800 */
[----:B---3--:R-:W-:-:S07]  /*2a10*/  FADD.FTZ R6, R42, R11 ;  /* 0x0000000b2a067221 */ /* 0x008fce0000010000 */
[----:B------:R-:W3:Y:S01]  /*2a20*/  MUFU.EX2 R47, R47 ;  /* 0x0000002f002f7308 */ /* 0x000ee20000000800 */
[C---:B----4-:R-:W-:Y:S01]  /*2a30*/  FADD.FTZ R11, R43.reuse, R6 ;  /* 0x000000062b0b7221 */ /* 0x050fe20000010000 */
[----:B------:R-:W-:-:S06]  /*2a40*/  F2FP.BF16.F32.PACK_AB R161, R43, R42 ;  /* 0x0000002a2ba1723e */ /* 0x000fcc00000010ff */
[----:B------:R-:W4:Y:S01]  /*2a50*/  MUFU.EX2 R50, R50 ;  /* 0x0000003200327308 */ /* 0x000f220000000800 */
[----:B-1----:R-:W-:-:S07]  /*2a60*/  FADD.FTZ R6, R46, R11 ;  /* 0x0000000b2e067221 */ /* 0x002fce0000010000 */
[----:B------:R-:W1:Y:S01]  /*2a70*/  MUFU.EX2 R51, R51 ;  /* 0x0000003300337308 */ /* 0x000e620000000800 */
[C---:B---3--:R-:W-:Y:S01]  /*2a80*/  FADD.FTZ R11, R47.reuse, R6 ;  /* 0x000000062f0b7221 */ /* 0x048fe20000010000 */
[----:B------:R-:W-:-:S06]  /*2a90*/  F2FP.BF16.F32.PACK_AB R163, R47, R46 ;  /* 0x0000002e2fa3723e */ /* 0x000fcc00000010ff */
[----:B------:R-:W3:Y:S01]  /*2aa0*/  MUFU.EX2 R57, R57 ;  /* 0x0000003900397308 */ /* 0x000ee20000000800 */
[----:B----4-:R-:W-:-:S07]  /*2ab0*/  FADD.FTZ R6, R50, R11 ;  /* 0x0000000b32067221 */ /* 0x010fce0000010000 */
[----:B------:R-:W4:Y:S01]  /*2ac0*/  MUFU.EX2 R54, R54 ;  /* 0x0000003600367308 */ /* 0x000f220000000800 */
[C---:B-1----:R-:W-:Y:S01]  /*2ad0*/  FADD.FTZ R11, R51.reuse, R6 ;  /* 0x00000006330b7221 */ /* 0x042fe20000010000 */
[----:B------:R-:W-:-:S06]  /*2ae0*/  F2FP.BF16.F32.PACK_AB R165, R51, R50 ;  /* 0x0000003233a5723e */ /* 0x000fcc00000010ff */
[----:B------:R-:W1:Y:S01]  /*2af0*/  MUFU.EX2 R60, R60 ;  /* 0x0000003c003c7308 */ /* 0x000e620000000800 */
[C---:B---3--:R-:W-:Y:S01]  /*2b00*/  FADD.FTZ R13, R57.reuse, R10 ;  /* 0x0000000a390d7221 */ /* 0x048fe20000010000 */
[----:B------:R-:W-:-:S06]  /*2b10*/  F2FP.BF16.F32.PACK_AB R168, R57, R56 ;  /* 0x0000003839a8723e */ /* 0x000fcc00000010ff */
[----:B------:R-:W3:Y:S01]  /*2b20*/  MUFU.EX2 R55, R55 ;  /* 0x0000003700377308 */ /* 0x000ee20000000800 */
[----:B----4-:R-:W-:-:S07]  /*2b30*/  FADD.FTZ R6, R54, R11 ;  /* 0x0000000b36067221 */ /* 0x010fce0000010000 */
[----:B------:R-:W4:Y:S01]  /*2b40*/  MUFU.EX2 R61, R61 ;  /* 0x0000003d003d7308 */ /* 0x000f220000000800 */
[----:B-1----:R-:W-:-:S07]  /*2b50*/  FADD.FTZ R10, R60, R13 ;  /* 0x0000000d3c0a7221 */ /* 0x002fce0000010000 */
[----:B------:R-:W1:Y:S01]  /*2b60*/  MUFU.EX2 R58, R58 ;  /* 0x0000003a003a7308 */ /* 0x000e620000000800 */
[C---:B---3--:R-:W-:Y:S01]  /*2b70*/  FADD.FTZ R11, R55.reuse, R6 ;  /* 0x00000006370b7221 */ /* 0x048fe20000010000 */
[----:B------:R-:W-:-:S06]  /*2b80*/  F2FP.BF16.F32.PACK_AB R167, R55, R54 ;  /* 0x0000003637a7723e */ /* 0x000fcc00000010ff */
[----:B------:R-:W3:Y:S01]  /*2b90*/  MUFU.EX2 R64, R64 ;  /* 0x0000004000407308 */ /* 0x000ee20000000800 */
[C---:B----4-:R-:W-:Y:S01]  /*2ba0*/  FADD.FTZ R13, R61.reuse, R10 ;  /* 0x0000000a3d0d7221 */ /* 0x050fe20000010000 */
[----:B------:R-:W-:-:S06]  /*2bb0*/  F2FP.BF16.F32.PACK_AB R170, R61, R60 ;  /* 0x0000003c3daa723e */ /* 0x000fcc00000010ff */
[----:B------:R-:W4:Y:S01]  /*2bc0*/  MUFU.EX2 R59, R59 ;  /* 0x0000003b003b7308 */ /* 0x000f220000000800 */
[----:B-1----:R-:W-:-:S07]  /*2bd0*/  FADD.FTZ R6, R58, R11 ;  /* 0x0000000b3a067221 */ /* 0x002fce0000010000 */
[----:B------:R-:W1:Y:S01]  /*2be0*/  MUFU.EX2 R65, R65 ;  /* 0x0000004100417308 */ /* 0x000e620000000800 */
[----:B---3--:R-:W-:-:S07]  /*2bf0*/  FADD.FTZ R10, R64, R13 ;  /* 0x0000000d400a7221 */ /* 0x008fce0000010000 */
[----:B------:R-:W3:Y:S01]  /*2c00*/  MUFU.EX2 R62, R62 ;  /* 0x0000003e003e7308 */ /* 0x000ee20000000800 */
[C---:B----4-:R-:W-:Y:S01]  /*2c10*/  FADD.FTZ R11, R59.reuse, R6 ;  /* 0x000000063b0b7221 */ /* 0x050fe20000010000 */
[----:B------:R-:W-:-:S06]  /*2c20*/  F2FP.BF16.F32.PACK_AB R169, R59, R58 ;  /* 0x0000003a3ba9723e */ /* 0x000fcc00000010ff */
[----:B------:R-:W4:Y:S01]  /*2c30*/  MUFU.EX2 R68, R68 ;  /* 0x0000004400447308 */ /* 0x000f220000000800 */
[C---:B-1----:R-:W-:Y:S01]  /*2c40*/  FADD.FTZ R13, R65.reuse, R10 ;  /* 0x0000000a410d7221 */ /* 0x042fe20000010000 */
[----:B------:R-:W-:-:S06]  /*2c50*/  F2FP.BF16.F32.PACK_AB R172, R65, R64 ;  /* 0x0000004041ac723e */ /* 0x000fcc00000010ff */
[----:B------:R-:W1:Y:S01]  /*2c60*/  MUFU.EX2 R63, R63 ;  /* 0x0000003f003f7308 */ /* 0x000e620000000800 */
[----:B---3--:R-:W-:-:S07]  /*2c70*/  FADD.FTZ R6, R62, R11 ;  /* 0x0000000b3e067221 */ /* 0x008fce0000010000 */
[----:B------:R-:W3:Y:S01]  /*2c80*/  MUFU.EX2 R66, R66 ;  /* 0x0000004200427308 */ /* 0x000ee20000000800 */
[----:B----4-:R-:W-:Y:S01]  /*2c90*/  FADD.FTZ R10, R68, R13 ;  /* 0x0000000d440a7221 */ /* 0x010fe20000010000 */
[----:B------:R-:W-:-:S06]  /*2ca0*/  F2FP.BF16.F32.PACK_AB R174, R5, R68 ;  /* 0x0000004405ae723e */ /* 0x000fcc00000010ff */
[----:B------:R-:W4:Y:S01]  /*2cb0*/  MUFU.EX2 R67, R67 ;  /* 0x0000004300437308 */ /* 0x000f220000000800 */
[----:B-1----:R-:W-:Y:S01]  /*2cc0*/  FADD.FTZ R11, R63, R6 ;  /* 0x000000063f0b7221 */ /* 0x002fe20000010000 */
[----:B------:R-:W-:Y:S01]  /*2cd0*/  FADD.FTZ R6, R5, R10 ;  /* 0x0000000a05067221 */ /* 0x000fe20000010000 */
[----:B------:R-:W-:-:S05]  /*2ce0*/  F2FP.BF16.F32.PACK_AB R171, R63, R62 ;  /* 0x0000003e3fab723e */ /* 0x000fca00000010ff */
[----:B------:R-:W1:Y:S01]  /*2cf0*/  MUFU.EX2 R70, R70 ;  /* 0x0000004600467308 */ /* 0x000e620000000800 */
[----:B---3--:R-:W-:-:S07]  /*2d00*/  FADD.FTZ R10, R66, R11 ;  /* 0x0000000b420a7221 */ /* 0x008fce0000010000 */
[----:B------:R-:W3:Y:S01]  /*2d10*/  MUFU.EX2 R9, R9 ;  /* 0x0000000900097308 */ /* 0x000ee20000000800 */
[C---:B----4-:R-:W-:Y:S01]  /*2d20*/  FADD.FTZ R5, R67.reuse, R10 ;  /* 0x0000000a43057221 */ /* 0x050fe20000010000 */
[----:B------:R-:W-:-:S03]  /*2d30*/  F2FP.BF16.F32.PACK_AB R173, R67, R66 ;  /* 0x0000004243ad723e */ /* 0x000fc600000010ff */
[----:B-1----:R-:W-:-:S04]  /*2d40*/  FADD.FTZ R10, R70, R5 ;  /* 0x00000005460a7221 */ /* 0x002fc80000010000 */
[C---:B---3--:R-:W-:Y:S01]  /*2d50*/  FADD.FTZ R5, R9.reuse, R10 ;  /* 0x0000000a09057221 */ /* 0x048fe20000010000 */
[----:B------:R-:W-:Y:S01]  /*2d60*/  F2FP.BF16.F32.PACK_AB R175, R9, R70 ;  /* 0x0000004609af723e */ /* 0x000fe200000010ff */
[----:B------:R-:W-:Y:S06]  /*2d70*/  @!P0 BRA `(.L_x_14) ;  /* 0x0000000000048947 */ /* 0x000fec0003800000 */
[----:B------:R-:W-:Y:S01]  /*2d80*/  BPT.TRAP 0x1 ;  /* 0x000000040000795c */ /* 0x000fe20000300000 */
.L_x_14:
[----:B------:R1:W3:Y:S01]  /*2d90*/  SYNCS.PHASECHK.TRANS64.TRYWAIT P1, [UR22+0x22850], R8 ;  /* 0x02285008ff0075a7 */ /* 0x0002e20008020156 */
[----:B------:R-:W-:Y:S05]  /*2da0*/  @!P0 BRA `(.L_x_15) ;  /* 0x0000000000048947 */ /* 0x000fea0003800000 */
[----:B------:R-:W-:Y:S01]  /*2db0*/  BPT.TRAP 0x1 ;  /* 0x000000040000795c */ /* 0x000fe20000300000 */
.L_x_15:
[----:B---3--:R-:W-:Y:S05]  /*2dc0*/  @P1 BRA `(.L_x_16) ;  /* 0x0000000000081947 */ /* 0x008fea0003800000 */
[----:B------:R-:W3:Y:S02]  /*2dd0*/  SYNCS.PHASECHK.TRANS64.TRYWAIT P1, [UR22+0x22850], R8 ;  /* 0x02285008ff0075a7 */ /* 0x000ee40008020156 */
[----:B---3--:R-:W-:Y:S05]  /*2de0*/  @!P1 BRA `(.L_x_17) ;  /* 0x0000008c004c9947 */ /* 0x008fea0003800000 */
.L_x_16:
[----:B------:R4:W-:Y:S01]  /*2df0*/  BAR.SYNC.DEFER_BLOCKING R7, 0x100 ;  /* 0x000400070000751d */ /* 0x0009e20000010000 */
[----:B------:R-:W-:-:S04]  /*2e00*/  UIADD3 UR41, UR41, 0x400, URZ ;  /* 0x0000040029297890 */ /* 0x000fc8000fffe03f */
[----:B------:R-:W-:Y:S01]  /*2e10*/  USHF.R.U32.HI UR41, URZ, 0x4, UR41 ;  /* 0x000000043f297899 */ /* 0x000fe20008011629 */
[----:B------:R-:W-:-:S03]  /*2e20*/  UMOV UR7, 0x40000040 ;  /* 0x4000004000077882 */ /* 0x000fc60000000000 */
[----:B------:R-:W-:-:S04]  /*2e30*/  ULOP3.LUT UR21, UR41, 0x3fff, URZ, 0xc0, !UPT ;  /* 0x00003fff29157892 */ /* 0x000fc8000f8ec03f */
[----:B------:R-:W-:-:S04]  /*2e40*/  ULOP3.LUT UR21, UR21, 0x3000000, URZ, 0xfc, !UPT ;  /* 0x0300000015157892 */ /* 0x000fc8000f8efc3f */
[----:B------:R-:W-:Y:S01]  /*2e50*/  UIMAD UR11, UR37, 0xc00, UR21 ;  /* 0x00000c00250b78a4 */ /* 0x000fe2000f8e0215 */
[----:B------:R-:W-:-:S06]  /*2e60*/  WARPGROUP.ARRIVE ;  /* 0x00000000000079c5 */ /* 0x000fcc0000000000 */
[----:B------:R-:W-:Y:S02]  /*2e70*/  UMOV UR6, UR11 ;  /* 0x0000000b00067c82 */ /* 0x000fe40008000000 */
[----:B------:R-:W-:Y:S01]  /*2e80*/  HGMMA.64x256x16.F32.BF16 R24, R152, gdesc[UR4].tnspB, RZ, !UPT, gsb0 ;  /* 0x43e0000498187df0 */ /* 0x000fe2000c0018ff */
[----:B------:R-:W-:Y:S01]  /*2e90*/  UIADD3 UR6, UR11, 0x80, URZ ;  /* 0x000000800b067890 */ /* 0x000fe2000fffe03f */
[----:B------:R-:W-:Y:S01]  /*2ea0*/  UMOV UR7, 0x40000040 ;  /* 0x4000004000077882 */ /* 0x000fe20000000000 */
[----:B------:R-:W-:Y:S02]  /*2eb0*/  WARPGROUP.DEPBAR.LE gsb0, 0x0 ;  /* 0x00008000000079c5 */ /* 0x000fe40000010000 */
[----:B------:R-:W-:-:S15]  /*2ec0*/  WARPGROUP.ARRIVE ;  /* 0x00000000000079c5 */ /* 0x000fde0000000000 */
[----:B------:R-:W-:-:S08]  /*2ed0*/  NOP ;  /* 0x0000000000007918 */ /* 0x000fd00000000000 */
[----:B------:R-:W-:Y:S01]  /*2ee0*/  HGMMA.64x256x16.F32.BF16 R24, R156, gdesc[UR4].tnspB, R24, gsb0 ;  /* 0x43e000049c187df0 */ /* 0x000fe20008001818 */
        /* <DEDUP_REMOVED lines=23> */
[----:B------:R-:W-:Y:S03]  /*3060*/  HGMMA.64x256x16.F32.BF16 R24, R172, gdesc[UR4].tnspB, R24, gsb0 ;  /* 0x43e00004ac187df0 */ /* 0x000fe60008001818 */
[----:B------:R-:W-:Y:S02]  /*3070*/  WARPGROUP.DEPBAR.LE gsb0, 0x0 ;  /* 0x00008000000079c5 */ /* 0x000fe40000010000 */
[----:B----4-:R-:W-:Y:S05]  /*3080*/  @!P0 BRA `(.L_x_18) ;  /* 0x0000000000048947 */ /* 0x010fea0003800000 */
[----:B------:R-:W-:Y:S01]  /*3090*/  BPT.TRAP 0x1 ;  /* 0x000000040000795c */ /* 0x000fe20000300000 */
.L_x_18:
[----:B------:R-:W4:Y:S01]  /*30a0*/  S2UR UR6, SR_CgaCtaId ;  /* 0x00000000000679c3 */ /* 0x000f220000008800 */
[----:B------:R-:W-:Y:S02]  /*30b0*/  UISETP.GE.AND UP0, UPT, UR42, 0x61, UPT ;  /* 0x000000612a00788c */ /* 0x000fe4000bf06270 */
[----:B------:R-:W-:-:S04]  /*30c0*/  UIADD3 UR22, UR22, 0x22860, URZ ;  /* 0x0002286016167890 */ /* 0x000fc8000fffe03f */
[----:B------:R-:W-:Y:S01]  /*30d0*/  PLOP3.LUT P1, PT, PT, PT, UP0, 0x80, 0x0 ;  /* 0x000000000000781c */ /* 0x000fe20003f2f008 */
[----:B----4-:R-:W-:-:S09]  /*30e0*/  UPRMT UR22, UR6, 0x654, UR22 ;  /* 0x0000065406167896 */ /* 0x010fd20008000016 */
[----:B------:R-:W-:Y:S01]  /*30f0*/  SYNCS.ARRIVE.TRANS64.RED.A1T0 RZ, [UR22], RZ ;  /* 0x000000ffffff79a7 */ /* 0x000fe20008100416 */
[----:B------:R-:W-:Y:S02]  /*3100*/  UMOV UR22, 0x400 ;  /* 0x0000040000167882 */ /* 0x000fe40000000000 */
[----:B------:R-:W-:Y:S01]  /*3110*/  ULEA UR22, UR6, UR22, 0x18 ;  /* 0x0000001606167291 */ /* 0x000fe2000f8ec03f */
[----:B------:R-:W-:Y:S11]  /*3120*/  @!P1 BRA `(.L_x_19) ;  /* 0x0000002000f09947 */ /* 0x000ff60003800000 */
[----:B------:R-:W-:Y:S01]  /*3130*/  IMAD.MOV.U32 R7, RZ, RZ, R4 ;  /* 0x000000ffff077224 */ /* 0x000fe200078e0004 */
[----:B------:R-:W-:Y:S01]  /*3140*/  UIADD3 UR44, UR44, -0x2, URZ ;  /* 0xfffffffe2c2c7890 */ /* 0x000fe2000fffe03f */
[----:B01-3--:R-:W-:Y:S01]  /*3150*/  IMAD.MOV.U32 R8, RZ, RZ, R3 ;  /* 0x000000ffff087224 */ /* 0x00bfe200078e0003 */
[----:B------:R-:W-:Y:S01]  /*3160*/  ULDC UR26, c[0x0][0x9d8] ;  /* 0x00027600001a7ab9 */ /* 0x000fe20000000800 */
[----:B------:R-:W-:-:S09]  /*3170*/  ULDC UR23, c[0x0][0x988] ;  /* 0x0002620000177ab9 */ /* 0x000fd20000000800 */
.L_x_30:
[----:B------:R-:W-:Y:S01]  /*3180*/  UIADD3 UR37, UR37, 0x1, URZ ;  /* 0x0000000125257890 */ /* 0x000fe2000fffe03f */
[----:B--2---:R-:W-:Y:S01]  /*3190*/  IMAD.U32 R0, RZ, RZ, UR44 ;  /* 0x0000002cff007e24 */ /* 0x004fe2000f8e00ff */
[----:B------:R-:W-:Y:S02]  /*31a0*/  UIADD3 UR44, UR44, -0x1, URZ ;  /* 0xffffffff2c2c7890 */ /* 0x000fe4000fffe03f */
[----:B------:R-:W-:Y:S02]  /*31b0*/  UISETP.NE.AND UP0, UPT, UR37, 0x2, UPT ;  /* 0x000000022500788c */ /* 0x000fe4000bf05270 */
[----:B------:R-:W-:Y:S02]  /*31c0*/  ISETP.GT.AND P1, PT, R0, RZ, PT ;  /* 0x000000ff0000720c */ /* 0x000fe40003f24270 */
[----:B------:R-:W-:Y:S02]  /*31d0*/  USEL UR6, URZ, 0x1, UP0 ;  /* 0x000000013f067887 */ /* 0x000fe40008000000 */
[----:B------:R-:W-:-:S02]  /*31e0*/  USEL UR37, UR37, URZ, UP0 ;  /* 0x0000003f25257287 */ /* 0x000fc40008000000 */
[----:B------:R-:W-:Y:S01]  /*31f0*/  ULOP3.LUT UR36, UR36, UR6, URZ, 0x3c, !UPT ;  /* 0x0000000624247292 */ /* 0x000fe2000f8e3c3f */
[----:B------:R-:W-:Y:S11]  /*3200*/  @!P0 BRA `(.L_x_20) ;  /* 0x0000000000048947 */ /* 0x000ff60003800000 */
[----:B------:R-:W-:Y:S01]  /*3210*/  BPT.TRAP 0x1 ;  /* 0x000000040000795c */ /* 0x000fe20000300000 */
.L_x_20:
[----:B------:R-:W0:Y:S01]  /*3220*/  S2UR UR24, SR_CgaCtaId ;  /* 0x00000000001879c3 */ /* 0x000e220000008800 */
[----:B------:R-:W-:Y:S01]  /*3230*/  IMAD.U32 R0, RZ, RZ, UR36 ;  /* 0x00000024ff007e24 */ /* 0x000fe2000f8e00ff */
[----:B------:R-:W-:-:S04]  /*3240*/  UMOV UR22, 0x400 ;  /* 0x0000040000167882 */ /* 0x000fc80000000000 */
[----:B------:R-:W-:-:S04]  /*3250*/  SHF.L.U32 R0, R0, 0x1f, RZ ;  /* 0x0000001f00007819 */ /* 0x000fc800000006ff */
[----:B------:R-:W-:-:S13]  /*3260*/  R2UR UR27, R0 ;  /* 0x00000000001b72ca */ /* 0x000fda00000e0000 */
[----:B------:R-:W-:Y:S01]  /*3270*/  IMAD.U32 R0, RZ, RZ, UR27 ;  /* 0x0000001bff007e24 */ /* 0x000fe2000f8e00ff */
[----:B0-----:R-:W-:-:S04]  /*3280*/  ULEA UR22, UR24, UR22, 0x18 ;  /* 0x0000001618167291 */ /* 0x001fc8000f8ec03f */
[----:B------:R-:W-:-:S09]  /*3290*/  ULEA UR25, UR37, UR22, 0x3 ;  /* 0x0000001625197291 */ /* 0x000fd2000f8e183f */
[----:B------:R0:W1:Y:S01]  /*32a0*/  SYNCS.PHASECHK.TRANS64.TRYWAIT P2, [UR25+0x22830], R0 ;  /* 0x02283000ff0075a7 */ /* 0x0000620008040159 */
[----:B------:R-:W-:Y:S05]  /*32b0*/  @!P0 BRA `(.L_x_21) ;  /* 0x0000000000048947 */ /* 0x000fea0003800000 */
[----:B------:R-:W-:Y:S01]  /*32c0*/  BPT.TRAP 0x1 ;  /* 0x000000040000795c */ /* 0x000fe20000300000 */
.L_x_21:
[----:B-1----:R-:W-:Y:S05]  /*32d0*/  @P2 BRA `(.L_x_22) ;  /* 0x00000000000c2947 */ /* 0x002fea0003800000 */
[----:B0-----:R-:W-:-:S04]  /*32e0*/  IMAD.U32 R0, RZ, RZ, UR27 ;  /* 0x0000001bff007e24 */ /* 0x001fc8000f8e00ff */
[----:B------:R-:W0:Y:S02]  /*32f0*/  SYNCS.PHASECHK.TRANS64.TRYWAIT P2, [UR25+0x22830], R0 ;  /* 0x02283000ff0075a7 */ /* 0x000e240008040159 */
[----:B0-----:R-:W-:Y:S05]  /*3300*/  @!P2 BRA `(.L_x_23) ;  /* 0x00000088001ca947 */ /* 0x001fea0003800000 */
.L_x_22:
[----:B------:R-:W-:Y:S01]  /*3310*/  UIMAD UR6, UR37, 0x300, UR20 ;  /* 0x00000300250678a4 */ /* 0x000fe2000f8e0214 */
[----:B------:R-:W-:Y:S01]  /*3320*/  WARPGROUP.ARRIVE ;  /* 0x00000000000079c5 */ /* 0x000fe20000000000 */
[----:B------:R-:W-:Y:S01]  /*3330*/  UMOV UR7, 0x40000040 ;  /* 0x4000004000077882 */ /* 0x000fe20000000000 */
[----:B------:R-:W-:Y:S01]  /*3340*/  UMOV UR11, 0x40000040 ;  /* 0x40000040000b7882 */ /* 0x000fe20000000000 */
[----:B------:R-:W-:-:S03]  /*3350*/  UIADD3 UR10, UR6, 0x2, URZ ;  /* 0x00000002060a7890 */ /* 0x000fc6000fffe03f */
[----:B------:R-:W1:Y:S01]  /*3360*/  S2R R202, SR_TID.X ;  /* 0x0000000000ca7919 */ /* 0x000e620000002100 */
[----:B------:R-:W-:Y:S01]  /*3370*/  UIADD3 UR14, UR6, 0x4, URZ ;  /* 0x00000004060e7890 */ /* 0x000fe2000fffe03f */
[----:B------:R-:W-:Y:S01]  /*3380*/  UMOV UR15, 0x40000040 ;  /* 0x40000040000f7882 */ /* 0x000fe20000000000 */
[----:B------:R-:W-:Y:S01]  /*3390*/  HGMMA.64x96x16.F32.BF16 R152, gdesc[UR4], RZ, !UPT, gsb0 ;  /* 0x01600000049879f0 */ /* 0x000fe2000c0018ff */
[----:B------:R-:W-:Y:S01]  /*33a0*/  UIADD3 UR18, UR6, 0x6, URZ ;  /* 0x0000000606127890 */ /* 0x000fe2000fffe03f */
[----:B------:R-:W-:Y:S01]  /*33b0*/  UMOV UR19, 0x40000040 ;  /* 0x4000004000137882 */ /* 0x000fe20000000000 */
[----:B-1----:R-:W-:-:S04]  /*33c0*/  SHF.R.U32.HI R202, RZ, 0x7, R202 ;  /* 0x00000007ffca7819 */ /* 0x002fc800000116ca */
[----:B0-----:R-:W-:Y:S01]  /*33d0*/  IADD3 R0, -R202, 0xb, RZ ;  /* 0x0000000bca007810 */ /* 0x001fe20007ffe1ff */
        /* <DEDUP_REMOVED lines=13> */
.L_x_24:
[----:B------:R-:W-:Y:S01]  /*34b0*/  FMUL.FTZ R9, R152, UR26 ;  /* 0x0000001a98097c20 */ /* 0x000fe20008410000 */
[----:B------:R-:W-:Y:S01]  /*34c0*/  FMUL.FTZ R4, R153, UR26 ;  /* 0x0000001a99047c20 */ /* 0x000fe20008410000 */
[----:B------:R-:W-:Y:S01]  /*34d0*/  FMUL.FTZ R12, R156, UR26 ;  /* 0x0000001a9c0c7c20 */ /* 0x000fe20008410000 */
[----:B------:R-:W-:Y:S01]  /*34e0*/  FMUL.FTZ R13, R157, UR26 ;  /* 0x0000001a9d0d7c20 */ /* 0x000fe20008410000 */
[----:B------:R-:W-:Y:S01]  /*34f0*/  FMUL.FTZ R20, R160, UR26 ;  /* 0x0000001aa0147c20 */ /* 0x000fe20008410000 */
[----:B------:R-:W-:Y:S01]  /*3500*/  FMUL.FTZ R22, R161, UR26 ;  /* 0x0000001aa1167c20 */ /* 0x000fe20008410000 */
[----:B------:R-:W1:Y:S01]  /*3510*/  MUFU.TANH R9, R9 ;  /* 0x0000000900097308 */ /* 0x000e620000002400 */
[----:B------:R-:W-:Y:S01]  /*3520*/  FMUL.FTZ R152, R164, UR26 ;  /* 0x0000001aa4987c20 */ /* 0x000fe20008410000 */
[----:B------:R-:W-:Y:S01]  /*3530*/  FMUL.FTZ R10, R154, UR26 ;  /* 0x0000001a9a0a7c20 */ /* 0x000fe20008410000 */
[----:B------:R-:W-:Y:S01]  /*3540*/  FMUL.FTZ R154, R165, UR26 ;  /* 0x0000001aa59a7c20 */ /* 0x000fe20008410000 */
[----:B------:R-:W-:Y:S01]  /*3550*/  FMUL.FTZ R157, R170, UR26 ;  /* 0x0000001aaa9d7c20 */ /* 0x000fe20008410000 */
[----:B------:R-:W-:Y:S01]  /*3560*/  FMUL.FTZ R156, R168, UR26 ;  /* 0x0000001aa89c7c20 */ /* 0x000fe20008410000 */
[----:B------:R-:W-:Y:S01]  /*3570*/  FMUL.FTZ R160, R169, UR26 ;  /* 0x0000001aa9a07c20 */ /* 0x000fe20008410000 */
[----:B------:R-:W-:Y:S01]  /*3580*/  FMUL.FTZ R21, R162, UR26 ;  /* 0x0000001aa2157c20 */ /* 0x000fe20008410000 */
[----:B------:R-:W2:Y:S01]  /*3590*/  MUFU.TANH R4, R4 ;  /* 0x0000000400047308 */ /* 0x000ea20000002400 */
[----:B------:R-:W-:Y:S01]  /*35a0*/  FMUL.FTZ R162, R172, UR26 ;  /* 0x0000001aaca27c20 */ /* 0x000fe20008410000 */
[----:B------:R-:W-:Y:S01]  /*35b0*/  FMUL.FTZ R161, R173, UR26 ;  /* 0x0000001aada17c20 */ /* 0x000fe20008410000 */
[----:B------:R-:W-:Y:S01]  /*35c0*/  FMUL.FTZ R23, R163, UR26 ;  /* 0x0000001aa3177c20 */ /* 0x000fe20008410000 */
[----:B------:R-:W-:Y:S01]  /*35d0*/  FMUL.FTZ R163, R176, UR26 ;  /* 0x0000001ab0a37c20 */ /* 0x000fe20008410000 */
[----:B------:R-:W-:Y:S01]  /*35e0*/  FMUL.FTZ R164, R177, UR26 ;  /* 0x0000001ab1a47c20 */ /* 0x000fe20008410000 */
[----:B------:R-:W-:Y:S01]  /*35f0*/  FMUL.FTZ R165, R180, UR26 ;  /* 0x0000001ab4a57c20 */ /* 0x000fe20008410000 */
[----:B------:R-:W-:Y:S01]  /*3600*/  FMUL.FTZ R153, R166, UR26 ;  /* 0x0000001aa6997c20 */ /* 0x000fe20008410000 */
[----:B------:R-:W3:Y:S01]  /*3610*/  MUFU.TANH R12, R12 ;  /* 0x0000000c000c7308 */ /* 0x000ee20000002400 */
[----:B-1----:R-:W-:Y:S01]  /*3620*/  FMNMX.FTZ R3, R9, R8, !PT ;  /* 0x0000000809037209 */ /* 0x002fe20007810000 */
[----:B------:R-:W-:Y:S01]  /*3630*/  FMUL.FTZ R166, R181, UR26 ;  /* 0x0000001ab5a67c20 */ /* 0x000fe20008410000 */
[----:B------:R-:W-:Y:S01]  /*3640*/  FMUL.FTZ R168, R184, UR26 ;  /* 0x0000001ab8a87c20 */ /* 0x000fe20008410000 */
[----:B------:R-:W-:Y:S01]  /*3650*/  FMUL.FTZ R11, R155, UR26 ;  /* 0x0000001a9b0b7c20 */ /* 0x000fe20008410000 */
[----:B------:R-:W-:Y:S01]  /*3660*/  FMUL.FTZ R155, R167, UR26 ;  /* 0x0000001aa79b7c20 */ /* 0x000fe20008410000 */
[----:B------:R-:W-:Y:S01]  /*3670*/  FMUL.FTZ R167, R185, UR26 ;  /* 0x0000001ab9a77c20 */ /* 0x000fe20008410000 */
[----:B------:R-:W-:Y:S01]  /*3680*/  FMUL.FTZ R169, R188, UR26 ;  /* 0x0000001abca97c20 */ /* 0x000fe20008410000 */
[----:B------:R-:W1:Y:S01]  /*3690*/  MUFU.TANH R13, R13 ;  /* 0x0000000d000d7308 */ /* 0x000e620000002400 */
[----:B--2---:R-:W-:Y:S01]  /*36a0*/  FMNMX.FTZ R3, R4, R3, !PT ;  /* 0x0000000304037209 */ /* 0x004fe20007810000 */
[----:B------:R-:W-:Y:S01]  /*36b0*/  FMUL.FTZ R173, R192, UR26 ;  /* 0x0000001ac0ad7c20 */ /* 0x000fe20008410000 */
[----:B------:R-:W-:Y:S01]  /*36c0*/  FMUL.FTZ R14, R158, UR26 ;  /* 0x0000001a9e0e7c20 */ /* 0x000fe20008410000 */
[----:B------:R-:W-:Y:S01]  /*36d0*/  FMUL.FTZ R158, R171, UR26 ;  /* 0x0000001aab9e7c20 */ /* 0x000fe20008410000 */
[----:B------:R-:W-:Y:S01]  /*36e0*/  FMUL.FTZ R171, R193, UR26 ;  /* 0x0000001ac1ab7c20 */ /* 0x000fe20008410000 */
[----:B------:R-:W-:Y:S01]  /*36f0*/  FMUL.FTZ R15, R159, UR26 ;  /* 0x0000001a9f0f7c20 */ /* 0x000fe20008410000 */
[----:B------:R-:W-:Y:S01]  /*3700*/  FMUL.FTZ R159, R174, UR26 ;  /* 0x0000001aae9f7c20 */ /* 0x000fe20008410000 */
[----:B------:R-:W2:Y:S01]  /*3710*/  MUFU.TANH R20, R20 ;  /* 0x0000001400147308 */ /* 0x000ea20000002400 */
[----:B---3--:R-:W-:Y:S01]  /*3720*/  FMNMX.FTZ R170, R12, R3, !PT ;  /* 0x000000030caa7209 */ /* 0x008fe20007810000 */
[----:B------:R-:W-:Y:S01]  /*3730*/  FMUL.FTZ R176, R196, UR26 ;  /* 0x0000001ac4b07c20 */ /* 0x000fe20008410000 */
[----:B------:R-:W-:Y:S01]  /*3740*/  UMOV UR10, UR23 ;  /* 0x00000017000a7c82 */ /* 0x000fe20008000000 */
[----:B------:R-:W-:Y:S01]  /*3750*/  FMUL.FTZ R181, R186, UR26 ;  /* 0x0000001abab57c20 */ /* 0x000fe20008410000 */
[----:B------:R-:W-:Y:S01]  /*3760*/  FMUL.FTZ R185, R194, UR26 ;  /* 0x0000001ac2b97c20 */ /* 0x000fe20008410000 */
[----:B------:R-:W-:Y:S01]  /*3770*/  FMUL.FTZ R186, R195, UR26 ;  /* 0x0000001ac3ba7c20 */ /* 0x000fe20008410000 */
[----:B------:R-:W-:Y:S01]  /*3780*/  FMUL.FTZ R188, R199, UR26 ;  /* 0x0000001ac7bc7c20 */ /* 0x000fe20008410000 */
[----:B------:R-:W3:Y:S01]  /*3790*/  MUFU.TANH R22, R22 ;  /* 0x0000001600167308 */ /* 0x000ee20000002400 */
[----:B-1----:R-:W-:Y:S01]  /*37a0*/  FMNMX.FTZ R3, R13, R170, !PT ;  /* 0x000000aa0d037209 */ /* 0x002fe20007810000 */
[----:B------:R-:W-:Y:S01]  /*37b0*/  FMUL.FTZ R170, R189, UR26 ;  /* 0x0000001abdaa7c20 */ /* 0x000fe20008410000 */
[----:B------:R-:W-:-:S04]  /*37c0*/  UIADD3 UR6, UR25, 0x22840, URZ ;  /* 0x0002284019067890 */ /* 0x000fc8000fffe03f */
[----:B------:R-:W-:Y:S01]  /*37d0*/  UPRMT UR6, UR24, 0x654, UR6 ;  /* 0x0000065418067896 */ /* 0x000fe20008000006 */
[----:B------:R-:W1:Y:S01]  /*37e0*/  MUFU.TANH R152, R152 ;  /* 0x0000009800987308 */ /* 0x000e620000002400 */
[----:B--2---:R-:W-:-:S07]  /*37f0*/  FMNMX.FTZ R3, R20, R3, !PT ;  /* 0x0000000314037209 */ /* 0x004fce0007810000 */
[----:B------:R-:W2:Y:S01]  /*3800*/  MUFU.TANH R154, R154 ;  /* 0x0000009a009a7308 */ /* 0x000ea20000002400 */
[----:B---3--:R-:W-:Y:S01]  /*3810*/  FMNMX.FTZ R3, R22, R3, !PT ;  /* 0x0000000316037209 */ /* 0x008fe20007810000 */
[----:B------:R-:W-:Y:S06]  /*3820*/  SYNCS.ARRIVE.TRANS64.RED.A1T0 RZ, [UR6], RZ ;  /* 0x000000ffffff79a7 */ /* 0x000fec0008100406 */
[----:B------:R-:W3:Y:S01]  /*3830*/  MUFU.TANH R156, R156 ;  /* 0x0000009c009c7308 */ /* 0x000ee20000002400 */
[----:B-1----:R-:W-:-:S07]  /*3840*/  FMNMX.FTZ R3, R152, R3, !PT ;  /* 0x0000000398037209 */ /* 0x002fce0007810000 */
[----:B------:R-:W1:Y:S01]  /*3850*/  MUFU.TANH R160, R160 ;  /* 0x000000a000a07308 */ /* 0x000e620000002400 */
[----:B--2---:R-:W-:-:S07]  /*3860*/  FMNMX.FTZ R3, R154, R3, !PT ;  /* 0x000000039a037209 */ /* 0x004fce0007810000 */
[----:B------:R-:W2:Y:S01]  /*3870*/  MUFU.TANH R162, R162 ;  /* 0x000000a200a27308 */ /* 0x000ea20000002400 */
[----:B---3--:R-:W-:-:S07]  /*3880*/  FMNMX.FTZ R3, R156, R3, !PT ;  /* 0x000000039c037209 */ /* 0x008fce0007810000 */
        /* <DEDUP_REMOVED lines=11> */
[----:B---3--:R-:W-:Y:S01]  /*3940*/  FMNMX.FTZ R3, R165, R172, !PT ;  /* 0x000000aca5037209 */ /* 0x008fe20007810000 */
[----:B------:R-:W-:-:S06]  /*3950*/  FMUL.FTZ R172, R197, UR26 ;  /* 0x0000001ac5ac7c20 */ /* 0x000fcc0008410000 */
[----:B------:R-:W3:Y:S01]  /*3960*/  MUFU.TANH R167, R167 ;  /* 0x000000a700a77308 */ /* 0x000ee20000002400 */
[----:B-1----:R-:W-:-:S07]  /*3970*/  FMNMX.FTZ R3, R166, R3, !PT ;  /* 0x00000003a6037209 */ /* 0x002fce0007810000 */
[----:B------:R-:W1:Y:S01]  /*3980*/  MUFU.TANH R169, R169 ;  /* 0x000000a900a97308 */ /* 0x000e620000002400 */
[----:B--2---:R-:W-:-:S07]  /*3990*/  FMNMX.FTZ R174, R168, R3, !PT ;  /* 0x00000003a8ae7209 */ /* 0x004fce0007810000 */
[----:B------:R-:W2:Y:S01]  /*39a0*/  MUFU.TANH R170, R170 ;  /* 0x000000aa00aa7308 */ /* 0x000ea20000002400 */
[----:B---3--:R-:W-:-:S07]  /*39b0*/  FMNMX.FTZ R174, R167, R174, !PT ;  /* 0x000000aea7ae7209 */ /* 0x008fce0007810000 */
        /* <DEDUP_REMOVED lines=9> */
[----:B--2---:R-:W-:-:S07]  /*3a50*/  FMNMX.FTZ R180, R170, R3, !PT ;  /* 0x00000003aab47209 */ /* 0x004fce0007810000 */
[----:B------:R-:W2:Y:S01]  /*3a60*/  MUFU.TANH R176, R176 ;  /* 0x000000b000b07308 */ /* 0x000ea20000002400 */
[----:B---3--:R-:W-:-:S07]  /*3a70*/  FMNMX.FTZ R180, R173, R180, !PT ;  /* 0x000000b4adb47209 */ /* 0x008fce0007810000 */
[----:B------:R-:W3:Y:S01]  /*3a80*/  MUFU.TANH R172, R172 ;  /* 0x000000ac00ac7308 */ /* 0x000ee20000002400 */
[----:B-1----:R-:W-:Y:S01]  /*3a90*/  FMNMX.FTZ R3, R171, R180, !PT ;  /* 0x000000b4ab037209 */ /* 0x002fe20007810000 */
[----:B------:R-:W-:Y:S01]  /*3aa0*/  FMUL.FTZ R180, R183, UR26 ;  /* 0x0000001ab7b47c20 */ /* 0x000fe20008410000 */
[----:B------:R-:W-:-:S05]  /*3ab0*/  FMUL.FTZ R183, R190, UR26 ;  /* 0x0000001abeb77c20 */ /* 0x000fca0008410000 */
[----:B------:R-:W1:Y:S01]  /*3ac0*/  MUFU.TANH R10, R10 ;  /* 0x0000000a000a7308 */ /* 0x000e620000002400 */
[----:B--2---:R-:W-:-:S07]  /*3ad0*/  FMNMX.FTZ R3, R176, R3, !PT ;  /* 0x00000003b0037209 */ /* 0x004fce0007810000 */
[----:B------:R-:W2:Y:S01]  /*3ae0*/  MUFU.TANH R11, R11 ;  /* 0x0000000b000b7308 */ /* 0x000ea20000002400 */
[----:B---3--:R-:W-:-:S05]  /*3af0*/  FMNMX.FTZ R3, R172, R3, !PT ;  /* 0x00000003ac037209 */ /* 0x008fca0007810000 */
[----:B------:R-:W3:Y:S02]  /*3b00*/  SHFL.BFLY PT, R184, R3, 0x2, 0x1f ;  /* 0x0c401f0003b87f89 */ /* 0x000ee400000e0000 */
[----:B------:R-:W4:Y:S08]  /*3b10*/  MUFU.TANH R14, R14 ;  /* 0x0000000e000e7308 */ /* 0x000f300000002400 */
[----:B------:R-:W5:Y:S08]  /*3b20*/  MUFU.TANH R15, R15 ;  /* 0x0000000f000f7308 */ /* 0x000f700000002400 */
[----:B------:R-:W0:Y:S01]  /*3b30*/  MUFU.TANH R21, R21 ;  /* 0x0000001500157308 */ /* 0x000e220000002400 */
[----:B---3--:R-:W-:Y:S01]  /*3b40*/  FMNMX.FTZ R177, R3, R184, !PT ;  /* 0x000000b803b17209 */ /* 0x008fe20007810000 */
[----:B------:R-:W-:-:S06]  /*3b50*/  FMUL.FTZ R184, R191, UR26 ;  /* 0x0000001abfb87c20 */ /* 0x000fcc0008410000 */
[----:B------:R-:W3:Y:S01]  /*3b60*/  MUFU.TANH R23, R23 ;  /* 0x0000001700177308 */ /* 0x000ee20000002400 */
[----:B------:R-:W1:Y:S07]  /*3b70*/  SHFL.BFLY PT, R190, R177, 0x1, 0x1f ;  /* 0x0c201f00b1be7f89 */ /* 0x000e6e00000e0000 */
[----:B------:R-:W3:Y:S08]  /*3b80*/  MUFU.TANH R153, R153 ;  /* 0x0000009900997308 */ /* 0x000ef00000002400 */
[----:B------:R-:W3:Y:S08]  /*3b90*/  MUFU.TANH R155, R155 ;  /* 0x0000009b009b7308 */ /* 0x000ef00000002400 */
[----:B------:R-:W3:Y:S01]  /*3ba0*/  MUFU.TANH R157, R157 ;  /* 0x0000009d009d7308 */ /* 0x000ee20000002400 */
[----:B-1----:R-:W-:-:S05]  /*3bb0*/  FMNMX.FTZ R3, R177, R190, !PT ;  /* 0x000000beb1037209 */ /* 0x002fca0007810000 */
[C---:B------:R-:W-:Y:S01]  /*3bc0*/  FADD.FTZ R8, -R3.reuse, R8 ;  /* 0x0000000803087221 */ /* 0x040fe20000010100 */
[----:B------:R-:W-:Y:S01]  /*3bd0*/  FMUL.FTZ R215, R3, UR10 ;  /* 0x0000000a03d77c20 */ /* 0x000fe20008410000 */
[----:B------:R-:W1:Y:S02]  /*3be0*/  MUFU.TANH R158, R158 ;  /* 0x0000009e009e7308 */ /* 0x000e640000002400 */
[----:B------:R-:W-:Y:S01]  /*3bf0*/  FMUL.FTZ R177, R8, UR10 ;  /* 0x0000000a08b17c20 */ /* 0x000fe20008410000 */
[----:B------:R-:W-:Y:S01]  /*3c00*/  FMNMX.FTZ R8, R10, R7, !PT ;  /* 0x000000070a087209 */ /* 0x000fe20007810000 */
[--C-:B------:R-:W-:Y:S01]  /*3c10*/  FFMA.FTZ R192, R9, UR10, -R215.reuse ;  /* 0x0000000a09c07c23 */ /* 0x100fe200080108d7 */
[--C-:B------:R-:W-:Y:S01]  /*3c20*/  FFMA.FTZ R203, R4, UR10, -R215.reuse ;  /* 0x0000000a04cb7c23 */ /* 0x100fe200080108d7 */
[--C-:B------:R-:W-:Y:S01]  /*3c30*/  FFMA.FTZ R195, R161, UR10, -R215.reuse ;  /* 0x0000000aa1c37c23 */ /* 0x100fe200080108d7 */
[----:B--2---:R-:W-:Y:S01]  /*3c40*/  FMNMX.FTZ R9, R11, R8, !PT ;  /* 0x000000080b097209 */ /* 0x004fe20007810000 */
[----:B------:R-:W2:Y:S01]  /*3c50*/  MUFU.TANH R159, R159 ;  /* 0x0000009f009f7308 */ /* 0x000ea20000002400 */
[--C-:B------:R-:W-:Y:S01]  /*3c60*/  FFMA.FTZ R189, R152, UR10, -R215.reuse ;  /* 0x0000000a98bd7c23 */ /* 0x100fe200080108d7 */
[--C-:B------:R-:W-:Y:S01]  /*3c70*/  FFMA.FTZ R196, R154, UR10, -R215.reuse ;  /* 0x0000000a9ac47c23 */ /* 0x100fe200080108d7 */
[----:B----4-:R-:W-:Y:S01]  /*3c80*/  FMNMX.FTZ R8, R14, R9, !PT ;  /* 0x000000090e087209 */ /* 0x010fe20007810000 */
[--C-:B------:R-:W-:Y:S01]  /*3c90*/  FFMA.FTZ R154, R176, UR10, -R215.reuse ;  /* 0x0000000ab09a7c23 */ /* 0x100fe200080108d7 */
[--C-:B------:R-:W-:Y:S01]  /*3ca0*/  FFMA.FTZ R198, R12, UR10, -R215.reuse ;  /* 0x0000000a0cc67c23 */ /* 0x100fe200080108d7 */
[--C-:B------:R-:W-:Y:S01]  /*3cb0*/  FFMA.FTZ R191, R22, UR10, -R215.reuse ;  /* 0x0000000a16bf7c23 */ /* 0x100fe200080108d7 */
[----:B-----5:R-:W-:Y:S01]  /*3cc0*/  FMNMX.FTZ R8, R15, R8, !PT ;  /* 0x000000080f087209 */ /* 0x020fe20007810000 */
[----:B------:R-:W4:Y:S01]  /*3cd0*/  MUFU.TANH R174, R174 ;  /* 0x000000ae00ae7308 */ /* 0x000f220000002400 */
[--C-:B------:R-:W-:Y:S01]  /*3ce0*/  FFMA.FTZ R211, R13, UR10, -R215.reuse ;  /* 0x0000000a0dd37c23 */ /* 0x100fe200080108d7 */
[--C-:B------:R-:W-:Y:S01]  /*3cf0*/  FFMA.FTZ R22, R156, UR10, -R215.reuse ;  /* 0x0000000a9c167c23 */ /* 0x100fe200080108d7 */
[----:B0-----:R-:W-:Y:S01]  /*3d00*/  FMNMX.FTZ R8, R21, R8, !PT ;  /* 0x0000000815087209 */ /* 0x001fe20007810000 */
[--C-:B------:R-:W-:Y:S01]  /*3d10*/  FFMA.FTZ R190, R20, UR10, -R215.reuse ;  /* 0x0000000a14be7c23 */ /* 0x100fe200080108d7 */
[--C-:B------:R-:W-:Y:S01]  /*3d20*/  FFMA.FTZ R193, R160, UR10, -R215.reuse ;  /* 0x0000000aa0c17c23 */ /* 0x100fe200080108d7 */
[--C-:B------:R-:W-:Y:S01]  /*3d30*/  FFMA.FTZ R201, R164, UR10, -R215.reuse ;  /* 0x0000000aa4c97c23 */ /* 0x100fe200080108d7 */
[----:B---3--:R-:W-:Y:S01]  /*3d40*/  FMNMX.FTZ R8, R23, R8, !PT ;  /* 0x0000000817087209 */ /* 0x008fe20007810000 */
[----:B------:R-:W0:Y:S01]  /*3d50*/  MUFU.TANH R175, R175 ;  /* 0x000000af00af7308 */ /* 0x000e220000002400 */
[--C-:B------:R-:W-:Y:S01]  /*3d60*/  FFMA.FTZ R162, R162, UR10, -R215.reuse ;  /* 0x0000000aa2a27c23 */ /* 0x100fe200080108d7 */
[--C-:B------:R-:W-:Y:S01]  /*3d70*/  FFMA.FTZ R20, R163, UR10, -R215.reuse ;  /* 0x0000000aa3147c23 */ /* 0x100fe200080108d7 */
[----:B------:R-:W-:Y:S01]  /*3d80*/  FMNMX.FTZ R8, R153, R8, !PT ;  /* 0x0000000899087209 */ /* 0x000fe20007810000 */
[--C-:B------:R-:W-:Y:S01]  /*3d90*/  FFMA.FTZ R199, R170, UR10, -R215.reuse ;  /* 0x0000000aaac77c23 */ /* 0x100fe200080108d7 */
[--C-:B------:R-:W-:Y:S01]  /*3da0*/  FFMA.FTZ R13, R165, UR10, -R215.reuse ;  /* 0x0000000aa50d7c23 */ /* 0x100fe200080108d7 */
[--C-:B------:R-:W-:Y:S01]  /*3db0*/  FFMA.FTZ R172, R172, UR10, -R215.reuse ;  /* 0x0000000aacac7c23 */ /* 0x100fe200080108d7 */
[----:B------:R-:W-:Y:S01]  /*3dc0*/  FMNMX.FTZ R8, R155, R8, !PT ;  /* 0x000000089b087209 */ /* 0x000fe20007810000 */
[----:B------:R-:W3:Y:S01]  /*3dd0*/  MUFU.TANH R178, R178 ;  /* 0x000000b200b27308 */ /* 0x000ee20000002400 */
[--C-:B------:R-:W-:Y:S01]  /*3de0*/  FFMA.FTZ R197, R167, UR10, -R215.reuse ;  /* 0x0000000aa7c57c23 */ /* 0x100fe200080108d7 */
[--C-:B------:R-:W-:Y:S01]  /*3df0*/  FFMA.FTZ R166, R166, UR10, -R215.reuse ;  /* 0x0000000aa6a67c23 */ /* 0x100fe200080108d7 */
[----:B------:R-:W-:Y:S01]  /*3e00*/  FMNMX.FTZ R9, R157, R8, !PT ;  /* 0x000000089d097209 */ /* 0x000fe20007810000 */
[--C-:B------:R-:W-:Y:S01]  /*3e10*/  FFMA.FTZ R168, R168, UR10, -R215.reuse ;  /* 0x0000000aa8a87c23 */ /* 0x100fe200080108d7 */
[--C-:B------:R-:W-:Y:S01]  /*3e20*/  FFMA.FTZ R12, R169, UR10, -R215.reuse ;  /* 0x0000000aa90c7c23 */ /* 0x100fe200080108d7 */
[----:B------:R-:W-:Y:S01]  /*3e30*/  FFMA.FTZ R194, R171, UR10, -R215 ;  /* 0x0000000aabc27c23 */ /* 0x000fe200080108d7 */
[----:B-1----:R-:W-:Y:S01]  /*3e40*/  FMNMX.FTZ R4, R158, R9, !PT ;  /* 0x000000099e047209 */ /* 0x002fe20007810000 */
[----:B------:R-:W1:Y:S03]  /*3e50*/  MUFU.TANH R179, R179 ;  /* 0x000000b300b37308 */ /* 0x000e660000002400 */
[----:B--2---:R-:W-:-:S04]  /*3e60*/  FMNMX.FTZ R9, R159, R4, !PT ;  /* 0x000000049f097209 */ /* 0x004fc80007810000 */
[----:B----4-:R-:W-:Y:S01]  /*3e70*/  FMNMX.FTZ R4, R174, R9, !PT ;  /* 0x00000009ae047209 */ /* 0x010fe20007810000 */
[----:B------:R-:W2:Y:S03]  /*3e80*/  MUFU.TANH R180, R180 ;  /* 0x000000b400b47308 */ /* 0x000ea60000002400 */
[----:B0-----:R-:W-:-:S04]  /*3e90*/  FMNMX.FTZ R9, R175, R4, !PT ;  /* 0x00000004af097209 */ /* 0x001fc80007810000 */
[----:B---3--:R-:W-:Y:S01]  /*3ea0*/  FMNMX.FTZ R4, R178, R9, !PT ;  /* 0x00000009b2047209 */ /* 0x008fe20007810000 */
[----:B------:R-:W0:Y:S03]  /*3eb0*/  MUFU.TANH R181, R181 ;  /* 0x000000b500b57308 */ /* 0x000e260000002400 */
[----:B-1----:R-:W-:-:S05]  /*3ec0*/  FMNMX.FTZ R9, R179, R4, !PT ;  /* 0x00000004b3097209 */ /* 0x002fca0007810000 */
[----:B------:R-:W1:Y:S01]  /*3ed0*/  MUFU.TANH R182, R182 ;  /* 0x000000b600b67308 */ /* 0x000e620000002400 */
[----:B--2---:R-:W-:-:S07]  /*3ee0*/  FMNMX.FTZ R4, R180, R9, !PT ;  /* 0x00000009b4047209 */ /* 0x004fce0007810000 */
[----:B------:R-:W2:Y:S01]  /*3ef0*/  MUFU.TANH R183, R183 ;  /* 0x000000b700b77308 */ /* 0x000ea20000002400 */
[----:B0-----:R-:W-:-:S07]  /*3f00*/  FMNMX.FTZ R9, R181, R4, !PT ;  /* 0x00000004b5097209 */ /* 0x001fce0007810000 */
[----:B------:R-:W0:Y:S01]  /*3f10*/  MUFU.TANH R184, R184 ;  /* 0x000000b800b87308 */ /* 0x000e220000002400 */
[----:B-1----:R-:W-:-:S07]  /*3f20*/  FMNMX.FTZ R4, R182, R9, !PT ;  /* 0x00000009b6047209 */ /* 0x002fce0007810000 */
        /* <DEDUP_REMOVED lines=8> */
[----:B------:R-:W2:Y:S01]  /*3fb0*/  MUFU.EX2 R177, R177 ;  /* 0x000000b100b17308 */ /* 0x000ea20000000800 */
[----:B0-----:R-:W-:-:S07]  /*3fc0*/  FMNMX.FTZ R9, R187, R4, !PT ;  /* 0x00000004bb097209 */ /* 0x001fce0007810000 */
[----:B------:R-:W0:Y:S01]  /*3fd0*/  MUFU.EX2 R192, R192 ;  /* 0x000000c000c07308 */ /* 0x000e220000000800 */
[----:B-1----:R-:W-:-:S05]  /*3fe0*/  FMNMX.FTZ R9, R188, R9, !PT ;  /* 0x00000009bc097209 */ /* 0x002fca0007810000 */
[----:B------:R-:W1:Y:S02]  /*3ff0*/  SHFL.BFLY PT, R4, R9, 0x2, 0x1f ;  /* 0x0c401f0009047f89 */ /* 0x000e6400000e0000 */
[----:B------:R-:W3:Y:S01]  /*4000*/  MUFU.EX2 R203, R203 ;  /* 0x000000cb00cb7308 */ /* 0x000ee20000000800 */
[-C--:B--2---:R-:W-:Y:S01]  /*4010*/  FMUL.FTZ R24, R24, R177.reuse ;  /* 0x000000b118187220 */ /* 0x084fe20000410000 */
[-C--:B------:R-:W-:Y:S01]  /*4020*/  FMUL.FTZ R25, R25, R177.reuse ;  /* 0x000000b119197220 */ /* 0x080fe20000410000 */
[-C--:B------:R-:W-:Y:S01]  /*4030*/  FMUL.FTZ R28, R28, R177.reuse ;  /* 0x000000b11c1c7220 */ /* 0x080fe20000410000 */
[-C--:B------:R-:W-:Y:S01]  /*4040*/  FMUL.FTZ R29, R29, R177.reuse ;  /* 0x000000b11d1d7220 */ /* 0x080fe20000410000 */
[-C--:B------:R-:W-:Y:S01]  /*4050*/  FMUL.FTZ R32, R32, R177.reuse ;  /* 0x000000b120207220 */ /* 0x080fe20000410000 */
[-C--:B------:R-:W-:Y:S01]  /*4060*/  FMUL.FTZ R33, R33, R177.reuse ;  /* 0x000000b121217220 */ /* 0x080fe20000410000 */
[-C--:B------:R-:W-:Y:S01]  /*4070*/  FMUL.FTZ R36, R36, R177.reuse ;  /* 0x000000b124247220 */ /* 0x080fe20000410000 */
[----:B------:R-:W2:Y:S01]  /*4080*/  MUFU.EX2 R198, R198 ;  /* 0x000000c600c67308 */ /* 0x000ea20000000800 */
[----:B0-----:R-:W-:Y:S01]  /*4090*/  FFMA.FTZ R6, R177, R6, R192 ;  /* 0x00000006b1067223 */ /* 0x001fe200000100c0 */
[-C--:B------:R-:W-:Y:S01]  /*40a0*/  FMUL.FTZ R37, R37, R177.reuse ;  /* 0x000000b125257220 */ /* 0x080fe20000410000 */
[-C--:B------:R-:W-:Y:S01]  /*40b0*/  FMUL.FTZ R40, R40, R177.reuse ;  /* 0x000000b128287220 */ /* 0x080fe20000410000 */
[-C--:B------:R-:W-:Y:S01]  /*40c0*/  FMUL.FTZ R41, R41, R177.reuse ;  /* 0x000000b129297220 */ /* 0x080fe20000410000 */
[-C--:B------:R-:W-:Y:S01]  /*40d0*/  FMUL.FTZ R44, R44, R177.reuse ;  /* 0x000000b12c2c7220 */ /* 0x080fe20000410000 */
[-C--:B------:R-:W-:Y:S01]  /*40e0*/  FMUL.FTZ R45, R45, R177.reuse ;  /* 0x000000b12d2d7220 */ /* 0x080fe20000410000 */
[-C--:B------:R-:W-:Y:S01]  /*40f0*/  FMUL.FTZ R48, R48, R177.reuse ;  /* 0x000000b130307220 */ /* 0x080fe20000410000 */
[----:B------:R-:W0:Y:S01]  /*4100*/  MUFU.EX2 R211, R211 ;  /* 0x000000d300d37308 */ /* 0x000e220000000800 */
[-C--:B------:R-:W-:Y:S01]  /*4110*/  FMUL.FTZ R49, R49, R177.reuse ;  /* 0x000000b131317220 */ /* 0x080fe20000410000 */
[-C--:B------:R-:W-:Y:S01]  /*4120*/  FMUL.FTZ R52, R52, R177.reuse ;  /* 0x000000b134347220 */ /* 0x080fe20000410000 */
[-C--:B------:R-:W-:Y:S01]  /*4130*/  FMUL.FTZ R53, R53, R177.reuse ;  /* 0x000000b135357220 */ /* 0x080fe20000410000 */
[-C--:B------:R-:W-:Y:S01]  /*4140*/  FMUL.FTZ R56, R56, R177.reuse ;  /* 0x000000b138387220 */ /* 0x080fe20000410000 */
[-C--:B------:R-:W-:Y:S01]  /*4150*/  FMUL.FTZ R57, R57, R177.reuse ;  /* 0x000000b139397220 */ /* 0x080fe20000410000 */
[----:B-1----:R-:W-:Y:S01]  /*4160*/  FMNMX.FTZ R8, R9, R4, !PT ;  /* 0x0000000409087209 */ /* 0x002fe20007810000 */
[----:B------:R-:W-:Y:S01]  /*4170*/  FFMA.FTZ R9, R173, UR10, -R215 ;  /* 0x0000000aad097c23 */ /* 0x000fe200080108d7 */
[----:B------:R-:W-:Y:S01]  /*4180*/  MUFU.EX2 R190, R190 ;  /* 0x000000be00be7308 */ /* 0x000fe20000000800 */
[-C--:B------:R-:W-:Y:S01]  /*4190*/  FMUL.FTZ R60, R60, R177.reuse ;  /* 0x000000b13c3c7220 */ /* 0x080fe20000410000 */
[-C--:B------:R-:W-:Y:S01]  /*41a0*/  FMUL.FTZ R61, R61, R177.reuse ;  /* 0x000000b13d3d7220 */ /* 0x080fe20000410000 */
[----:B------:R-:W1:Y:S01]  /*41b0*/  SHFL.BFLY PT, R161, R8, 0x1, 0x1f ;  /* 0x0c201f0008a17f89 */ /* 0x000e6200000e0000 */
[-C--:B------:R-:W-:Y:S01]  /*41c0*/  FMUL.FTZ R64, R64, R177.reuse ;  /* 0x000000b140407220 */ /* 0x080fe20000410000 */
[-C--:B------:R-:W-:Y:S01]  /*41d0*/  FMUL.FTZ R65, R65, R177.reuse ;  /* 0x000000b141417220 */ /* 0x080fe20000410000 */
[-C--:B------:R-:W-:Y:S01]  /*41e0*/  FMUL.FTZ R68, R68, R177.reuse ;  /* 0x000000b144447220 */ /* 0x080fe20000410000 */
[-C--:B------:R-:W-:Y:S01]  /*41f0*/  FMUL.FTZ R69, R69, R177.reuse ;  /* 0x000000b145457220 */ /* 0x080fe20000410000 */
[----:B------:R-:W-:Y:S01]  /*4200*/  MUFU.EX2 R191, R191 ;  /* 0x000000bf00bf7308 */ /* 0x000fe20000000800 */
[-C--:B------:R-:W-:Y:S01]  /*4210*/  FMUL.FTZ R72, R72, R177.reuse ;  /* 0x000000b148487220 */ /* 0x080fe20000410000 */
[-C--:B------:R-:W-:Y:S01]  /*4220*/  FMUL.FTZ R73, R73, R177.reuse ;  /* 0x000000b149497220 */ /* 0x080fe20000410000 */
[-C--:B------:R-:W-:Y:S01]  /*4230*/  FMUL.FTZ R76, R76, R177.reuse ;  /* 0x000000b14c4c7220 */ /* 0x080fe20000410000 */
        /* <DEDUP_REMOVED lines=14> */
[----:B------:R-:W-:Y:S01]  /*4320*/  FMUL.FTZ R101, R101, R177 ;  /* 0x000000b165657220 */ /* 0x000fe20000410000 */
[----:B-1----:R-:W-:Y:S01]  /*4330*/  FMNMX.FTZ R4, R8, R161, !PT ;  /* 0x000000a108047209 */ /* 0x002fe20007810000 */
[-C--:B------:R-:W-:Y:S01]  /*4340*/  FMUL.FTZ R104, R104, R177.reuse ;  /* 0x000000b168687220 */ /* 0x080fe20000410000 */
[-C--:B------:R-:W-:Y:S01]  /*4350*/  FMUL.FTZ R105, R105, R177.reuse ;  /* 0x000000b169697220 */ /* 0x080fe20000410000 */
[-C--:B------:R-:W-:Y:S01]  /*4360*/  FMUL.FTZ R108, R108, R177.reuse ;  /* 0x000000b16c6c7220 */ /* 0x080fe20000410000 */
[-C--:B------:R-:W-:Y:S01]  /*4370*/  FMUL.FTZ R109, R109, R177.reuse ;  /* 0x000000b16d6d7220 */ /* 0x080fe20000410000 */
[----:B------:R-:W-:Y:S01]  /*4380*/  FADD.FTZ R152, -R4, R7 ;  /* 0x0000000704987221 */ /* 0x000fe20000010100 */
[----:B------:R-:W-:Y:S01]  /*4390*/  MUFU.EX2 R8, R154 ;  /* 0x0000009a00087308 */ /* 0x000fe20000000800 */
[-C--:B------:R-:W-:Y:S01]  /*43a0*/  FMUL.FTZ R112, R112, R177.reuse ;  /* 0x000000b170707220 */ /* 0x080fe20000410000 */
[-C--:B------:R-:W-:Y:S01]  /*43b0*/  FMUL.FTZ R113, R113, R177.reuse ;  /* 0x000000b171717220 */ /* 0x080fe20000410000 */
[----:B------:R-:W-:Y:S01]  /*43c0*/  FMUL.FTZ R176, R152, UR10 ;  /* 0x0000000a98b07c20 */ /* 0x000fe20008410000 */
[----:B------:R-:W-:Y:S01]  /*43d0*/  FMUL.FTZ R152, R4, UR10 ;  /* 0x0000000a04987c20 */ /* 0x000fe20008410000 */
[-C--:B------:R-:W-:Y:S01]  /*43e0*/  FMUL.FTZ R116, R116, R177.reuse ;  /* 0x000000b174747220 */ /* 0x080fe20000410000 */
[-C--:B------:R-:W-:Y:S01]  /*43f0*/  FMUL.FTZ R117, R117, R177.reuse ;  /* 0x000000b175757220 */ /* 0x080fe20000410000 */
[----:B------:R-:W-:Y:S01]  /*4400*/  FMUL.FTZ R120, R120, R177 ;  /* 0x000000b178787220 */ /* 0x000fe20000410000 */
[--C-:B------:R-:W-:Y:S01]  /*4410*/  FFMA.FTZ R161, R10, UR10, -R152.reuse ;  /* 0x0000000a0aa17c23 */ /* 0x100fe20008010898 */
[--C-:B------:R-:W-:Y:S01]  /*4420*/  FFMA.FTZ R10, R11, UR10, -R152.reuse ;  /* 0x0000000a0b0a7c23 */ /* 0x100fe20008010898 */
[----:B------:R-:W-:Y:S01]  /*4430*/  MUFU.EX2 R176, R176 ;  /* 0x000000b000b07308 */ /* 0x000fe20000000800 */
[--C-:B------:R-:W-:Y:S01]  /*4440*/  FFMA.FTZ R11, R14, UR10, -R152.reuse ;  /* 0x0000000a0e0b7c23 */ /* 0x100fe20008010898 */
[--C-:B------:R-:W-:Y:S01]  /*4450*/  FFMA.FTZ R156, R15, UR10, -R152.reuse ;  /* 0x0000000a0f9c7c23 */ /* 0x100fe20008010898 */
[--C-:B------:R-:W-:Y:S01]  /*4460*/  FFMA.FTZ R14, R21, UR10, -R152.reuse ;  /* 0x0000000a150e7c23 */ /* 0x100fe20008010898 */
[--C-:B------:R-:W-:Y:S01]  /*4470*/  FFMA.FTZ R15, R23, UR10, -R152.reuse ;  /* 0x0000000a170f7c23 */ /* 0x100fe20008010898 */
[----:B------:R-:W-:Y:S01]  /*4480*/  FFMA.FTZ R21, R153, UR10, -R152 ;  /* 0x0000000a99157c23 */ /* 0x000fe20008010898 */
[----:B---3--:R-:W-:Y:S01]  /*4490*/  FADD.FTZ R153, R203, R6 ;  /* 0x00000006cb997221 */ /* 0x008fe20000010000 */
[--C-:B------:R-:W-:Y:S01]  /*44a0*/  FFMA.FTZ R160, R155, UR10, -R152.reuse ;  /* 0x0000000a9ba07c23 */ /* 0x100fe20008010898 */
[----:B------:R-:W1:Y:S01]  /*44b0*/  MUFU.EX2 R161, R161 ;  /* 0x000000a100a17308 */ /* 0x000e620000000800 */
[--C-:B------:R-:W-:Y:S01]  /*44c0*/  FFMA.FTZ R164, R158, UR10, -R152.reuse ;  /* 0x0000000a9ea47c23 */ /* 0x100fe20008010898 */
[----:B--2---:R-:W-:Y:S01]  /*44d0*/  FADD.FTZ R158, R198, R153 ;  /* 0x00000099c69e7221 */ /* 0x004fe20000010000 */
[--C-:B------:R-:W-:Y:S01]  /*44e0*/  FFMA.FTZ R23, R157, UR10, -R152.reuse ;  /* 0x0000000a9d177c23 */ /* 0x100fe20008010898 */
[--C-:B------:R-:W-:Y:S01]  /*44f0*/  FFMA.FTZ R163, R159, UR10, -R152.reuse ;  /* 0x0000000a9fa37c23 */ /* 0x100fe20008010898 */
[----:B------:R-:W-:Y:S01]  /*4500*/  FFMA.FTZ R170, R174, UR10, -R152 ;  /* 0x0000000aaeaa7c23 */ /* 0x000fe20008010898 */
[----:B0-----:R-:W-:Y:S01]  /*4510*/  FADD.FTZ R153, R211, R158 ;  /* 0x0000009ed3997221 */ /* 0x001fe20000010000 */
[--C-:B------:R-:W-:Y:S01]  /*4520*/  FFMA.FTZ R165, R175, UR10, -R152.reuse ;  /* 0x0000000aafa57c23 */ /* 0x100fe20008010898 */
[----:B------:R-:W0:Y:S01]  /*4530*/  MUFU.EX2 R10, R10 ;  /* 0x0000000a000a7308 */ /* 0x000e220000000800 */
[--C-:B------:R-:W-:Y:S01]  /*4540*/  FFMA.FTZ R167, R179, UR10, -R152.reuse ;  /* 0x0000000ab3a77c23 */ /* 0x100fe20008010898 */
[--C-:B------:R-:W-:Y:S01]  /*4550*/  FFMA.FTZ R6, R180, UR10, -R152.reuse ;  /* 0x0000000ab4067c23 */ /* 0x100fe20008010898 */
[--C-:B------:R-:W-:Y:S01]  /*4560*/  FFMA.FTZ R169, R181, UR10, -R152.reuse ;  /* 0x0000000ab5a97c23 */ /* 0x100fe20008010898 */
[--C-:B------:R-:W-:Y:S01]  /*4570*/  FFMA.FTZ R174, R182, UR10, -R152.reuse ;  /* 0x0000000ab6ae7c23 */ /* 0x100fe20008010898 */
[--C-:B------:R-:W-:Y:S01]  /*4580*/  FFMA.FTZ R171, R183, UR10, -R152.reuse ;  /* 0x0000000ab7ab7c23 */ /* 0x100fe20008010898 */
[--C-:B------:R-:W-:Y:S01]  /*4590*/  FFMA.FTZ R184, R184, UR10, -R152.reuse ;  /* 0x0000000ab8b87c23 */ /* 0x100fe20008010898 */
[--C-:B------:R-:W-:Y:S01]  /*45a0*/  FFMA.FTZ R185, R185, UR10, -R152.reuse ;  /* 0x0000000ab9b97c23 */ /* 0x100fe20008010898 */
[----:B------:R-:W2:Y:S01]  /*45b0*/  MUFU.EX2 R11, R11 ;  /* 0x0000000b000b7308 */ /* 0x000ea20000000800 */
[----:B-1----:R-:W-:Y:S01]  /*45c0*/  FFMA.FTZ R5, R176, R5, R161 ;  /* 0x00000005b0057223 */ /* 0x002fe200000100a1 */
[--C-:B------:R-:W-:Y:S01]  /*45d0*/  FFMA.FTZ R186, R186, UR10, -R152.reuse ;  /* 0x0000000ababa7c23 */ /* 0x100fe20008010898 */
[--C-:B------:R-:W-:Y:S01]  /*45e0*/  FFMA.FTZ R187, R187, UR10, -R152.reuse ;  /* 0x0000000abbbb7c23 */ /* 0x100fe20008010898 */
[----:B------:R-:W-:Y:S01]  /*45f0*/  FFMA.FTZ R188, R188, UR10, -R152 ;  /* 0x0000000abcbc7c23 */ /* 0x000fe20008010898 */
[-C--:B------:R-:W-:Y:S01]  /*4600*/  FMUL.FTZ R121, R121, R177.reuse ;  /* 0x000000b179797220 */ /* 0x080fe20000410000 */
[-C--:B------:R-:W-:Y:S01]  /*4610*/  FMUL.FTZ R124, R124, R177.reuse ;  /* 0x000000b17c7c7220 */ /* 0x080fe20000410000 */
[-C--:B------:R-:W-:Y:S01]  /*4620*/  FMUL.FTZ R125, R125, R177.reuse ;  /* 0x000000b17d7d7220 */ /* 0x080fe20000410000 */
[----:B------:R-:W1:Y:S01]  /*4630*/  MUFU.EX2 R156, R156 ;  /* 0x0000009c009c7308 */ /* 0x000e620000000800 */
[----:B0-----:R-:W-:Y:S01]  /*4640*/  FADD.FTZ R154, R10, R5 ;  /* 0x000000050a9a7221 */ /* 0x001fe20000010000 */
[-C--:B------:R-:W-:Y:S01]  /*4650*/  FMUL.FTZ R128, R128, R177.reuse ;  /* 0x000000b180807220 */ /* 0x080fe20000410000 */
[-C--:B------:R-:W-:Y:S01]  /*4660*/  FMUL.FTZ R129, R129, R177.reuse ;  /* 0x000000b181817220 */ /* 0x080fe20000410000 */
[-C--:B------:R-:W-:Y:S01]  /*4670*/  FMUL.FTZ R132, R132, R177.reuse ;  /* 0x000000b184847220 */ /* 0x080fe20000410000 */
[-C--:B------:R-:W-:Y:S01]  /*4680*/  FMUL.FTZ R133, R133, R177.reuse ;  /* 0x000000b185857220 */ /* 0x080fe20000410000 */
[-C--:B------:R-:W-:Y:S01]  /*4690*/  FMUL.FTZ R136, R136, R177.reuse ;  /* 0x000000b188887220 */ /* 0x080fe20000410000 */
[-C--:B------:R-:W-:Y:S01]  /*46a0*/  FMUL.FTZ R137, R137, R177.reuse ;  /* 0x000000b189897220 */ /* 0x080fe20000410000 */
[----:B------:R-:W0:Y:S01]  /*46b0*/  MUFU.EX2 R14, R14 ;  /* 0x0000000e000e7308 */ /* 0x000e220000000800 */
[----:B--2---:R-:W-:Y:S01]  /*46c0*/  FADD.FTZ R5, R11, R154 ;  /* 0x0000009a0b057221 */ /* 0x004fe20000010000 */
[----:B------:R-:W-:Y:S01]  /*46d0*/  FADD.FTZ R154, R190, R153 ;  /* 0x00000099be9a7221 */ /* 0x000fe20000010000 */
[-C--:B------:R-:W-:Y:S01]  /*46e0*/  FMUL.FTZ R140, R140, R177.reuse ;  /* 0x000000b18c8c7220 */ /* 0x080fe20000410000 */
[-C--:B------:R-:W-:Y:S01]  /*46f0*/  FMUL.FTZ R141, R141, R177.reuse ;  /* 0x000000b18d8d7220 */ /* 0x080fe20000410000 */
[-C--:B------:R-:W-:Y:S01]  /*4700*/  FMUL.FTZ R144, R144, R177.reuse ;  /* 0x000000b190907220 */ /* 0x080fe20000410000 */
[----:B------:R-:W-:Y:S01]  /*4710*/  FADD.FTZ R154, R191, R154 ;  /* 0x0000009abf9a7221 */ /* 0x000fe20000010000 */
[----:B------:R-:W-:Y:S01]  /*4720*/  FMUL.FTZ R145, R145, R177 ;  /* 0x000000b191917220 */ /* 0x000fe20000410000 */
[----:B------:R-:W2:Y:S01]  /*4730*/  MUFU.EX2 R15, R15 ;  /* 0x0000000f000f7308 */ /* 0x000ea20000000800 */
[C---:B-1----:R-:W-:Y:S01]  /*4740*/  FADD.FTZ R5, R156.reuse, R5 ;  /* 0x000000059c057221 */ /* 0x042fe20000010000 */
[----:B------:R-:W-:Y:S01]  /*4750*/  F2FP.BF16.F32.PACK_AB R155, R156, R11 ;  /* 0x0000000b9c9b723e */ /* 0x000fe200000010ff */
[-C--:B------:R-:W-:Y:S01]  /*4760*/  FMUL.FTZ R148, R148, R177.reuse ;  /* 0x000000b194947220 */ /* 0x080fe20000410000 */
[----:B------:R-:W-:Y:S01]  /*4770*/  F2FP.BF16.F32.PACK_AB R156, R191, R190 ;  /* 0x000000bebf9c723e */ /* 0x000fe200000010ff */
[----:B------:R-:W-:Y:S01]  /*4780*/  FMUL.FTZ R149, R149, R177 ;  /* 0x000000b195957220 */ /* 0x000fe20000410000 */
[-C--:B------:R-:W-:Y:S01]  /*4790*/  FMUL.FTZ R26, R26, R176.reuse ;  /* 0x000000b01a1a7220 */ /* 0x080fe20000410000 */
[-C--:B------:R-:W-:Y:S01]  /*47a0*/  FMUL.FTZ R27, R27, R176.reuse ;  /* 0x000000b01b1b7220 */ /* 0x080fe20000410000 */
[----:B------:R-:W1:Y:S01]  /*47b0*/  MUFU.EX2 R21, R21 ;  /* 0x0000001500157308 */ /* 0x000e620000000800 */
[----:B0-----:R-:W-:Y:S01]  /*47c0*/  FADD.FTZ R158, R14, R5 ;  /* 0x000000050e9e7221 */ /* 0x001fe20000010000 */
[----:B------:R-:W-:Y:S01]  /*47d0*/  FADD.FTZ R5, R189, R154 ;  /* 0x0000009abd057221 */ /* 0x000fe20000010000 */
[-C--:B------:R-:W-:Y:S01]  /*47e0*/  FMUL.FTZ R30, R30, R176.reuse ;  /* 0x000000b01e1e7220 */ /* 0x080fe20000410000 */
[-C--:B------:R-:W-:Y:S01]  /*47f0*/  FMUL.FTZ R31, R31, R176.reuse ;  /* 0x000000b01f1f7220 */ /* 0x080fe20000410000 */
[-C--:B------:R-:W-:Y:S01]  /*4800*/  FMUL.FTZ R34, R34, R176.reuse ;  /* 0x000000b022227220 */ /* 0x080fe20000410000 */
[----:B------:R-:W-:Y:S01]  /*4810*/  FADD.FTZ R5, R196, R5 ;  /* 0x00000005c4057221 */ /* 0x000fe20000010000 */
[----:B------:R-:W-:Y:S01]  /*4820*/  FMUL.FTZ R35, R35, R176 ;  /* 0x000000b023237220 */ /* 0x000fe20000410000 */
[----:B------:R-:W0:Y:S01]  /*4830*/  MUFU.EX2 R160, R160 ;  /* 0x000000a000a07308 */ /* 0x000e220000000800 */
[C---:B--2---:R-:W-:Y:S01]  /*4840*/  FADD.FTZ R158, R15.reuse, R158 ;  /* 0x0000009e0f9e7221 */ /* 0x044fe20000010000 */
[----:B------:R-:W-:Y:S01]  /*4850*/  F2FP.BF16.F32.PACK_AB R157, R15, R14 ;  /* 0x0000000e0f9d723e */ /* 0x000fe200000010ff */
[-C--:B------:R-:W-:Y:S01]  /*4860*/  FMUL.FTZ R38, R38, R176.reuse ;  /* 0x000000b026267220 */ /* 0x080fe20000410000 */
[-C--:B------:R-:W-:Y:S01]  /*4870*/  FMUL.FTZ R39, R39, R176.reuse ;  /* 0x000000b027277220 */ /* 0x080fe20000410000 */
[-C--:B------:R-:W-:Y:S01]  /*4880*/  FMUL.FTZ R42, R42, R176.reuse ;  /* 0x000000b02a2a7220 */ /* 0x080fe20000410000 */
[-C--:B------:R-:W-:Y:S01]  /*4890*/  FMUL.FTZ R43, R43, R176.reuse ;  /* 0x000000b02b2b7220 */ /* 0x080fe20000410000 */
[-C--:B------:R-:W-:Y:S01]  /*48a0*/  FMUL.FTZ R46, R46, R176.reuse ;  /* 0x000000b02e2e7220 */ /* 0x080fe20000410000 */
[----:B------:R-:W2:Y:S01]  /*48b0*/  MUFU.EX2 R22, R22 ;  /* 0x0000001600167308 */ /* 0x000ea20000000800 */
[----:B-1----:R-:W-:Y:S01]  /*48c0*/  FADD.FTZ R153, R21, R158 ;  /* 0x0000009e15997221 */ /* 0x002fe20000010000 */
[-C--:B------:R-:W-:Y:S01]  /*48d0*/  FMUL.FTZ R47, R47, R176.reuse ;  /* 0x000000b02f2f7220 */ /* 0x080fe20000410000 */
[-C--:B------:R-:W-:Y:S01]  /*48e0*/  FMUL.FTZ R50, R50, R176.reuse ;  /* 0x000000b032327220 */ /* 0x080fe20000410000 */
[-C--:B------:R-:W-:Y:S01]  /*48f0*/  FMUL.FTZ R51, R51, R176.reuse ;  /* 0x000000b033337220 */ /* 0x080fe20000410000 */
[-C--:B------:R-:W-:Y:S01]  /*4900*/  FMUL.FTZ R54, R54, R176.reuse ;  /* 0x000000b036367220 */ /* 0x080fe20000410000 */
[-C--:B------:R-:W-:Y:S01]  /*4910*/  FMUL.FTZ R55, R55, R176.reuse ;  /* 0x000000b037377220 */ /* 0x080fe20000410000 */
[-C--:B------:R-:W-:Y:S01]  /*4920*/  FMUL.FTZ R58, R58, R176.reuse ;  /* 0x000000b03a3a7220 */ /* 0x080fe20000410000 */
[----:B------:R-:W1:Y:S01]  /*4930*/  MUFU.EX2 R23, R23 ;  /* 0x0000001700177308 */ /* 0x000e620000000800 */
[C---:B0-----:R-:W-:Y:S01]  /*4940*/  FADD.FTZ R154, R160.reuse, R153 ;  /* 0x00000099a09a7221 */ /* 0x041fe20000010000 */
[----:B------:R-:W-:Y:S01]  /*4950*/  F2FP.BF16.F32.PACK_AB R159, R160, R21 ;  /* 0x00000015a09f723e */ /* 0x000fe200000010ff */
[-C--:B------:R-:W-:Y:S01]  /*4960*/  FMUL.FTZ R59, R59, R176.reuse ;  /* 0x000000b03b3b7220 */ /* 0x080fe20000410000 */
[-C--:B------:R-:W-:Y:S01]  /*4970*/  FMUL.FTZ R62, R62, R176.reuse ;  /* 0x000000b03e3e7220 */ /* 0x080fe20000410000 */
[-C--:B------:R-:W-:Y:S01]  /*4980*/  FMUL.FTZ R63, R63, R176.reuse ;  /* 0x000000b03f3f7220 */ /* 0x080fe20000410000 */
[-C--:B------:R-:W-:Y:S01]  /*4990*/  FMUL.FTZ R66, R66, R176.reuse ;  /* 0x000000b042427220 */ /* 0x080fe20000410000 */
[-C--:B------:R-:W-:Y:S01]  /*49a0*/  FMUL.FTZ R67, R67, R176.reuse ;  /* 0x000000b043437220 */ /* 0x080fe20000410000 */
[----:B------:R-:W0:Y:S01]  /*49b0*/  MUFU.EX2 R193, R193 ;  /* 0x000000c100c17308 */ /* 0x000e220000000800 */
[----:B--2---:R-:W-:Y:S01]  /*49c0*/  FADD.FTZ R158, R22, R5 ;  /* 0x00000005169e7221 */ /* 0x004fe20000010000 */
[-C--:B------:R-:W-:Y:S01]  /*49d0*/  FMUL.FTZ R70, R70, R176.reuse ;  /* 0x000000b046467220 */ /* 0x080fe20000410000 */
[-C--:B------:R-:W-:Y:S01]  /*49e0*/  FMUL.FTZ R71, R71, R176.reuse ;  /* 0x000000b047477220 */ /* 0x080fe20000410000 */
[-C--:B------:R-:W-:Y:S01]  /*49f0*/  FMUL.FTZ R74, R74, R176.reuse ;  /* 0x000000b04a4a7220 */ /* 0x080fe20000410000 */
[-C--:B------:R-:W-:Y:S01]  /*4a00*/  FMUL.FTZ R75, R75, R176.reuse ;  /* 0x000000b04b4b7220 */ /* 0x080fe20000410000 */
[-C--:B------:R-:W-:Y:S01]  /*4a10*/  FMUL.FTZ R78, R78, R176.reuse ;  /* 0x000000b04e4e7220 */ /* 0x080fe20000410000 */
[----:B------:R-:W-:Y:S01]  /*4a20*/  FMUL.FTZ R79, R79, R176 ;  /* 0x000000b04f4f7220 */ /* 0x000fe20000410000 */
[----:B------:R-:W2:Y:S01]  /*4a30*/  MUFU.EX2 R164, R164 ;  /* 0x000000a400a47308 */ /* 0x000ea20000000800 */
[----:B-1----:R-:W-:Y:S01]  /*4a40*/  FADD.FTZ R5, R23, R154 ;  /* 0x0000009a17057221 */ /* 0x002fe20000010000 */
[----:B------:R-:W-:Y:S01]  /*4a50*/  F2FP.BF16.F32.PACK_AB R154, R211, R198 ;  /* 0x000000c6d39a723e */ /* 0x000fe200000010ff */
[-C--:B------:R-:W-:Y:S01]  /*4a60*/  FMUL.FTZ R82, R82, R176.reuse ;  /* 0x000000b052527220 */ /* 0x080fe20000410000 */
[-C--:B------:R-:W-:Y:S01]  /*4a70*/  FMUL.FTZ R83, R83, R176.reuse ;  /* 0x000000b053537220 */ /* 0x080fe20000410000 */
[-C--:B------:R-:W-:Y:S01]  /*4a80*/  FMUL.FTZ R86, R86, R176.reuse ;  /* 0x000000b056567220 */ /* 0x080fe20000410000 */
[-C--:B------:R-:W-:Y:S01]  /*4a90*/  FMUL.FTZ R87, R87, R176.reuse ;  /* 0x000000b057577220 */ /* 0x080fe20000410000 */
[----:B------:R-:W-:Y:S01]  /*4aa0*/  FMUL.FTZ R90, R90, R176 ;  /* 0x000000b05a5a7220 */ /* 0x000fe20000410000 */
[----:B------:R-:W-:Y:S01]  /*4ab0*/  MUFU.EX2 R162, R162 ;  /* 0x000000a200a27308 */ /* 0x000fe20000000800 */
        /* <DEDUP_REMOVED lines=31> */
[----:B------:R0:W-:Y:S01]  /*4cb0*/  MUFU.EX2 R7, R172 ;  /* 0x000000ac00077308 */ /* 0x0001e20000000800 */
[-C--:B------:R-:W-:Y:S01]  /*4cc0*/  FMUL.FTZ R139, R139, R176.reuse ;  /* 0x000000b08b8b7220 */ /* 0x080fe20000410000 */
[-C--:B------:R-:W-:Y:S01]  /*4cd0*/  FMUL.FTZ R142, R142, R176.reuse ;  /* 0x000000b08e8e7220 */ /* 0x080fe20000410000 */
[-C--:B------:R-:W-:Y:S01]  /*4ce0*/  FMUL.FTZ R143, R143, R176.reuse ;  /* 0x000000b08f8f7220 */ /* 0x080fe20000410000 */
[-C--:B------:R-:W-:Y:S01]  /*4cf0*/  FMUL.FTZ R146, R146, R176.reuse ;  /* 0x000000b092927220 */ /* 0x080fe20000410000 */
[-C--:B------:R-:W-:Y:S01]  /*4d00*/  FMUL.FTZ R147, R147, R176.reuse ;  /* 0x000000b093937220 */ /* 0x080fe20000410000 */
[-C--:B------:R-:W-:Y:S01]  /*4d10*/  FMUL.FTZ R150, R150, R176.reuse ;  /* 0x000000b096967220 */ /* 0x080fe20000410000 */
[----:B------:R-:W-:Y:S01]  /*4d20*/  FMUL.FTZ R151, R151, R176 ;  /* 0x000000b097977220 */ /* 0x000fe20000410000 */
[----:B------:R-:W2:Y:S01]  /*4d30*/  MUFU.EX2 R20, R20 ;  /* 0x0000001400147308 */ /* 0x000ea20000000800 */
[----:B0-----:R-:W-:Y:S01]  /*4d40*/  FFMA.FTZ R172, R178, UR10, -R152 ;  /* 0x0000000ab2ac7c23 */ /* 0x001fe20008010898 */
[----:B------:R-:W-:Y:S01]  /*4d50*/  FADD.FTZ R178, R162, R153 ;  /* 0x00000099a2b27221 */ /* 0x000fe20000010000 */
[----:B-1----:R-:W-:Y:S01]  /*4d60*/  FADD.FTZ R158, R170, R5 ;  /* 0x00000005aa9e7221 */ /* 0x002fe20000010000 */
[----:B------:R-:W-:-:S02]  /*4d70*/  F2FP.BF16.F32.PACK_AB R153, R10, R161 ;  /* 0x000000a10a99723e */ /* 0x000fc400000010ff */
[----:B------:R-:W-:Y:S01]  /*4d80*/  FADD.FTZ R11, R195, R178 ;  /* 0x000000b2c30b7221 */ /* 0x000fe20000010000 */
[----:B------:R-:W-:Y:S01]  /*4d90*/  F2FP.BF16.F32.PACK_AB R161, R164, R23 ;  /* 0x00000017a4a1723e */ /* 0x000fe200000010ff */
[----:B------:R-:W0:Y:S01]  /*4da0*/  MUFU.EX2 R165, R165 ;  /* 0x000000a500a57308 */ /* 0x000e220000000800 */
[----:B------:R-:W-:Y:S02]  /*4db0*/  F2FP.BF16.F32.PACK_AB R163, R170, R163 ;  /* 0x000000a3aaa3723e */ /* 0x000fe400000010ff */
[----:B------:R-:W-:Y:S02]  /*4dc0*/  F2FP.BF16.F32.PACK_AB R152, R203, R192 ;  /* 0x000000c0cb98723e */ /* 0x000fe400000010ff */
[----:B------:R-:W-:-:S03]  /*4dd0*/  F2FP.BF16.F32.PACK_AB R162, R195, R162 ;  /* 0x000000a2c3a2723e */ /* 0x000fc600000010ff */
[----:B------:R-:W1:Y:S01]  /*4de0*/  MUFU.EX2 R201, R201 ;  /* 0x000000c900c97308 */ /* 0x000e620000000800 */
[----:B--2---:R-:W-:-:S07]  /*4df0*/  FADD.FTZ R178, R20, R11 ;  /* 0x0000000b14b27221 */ /* 0x004fce0000010000 */
[----:B------:R-:W2:Y:S01]  /*4e00*/  MUFU.EX2 R172, R172 ;  /* 0x000000ac00ac7308 */ /* 0x000ea20000000800 */
[----:B0-----:R-:W-:Y:S01]  /*4e10*/  FADD.FTZ R5, R165, R158 ;  /* 0x0000009ea5057221 */ /* 0x001fe20000010000 */
[----:B------:R-:W-:-:S06]  /*4e20*/  F2FP.BF16.F32.PACK_AB R158, R196, R189 ;  /* 0x000000bdc49e723e */ /* 0x000fcc00000010ff */
[----:B------:R-:W0:Y:S01]  /*4e30*/  MUFU.EX2 R13, R13 ;  /* 0x0000000d000d7308 */ /* 0x000e220000000800 */
[C---:B-1----:R-:W-:Y:S01]  /*4e40*/  FADD.FTZ R178, R201.reuse, R178 ;  /* 0x000000b2c9b27221 */ /* 0x042fe20000010000 */
[----:B------:R-:W-:-:S06]  /*4e50*/  F2FP.BF16.F32.PACK_AB R164, R201, R20 ;  /* 0x00000014c9a4723e */ /* 0x000fcc00000010ff */
[----:B------:R-:W1:Y:S01]  /*4e60*/  MUFU.EX2 R167, R167 ;  /* 0x000000a700a77308 */ /* 0x000e620000000800 */
[C---:B--2---:R-:W-:Y:S01]  /*4e70*/  FADD.FTZ R14, R172.reuse, R5 ;  /* 0x00000005ac0e7221 */ /* 0x044fe20000010000 */
[----:B------:R-:W-:-:S06]  /*4e80*/  F2FP.BF16.F32.PACK_AB R165, R172, R165 ;  /* 0x000000a5aca5723e */ /* 0x000fcc00000010ff */
[----:B------:R-:W2:Y:S01]  /*4e90*/  MUFU.EX2 R166, R166 ;  /* 0x000000a600a67308 */ /* 0x000ea20000000800 */
[----:B0-----:R-:W-:-:S07]  /*4ea0*/  FADD.FTZ R5, R13, R178 ;  /* 0x000000b20d057221 */ /* 0x001fce0000010000 */
[----:B------:R-:W0:Y:S01]  /*4eb0*/  MUFU.EX2 R6, R6 ;  /* 0x0000000600067308 */ /* 0x000e220000000800 */
[----:B-1----:R-:W-:-:S07]  /*4ec0*/  FADD.FTZ R11, R167, R14 ;  /* 0x0000000ea70b7221 */ /* 0x002fce0000010000 */
[----:B------:R-:W1:Y:S01]  /*4ed0*/  MUFU.EX2 R168, R168 ;  /* 0x000000a800a87308 */ /* 0x000e620000000800 */
[C---:B--2---:R-:W-:Y:S01]  /*4ee0*/  FADD.FTZ R5, R166.reuse, R5 ;  /* 0x00000005a6057221 */ /* 0x044fe20000010000 */
[----:B------:R-:W-:-:S06]  /*4ef0*/  F2FP.BF16.F32.PACK_AB R166, R166, R13 ;  /* 0x0000000da6a6723e */ /* 0x000fcc00000010ff */
[----:B------:R-:W2:Y:S01]  /*4f00*/  MUFU.EX2 R169, R169 ;  /* 0x000000a900a97308 */ /* 0x000ea20000000800 */
[C---:B0-----:R-:W-:Y:S01]  /*4f10*/  FADD.FTZ R14, R6.reuse, R11 ;  /* 0x0000000b060e7221 */ /* 0x041fe20000010000 */
[----:B------:R-:W-:-:S06]  /*4f20*/  F2FP.BF16.F32.PACK_AB R167, R6, R167 ;  /* 0x000000a706a7723e */ /* 0x000fcc00000010ff */
[----:B------:R-:W0:Y:S01]  /*4f30*/  MUFU.EX2 R197, R197 ;  /* 0x000000c500c57308 */ /* 0x000e220000000800 */
[----:B-1----:R-:W-:-:S07]  /*4f40*/  FADD.FTZ R22, R168, R5 ;  /* 0x00000005a8167221 */ /* 0x002fce0000010000 */
[----:B------:R-:W1:Y:S01]  /*4f50*/  MUFU.EX2 R174, R174 ;  /* 0x000000ae00ae7308 */ /* 0x000e620000000800 */
[----:B--2---:R-:W-:-:S07]  /*4f60*/  FADD.FTZ R5, R169, R14 ;  /* 0x0000000ea9057221 */ /* 0x004fce0000010000 */
[----:B------:R-:W2:Y:S01]  /*4f70*/  MUFU.EX2 R12, R12 ;  /* 0x0000000c000c7308 */ /* 0x000ea20000000800 */
[C---:B0-----:R-:W-:Y:S01]  /*4f80*/  FADD.FTZ R11, R197.reuse, R22 ;  /* 0x00000016c50b7221 */ /* 0x041fe20000010000 */
[----:B------:R-:W-:-:S06]  /*4f90*/  F2FP.BF16.F32.PACK_AB R168, R197, R168 ;  /* 0x000000a8c5a8723e */ /* 0x000fcc00000010ff */
[----:B------:R-:W0:Y:S01]  /*4fa0*/  MUFU.EX2 R171, R171 ;  /* 0x000000ab00ab7308 */ /* 0x000e220000000800 */
[C---:B-1----:R-:W-:Y:S01]  /*4fb0*/  FADD.FTZ R14, R174.reuse, R5 ;  /* 0x00000005ae0e7221 */ /* 0x042fe20000010000 */
[----:B------:R-:W-:Y:S02]  /*4fc0*/  F2FP.BF16.F32.PACK_AB R169, R174, R169 ;  /* 0x000000a9aea9723e */ /* 0x000fe400000010ff */
[----:B------:R-:W-:-:S04]  /*4fd0*/  F2FP.BF16.F32.PACK_AB R174, R7, R8 ;  /* 0x0000000807ae723e */ /* 0x000fc800000010ff */
[----:B------:R-:W1:Y:S01]  /*4fe0*/  MUFU.EX2 R199, R199 ;  /* 0x000000c700c77308 */ /* 0x000e620000000800 */
[----:B--2---:R-:W-:-:S07]  /*4ff0*/  FADD.FTZ R20, R12, R11 ;  /* 0x0000000b0c147221 */ /* 0x004fce0000010000 */
[----:B------:R-:W2:Y:S01]  /*5000*/  MUFU.EX2 R10, R184 ;  /* 0x000000b8000a7308 */ /* 0x000ea20000000800 */
[----:B0-----:R-:W-:-:S07]  /*5010*/  FADD.FTZ R5, R171, R14 ;  /* 0x0000000eab057221 */ /* 0x001fce0000010000 */
        /* <DEDUP_REMOVED lines=12> */
[----:B------:R-:W-:-:S03]  /*50e0*/  F2FP.BF16.F32.PACK_AB R172, R194, R9 ;  /* 0x00000009c2ac723e */ /* 0x000fc600000010ff */
[----:B------:R-:W-:-:S03]  /*50f0*/  FADD.FTZ R10, R8, R5 ;  /* 0x00000005080a7221 */ /* 0x000fc60000010000 */
[----:B------:R-:W2:Y:S01]  /*5100*/  MUFU.EX2 R188, R188 ;  /* 0x000000bc00bc7308 */ /* 0x000ea20000000800 */
[C---:B0-----:R-:W-:Y:S01]  /*5110*/  FADD.FTZ R6, R186.reuse, R11 ;  /* 0x0000000bba067221 */ /* 0x041fe20000010000 */
[----:B------:R-:W-:-:S03]  /*5120*/  F2FP.BF16.F32.PACK_AB R173, R186, R173 ;  /* 0x000000adbaad723e */ /* 0x000fc600000010ff */
[----:B-1----:R-:W-:Y:S01]  /*5130*/  FADD.FTZ R5, R175, R6 ;  /* 0x00000006af057221 */ /* 0x002fe20000010000 */
[----:B------:R-:W-:-:S03]  /*5140*/  FADD.FTZ R6, R7, R10 ;  /* 0x0000000a07067221 */ /* 0x000fc60000010000 */
[C---:B--2---:R-:W-:Y:S01]  /*5150*/  FADD.FTZ R5, R188.reuse, R5 ;  /* 0x00000005bc057221 */ /* 0x044fe20000010000 */
[----:B------:R-:W-:Y:S01]  /*5160*/  F2FP.BF16.F32.PACK_AB R175, R188, R175 ;  /* 0x000000afbcaf723e */ /* 0x000fe200000010ff */
[----:B------:R-:W-:Y:S06]  /*5170*/  @!P0 BRA `(.L_x_25) ;  /* 0x0000000000048947 */ /* 0x000fec0003800000 */
[----:B------:R-:W-:Y:S01]  /*5180*/  BPT.TRAP 0x1 ;  /* 0x000000040000795c */ /* 0x000fe20000300000 */
.L_x_25:
[----:B------:R-:W-:-:S04]  /*5190*/  MOV R7, UR27 ;  /* 0x0000001b00077c02 */ /* 0x000fc80008000f00 */
[----:B------:R0:W1:Y:S01]  /*51a0*/  SYNCS.PHASECHK.TRANS64.TRYWAIT P2, [UR25+0x22850], R7 ;  /* 0x02285007ff0075a7 */ /* 0x0000620008040159 */
[----:B------:R-:W-:Y:S05]  /*51b0*/  @!P0 BRA `(.L_x_26) ;  /* 0x0000000000048947 */ /* 0x000fea0003800000 */
[----:B------:R-:W-:Y:S01]  /*51c0*/  BPT.TRAP 0x1 ;  /* 0x000000040000795c */ /* 0x000fe20000300000 */
.L_x_26:
[----:B0-----:R-:W-:Y:S01]  /*51d0*/  VIADD R7, R202, 0x8 ;  /* 0x00000008ca077836 */ /* 0x001fe20000000000 */
[----:B-1----:R-:W-:Y:S06]  /*51e0*/  @P2 BRA `(.L_x_27) ;  /* 0x00000000000c2947 */ /* 0x002fec0003800000 */
[----:B------:R-:W-:-:S04]  /*51f0*/  IMAD.U32 R8, RZ, RZ, UR27 ;  /* 0x0000001bff087e24 */ /* 0x000fc8000f8e00ff */
[----:B------:R-:W0:Y:S02]  /*5200*/  SYNCS.PHASECHK.TRANS64.TRYWAIT P2, [UR25+0x22850], R8 ;  /* 0x02285008ff0075a7 */ /* 0x000e240008040159 */
[----:B0-----:R-:W-:Y:S05]  /*5210*/  @!P2 BRA `(.L_x_28) ;  /* 0x000000680074a947 */ /* 0x001fea0003800000 */
.L_x_27:
[----:B------:R1:W-:Y:S01]  /*5220*/  BAR.SYNC.DEFER_BLOCKING R7, 0x100 ;  /* 0x000400070000751d */ /* 0x0003e20000010000 */
[----:B------:R-:W-:-:S05]  /*5230*/  UIMAD UR11, UR37, 0xc00, UR21 ;  /* 0x00000c00250b78a4 */ /* 0x000fca000f8e0215 */
[----:B------:R-:W-:Y:S02]  /*5240*/  UMOV UR7, 0x40000040 ;  /* 0x4000004000077882 */ /* 0x000fe40000000000 */
[----:B------:R-:W-:Y:S01]  /*5250*/  UMOV UR6, UR11 ;  /* 0x0000000b00067c82 */ /* 0x000fe20008000000 */
[----:B------:R-:W-:-:S06]  /*5260*/  WARPGROUP.ARRIVE ;  /* 0x00000000000079c5 */ /* 0x000fcc0000000000 */
        /* <DEDUP_REMOVED lines=32> */
[----:B-1----:R-:W-:Y:S05]  /*5470*/  @!P0 BRA `(.L_x_29) ;  /* 0x0000000000048947 */ /* 0x002fea0003800000 */
[----:B------:R-:W-:Y:S01]  /*5480*/  BPT.TRAP 0x1 ;  /* 0x000000040000795c */ /* 0x000fe20000300000 */
.L_x_29:
[----:B------:R-:W-:Y:S01]  /*5490*/  UIADD3 UR25, UR25, 0x22860, URZ ;  /* 0x0002286019197890 */ /* 0x000fe2000fffe03f */
[----:B------:R-:W-:Y:S02]  /*54a0*/  IMAD.MOV.U32 R7, RZ, RZ, R4 ;  /* 0x000000ffff077224 */ /* 0x000fe400078e0004 */
[----:B0-----:R-:W-:Y:S01]  /*54b0*/  IMAD.MOV.U32 R8, RZ, RZ, R3 ;  /* 0x000000ffff087224 */ /* 0x001fe200078e0003 */
[----:B------:R-:W-:-:S09]  /*54c0*/  UPRMT UR25, UR24, 0x654, UR25 ;  /* 0x0000065418197896 */ /* 0x000fd20008000019 */
[----:B------:R-:W-:Y:S01]  /*54d0*/  SYNCS.ARRIVE.TRANS64.RED.A1T0 RZ, [UR25], RZ ;  /* 0x000000ffffff79a7 */ /* 0x000fe20008100419 */
[----:B------:R-:W-:Y:S05]  /*54e0*/  @P1 BRA `(.L_x_30) ;  /* 0xffffffdc00241947 */ /* 0x000fea000383ffff */
.L_x_19:
[----:B------:R-:W4:Y:S01]  /*54f0*/  SHFL.BFLY PT, R7, R6, 0x2, 0x1f ;  /* 0x0c401f0006077f89 */ /* 0x000f2200000e0000 */
[----:B------:R-:W0:Y:S01]  /*5500*/  S2UR UR6, SR_SWINHI ;  /* 0x00000000000679c3 */ /* 0x000e220000002f00 */
[----:B------:R-:W-:Y:S01]  /*5510*/  IMAD.U32 R12, RZ, RZ, UR10 ;  /* 0x0000000aff0c7e24 */ /* 0x000fe2000f8e00ff */
[----:B------:R-:W-:Y:S01]  /*5520*/  ULDC.64 UR8, c[0x0][0xae8] ;  /* 0x0002ba0000087ab9 */ /* 0x000fe20000000a00 */
[----:B------:R-:W1:Y:S01]  /*5530*/  SHFL.BFLY PT, R10, R5, 0x2, 0x1f ;  /* 0x0c401f00050a7f89 */ /* 0x000e6200000e0000 */
[----:B------:R-:W-:Y:S01]  /*5540*/  IMAD.U32 R22, RZ, RZ, UR10 ;  /* 0x0000000aff167e24 */ /* 0x000fe2000f8e00ff */
[----:B------:R-:W-:-:S03]  /*5550*/  ULDC UR10, c[0x0][0xc44] ;  /* 0x00031100000a7ab9 */ /* 0x000fc60000000800 */
[----:B------:R2:W-:Y:S08]  /*5560*/  BAR.ARV R0, 0x100 ;  /* 0x000400000000751d */ /* 0x0005f00000002000 */
[----:B------:R-:W3:Y:S01]  /*5570*/  LDC R211, c[0x0][0xbe8] ;  /* 0x0002fa00ffd37b82 */ /* 0x000ee20000000800 */
[----:B--2---:R-:W-:Y:S02]  /*5580*/  IMAD.MOV.U32 R0, RZ, RZ, RZ ;  /* 0x000000ffff007224 */ /* 0x004fe400078e00ff */
[----:B----4-:R-:W-:Y:S01]  /*5590*/  FADD.FTZ R7, R7, R6 ;  /* 0x0000000607077221 */ /* 0x010fe20000010000 */
[----:B------:R-:W-:Y:S01]  /*55a0*/  UMOV UR4, UR22 ;  /* 0x0000001600047c82 */ /* 0x000fe20008000000 */
[----:B0-----:R-:W-:Y:S01]  /*55b0*/  UMOV UR5, UR6 ;  /* 0x0000000600057c82 */ /* 0x001fe20008000000 */
[----:B------:R-:W-:Y:S01]  /*55c0*/  IMAD.MOV.U32 R6, RZ, RZ, -0x800000 ;  /* 0xff800000ff067424 */ /* 0x000fe200078e00ff */
[----:B------:R-:W-:Y:S01]  /*55d0*/  ULDC.64 UR6, c[0x0][0xb90] ;  /* 0x0002e40000067ab9 */ /* 0x000fe20000000a00 */
[----:B-1----:R-:W-:Y:S01]  /*55e0*/  FADD.FTZ R10, R10, R5 ;  /* 0x000000050a0a7221 */ /* 0x002fe20000010000 */
[----:B---3--:R-:W0:Y:S01]  /*55f0*/  SHFL.BFLY PT, R8, R7, 0x1, 0x1f ;  /* 0x0c201f0007087f89 */ /* 0x008e2200000e0000 */
[----:B------:R-:W-:-:S02]  /*5600*/  IMAD.U32 R11, RZ, RZ, UR5 ;  /* 0x00000005ff0b7e24 */ /* 0x000fc4000f8e00ff */
[----:B------:R-:W-:Y:S01]  /*5610*/  IMAD.MOV.U32 R5, RZ, RZ, -0x800000 ;  /* 0xff800000ff057424 */ /* 0x000fe200078e00ff */
[----:B------:R-:W1:Y:S01]  /*5620*/  SHFL.BFLY PT, R9, R10, 0x1, 0x1f ;  /* 0x0c201f000a097f89 */ /* 0x000e6200000e0000 */
[----:B0-----:R-:W-:Y:S01]  /*5630*/  FADD.FTZ R13, R7, R8 ;  /* 0x00000008070d7221 */ /* 0x001fe20000010000 */
[----:B------:R-:W-:Y:S02]  /*5640*/  IMAD.MOV.U32 R8, RZ, RZ, RZ ;  /* 0x000000ffff087224 */ /* 0x000fe400078e00ff */
[----:B-1----:R-:W-:Y:S01]  /*5650*/  FADD.FTZ R14, R10, R9 ;  /* 0x000000090a0e7221 */ /* 0x002fe20000010000 */
[----:B------:R-:W-:Y:S08]  /*5660*/  BAR.ARV 0x8, 0x180 ;  /* 0x0206000000007b1d */ /* 0x000ff00000002000 */
[----:B------:R-:W-:Y:S01]  /*5670*/  BAR.SYNC.DEFER_BLOCKING 0x1, 0x100 ;  /* 0x0044000000007b1d */ /* 0x000fe20000010000 */
[----:B------:R-:W-:Y:S01]  /*5680*/  FSETP.NE.FTZ.AND P0, PT, R13, RZ, PT ;  /* 0x000000ff0d00720b */ /* 0x000fe20003f15000 */
[----:B------:R-:W-:Y:S01]  /*5690*/  IMAD.U32 R10, RZ, RZ, UR4 ;  /* 0x00000004ff0a7e24 */ /* 0x000fe2000f8e00ff */
[----:B------:R-:W-:Y:S01]  /*56a0*/  FSETP.NE.FTZ.AND P1, PT, R14, RZ, PT ;  /* 0x000000ff0e00720b */ /* 0x000fe20003f35000 */
[----:B------:R-:W-:Y:S01]  /*56b0*/  UIADD3 UR4, -UR43, URZ, URZ ;  /* 0x0000003f2b047290 */ /* 0x000fe2000fffe13f */
[----:B------:R-:W-:-:S03]  /*56c0*/  LEA R9, R200, R2, 0x6 ;  /* 0x00000002c8097211 */ /* 0x000fc600078e30ff */
[----:B------:R-:W-:-:S04]  /*56d0*/  UIMAD UR10, UR10, UR4, UR40 ;  /* 0x000000040a0a72a4 */ /* 0x000fc8000f8e0228 */
[----:B------:R-:W-:Y:S02]  /*56e0*/  USHF.R.S32.HI UR11, URZ, 0x1f, UR10 ;  /* 0x0000001f3f0b7899 */ /* 0x000fe4000801140a */
[----:B------:R-:W0:Y:S01]  /*56f0*/  @P0 MUFU.RCP R8, R13 ;  /* 0x0000000d00080308 */ /* 0x000e220000001000 */
[----:B------:R-:W-:Y:S01]  /*5700*/  @P0 FMUL.FTZ R12, R12, 0.69314718246459960938 ;  /* 0x3f3172180c0c0820 */ /* 0x000fe20000410000 */
[----:B------:R-:W-:Y:S01]  /*5710*/  @P1 FMUL.FTZ R22, R22, 0.69314718246459960938 ;  /* 0x3f31721816161820 */ /* 0x000fe20000410000 */
[----:B------:R-:W-:Y:S02]  /*5720*/  UIMAD.WIDE.U32 UR4, UR10, UR6, URZ ;  /* 0x000000060a0472a5 */ /* 0x000fe4000f8e003f */
[----:B------:R-:W-:-:S03]  /*5730*/  UIMAD UR6, UR11, UR6, URZ ;  /* 0x000000060b0672a4 */ /* 0x000fc6000f8e023f */
[----:B------:R-:W-:Y:S01]  /*5740*/  @P1 MUFU.RCP R0, R14 ;  /* 0x0000000e00001308 */ /* 0x000fe20000001000 */
[----:B------:R-:W-:Y:S02]  /*5750*/  UIMAD UR6, UR10, UR7, UR6 ;  /* 0x000000070a0672a4 */ /* 0x000fe4000f8e0206 */
[----:B------:R-:W-:-:S05]  /*5760*/  USHF.R.S32.HI UR7, URZ, 0x1f, UR43 ;  /* 0x0000001f3f077899 */ /* 0x000fca000801142b */
[----:B------:R-:W1:Y:S01]  /*5770*/  @P0 MUFU.LG2 R13, R13 ;  /* 0x0000000d000d0308 */ /* 0x000e620000000c00 */
[-C--:B0-----:R-:W-:Y:S01]  /*5780*/  FMUL.FTZ R180, R29, R8.reuse ;  /* 0x000000081db47220 */ /* 0x081fe20000410000 */
[-C--:B------:R-:W-:Y:S01]  /*5790*/  FMUL.FTZ R25, R25, R8.reuse ;  /* 0x0000000819197220 */ /* 0x080fe20000410000 */
[-C--:B------:R-:W-:Y:S01]  /*57a0*/  FMUL.FTZ R24, R24, R8.reuse ;  /* 0x0000000818187220 */ /* 0x080fe20000410000 */
[-C--:B------:R-:W-:Y:S01]  /*57b0*/  FMUL.FTZ R28, R28, R8.reuse ;  /* 0x000000081c1c7220 */ /* 0x080fe20000410000 */
[-C--:B------:R-:W-:Y:S01]  /*57c0*/  FMUL.FTZ R33, R33, R8.reuse ;  /* 0x0000000821217220 */ /* 0x080fe20000410000 */
[-C--:B------:R-:W-:Y:S01]  /*57d0*/  FMUL.FTZ R32, R32, R8.reuse ;  /* 0x0000000820207220 */ /* 0x080fe20000410000 */
[-C--:B------:R-:W-:Y:S01]  /*57e0*/  FMUL.FTZ R29, R37, R8.reuse ;  /* 0x00000008251d7220 */ /* 0x080fe20000410000 */
[----:B------:R-:W0:Y:S01]  /*57f0*/  @P1 MUFU.LG2 R14, R14 ;  /* 0x0000000e000e1308 */ /* 0x000e220000000c00 */
[-C--:B------:R-:W-:Y:S01]  /*5800*/  FMUL.FTZ R36, R36, R8.reuse ;  /* 0x0000000824247220 */ /* 0x080fe20000410000 */
        /* <DEDUP_REMOVED lines=55> */
[----:B------:R-:W-:Y:S01]  /*5b80*/  FMUL.FTZ R148, R148, R8 ;  /* 0x0000000894947220 */ /* 0x000fe20000410000 */
[----:B------:R-:W-:-:S04]  /*5b90*/  IMAD.WIDE R8, R9, 0x2, R10 ;  /* 0x0000000209087825 */ /* 0x000fc800078e020a */
[----:B-1----:R-:W-:Y:S01]  /*5ba0*/  @P0 FMUL.FTZ R13, R13, 0.69314718246459960938 ;  /* 0x3f3172180d0d0820 */ /* 0x002fe20000410000 */
[----:B0-----:R-:W-:Y:S01]  /*5bb0*/  @P1 FMUL.FTZ R15, R14, 0.69314718246459960938 ;  /* 0x3f3172180e0f1820 */ /* 0x001fe20000410000 */
[----:B------:R-:W-:Y:S01]  /*5bc0*/  FMUL.FTZ R7, R99, R0 ;  /* 0x0000000063077220 */ /* 0x000fe20000410000 */
[----:B------:R-:W-:-:S04]  /*5bd0*/  IMAD.WIDE R10, R210, 0x2, R10 ;  /* 0x00000002d20a7825 */ /* 0x000fc800078e020a */
[----:B------:R-:W-:Y:S01]  /*5be0*/  FMUL.FTZ R77, R103, R0 ;  /* 0x00000000674d7220 */ /* 0x000fe20000410000 */
[----:B------:R-:W-:Y:S01]  /*5bf0*/  @P0 FFMA.FTZ R6, R12, R3, R13 ;  /* 0x000000030c060223 */ /* 0x000fe2000001000d */
[----:B------:R-:W-:Y:S01]  /*5c00*/  @P1 FFMA.FTZ R5, R22, R4, R15 ;  /* 0x0000000416051223 */ /* 0x000fe2000001000f */
[-C--:B------:R-:W-:Y:S01]  /*5c10*/  FMUL.FTZ R167, R127, R0.reuse ;  /* 0x000000007fa77220 */ /* 0x080fe20000410000 */
[C---:B------:R-:W-:Y:S01]  /*5c20*/  IADD3 R21, P3, R10.reuse, 0xc060, RZ ;  /* 0x0000c0600a157810 */ /* 0x040fe20007f7e0ff */
[-C--:B------:R-:W-:Y:S01]  /*5c30*/  FMUL.FTZ R169, R131, R0.reuse ;  /* 0x0000000083a97220 */ /* 0x080fe20000410000 */
[C---:B------:R-:W-:Y:S01]  /*5c40*/  IADD3 R103, P4, R10.reuse, 0xc040, RZ ;  /* 0x0000c0400a677810 */ /* 0x040fe20007f9e0ff */
[-C--:B------:R-:W-:Y:S01]  /*5c50*/  FMUL.FTZ R171, R135, R0.reuse ;  /* 0x0000000087ab7220 */ /* 0x080fe20000410000 */
[----:B------:R-:W-:Y:S01]  /*5c60*/  LOP3.LUT R20, R21, 0x380, RZ, 0xc0, !PT ;  /* 0x0000038015147812 */ /* 0x000fe200078ec0ff */
[-C--:B------:R-:W-:Y:S01]  /*5c70*/  FMUL.FTZ R173, R139, R0.reuse ;  /* 0x000000008bad7220 */ /* 0x080fe20000410000 */
[----:B------:R-:W-:Y:S01]  /*5c80*/  IADD3 R52, P5, R10, 0xc020, RZ ;  /* 0x0000c0200a347810 */ /* 0x000fe20007fbe0ff */
[-C--:B------:R-:W-:Y:S01]  /*5c90*/  FMUL.FTZ R175, R143, R0.reuse ;  /* 0x000000008faf7220 */ /* 0x080fe20000410000 */
[----:B------:R-:W-:Y:S01]  /*5ca0*/  SHF.R.U64 R20, R20, 0x3, RZ ;  /* 0x0000000314147819 */ /* 0x000fe200000012ff */
[-C--:B------:R-:W-:Y:S01]  /*5cb0*/  FMUL.FTZ R177, R147, R0.reuse ;  /* 0x0000000093b17220 */ /* 0x080fe20000410000 */
[----:B------:R-:W-:Y:S01]  /*5cc0*/  IADD3 R99, P6, R10, 0xc000, RZ ;  /* 0x0000c0000a637810 */ /* 0x000fe20007fde0ff */
[--C-:B------:R-:W-:Y:S01]  /*5cd0*/  IMAD.X R23, RZ, RZ, R11.reuse, P4 ;  /* 0x000000ffff177224 */ /* 0x100fe200020e060b */
[----:B------:R-:W-:Y:S01]  /*5ce0*/  LOP3.LUT R20, R20, R21, RZ, 0x3c, !PT ;  /* 0x0000001514147212 */ /* 0x000fe200078e3cff */
[--C-:B------:R-:W-:Y:S01]  /*5cf0*/  IMAD.X R127, RZ, RZ, R11.reuse, P5 ;  /* 0x000000ffff7f7224 */ /* 0x100fe200028e060b */
[C---:B------:R-:W-:Y:S01]  /*5d00*/  IADD3 R73, P0, R10.reuse, 0x8060, RZ ;  /* 0x000080600a497810 */ /* 0x040fe20007f1e0ff */
[--C-:B------:R-:W-:Y:S01]  /*5d10*/  IMAD.X R131, RZ, RZ, R11.reuse, P6 ;  /* 0x000000ffff837224 */ /* 0x100fe200030e060b */
[C---:B------:R-:W-:Y:S01]  /*5d20*/  IADD3 R13, P1, R10.reuse, 0x20, RZ ;  /* 0x000000200a0d7810 */ /* 0x040fe20007f3e0ff */
[-C--:B------:R-:W-:Y:S01]  /*5d30*/  FMUL.FTZ R179, R151, R0.reuse ;  /* 0x0000000097b37220 */ /* 0x080fe20000410000 */
[C---:B------:R-:W-:Y:S01]  /*5d40*/  IADD3 R69, P2, R10.reuse, 0x8040, RZ ;  /* 0x000080400a457810 */ /* 0x040fe20007f5e0ff */
[--C-:B------:R-:W-:Y:S01]  /*5d50*/  IMAD.X R135, RZ, RZ, R11.reuse, P0 ;  /* 0x000000ffff877224 */ /* 0x100fe200000e060b */
[-C--:B------:R-:W-:Y:S01]  /*5d60*/  IADD3.X R21, RZ, R11.reuse, RZ, P3, !PT ;  /* 0x0000000bff157210 */ /* 0x080fe20001ffe4ff */
[--C-:B------:R-:W-:Y:S01]  /*5d70*/  IMAD.X R139, RZ, RZ, R11.reuse, P1 ;  /* 0x000000ffff8b7224 */ /* 0x100fe200008e060b */
[C---:B------:R-:W-:Y:S01]  /*5d80*/  LOP3.LUT R165, R10.reuse, 0x380, RZ, 0xc0, !PT ;  /* 0x000003800aa57812 */ /* 0x040fe200078ec0ff */
[--C-:B------:R-:W-:Y:S01]  /*5d90*/  IMAD.X R143, RZ, RZ, R11.reuse, P2 ;  /* 0x000000ffff8f7224 */ /* 0x100fe200010e060b */
[----:B------:R-:W-:Y:S01]  /*5da0*/  IADD3 R14, P3, R10, 0x8020, RZ ;  /* 0x000080200a0e7810 */ /* 0x000fe20007f7e0ff */
[-C--:B------:R-:W-:Y:S01]  /*5db0*/  FMUL.FTZ R170, R130, R0.reuse ;  /* 0x0000000082aa7220 */ /* 0x080fe20000410000 */
[----:B------:R-:W-:Y:S01]  /*5dc0*/  IADD3 R65, P4, R10, 0x8000, RZ ;  /* 0x000080000a417810 */ /* 0x000fe20007f9e0ff */
[-C--:B------:R-:W-:Y:S01]  /*5dd0*/  FMUL.FTZ R168, R126, R0.reuse ;  /* 0x000000007ea87220 */ /* 0x080fe20000410000 */
[----:B------:R-:W-:Y:S01]  /*5de0*/  IADD3 R61, P5, R10, 0x4060, RZ ;  /* 0x000040600a3d7810 */ /* 0x000fe20007fbe0ff */
[-C--:B------:R-:W-:Y:S01]  /*5df0*/  FMUL.FTZ R172, R134, R0.reuse ;  /* 0x0000000086ac7220 */ /* 0x080fe20000410000 */
[C---:B------:R-:W-:Y:S01]  /*5e00*/  IADD3 R15, P6, R10.reuse, 0x40, RZ ;  /* 0x000000400a0f7810 */ /* 0x040fe20007fde0ff */
[--C-:B------:R-:W-:Y:S01]  /*5e10*/  IMAD.X R151, RZ, RZ, R11.reuse, P4 ;  /* 0x000000ffff977224 */ /* 0x100fe200020e060b */
[C---:B------:R-:W-:Y:S01]  /*5e20*/  IADD3 R12, P0, R10.reuse, 0x4040, RZ ;  /* 0x000040400a0c7810 */ /* 0x040fe20007f1e0ff */
[--C-:B------:R-:W-:Y:S01]  /*5e30*/  IMAD.X R153, RZ, RZ, R11.reuse, P5 ;  /* 0x000000ffff997224 */ /* 0x100fe200028e060b */
[C---:B------:R-:W-:Y:S01]  /*5e40*/  IADD3 R57, P1, R10.reuse, 0x4020, RZ ;  /* 0x000040200a397810 */ /* 0x040fe20007f3e0ff */
[--C-:B------:R-:W-:Y:S01]  /*5e50*/  IMAD.X R155, RZ, RZ, R11.reuse, P6 ;  /* 0x000000ffff9b7224 */ /* 0x100fe200030e060b */
[C---:B------:R-:W-:Y:S01]  /*5e60*/  IADD3 R53, P2, R10.reuse, 0x4000, RZ ;  /* 0x000040000a357810 */ /* 0x040fe20007f5e0ff */
[--C-:B------:R-:W-:Y:S01]  /*5e70*/  IMAD.X R157, RZ, RZ, R11.reuse, P0 ;  /* 0x000000ffff9d7224 */ /* 0x100fe200000e060b */
[-C--:B------:R-:W-:Y:S01]  /*5e80*/  IADD3.X R147, RZ, R11.reuse, RZ, P3, !PT ;  /* 0x0000000bff937210 */ /* 0x080fe20001ffe4ff */
[--C-:B------:R-:W-:Y:S01]  /*5e90*/  IMAD.X R159, RZ, RZ, R11.reuse, P1 ;  /* 0x000000ffff9f7224 */ /* 0x100fe200008e060b */
[----:B------:R-:W-:Y:S01]  /*5ea0*/  SHF.R.U64 R165, R165, 0x3, RZ ;  /* 0x00000003a5a57819 */ /* 0x000fe200000012ff */
[--C-:B------:R-:W-:Y:S01]  /*5eb0*/  IMAD.X R161, RZ, RZ, R11.reuse, P2 ;  /* 0x000000ffffa17224 */ /* 0x100fe200010e060b */
[----:B------:R-:W-:Y:S01]  /*5ec0*/  IADD3 R3, P3, R10, 0x60, RZ ;  /* 0x000000600a037810 */ /* 0x000fe20007f7e0ff */
[----:B------:R-:W-:Y:S01]  /*5ed0*/  FMUL.FTZ R174, R138, R0 ;  /* 0x000000008aae7220 */ /* 0x000fe20000410000 */
[----:B------:R-:W-:Y:S01]  /*5ee0*/  LOP3.LUT R164, R165, R10, RZ, 0x3c, !PT ;  /* 0x0000000aa5a47212 */ /* 0x000fe200078e3cff */
[----:B------:R-:W-:Y:S01]  /*5ef0*/  IMAD.MOV.U32 R165, RZ, RZ, R11 ;  /* 0x000000ffffa57224 */ /* 0x000fe200078e000b */
[----:B------:R-:W-:Y:S01]  /*5f00*/  LOP3.LUT R4, R99, 0x380, RZ, 0xc0, !PT ;  /* 0x0000038063047812 */ /* 0x000fe200078ec0ff */
[-C--:B------:R-:W-:Y:S01]  /*5f10*/  FMUL.FTZ R176, R142, R0.reuse ;  /* 0x000000008eb07220 */ /* 0x080fe20000410000 */
[----:B------:R-:W-:Y:S01]  /*5f20*/  IADD3.X R163, RZ, R11, RZ, P3, !PT ;  /* 0x0000000bffa37210 */ /* 0x000fe20001ffe4ff */
[-C--:B------:R-:W-:Y:S01]  /*5f30*/  FMUL.FTZ R27, R27, R0.reuse ;  /* 0x000000001b1b7220 */ /* 0x080fe20000410000 */
[----:B------:R-:W-:Y:S01]  /*5f40*/  LOP3.LUT R11, R52, 0x380, RZ, 0xc0, !PT ;  /* 0x00000380340b7812 */ /* 0x000fe200078ec0ff */
[-C--:B------:R-:W-:Y:S01]  /*5f50*/  FMUL.FTZ R26, R26, R0.reuse ;  /* 0x000000001a1a7220 */ /* 0x080fe20000410000 */
[----:B------:R-:W-:Y:S01]  /*5f60*/  SHF.R.U64 R4, R4, 0x3, RZ ;  /* 0x0000000304047819 */ /* 0x000fe200000012ff */
[-C--:B------:R-:W-:Y:S01]  /*5f70*/  FMUL.FTZ R31, R31, R0.reuse ;  /* 0x000000001f1f7220 */ /* 0x080fe20000410000 */
[----:B------:R-:W-:Y:S01]  /*5f80*/  LOP3.LUT R10, R73, 0x380, RZ, 0xc0, !PT ;  /* 0x00000380490a7812 */ /* 0x000fe200078ec0ff */
[-C--:B------:R-:W-:Y:S01]  /*5f90*/  FMUL.FTZ R30, R30, R0.reuse ;  /* 0x000000001e1e7220 */ /* 0x080fe20000410000 */
[----:B------:R-:W-:Y:S01]  /*5fa0*/  SHF.R.U64 R11, R11, 0x3, RZ ;  /* 0x000000030b0b7819 */ /* 0x000fe200000012ff */
[-C--:B------:R-:W-:Y:S01]  /*5fb0*/  FMUL.FTZ R35, R35, R0.reuse ;  /* 0x0000000023237220 */ /* 0x080fe20000410000 */
[----:B------:R-:W-:Y:S01]  /*5fc0*/  LOP3.LUT R130, R4, R99, RZ, 0x3c, !PT ;  /* 0x0000006304827212 */ /* 0x000fe200078e3cff */
[-C--:B------:R-:W-:Y:S01]  /*5fd0*/  FMUL.FTZ R34, R34, R0.reuse ;  /* 0x0000000022227220 */ /* 0x080fe20000410000 */
[----:B------:R-:W-:Y:S01]  /*5fe0*/  SHF.R.U64 R10, R10, 0x3, RZ ;  /* 0x000000030a0a7819 */ /* 0x000fe200000012ff */
[-C--:B------:R-:W-:Y:S01]  /*5ff0*/  FMUL.FTZ R39, R39, R0.reuse ;  /* 0x0000000027277220 */ /* 0x080fe20000410000 */
[----:B------:R-:W-:Y:S01]  /*6000*/  LOP3.LUT R4, R13, 0x380, RZ, 0xc0, !PT ;  /* 0x000003800d047812 */ /* 0x000fe200078ec0ff */
[----:B------:R-:W-:Y:S01]  /*6010*/  FMUL.FTZ R38, R38, R0 ;  /* 0x0000000026267220 */ /* 0x000fe20000410000 */
[----:B------:R-:W-:Y:S01]  /*6020*/  LOP3.LUT R126, R11, R52, RZ, 0x3c, !PT ;  /* 0x000000340b7e7212 */ /* 0x000fe200078e3cff */
[-C--:B------:R-:W-:Y:S01]  /*6030*/  FMUL.FTZ R43, R43, R0.reuse ;  /* 0x000000002b2b7220 */ /* 0x080fe20000410000 */
[----:B------:R-:W-:Y:S01]  /*6040*/  LOP3.LUT R52, R69, 0x380, RZ, 0xc0, !PT ;  /* 0x0000038045347812 */ /* 0x000fe200078ec0ff */
[-C--:B------:R-:W-:Y:S01]  /*6050*/  FMUL.FTZ R42, R42, R0.reuse ;  /* 0x000000002a2a7220 */ /* 0x080fe20000410000 */
[----:B------:R-:W-:Y:S01]  /*6060*/  LOP3.LUT R134, R10, R73, RZ, 0x3c, !PT ;  /* 0x000000490a867212 */ /* 0x000fe200078e3cff */
[-C--:B------:R-:W-:Y:S01]  /*6070*/  FMUL.FTZ R47, R47, R0.reuse ;  /* 0x000000002f2f7220 */ /* 0x080fe20000410000 */
[----:B------:R-:W-:Y:S01]  /*6080*/  SHF.R.U64 R4, R4, 0x3, RZ ;  /* 0x0000000304047819 */ /* 0x000fe200000012ff */
[-C--:B------:R-:W-:Y:S01]  /*6090*/  FMUL.FTZ R46, R46, R0.reuse ;  /* 0x000000002e2e7220 */ /* 0x080fe20000410000 */
[----:B------:R-:W-:Y:S01]  /*60a0*/  LOP3.LUT R10, R65, 0x380, RZ, 0xc0, !PT ;  /* 0x00000380410a7812 */ /* 0x000fe200078ec0ff */
[-C--:B------:R-:W-:Y:S01]  /*60b0*/  FMUL.FTZ R51, R51, R0.reuse ;  /* 0x0000000033337220 */ /* 0x080fe20000410000 */
[----:B------:R-:W-:Y:S01]  /*60c0*/  SHF.R.U64 R52, R52, 0x3, RZ ;  /* 0x0000000334347819 */ /* 0x000fe200000012ff */
[-C--:B------:R-:W-:Y:S01]  /*60d0*/  FMUL.FTZ R50, R50, R0.reuse ;  /* 0x0000000032327220 */ /* 0x080fe20000410000 */
[----:B------:R-:W-:Y:S01]  /*60e0*/  LOP3.LUT R11, R14, 0x380, RZ, 0xc0, !PT ;  /* 0x000003800e0b7812 */ /* 0x000fe200078ec0ff */
[-C--:B------:R-:W-:Y:S01]  /*60f0*/  FMUL.FTZ R55, R55, R0.reuse ;  /* 0x0000000037377220 */ /* 0x080fe20000410000 */
[----:B------:R-:W-:Y:S01]  /*6100*/  LOP3.LUT R138, R4, R13, RZ, 0x3c, !PT ;  /* 0x0000000d048a7212 */ /* 0x000fe200078e3cff */
[-C--:B------:R-:W-:Y:S01]  /*6110*/  FMUL.FTZ R54, R54, R0.reuse ;  /* 0x0000000036367220 */ /* 0x080fe20000410000 */
[----:B------:R-:W-:Y:S01]  /*6120*/  SHF.R.U64 R4, R10, 0x3, RZ ;  /* 0x000000030a047819 */ /* 0x000fe200000012ff */
[-C--:B------:R-:W-:Y:S01]  /*6130*/  FMUL.FTZ R59, R59, R0.reuse ;  /* 0x000000003b3b7220 */ /* 0x080fe20000410000 */
[----:B------:R-:W-:Y:S01]  /*6140*/  LOP3.LUT R142, R52, R69, RZ, 0x3c, !PT ;  /* 0x00000045348e7212 */ /* 0x000fe200078e3cff */
        /* <DEDUP_REMOVED lines=32> */
[----:B------:R-:W-:Y:S01]  /*6350*/  SHF.R.U64 R11, R11, 0x3, RZ ;  /* 0x000000030b0b7819 */ /* 0x000fe200000012ff */
[----:B------:R-:W-:Y:S01]  /*6360*/  FMUL.FTZ R0, R150, R0 ;  /* 0x0000000096007220 */ /* 0x000fe20000410000 */
[----:B------:R-:W-:-:S02]  /*6370*/  IADD3 R69, P2, R8, 0x7000, RZ ;  /* 0x0000700008457810 */ /* 0x000fc40007f5e0ff */
[----:B------:R-:W-:Y:S02]  /*6380*/  LOP3.LUT R150, R4, R65, RZ, 0x3c, !PT ;  /* 0x0000004104967212 */ /* 0x000fe400078e3cff */
[----:B------:R-:W-:Y:S02]  /*6390*/  LOP3.LUT R4, R15, 0x380, RZ, 0xc0, !PT ;  /* 0x000003800f047812 */ /* 0x000fe400078ec0ff */
[----:B------:R-:W-:Y:S02]  /*63a0*/  LOP3.LUT R146, R11, R14, RZ, 0x3c, !PT ;  /* 0x0000000e0b927212 */ /* 0x000fe400078e3cff */
[----:B------:R-:W-:Y:S02]  /*63b0*/  LOP3.LUT R68, R69, 0x380, RZ, 0xc0, !PT ;  /* 0x0000038045447812 */ /* 0x000fe400078ec0ff */
[----:B------:R-:W-:Y:S02]  /*63c0*/  LOP3.LUT R11, R12, 0x380, RZ, 0xc0, !PT ;  /* 0x000003800c0b7812 */ /* 0x000fe400078ec0ff */
[----:B------:R-:W-:-:S02]  /*63d0*/  LOP3.LUT R10, R61, 0x380, RZ, 0xc0, !PT ;  /* 0x000003803d0a7812 */ /* 0x000fc400078ec0ff */
[----:B------:R-:W-:Y:S02]  /*63e0*/  SHF.R.U64 R4, R4, 0x3, RZ ;  /* 0x0000000304047819 */ /* 0x000fe400000012ff */
[----:B------:R-:W-:Y:S02]  /*63f0*/  SHF.R.U64 R68, R68, 0x3, RZ ;  /* 0x0000000344447819 */ /* 0x000fe400000012ff */
[----:B------:R-:W-:Y:S02]  /*6400*/  SHF.R.U64 R11, R11, 0x3, RZ ;  /* 0x000000030b0b7819 */ /* 0x000fe400000012ff */
[----:B------:R-:W-:Y:S02]  /*6410*/  SHF.R.U64 R10, R10, 0x3, RZ ;  /* 0x000000030a0a7819 */ /* 0x000fe400000012ff */
[----:B------:R-:W-:Y:S02]  /*6420*/  IADD3 R13, P3, R8, 0x1000, RZ ;  /* 0x00001000080d7810 */ /* 0x000fe40007f7e0ff */
[----:B------:R-:W-:-:S02]  /*6430*/  LOP3.LUT R154, R4, R15, RZ, 0x3c, !PT ;  /* 0x0000000f049a7212 */ /* 0x000fc400078e3cff */
[----:B------:R-:W-:Y:S02]  /*6440*/  LOP3.LUT R4, R53, 0x380, RZ, 0xc0, !PT ;  /* 0x0000038035047812 */ /* 0x000fe400078ec0ff */
[----:B------:R-:W-:Y:S01]  /*6450*/  LOP3.LUT R68, R68, R69, RZ, 0x3c, !PT ;  /* 0x0000004544447212 */ /* 0x000fe200078e3cff */
[----:B------:R-:W-:Y:S01]  /*6460*/  IMAD.X R69, RZ, RZ, R9, P2 ;  /* 0x000000ffff457224 */ /* 0x000fe200010e0609 */
[----:B------:R-:W-:Y:S01]  /*6470*/  LOP3.LUT R156, R11, R12, RZ, 0x3c, !PT ;  /* 0x0000000c0b9c7212 */ /* 0x000fe200078e3cff */
[----:B------:R-:W-:Y:S01]  /*6480*/  IMAD.U32 R11, RZ, RZ, UR5 ;  /* 0x00000005ff0b7e24 */ /* 0x000fe2000f8e00ff */
[----:B------:R-:W-:Y:S02]  /*6490*/  LOP3.LUT R152, R10, R61, RZ, 0x3c, !PT ;  /* 0x0000003d0a987212 */ /* 0x000fe400078e3cff */
[----:B------:R-:W-:Y:S02]  /*64a0*/  LOP3.LUT R12, R13, 0x380, RZ, 0xc0, !PT ;  /* 0x000003800d0c7812 */ /* 0x000fe400078ec0ff */
[----:B------:R-:W-:-:S02]  /*64b0*/  IADD3 R119, P2, R8, 0xe000, RZ ;  /* 0x0000e00008777810 */ /* 0x000fc40007f5e0ff */
[----:B------:R-:W-:Y:S02]  /*64c0*/  LOP3.LUT R10, R57, 0x380, RZ, 0xc0, !PT ;  /* 0x00000380390a7812 */ /* 0x000fe400078ec0ff */
[----:B------:R-:W-:Y:S02]  /*64d0*/  SHF.R.U64 R4, R4, 0x3, RZ ;  /* 0x0000000304047819 */ /* 0x000fe400000012ff */
[----:B------:R-:W-:Y:S02]  /*64e0*/  LOP3.LUT R22, R103, 0x380, RZ, 0xc0, !PT ;  /* 0x0000038067167812 */ /* 0x000fe400078ec0ff */
[----:B------:R-:W-:Y:S02]  /*64f0*/  SHF.R.U64 R12, R12, 0x3, RZ ;  /* 0x000000030c0c7819 */ /* 0x000fe400000012ff */
[----:B------:R-:W-:Y:S02]  /*6500*/  LOP3.LUT R118, R119, 0x380, RZ, 0xc0, !PT ;  /* 0x0000038077767812 */ /* 0x000fe400078ec0ff */
[----:B------:R-:W-:-:S02]  /*6510*/  SHF.R.U64 R10, R10, 0x3, RZ ;  /* 0x000000030a0a7819 */ /* 0x000fc400000012ff */
[----:B------:R-:W-:Y:S02]  /*6520*/  LOP3.LUT R160, R4, R53, RZ, 0x3c, !PT ;  /* 0x0000003504a07212 */ /* 0x000fe400078e3cff */
[----:B------:R-:W-:Y:S02]  /*6530*/  SHF.R.U64 R22, R22, 0x3, RZ ;  /* 0x0000000316167819 */ /* 0x000fe400000012ff */
[----:B------:R-:W-:Y:S02]  /*6540*/  LOP3.LUT R4, R3, 0x380, RZ, 0xc0, !PT ;  /* 0x0000038003047812 */ /* 0x000fe400078ec0ff */
[----:B------:R-:W-:Y:S01]  /*6550*/  LOP3.LUT R12, R12, R13, RZ, 0x3c, !PT ;  /* 0x0000000d0c0c7212 */ /* 0x000fe200078e3cff */
[----:B------:R-:W-:Y:S01]  /*6560*/  IMAD.X R13, RZ, RZ, R9, P3 ;  /* 0x000000ffff0d7224 */ /* 0x000fe200018e0609 */
[----:B------:R-:W-:Y:S02]  /*6570*/  SHF.R.U64 R118, R118, 0x3, RZ ;  /* 0x0000000376767819 */ /* 0x000fe400000012ff */
[----:B------:R-:W-:Y:S01]  /*6580*/  LOP3.LUT R158, R10, R57, RZ, 0x3c, !PT ;  /* 0x000000390a9e7212 */ /* 0x000fe200078e3cff */
[----:B------:R-:W-:Y:S01]  /*6590*/  IMAD.U32 R10, RZ, RZ, UR4 ;  /* 0x00000004ff0a7e24 */ /* 0x000fe2000f8e00ff */
[C---:B------:R-:W-:Y:S01]  /*65a0*/  IADD3 R15, P4, R8.reuse, 0x2000, RZ ;  /* 0x00002000080f7810 */ /* 0x040fe20007f9e0ff */
[----:B------:R-:W-:Y:S01]  /*65b0*/  UIADD3 UR4, UR5, UR6, URZ ;  /* 0x0000000605047290 */ /* 0x000fe2000fffe03f */
[----:B------:R-:W-:-:S02]  /*65c0*/  IADD3 R53, P5, R8, 0x3000, RZ ;  /* 0x0000300008357810 */ /* 0x000fc40007fbe0ff */
[C---:B------:R-:W-:Y:S01]  /*65d0*/  IADD3 R57, P6, R8.reuse, 0x4000, RZ ;  /* 0x0000400008397810 */ /* 0x040fe20007fde0ff */
[----:B------:R-:W-:Y:S01]  /*65e0*/  ULDC UR6, c[0x0][0xa88] ;  /* 0x0002a20000067ab9 */ /* 0x000fe20000000800 */
[C---:B------:R-:W-:Y:S01]  /*65f0*/  IADD3 R61, P0, R8.reuse, 0x5000, RZ ;  /* 0x00005000083d7810 */ /* 0x040fe20007f1e0ff */
[----:B------:R-:W-:Y:S01]  /*6600*/  IMAD.U32 R11, RZ, RZ, UR4 ;  /* 0x00000004ff0b7e24 */ /* 0x000fe2000f8e00ff */
[C---:B------:R-:W-:Y:S01]  /*6610*/  IADD3 R65, P1, R8.reuse, 0x6000, RZ ;  /* 0x0000600008417810 */ /* 0x040fe20007f3e0ff */
[----:B------:R-:W-:Y:S01]  /*6620*/  ULDC.64 UR4, c[0x0][0xb88] ;  /* 0x0002e20000047ab9 */ /* 0x000fe20000000a00 */
[----:B------:R-:W-:Y:S02]  /*6630*/  IADD3 R73, P3, R8, 0x8000, RZ ;  /* 0x0000800008497810 */ /* 0x000fe40007f7e0ff */
[----:B------:R-:W-:Y:S02]  /*6640*/  LOP3.LUT R22, R22, R103, RZ, 0x3c, !PT ;  /* 0x0000006716167212 */ /* 0x000fe400078e3cff */
[----:B------:R-:W-:-:S02]  /*6650*/  SHF.R.U64 R4, R4, 0x3, RZ ;  /* 0x0000000304047819 */ /* 0x000fc400000012ff */
[----:B------:R-:W-:Y:S01]  /*6660*/  LOP3.LUT R118, R118, R119, RZ, 0x3c, !PT ;  /* 0x0000007776767212 */ /* 0x000fe200078e3cff */
[----:B------:R-:W-:Y:S01]  /*6670*/  IMAD.X R119, RZ, RZ, R9, P2 ;  /* 0x000000ffff777224 */ /* 0x000fe200010e0609 */
[----:B------:R-:W-:Y:S02]  /*6680*/  LOP3.LUT R14, R15, 0x380, RZ, 0xc0, !PT ;  /* 0x000003800f0e7812 */ /* 0x000fe400078ec0ff */
[----:B------:R-:W-:Y:S02]  /*6690*/  LOP3.LUT R52, R53, 0x380, RZ, 0xc0, !PT ;  /* 0x0000038035347812 */ /* 0x000fe400078ec0ff */
[----:B------:R-:W-:Y:S02]  /*66a0*/  LOP3.LUT R56, R57, 0x380, RZ, 0xc0, !PT ;  /* 0x0000038039387812 */ /* 0x000fe400078ec0ff */
[----:B------:R-:W-:Y:S02]  /*66b0*/  LOP3.LUT R60, R61, 0x380, RZ, 0xc0, !PT ;  /* 0x000003803d3c7812 */ /* 0x000fe400078ec0ff */
[----:B------:R-:W-:-:S02]  /*66c0*/  LOP3.LUT R64, R65, 0x380, RZ, 0xc0, !PT ;  /* 0x0000038041407812 */ /* 0x000fc400078ec0ff */
[----:B------:R-:W-:Y:S02]  /*66d0*/  LOP3.LUT R72, R73, 0x380, RZ, 0xc0, !PT ;  /* 0x0000038049487812 */ /* 0x000fe400078ec0ff */
[----:B------:R-:W-:Y:S02]  /*66e0*/  ISETP.NE.AND P2, PT, R211, 0x1, PT ;  /* 0x00000001d300780c */ /* 0x000fe40003f45270 */
[----:B------:R-:W-:Y:S02]  /*66f0*/  LOP3.LUT R162, R4, R3, RZ, 0x3c, !PT ;  /* 0x0000000304a27212 */ /* 0x000fe400078e3cff */
[----:B------:R-:W-:Y:S02]  /*6700*/  MOV R4, R22 ;  /* 0x0000001600047202 */ /* 0x000fe40000000f00 */
[----:B------:R-:W-:Y:S01]  /*6710*/  LOP3.LUT R3, R8, 0x380, RZ, 0xc0, !PT ;  /* 0x0000038008037812 */ /* 0x000fe200078ec0ff */
[----:B------:R-:W0:Y:S01]  /*6720*/  LDC R22, c[0x0][0xc38] ;  /* 0x00030e00ff167b82 */ /* 0x000e220000000800 */
[----:B------:R-:W-:-:S02]  /*6730*/  SHF.R.U64 R14, R14, 0x3, RZ ;  /* 0x000000030e0e7819 */ /* 0x000fc400000012ff */
[----:B------:R-:W-:Y:S02]  /*6740*/  SHF.R.U64 R52, R52, 0x3, RZ ;  /* 0x0000000334347819 */ /* 0x000fe400000012ff */
[----:B------:R-:W-:Y:S02]  /*6750*/  SHF.R.U64 R56, R56, 0x3, RZ ;  /* 0x0000000338387819 */ /* 0x000fe400000012ff */
[----:B------:R-:W-:Y:S02]  /*6760*/  SHF.R.U64 R60, R60, 0x3, RZ ;  /* 0x000000033c3c7819 */ /* 0x000fe400000012ff */
[----:B------:R-:W-:Y:S02]  /*6770*/  SHF.R.U64 R64, R64, 0x3, RZ ;  /* 0x0000000340407819 */ /* 0x000fe400000012ff */
[----:B------:R-:W-:Y:S02]  /*6780*/  SHF.R.U64 R72, R72, 0x3, RZ ;  /* 0x0000000348487819 */ /* 0x000fe400000012ff */
[----:B------:R-:W-:-:S02]  /*6790*/  SHF.R.U64 R3, R3, 0x3, RZ ;  /* 0x0000000303037819 */ /* 0x000fc400000012ff */
[----:B------:R-:W-:Y:S01]  /*67a0*/  LOP3.LUT R14, R14, R15, RZ, 0x3c, !PT ;  /* 0x0000000f0e0e7212 */ /* 0x000fe200078e3cff */
[--C-:B------:R-:W-:Y:S01]  /*67b0*/  IMAD.X R15, RZ, RZ, R9.reuse, P4 ;  /* 0x000000ffff0f7224 */ /* 0x100fe200020e0609 */
[----:B------:R-:W-:Y:S02]  /*67c0*/  LOP3.LUT R52, R52, R53, RZ, 0x3c, !PT ;  /* 0x0000003534347212 */ /* 0x000fe400078e3cff */
[----:B------:R-:W-:Y:S01]  /*67d0*/  LOP3.LUT R56, R56, R57, RZ, 0x3c, !PT ;  /* 0x0000003938387212 */ /* 0x000fe200078e3cff */
[--C-:B------:R-:W-:Y:S01]  /*67e0*/  IMAD.X R57, RZ, RZ, R9.reuse, P6 ;  /* 0x000000ffff397224 */ /* 0x100fe200030e0609 */
[----:B------:R-:W-:Y:S01]  /*67f0*/  LOP3.LUT R60, R60, R61, RZ, 0x3c, !PT ;  /* 0x0000003d3c3c7212 */ /* 0x000fe200078e3cff */
[--C-:B------:R-:W-:Y:S01]  /*6800*/  IMAD.X R61, RZ, RZ, R9.reuse, P0 ;  /* 0x000000ffff3d7224 */ /* 0x100fe200000e0609 */
[----:B------:R-:W-:Y:S01]  /*6810*/  LOP3.LUT R64, R64, R65, RZ, 0x3c, !PT ;  /* 0x0000004140407212 */ /* 0x000fe200078e3cff */
[--C-:B------:R-:W-:Y:S01]  /*6820*/  IMAD.X R65, RZ, RZ, R9.reuse, P1 ;  /* 0x000000ffff417224 */ /* 0x100fe200008e0609 */
[----:B------:R-:W-:Y:S01]  /*6830*/  LOP3.LUT R72, R72, R73, RZ, 0x3c, !PT ;  /* 0x0000004948487212 */ /* 0x000fe200078e3cff */
[----:B------:R-:W-:Y:S01]  /*6840*/  IMAD.X R73, RZ, RZ, R9, P3 ;  /* 0x000000ffff497224 */ /* 0x000fe200018e0609 */
[----:B------:R-:W-:-:S02]  /*6850*/  IADD3.X R53, RZ, R9, RZ, P5, !PT ;  /* 0x00000009ff357210 */ /* 0x000fc40002ffe4ff */
[C---:B------:R-:W-:Y:S02]  /*6860*/  IADD3 R99, P4, R8.reuse, 0x9000, RZ ;  /* 0x0000900008637810 */ /* 0x040fe40007f9e0ff */
[C---:B------:R-:W-:Y:S02]  /*6870*/  IADD3 R103, P5, R8.reuse, 0xa000, RZ ;  /* 0x0000a00008677810 */ /* 0x040fe40007fbe0ff */
[C---:B------:R-:W-:Y:S02]  /*6880*/  IADD3 R107, P6, R8.reuse, 0xb000, RZ ;  /* 0x0000b000086b7810 */ /* 0x040fe40007fde0ff */
[C---:B------:R-:W-:Y:S02]  /*6890*/  IADD3 R111, P0, R8.reuse, 0xc000, RZ ;  /* 0x0000c000086f7810 */ /* 0x040fe40007f1e0ff */
[C---:B------:R-:W-:Y:S02]  /*68a0*/  IADD3 R115, P1, R8.reuse, 0xd000, RZ ;  /* 0x0000d00008737810 */ /* 0x040fe40007f3e0ff */
[----:B------:R-:W-:-:S02]  /*68b0*/  IADD3 R123, P3, R8, 0xf000, RZ ;  /* 0x0000f000087b7810 */ /* 0x000fc40007f7e0ff */
[----:B------:R-:W-:Y:S02]  /*68c0*/  LOP3.LUT R8, R3, R8, RZ, 0x3c, !PT ;  /* 0x0000000803087212 */ /* 0x000fe400078e3cff */
[----:B------:R-:W-:Y:S02]  /*68d0*/  MOV R3, R20 ;  /* 0x0000001400037202 */ /* 0x000fe40000000f00 */
[----:B------:R-:W1:Y:S01]  /*68e0*/  @P2 LDC R20, c[0x0][0xbec] ;  /* 0x0002fb00ff142b82 */ /* 0x000e620000000800 */
[----:B------:R-:W-:Y:S01]  /*68f0*/  MOV R126, R126 ;  /* 0x0000007e007e7202 */ /* 0x000fe20000000f00 */
[----:B------:R-:W-:Y:S01]  /*6900*/  IMAD R127, RZ, RZ, -UR40 ;  /* 0x80000028ff7f7e24 */ /* 0x000fe2000f8e02ff */
[----:B------:R-:W-:Y:S02]  /*6910*/  F2FP.BF16.F32.PACK_AB R32, R33, R32 ;  /* 0x000000202120723e */ /* 0x000fe400000010ff */
[----:B------:R-:W-:Y:S01]  /*6920*/  F2FP.BF16.F32.PACK_AB R33, R35, R34 ;  /* 0x000000222321723e */ /* 0x000fe200000010ff */
[----:B0-----:R-:W-:Y:S01]  /*6930*/  IMAD R127, R22, R127, UR45 ;  /* 0x0000002d167f7e24 */ /* 0x001fe2000f8e027f */
[----:B------:R-:W-:Y:S01]  /*6940*/  F2FP.BF16.F32.PACK_AB R35, R39, R38 ;  /* 0x000000262723723e */ /* 0x000fe200000010ff */
[----:B------:R-:W0:Y:S01]  /*6950*/  @P2 LDC R21, c[0x0][0xbf0] ;  /* 0x0002fc00ff152b82 */ /* 0x000e220000000800 */
[----:B------:R-:W-:-:S02]  /*6960*/  F2FP.BF16.F32.PACK_AB R40, R41, R40 ;  /* 0x000000282928723e */ /* 0x000fc400000010ff */
[----:B------:R-:W-:Y:S02]  /*6970*/  F2FP.BF16.F32.PACK_AB R41, R43, R42 ;  /* 0x0000002a2b29723e */ /* 0x000fe400000010ff */
[----:B------:R-:W-:Y:S02]  /*6980*/  F2FP.BF16.F32.PACK_AB R43, R47, R46 ;  /* 0x0000002e2f2b723e */ /* 0x000fe400000010ff */
[----:B------:R-:W-:Y:S01]  /*6990*/  LEA R47, R127, R209, 0x7 ;  /* 0x000000d17f2f7211 */ /* 0x000fe200078e38ff */
[----:B------:R-:W2:Y:S01]  /*69a0*/  LDC.64 R38, c[0x0][0xb98] ;  /* 0x0002e600ff267b82 */ /* 0x000ea20000000a00 */
[----:B------:R-:W-:Y:S02]  /*69b0*/  F2FP.BF16.F32.PACK_AB R24, R25, R24 ;  /* 0x000000181918723e */ /* 0x000fe400000010ff */
[----:B------:R-:W-:Y:S02]  /*69c0*/  F2FP.BF16.F32.PACK_AB R25, R27, R26 ;  /* 0x0000001a1b19723e */ /* 0x000fe400000010ff */
[----:B------:R-:W-:-:S02]  /*69d0*/  MOV R164, R164 ;  /* 0x000000a400a47202 */ /* 0x000fc40000000f00 */
[----:B------:R-:W-:Y:S01]  /*69e0*/  F2FP.BF16.F32.PACK_AB R26, R180, R28 ;  /* 0x0000001cb41a723e */ /* 0x000fe200000010ff */
[----:B-1----:R-:W-:Y:S01]  /*69f0*/  @P2 IMAD.HI.U32 R20, R47, R20, RZ ;  /* 0x000000142f142227 */ /* 0x002fe200078e00ff */
[----:B------:R-:W-:Y:S02]  /*6a00*/  F2FP.BF16.F32.PACK_AB R27, R31, R30 ;  /* 0x0000001e1f1b723e */ /* 0x000fe400000010ff */
[----:B------:R-:W-:Y:S01]  /*6a10*/  F2FP.BF16.F32.PACK_AB R42, R45, R44 ;  /* 0x0000002c2d2a723e */ /* 0x000fe200000010ff */
[----:B------:R-:W-:Y:S01]  /*6a20*/  IMAD.MOV.U32 R45, RZ, RZ, R47 ;  /* 0x000000ffff2d7224 */ /* 0x000fe200078e002f */
[----:B------:R-:W-:Y:S01]  /*6a30*/  MOV R138, R138 ;  /* 0x0000008a008a7202 */ /* 0x000fe20000000f00 */
[----:B------:R-:W-:Y:S01]  /*6a40*/  STSM.16.M88.4 [R164], R24 ;  /* 0x00000018a4007844 */ /* 0x000fe20000000200 */
[----:B------:R-:W-:Y:S02]  /*6a50*/  F2FP.BF16.F32.PACK_AB R34, R29, R36 ;  /* 0x000000241d22723e */ /* 0x000fe400000010ff */
[----:B0-----:R-:W-:-:S02]  /*6a60*/  @P2 SHF.R.U32.HI R45, RZ, R21, R20 ;  /* 0x00000015ff2d2219 */ /* 0x001fc40000011614 */
[----:B------:R-:W-:Y:S01]  /*6a70*/  LOP3.LUT R110, R111, 0x380, RZ, 0xc0, !PT ;  /* 0x000003806f6e7812 */ /* 0x000fe200078ec0ff */
[----:B------:R0:W-:Y:S01]  /*6a80*/  STSM.16.M88.4 [R138], R32 ;  /* 0x000000208a007844 */ /* 0x0001e20000000200 */
[----:B------:R-:W-:Y:S02]  /*6a90*/  F2FP.BF16.F32.PACK_AB R48, R49, R48 ;  /* 0x000000303130723e */ /* 0x000fe400000010ff */
[----:B------:R-:W-:Y:S01]  /*6aa0*/  MOV R154, R154 ;  /* 0x0000009a009a7202 */ /* 0x000fe20000000f00 */
[----:B--2---:R-:W-:Y:S01]  /*6ab0*/  IMAD.WIDE.U32 R10, R38, UR43, R10 ;  /* 0x0000002b260a7c25 */ /* 0x004fe2000f8e000a */
[----:B------:R-:W-:Y:S02]  /*6ac0*/  F2FP.BF16.F32.PACK_AB R49, R51, R50 ;  /* 0x000000323331723e */ /* 0x000fe400000010ff */
[----:B------:R-:W-:Y:S01]  /*6ad0*/  MOV R162, R162 ;  /* 0x000000a200a27202 */ /* 0x000fe20000000f00 */
[----:B------:R-:W-:Y:S01]  /*6ae0*/  STSM.16.M88.4 [R154], R40 ;  /* 0x000000289a007844 */ /* 0x000fe20000000200 */
[----:B------:R-:W-:-:S02]  /*6af0*/  F2FP.BF16.F32.PACK_AB R50, R204, R186 ;  /* 0x000000bacc32723e */ /* 0x000fc400000010ff */
[----:B------:R-:W-:Y:S02]  /*6b00*/  F2FP.BF16.F32.PACK_AB R51, R55, R54 ;  /* 0x000000363733723e */ /* 0x000fe400000010ff */
[----:B------:R-:W-:Y:S02]  /*6b10*/  MOV R160, R160 ;  /* 0x000000a000a07202 */ /* 0x000fe40000000f00 */
[----:B------:R-:W-:Y:S01]  /*6b20*/  F2FP.BF16.F32.PACK_AB R20, R203, R185 ;  /* 0x000000b9cb14723e */ /* 0x000fe200000010ff */
[----:B0-----:R-:W-:Y:S01]  /*6b30*/  IMAD.MOV R34, RZ, RZ, -R45 ;  /* 0x000000ffff227224 */ /* 0x001fe200078e0a2d */
[----:B------:R-:W-:Y:S01]  /*6b40*/  F2FP.BF16.F32.PACK_AB R21, R59, R58 ;  /* 0x0000003a3b15723e */ /* 0x000fe200000010ff */
[----:B------:R-:W-:Y:S01]  /*6b50*/  IMAD R32, R38, UR7, RZ ;  /* 0x0000000726207c24 */ /* 0x000fe2000f8e02ff */
[----:B------:R-:W-:Y:S01]  /*6b60*/  F2FP.BF16.F32.PACK_AB R22, R202, R184 ;  /* 0x000000b8ca16723e */ /* 0x000fe200000010ff */
[----:B------:R-:W-:Y:S01]  /*6b70*/  IMAD R33, R211, R34, R47 ;  /* 0x00000022d3217224 */ /* 0x000fe200078e022f */
[----:B------:R-:W-:Y:S01]  /*6b80*/  F2FP.BF16.F32.PACK_AB R23, R63, R62 ;  /* 0x0000003e3f17723e */ /* 0x000fe200000010ff */
[----:B------:R-:W-:Y:S01]  /*6b90*/  STSM.16.M88.4 [R162], R48 ;  /* 0x00000030a2007844 */ /* 0x000fe20000000200 */
[----:B------:R-:W-:Y:S01]  /*6ba0*/  SHF.R.U64 R110, R110, 0x3, RZ ;  /* 0x000000036e6e7819 */ /* 0x000fe200000012ff */
[----:B------:R-:W-:Y:S01]  /*6bb0*/  IMAD R32, R39, UR43, R32 ;  /* 0x0000002b27207c24 */ /* 0x000fe2000f8e0220 */
[----:B------:R-:W-:Y:S01]  /*6bc0*/  MOV R158, R158 ;  /* 0x0000009e009e7202 */ /* 0x000fe20000000f00 */
[----:B------:R-:W-:Y:S01]  /*6bd0*/  STSM.16.M88.4 [R160], R20 ;  /* 0x00000014a0007844 */ /* 0x000fe20000000200 */
[----:B------:R-:W-:-:S02]  /*6be0*/  F2FP.BF16.F32.PACK_AB R24, R201, R183 ;  /* 0x000000b7c918723e */ /* 0x000fc400000010ff */
[----:B------:R-:W-:Y:S02]  /*6bf0*/  F2FP.BF16.F32.PACK_AB R25, R67, R66 ;  /* 0x000000424319723e */ /* 0x000fe400000010ff */
[----:B------:R-:W-:Y:S02]  /*6c00*/  F2FP.BF16.F32.PACK_AB R26, R199, R182 ;  /* 0x000000b6c71a723e */ /* 0x000fe400000010ff */
[----:B------:R-:W-:Y:S02]  /*6c10*/  F2FP.BF16.F32.PACK_AB R27, R71, R70 ;  /* 0x00000046471b723e */ /* 0x000fe400000010ff */
[----:B------:R-:W-:Y:S01]  /*6c20*/  LOP3.LUT R110, R110, R111, RZ, 0x3c, !PT ;  /* 0x0000006f6e6e7212 */ /* 0x000fe200078e3cff */
[----:B------:R-:W-:Y:S01]  /*6c30*/  IMAD.X R111, RZ, RZ, R9, P0 ;  /* 0x000000ffff6f7224 */ /* 0x000fe200000e0609 */
[----:B------:R-:W-:Y:S01]  /*6c40*/  F2FP.BF16.F32.PACK_AB R80, R81, R80 ;  /* 0x000000505150723e */ /* 0x000fe200000010ff */
[----:B------:R0:W-:Y:S01]  /*6c50*/  STSM.16.M88.4 [R158], R24 ;  /* 0x000000189e007844 */ /* 0x0001e20000000200 */
[----:B------:R-:W-:-:S02]  /*6c60*/  MOV R156, R156 ;  /* 0x0000009c009c7202 */ /* 0x000fc40000000f00 */
[----:B------:R-:W-:Y:S02]  /*6c70*/  F2FP.BF16.F32.PACK_AB R28, R198, R181 ;  /* 0x000000b5c61c723e */ /* 0x000fe400000010ff */
[----:B------:R-:W-:Y:S02]  /*6c80*/  F2FP.BF16.F32.PACK_AB R29, R75, R74 ;  /* 0x0000004a4b1d723e */ /* 0x000fe400000010ff */
[----:B------:R-:W-:Y:S02]  /*6c90*/  F2FP.BF16.F32.PACK_AB R30, R197, R76 ;  /* 0x0000004cc51e723e */ /* 0x000fe400000010ff */
[----:B------:R-:W-:Y:S02]  /*6ca0*/  F2FP.BF16.F32.PACK_AB R31, R79, R78 ;  /* 0x0000004e4f1f723e */ /* 0x000fe400000010ff */
[----:B------:R-:W-:Y:S02]  /*6cb0*/  F2FP.BF16.F32.PACK_AB R81, R83, R82 ;  /* 0x000000525351723e */ /* 0x000fe400000010ff */
[----:B------:R-:W-:Y:S01]  /*6cc0*/  F2FP.BF16.F32.PACK_AB R37, R7, R37 ;  /* 0x000000250725723e */ /* 0x000fe200000010ff */
[----:B------:R-:W-:Y:S01]  /*6cd0*/  STSM.16.M88.4 [R156], R28 ;  /* 0x0000001c9c007844 */ /* 0x000fe20000000200 */
[----:B------:R-:W-:Y:S01]  /*6ce0*/  MOV R152, R152 ;  /* 0x0000009800987202 */ /* 0x000fe20000000f00 */
[----:B0-----:R-:W-:Y:S01]  /*6cf0*/  IMAD R26, R127, 0x80, R207 ;  /* 0x000000807f1a7824 */ /* 0x001fe200078e02cf */
[----:B------:R-:W-:-:S02]  /*6d00*/  F2FP.BF16.F32.PACK_AB R82, R196, R84 ;  /* 0x00000054c452723e */ /* 0x000fc400000010ff */
[----:B------:R-:W-:Y:S02]  /*6d10*/  F2FP.BF16.F32.PACK_AB R83, R87, R86 ;  /* 0x000000565753723e */ /* 0x000fe400000010ff */
[----:B------:R-:W-:Y:S02]  /*6d20*/  SHF.R.S32.HI R25, RZ, 0x1f, R45 ;  /* 0x0000001fff197819 */ /* 0x000fe4000001142d */
[----:B------:R-:W-:Y:S01]  /*6d30*/  SHF.R.S32.HI R7, RZ, 0x1f, R33 ;  /* 0x0000001fff077819 */ /* 0x000fe20000011421 */
[----:B------:R-:W-:Y:S01]  /*6d40*/  STSM.16.M88.4 [R152], R80 ;  /* 0x0000005098007844 */ /* 0x000fe20000000200 */
[----:B------:R-:W-:Y:S02]  /*6d50*/  IADD3 R10, P0, R45, R10, RZ ;  /* 0x0000000a2d0a7210 */ /* 0x000fe40007f1e0ff */
[----:B------:R-:W-:Y:S01]  /*6d60*/  LOP3.LUT R114, R115, 0x380, RZ, 0xc0, !PT ;  /* 0x0000038073727812 */ /* 0x000fe200078ec0ff */
[----:B------:R-:W-:Y:S01]  /*6d70*/  IMAD R24, R7, UR4, RZ ;  /* 0x0000000407187c24 */ /* 0x000fe2000f8e02ff */
[----:B------:R-:W-:Y:S01]  /*6d80*/  MOV R150, R150 ;  /* 0x0000009600967202 */ /* 0x000fe20000000f00 */
[----:B------:R-:W-:Y:S01]  /*6d90*/  IMAD R7, R211, UR6, RZ ;  /* 0x00000006d3077c24 */ /* 0x000fe2000f8e02ff */
[----:B------:R-:W-:-:S02]  /*6da0*/  F2FP.BF16.F32.PACK_AB R20, R195, R88 ;  /* 0x00000058c314723e */ /* 0x000fc400000010ff */
[----:B------:R-:W-:Y:S02]  /*6db0*/  F2FP.BF16.F32.PACK_AB R21, R91, R90 ;  /* 0x0000005a5b15723e */ /* 0x000fe400000010ff */
[----:B------:R-:W-:Y:S02]  /*6dc0*/  F2FP.BF16.F32.PACK_AB R22, R194, R92 ;  /* 0x0000005cc216723e */ /* 0x000fe400000010ff */
[----:B------:R-:W-:Y:S02]  /*6dd0*/  F2FP.BF16.F32.PACK_AB R23, R95, R94 ;  /* 0x0000005e5f17723e */ /* 0x000fe400000010ff */
[----:B------:R-:W-:Y:S02]  /*6de0*/  LOP3.LUT R122, R123, 0x380, RZ, 0xc0, !PT ;  /* 0x000003807b7a7812 */ /* 0x000fe400078ec0ff */
[----:B------:R-:W-:Y:S01]  /*6df0*/  IADD3.X R11, R25, R11, R32, P0, !PT ;  /* 0x0000000b190b7210 */ /* 0x000fe200007fe420 */
[----:B------:R0:W-:Y:S01]  /*6e00*/  STSM.16.M88.4 [R150], R20 ;  /* 0x0000001496007844 */ /* 0x0001e20000000200 */
[----:B------:R-:W-:Y:S01]  /*6e10*/  SHF.R.U64 R114, R114, 0x3, RZ ;  /* 0x0000000372727819 */ /* 0x000fe200000012ff */
[----:B------:R-:W-:Y:S01]  /*6e20*/  IMAD R25, R33, UR5, R24 ;  /* 0x0000000521197c24 */ /* 0x000fe2000f8e0218 */
[----:B------:R-:W-:Y:S01]  /*6e30*/  LOP3.LUT P0, RZ, R205, 0x3, RZ, 0xc0, !PT ;  /* 0x00000003cdff7812 */ /* 0x000fe2000780c0ff */
[----:B------:R-:W-:Y:S01]  /*6e40*/  IMAD.WIDE.U32 R10, R33, UR4, R10 ;  /* 0x00000004210a7c25 */ /* 0x000fe2000f8e000a */
[----:B------:R-:W-:Y:S01]  /*6e50*/  SHF.R.U64 R122, R122, 0x3, RZ ;  /* 0x000000037a7a7819 */ /* 0x000fe200000012ff */
[----:B------:R-:W-:Y:S01]  /*6e60*/  ULDC.64 UR4, c[0x0][0xb50] ;  /* 0x0002d40000047ab9 */ /* 0x000fe20000000a00 */
[----:B------:R-:W-:Y:S01]  /*6e70*/  LOP3.LUT R114, R114, R115, RZ, 0x3c, !PT ;  /* 0x0000007372727212 */ /* 0x000fe200078e3cff */
[----:B------:R-:W-:Y:S01]  /*6e80*/  IMAD.X R115, RZ, RZ, R9, P1 ;  /* 0x000000ffff737224 */ /* 0x000fe200008e0609 */
[----:B------:R-:W-:Y:S01]  /*6e90*/  MOV R146, R146 ;  /* 0x0000009200927202 */ /* 0x000fe20000000f00 */
[----:B------:R-:W-:Y:S01]  /*6ea0*/  IMAD.IADD R11, R11, 0x1, R25 ;  /* 0x000000010b0b7824 */ /* 0x000fe200078e0219 */
[----:B------:R-:W-:-:S02]  /*6eb0*/  F2FP.BF16.F32.PACK_AB R36, R193, R96 ;  /* 0x00000060c124723e */ /* 0x000fc400000010ff */
[----:B------:R-:W-:Y:S02]  /*6ec0*/  F2FP.BF16.F32.PACK_AB R38, R192, R100 ;  /* 0x00000064c026723e */ /* 0x000fe400000010ff */
[----:B------:R-:W-:Y:S01]  /*6ed0*/  F2FP.BF16.F32.PACK_AB R39, R77, R85 ;  /* 0x000000554d27723e */ /* 0x000fe200000010ff */
[C---:B0-----:R-:W-:Y:S01]  /*6ee0*/  VIADD R20, R26.reuse, 0x8 ;  /* 0x000000081a147836 */ /* 0x041fe20000000000 */
[----:B------:R-:W-:Y:S02]  /*6ef0*/  ISETP.GE.OR P1, PT, R26, R7, P0 ;  /* 0x000000071a00720c */ /* 0x000fe40000726670 */
[----:B------:R-:W-:Y:S01]  /*6f00*/  LOP3.LUT R122, R122, R123, RZ, 0x3c, !PT ;  /* 0x0000007b7a7a7212 */ /* 0x000fe200078e3cff */
[----:B------:R-:W-:Y:S01]  /*6f10*/  IMAD.X R123, RZ, RZ, R9, P3 ;  /* 0x000000ffff7b7224 */ /* 0x000fe200018e0609 */
[----:B------:R-:W-:Y:S01]  /*6f20*/  MOV R142, R142 ;  /* 0x0000008e008e7202 */ /* 0x000fe20000000f00 */
[----:B------:R-:W-:Y:S01]  /*6f30*/  STSM.16.M88.4 [R146], R36 ;  /* 0x0000002492007844 */ /* 0x000fe20000000200 */
[----:B------:R-:W-:-:S02]  /*6f40*/  F2FP.BF16.F32.PACK_AB R88, R191, R104 ;  /* 0x00000068bf58723e */ /* 0x000fc400000010ff */
[----:B------:R-:W-:Y:S02]  /*6f50*/  F2FP.BF16.F32.PACK_AB R89, R89, R93 ;  /* 0x0000005d5959723e */ /* 0x000fe400000010ff */
[----:B------:R-:W-:Y:S02]  /*6f60*/  F2FP.BF16.F32.PACK_AB R90, R190, R108 ;  /* 0x0000006cbe5a723e */ /* 0x000fe400000010ff */
[----:B------:R-:W-:Y:S02]  /*6f70*/  F2FP.BF16.F32.PACK_AB R91, R97, R101 ;  /* 0x00000065615b723e */ /* 0x000fe400000010ff */
[----:B------:R-:W-:Y:S02]  /*6f80*/  ISETP.GE.OR P0, PT, R20, R7, P0 ;  /* 0x000000071400720c */ /* 0x000fe40000706670 */
[----:B------:R-:W-:Y:S01]  /*6f90*/  MOV R134, R134 ;  /* 0x0000008600867202 */ /* 0x000fe20000000f00 */
[----:B------:R-:W-:Y:S01]  /*6fa0*/  STSM.16.M88.4 [R142], R88 ;  /* 0x000000588e007844 */ /* 0x000fe20000000200 */
[----:B------:R-:W-:-:S02]  /*6fb0*/  F2FP.BF16.F32.PACK_AB R20, R189, R112 ;  /* 0x00000070bd14723e */ /* 0x000fc400000010ff */
[----:B------:R-:W-:Y:S02]  /*6fc0*/  F2FP.BF16.F32.PACK_AB R21, R105, R109 ;  /* 0x0000006d6915723e */ /* 0x000fe400000010ff */
[----:B------:R-:W-:Y:S02]  /*6fd0*/  F2FP.BF16.F32.PACK_AB R22, R188, R116 ;  /* 0x00000074bc16723e */ /* 0x000fe400000010ff */
[----:B------:R-:W-:Y:S02]  /*6fe0*/  F2FP.BF16.F32.PACK_AB R23, R113, R117 ;  /* 0x000000757117723e */ /* 0x000fe400000010ff */
[----:B------:R-:W-:Y:S02]  /*6ff0*/  F2FP.BF16.F32.PACK_AB R165, R121, R166 ;  /* 0x000000a679a5723e */ /* 0x000fe400000010ff */
[----:B------:R-:W-:Y:S01]  /*7000*/  MOV R130, R130 ;  /* 0x0000008200827202 */ /* 0x000fe20000000f00 */
[----:B------:R-:W-:Y:S01]  /*7010*/  STSM.16.M88.4 [R134], R20 ;  /* 0x0000001486007844 */ /* 0x000fe20000000200 */
[----:B------:R-:W-:-:S02]  /*7020*/  LEA R24, P3, R10, UR4, 0x2 ;  /* 0x000000040a187c11 */ /* 0x000fc4000f8610ff */
[----:B------:R-:W-:Y:S02]  /*7030*/  F2FP.BF16.F32.PACK_AB R164, R187, R120 ;  /* 0x00000078bba4723e */ /* 0x000fe400000010ff */
[----:B------:R-:W-:Y:S01]  /*7040*/  F2FP.BF16.F32.PACK_AB R166, R125, R124 ;  /* 0x0000007c7da6723e */ /* 0x000fe200000010ff */
[----:B------:R-:W-:Y:S01]  /*7050*/  SHFL.IDX PT, R32, R24, RZ, 0x1c1f ;  /* 0x001c1fff18207589 */ /* 0x000fe200000e0000 */
[----:B------:R-:W-:Y:S02]  /*7060*/  F2FP.BF16.F32.PACK_AB R167, R167, R168 ;  /* 0x000000a8a7a7723e */ /* 0x000fe400000010ff */
[----:B------:R-:W-:Y:S01]  /*7070*/  F2FP.BF16.F32.PACK_AB R169, R169, R170 ;  /* 0x000000aaa9a9723e */ /* 0x000fe200000010ff */
[----:B------:R-:W-:Y:S01]  /*7080*/  SHFL.IDX PT, R34, R24, 0x1, 0x1c1f ;  /* 0x003c1f0018227f89 */ /* 0x000fe200000e0000 */
[----:B------:R-:W-:Y:S02]  /*7090*/  F2FP.BF16.F32.PACK_AB R168, R129, R128 ;  /* 0x0000008081a8723e */ /* 0x000fe400000010ff */
[----:B------:R-:W-:Y:S01]  /*70a0*/  F2FP.BF16.F32.PACK_AB R170, R133, R132 ;  /* 0x0000008485aa723e */ /* 0x000fe200000010ff */
[----:B------:R-:W-:Y:S01]  /*70b0*/  STSM.16.M88.4 [R130], R164 ;  /* 0x000000a482007844 */ /* 0x000fe20000000200 */
[----:B------:R-:W-:-:S02]  /*70c0*/  F2FP.BF16.F32.PACK_AB R171, R171, R172 ;  /* 0x000000acabab723e */ /* 0x000fc400000010ff */
[----:B------:R-:W-:Y:S02]  /*70d0*/  F2FP.BF16.F32.PACK_AB R173, R173, R174 ;  /* 0x000000aeadad723e */ /* 0x000fe400000010ff */
[----:B------:R-:W-:Y:S01]  /*70e0*/  F2FP.BF16.F32.PACK_AB R172, R137, R136 ;  /* 0x0000008889ac723e */ /* 0x000fe200000010ff */
[----:B------:R-:W-:Y:S01]  /*70f0*/  STSM.16.M88.4 [R126], R168 ;  /* 0x000000a87e007844 */ /* 0x000fe20000000200 */
[----:B------:R-:W-:Y:S02]  /*7100*/  F2FP.BF16.F32.PACK_AB R174, R141, R140 ;  /* 0x0000008c8dae723e */ /* 0x000fe400000010ff */
[----:B------:R-:W-:Y:S02]  /*7110*/  F2FP.BF16.F32.PACK_AB R175, R175, R176 ;  /* 0x000000b0afaf723e */ /* 0x000fe400000010ff */
[----:B------:R-:W-:Y:S02]  /*7120*/  F2FP.BF16.F32.PACK_AB R177, R177, R178 ;  /* 0x000000b2b1b1723e */ /* 0x000fe400000010ff */
[----:B------:R-:W-:Y:S01]  /*7130*/  F2FP.BF16.F32.PACK_AB R176, R145, R144 ;  /* 0x0000009091b0723e */ /* 0x000fe200000010ff */
[----:B------:R0:W-:Y:S01]  /*7140*/  STSM.16.M88.4 [R4], R172 ;  /* 0x000000ac04007844 */ /* 0x0001e20000000200 */
[----:B------:R-:W-:-:S02]  /*7150*/  F2FP.BF16.F32.PACK_AB R178, R149, R148 ;  /* 0x0000009495b2723e */ /* 0x000fc400000010ff */
[----:B------:R-:W-:Y:S02]  /*7160*/  F2FP.BF16.F32.PACK_AB R179, R179, R0 ;  /* 0x00000000b3b3723e */ /* 0x000fe400000010ff */
[----:B------:R-:W-:Y:S02]  /*7170*/  LEA.HI.X R11, R10, UR5, R11, 0x2, P3 ;  /* 0x000000050a0b7c11 */ /* 0x000fe400098f140b */
[----:B------:R-:W-:Y:S01]  /*7180*/  LOP3.LUT R98, R99, 0x380, RZ, 0xc0, !PT ;  /* 0x0000038063627812 */ /* 0x000fe200078ec0ff */
[----:B------:R1:W-:Y:S01]  /*7190*/  STSM.16.M88.4 [R3], R176 ;  /* 0x000000b003007844 */ /* 0x0003e20000000200 */
[----:B------:R-:W-:Y:S02]  /*71a0*/  LOP3.LUT R102, R103, 0x380, RZ, 0xc0, !PT ;  /* 0x0000038067667812 */ /* 0x000fe400078ec0ff */
[----:B------:R-:W-:Y:S01]  /*71b0*/  LOP3.LUT R106, R107, 0x380, RZ, 0xc0, !PT ;  /* 0x000003806b6a7812 */ /* 0x000fe200078ec0ff */
[----:B------:R-:W2:Y:S01]  /*71c0*/  SHFL.IDX PT, R33, R11, RZ, 0x1c1f ;  /* 0x001c1fff0b217589 */ /* 0x000ea200000e0000 */
[----:B0-----:R-:W0:Y:S08]  /*71d0*/  @P2 LDC R4, c[0x0][0xbec] ;  /* 0x0002fb00ff042b82 */ /* 0x001e300000000800 */
[----:B------:R-:W-:Y:S01]  /*71e0*/  BAR.SYNC.DEFER_BLOCKING 0x1, 0x100 ;  /* 0x0044000000007b1d */ /* 0x000fe20000010000 */
[----:B------:R-:W-:Y:S01]  /*71f0*/  IMAD R0, R19, 0x20, R200 ;  /* 0x0000002013007824 */ /* 0x000fe200078e02c8 */
[----:B------:R-:W-:Y:S01]  /*7200*/  UIMAD UR6, UR11, UR8, URZ ;  /* 0x000000080b0672a4 */ /* 0x000fe2000f8e023f */
[----:B------:R-:W-:Y:S01]  /*7210*/  SHF.R.U64 R98, R98, 0x3, RZ ;  /* 0x0000000362627819 */ /* 0x000fe200000012ff */
[----:B------:R-:W-:Y:S01]  /*7220*/  UIMAD.WIDE.U32 UR4, UR10, UR8, URZ ;  /* 0x000000080a0472a5 */ /* 0x000fe2000f8e003f */
[----:B------:R-:W-:-:S03]  /*7230*/  SHF.R.U64 R102, R102, 0x3, RZ ;  /* 0x0000000366667819 */ /* 0x000fc600000012ff */
[----:B-1----:R-:W1:Y:S01]  /*7240*/  @P2 LDC R3, c[0x0][0xbf0] ;  /* 0x0002fc00ff032b82 */ /* 0x002e620000000800 */
[----:B------:R-:W3:Y:S01]  /*7250*/  SHFL.IDX PT, R35, R11, 0x1, 0x1c1f ;  /* 0x003c1f000b237f89 */ /* 0x000ee200000e0000 */
[----:B------:R-:W-:Y:S01]  /*7260*/  UIMAD UR6, UR10, UR9, UR6 ;  /* 0x000000090a0672a4 */ /* 0x000fe2000f8e0206 */
[----:B------:R-:W-:Y:S02]  /*7270*/  SHF.R.U64 R106, R106, 0x3, RZ ;  /* 0x000000036a6a7819 */ /* 0x000fe400000012ff */
[----:B------:R-:W-:Y:S01]  /*7280*/  ULDC.64 UR8, c[0x0][0xaf0] ;  /* 0x0002bc0000087ab9 */ /* 0x000fe20000000a00 */
[----:B--2---:R-:W-:Y:S01]  /*7290*/  @!P1 ST.E desc[UR48][R32.64], R6 ;  /* 0x0000000620009985 */ /* 0x004fe2000c101930 */
[----:B------:R-:W-:Y:S01]  /*72a0*/  UIADD3 UR5, UR5, UR6, URZ ;  /* 0x0000000605057290 */ /* 0x000fe2000fffe03f */
[----:B------:R-:W-:Y:S02]  /*72b0*/  LOP3.LUT R98, R98, R99, RZ, 0x3c, !PT ;  /* 0x0000006362627212 */ /* 0x000fe400078e3cff */
[----:B------:R-:W-:-:S02]  /*72c0*/  LOP3.LUT R102, R102, R103, RZ, 0x3c, !PT ;  /* 0x0000006766667212 */ /* 0x000fc400078e3cff */
[----:B------:R-:W-:Y:S01]  /*72d0*/  LOP3.LUT R106, R106, R107, RZ, 0x3c, !PT ;  /* 0x0000006b6a6a7212 */ /* 0x000fe200078e3cff */
[----:B---3--:R2:W-:Y:S01]  /*72e0*/  @!P0 ST.E desc[UR48][R34.64], R5 ;  /* 0x0000000522008985 */ /* 0x0085e2000c101930 */
[----:B------:R-:W-:Y:S01]  /*72f0*/  UIMAD UR6, UR7, UR8, URZ ;  /* 0x00000008070672a4 */ /* 0x000fe2000f8e023f */
[--C-:B------:R-:W-:Y:S01]  /*7300*/  IMAD.X R99, RZ, RZ, R9.reuse, P4 ;  /* 0x000000ffff637224 */ /* 0x100fe200020e0609 */
[----:B------:R-:W-:Y:S01]  /*7310*/  UIMAD.WIDE.U32 UR4, UR43, UR8, UR4 ;  /* 0x000000082b0472a5 */ /* 0x000fe2000f8e0004 */
[----:B------:R3:W5:Y:S01]  /*7320*/  LD.E.128 R24, desc[UR48][R12.64] ;  /* 0x000000300c187980 */ /* 0x000762000c101d00 */
[----:B------:R-:W-:Y:S01]  /*7330*/  IADD3.X R103, RZ, R9, RZ, P5, !PT ;  /* 0x00000009ff677210 */ /* 0x000fe20002ffe4ff */
[----:B------:R-:W-:Y:S01]  /*7340*/  IMAD.X R107, RZ, RZ, R9, P6 ;  /* 0x000000ffff6b7224 */ /* 0x000fe200030e0609 */
[----:B--2---:R-:W-:Y:S01]  /*7350*/  LEA R5, R127, R0, 0x7 ;  /* 0x000000007f057211 */ /* 0x004fe200078e38ff */
[----:B------:R-:W-:Y:S01]  /*7360*/  UIMAD UR6, UR43, UR9, UR6 ;  /* 0x000000092b0672a4 */ /* 0x000fe2000f8e0206 */
[----:B---3--:R-:W2:Y:S01]  /*7370*/  LDC.64 R12, c[0x0][0xae0] ;  /* 0x0002b800ff0c7b82 */ /* 0x008ea20000000a00 */
[----:B------:R-:W5:Y:S02]  /*7380*/  LD.E.128 R8, desc[UR48][R8.64] ;  /* 0x0000003008087980 */ /* 0x000f64000c101d00 */
[----:B0-----:R-:W-:-:S02]  /*7390*/  @P2 IMAD.HI.U32 R0, R5, R4, RZ ;  /* 0x0000000405002227 */ /* 0x001fc400078e00ff */
[----:B------:R0:W5:Y:S02]  /*73a0*/  LD.E.128 R28, desc[UR48][R14.64] ;  /* 0x000000300e1c7980 */ /* 0x000164000c101d00 */
[--C-:B------:R-:W-:Y:S01]  /*73b0*/  IMAD.MOV.U32 R4, RZ, RZ, R5.reuse ;  /* 0x000000ffff047224 */ /* 0x100fe200078e0005 */
[----:B-1----:R-:W-:Y:S01]  /*73c0*/  @P2 SHF.R.U32.HI R4, RZ, R3, R0 ;  /* 0x00000003ff042219 */ /* 0x002fe20000011600 */
[----:B------:R-:W5:Y:S03]  /*73d0*/  LD.E.128 R52, desc[UR48][R52.64] ;  /* 0x0000003034347980 */ /* 0x000f66000c101d00 */
[--C-:B------:R-:W-:Y:S01]  /*73e0*/  SHF.R.S32.HI R3, RZ, 0x1f, R4.reuse ;  /* 0x0000001fff037819 */ /* 0x100fe20000011404 */
[----:B------:R-:W-:Y:S01]  /*73f0*/  IMAD.MOV R0, RZ, RZ, -R4 ;  /* 0x000000ffff007224 */ /* 0x000fe200078e0a04 */
[----:B------:R-:W-:Y:S01]  /*7400*/  UIADD3 UR5, UR5, UR6, URZ ;  /* 0x0000000605057290 */ /* 0x000fe2000fffe03f */
[----:B------:R-:W5:Y:S02]  /*7410*/  LD.E.128 R56, desc[UR48][R56.64] ;  /* 0x0000003038387980 */ /* 0x000f64000c101d00 */
[----:B------:R-:W-:Y:S01]  /*7420*/  IMAD R211, R211, R0, R5 ;  /* 0x00000000d3d37224 */ /* 0x000fe200078e0205 */
[----:B------:R-:W-:Y:S01]  /*7430*/  ULDC.64 UR6, c[0x0][0xad8] ;  /* 0x0002b60000067ab9 */ /* 0x000fe20000000a00 */
[----:B------:R-:W5:Y:S04]  /*7440*/  LD.E.128 R60, desc[UR48][R60.64] ;  /* 0x000000303c3c7980 */ /* 0x000f68000c101d00 */
[----:B------:R-:W5:Y:S01]  /*7450*/  LD.E.128 R64, desc[UR48][R64.64] ;  /* 0x0000003040407980 */ /* 0x000f62000c101d00 */
[----:B--2---:R-:W-:Y:S01]  /*7460*/  IMAD R3, R3, R12, RZ ;  /* 0x0000000c03037224 */ /* 0x004fe200078e02ff */
[----:B------:R-:W-:-:S02]  /*7470*/  SHF.R.S32.HI R0, RZ, 0x1f, R211 ;  /* 0x0000001fff007819 */ /* 0x000fc400000114d3 */
[----:B------:R-:W5:Y:S01]  /*7480*/  LD.E.128 R68, desc[UR48][R68.64] ;  /* 0x0000003044447980 */ /* 0x000f62000c101d00 */
[----:B------:R-:W-:-:S03]  /*7490*/  IMAD R3, R4, R13, R3 ;  /* 0x0000000d04037224 */ /* 0x000fc600078e0203 */
[----:B------:R-:W5:Y:S01]  /*74a0*/  LD.E.128 R72, desc[UR48][R72.64] ;  /* 0x0000003048487980 */ /* 0x000f62000c101d00 */
[----:B------:R-:W-:-:S03]  /*74b0*/  IMAD.WIDE.U32 R4, R4, R12, UR4 ;  /* 0x0000000404047e25 */ /* 0x000fc6000f8e000c */
[----:B------:R-:W5:Y:S04]  /*74c0*/  LD.E.128 R96, desc[UR48][R98.64] ;  /* 0x0000003062607980 */ /* 0x000f68000c101d00 */
[----:B------:R-:W5:Y:S04]  /*74d0*/  LD.E.128 R100, desc[UR48][R102.64] ;  /* 0x0000003066647980 */ /* 0x000f68000c101d00 */
[----:B------:R-:W5:Y:S04]  /*74e0*/  LD.E.128 R104, desc[UR48][R106.64] ;  /* 0x000000306a687980 */ /* 0x000f68000c101d00 */
[----:B------:R-:W5:Y:S04]  /*74f0*/  LD.E.128 R108, desc[UR48][R110.64] ;  /* 0x000000306e6c7980 */ /* 0x000f68000c101d00 */
[----:B------:R-:W5:Y:S04]  /*7500*/  LD.E.128 R112, desc[UR48][R114.64] ;  /* 0x0000003072707980 */ /* 0x000f68000c101d00 */
[----:B------:R-:W5:Y:S04]  /*7510*/  LD.E.128 R116, desc[UR48][R118.64] ;  /* 0x0000003076747980 */ /* 0x000f68000c101d00 */
[----:B------:R-:W5:Y:S01]  /*7520*/  LD.E.128 R120, desc[UR48][R122.64] ;  /* 0x000000307a787980 */ /* 0x000f62000c101d00 */
[----:B------:R-:W-:Y:S01]  /*7530*/  @!PT LDS RZ, [RZ] ;  /* 0x00000000fffff984 */ /* 0x000fe20000000800 */
[----:B------:R-:W-:Y:S01]  /*7540*/  @!PT LDS RZ, [RZ] ;  /* 0x00000000fffff984 */ /* 0x000fe20000000800 */
[----:B------:R-:W-:Y:S01]  /*7550*/  @!PT LDS RZ, [RZ] ;  /* 0x00000000fffff984 */ /* 0x000fe20000000800 */
[----:B------:R-:W-:Y:S01]  /*7560*/  @!PT LDS RZ, [RZ] ;  /* 0x00000000fffff984 */ /* 0x000fe20000000800 */
[----:B------:R1:W-:Y:S06]  /*7570*/  MEMBAR.ALL.CTA ;  /* 0x0000000000007992 */ /* 0x0003ec0000008000 */
[----:B-1----:R-:W1:Y:S01]  /*7580*/  FENCE.VIEW.ASYNC.S ;  /* 0x00000000000073c6 */ /* 0x002e620000000000 */
[----:B------:R-:W-:-:S02]  /*7590*/  IMAD.IADD R5, R5, 0x1, R3 ;  /* 0x0000000105057824 */ /* 0x000fc400078e0203 */
[----:B------:R-:W-:Y:S02]  /*75a0*/  IMAD R6, R0, UR6, RZ ;  /* 0x0000000600067c24 */ /* 0x000fe4000f8e02ff */
[----:B------:R-:W-:Y:S01]  /*75b0*/  IMAD R32, R127, 0x80, R200 ;  /* 0x000000807f207824 */ /* 0x000fe200078e02c8 */
[----:B------:R-:W-:Y:S01]  /*75c0*/  UIADD3 UR22, UR22, 0x22820, URZ ;  /* 0x0002282016167890 */ /* 0x000fe2000fffe03f */
[C---:B------:R-:W-:Y:S02]  /*75d0*/  IMAD R3, R211.reuse, UR7, R6 ;  /* 0x00000007d3037c24 */ /* 0x040fe4000f8e0206 */
[----:B------:R-:W-:Y:S01]  /*75e0*/  IMAD.WIDE.U32 R4, R211, UR6, R4 ;  /* 0x00000006d3047c25 */ /* 0x000fe2000f8e0004 */
[----:B------:R-:W-:Y:S01]  /*75f0*/  UIADD3 UR37, UR37, 0x1, URZ ;  /* 0x0000000125257890 */ /* 0x000fe2000fffe03f */
[C---:B------:R-:W-:Y:S01]  /*7600*/  ISETP.GE.AND P2, PT, R32.reuse, R7, PT ;  /* 0x000000072000720c */ /* 0x040fe20003f46270 */
[----:B------:R-:W-:Y:S01]  /*7610*/  ULDC.64 UR6, c[0x0][0xa80] ;  /* 0x0002a00000067ab9 */ /* 0x000fe20000000a00 */
[----:B------:R-:W-:Y:S01]  /*7620*/  UPRMT UR22, URZ, 0x654, UR22 ;  /* 0x000006543f167896 */ /* 0x000fe20008000016 */
[----:B------:R-:W-:Y:S01]  /*7630*/  IADD3 R3, R5, R3, RZ ;  /* 0x0000000305037210 */ /* 0x000fe20007ffe0ff */
[----:B------:R-:W-:Y:S01]  /*7640*/  VIADD R0, R32, 0x20 ;  /* 0x0000002020007836 */ /* 0x000fe20000000000 */
[----:B------:R-:W-:Y:S01]  /*7650*/  LEA R6, P3, R4, UR6, 0x1 ;  /* 0x0000000604067c11 */ /* 0x000fe2000f8608ff */
[----:B------:R-:W-:-:S03]  /*7660*/  UISETP.NE.AND UP0, UPT, UR37, 0x2, UPT ;  /* 0x000000022500788c */ /* 0x000fc6000bf05270 */
[----:B------:R-:W-:Y:S01]  /*7670*/  LEA.HI.X R3, R4, UR7, R3, 0x1, P3 ;  /* 0x0000000704037c11 */ /* 0x000fe200098f0c03 */
[----:B------:R-:W-:Y:S01]  /*7680*/  USEL UR5, URZ, 0x1, UP0 ;  /* 0x000000013f057887 */ /* 0x000fe20008000000 */
[-C--:B------:R-:W-:Y:S01]  /*7690*/  ISETP.GE.AND P1, PT, R0, R7.reuse, PT ;  /* 0x000000070000720c */ /* 0x080fe20003f26270 */
[----:B------:R-:W-:Y:S01]  /*76a0*/  ULDC UR4, c[0x0][0xc] ;  /* 0x0000030000047ab9 */ /* 0x000fe20000000800 */
[----:B------:R-:W-:Y:S01]  /*76b0*/  VIADD R0, R32, 0x40 ;  /* 0x0000004020007836 */ /* 0x000fe20000000000 */
[----:B------:R-:W-:Y:S01]  /*76c0*/  UIADD3 UR45, UR4, UR45, URZ ;  /* 0x0000002d042d7290 */ /* 0x000fe2000fffe03f */
[----:B-1----:R0:W1:Y:S01]  /*76d0*/  SHFL.IDX PT, R12, R6, RZ, 0x181f ;  /* 0x00181fff060c7589 */ /* 0x00206200000e0000 */
[----:B------:R-:W-:Y:S01]  /*76e0*/  USEL UR37, UR37, URZ, UP0 ;  /* 0x0000003f25257287 */ /* 0x000fe20008000000 */
[----:B------:R-:W-:Y:S01]  /*76f0*/  SYNCS.ARRIVE.TRANS64.RED.A1T0 RZ, [UR22], RZ ;  /* 0x000000ffffff79a7 */ /* 0x000fe20008100416 */
[----:B------:R-:W-:Y:S01]  /*7700*/  ULOP3.LUT UR36, UR36, UR5, URZ, 0x3c, !UPT ;  /* 0x0000000524247292 */ /* 0x000fe2000f8e3c3f */
[----:B------:R0:W2:Y:S01]  /*7710*/  SHFL.IDX PT, R13, R3, RZ, 0x181f ;  /* 0x00181fff030d7589 */ /* 0x0000a200000e0000 */
[----:B------:R-:W-:Y:S01]  /*7720*/  BSSY B0, `(.L_x_31) ;  /* 0x0000013000007945 */ /* 0x000fe20003800000 */
[----:B------:R-:W-:-:S03]  /*7730*/  ISETP.GE.AND P0, PT, R0, R7, PT ;  /* 0x000000070000720c */ /* 0x000fc60003f06270 */
[----:B------:R-:W-:Y:S10]  /*7740*/  @P2 BRA `(.L_x_32) ;  /* 0x0000000000402947 */ /* 0x000ff40003800000 */
[----:B------:R-:W-:Y:S02]  /*7750*/  ULDC UR4, c[0x0][0xac8] ;  /* 0x0002b20000047ab9 */ /* 0x000fe40000000800 */
[----:B------:R-:W-:Y:S02]  /*7760*/  ISETP.GE.AND P4, PT, R18, UR4, PT ;  /* 0x0000000412007c0c */ /* 0x000fe4000bf86270 */
[----:B------:R-:W-:Y:S02]  /*7770*/  ISETP.GE.AND P3, PT, R17, UR4, PT ;  /* 0x0000000411007c0c */ /* 0x000fe4000bf66270 */
[----:B------:R-:W-:Y:S02]  /*7780*/  ISETP.GE.AND P2, PT, R16, UR4, PT ;  /* 0x0000000410007c0c */ /* 0x000fe4000bf46270 */
[----:B------:R-:W-:-:S07]  /*7790*/  ISETP.GE.AND P5, PT, R2, UR4, PT ;  /* 0x0000000402007c0c */ /* 0x000fce000bfa6270 */
[----:B01----:R-:W-:-:S04]  /*77a0*/  @!P4 LEA R14, P6, R18, R12, 0x1 ;  /* 0x0000000c120ec211 */ /* 0x003fc800078c08ff */
[----:B--2---:R-:W-:Y:S02]  /*77b0*/  @!P4 LEA.HI.X R15, R18, R13, R214, 0x1, P6 ;  /* 0x0000000d120fc211 */ /* 0x004fe400030f0cd6 */
[----:B------:R-:W-:Y:S01]  /*77c0*/  @!P3 LEA R20, P6, R17, R12, 0x1 ;  /* 0x0000000c1114b211 */ /* 0x000fe200078c08ff */
[----:B------:R-:W-:-:S03]  /*77d0*/  @!P5 IMAD.WIDE R4, R2, 0x2, R12 ;  /* 0x000000020204d825 */ /* 0x000fc600078e020c */
[-C--:B------:R-:W-:Y:S02]  /*77e0*/  @!P3 LEA.HI.X R21, R17, R13.reuse, R213, 0x1, P6 ;  /* 0x0000000d1115b211 */ /* 0x080fe400030f0cd5 */
[C---:B------:R-:W-:Y:S01]  /*77f0*/  @!P2 LEA R22, P6, R16.reuse, R12, 0x1 ;  /* 0x0000000c1016a211 */ /* 0x040fe200078c08ff */
[----:B-----5:R3:W-:Y:S03]  /*7800*/  @!P5 ST.E.128 desc[UR48][R4.64], R8 ;  /* 0x000000080400d985 */ /* 0x0207e6000c101d30 */
[----:B------:R-:W-:Y:S01]  /*7810*/  @!P2 LEA.HI.X R23, R16, R13, R212, 0x1, P6 ;  /* 0x0000000d1017a211 */ /* 0x000fe200030f0cd4 */
[----:B------:R3:W-:Y:S04]  /*7820*/  @!P4 ST.E.128 desc[UR48][R14.64], R56 ;  /* 0x000000380e00c985 */ /* 0x0007e8000c101d30 */
[----:B------:R3:W-:Y:S04]  /*7830*/  @!P3 ST.E.128 desc[UR48][R20.64], R72 ;  /* 0x000000481400b985 */ /* 0x0007e8000c101d30 */
[----:B------:R3:W-:Y:S02]  /*7840*/  @!P2 ST.E.128 desc[UR48][R22.64], R108 ;  /* 0x0000006c1600a985 */ /* 0x0007e4000c101d30 */
.L_x_32:
[----:B------:R-:W-:Y:S05]  /*7850*/  BSYNC B0 ;  /* 0x0000000000007941 */ /* 0x000fea0003800000 */
.L_x_31:
[----:B---3-5:R3:W4:Y:S01]  /*7860*/  SHFL.IDX PT, R9, R3, 0x1, 0x181f ;  /* 0x00381f0003097f89 */ /* 0x02872200000e0000 */
[----:B------:R-:W-:Y:S03]  /*7870*/  BSSY B0, `(.L_x_33) ;  /* 0x0000013000007945 */ /* 0x000fe60003800000 */
[----:B------:R3:W0:Y:S01]  /*7880*/  SHFL.IDX PT, R8, R6, 0x1, 0x181f ;  /* 0x00381f0006087f89 */ /* 0x00062200000e0000 */
[----:B------:R-:W-:Y:S05]  /*7890*/  @P1 BRA `(.L_x_34) ;  /* 0x0000000000401947 */ /* 0x000fea0003800000 */
[----:B------:R-:W-:Y:S02]  /*78a0*/  ULDC UR4, c[0x0][0xac8] ;  /* 0x0002b20000047ab9 */ /* 0x000fe40000000800 */
[----:B------:R-:W-:Y:S02]  /*78b0*/  ISETP.GE.AND P3, PT, R18, UR4, PT ;  /* 0x0000000412007c0c */ /* 0x000fe4000bf66270 */
[----:B------:R-:W-:Y:S02]  /*78c0*/  ISETP.GE.AND P2, PT, R17, UR4, PT ;  /* 0x0000000411007c0c */ /* 0x000fe4000bf46270 */
[----:B------:R-:W-:Y:S02]  /*78d0*/  ISETP.GE.AND P1, PT, R16, UR4, PT ;  /* 0x0000000410007c0c */ /* 0x000fe4000bf26270 */
[----:B------:R-:W-:-:S07]  /*78e0*/  ISETP.GE.AND P4, PT, R2, UR4, PT ;  /* 0x0000000402007c0c */ /* 0x000fce000bf86270 */
[CC--:B0-----:R-:W-:Y:S02]  /*78f0*/  @!P3 LEA R10, P6, R18.reuse, R8.reuse, 0x1 ;  /* 0x00000008120ab211 */ /* 0x0c1fe400078c08ff */
[CC--:B-1----:R-:W-:Y:S02]  /*7900*/  @!P2 LEA R12, P5, R17.reuse, R8.reuse, 0x1 ;  /* 0x00000008110ca211 */ /* 0x0c2fe400078a08ff */
[-C--:B----4-:R-:W-:Y:S02]  /*7910*/  @!P3 LEA.HI.X R11, R18, R9.reuse, R214, 0x1, P6 ;  /* 0x00000009120bb211 */ /* 0x090fe400030f0cd6 */
[----:B------:R-:W-:Y:S01]  /*7920*/  @!P1 LEA R14, P6, R16, R8, 0x1 ;  /* 0x00000008100e9211 */ /* 0x000fe200078c08ff */
[----:B------:R-:W-:Y:S01]  /*7930*/  @!P4 IMAD.WIDE R4, R2, 0x2, R8 ;  /* 0x000000020204c825 */ /* 0x000fe200078e0208 */
[-C--:B--2---:R-:W-:Y:S02]  /*7940*/  @!P2 LEA.HI.X R13, R17, R9.reuse, R213, 0x1, P5 ;  /* 0x00000009110da211 */ /* 0x084fe400028f0cd5 */
[----:B------:R-:W-:-:S02]  /*7950*/  @!P1 LEA.HI.X R15, R16, R9, R212, 0x1, P6 ;  /* 0x00000009100f9211 */ /* 0x000fc400030f0cd4 */
[----:B------:R0:W-:Y:S04]  /*7960*/  @!P4 ST.E.128 desc[UR48][R4.64], R24 ;  /* 0x000000180400c985 */ /* 0x0001e8000c101d30 */
[----:B------:R0:W-:Y:S04]  /*7970*/  @!P3 ST.E.128 desc[UR48][R10.64], R60 ;  /* 0x0000003c0a00b985 */ /* 0x0001e8000c101d30 */
[----:B------:R0:W-:Y:S04]  /*7980*/  @!P2 ST.E.128 desc[UR48][R12.64], R96 ;  /* 0x000000600c00a985 */ /* 0x0001e8000c101d30 */
[----:B------:R0:W-:Y:S02]  /*7990*/  @!P1 ST.E.128 desc[UR48][R14.64], R112 ;  /* 0x000000700e009985 */ /* 0x0001e4000c101d30 */
.L_x_34:
[----:B------:R-:W-:Y:S05]  /*79a0*/  BSYNC B0 ;  /* 0x0000000000007941 */ /* 0x000fea0003800000 */
.L_x_33:
[----:B----4-:R4:W1:Y:S01]  /*79b0*/  SHFL.IDX PT, R9, R3, 0x2, 0x181f ;  /* 0x00581f0003097f89 */ /* 0x01086200000e0000 */
[----:B------:R-:W-:Y:S03]  /*79c0*/  BSSY B0, `(.L_x_35) ;  /* 0x0000013000007945 */ /* 0x000fe60003800000 */
[----:B0-----:R4:W0:Y:S01]  /*79d0*/  SHFL.IDX PT, R8, R6, 0x2, 0x181f ;  /* 0x00581f0006087f89 */ /* 0x00182200000e0000 */
[----:B------:R-:W-:Y:S05]  /*79e0*/  @P0 BRA `(.L_x_36) ;  /* 0x0000000000400947 */ /* 0x000fea0003800000 */
[----:B------:R-:W-:Y:S02]  /*79f0*/  ULDC UR4, c[0x0][0xac8] ;  /* 0x0002b20000047ab9 */ /* 0x000fe40000000800 */
[----:B------:R-:W-:Y:S02]  /*7a00*/  ISETP.GE.AND P4, PT, R18, UR4, PT ;  /* 0x0000000412007c0c */ /* 0x000fe4000bf86270 */
[----:B------:R-:W-:Y:S02]  /*7a10*/  ISETP.GE.AND P5, PT, R17, UR4, PT ;  /* 0x0000000411007c0c */ /* 0x000fe4000bfa6270 */
[----:B------:R-:W-:Y:S02]  /*7a20*/  ISETP.GE.AND P6, PT, R16, UR4, PT ;  /* 0x0000000410007c0c */ /* 0x000fe4000bfc6270 */
[----:B------:R-:W-:-:S07]  /*7a30*/  ISETP.GE.AND P3, PT, R2, UR4, PT ;  /* 0x0000000402007c0c */ /* 0x000fce000bf66270 */
[-C--:B0-----:R-:W-:Y:S02]  /*7a40*/  @!P4 LEA R10, P0, R18, R8.reuse, 0x1 ;  /* 0x00000008120ac211 */ /* 0x081fe400078008ff */
[CC--:B-1----:R-:W-:Y:S02]  /*7a50*/  @!P5 LEA R12, P1, R17.reuse, R8.reuse, 0x1 ;  /* 0x00000008110cd211 */ /* 0x0c2fe400078208ff */
[----:B------:R-:W-:Y:S02]  /*7a60*/  @!P6 LEA R14, P2, R16, R8, 0x1 ;  /* 0x00000008100ee211 */ /* 0x000fe400078408ff */
[----:B------:R-:W-:Y:S01]  /*7a70*/  @!P3 IMAD.WIDE R4, R2, 0x2, R8 ;  /* 0x000000020204b825 */ /* 0x000fe200078e0208 */
[-C--:B------:R-:W-:Y:S02]  /*7a80*/  @!P4 LEA.HI.X R11, R18, R9.reuse, R214, 0x1, P0 ;  /* 0x00000009120bc211 */ /* 0x080fe400000f0cd6 */
[-C--:B--2---:R-:W-:Y:S02]  /*7a90*/  @!P5 LEA.HI.X R13, R17, R9.reuse, R213, 0x1, P1 ;  /* 0x00000009110dd211 */ /* 0x084fe400008f0cd5 */
[----:B------:R-:W-:Y:S01]  /*7aa0*/  @!P6 LEA.HI.X R15, R16, R9, R212, 0x1, P2 ;  /* 0x00000009100fe211 */ /* 0x000fe200010f0cd4 */
[----:B------:R0:W-:Y:S04]  /*7ab0*/  @!P3 ST.E.128 desc[UR48][R4.64], R28 ;  /* 0x0000001c0400b985 */ /* 0x0001e8000c101d30 */
[----:B------:R0:W-:Y:S04]  /*7ac0*/  @!P4 ST.E.128 desc[UR48][R10.64], R64 ;  /* 0x000000400a00c985 */ /* 0x0001e8000c101d30 */
[----:B------:R0:W-:Y:S04]  /*7ad0*/  @!P5 ST.E.128 desc[UR48][R12.64], R100 ;  /* 0x000000640c00d985 */ /* 0x0001e8000c101d30 */
[----:B------:R0:W-:Y:S02]  /*7ae0*/  @!P6 ST.E.128 desc[UR48][R14.64], R116 ;  /* 0x000000740e00e985 */ /* 0x0001e4000c101d30 */
.L_x_36:
[----:B------:R-:W-:Y:S05]  /*7af0*/  BSYNC B0 ;  /* 0x0000000000007941 */ /* 0x000fea0003800000 */
.L_x_35:
[----:B------:R-:W-:Y:S01]  /*7b00*/  VIADD R0, R32, 0x60 ;  /* 0x0000006020007836 */ /* 0x000fe20000000000 */
[----:B-1----:R1:W1:Y:S01]  /*7b10*/  SHFL.IDX PT, R9, R3, 0x3, 0x181f ;  /* 0x00781f0003097f89 */ /* 0x00226200000e0000 */
[----:B------:R-:W-:Y:S01]  /*7b20*/  UIADD3 UR46, UR46, 0x1, URZ ;  /* 0x000000012e2e7890 */ /* 0x000fe2000fffe03f */
[----:B------:R-:W-:Y:S02]  /*7b30*/  BSSY B0, `(.L_x_37) ;  /* 0x0000014000007945 */ /* 0x000fe40003800000 */
[----:B------:R-:W-:Y:S01]  /*7b40*/  ISETP.GE.AND P0, PT, R0, R7, PT ;  /* 0x000000070000720c */ /* 0x000fe20003f06270 */
[----:B0-----:R0:W0:-:S12]  /*7b50*/  SHFL.IDX PT, R8, R6, 0x3, 0x181f ;  /* 0x00781f0006087f89 */ /* 0x00101800000e0000 */
[----:B------:R-:W-:Y:S05]  /*7b60*/  @P0 BRA `(.L_x_38) ;  /* 0x0000000000400947 */ /* 0x000fea0003800000 */
[----:B------:R-:W-:Y:S02]  /*7b70*/  ULDC UR4, c[0x0][0xac8] ;  /* 0x0002b20000047ab9 */ /* 0x000fe40000000800 */
[----:B------:R-:W-:Y:S02]  /*7b80*/  ISETP.GE.AND P4, PT, R18, UR4, PT ;  /* 0x0000000412007c0c */ /* 0x000fe4000bf86270 */
[----:B------:R-:W-:Y:S02]  /*7b90*/  ISETP.GE.AND P5, PT, R17, UR4, PT ;  /* 0x0000000411007c0c */ /* 0x000fe4000bfa6270 */
[----:B------:R-:W-:Y:S02]  /*7ba0*/  ISETP.GE.AND P6, PT, R16, UR4, PT ;  /* 0x0000000410007c0c */ /* 0x000fe4000bfc6270 */
[----:B------:R-:W-:-:S07]  /*7bb0*/  ISETP.GE.AND P3, PT, R2, UR4, PT ;  /* 0x0000000402007c0c */ /* 0x000fce000bf66270 */
[-C--:B0--34-:R-:W-:Y:S02]  /*7bc0*/  @!P4 LEA R6, P0, R18, R8.reuse, 0x1 ;  /* 0x000000081206c211 */ /* 0x099fe400078008ff */
[CC--:B------:R-:W-:Y:S02]  /*7bd0*/  @!P5 LEA R10, P1, R17.reuse, R8.reuse, 0x1 ;  /* 0x00000008110ad211 */ /* 0x0c0fe400078208ff */
[----:B------:R-:W-:Y:S02]  /*7be0*/  @!P6 LEA R12, P2, R16, R8, 0x1 ;  /* 0x00000008100ce211 */ /* 0x000fe400078408ff */
[----:B-1----:R-:W-:Y:S01]  /*7bf0*/  @!P3 IMAD.WIDE R4, R2, 0x2, R8 ;  /* 0x000000020204b825 */ /* 0x002fe200078e0208 */
[-C--:B------:R-:W-:Y:S02]  /*7c00*/  @!P4 LEA.HI.X R7, R18, R9.reuse, R214, 0x1, P0 ;  /* 0x000000091207c211 */ /* 0x080fe400000f0cd6 */
[-C--:B------:R-:W-:Y:S02]  /*7c10*/  @!P5 LEA.HI.X R11, R17, R9.reuse, R213, 0x1, P1 ;  /* 0x00000009110bd211 */ /* 0x080fe400008f0cd5 */
[----:B--2---:R-:W-:Y:S01]  /*7c20*/  @!P6 LEA.HI.X R13, R16, R9, R212, 0x1, P2 ;  /* 0x00000009100de211 */ /* 0x004fe200010f0cd4 */
[----:B------:R0:W-:Y:S04]  /*7c30*/  @!P3 ST.E.128 desc[UR48][R4.64], R52 ;  /* 0x000000340400b985 */ /* 0x0001e8000c101d30 */
[----:B------:R0:W-:Y:S04]  /*7c40*/  @!P4 ST.E.128 desc[UR48][R6.64], R68 ;  /* 0x000000440600c985 */ /* 0x0001e8000c101d30 */
[----:B------:R0:W-:Y:S04]  /*7c50*/  @!P5 ST.E.128 desc[UR48][R10.64], R104 ;  /* 0x000000680a00d985 */ /* 0x0001e8000c101d30 */
[----:B------:R0:W-:Y:S02]  /*7c60*/  @!P6 ST.E.128 desc[UR48][R12.64], R120 ;  /* 0x000000780c00e985 */ /* 0x0001e4000c101d30 */
.L_x_38:
[----:B------:R-:W-:Y:S05]  /*7c70*/  BSYNC B0 ;  /* 0x0000000000007941 */ /* 0x000fea0003800000 */
.L_x_37:
[----:B------:R-:W5:Y:S02]  /*7c80*/  LDC R0, c[0x0][0xc34] ;  /* 0x00030d00ff007b82 */ /* 0x000f640000000800 */
[----:B-----5:R-:W-:-:S13]  /*7c90*/  ISETP.LE.AND P0, PT, R0, UR45, PT ;  /* 0x0000002d00007c0c */ /* 0x020fda000bf03270 */
[----:B------:R-:W-:Y:S05]  /*7ca0*/  @!P0 BRA `(.L_x_39) ;  /* 0xffffff90000c8947 */ /* 0x000fea000383ffff */
[----:B------:R-:W-:Y:S05]  /*7cb0*/  EXIT ;  /* 0x000000000000794d */ /* 0x000fea0003800000 */
.L_x_5:
[----:B------:R-:W-:-:S08]  /*7cc0*/  NOP ;  /* 0x0000000000007918 */ /* 0x000fd00000000000 */
[----:B------:R-:W0:-:S00]  /*7cd0*/  USETMAXREG.DEALLOC.CTAPOOL 0x28 ;  /* 0x00000028000079c8 */ /* 0x000e0000080e0500 */
[----:B------:R-:W1:Y:S01]  /*7ce0*/  S2UR UR11, SR_CTAID.X ;  /* 0x00000000000b79c3 */ /* 0x000e620000002500 */
[----:B0-----:R-:W-:Y:S02]  /*7cf0*/  IMAD.MOV.U32 R0, RZ, RZ, 0x1 ;  /* 0x00000001ff007424 */ /* 0x001fe400078e00ff */
[----:B------:R-:W-:Y:S02]  /*7d00*/  IMAD.MOV.U32 R17, RZ, RZ, RZ ;  /* 0x000000ffff117224 */ /* 0x000fe400078e00ff */
[----:B------:R-:W-:-:S03]  /*7d10*/  IMAD.MOV.U32 R27, RZ, RZ, 0x1 ;  /* 0x00000001ff1b7424 */ /* 0x000fc600078e00ff */
[----:B------:R-:W1:Y:S02]  /*7d20*/  LDC R2, c[0x0][0xc34] ;  /* 0x00030d00ff027b82 */ /* 0x000e640000000800 */
[----:B-1----:R-:W-:-:S13]  /*7d30*/  ISETP.LE.AND P0, PT, R2, UR11, PT ;  /* 0x0000000b02007c0c */ /* 0x002fda000bf03270 */
[----:B------:R-:W-:Y:S05]  /*7d40*/  @P0 BRA `(.L_x_40) ;  /* 0x0000003800700947 */ /* 0x000fea0003800000 */
[----:B------:R-:W-:Y:S01]  /*7d50*/  IMAD.SHL.U32 R31, R19, 0x8, RZ ;  /* 0x00000008131f7824 */ /* 0x000fe200078e00ff */
[----:B------:R-:W-:Y:S01]  /*7d60*/  ULDC.64 UR4, c[0x0][0x418] ;  /* 0x0001060000047ab9 */ /* 0x000fe20000000a00 */
[----:B------:R-:W-:Y:S01]  /*7d70*/  ULDC UR9, c[0x0][0x320] ;  /* 0x0000c80000097ab9 */ /* 0x000fe20000000800 */
[----:B------:R-:W-:Y:S01]  /*7d80*/  UISETP.NE.U32.AND UP0, UPT, UR4, URZ, UPT ;  /* 0x0000003f0400728c */ /* 0x000fe2000bf05070 */
[----:B------:R-:W0:Y:S01]  /*7d90*/  S2UR UR8, SR_CgaCtaId ;  /* 0x00000000000879c3 */ /* 0x000e220000008800 */
[----:B------:R-:W-:Y:S01]  /*7da0*/  LOP3.LUT R5, R31, 0x38, RZ, 0xc0, !PT ;  /* 0x000000381f057812 */ /* 0x000fe200078ec0ff */
[----:B------:R-:W-:Y:S01]  /*7db0*/  ULDC UR4, c[0x0][0x424] ;  /* 0x0001090000047ab9 */ /* 0x000fe20000000800 */
[----:B------:R-:W-:Y:S01]  /*7dc0*/  UISETP.NE.AND.EX UP0, UPT, UR5, URZ, UPT, UP0 ;  /* 0x0000003f0500728c */ /* 0x000fe2000bf05300 */
[----:B------:R-:W-:Y:S01]  /*7dd0*/  LOP3.LUT R16, R16, 0xffffffef, RZ, 0xc0, !PT ;  /* 0xffffffef10107812 */ /* 0x000fe200078ec0ff */
[----:B------:R-:W-:Y:S01]  /*7de0*/  ULDC.64 UR6, c[0x0][0x2f0] ;  /* 0x0000bc0000067ab9 */ /* 0x000fe20000000a00 */
[C---:B------:R-:W-:Y:S01]  /*7df0*/  LOP3.LUT R0, R5.reuse, 0x40, RZ, 0xfc, !PT ;  /* 0x0000004005007812 */ /* 0x040fe200078efcff */
[----:B------:R-:W-:Y:S01]  /*7e00*/  USEL UR4, UR4, 0x1, UP0 ;  /* 0x0000000104047887 */ /* 0x000fe20008000000 */
[C---:B------:R-:W-:Y:S01]  /*7e10*/  LOP3.LUT R2, R5.reuse, 0x80, RZ, 0xfc, !PT ;  /* 0x0000008005027812 */ /* 0x040fe200078efcff */
[----:B------:R-:W-:Y:S01]  /*7e20*/  UMOV UR37, 0x400 ;  /* 0x0000040000257882 */ /* 0x000fe20000000000 */
[----:B------:R-:W-:Y:S01]  /*7e30*/  ISETP.GE.AND P2, PT, R0, UR9, PT ;  /* 0x0000000900007c0c */ /* 0x000fe2000bf46270 */
[----:B------:R-:W-:Y:S01]  /*7e40*/  UIMAD UR36, UR4, UR6, URZ ;  /* 0x00000006042472a4 */ /* 0x000fe2000f8e023f */
[----:B------:R-:W-:Y:S01]  /*7e50*/  ISETP.GE.AND P1, PT, R2, UR9, PT ;  /* 0x0000000902007c0c */ /* 0x000fe2000bf26270 */
[----:B------:R1:W-:Y:S01]  /*7e60*/  STL [R1+0x4], RZ ;  /* 0x000004ff01007387 */ /* 0x0003e20000100800 */
[C---:B------:R-:W-:Y:S01]  /*7e70*/  ISETP.GE.AND P3, PT, R5.reuse, UR9, PT ;  /* 0x0000000905007c0c */ /* 0x040fe2000bf66270 */
[----:B------:R-:W-:Y:S01]  /*7e80*/  UIADD3 UR4, UR36, 0x5f, URZ ;  /* 0x0000005f24047890 */ /* 0x000fe2000fffe03f */
[----:B------:R-:W-:Y:S01]  /*7e90*/  LOP3.LUT R0, R5, 0xc0, RZ, 0xfc, !PT ;  /* 0x000000c005007812 */ /* 0x000fe200078efcff */
[----:B------:R-:W-:Y:S01]  /*7ea0*/  ULDC UR10, c[0x0][0x2b8] ;  /* 0x0000ae00000a7ab9 */ /* 0x000fe20000000800 */
[----:B------:R-:W-:Y:S01]  /*7eb0*/  SHF.R.U32.HI R36, RZ, 0x3, R19 ;  /* 0x00000003ff247819 */ /* 0x000fe20000011613 */
[----:B------:R-:W-:Y:S01]  /*7ec0*/  UIMAD.WIDE UR4, UR4, 0x2aaaaaab, URZ ;  /* 0x2aaaaaab040478a5 */ /* 0x000fe2000f8e023f */
[----:B------:R-:W-:Y:S01]  /*7ed0*/  ISETP.GE.AND P0, PT, R0, UR9, PT ;  /* 0x0000000900007c0c */ /* 0x000fe2000bf06270 */
[----:B------:R-:W-:Y:S01]  /*7ee0*/  IMAD.U32 R37, RZ, RZ, UR11 ;  /* 0x0000000bff257e24 */ /* 0x000fe2000f8e00ff */
[----:B------:R-:W-:Y:S01]  /*7ef0*/  SEL R4, RZ, 0x1, P3 ;  /* 0x00000001ff047807 */ /* 0x000fe20001800000 */
[----:B------:R-:W-:Y:S01]  /*7f00*/  USHF.R.U32.HI UR6, URZ, 0x1f, UR5 ;  /* 0x0000001f3f067899 */ /* 0x000fe20008011605 */
[----:B------:R-:W-:Y:S01]  /*7f10*/  @P2 LOP3.LUT R16, R16, 0x10, RZ, 0xfc, !PT ;  /* 0x0000001010102812 */ /* 0x000fe200078efcff */
[----:B0-----:R-:W-:Y:S01]  /*7f20*/  ULEA UR37, UR8, UR37, 0x18 ;  /* 0x0000002508257291 */ /* 0x001fe2000f8ec03f */
[----:B------:R-:W-:Y:S01]  /*7f30*/  SEL R2, RZ, 0x2, P2 ;  /* 0x00000002ff027807 */ /* 0x000fe20001000000 */
[----:B------:R-:W-:Y:S01]  /*7f40*/  ULEA.HI.SX32 UR6, UR5, UR6, 0x1c ;  /* 0x0000000605067291 */ /* 0x000fe2000f8fe23f */
[----:B------:R-:W-:Y:S01]  /*7f50*/  LOP3.LUT R16, R16, 0xfffffff7, RZ, 0xc0, !PT ;  /* 0xfffffff710107812 */ /* 0x000fe200078ec0ff */
[----:B------:R-:W-:Y:S01]  /*7f60*/  IMAD.MOV.U32 R27, RZ, RZ, 0x1 ;  /* 0x00000001ff1b7424 */ /* 0x000fe200078e00ff */
[----:B------:R-:W-:Y:S01]  /*7f70*/  SEL R3, RZ, 0x4, P1 ;  /* 0x00000004ff037807 */ /* 0x000fe20000800000 */
[----:B------:R-:W-:Y:S01]  /*7f80*/  UIADD3 UR5, UR6, -0x1, URZ ;  /* 0xffffffff06057890 */ /* 0x000fe2000fffe03f */
[----:B------:R-:W-:Y:S01]  /*7f90*/  @P1 LOP3.LUT R16, R16, 0x8, RZ, 0xfc, !PT ;  /* 0x0000000810101812 */ /* 0x000fe200078efcff */
[----:B------:R-:W-:Y:S01]  /*7fa0*/  IMAD.MOV.U32 R17, RZ, RZ, RZ ;  /* 0x000000ffff117224 */ /* 0x000fe200078e00ff */
[----:B------:R-:W-:Y:S01]  /*7fb0*/  LOP3.LUT R36, R36, 0xf, RZ, 0xc0, !PT ;  /* 0x0000000f24247812 */ /* 0x000fe200078ec0ff */
[----:B------:R-:W-:Y:S01]  /*7fc0*/  UIMAD UR8, UR5, -0x60, UR36 ;  /* 0xffffffa0050878a4 */ /* 0x000fe2000f8e0224 */
[----:B------:R-:W-:Y:S01]  /*7fd0*/  LOP3.LUT R16, R16, 0xfffffffd, RZ, 0xc0, !PT ;  /* 0xfffffffd10107812 */ /* 0x000fe200078ec0ff */
[----:B------:R-:W-:Y:S01]  /*7fe0*/  ULDC UR39, c[0x0][0x448] ;  /* 0x0001120000277ab9 */ /* 0x000fe20000000800 */
[----:B------:R-:W-:Y:S01]  /*7ff0*/  IADD3 R3, R3, R2, R4 ;  /* 0x0000000203037210 */ /* 0x000fe20007ffe004 */
[----:B------:R-:W-:Y:S01]  /*8000*/  ULDC UR4, c[0x0][0x288] ;  /* 0x0000a20000047ab9 */ /* 0x000fe20000000800 */
[----:B------:R-:W-:Y:S01]  /*8010*/  @P3 LOP3.LUT R16, R16, 0x2, RZ, 0xfc, !PT ;  /* 0x0000000210103812 */ /* 0x000fe200078efcff */
[----:B------:R-:W-:Y:S01]  /*8020*/  ULOP3.LUT UR41, UR38, 0x2, URZ, 0xfc, !UPT ;  /* 0x0000000226297892 */ /* 0x000fe2000f8efc3f */
[----:B------:R-:W-:Y:S01]  /*8030*/  SEL R2, RZ, 0x8, P0 ;  /* 0x00000008ff027807 */ /* 0x000fe20000000000 */
[----:B------:R-:W-:Y:S01]  /*8040*/  ULDC UR42, c[0x0][0xc] ;  /* 0x00000300002a7ab9 */ /* 0x000fe20000000800 */
[----:B------:R-:W-:Y:S01]  /*8050*/  LOP3.LUT R16, R16, 0xfffffffb, RZ, 0xc0, !PT ;  /* 0xfffffffb10107812 */ /* 0x000fe200078ec0ff */
[----:B------:R-:W-:Y:S01]  /*8060*/  UIMAD UR39, UR39, UR4, URZ ;  /* 0x00000004272772a4 */ /* 0x000fe2000f8e023f */
[----:B------:R-:W-:Y:S01]  /*8070*/  IADD3 R34, -R36, UR8, RZ ;  /* 0x0000000824227c10 */ /* 0x000fe2000fffe1ff */
[----:B------:R-:W-:Y:S01]  /*8080*/  IMAD.IADD R2, R2, 0x1, R3 ;  /* 0x0000000102027824 */ /* 0x000fe200078e0203 */
[----:B------:R-:W-:Y:S01]  /*8090*/  @P0 LOP3.LUT R16, R16, 0x4, RZ, 0xfc, !PT ;  /* 0x0000000410100812 */ /* 0x000fe200078efcff */
[----:B------:R-:W-:Y:S01]  /*80a0*/  UIADD3 UR40, UR6, -0x2, URZ ;  /* 0xfffffffe06287890 */ /* 0x000fe2000fffe03f */
[----:B------:R-:W-:-:S02]  /*80b0*/  ISETP.GE.AND P0, PT, R5, UR9, PT ;  /* 0x0000000905007c0c */ /* 0x000fc4000bf06270 */
[----:B------:R-:W-:Y:S02]  /*80c0*/  LOP3.LUT R35, R35, 0xfffffffb, RZ, 0xc0, !PT ;  /* 0xfffffffb23237812 */ /* 0x000fe400078ec0ff */
[C---:B------:R-:W-:Y:S02]  /*80d0*/  ISETP.LT.OR P3, PT, R34.reuse, 0x1, P0 ;  /* 0x000000012200780c */ /* 0x040fe40000761670 */
[C---:B------:R-:W-:Y:S02]  /*80e0*/  ISETP.LT.OR P2, PT, R34.reuse, 0x11, P0 ;  /* 0x000000112200780c */ /* 0x040fe40000741670 */
[----:B------:R-:W-:Y:S02]  /*80f0*/  ISETP.LT.OR P1, PT, R34, 0x21, P0 ;  /* 0x000000212200780c */ /* 0x000fe40000721670 */
[----:B------:R-:W-:Y:S02]  /*8100*/  LOP3.LUT R16, R16, 0xefffffff, RZ, 0xc0, !PT ;  /* 0xefffffff10107812 */ /* 0x000fe400078ec0ff */
[----:B------:R-:W-:-:S02]  /*8110*/  LOP3.LUT R0, R31, 0x1f8, RZ, 0xc0, !PT ;  /* 0x000001f81f007812 */ /* 0x000fc400078ec0ff */
[----:B------:R-:W-:Y:S02]  /*8120*/  SHF.L.U32 R3, R19, 0x4, RZ ;  /* 0x0000000413037819 */ /* 0x000fe400000006ff */
[----:B------:R-:W-:Y:S02]  /*8130*/  LOP3.LUT R0, R0, 0x38, R19, 0x78, !PT ;  /* 0x0000003800007812 */ /* 0x000fe400078e7813 */
[----:B------:R-:W-:Y:S02]  /*8140*/  @P3 LOP3.LUT R35, R35, 0x4, RZ, 0xfc, !PT ;  /* 0x0000000423233812 */ /* 0x000fe400078efcff */
[----:B------:R-:W-:Y:S02]  /*8150*/  ISETP.LT.OR P3, PT, R34, 0x31, P0 ;  /* 0x000000312200780c */ /* 0x000fe40000761670 */
[----:B------:R-:W-:Y:S02]  /*8160*/  LOP3.LUT R35, R35, 0xfffffffd, RZ, 0xc0, !PT ;  /* 0xfffffffd23237812 */ /* 0x000fe400078ec0ff */
[----:B------:R-:W-:Y:S01]  /*8170*/  LOP3.LUT R28, R36, 0x70, R3, 0xf8, !PT ;  /* 0x00000070241c7812 */ /* 0x000fe200078ef803 */
[----:B------:R-:W-:Y:S01]  /*8180*/  IMAD.U32 R3, RZ, RZ, UR5 ;  /* 0x00000005ff037e24 */ /* 0x000fe2000f8e00ff */
[----:B------:R-:W-:-:S02]  /*8190*/  @P2 LOP3.LUT R35, R35, 0x2, RZ, 0xfc, !PT ;  /* 0x0000000223232812 */ /* 0x000fc400078efcff */
[----:B------:R-:W-:Y:S02]  /*81a0*/  ISETP.LT.OR P2, PT, R34, 0x41, P0 ;  /* 0x000000412200780c */ /* 0x000fe40000741670 */
[----:B------:R-:W-:Y:S02]  /*81b0*/  LOP3.LUT R35, R35, 0xfffffffe, RZ, 0xc0, !PT ;  /* 0xfffffffe23237812 */ /* 0x000fe400078ec0ff */
[----:B------:R-:W-:Y:S01]  /*81c0*/  LOP3.LUT R31, R0, 0x200, R31, 0xf8, !PT ;  /* 0x00000200001f7812 */ /* 0x000fe200078ef81f */
[----:B------:R-:W-:Y:S01]  /*81d0*/  IMAD R0, R3, 0x60, R28 ;  /* 0x0000006003007824 */ /* 0x000fe200078e021c */
[----:B------:R-:W-:Y:S02]  /*81e0*/  @P1 LOP3.LUT R35, R35, 0x1, RZ, 0xfc, !PT ;  /* 0x0000000123231812 */ /* 0x000fe400078efcff */
[----:B------:R-:W-:Y:S02]  /*81f0*/  ISETP.LT.OR P1, PT, R34, 0x51, P0 ;  /* 0x000000512200780c */ /* 0x000fe40000721670 */
[----:B------:R-:W-:Y:S01]  /*8200*/  LOP3.LUT P0, RZ, R2, 0x2, RZ, 0xc0, !PT ;  /* 0x0000000202ff7812 */ /* 0x000fe2000780c0ff */
[----:B------:R1:W-:Y:S01]  /*8210*/  STL [R1+0x8], R0 ;  /* 0x0000080001007387 */ /* 0x0003e20000100800 */
[----:B------:R-:W-:-:S02]  /*8220*/  @P3 LOP3.LUT R16, R16, 0x10000000, RZ, 0xfc, !PT ;  /* 0x1000000010103812 */ /* 0x000fc400078efcff */
[----:B------:R-:W-:Y:S02]  /*8230*/  ISETP.LT.OR P3, PT, R34, 0x1, !P0 ;  /* 0x000000012200780c */ /* 0x000fe40004761670 */
[----:B------:R-:W-:Y:S02]  /*8240*/  LOP3.LUT R16, R16, 0xffbfffff, RZ, 0xc0, !PT ;  /* 0xffbfffff10107812 */ /* 0x000fe400078ec0ff */
[----:B------:R-:W-:Y:S02]  /*8250*/  LOP3.LUT R35, R35, 0xffffffbf, RZ, 0xc0, !PT ;  /* 0xffffffbf23237812 */ /* 0x000fe400078ec0ff */
[----:B------:R-:W-:Y:S02]  /*8260*/  @P2 LOP3.LUT R16, R16, 0x400000, RZ, 0xfc, !PT ;  /* 0x0040000010102812 */ /* 0x000fe400078efcff */
[----:B------:R-:W-:Y:S02]  /*8270*/  ISETP.LT.OR P2, PT, R34, 0x11, !P0 ;  /* 0x000000112200780c */ /* 0x000fe40004741670 */
[----:B------:R-:W-:-:S02]  /*8280*/  LOP3.LUT R16, R16, 0x7fffffff, RZ, 0xc0, !PT ;  /* 0x7fffffff10107812 */ /* 0x000fc400078ec0ff */
[----:B------:R-:W-:Y:S02]  /*8290*/  @P1 LOP3.LUT R35, R35, 0x40, RZ, 0xfc, !PT ;  /* 0x0000004023231812 */ /* 0x000fe400078efcff */
[----:B------:R-:W-:Y:S02]  /*82a0*/  @P3 LOP3.LUT R16, R16, 0x80000000, RZ, 0xfc, !PT ;  /* 0x8000000010103812 */ /* 0x000fe400078efcff */
[----:B------:R-:W-:Y:S02]  /*82b0*/  ISETP.LT.OR P1, PT, R34, 0x21, !P0 ;  /* 0x000000212200780c */ /* 0x000fe40004721670 */
[----:B------:R-:W-:Y:S02]  /*82c0*/  LOP3.LUT R16, R16, 0xbfffffff, RZ, 0xc0, !PT ;  /* 0xbfffffff10107812 */ /* 0x000fe400078ec0ff */
[----:B------:R-:W-:Y:S02]  /*82d0*/  ISETP.LT.OR P3, PT, R34, 0x31, !P0 ;  /* 0x000000312200780c */ /* 0x000fe40004761670 */
[----:B------:R-:W-:-:S02]  /*82e0*/  @P2 LOP3.LUT R16, R16, 0x40000000, RZ, 0xfc, !PT ;  /* 0x4000000010102812 */ /* 0x000fc400078efcff */
[----:B------:R-:W-:Y:S02]  /*82f0*/  ISETP.LT.OR P2, PT, R34, 0x41, !P0 ;  /* 0x000000412200780c */ /* 0x000fe40004741670 */
[----:B------:R-:W-:Y:S02]  /*8300*/  LOP3.LUT R16, R16, 0xdfffffff, RZ, 0xc0, !PT ;  /* 0xdfffffff10107812 */ /* 0x000fe400078ec0ff */
[----:B------:R-:W-:Y:S02]  /*8310*/  LOP3.LUT R35, R35, 0xffffffdf, RZ, 0xc0, !PT ;  /* 0xffffffdf23237812 */ /* 0x000fe400078ec0ff */
[----:B------:R-:W-:Y:S02]  /*8320*/  @P1 LOP3.LUT R16, R16, 0x20000000, RZ, 0xfc, !PT ;  /* 0x2000000010101812 */ /* 0x000fe400078efcff */
[----:B------:R-:W-:Y:S02]  /*8330*/  ISETP.LT.OR P1, PT, R34, 0x51, !P0 ;  /* 0x000000512200780c */ /* 0x000fe40004721670 */
[----:B------:R-:W-:-:S02]  /*8340*/  LOP3.LUT R16, R16, 0xf7ffffff, RZ, 0xc0, !PT ;  /* 0xf7ffffff10107812 */ /* 0x000fc400078ec0ff */
[----:B------:R-:W-:Y:S02]  /*8350*/  LOP3.LUT P0, RZ, R2, 0x4, RZ, 0xc0, !PT ;  /* 0x0000000402ff7812 */ /* 0x000fe4000780c0ff */
[----:B------:R-:W-:Y:S02]  /*8360*/  @P3 LOP3.LUT R16, R16, 0x8000000, RZ, 0xfc, !PT ;  /* 0x0800000010103812 */ /* 0x000fe400078efcff */
[----:B------:R-:W-:Y:S02]  /*8370*/  ISETP.LT.OR P3, PT, R34, 0x1, !P0 ;  /* 0x000000012200780c */ /* 0x000fe40004761670 */
[----:B------:R-:W-:Y:S02]  /*8380*/  LOP3.LUT R16, R16, 0xfffdffff, RZ, 0xc0, !PT ;  /* 0xfffdffff10107812 */ /* 0x000fe400078ec0ff */
[----:B------:R-:W-:Y:S02]  /*8390*/  LEA R4, R31, UR37, 0x1 ;  /* 0x000000251f047c11 */ /* 0x000fe4000f8e08ff */
[----:B------:R-:W-:-:S02]  /*83a0*/  @P2 LOP3.LUT R16, R16, 0x20000, RZ, 0xfc, !PT ;  /* 0x0002000010102812 */ /* 0x000fc400078efcff */
[----:B------:R-:W-:Y:S02]  /*83b0*/  ISETP.LT.OR P2, PT, R34, 0x11, !P0 ;  /* 0x000000112200780c */ /* 0x000fe40004741670 */
[----:B------:R-:W-:Y:S02]  /*83c0*/  LOP3.LUT R16, R16, 0xfbffffff, RZ, 0xc0, !PT ;  /* 0xfbffffff10107812 */ /* 0x000fe400078ec0ff */
[----:B------:R-:W-:Y:S02]  /*83d0*/  @P1 LOP3.LUT R35, R35, 0x20, RZ, 0xfc, !PT ;  /* 0x0000002023231812 */ /* 0x000fe400078efcff */
[----:B------:R-:W-:Y:S02]  /*83e0*/  @P3 LOP3.LUT R16, R16, 0x4000000, RZ, 0xfc, !PT ;  /* 0x0400000010103812 */ /* 0x000fe400078efcff */
[----:B------:R-:W-:Y:S02]  /*83f0*/  ISETP.LT.OR P1, PT, R34, 0x21, !P0 ;  /* 0x000000212200780c */ /* 0x000fe40004721670 */
[----:B------:R-:W-:-:S02]  /*8400*/  LOP3.LUT R16, R16, 0xfdffffff, RZ, 0xc0, !PT ;  /* 0xfdffffff10107812 */ /* 0x000fc400078ec0ff */
[----:B------:R-:W-:Y:S02]  /*8410*/  ISETP.LT.OR P3, PT, R34, 0x31, !P0 ;  /* 0x000000312200780c */ /* 0x000fe40004761670 */
[----:B------:R-:W-:Y:S02]  /*8420*/  @P2 LOP3.LUT R16, R16, 0x2000000, RZ, 0xfc, !PT ;  /* 0x0200000010102812 */ /* 0x000fe400078efcff */
[----:B------:R-:W-:Y:S02]  /*8430*/  ISETP.LT.OR P2, PT, R34, 0x41, !P0 ;  /* 0x000000412200780c */ /* 0x000fe40004741670 */
[----:B------:R-:W-:Y:S02]  /*8440*/  LOP3.LUT R16, R16, 0xfeffffff, RZ, 0xc0, !PT ;  /* 0xfeffffff10107812 */ /* 0x000fe400078ec0ff */
[----:B------:R-:W-:Y:S02]  /*8450*/  LOP3.LUT R35, R35, 0xffffffef, RZ, 0xc0, !PT ;  /* 0xffffffef23237812 */ /* 0x000fe400078ec0ff */
[----:B------:R-:W-:-:S02]  /*8460*/  @P1 LOP3.LUT R16, R16, 0x1000000, RZ, 0xfc, !PT ;  /* 0x0100000010101812 */ /* 0x000fc400078efcff */
[----:B------:R-:W-:Y:S02]  /*8470*/  ISETP.LT.OR P1, PT, R34, 0x51, !P0 ;  /* 0x000000512200780c */ /* 0x000fe40004721670 */
[----:B------:R-:W-:Y:S02]  /*8480*/  LOP3.LUT R16, R16, 0xff7fffff, RZ, 0xc0, !PT ;  /* 0xff7fffff10107812 */ /* 0x000fe400078ec0ff */
[----:B------:R-:W-:Y:S02]  /*8490*/  LOP3.LUT P0, RZ, R2, 0x8, RZ, 0xc0, !PT ;  /* 0x0000000802ff7812 */ /* 0x000fe4000780c0ff */
[----:B------:R-:W-:Y:S02]  /*84a0*/  @P3 LOP3.LUT R16, R16, 0x800000, RZ, 0xfc, !PT ;  /* 0x0080000010103812 */ /* 0x000fe400078efcff */
[----:B------:R-:W-:Y:S02]  /*84b0*/  ISETP.LT.OR P3, PT, R34, 0x1, !P0 ;  /* 0x000000012200780c */ /* 0x000fe40004761670 */
[----:B------:R-:W-:-:S03]  /*84c0*/  LOP3.LUT R16, R16, 0xfffeffff, RZ, 0xc0, !PT ;  /* 0xfffeffff10107812 */ /* 0x000fc600078ec0ff */
        /* <DEDUP_REMOVED lines=11> */
[----:B------:R-:W-:-:S04]  /*8580*/  LOP3.LUT R16, R16, 0xfff7ffff, RZ, 0xc0, !PT ;  /* 0xfff7ffff10107812 */ /* 0x000fc800078ec0ff */
[----:B------:R-:W-:Y:S02]  /*8590*/  @P1 LOP3.LUT R16, R16, 0x80000, RZ, 0xfc, !PT ;  /* 0x0008000010101812 */ /* 0x000fe400078efcff */
[----:B------:R-:W-:Y:S02]  /*85a0*/  ISETP.LT.OR P1, PT, R34, 0x51, !P0 ;  /* 0x000000512200780c */ /* 0x000fe40004721670 */
[----:B------:R-:W-:Y:S02]  /*85b0*/  LOP3.LUT R16, R16, 0xfffbffff, RZ, 0xc0, !PT ;  /* 0xfffbffff10107812 */ /* 0x000fe400078ec0ff */
[----:B------:R-:W-:Y:S02]  /*85c0*/  ISETP.GE.AND P0, PT, R0, UR36, PT ;  /* 0x0000002400007c0c */ /* 0x000fe4000bf06270 */
[----:B------:R-:W-:-:S04]  /*85d0*/  @P3 LOP3.LUT R16, R16, 0x40000, RZ, 0xfc, !PT ;  /* 0x0004000010103812 */ /* 0x000fc800078efcff */
[----:B------:R-:W-:-:S03]  /*85e0*/  LOP3.LUT R16, R16, 0xffff7fff, RZ, 0xc0, !PT ;  /* 0xffff7fff10107812 */ /* 0x000fc600078ec0ff */
[----:B------:R-:W-:Y:S02]  /*85f0*/  @P1 LOP3.LUT R35, R35, 0x8, RZ, 0xfc, !PT ;  /* 0x0000000823231812 */ /* 0x000fe400078efcff */
[----:B------:R-:W-:Y:S02]  /*8600*/  @P2 LOP3.LUT R16, R16, 0x8000, RZ, 0xfc, !PT ;  /* 0x0000800010102812 */ /* 0x000fe400078efcff */
[----:B------:R-:W-:Y:S02]  /*8610*/  ISETP.LT.U32.AND P2, PT, R28, 0x60, !P0 ;  /* 0x000000601c00780c */ /* 0x000fe40004741070 */
[----:B------:R-:W-:Y:S02]  /*8620*/  ISETP.GE.AND P1, PT, R34, 0x1, PT ;  /* 0x000000012200780c */ /* 0x000fe40003f26270 */
[----:B------:R-:W-:Y:S02]  /*8630*/  LOP3.LUT R16, R16, 0xffffff7f, RZ, 0xc0, !PT ;  /* 0xffffff7f10107812 */ /* 0x000fe400078ec0ff */
[----:B------:R-:W-:-:S07]  /*8640*/  ISETP.GE.AND P0, PT, R34, 0x11, PT ;  /* 0x000000112200780c */ /* 0x000fce0003f06270 */
[----:B------:R-:W-:Y:S02]  /*8650*/  @P2 LOP3.LUT R16, R16, 0x80, RZ, 0xfc, !PT ;  /* 0x0000008010102812 */ /* 0x000fe400078efcff */
[----:B------:R-:W-:Y:S02]  /*8660*/  ISETP.GE.AND P2, PT, R34, 0x21, PT ;  /* 0x000000212200780c */ /* 0x000fe40003f46270 */
[----:B------:R-:W-:-:S04]  /*8670*/  LOP3.LUT R16, R16, 0xffffefff, RZ, 0xc0, !PT ;  /* 0xffffefff10107812 */ /* 0x000fc800078ec0ff */
        /* <DEDUP_REMOVED lines=10> */
[----:B------:R-:W-:Y:S02]  /*8720*/  ISETP.GE.AND P1, PT, R5, UR7, PT ;  /* 0x0000000705007c0c */ /* 0x000fe4000bf26270 */
[----:B------:R-:W-:-:S04]  /*8730*/  LOP3.LUT R16, R16, 0xfffffeff, RZ, 0xc0, !PT ;  /* 0xfffffeff10107812 */ /* 0x000fc800078ec0ff */
[----:B------:R-:W-:Y:S02]  /*8740*/  @P0 LOP3.LUT R16, R16, 0x100, RZ, 0xfc, !PT ;  /* 0x0000010010100812 */ /* 0x000fe400078efcff */
[----:B------:R-:W-:Y:S02]  /*8750*/  ISETP.GE.AND P0, PT, R5, UR10, PT ;  /* 0x0000000a05007c0c */ /* 0x000fe4000bf06270 */
[----:B------:R-:W-:-:S04]  /*8760*/  LOP3.LUT R16, R16, 0xffffbfff, RZ, 0xc0, !PT ;  /* 0xffffbfff10107812 */ /* 0x000fc800078ec0ff */
[----:B------:R-:W-:-:S04]  /*8770*/  @P2 LOP3.LUT R16, R16, 0x4000, RZ, 0xfc, !PT ;  /* 0x0000400010102812 */ /* 0x000fc800078efcff */
[----:B------:R-:W-:-:S04]  /*8780*/  LOP3.LUT R16, R16, 0xffffdfff, RZ, 0xc0, !PT ;  /* 0xffffdfff10107812 */ /* 0x000fc800078ec0ff */
[----:B------:R-:W-:-:S04]  /*8790*/  LOP3.LUT R16, R16, 0xfffffffe, RZ, 0xc0, !PT ;  /* 0xfffffffe10107812 */ /* 0x000fc800078ec0ff */
[----:B------:R-:W-:-:S04]  /*87a0*/  @P1 LOP3.LUT R16, R16, 0x1, RZ, 0xfc, !PT ;  /* 0x0000000110101812 */ /* 0x000fc800078efcff */
[----:B-1----:R-:W-:-:S07]  /*87b0*/  @P0 LOP3.LUT R16, R16, 0x2000, RZ, 0xfc, !PT ;  /* 0x0000200010100812 */ /* 0x002fce00078efcff */
.L_x_75:
[----:B0-----:R-:W0:Y:S01]  /*87c0*/  LDC R0, c[0x0][0xc38] ;  /* 0x00030e00ff007b82 */ /* 0x001e220000000800 */
[----:B------:R-:W-:Y:S01]  /*87d0*/  IMAD.MOV.U32 R23, RZ, RZ, R37 ;  /* 0x000000ffff177224 */ /* 0x000fe200078e0025 */
[----:B------:R-:W-:Y:S05]  /*87e0*/  YIELD ;  /* 0x0000000000007946 */ /* 0x000fea0003800000 */
[----:B------:R-:W-:Y:S01]  /*87f0*/  ULDC.64 UR4, c[0x0][0xa28] ;  /* 0x00028a0000047ab9 */ /* 0x000fe20000000a00 */
[----:B------:R-:W-:Y:S02]  /*8800*/  MOV R32, RZ ;  /* 0x000000ff00207202 */ /* 0x000fe40000000f00 */
[----:B0-----:R-:W-:-:S13]  /*8810*/  ISETP.NE.AND P0, PT, R0, 0x1, PT ;  /* 0x000000010000780c */ /* 0x001fda0003f05270 */
[----:B------:R-:W0:Y:S08]  /*8820*/  @P0 LDC R0, c[0x0][0xc3c] ;  /* 0x00030f00ff000b82 */ /* 0x000e300000000800 */
[----:B-1----:R-:W1:Y:S01]  /*8830*/  @P0 LDC R3, c[0x0][0xc40] ;  /* 0x00031000ff030b82 */ /* 0x002e620000000800 */
[----:B0-----:R-:W-:-:S05]  /*8840*/  @P0 IMAD.HI.U32 R0, R37, R0, RZ ;  /* 0x0000000025000227 */ /* 0x001fca00078e00ff */
[----:B-1----:R-:W-:Y:S02]  /*8850*/  @P0 SHF.R.U32.HI R23, RZ, R3, R0 ;  /* 0x00000003ff170219 */ /* 0x002fe40000011600 */
[----:B------:R-:W0:Y:S03]  /*8860*/  LDC R0, c[0x0][0xc44] ;  /* 0x00031100ff007b82 */ /* 0x000e260000000800 */
[----:B--2---:R-:W-:Y:S01]  /*8870*/  IMAD.MOV.U32 R18, RZ, RZ, R23 ;  /* 0x000000ffff127224 */ /* 0x004fe200078e0017 */
[----:B0-----:R-:W-:-:S13]  /*8880*/  ISETP.NE.AND P0, PT, R0, 0x1, PT ;  /* 0x000000010000780c */ /* 0x001fda0003f05270 */
[----:B------:R-:W0:Y:S02]  /*8890*/  @P0 LDC.64 R2, c[0x0][0xc48] ;  /* 0x00031200ff020b82 */ /* 0x000e240000000a00 */
[----:B0-----:R-:W-:-:S05]  /*88a0*/  @P0 IMAD.HI.U32 R0, R23, R2, RZ ;  /* 0x0000000217000227 */ /* 0x001fca00078e00ff */
[----:B------:R-:W-:Y:S02]  /*88b0*/  @P0 SHF.R.U32.HI R18, RZ, R3, R0 ;  /* 0x00000003ff120219 */ /* 0x000fe40000011600 */
[----:B------:R-:W-:-:S04]  /*88c0*/  ISETP.NE.U32.AND P0, PT, RZ, UR4, PT ;  /* 0x00000004ff007c0c */ /* 0x000fc8000bf05070 */
[----:B------:R-:W-:-:S13]  /*88d0*/  ISETP.NE.AND.EX P0, PT, RZ, UR5, PT, P0 ;  /* 0x00000005ff007c0c */ /* 0x000fda000bf05300 */
[----:B------:R-:W0:Y:S01]  /*88e0*/  @P0 LDC.64 R2, c[0x0][0xa28] ;  /* 0x00028a00ff020b82 */ /* 0x000e220000000a00 */
[----:B------:R-:W-:-:S04]  /*88f0*/  UIADD3 UR4, UR37, 0x1c400, URZ ;  /* 0x0001c40025047890 */ /* 0x000fc8000fffe03f */
[----:B------:R-:W-:Y:S01]  /*8900*/  ULOP3.LUT UP0, URZ, UR4, 0x3ff, URZ, 0xc0, !UPT ;  /* 0x000003ff043f7892 */ /* 0x000fe2000f80c03f */
[----:B0-----:R-:W-:-:S05]  /*8910*/  @P0 IMAD.WIDE R2, R18, 0x4, R2 ;  /* 0x0000000412020825 */ /* 0x001fca00078e0202 */
[----:B------:R0:W5:Y:S01]  /*8920*/  @P0 LDG.E R32, desc[UR48][R2.64] ;  /* 0x0000003002200981 */ /* 0x000162000c1e1900 */
[----:B------:R-:W-:-:S13]  /*8930*/  PLOP3.LUT P0, PT, PT, PT, UP0, 0x80, 0x0 ;  /* 0x000000000000781c */ /* 0x000fda0003f0f008 */
[----:B0-----:R-:W-:Y:S05]  /*8940*/  @!P0 BRA `(.L_x_41) ;  /* 0x0000000000408947 */ /* 0x001fea0003800000 */
[----:B------:R-:W-:Y:S01]  /*8950*/  MOV R2, 0x0 ;  /* 0x0000000000027802 */ /* 0x000fe20000000f00 */
[----:B------:R-:W-:Y:S01]  /*8960*/  ULDC.64 UR4, c[0x4][0x98] ;  /* 0x0100260000047ab9 */ /* 0x000fe20000000a00 */
[----:B------:R-:W-:Y:S01]  /*8970*/  ULDC.64 UR6, c[0x4][0xa0] ;  /* 0x0100280000067ab9 */ /* 0x000fe20000000a00 */
[----:B------:R-:W-:Y:S01]  /*8980*/  IMAD.U32 R4, RZ, RZ, UR4 ;  /* 0x00000004ff047e24 */ /* 0x000fe2000f8e00ff */
[----:B------:R-:W-:Y:S01]  /*8990*/  MOV R8, 0x70 ;  /* 0x0000007000087802 */ /* 0x000fe20000000f00 */
[----:B------:R-:W-:Y:S01]  /*89a0*/  IMAD.U32 R5, RZ, RZ, UR5 ;  /* 0x00000005ff057e24 */ /* 0x000fe2000f8e00ff */
[----:B------:R-:W0:Y:S01]  /*89b0*/  LDC.64 R2, c[0x4][R2] ;  /* 0x0100000002027b82 */ /* 0x000e220000000a00 */
[----:B------:R-:W-:Y:S01]  /*89c0*/  ULDC.64 UR4, c[0x4][0x8] ;  /* 0x0100020000047ab9 */ /* 0x000fe20000000a00 */
[----:B------:R-:W-:Y:S02]  /*89d0*/  IMAD.U32 R6, RZ, RZ, UR6 ;  /* 0x00000006ff067e24 */ /* 0x000fe4000f8e00ff */
[----:B------:R-:W-:-:S02]  /*89e0*/  IMAD.U32 R7, RZ, RZ, UR7 ;  /* 0x00000007ff077e24 */ /* 0x000fc4000f8e00ff */
[----:B------:R-:W-:Y:S02]  /*89f0*/  IMAD.U32 R10, RZ, RZ, UR4 ;  /* 0x00000004ff0a7e24 */ /* 0x000fe4000f8e00ff */
[----:B------:R-:W-:Y:S02]  /*8a00*/  IMAD.U32 R11, RZ, RZ, UR5 ;  /* 0x00000005ff0b7e24 */ /* 0x000fe4000f8e00ff */
[----:B------:R-:W-:Y:S02]  /*8a10*/  IMAD.MOV.U32 R12, RZ, RZ, 0x1 ;  /* 0x00000001ff0c7424 */ /* 0x000fe400078e00ff */
[----:B------:R-:W-:-:S07]  /*8a20*/  IMAD.MOV.U32 R13, RZ, RZ, RZ ;  /* 0x000000ffff0d7224 */ /* 0x000fce00078e00ff */
[----:B------:R-:W-:-:S07]  /*8a30*/  LEPC R20, `(.L_x_41) ;  /* 0x000000001014794e */ /* 0x000fce0000000000 */
[----:B0----5:R-:W-:Y:S05]  /*8a40*/  CALL.ABS.NOINC R2 ;  /* 0x0000000002007343 */ /* 0x021fea0003c00000 */
.L_x_41:
[----:B------:R-:W-:-:S04]  /*8a50*/  UIADD3 UR4, UR37, 0x400, URZ ;  /* 0x0000040025047890 */ /* 0x000fc8000fffe03f */
[----:B------:R-:W-:-:S06]  /*8a60*/  ULOP3.LUT UP0, URZ, UR4, 0x3ff, URZ, 0xc0, !UPT ;  /* 0x000003ff043f7892 */ /* 0x000fcc000f80c03f */
[----:B------:R-:W-:-:S13]  /*8a70*/  PLOP3.LUT P0, PT, PT, PT, UP0, 0x80, 0x0 ;  /* 0x000000000000781c */ /* 0x000fda0003f0f008 */
[----:B------:R-:W-:Y:S05]  /*8a80*/  @!P0 BRA `(.L_x_42) ;  /* 0x00000000007c8947 */ /* 0x000fea0003800000 */
        /* <DEDUP_REMOVED lines=8> */
[----:B------:R-:W-:Y:S01]  /*8b10*/  MOV R10, UR4 ;  /* 0x00000004000a7c02 */ /* 0x000fe20008000f00 */
[----:B------:R-:W-:Y:S02]  /*8b20*/  IMAD.U32 R7, RZ, RZ, UR7 ;  /* 0x00000007ff077e24 */ /* 0x000fe4000f8e00ff */
[----:B------:R-:W-:-:S02]  /*8b30*/  IMAD.U32 R11, RZ, RZ, UR5 ;  /* 0x00000005ff0b7e24 */ /* 0x000fc4000f8e00ff */
[----:B------:R-:W-:Y:S02]  /*8b40*/  IMAD.MOV.U32 R8, RZ, RZ, 0x70 ;  /* 0x00000070ff087424 */ /* 0x000fe400078e00ff */
[----:B------:R-:W-:Y:S02]  /*8b50*/  IMAD.MOV.U32 R12, RZ, RZ, 0x1 ;  /* 0x00000001ff0c7424 */ /* 0x000fe400078e00ff */
[----:B0-----:R-:W-:-:S07]  /*8b60*/  IMAD.MOV.U32 R13, RZ, RZ, RZ ;  /* 0x000000ffff0d7224 */ /* 0x001fce00078e00ff */
[----:B------:R-:W-:-:S07]  /*8b70*/  LEPC R20, `(.L_x_43) ;  /* 0x000000001014794e */ /* 0x000fce0000000000 */
[----:B-1---5:R-:W-:Y:S05]  /*8b80*/  CALL.ABS.NOINC R2 ;  /* 0x0000000002007343 */ /* 0x022fea0003c00000 */
.L_x_43:
[----:B------:R0:W1:Y:S01]  /*8b90*/  LDC.64 R2, c[0x4][R19] ;  /* 0x0100000013027b82 */ /* 0x0000620000000a00 */
[----:B------:R-:W-:Y:S01]  /*8ba0*/  ULDC.64 UR4, c[0x4][0x98] ;  /* 0x0100260000047ab9 */ /* 0x000fe20000000a00 */
[----:B------:R-:W-:Y:S01]  /*8bb0*/  ULDC.64 UR6, c[0x4][0xa0] ;  /* 0x0100280000067ab9 */ /* 0x000fe20000000a00 */
[----:B------:R-:W-:Y:S01]  /*8bc0*/  IMAD.U32 R4, RZ, RZ, UR4 ;  /* 0x00000004ff047e24 */ /* 0x000fe2000f8e00ff */
[----:B------:R-:W-:Y:S01]  /*8bd0*/  MOV R6, UR6 ;  /* 0x0000000600067c02 */ /* 0x000fe20008000f00 */
[----:B------:R-:W-:Y:S01]  /*8be0*/  IMAD.U32 R5, RZ, RZ, UR5 ;  /* 0x00000005ff057e24 */ /* 0x000fe2000f8e00ff */
[----:B------:R-:W-:Y:S01]  /*8bf0*/  ULDC.64 UR4, c[0x4][0x18] ;  /* 0x0100060000047ab9 */ /* 0x000fe20000000a00 */
[----:B------:R-:W-:Y:S02]  /*8c00*/  IMAD.U32 R7, RZ, RZ, UR7 ;  /* 0x00000007ff077e24 */ /* 0x000fe4000f8e00ff */
[----:B------:R-:W-:Y:S02]  /*8c10*/  IMAD.U32 R10, RZ, RZ, UR4 ;  /* 0x00000004ff0a7e24 */ /* 0x000fe4000f8e00ff */
[----:B------:R-:W-:-:S02]  /*8c20*/  IMAD.U32 R11, RZ, RZ, UR5 ;  /* 0x00000005ff0b7e24 */ /* 0x000fc4000f8e00ff */
[----:B------:R-:W-:Y:S02]  /*8c30*/  IMAD.MOV.U32 R8, RZ, RZ, 0x70 ;  /* 0x00000070ff087424 */ /* 0x000fe400078e00ff */
[----:B------:R-:W-:Y:S02]  /*8c40*/  IMAD.MOV.U32 R12, RZ, RZ, 0x1 ;  /* 0x00000001ff0c7424 */ /* 0x000fe400078e00ff */
[----:B0-----:R-:W-:-:S07]  /*8c50*/  IMAD.MOV.U32 R13, RZ, RZ, RZ ;  /* 0x000000ffff0d7224 */ /* 0x001fce00078e00ff */
[----:B------:R-:W-:-:S07]  /*8c60*/  LEPC R20, `(.L_x_42) ;  /* 0x000000001014794e */ /* 0x000fce0000000000 */
[----:B-1----:R-:W-:Y:S05]  /*8c70*/  CALL.ABS.NOINC R2 ;  /* 0x0000000002007343 */ /* 0x002fea0003c00000 */
.L_x_42:
[----:B------:R-:W-:Y:S01]  /*8c80*/  ULDC.64 UR4, c[0x0][0x9f8] ;  /* 0x00027e0000047ab9 */ /* 0x000fe20000000a00 */
[----:B------:R-:W-:Y:S01]  /*8c90*/  MOV R30, R18 ;  /* 0x00000012001e7202 */ /* 0x000fe20000000f00 */
[----:B------:R-:W0:Y:S01]  /*8ca0*/  LDC R8, c[0x0][0x430] ;  /* 0x00010c00ff087b82 */ /* 0x000e220000000800 */
[----:B------:R-:W-:Y:S01]  /*8cb0*/  ISETP.NE.U32.AND P0, PT, RZ, UR4, PT ;  /* 0x00000004ff007c0c */ /* 0x000fe2000bf05070 */
[----:B------:R-:W-:Y:S01]  /*8cc0*/  IMAD.MOV R0, RZ, RZ, -R18 ;  /* 0x000000ffff007224 */ /* 0x000fe200078e0a12 */
[----:B------:R-:W-:Y:S02]  /*8cd0*/  ULDC UR4, c[0x0][0xc44] ;  /* 0x0003110000047ab9 */ /* 0x000fe40000000800 */
[----:B------:R-:W-:-:S13]  /*8ce0*/  ISETP.NE.AND.EX P0, PT, RZ, UR5, PT, P0 ;  /* 0x00000005ff007c0c */ /* 0x000fda000bf05300 */
[----:B------:R-:W1:Y:S02]  /*8cf0*/  @P0 LDC.64 R2, c[0x0][0x9f8] ;  /* 0x00027e00ff020b82 */ /* 0x000e640000000a00 */
[----:B-1----:R-:W-:-:S05]  /*8d00*/  @P0 IMAD.WIDE R2, R18, 0x4, R2 ;  /* 0x0000000412020825 */ /* 0x002fca00078e0202 */
[----:B------:R1:W5:Y:S01]  /*8d10*/  @P0 LDG.E R30, desc[UR48][R2.64] ;  /* 0x00000030021e0981 */ /* 0x000362000c1e1900 */
[----:B------:R-:W-:Y:S01]  /*8d20*/  UMOV UR5, 0xffffffff ;  /* 0xffffffff00057882 */ /* 0x000fe20000000000 */
[----:B------:R-:W-:Y:S02]  /*8d30*/  IMAD R19, R0, UR4, R23 ;  /* 0x0000000400137c24 */ /* 0x000fe4000f8e0217 */
[----:B0-----:R-:W-:Y:S05]  /*8d40*/  BRA.DIV UR5, `(.L_x_44) ;  /* 0x0000002e05c47947 */ /* 0x001fea000b800000 */
.L_x_92:
[----:B------:R-:W2:Y:S01]  /*8d50*/  LDL R4, [R1+0x8] ;  /* 0x0000080001047983 */ /* 0x000ea20000100800 */
[----:B------:R-:W-:Y:S01]  /*8d60*/  ISETP.NE.AND P0, PT, R8, 0x1, PT ;  /* 0x000000010800780c */ /* 0x000fe20003f05270 */
[----:B------:R-:W-:Y:S01]  /*8d70*/  IMAD.MOV.U32 R24, RZ, RZ, RZ ;  /* 0x000000ffff187224 */ /* 0x000fe200078e00ff */
[C---:B------:R-:W-:Y:S02]  /*8d80*/  LOP3.LUT P1, RZ, R16.reuse, 0x80, RZ, 0xc0, !PT ;  /* 0x0000008010ff7812 */ /* 0x040fe4000782c0ff */
[----:B-----5:R-:W-:Y:S02]  /*8d90*/  SHF.R.S32.HI R33, RZ, 0x1f, R30 ;  /* 0x0000001fff217819 */ /* 0x020fe4000001141e */
[----:B------:R-:W-:-:S07]  /*8da0*/  LOP3.LUT R16, R16, 0xffffffbf, RZ, 0xc0, !PT ;  /* 0xffffffbf10107812 */ /* 0x000fce00078ec0ff */
[----:B------:R-:W0:Y:S01]  /*8db0*/  @P0 LDC R0, c[0x0][0x434] ;  /* 0x00010d00ff000b82 */ /* 0x000e220000000800 */
[----:B------:R-:W-:-:S07]  /*8dc0*/  @P0 LOP3.LUT R16, R16, 0x40, RZ, 0xfc, !PT ;  /* 0x0000004010100812 */ /* 0x000fce00078efcff */
[----:B-1----:R-:W1:Y:S08]  /*8dd0*/  @P0 LDC R3, c[0x0][0x438] ;  /* 0x00010e00ff030b82 */ /* 0x002e700000000800 */
[----:B------:R-:W3:Y:S01]  /*8de0*/  @P1 LDC.64 R6, c[0x0][0x428] ;  /* 0x00010a00ff061b82 */ /* 0x000ee20000000a00 */
[----:B--2---:R-:W-:-:S07]  /*8df0*/  IMAD.IADD R25, R4, 0x1, R32 ;  /* 0x0000000104197824 */ /* 0x004fce00078e0220 */
[----:B------:R-:W2:Y:S01]  /*8e00*/  @P1 LDC.64 R4, c[0x0][0x418] ;  /* 0x00010600ff041b82 */ /* 0x000ea20000000a00 */
[----:B0-----:R-:W-:-:S04]  /*8e10*/  @P0 IMAD.HI.U32 R0, R25, R0, RZ ;  /* 0x0000000019000227 */ /* 0x001fc800078e00ff */
[----:B------:R-:W-:Y:S01]  /*8e20*/  IMAD.MOV.U32 R9, RZ, RZ, R25 ;  /* 0x000000ffff097224 */ /* 0x000fe200078e0019 */
[----:B-1----:R-:W-:Y:S01]  /*8e30*/  @P0 SHF.R.U32.HI R9, RZ, R3, R0 ;  /* 0x00000003ff090219 */ /* 0x002fe20000011600 */
[----:B---3--:R-:W-:-:S03]  /*8e40*/  @P1 IMAD R0, R33, R6, RZ ;  /* 0x0000000621001224 */ /* 0x008fc600078e02ff */
[--C-:B------:R-:W-:Y:S01]  /*8e50*/  @P1 SHF.R.S32.HI R3, RZ, 0x1f, R9.reuse ;  /* 0x0000001fff031819 */ /* 0x100fe20000011409 */
[----:B------:R-:W-:Y:S02]  /*8e60*/  @P1 IMAD.MOV.U32 R2, RZ, RZ, R9 ;  /* 0x000000ffff021224 */ /* 0x000fe400078e0009 */
[C---:B------:R-:W-:Y:S02]  /*8e70*/  @P1 IMAD R7, R30.reuse, R7, R0 ;  /* 0x000000071e071224 */ /* 0x040fe400078e0200 */
[----:B------:R-:W-:-:S04]  /*8e80*/  @P1 IMAD.WIDE.U32 R2, R30, R6, R2 ;  /* 0x000000061e021225 */ /* 0x000fc800078e0002 */
[----:B------:R-:W-:Y:S01]  /*8e90*/  @P1 IMAD.IADD R0, R3, 0x1, R7 ;  /* 0x0000000103001824 */ /* 0x000fe200078e0207 */
[----:B--2---:R-:W-:-:S04]  /*8ea0*/  @P1 LEA R4, P0, R2, R4, 0x2 ;  /* 0x0000000402041211 */ /* 0x004fc800078010ff */
[----:B------:R-:W-:-:S05]  /*8eb0*/  @P1 LEA.HI.X R5, R2, R5, R0, 0x2, P0 ;  /* 0x0000000502051211 */ /* 0x000fca00000f1400 */
[----:B------:R0:W5:Y:S01]  /*8ec0*/  @P1 LDG.E R24, desc[UR48][R4.64] ;  /* 0x0000003004181981 */ /* 0x000162000c1e1900 */
[----:B------:R-:W-:Y:S01]  /*8ed0*/  IMAD.U32 R2, RZ, RZ, UR41 ;  /* 0x00000029ff027e24 */ /* 0x000fe2000f8e00ff */
[----:B------:R-:W-:Y:S02]  /*8ee0*/  IADD3 R0, -R9, RZ, RZ ;  /* 0x000000ff09007210 */ /* 0x000fe40007ffe1ff */
[----:B------:R-:W-:Y:S02]  /*8ef0*/  LOP3.LUT R16, R16, 0xffffffdf, RZ, 0xc0, !PT ;  /* 0xffffffdf10107812 */ /* 0x000fe400078ec0ff */
[----:B------:R-:W-:Y:S01]  /*8f00*/  ISETP.NE.AND P0, PT, R2, 0x3, PT ;  /* 0x000000030200780c */ /* 0x000fe20003f05270 */
[----:B------:R-:W-:Y:S01]  /*8f10*/  IMAD R25, R8, R0, R25 ;  /* 0x0000000008197224 */ /* 0x000fe200078e0219 */
[----:B------:R-:W-:-:S11]  /*8f20*/  SHF.R.S32.HI R29, RZ, 0x1f, R19 ;  /* 0x0000001fff1d7819 */ /* 0x000fd60000011413 */
[----:B------:R-:W-:Y:S01]  /*8f30*/  @P0 LOP3.LUT R16, R16, 0x20, RZ, 0xfc, !PT ;  /* 0x0000002010100812 */ /* 0x000fe200078efcff */
[----:B0-----:R-:W-:Y:S06]  /*8f40*/  @!P0 BRA `(.L_x_45) ;  /* 0x0000000000048947 */ /* 0x001fec0003800000 */
[----:B------:R-:W-:Y:S01]  /*8f50*/  BPT.TRAP 0x1 ;  /* 0x000000040000795c */ /* 0x000fe20000300000 */
.L_x_45:
[----:B------:R-:W-:Y:S01]  /*8f60*/  LEA R22, R17, UR37, 0x3 ;  /* 0x0000002511167c11 */ /* 0x000fe2000f8e18ff */
[----:B------:R-:W-:Y:S01]  /*8f70*/  BSSY B0, `(.L_x_46) ;  /* 0x0000004000007945 */ /* 0x000fe20003800000 */
[----:B------:R-:W-:-:S04]  /*8f80*/  SHF.L.U32 R3, R27, 0x1f, RZ ;  /* 0x0000001f1b037819 */ /* 0x000fc800000006ff */
[----:B------:R-:W0:Y:S02]  /*8f90*/  SYNCS.PHASECHK.TRANS64.TRYWAIT P0, [R22+URZ+0x22840], R3 ;  /* 0x02284003160075a7 */ /* 0x000e24000800017f */
[----:B0-----:R-:W-:Y:S05]  /*8fa0*/  @!P0 BRA `(.L_x_47) ;  /* 0x0000002c00608947 */ /* 0x001fea0003800000 */
.L_x_93:
[----:B------:R-:W-:Y:S05]  /*8fb0*/  BSYNC B0 ;  /* 0x0000000000007941 */ /* 0x000fea0003800000 */
.L_x_46:
[----:B------:R-:W-:Y:S01]  /*8fc0*/  SHF.R.S32.HI R26, RZ, 0x1f, R25 ;  /* 0x0000001fff1a7819 */ /* 0x000fe20000011419 */
[----:B------:R-:W1:Y:S01]  /*8fd0*/  S2R R20, SR_TID.X ;  /* 0x0000000000147919 */ /* 0x000e620000002100 */
[----:B------:R-:W-:Y:S01]  /*8fe0*/  ULDC.64 UR4, c[0x0][0x300] ;  /* 0x0000c00000047ab9 */ /* 0x000fe20000000a00 */
[----:B-----5:R-:W-:Y:S01]  /*8ff0*/  SHF.R.S32.HI R4, RZ, 0x1f, R24 ;  /* 0x0000001fff047819 */ /* 0x020fe20000011418 */
[----:B0-----:R-:W-:Y:S01]  /*9000*/  IMAD.WIDE.U32 R2, R25, UR4, RZ ;  /* 0x0000000419027c25 */ /* 0x001fe2000f8e00ff */
[----:B------:R-:W-:-:S03]  /*9010*/  LOP3.LUT P1, RZ, R16, 0x1, RZ, 0xc0, !PT ;  /* 0x0000000110ff7812 */ /* 0x000fc6000782c0ff */
[----:B------:R-:W-:Y:S01]  /*9020*/  IMAD R0, R26, UR4, RZ ;  /* 0x000000041a007c24 */ /* 0x000fe2000f8e02ff */
[----:B------:R0:W-:Y:S03]  /*9030*/  STL [R1], R4 ;  /* 0x0000000401007387 */ /* 0x0001e60000100800 */
[----:B------:R-:W-:Y:S01]  /*9040*/  IMAD R5, R25, UR5, R0 ;  /* 0x0000000519057c24 */ /* 0x000fe2000f8e0200 */
[----:B------:R-:W-:-:S03]  /*9050*/  ULDC.64 UR4, c[0x0][0x310] ;  /* 0x0000c40000047ab9 */ /* 0x000fc60000000a00 */
[----:B------:R-:W-:Y:S02]  /*9060*/  IMAD.IADD R3, R3, 0x1, R5 ;  /* 0x0000000103037824 */ /* 0x000fe400078e0205 */
[----:B------:R-:W-:Y:S02]  /*9070*/  IMAD R5, R4, UR4, RZ ;  /* 0x0000000404057c24 */ /* 0x000fe4000f8e02ff */
[----:B------:R-:W-:-:S04]  /*9080*/  IMAD.WIDE.U32 R2, R24, UR4, R2 ;  /* 0x0000000418027c25 */ /* 0x000fc8000f8e0002 */
[----:B------:R-:W-:Y:S01]  /*9090*/  IMAD R5, R24, UR5, R5 ;  /* 0x0000000518057c24 */ /* 0x000fe2000f8e0205 */
[----:B------:R-:W-:Y:S01]  /*90a0*/  ULDC.64 UR4, c[0x0][0x308] ;  /* 0x0000c20000047ab9 */ /* 0x000fe20000000a00 */
[----:B0-----:R-:W-:Y:S02]  /*90b0*/  IMAD R4, R17, 0x1800, R31 ;  /* 0x0000180011047824 */ /* 0x001fe400078e021f */
[----:B------:R-:W-:Y:S02]  /*90c0*/  IMAD.IADD R3, R3, 0x1, R5 ;  /* 0x0000000103037824 */ /* 0x000fe400078e0205 */
[----:B------:R-:W-:Y:S02]  /*90d0*/  IMAD R0, R29, UR4, RZ ;  /* 0x000000041d007c24 */ /* 0x000fe4000f8e02ff */
[----:B------:R-:W-:-:S04]  /*90e0*/  IMAD.WIDE.U32 R2, R19, UR4, R2 ;  /* 0x0000000413027c25 */ /* 0x000fc8000f8e0002 */
[----:B------:R-:W-:Y:S01]  /*90f0*/  IMAD R5, R19, UR5, R0 ;  /* 0x0000000513057c24 */ /* 0x000fe2000f8e0200 */
[----:B------:R-:W-:Y:S01]  /*9100*/  ULDC.64 UR4, c[0x0][0x2e8] ;  /* 0x0000ba0000047ab9 */ /* 0x000fe20000000a00 */
[----:B-1----:R-:W-:Y:S01]  /*9110*/  IMAD.SHL.U32 R20, R20, 0x8, RZ ;  /* 0x0000000814147824 */ /* 0x002fe200078e00ff */
[----:B------:R-:W-:Y:S01]  /*9120*/  LEA R0, P0, R2, UR4, 0x1 ;  /* 0x0000000402007c11 */ /* 0x000fe2000f8008ff */
[----:B------:R-:W-:Y:S01]  /*9130*/  IMAD.IADD R5, R3, 0x1, R5 ;  /* 0x0000000103057824 */ /* 0x000fe200078e0205 */
[----:B------:R-:W-:Y:S02]  /*9140*/  UMOV UR4, 0xffffffff ;  /* 0xffffffff00047882 */ /* 0x000fe40000000000 */
[----:B------:R-:W-:Y:S02]  /*9150*/  LOP3.LUT R20, R20, 0x38, RZ, 0xc0, !PT ;  /* 0x0000003814147812 */ /* 0x000fe400078ec0ff */
[----:B------:R-:W-:Y:S01]  /*9160*/  LEA.HI.X R5, R2, UR5, R5, 0x1, P0 ;  /* 0x0000000502057c11 */ /* 0x000fe200080f0c05 */
[----:B------:R-:W-:Y:S06]  /*9170*/  BRA.DIV UR4, `(.L_x_48) ;  /* 0x0000002e04007947 */ /* 0x000fec000b800000 */
[----:B------:R-:W0:Y:S01]  /*9180*/  SHFL.IDX PT, R14, R0, RZ, 0x181f ;  /* 0x00181fff000e7589 */ /* 0x000e2200000e0000 */
[C---:B------:R-:W-:Y:S02]  /*9190*/  ISETP.GE.AND P2, PT, R34.reuse, 0x1, PT ;  /* 0x000000012200780c */ /* 0x040fe40003f46270 */
[C---:B------:R-:W-:Y:S01]  /*91a0*/  ISETP.GE.AND P5, PT, R34.reuse, 0x11, PT ;  /* 0x000000112200780c */ /* 0x040fe20003fa6270 */
[----:B------:R-:W1:Y:S01]  /*91b0*/  SHFL.IDX PT, R3, R5, RZ, 0x181f ;  /* 0x00181fff05037589 */ /* 0x000e6200000e0000 */
[C---:B------:R-:W-:Y:S02]  /*91c0*/  ISETP.GE.AND P4, PT, R34.reuse, 0x21, PT ;  /* 0x000000212200780c */ /* 0x040fe40003f86270 */
[----:B------:R-:W-:Y:S01]  /*91d0*/  ISETP.GE.AND P3, PT, R34, 0x31, PT ;  /* 0x000000312200780c */ /* 0x000fe20003f66270 */
[----:B------:R-:W-:Y:S04]  /*91e0*/  SHFL.IDX PT, R6, R5, 0x1, 0x181f ;  /* 0x00381f0005067f89 */ /* 0x000fe800000e0000 */
[----:B------:R-:W-:Y:S02]  /*91f0*/  SHFL.IDX PT, R9, R5, 0x2, 0x181f ;  /* 0x00581f0005097f89 */ /* 0x000fe400000e0000 */
[----:B------:R-:W-:-:S02]  /*9200*/  @P2 LEA R7, R4, UR37, 0x1 ;  /* 0x0000002504072c11 */ /* 0x000fc4000f8e08ff */
[----:B------:R-:W-:Y:S02]  /*9210*/  @P5 LEA R12, R4, UR37, 0x1 ;  /* 0x00000025040c5c11 */ /* 0x000fe4000f8e08ff */
[----:B0-----:R-:W-:Y:S02]  /*9220*/  @P2 LEA R2, P0, R20, R14, 0x1 ;  /* 0x0000000e14022211 */ /* 0x001fe400078008ff */
[----:B------:R-:W0:Y:S03]  /*9230*/  SHFL.IDX PT, R14, R0, 0x1, 0x181f ;  /* 0x00381f00000e7f89 */ /* 0x000e2600000e0000 */
[----:B-1----:R-:W-:-:S05]  /*9240*/  @P2 IMAD.X R3, RZ, RZ, R3, P0 ;  /* 0x000000ffff032224 */ /* 0x002fca00000e0603 */
[----:B------:R1:W-:Y:S01]  /*9250*/  @P2 LDGSTS.E.BYPASS.LTC128B.128 [R7+0x1c400], desc[UR48][R2.64], !P1 ;  /* 0x1c40000002072fae */ /* 0x0003e2000c901d70 */
[----:B------:R-:W-:-:S03]  /*9260*/  ISETP.GE.AND P2, PT, R34, 0x41, PT ;  /* 0x000000412200780c */ /* 0x000fc60003f46270 */
[----:B-1----:R-:W-:Y:S01]  /*9270*/  SHFL.IDX PT, R7, R5, 0x3, 0x181f ;  /* 0x00781f0005077f89 */ /* 0x002fe200000e0000 */
[----:B0-----:R-:W-:-:S03]  /*9280*/  @P5 LEA R11, P0, R20, R14, 0x1 ;  /* 0x0000000e140b5211 */ /* 0x001fc600078008ff */
[----:B------:R-:W0:Y:S01]  /*9290*/  SHFL.IDX PT, R14, R0, 0x2, 0x181f ;  /* 0x00581f00000e7f89 */ /* 0x000e2200000e0000 */
[----:B------:R-:W-:Y:S01]  /*92a0*/  @P5 IADD3.X R6, RZ, R6, RZ, P0, !PT ;  /* 0x00000006ff065210 */ /* 0x000fe200007fe4ff */
[----:B------:R-:W-:-:S04]  /*92b0*/  @P5 IMAD.MOV.U32 R2, RZ, RZ, R11 ;  /* 0x000000ffff025224 */ /* 0x000fc800078e000b */
[----:B------:R-:W-:-:S05]  /*92c0*/  @P5 IMAD.MOV.U32 R3, RZ, RZ, R6 ;  /* 0x000000ffff035224 */ /* 0x000fca00078e0006 */
[----:B------:R1:W-:Y:S01]  /*92d0*/  @P5 LDGSTS.E.BYPASS.LTC128B.128 [R12+0x1cc00], desc[UR48][R2.64], !P1 ;  /* 0x1cc00000020c5fae */ /* 0x0003e2000c901d70 */
[----:B0-----:R-:W-:-:S03]  /*92e0*/  @P4 LEA R10, P0, R20, R14, 0x1 ;  /* 0x0000000e140a4211 */ /* 0x001fc600078008ff */
[----:B-1----:R-:W-:Y:S01]  /*92f0*/  SHFL.IDX PT, R2, R5, 0x4, 0x181f ;  /* 0x00981f0005027f89 */ /* 0x002fe200000e0000 */
[----:B------:R-:W-:-:S03]  /*9300*/  @P4 LEA R12, R4, UR37, 0x1 ;  /* 0x00000025040c4c11 */ /* 0x000fc6000f8e08ff */
[----:B------:R-:W0:Y:S01]  /*9310*/  SHFL.IDX PT, R14, R0, 0x3, 0x181f ;  /* 0x00781f00000e7f89 */ /* 0x000e2200000e0000 */
[----:B------:R-:W-:-:S03]  /*9320*/  @P4 IMAD.X R9, RZ, RZ, R9, P0 ;  /* 0x000000ffff094224 */ /* 0x000fc600000e0609 */
[----:B------:R-:W-:Y:S02]  /*9330*/  SHFL.IDX PT, R5, R5, 0x5, 0x181f ;  /* 0x00b81f0005057f89 */ /* 0x000fe400000e0000 */
[----:B------:R-:W-:Y:S02]  /*9340*/  @P4 MOV R3, R9 ;  /* 0x0000000900034202 */ /* 0x000fe40000000f00 */
[----:B------:R-:W-:Y:S02]  /*9350*/  @P3 LEA R9, R4, UR37, 0x1 ;  /* 0x0000002504093c11 */ /* 0x000fe4000f8e08ff */
[C---:B0-----:R-:W-:Y:S02]  /*9360*/  @P3 LEA R8, P0, R20.reuse, R14, 0x1 ;  /* 0x0000000e14083211 */ /* 0x041fe400078008ff */
[----:B------:R-:W0:Y:S03]  /*9370*/  SHFL.IDX PT, R14, R0, 0x4, 0x181f ;  /* 0x00981f00000e7f89 */ /* 0x000e2600000e0000 */
[----:B------:R-:W-:Y:S01]  /*9380*/  @P3 IMAD.X R7, RZ, RZ, R7, P0 ;  /* 0x000000ffff073224 */ /* 0x000fe200000e0607 */
[----:B0-----:R-:W-:-:S02]  /*9390*/  @P2 LEA R6, P0, R20, R14, 0x1 ;  /* 0x0000000e14062211 */ /* 0x001fc400078008ff */
[----:B------:R0:W1:Y:S03]  /*93a0*/  SHFL.IDX PT, R14, R0, 0x5, 0x181f ;  /* 0x00b81f00000e7f89 */ /* 0x00006600000e0000 */
[----:B------:R-:W-:Y:S02]  /*93b0*/  @P2 IMAD.X R11, RZ, RZ, R2, P0 ;  /* 0x000000ffff0b2224 */ /* 0x000fe400000e0602 */
[----:B------:R-:W-:-:S05]  /*93c0*/  @P4 IMAD.MOV.U32 R2, RZ, RZ, R10 ;  /* 0x000000ffff024224 */ /* 0x000fca00078e000a */
[----:B------:R2:W-:Y:S02]  /*93d0*/  @P4 LDGSTS.E.BYPASS.LTC128B.128 [R12+0x1d400], desc[UR48][R2.64], !P1 ;  /* 0x1d400000020c4fae */ /* 0x0005e4000c901d70 */
[----:B--2---:R-:W-:Y:S02]  /*93e0*/  @P3 IMAD.MOV.U32 R2, RZ, RZ, R8 ;  /* 0x000000ffff023224 */ /* 0x004fe400078e0008 */
[----:B------:R-:W-:Y:S01]  /*93f0*/  @P3 IMAD.MOV.U32 R3, RZ, RZ, R7 ;  /* 0x000000ffff033224 */ /* 0x000fe200078e0007 */
[----:B------:R-:W-:-:S04]  /*9400*/  @P2 LEA R7, R4, UR37, 0x1 ;  /* 0x0000002504072c11 */ /* 0x000fc8000f8e08ff */
[----:B------:R2:W-:Y:S02]  /*9410*/  @P3 LDGSTS.E.BYPASS.LTC128B.128 [R9+0x1dc00], desc[UR48][R2.64], !P1 ;  /* 0x1dc0000002093fae */ /* 0x0005e4000c901d70 */
[----:B--2---:R-:W-:Y:S02]  /*9420*/  @P2 IMAD.MOV.U32 R2, RZ, RZ, R6 ;  /* 0x000000ffff022224 */ /* 0x004fe400078e0006 */
[----:B------:R-:W-:-:S05]  /*9430*/  @P2 IMAD.MOV.U32 R3, RZ, RZ, R11 ;  /* 0x000000ffff032224 */ /* 0x000fca00078e000b */
[----:B-1----:R0:W-:Y:S02]  /*9440*/  @P2 LDGSTS.E.BYPASS.LTC128B.128 [R7+0x1e400], desc[UR48][R2.64], !P1 ;  /* 0x1e40000002072fae */ /* 0x0021e4000c901d70 */
.L_x_107:
[----:B------:R-:W-:-:S13]  /*9450*/  ISETP.GE.AND P2, PT, R34, 0x51, PT ;  /* 0x000000512200780c */ /* 0x000fda0003f46270 */
[----:B0-----:R-:W-:-:S05]  /*9460*/  @P2 LEA R2, P0, R20, R14, 0x1 ;  /* 0x0000000e14022211 */ /* 0x001fca00078008ff */
[----:B------:R-:W-:Y:S01]  /*9470*/  @P2 IMAD.X R3, RZ, RZ, R5, P0 ;  /* 0x000000ffff032224 */ /* 0x000fe200000e0605 */
[----:B------:R-:W-:Y:S02]  /*9480*/  @P2 LEA R5, R4, UR37, 0x1 ;  /* 0x0000002504052c11 */ /* 0x000fe4000f8e08ff */
[----:B------:R-:W-:-:S03]  /*9490*/  PLOP3.LUT P0, PT, PT, PT, PT, 0x80, 0x0 ;  /* 0x000000000000781c */ /* 0x000fc60003f0f070 */
[----:B------:R-:W-:Y:S01]  /*94a0*/  @!PT LDS RZ, [RZ] ;  /* 0x00000000fffff984 */ /* 0x000fe20000000800 */
[----:B------:R-:W-:Y:S01]  /*94b0*/  @!PT LDS RZ, [RZ] ;  /* 0x00000000fffff984 */ /* 0x000fe20000000800 */
[----:B------:R-:W-:Y:S01]  /*94c0*/  @!PT LDS RZ, [RZ] ;  /* 0x00000000fffff984 */ /* 0x000fe20000000800 */
[----:B------:R0:W-:Y:S01]  /*94d0*/  @P2 LDGSTS.E.BYPASS.LTC128B.128 [R5+0x1ec00], desc[UR48][R2.64], !P1 ;  /* 0x1ec0000002052fae */ /* 0x0001e2000c901d70 */
[----:B------:R-:W-:-:S09]  /*94e0*/  NOP ;  /* 0x0000000000007918 */ /* 0x000fd20000000000 */
.L_x_49:
[----:B------:R-:W-:Y:S02]  /*94f0*/  PLOP3.LUT P1, PT, P1, P0, PT, 0xa2, 0x0 ;  /* 0x000000000000781c */ /* 0x000fe40000f21472 */
[----:B------:R-:W-:-:S08]  /*9500*/  @P0 R2UR P1, UR4, R22 ;  /* 0x00000000160402ca */ /* 0x000fd00000020000 */
[----:B------:R-:W-:-:S05]  /*9510*/  @P0 PLOP3.LUT P0, PT, P1, PT, PT, 0x80, 0x0 ;  /* 0x000000000000081c */ /* 0x000fca0000f0f070 */
[----:B------:R-:W-:Y:S01]  /*9520*/  @!P1 SYNCS.ARRIVE.TRANS64.RED.A0T1 RZ, [UR4+0x22830], RZ ;  /* 0x022830ffffff99a7 */ /* 0x000fe20008200404 */
[----:B------:R-:W-:Y:S07]  /*9530*/  @!P1 ARRIVES.LDGSTSBAR.64.TRANSCNT [UR4+0x22830] ;  /* 0x02283000ff0099b0 */ /* 0x000fee0008000a84 */
[----:B------:R-:W-:Y:S05]  /*9540*/  @P0 BRA.U.ANY `(.L_x_49) ;  /* 0xfffffffd00e80947 */ /* 0x000fea000393ffff */
[----:B------:R-:W-:Y:S01]  /*9550*/  NOP ;  /* 0x0000000000007918 */ /* 0x000fe20000000000 */
[----:B------:R-:W-:-:S05]  /*9560*/  IMAD.U32 R0, RZ, RZ, UR41 ;  /* 0x00000029ff007e24 */ /* 0x000fca000f8e00ff */
[----:B------:R-:W-:-:S13]  /*9570*/  ISETP.NE.AND P2, PT, R0, 0x3, PT ;  /* 0x000000030000780c */ /* 0x000fda0003f45270 */
[----:B------:R-:W-:Y:S05]  /*9580*/  @!P2 BRA `(.L_x_50) ;  /* 0x000000000004a947 */ /* 0x000fea0003800000 */
[----:B------:R-:W-:Y:S01]  /*9590*/  BPT.TRAP 0x1 ;  /* 0x000000040000795c */ /* 0x000fe20000300000 */
.L_x_50:
[----:B------:R1:W-:Y:S02]  /*95a0*/  SYNCS.ARRIVE.TRANS64.A1T0 RZ, [R22+URZ+0x22830], RZ ;  /* 0x022830ff16ff79a7 */ /* 0x0003e4000810003f */
[----:B------:R-:W-:Y:S05]  /*95b0*/  WARPSYNC.ALL ;  /* 0x0000000000007948 */ /* 0x000fea0003800000 */
[----:B------:R-:W-:-:S04]  /*95c0*/  UIADD3 UR4, UR37, 0x18400, URZ ;  /* 0x0001840025047890 */ /* 0x000fc8000fffe03f */
[----:B------:R-:W-:Y:S01]  /*95d0*/  ULOP3.LUT UP0, URZ, UR4, 0x3ff, URZ, 0xc0, !UPT ;  /* 0x000003ff043f7892 */ /* 0x000fe2000f80c03f */
[----:B------:R-:W-:Y:S05]  /*95e0*/  BAR.SYNC.DEFER_BLOCKING 0x8, 0x180 ;  /* 0x0206000000007b1d */ /* 0x000fea0000010000 */
[----:B------:R-:W-:-:S13]  /*95f0*/  PLOP3.LUT P0, PT, PT, PT, UP0, 0x80, 0x0 ;  /* 0x000000000000781c */ /* 0x000fda0003f0f008 */
[----:B------:R-:W-:Y:S05]  /*9600*/  @!P0 BRA `(.L_x_51) ;  /* 0x0000000000408947 */ /* 0x000fea0003800000 */
[----:B0-----:R-:W-:Y:S01]  /*9610*/  MOV R2, 0x0 ;  /* 0x0000000000027802 */ /* 0x001fe20000000f00 */
[----:B------:R-:W-:Y:S01]  /*9620*/  ULDC.64 UR6, c[0x4][0x98] ;  /* 0x0100260000067ab9 */ /* 0x000fe20000000a00 */
[----:B------:R-:W-:Y:S01]  /*9630*/  ULDC.64 UR8, c[0x4][0xa0] ;  /* 0x0100280000087ab9 */ /* 0x000fe20000000a00 */
[----:B------:R-:W-:Y:S01]  /*9640*/  ULDC.64 UR4, c[0x4][0x20] ;  /* 0x0100080000047ab9 */ /* 0x000fe20000000a00 */
[----:B------:R-:W-:Y:S01]  /*9650*/  MOV R4, UR6 ;  /* 0x0000000600047c02 */ /* 0x000fe20008000f00 */
[----:B------:R-:W-:Y:S01]  /*9660*/  IMAD.U32 R5, RZ, RZ, UR7 ;  /* 0x00000007ff057e24 */ /* 0x000fe2000f8e00ff */
[----:B------:R-:W0:Y:S01]  /*9670*/  LDC.64 R2, c[0x4][R2] ;  /* 0x0100000002027b82 */ /* 0x000e220000000a00 */
[----:B------:R-:W-:Y:S01]  /*9680*/  IMAD.U32 R6, RZ, RZ, UR8 ;  /* 0x00000008ff067e24 */ /* 0x000fe2000f8e00ff */
[----:B------:R-:W-:Y:S01]  /*9690*/  MOV R12, 0x1 ;  /* 0x00000001000c7802 */ /* 0x000fe20000000f00 */
[----:B------:R-:W-:Y:S02]  /*96a0*/  IMAD.U32 R7, RZ, RZ, UR9 ;  /* 0x00000009ff077e24 */ /* 0x000fe4000f8e00ff */
[----:B------:R-:W-:-:S02]  /*96b0*/  IMAD.U32 R10, RZ, RZ, UR4 ;  /* 0x00000004ff0a7e24 */ /* 0x000fc4000f8e00ff */
[----:B------:R-:W-:Y:S02]  /*96c0*/  IMAD.U32 R11, RZ, RZ, UR5 ;  /* 0x00000005ff0b7e24 */ /* 0x000fe4000f8e00ff */
[----:B------:R-:W-:Y:S02]  /*96d0*/  IMAD.MOV.U32 R8, RZ, RZ, 0x70 ;  /* 0x00000070ff087424 */ /* 0x000fe400078e00ff */
[----:B------:R-:W-:-:S07]  /*96e0*/  IMAD.MOV.U32 R13, RZ, RZ, RZ ;  /* 0x000000ffff0d7224 */ /* 0x000fce00078e00ff */
[----:B------:R-:W-:-:S07]  /*96f0*/  LEPC R20, `(.L_x_51) ;  /* 0x000000001014794e */ /* 0x000fce0000000000 */
[----:B01----:R-:W-:Y:S05]  /*9700*/  CALL.ABS.NOINC R2 ;  /* 0x0000000002007343 */ /* 0x003fea0003c00000 */
.L_x_51:
[----:B0-----:R-:W0:Y:S01]  /*9710*/  LDC R5, c[0x0][0x448] ;  /* 0x00011200ff057b82 */ /* 0x001e220000000800 */
[----:B------:R-:W-:Y:S01]  /*9720*/  IMAD.MOV R0, RZ, RZ, -R23 ;  /* 0x000000ffff007224 */ /* 0x000fe200078e0a17 */
[----:B------:R-:W-:Y:S01]  /*9730*/  ULDC UR4, c[0x0][0xc38] ;  /* 0x00030e0000047ab9 */ /* 0x000fe20000000800 */
[----:B------:R-:W2:Y:S01]  /*9740*/  S2R R21, SR_TID.X ;  /* 0x0000000000157919 */ /* 0x000ea20000002100 */
[----:B------:R-:W-:Y:S01]  /*9750*/  LOP3.LUT P5, RZ, R16, 0x2000, RZ, 0xc0, !PT ;  /* 0x0000200010ff7812 */ /* 0x000fe200078ac0ff */
[----:B------:R-:W-:Y:S01]  /*9760*/  IMAD R0, R0, UR4, R37 ;  /* 0x0000000400007c24 */ /* 0x000fe2000f8e0225 */
[----:B------:R-:W-:Y:S01]  /*9770*/  ULDC.64 UR4, c[0x0][0x2d8] ;  /* 0x0000b60000047ab9 */ /* 0x000fe20000000a00 */
[----:B------:R-:W-:Y:S02]  /*9780*/  LEA R20, R31, UR37, 0x1 ;  /* 0x000000251f147c11 */ /* 0x000fe4000f8e08ff */
[----:B------:R-:W-:-:S05]  /*9790*/  IMAD.SHL.U32 R0, R0, 0x80, RZ ;  /* 0x0000008000007824 */ /* 0x000fca00078e00ff */
[----:B------:R-:W-:-:S05]  /*97a0*/  LOP3.LUT R6, R28, R0, RZ, 0xfc, !PT ;  /* 0x000000001c067212 */ /* 0x000fca00078efcff */
[----:B------:R-:W-:Y:S01]  /*97b0*/  IMAD.MOV.U32 R4, RZ, RZ, R6 ;  /* 0x000000ffff047224 */ /* 0x000fe200078e0006 */
[----:B0-----:R-:W-:Y:S01]  /*97c0*/  ISETP.NE.AND P0, PT, R5, 0x1, PT ;  /* 0x000000010500780c */ /* 0x001fe20003f05270 */
[----:B--2---:R-:W-:-:S12]  /*97d0*/  IMAD.SHL.U32 R21, R21, 0x8, RZ ;  /* 0x0000000815157824 */ /* 0x004fd800078e00ff */
[----:B------:R-:W0:Y:S01]  /*97e0*/  @P0 LDC R3, c[0x0][0x44c] ;  /* 0x00011300ff030b82 */ /* 0x000e220000000800 */
[----:B------:R-:W-:-:S07]  /*97f0*/  LOP3.LUT R21, R21, 0x38, RZ, 0xc0, !PT ;  /* 0x0000003815157812 */ /* 0x000fce00078ec0ff */
[----:B------:R-:W2:Y:S01]  /*9800*/  @P0 LDC R7, c[0x0][0x450] ;  /* 0x00011400ff070b82 */ /* 0x000ea20000000800 */
[----:B0-----:R-:W-:-:S05]  /*9810*/  @P0 IMAD.HI.U32 R2, R6, R3, RZ ;  /* 0x0000000306020227 */ /* 0x001fca00078e00ff */
[----:B--2---:R-:W-:Y:S01]  /*9820*/  @P0 SHF.R.U32.HI R4, RZ, R7, R2 ;  /* 0x00000007ff040219 */ /* 0x004fe20000011602 */
[----:B------:R-:W-:Y:S01]  /*9830*/  IMAD R2, R29, UR4, RZ ;  /* 0x000000041d027c24 */ /* 0x000fe2000f8e02ff */
[----:B------:R-:W-:-:S03]  /*9840*/  SHF.R.S32.HI R7, RZ, 0x1f, R18 ;  /* 0x0000001fff077819 */ /* 0x000fc60000011412 */
[C---:B------:R-:W-:Y:S02]  /*9850*/  IMAD R9, R19.reuse, UR5, R2 ;  /* 0x0000000513097c24 */ /* 0x040fe4000f8e0202 */
[----:B------:R-:W-:Y:S01]  /*9860*/  IMAD.WIDE.U32 R2, R19, UR4, RZ ;  /* 0x0000000413027c25 */ /* 0x000fe2000f8e00ff */
[----:B------:R-:W-:-:S03]  /*9870*/  ULDC.64 UR4, c[0x0][0x2e0] ;  /* 0x0000b80000047ab9 */ /* 0x000fc60000000a00 */
[----:B------:R-:W-:Y:S02]  /*9880*/  IMAD.IADD R3, R3, 0x1, R9 ;  /* 0x0000000103037824 */ /* 0x000fe400078e0209 */
[----:B------:R-:W-:Y:S02]  /*9890*/  IMAD R7, R7, UR4, RZ ;  /* 0x0000000407077c24 */ /* 0x000fe4000f8e02ff */
[----:B------:R-:W-:Y:S02]  /*98a0*/  IMAD.MOV R8, RZ, RZ, -R4 ;  /* 0x000000ffff087224 */ /* 0x000fe400078e0a04 */
[C---:B------:R-:W-:Y:S02]  /*98b0*/  IMAD R7, R18.reuse, UR5, R7 ;  /* 0x0000000512077c24 */ /* 0x040fe4000f8e0207 */
[----:B------:R-:W-:Y:S01]  /*98c0*/  IMAD.WIDE.U32 R2, R18, UR4, R2 ;  /* 0x0000000412027c25 */ /* 0x000fe2000f8e0002 */
[----:B------:R-:W-:-:S03]  /*98d0*/  ULDC.64 UR4, c[0x0][0x2d0] ;  /* 0x0000b40000047ab9 */ /* 0x000fc60000000a00 */
[----:B------:R-:W-:Y:S01]  /*98e0*/  IMAD R5, R5, R8, R6 ;  /* 0x0000000805057224 */ /* 0x000fe200078e0206 */
[----:B------:R-:W-:Y:S02]  /*98f0*/  SHF.R.S32.HI R6, RZ, 0x1f, R4 ;  /* 0x0000001fff067819 */ /* 0x000fe40000011404 */
[----:B------:R-:W-:-:S03]  /*9900*/  IADD3 R3, R3, R7, RZ ;  /* 0x0000000703037210 */ /* 0x000fc60007ffe0ff */
[----:B------:R-:W-:Y:S02]  /*9910*/  IMAD R7, R6, UR4, RZ ;  /* 0x0000000406077c24 */ /* 0x000fe4000f8e02ff */
[----:B------:R-:W-:-:S04]  /*9920*/  IMAD.WIDE.U32 R2, R4, UR4, R2 ;  /* 0x0000000404027c25 */ /* 0x000fc8000f8e0002 */
[----:B------:R-:W-:Y:S01]  /*9930*/  IMAD R7, R4, UR5, R7 ;  /* 0x0000000504077c24 */ /* 0x000fe2000f8e0207 */
[----:B------:R-:W-:Y:S01]  /*9940*/  SHF.R.S32.HI R4, RZ, 0x1f, R5 ;  /* 0x0000001fff047819 */ /* 0x000fe20000011405 */
[----:B------:R-:W-:Y:S02]  /*9950*/  ULDC.64 UR4, c[0x0][0x2c8] ;  /* 0x0000b20000047ab9 */ /* 0x000fe40000000a00 */
[----:B------:R-:W-:Y:S02]  /*9960*/  IMAD.IADD R3, R3, 0x1, R7 ;  /* 0x0000000103037824 */ /* 0x000fe400078e0207 */
[----:B------:R-:W-:Y:S02]  /*9970*/  IMAD R4, R4, UR4, RZ ;  /* 0x0000000404047c24 */ /* 0x000fe4000f8e02ff */
[----:B------:R-:W-:-:S04]  /*9980*/  IMAD.WIDE.U32 R2, R5, UR4, R2 ;  /* 0x0000000405027c25 */ /* 0x000fc8000f8e0002 */
[----:B------:R-:W-:Y:S01]  /*9990*/  IMAD R7, R5, UR5, R4 ;  /* 0x0000000505077c24 */ /* 0x000fe2000f8e0204 */
[----:B------:R-:W-:Y:S02]  /*99a0*/  ULDC.64 UR4, c[0x0][0x280] ;  /* 0x0000a00000047ab9 */ /* 0x000fe40000000a00 */
[----:B------:R-:W-:Y:S01]  /*99b0*/  LEA R4, P0, R2, UR4, 0x1 ;  /* 0x0000000402047c11 */ /* 0x000fe2000f8008ff */
[----:B------:R-:W-:Y:S01]  /*99c0*/  IMAD.IADD R5, R3, 0x1, R7 ;  /* 0x0000000103057824 */ /* 0x000fe200078e0207 */
[----:B------:R-:W-:-:S04]  /*99d0*/  UMOV UR4, 0xffffffff ;  /* 0xffffffff00047882 */ /* 0x000fc80000000000 */
[----:B------:R-:W-:Y:S01]  /*99e0*/  LEA.HI.X R5, R2, UR5, R5, 0x1, P0 ;  /* 0x0000000502057c11 */ /* 0x000fe200080f0c05 */
[----:B------:R-:W-:Y:S06]  /*99f0*/  BRA.DIV UR4, `(.L_x_52) ;  /* 0x0000002a04b87947 */ /* 0x000fec000b800000 */
[----:B------:R-:W0:Y:S01]  /*9a00*/  SHFL.IDX PT, R14, R4, RZ, 0x181f ;  /* 0x00181fff040e7589 */ /* 0x000e2200000e0000 */
[----:B------:R-:W-:-:S03]  /*9a10*/  IMAD.IADD R0, R36, 0x1, R0 ;  /* 0x0000000124007824 */ /* 0x000fc600078e0200 */
[----:B------:R-:W2:Y:S02]  /*9a20*/  SHFL.IDX PT, R2, R5, RZ, 0x181f ;  /* 0x00181fff05027589 */ /* 0x000ea400000e0000 */
[C---:B------:R-:W-:Y:S02]  /*9a30*/  ISETP.GE.AND P0, PT, R0.reuse, UR39, PT ;  /* 0x0000002700007c0c */ /* 0x040fe4000bf06270 */
[----:B------:R-:W-:Y:S01]  /*9a40*/  SHFL.IDX PT, R6, R5, 0x1, 0x181f ;  /* 0x00381f0005067f89 */ /* 0x000fe200000e0000 */
[----:B------:R-:W-:-:S10]  /*9a50*/  IADD3 R7, R0, 0x10, RZ ;  /* 0x0000001000077810 */ /* 0x000fd40007ffe0ff */
[----:B0-----:R-:W-:-:S05]  /*9a60*/  @!P0 LEA R14, P1, R21, R14, 0x1 ;  /* 0x0000000e150e8211 */ /* 0x001fca00078208ff */
[----:B--2---:R-:W-:Y:S02]  /*9a70*/  @!P0 IMAD.X R3, RZ, RZ, R2, P1 ;  /* 0x000000ffff038224 */ /* 0x004fe400008e0602 */
[----:B------:R-:W-:Y:S02]  /*9a80*/  @!P0 IMAD.MOV.U32 R2, RZ, RZ, R14 ;  /* 0x000000ffff028224 */ /* 0x000fe400078e000e */
[----:B------:R-:W0:Y:S04]  /*9a90*/  SHFL.IDX PT, R14, R4, 0x1, 0x181f ;  /* 0x00381f00040e7f89 */ /* 0x000e2800000e0000 */
[----:B------:R0:W-:Y:S01]  /*9aa0*/  @!P0 LDGSTS.E.BYPASS.LTC128B.128 [R20+0x18400], desc[UR48][R2.64], !P5 ;  /* 0x1840000002148fae */ /* 0x0001e2000e901d70 */
[----:B------:R-:W-:Y:S01]  /*9ab0*/  ISETP.GE.AND P0, PT, R7, UR39, PT ;  /* 0x0000002707007c0c */ /* 0x000fe2000bf06270 */
[----:B------:R-:W-:-:S12]  /*9ac0*/  VIADD R7, R0, 0x20 ;  /* 0x0000002000077836 */ /* 0x000fd80000000000 */
[----:B0-----:R-:W-:Y:S02]  /*9ad0*/  @!P0 LEA R2, P1, R21, R14, 0x1 ;  /* 0x0000000e15028211 */ /* 0x001fe400078208ff */
[----:B------:R-:W0:Y:S03]  /*9ae0*/  SHFL.IDX PT, R14, R4, 0x2, 0x181f ;  /* 0x00581f00040e7f89 */ /* 0x000e2600000e0000 */
[----:B------:R-:W-:Y:S02]  /*9af0*/  @!P0 IMAD.X R3, RZ, RZ, R6, P1 ;  /* 0x000000ffff038224 */ /* 0x000fe400008e0606 */
[----:B------:R-:W2:Y:S04]  /*9b00*/  SHFL.IDX PT, R6, R5, 0x2, 0x181f ;  /* 0x00581f0005067f89 */ /* 0x000ea800000e0000 */
[----:B------:R0:W-:Y:S01]  /*9b10*/  @!P0 LDGSTS.E.BYPASS.LTC128B.128 [R20+0x18c00], desc[UR48][R2.64], !P5 ;  /* 0x18c0000002148fae */ /* 0x0001e2000e901d70 */
[----:B------:R-:W-:Y:S01]  /*9b20*/  ISETP.GE.AND P0, PT, R7, UR39, PT ;  /* 0x0000002707007c0c */ /* 0x000fe2000bf06270 */
[----:B------:R-:W-:-:S12]  /*9b30*/  VIADD R7, R0, 0x30 ;  /* 0x0000003000077836 */ /* 0x000fd80000000000 */
[----:B0-----:R-:W-:Y:S02]  /*9b40*/  @!P0 LEA R2, P1, R21, R14, 0x1 ;  /* 0x0000000e15028211 */ /* 0x001fe400078208ff */
[----:B------:R-:W0:Y:S03]  /*9b50*/  SHFL.IDX PT, R14, R4, 0x3, 0x181f ;  /* 0x00781f00040e7f89 */ /* 0x000e2600000e0000 */
[----:B--2---:R-:W-:Y:S02]  /*9b60*/  @!P0 IMAD.X R3, RZ, RZ, R6, P1 ;  /* 0x000000ffff038224 */ /* 0x004fe400008e0606 */
        /* <DEDUP_REMOVED lines=12> */
[----:B------:R-:W0:Y:S02]  /*9c30*/  SHFL.IDX PT, R14, R4, 0x5, 0x181f ;  /* 0x00b81f00040e7f89 */ /* 0x000e2400000e0000 */
[----:B--2---:R-:W-:Y:S02]  /*9c40*/  @!P0 IADD3.X R3, RZ, R6, RZ, P1, !PT ;  /* 0x00000006ff038210 */ /* 0x004fe40000ffe4ff */
        /* <DEDUP_REMOVED lines=9> */
[----:B------:R-:W-:-:S13]  /*9ce0*/  ISETP.GE.AND P0, PT, R7, UR39, PT ;  /* 0x0000002707007c0c */ /* 0x000fda000bf06270 */
[----:B0-----:R-:W-:Y:S02]  /*9cf0*/  @!P0 LEA R2, P1, R21, R14, 0x1 ;  /* 0x0000000e15028211 */ /* 0x001fe400078208ff */
[----:B------:R0:W3:Y:S03]  /*9d00*/  SHFL.IDX PT, R14, R4, 0x7, 0x181f ;  /* 0x00f81f00040e7f89 */ /* 0x0000e600000e0000 */
[----:B--2---:R-:W-:Y:S02]  /*9d10*/  @!P0 IMAD.X R3, RZ, RZ, R6, P1 ;  /* 0x000000ffff038224 */ /* 0x004fe400008e0606 */
[----:B------:R0:W2:Y:S04]  /*9d20*/  SHFL.IDX PT, R6, R5, 0x7, 0x181f ;  /* 0x00f81f0005067f89 */ /* 0x0000a800000e0000 */
[----:B------:R0:W-:Y:S02]  /*9d30*/  @!P0 LDGSTS.E.BYPASS.LTC128B.128 [R20+0x1b400], desc[UR48][R2.64], !P5 ;  /* 0x1b40000002148fae */ /* 0x0001e4000e901d70 */
.L_x_124:
[----:B0-----:R-:W4:Y:S01]  /*9d40*/  LDL R5, [R1+0x4] ;  /* 0x0000040001057983 */ /* 0x001f220000100800 */
[----:B------:R-:W-:-:S05]  /*9d50*/  VIADD R0, R0, 0x70 ;  /* 0x0000007000007836 */ /* 0x000fca0000000000 */
[----:B------:R-:W-:-:S13]  /*9d60*/  ISETP.GE.AND P0, PT, R0, UR39, PT ;  /* 0x0000002700007c0c */ /* 0x000fda000bf06270 */
[----:B---3--:R-:W-:-:S05]  /*9d70*/  @!P0 LEA R2, P1, R21, R14, 0x1 ;  /* 0x0000000e15028211 */ /* 0x008fca00078208ff */
[----:B--2---:R-:W-:-:S05]  /*9d80*/  @!P0 IMAD.X R3, RZ, RZ, R6, P1 ;  /* 0x000000ffff038224 */ /* 0x004fca00008e0606 */
[----:B------:R-:W-:Y:S01]  /*9d90*/  @!PT LDS RZ, [RZ] ;  /* 0x00000000fffff984 */ /* 0x000fe20000000800 */
[----:B------:R-:W-:Y:S01]  /*9da0*/  @!PT LDS RZ, [RZ] ;  /* 0x00000000fffff984 */ /* 0x000fe20000000800 */
[----:B------:R-:W-:Y:S01]  /*9db0*/  @!PT LDS RZ, [RZ] ;  /* 0x00000000fffff984 */ /* 0x000fe20000000800 */
[----:B------:R0:W-:Y:S01]  /*9dc0*/  @!P0 LDGSTS.E.BYPASS.LTC128B.128 [R20+0x1bc00], desc[UR48][R2.64], !P5 ;  /* 0x1bc0000002148fae */ /* 0x0001e2000e901d70 */
[----:B------:R-:W-:Y:S01]  /*9dd0*/  NOP ;  /* 0x0000000000007918 */ /* 0x000fe20000000000 */
[----:B------:R-:W-:Y:S02]  /*9de0*/  SYNCS.ARRIVE.TRANS64.RED.A0T1 RZ, [UR37+0x22800], RZ ;  /* 0x022800ffffff79a7 */ /* 0x000fe40008200425 */
[----:B------:R-:W-:Y:S01]  /*9df0*/  ARRIVES.LDGSTSBAR.64.TRANSCNT [UR37+0x22800] ;  /* 0x02280000ff0079b0 */ /* 0x000fe20008000aa5 */
[----:B----4-:R-:W-:-:S04]  /*9e00*/  LOP3.LUT R0, R5, 0x1, RZ, 0xc, !PT ;  /* 0x0000000105007812 */ /* 0x010fc800078e0cff */
[----:B------:R-:W-:Y:S01]  /*9e10*/  SHF.L.U32 R0, R0, 0x1f, RZ ;  /* 0x0000001f00007819 */ /* 0x000fe200000006ff */
[----:B------:R-:W-:Y:S01]  /*9e20*/  NOP ;  /* 0x0000000000007918 */ /* 0x000fe20000000000 */
[----:B------:R-:W-:Y:S01]  /*9e30*/  SYNCS.ARRIVE.TRANS64.A1T0 RZ, [UR37+0x22800], RZ ;  /* 0x022800ffffff79a7 */ /* 0x000fe20008100025 */
[----:B------:R-:W-:Y:S01]  /*9e40*/  BSSY B0, `(.L_x_53) ;  /* 0x0000003000007945 */ /* 0x000fe20003800000 */
[----:B------:R-:W2:Y:S03]  /*9e50*/  SYNCS.PHASECHK.TRANS64.TRYWAIT P0, [UR37+0x22820], R0 ;  /* 0x02282000ff0075a7 */ /* 0x000ea60008000165 */
[----:B0-2---:R-:W-:Y:S05]  /*9e60*/  @!P0 BRA `(.L_x_54) ;  /* 0x0000002c00cc8947 */ /* 0x005fea0003800000 */
.L_x_125:
[----:B------:R-:W-:Y:S05]  /*9e70*/  BSYNC B0 ;  /* 0x0000000000007941 */ /* 0x000fea0003800000 */
.L_x_53:
[----:B------:R-:W-:-:S04]  /*9e80*/  MOV R2, UR41 ;  /* 0x0000002900027c02 */ /* 0x000fc80008000f00 */
[----:B------:R-:W-:-:S13]  /*9e90*/  ISETP.NE.AND P0, PT, R2, 0x3, PT ;  /* 0x000000030200780c */ /* 0x000fda0003f05270 */
[----:B------:R-:W-:Y:S05]  /*9ea0*/  @!P0 BRA `(.L_x_55) ;  /* 0x0000000000048947 */ /* 0x000fea0003800000 */
[----:B------:R-:W-:Y:S01]  /*9eb0*/  BPT.TRAP 0x1 ;  /* 0x000000040000795c */ /* 0x000fe20000300000 */
.L_x_55:
[----:B0-----:R-:W-:Y:S01]  /*9ec0*/  SHF.L.U32 R3, R27, 0x1f, RZ ;  /* 0x0000001f1b037819 */ /* 0x001fe200000006ff */
[----:B------:R-:W-:Y:S03]  /*9ed0*/  BSSY B0, `(.L_x_56) ;  /* 0x0000003000007945 */ /* 0x000fe60003800000 */
[----:B------:R-:W0:Y:S02]  /*9ee0*/  SYNCS.PHASECHK.TRANS64.TRYWAIT P0, [R22+URZ+0x22860], R3 ;  /* 0x02286003160075a7 */ /* 0x000e24000800017f */
[----:B0-----:R-:W-:Y:S05]  /*9ef0*/  @!P0 BRA `(.L_x_57) ;  /* 0x0000002c00c08947 */ /* 0x001fea0003800000 */
.L_x_126:
[----:B------:R-:W-:Y:S05]  /*9f00*/  BSYNC B0 ;  /* 0x0000000000007941 */ /* 0x000fea0003800000 */
.L_x_56:
[----:B------:R-:W2:Y:S01]  /*9f10*/  LDL.LU R0, [R1] ;  /* 0x0000000001007983 */ /* 0x000ea20000300800 */
[----:B------:R-:W-:Y:S01]  /*9f20*/  ULDC.64 UR4, c[0x0][0x328] ;  /* 0x0000ca0000047ab9 */ /* 0x000fe20000000a00 */
[----:B------:R-:W-:Y:S02]  /*9f30*/  IMAD R6, R17, 0x6000, R31 ;  /* 0x0000600011067824 */ /* 0x000fe400078e021f */
[----:B------:R-:W-:Y:S02]  /*9f40*/  IMAD R26, R26, UR4, RZ ;  /* 0x000000041a1a7c24 */ /* 0x000fe4000f8e02ff */
[----:B0-----:R-:W-:-:S04]  /*9f50*/  IMAD.WIDE.U32 R2, R25, UR4, RZ ;  /* 0x0000000419027c25 */ /* 0x001fc8000f8e00ff */
[----:B------:R-:W-:Y:S01]  /*9f60*/  IMAD R5, R25, UR5, R26 ;  /* 0x0000000519057c24 */ /* 0x000fe2000f8e021a */
[----:B------:R-:W-:-:S03]  /*9f70*/  ULDC.64 UR4, c[0x0][0x338] ;  /* 0x0000ce0000047ab9 */ /* 0x000fc60000000a00 */
[----:B------:R-:W-:Y:S02]  /*9f80*/  IMAD.IADD R3, R3, 0x1, R5 ;  /* 0x0000000103037824 */ /* 0x000fe400078e0205 */
[----:B------:R-:W-:-:S04]  /*9f90*/  IMAD.WIDE.U32 R2, R24, UR4, R2 ;  /* 0x0000000418027c25 */ /* 0x000fc8000f8e0002 */
[----:B--2---:R-:W-:-:S04]  /*9fa0*/  IMAD R5, R0, UR4, RZ ;  /* 0x0000000400057c24 */ /* 0x004fc8000f8e02ff */
[----:B------:R-:W-:Y:S01]  /*9fb0*/  IMAD R5, R24, UR5, R5 ;  /* 0x0000000518057c24 */ /* 0x000fe2000f8e0205 */
[----:B------:R-:W-:Y:S02]  /*9fc0*/  ULDC.64 UR4, c[0x0][0x330] ;  /* 0x0000cc0000047ab9 */ /* 0x000fe40000000a00 */
[----:B------:R-:W-:Y:S02]  /*9fd0*/  IMAD R0, R29, UR4, RZ ;  /* 0x000000041d007c24 */ /* 0x000fe4000f8e02ff */
[----:B------:R-:W-:Y:S02]  /*9fe0*/  IMAD.IADD R3, R3, 0x1, R5 ;  /* 0x0000000103037824 */ /* 0x000fe400078e0205 */
[C---:B------:R-:W-:Y:S02]  /*9ff0*/  IMAD R7, R19.reuse, UR5, R0 ;  /* 0x0000000513077c24 */ /* 0x040fe4000f8e0200 */
[----:B------:R-:W-:Y:S01]  /*a000*/  IMAD.WIDE.U32 R2, R19, UR4, R2 ;  /* 0x0000000413027c25 */ /* 0x000fe2000f8e0002 */
[----:B------:R-:W-:-:S03]  /*a010*/  ULDC.64 UR4, c[0x0][0x318] ;  /* 0x0000c60000047ab9 */ /* 0x000fc60000000a00 */
[----:B------:R-:W-:Y:S01]  /*a020*/  IMAD.IADD R7, R3, 0x1, R7 ;  /* 0x0000000103077824 */ /* 0x000fe200078e0207 */
[----:B------:R-:W-:Y:S01]  /*a030*/  LEA R8, P0, R2, UR4, 0x1 ;  /* 0x0000000402087c11 */ /* 0x000fe2000f8008ff */
[----:B------:R-:W-:-:S03]  /*a040*/  UMOV UR4, 0xffffffff ;  /* 0xffffffff00047882 */ /* 0x000fc60000000000 */
[----:B------:R-:W-:Y:S01]  /*a050*/  LEA.HI.X R7, R2, UR5, R7, 0x1, P0 ;  /* 0x0000000502077c11 */ /* 0x000fe200080f0c07 */
[----:B------:R-:W-:Y:S08]  /*a060*/  BRA.DIV UR4, `(.L_x_58) ;  /* 0x0000002e04787947 */ /* 0x000ff0000b800000 */
[----:B------:R-:W-:Y:S01]  /*a070*/  LOP3.LUT P6, RZ, R16, 0x800000, RZ, 0xc0, !PT ;  /* 0x0080000010ff7812 */ /* 0x000fe200078cc0ff */
[----:B------:R-:W0:Y:S01]  /*a080*/  S2R R4, SR_TID.X ;  /* 0x0000000000047919 */ /* 0x000e220000002100 */
[----:B------:R-:W-:Y:S02]  /*a090*/  LEA R6, R6, UR37, 0x1 ;  /* 0x0000002506067c11 */ /* 0x000fe4000f8e08ff */
[----:B------:R-:W-:Y:S01]  /*a0a0*/  P2R R20, PR, RZ, 0x40 ;  /* 0x00000040ff147803 */ /* 0x000fe20000000000 */
[----:B------:R-:W2:Y:S01]  /*a0b0*/  SHFL.IDX PT, R2, R8, RZ, 0x181f ;  /* 0x00181fff08027589 */ /* 0x000ea200000e0000 */
[C---:B------:R-:W-:Y:S02]  /*a0c0*/  LOP3.LUT P6, RZ, R16.reuse, 0x10000000, RZ, 0xc0, !PT ;  /* 0x1000000010ff7812 */ /* 0x040fe400078cc0ff */
[----:B------:R-:W-:Y:S01]  /*a0d0*/  LOP3.LUT P5, RZ, R16, 0x40000, RZ, 0xc0, !PT ;  /* 0x0004000010ff7812 */ /* 0x000fe200078ac0ff */
[----:B------:R-:W-:Y:S01]  /*a0e0*/  STL [R1+0x18], R27 ;  /* 0x0000181b01007387 */ /* 0x000fe20000100800 */
[----:B------:R-:W-:-:S02]  /*a0f0*/  P2R R21, PR, RZ, 0x40 ;  /* 0x00000040ff157803 */ /* 0x000fc40000000000 */
[C---:B------:R-:W-:Y:S01]  /*a100*/  LOP3.LUT P6, RZ, R16.reuse, 0x80000, RZ, 0xc0, !PT ;  /* 0x0008000010ff7812 */ /* 0x040fe200078cc0ff */
[----:B------:R-:W-:Y:S01]  /*a110*/  STL [R1+0x14], R22 ;  /* 0x0000141601007387 */ /* 0x000fe20000100800 */
[C---:B------:R-:W-:Y:S02]  /*a120*/  LOP3.LUT P4, RZ, R16.reuse, 0x400000, RZ, 0xc0, !PT ;  /* 0x0040000010ff7812 */ /* 0x040fe4000788c0ff */
[----:B------:R-:W-:Y:S01]  /*a130*/  P2R R18, PR, RZ, 0x40 ;  /* 0x00000040ff127803 */ /* 0x000fe20000000000 */
[----:B------:R-:W-:Y:S01]  /*a140*/  STL [R1+0x10], R19 ;  /* 0x0000101301007387 */ /* 0x000fe20000100800 */
[C---:B------:R-:W-:Y:S02]  /*a150*/  LOP3.LUT P6, RZ, R16.reuse, 0x1000000, RZ, 0xc0, !PT ;  /* 0x0100000010ff7812 */ /* 0x040fe400078cc0ff */
[----:B------:R-:W-:Y:S01]  /*a160*/  LOP3.LUT P3, RZ, R16, 0x20000, RZ, 0xc0, !PT ;  /* 0x0002000010ff7812 */ /* 0x000fe2000786c0ff */
[----:B------:R3:W-:Y:S01]  /*a170*/  STL [R1+0xc], R17 ;  /* 0x00000c1101007387 */ /* 0x0007e20000100800 */
[----:B------:R-:W-:-:S02]  /*a180*/  P2R R9, PR, RZ, 0x40 ;  /* 0x00000040ff097803 */ /* 0x000fc40000000000 */
[C---:B------:R-:W-:Y:S01]  /*a190*/  LOP3.LUT P6, RZ, R16.reuse, 0x20000000, RZ, 0xc0, !PT ;  /* 0x2000000010ff7812 */ /* 0x040fe200078cc0ff */
[----:B------:R-:W4:Y:S01]  /*a1a0*/  SHFL.IDX PT, R3, R7, RZ, 0x181f ;  /* 0x00181fff07037589 */ /* 0x000f2200000e0000 */
[C---:B------:R-:W-:Y:S02]  /*a1b0*/  LOP3.LUT P2, RZ, R16.reuse, 0x10000, RZ, 0xc0, !PT ;  /* 0x0001000010ff7812 */ /* 0x040fe4000784c0ff */
[----:B------:R-:W-:Y:S02]  /*a1c0*/  P2R R23, PR, RZ, 0x40 ;  /* 0x00000040ff177803 */ /* 0x000fe40000000000 */
[----:B------:R-:W-:Y:S02]  /*a1d0*/  LOP3.LUT P6, RZ, R35, 0x1, RZ, 0xc0, !PT ;  /* 0x0000000123ff7812 */ /* 0x000fe400078cc0ff */
[----:B------:R-:W-:Y:S01]  /*a1e0*/  LOP3.LUT P1, RZ, R16, 0x8000, RZ, 0xc0, !PT ;  /* 0x0000800010ff7812 */ /* 0x000fe2000782c0ff */
[----:B0-----:R-:W-:Y:S01]  /*a1f0*/  IMAD.SHL.U32 R4, R4, 0x8, RZ ;  /* 0x0000000804047824 */ /* 0x001fe200078e00ff */
[----:B------:R-:W-:-:S02]  /*a200*/  P2R R24, PR, RZ, 0x40 ;  /* 0x00000040ff187803 */ /* 0x000fc40000000000 */
[----:B------:R-:W-:Y:S02]  /*a210*/  LOP3.LUT P6, RZ, R16, 0x100000, RZ, 0xc0, !PT ;  /* 0x0010000010ff7812 */ /* 0x000fe400078cc0ff */
[----:B------:R-:W-:Y:S02]  /*a220*/  LOP3.LUT R4, R4, 0x38, RZ, 0xc0, !PT ;  /* 0x0000003804047812 */ /* 0x000fe400078ec0ff */
[----:B------:R-:W-:Y:S02]  /*a230*/  P2R R25, PR, RZ, 0x40 ;  /* 0x00000040ff197803 */ /* 0x000fe40000000000 */
[----:B------:R-:W-:-:S04]  /*a240*/  LOP3.LUT P6, RZ, R16, 0x2000000, RZ, 0xc0, !PT ;  /* 0x0200000010ff7812 */ /* 0x000fc800078cc0ff */
[----:B------:R-:W-:Y:S02]  /*a250*/  P2R R26, PR, RZ, 0x40 ;  /* 0x00000040ff1a7803 */ /* 0x000fe40000000000 */
[----:B------:R-:W-:-:S04]  /*a260*/  LOP3.LUT P6, RZ, R16, 0x40000000, RZ, 0xc0, !PT ;  /* 0x4000000010ff7812 */ /* 0x000fc800078cc0ff */
[----:B------:R-:W-:Y:S02]  /*a270*/  P2R R0, PR, RZ, 0x40 ;  /* 0x00000040ff007803 */ /* 0x000fe40000000000 */
[----:B------:R-:W-:-:S03]  /*a280*/  LOP3.LUT P6, RZ, R35, 0x2, RZ, 0xc0, !PT ;  /* 0x0000000223ff7812 */ /* 0x000fc600078cc0ff */
[----:B------:R0:W-:Y:S01]  /*a290*/  STL [R1], R0 ;  /* 0x0000000001007387 */ /* 0x0001e20000100800 */
[----:B---3--:R-:W-:Y:S02]  /*a2a0*/  P2R R17, PR, RZ, 0x40 ;  /* 0x00000040ff117803 */ /* 0x008fe40000000000 */
[----:B------:R-:W-:-:S04]  /*a2b0*/  LOP3.LUT P6, RZ, R16, 0x200000, RZ, 0xc0, !PT ;  /* 0x0020000010ff7812 */ /* 0x000fc800078cc0ff */
[----:B------:R-:W-:Y:S02]  /*a2c0*/  P2R R19, PR, RZ, 0x40 ;  /* 0x00000040ff137803 */ /* 0x000fe40000000000 */
[----:B------:R-:W-:Y:S01]  /*a2d0*/  LOP3.LUT P6, RZ, R16, 0x4000000, RZ, 0xc0, !PT ;  /* 0x0400000010ff7812 */ /* 0x000fe200078cc0ff */
[----:B0-----:R-:W-:-:S03]  /*a2e0*/  IMAD.SHL.U32 R0, R4, 0x2, RZ ;  /* 0x0000000204007824 */ /* 0x001fc600078e00ff */
[----:B-1----:R-:W-:Y:S02]  /*a2f0*/  P2R R22, PR, RZ, 0x40 ;  /* 0x00000040ff167803 */ /* 0x002fe40000000000 */
[----:B------:R-:W-:Y:S02]  /*a300*/  LOP3.LUT P6, RZ, R16, 0x80000000, RZ, 0xc0, !PT ;  /* 0x8000000010ff7812 */ /* 0x000fe400078cc0ff */
[----:B--2---:R-:W-:Y:S02]  /*a310*/  IADD3 R14, P0, R2, R0, RZ ;  /* 0x00000000020e7210 */ /* 0x004fe40007f1e0ff */
[----:B------:R-:W-:Y:S01]  /*a320*/  P2R R27, PR, RZ, 0x40 ;  /* 0x00000040ff1b7803 */ /* 0x000fe20000000000 */
[----:B------:R-:W0:Y:S01]  /*a330*/  SHFL.IDX PT, R2, R8, 0x1, 0x181f ;  /* 0x00381f0008027f89 */ /* 0x000e2200000e0000 */
[----:B------:R-:W-:Y:S01]  /*a340*/  LOP3.LUT P6, RZ, R35, 0x4, RZ, 0xc0, !PT ;  /* 0x0000000423ff7812 */ /* 0x000fe200078cc0ff */
[----:B----4-:R-:W-:Y:S02]  /*a350*/  IMAD.X R15, RZ, RZ, R3, P0 ;  /* 0x000000ffff0f7224 */ /* 0x010fe400000e0603 */
[----:B------:R-:W1:Y:S10]  /*a360*/  SHFL.IDX PT, R3, R7, 0x1, 0x181f ;  /* 0x00381f0007037f89 */ /* 0x000e7400000e0000 */
[----:B------:R-:W-:Y:S01]  /*a370*/  LDGSTS.E.BYPASS.LTC128B.128 [R6+0x400], desc[UR48][R14.64], !P6 ;  /* 0x004000000e067fae */ /* 0x000fe2000f101d70 */
[----:B------:R-:W-:-:S03]  /*a380*/  ISETP.NE.AND P6, PT, R27, RZ, PT ;  /* 0x000000ff1b00720c */ /* 0x000fc60003fc5270 */
[----:B------:R-:W5:Y:S01]  /*a390*/  LDL.LU R27, [R1+0x18] ;  /* 0x00001800011b7983 */ /* 0x000f620000300800 */
[----:B0-----:R-:W-:-:S03]  /*a3a0*/  IADD3 R12, P0, R2, R0, RZ ;  /* 0x00000000020c7210 */ /* 0x001fc60007f1e0ff */
[----:B------:R-:W0:Y:S01]  /*a3b0*/  SHFL.IDX PT, R2, R8, 0x2, 0x181f ;  /* 0x00581f0008027f89 */ /* 0x000e2200000e0000 */
[----:B-1----:R-:W-:-:S05]  /*a3c0*/  IADD3.X R13, RZ, R3, RZ, P0, !PT ;  /* 0x00000003ff0d7210 */ /* 0x002fca00007fe4ff */
[----:B------:R-:W-:Y:S01]  /*a3d0*/  LDGSTS.E.BYPASS.LTC128B.128 [R6+0x3400], desc[UR48][R14.64+0x80], !P6 ;  /* 0x034000800e067fae */ /* 0x000fe2000f101d70 */
[----:B------:R-:W-:-:S03]  /*a3e0*/  ISETP.NE.AND P6, PT, R22, RZ, PT ;  /* 0x000000ff1600720c */ /* 0x000fc60003fc5270 */
[----:B------:R-:W5:Y:S04]  /*a3f0*/  LDL.LU R22, [R1+0x14] ;  /* 0x0000140001167983 */ /* 0x000f680000300800 */
[----:B------:R-:W1:Y:S06]  /*a400*/  SHFL.IDX PT, R3, R7, 0x2, 0x181f ;  /* 0x00581f0007037f89 */ /* 0x000e6c00000e0000 */
[----:B------:R-:W-:Y:S01]  /*a410*/  LDGSTS.E.BYPASS.LTC128B.128 [R6+0x6400], desc[UR48][R14.64+0x100], !P6 ;  /* 0x064001000e067fae */ /* 0x000fe2000f101d70 */
[----:B------:R-:W-:-:S03]  /*a420*/  ISETP.NE.AND P6, PT, R19, RZ, PT ;  /* 0x000000ff1300720c */ /* 0x000fc60003fc5270 */
[----:B------:R-:W5:Y:S01]  /*a430*/  LDL.LU R19, [R1+0x10] ;  /* 0x0000100001137983 */ /* 0x000f620000300800 */
[----:B0-----:R-:W-:-:S03]  /*a440*/  IADD3 R10, P0, R2, R0, RZ ;  /* 0x00000000020a7210 */ /* 0x001fc60007f1e0ff */
[----:B------:R-:W0:Y:S06]  /*a450*/  SHFL.IDX PT, R2, R8, 0x3, 0x181f ;  /* 0x00781f0008027f89 */ /* 0x000e2c00000e0000 */
[----:B------:R2:W-:Y:S01]  /*a460*/  LDGSTS.E.BYPASS.LTC128B.128 [R6+0x9400], desc[UR48][R14.64+0x180], !P6 ;  /* 0x094001800e067fae */ /* 0x0005e2000f101d70 */
[----:B-1----:R-:W-:-:S03]  /*a470*/  IMAD.X R11, RZ, RZ, R3, P0 ;  /* 0x000000ffff0b7224 */ /* 0x002fc600000e0603 */
[----:B------:R-:W3:Y:S01]  /*a480*/  LDL.LU R15, [R1] ;  /* 0x00000000010f7983 */ /* 0x000ee20000300800 */
[----:B------:R-:W-:-:S03]  /*a490*/  ISETP.NE.AND P6, PT, R17, RZ, PT ;  /* 0x000000ff1100720c */ /* 0x000fc60003fc5270 */
[----:B------:R1:W5:Y:S01]  /*a4a0*/  LDL.LU R17, [R1+0xc] ;  /* 0x00000c0001117983 */ /* 0x0003620000300800 */
[----:B0-----:R-:W-:-:S03]  /*a4b0*/  IADD3 R4, P0, R2, R0, RZ ;  /* 0x0000000002047210 */ /* 0x001fc60007f1e0ff */
[----:B------:R-:W0:Y:S04]  /*a4c0*/  SHFL.IDX PT, R3, R7, 0x3, 0x181f ;  /* 0x00781f0007037f89 */ /* 0x000e2800000e0000 */
[----:B------:R-:W4:Y:S04]  /*a4d0*/  SHFL.IDX PT, R2, R8, 0x4, 0x181f ;  /* 0x00981f0008027f89 */ /* 0x000f2800000e0000 */
[----:B------:R1:W-:Y:S01]  /*a4e0*/  LDGSTS.E.BYPASS.LTC128B.128 [R6+0xc00], desc[UR48][R12.64], !P6 ;  /* 0x00c000000c067fae */ /* 0x0003e2000f101d70 */
[----:B0-----:R-:W-:-:S03]  /*a4f0*/  IMAD.X R5, RZ, RZ, R3, P0 ;  /* 0x000000ffff057224 */ /* 0x001fc600000e0603 */
[----:B------:R-:W0:Y:S01]  /*a500*/  SHFL.IDX PT, R3, R7, 0x4, 0x181f ;  /* 0x00981f0007037f89 */ /* 0x000e2200000e0000 */
[----:B----4-:R-:W-:-:S03]  /*a510*/  IADD3 R2, P0, R2, R0, RZ ;  /* 0x0000000002027210 */ /* 0x010fc60007f1e0ff */
[----:B--2---:R1:W2:Y:S02]  /*a520*/  SHFL.IDX PT, R14, R8, 0x5, 0x181f ;  /* 0x00b81f00080e7f89 */ /* 0x0042a400000e0000 */
[----:B0-----:R-:W-:Y:S01]  /*a530*/  IMAD.X R3, RZ, RZ, R3, P0 ;  /* 0x000000ffff037224 */ /* 0x001fe200000e0603 */
[----:B------:R-:W-:Y:S01]  /*a540*/  LOP3.LUT P0, RZ, R16, 0x8000000, RZ, 0xc0, !PT ;  /* 0x0800000010ff7812 */ /* 0x000fe2000780c0ff */
[----:B------:R-:W0:Y:S01]  /*a550*/  SHFL.IDX PT, R7, R7, 0x5, 0x181f ;  /* 0x00b81f0007077f89 */ /* 0x000e2200000e0000 */
[----:B---3--:R-:W-:-:S13]  /*a560*/  ISETP.NE.AND P6, PT, R15, RZ, PT ;  /* 0x000000ff0f00720c */ /* 0x008fda0003fc5270 */
[----:B------:R1:W-:Y:S01]  /*a570*/  LDGSTS.E.BYPASS.LTC128B.128 [R6+0x3c00], desc[UR48][R12.64+0x80], !P6 ;  /* 0x03c000800c067fae */ /* 0x0003e2000f101d70 */
[----:B------:R-:W-:-:S13]  /*a580*/  ISETP.NE.AND P6, PT, R26, RZ, PT ;  /* 0x000000ff1a00720c */ /* 0x000fda0003fc5270 */
        /* <DEDUP_REMOVED lines=13> */
[----:B------:R-:W-:-:S03]  /*a660*/  ISETP.NE.AND P6, PT, R20, RZ, PT ;  /* 0x000000ff1400720c */ /* 0x000fc60003fc5270 */
[----:B------:R1:W-:Y:S10]  /*a670*/  LDGSTS.E.BYPASS.LTC128B.128 [R6+0x4c00], desc[UR48][R4.64+0x80], !P0 ;  /* 0x04c0008004067fae */ /* 0x0003f4000c101d70 */
[----:B------:R1:W-:Y:S04]  /*a680*/  LDGSTS.E.BYPASS.LTC128B.128 [R6+0x7c00], desc[UR48][R4.64+0x100], !P6 ;  /* 0x07c0010004067fae */ /* 0x0003e8000f101d70 */
[----:B------:R1:W-:Y:S04]  /*a690*/  LDGSTS.E.BYPASS.LTC128B.128 [R6+0xac00], desc[UR48][R4.64+0x180], !P5 ;  /* 0x0ac0018004067fae */ /* 0x0003e8000e901d70 */
[----:B------:R1:W-:Y:S04]  /*a6a0*/  LDGSTS.E.BYPASS.LTC128B.128 [R6+0x2400], desc[UR48][R2.64], !P4 ;  /* 0x0240000002067fae */ /* 0x0003e8000e101d70 */
[----:B------:R1:W-:Y:S04]  /*a6b0*/  LDGSTS.E.BYPASS.LTC128B.128 [R6+0x5400], desc[UR48][R2.64+0x80], !P3 ;  /* 0x0540008002067fae */ /* 0x0003e8000d901d70 */
[----:B------:R1:W-:Y:S04]  /*a6c0*/  LDGSTS.E.BYPASS.LTC128B.128 [R6+0x8400], desc[UR48][R2.64+0x100], !P2 ;  /* 0x0840010002067fae */ /* 0x0003e8000d101d70 */
[----:B0-2---:R1:W-:Y:S02]  /*a6d0*/  LDGSTS.E.BYPASS.LTC128B.128 [R6+0xb400], desc[UR48][R2.64+0x180], !P1 ;  /* 0x0b40018002067fae */ /* 0x0053e4000c901d70 */
.L_x_140:
[C---:B------:R-:W-:Y:S02]  /*a6e0*/  LOP3.LUT P4, RZ, R35.reuse, 0x40, RZ, 0xc0, !PT ;  /* 0x0000004023ff7812 */ /* 0x040fe4000788c0ff */
[C---:B------:R-:W-:Y:S02]  /*a6f0*/  LOP3.LUT P3, RZ, R35.reuse, 0x20, RZ, 0xc0, !PT ;  /* 0x0000002023ff7812 */ /* 0x040fe4000786c0ff */
[C---:B------:R-:W-:Y:S02]  /*a700*/  LOP3.LUT P2, RZ, R35.reuse, 0x10, RZ, 0xc0, !PT ;  /* 0x0000001023ff7812 */ /* 0x040fe4000784c0ff */
[----:B------:R-:W-:Y:S02]  /*a710*/  LOP3.LUT P1, RZ, R35, 0x8, RZ, 0xc0, !PT ;  /* 0x0000000823ff7812 */ /* 0x000fe4000782c0ff */
[----:B-1----:R-:W-:-:S05]  /*a720*/  IADD3 R2, P0, R14, R0, RZ ;  /* 0x000000000e027210 */ /* 0x002fca0007f1e0ff */
[----:B------:R-:W-:Y:S01]  /*a730*/  IMAD.X R3, RZ, RZ, R7, P0 ;  /* 0x000000ffff037224 */ /* 0x000fe200000e0607 */
[----:B------:R-:W-:-:S04]  /*a740*/  PLOP3.LUT P0, PT, PT, PT, PT, 0x80, 0x0 ;  /* 0x000000000000781c */ /* 0x000fc80003f0f070 */
[----:B------:R-:W-:Y:S01]  /*a750*/  @!PT LDS RZ, [RZ] ;  /* 0x00000000fffff984 */ /* 0x000fe20000000800 */
[----:B------:R-:W-:Y:S01]  /*a760*/  @!PT LDS RZ, [RZ] ;  /* 0x00000000fffff984 */ /* 0x000fe20000000800 */
[----:B------:R-:W-:Y:S01]  /*a770*/  @!PT LDS RZ, [RZ] ;  /* 0x00000000fffff984 */ /* 0x000fe20000000800 */
[----:B------:R0:W-:Y:S04]  /*a780*/  LDGSTS.E.BYPASS.LTC128B.128 [R6+0x2c00], desc[UR48][R2.64], !P4 ;  /* 0x02c0000002067fae */ /* 0x0001e8000e101d70 */
[----:B------:R0:W-:Y:S04]  /*a790*/  LDGSTS.E.BYPASS.LTC128B.128 [R6+0x5c00], desc[UR48][R2.64+0x80], !P3 ;  /* 0x05c0008002067fae */ /* 0x0001e8000d901d70 */
[----:B------:R0:W-:Y:S04]  /*a7a0*/  LDGSTS.E.BYPASS.LTC128B.128 [R6+0x8c00], desc[UR48][R2.64+0x100], !P2 ;  /* 0x08c0010002067fae */ /* 0x0001e8000d101d70 */
[----:B------:R0:W-:Y:S01]  /*a7b0*/  LDGSTS.E.BYPASS.LTC128B.128 [R6+0xbc00], desc[UR48][R2.64+0x180], !P1 ;  /* 0x0bc0018002067fae */ /* 0x0001e2000c901d70 */
[----:B------:R-:W-:Y:S01]  /*a7c0*/  NOP ;  /* 0x0000000000007918 */ /* 0x000fe20000000000 */
.L_x_59:
[----:B------:R-:W-:Y:S02]  /*a7d0*/  PLOP3.LUT P1, PT, P1, P0, PT, 0xa2, 0x0 ;  /* 0x000000000000781c */ /* 0x000fe40000f21472 */
[----:B-----5:R-:W-:-:S08]  /*a7e0*/  @P0 R2UR P1, UR4, R22 ;  /* 0x00000000160402ca */ /* 0x020fd00000020000 */
[----:B------:R-:W-:-:S05]  /*a7f0*/  @P0 PLOP3.LUT P0, PT, P1, PT, PT, 0x80, 0x0 ;  /* 0x000000000000081c */ /* 0x000fca0000f0f070 */
[----:B------:R-:W-:Y:S01]  /*a800*/  @!P1 SYNCS.ARRIVE.TRANS64.RED.A0T1 RZ, [UR4+0x22850], RZ ;  /* 0x022850ffffff99a7 */ /* 0x000fe20008200404 */
[----:B------:R-:W-:Y:S07]  /*a810*/  @!P1 ARRIVES.LDGSTSBAR.64.TRANSCNT [UR4+0x22850] ;  /* 0x02285000ff0099b0 */ /* 0x000fee0008000a84 */
[----:B------:R-:W-:Y:S05]  /*a820*/  @P0 BRA.U.ANY `(.L_x_59) ;  /* 0xfffffffd00e80947 */ /* 0x000fea000393ffff */
[----:B------:R-:W-:Y:S01]  /*a830*/  NOP ;  /* 0x0000000000007918 */ /* 0x000fe20000000000 */
[----:B0-----:R-:W-:-:S05]  /*a840*/  IMAD.U32 R2, RZ, RZ, UR41 ;  /* 0x00000029ff027e24 */ /* 0x001fca000f8e00ff */
[----:B------:R-:W-:-:S13]  /*a850*/  ISETP.NE.AND P2, PT, R2, 0x3, PT ;  /* 0x000000030200780c */ /* 0x000fda0003f45270 */
[----:B------:R-:W-:Y:S05]  /*a860*/  @!P2 BRA `(.L_x_60) ;  /* 0x000000000004a947 */ /* 0x000fea0003800000 */
[----:B------:R-:W-:Y:S01]  /*a870*/  BPT.TRAP 0x1 ;  /* 0x000000040000795c */ /* 0x000fe20000300000 */
.L_x_60:
[----:B------:R-:W-:Y:S01]  /*a880*/  VIADD R17, R17, 0x1 ;  /* 0x0000000111117836 */ /* 0x000fe20000000000 */
[----:B------:R-:W-:Y:S01]  /*a890*/  UISETP.GE.AND UP0, UPT, UR36, 0x61, UPT ;  /* 0x000000612400788c */ /* 0x000fe2000bf06270 */
[----:B------:R0:W-:Y:S03]  /*a8a0*/  SYNCS.ARRIVE.TRANS64.A1T0 RZ, [R22+URZ+0x22850], RZ ;  /* 0x022850ff16ff79a7 */ /* 0x0001e6000810003f */
[----:B------:R-:W-:-:S04]  /*a8b0*/  ISETP.NE.AND P0, PT, R17, 0x2, PT ;  /* 0x000000021100780c */ /* 0x000fc80003f05270 */
[----:B------:R-:W-:Y:S02]  /*a8c0*/  SEL R17, R17, RZ, P0 ;  /* 0x000000ff11117207 */ /* 0x000fe40000000000 */
[----:B------:R-:W-:Y:S02]  /*a8d0*/  SEL R2, RZ, 0x1, P0 ;  /* 0x00000001ff027807 */ /* 0x000fe40000000000 */
[----:B------:R-:W-:Y:S02]  /*a8e0*/  PLOP3.LUT P0, PT, PT, PT, UP0, 0x40, 0x0 ;  /* 0x000000000000781c */ /* 0x000fe40003f0e808 */
[----:B------:R-:W-:-:S11]  /*a8f0*/  LOP3.LUT R27, R27, R2, RZ, 0x3c, !PT ;  /* 0x000000021b1b7212 */ /* 0x000fd600078e3cff */
[----:B0-----:R-:W-:Y:S05]  /*a900*/  @P0 BRA `(.L_x_61) ;  /* 0x0000000c00600947 */ /* 0x001fea0003800000 */
[----:B------:R-:W-:Y:S01]  /*a910*/  BSSY B0, `(.L_x_61) ;  /* 0x00000d7000007945 */ /* 0x000fe20003800000 */
[----:B------:R-:W-:-:S07]  /*a920*/  MOV R20, UR40 ;  /* 0x0000002800147c02 */ /* 0x000fce0008000f00 */
.L_x_74:
[----:B------:R-:W0:Y:S01]  /*a930*/  LDC R2, c[0x0][0x430] ;  /* 0x00010c00ff027b82 */ /* 0x000e220000000800 */
[----:B------:R-:W-:Y:S01]  /*a940*/  ISETP.GT.U32.AND P0, PT, R28, 0x5f, PT ;  /* 0x0000005f1c00780c */ /* 0x000fe20003f04070 */
[----:B------:R-:W-:Y:S01]  /*a950*/  IMAD R3, R20, 0x60, R32 ;  /* 0x0000006014037824 */ /* 0x000fe200078e0220 */
[----:B------:R-:W-:Y:S01]  /*a960*/  ULDC UR4, c[0x0][0x430] ;  /* 0x00010c0000047ab9 */ /* 0x000fe20000000800 */
[----:B------:R-:W-:Y:S02]  /*a970*/  IMAD.U32 R10, RZ, RZ, UR41 ;  /* 0x00000029ff0a7e24 */ /* 0x000fe4000f8e00ff */
[----:B------:R-:W-:-:S04]  /*a980*/  IMAD.IADD R8, R28, 0x1, R3 ;  /* 0x000000011c087824 */ /* 0x000fc800078e0203 */
[----:B------:R-:W-:-:S04]  /*a990*/  IMAD.MOV.U32 R9, RZ, RZ, R8 ;  /* 0x000000ffff097224 */ /* 0x000fc800078e0008 */
[----:B-1----:R-:W1:Y:S01]  /*a9a0*/  @!P0 LDC.64 R4, c[0x0][0x428] ;  /* 0x00010a00ff048b82 */ /* 0x002e620000000a00 */
[----:B0-----:R-:W-:-:S13]  /*a9b0*/  ISETP.NE.AND P1, PT, R2, 0x1, PT ;  /* 0x000000010200780c */ /* 0x001fda0003f25270 */
[----:B------:R-:W0:Y:S08]  /*a9c0*/  @P1 LDC R7, c[0x0][0x434] ;  /* 0x00010d00ff071b82 */ /* 0x000e300000000800 */
[----:B--2---:R-:W2:Y:S01]  /*a9d0*/  @P1 LDC R3, c[0x0][0x438] ;  /* 0x00010e00ff031b82 */ /* 0x004ea20000000800 */
[----:B0-----:R-:W-:-:S07]  /*a9e0*/  @P1 IMAD.HI.U32 R2, R8, R7, RZ ;  /* 0x0000000708021227 */ /* 0x001fce00078e00ff */
[----:B------:R-:W0:Y:S01]  /*a9f0*/  @!P0 LDC.64 R6, c[0x0][0x418] ;  /* 0x00010600ff068b82 */ /* 0x000e220000000a00 */
[----:B--2---:R-:W-:Y:S01]  /*aa00*/  @P1 SHF.R.U32.HI R9, RZ, R3, R2 ;  /* 0x00000003ff091219 */ /* 0x004fe20000011602 */
[----:B-1----:R-:W-:-:S03]  /*aa10*/  @!P0 IMAD R2, R33, R4, RZ ;  /* 0x0000000421028224 */ /* 0x002fc600078e02ff */
[--C-:B------:R-:W-:Y:S01]  /*aa20*/  @!P0 SHF.R.S32.HI R3, RZ, 0x1f, R9.reuse ;  /* 0x0000001fff038819 */ /* 0x100fe20000011409 */
[----:B------:R-:W-:Y:S02]  /*aa30*/  @!P0 IMAD R5, R30, R5, R2 ;  /* 0x000000051e058224 */ /* 0x000fe400078e0202 */
[----:B------:R-:W-:-:S04]  /*aa40*/  @!P0 IMAD.MOV.U32 R2, RZ, RZ, R9 ;  /* 0x000000ffff028224 */ /* 0x000fc800078e0009 */
[----:B------:R-:W-:-:S04]  /*aa50*/  @!P0 IMAD.WIDE.U32 R2, R30, R4, R2 ;  /* 0x000000041e028225 */ /* 0x000fc800078e0002 */
[----:B------:R-:W-:Y:S02]  /*aa60*/  @!P0 IMAD.IADD R3, R5, 0x1, R3 ;  /* 0x0000000105038824 */ /* 0x000fe400078e0203 */
[----:B------:R-:W-:Y:S01]  /*aa70*/  IMAD.MOV.U32 R4, RZ, RZ, RZ ;  /* 0x000000ffff047224 */ /* 0x000fe200078e00ff */
[----:B0-----:R-:W-:-:S04]  /*aa80*/  @!P0 LEA R6, P1, R2, R6, 0x2 ;  /* 0x0000000602068211 */ /* 0x001fc800078210ff */
[----:B------:R-:W-:-:S05]  /*aa90*/  @!P0 LEA.HI.X R7, R2, R7, R3, 0x2, P1 ;  /* 0x0000000702078211 */ /* 0x000fca00008f1403 */
[----:B------:R0:W5:Y:S01]  /*aaa0*/  @!P0 LDG.E R4, desc[UR48][R6.64] ;  /* 0x0000003006048981 */ /* 0x000162000c1e1900 */
[----:B------:R-:W-:Y:S02]  /*aab0*/  ISETP.NE.AND P2, PT, R10, 0x3, PT ;  /* 0x000000030a00780c */ /* 0x000fe40003f45270 */
[----:B------:R-:W-:-:S05]  /*aac0*/  IADD3 R5, -R9, RZ, RZ ;  /* 0x000000ff09057210 */ /* 0x000fca0007ffe1ff */
[----:B------:R-:W-:-:S06]  /*aad0*/  IMAD R5, R5, UR4, R8 ;  /* 0x0000000405057c24 */ /* 0x000fcc000f8e0208 */
[----:B0-----:R-:W-:Y:S05]  /*aae0*/  @!P2 BRA `(.L_x_62) ;  /* 0x000000000004a947 */ /* 0x001fea0003800000 */
[----:B------:R-:W-:Y:S01]  /*aaf0*/  BPT.TRAP 0x1 ;  /* 0x000000040000795c */ /* 0x000fe20000300000 */
.L_x_62:
[----:B------:R-:W-:Y:S01]  /*ab00*/  LEA R18, R17, UR37, 0x3 ;  /* 0x0000002511127c11 */ /* 0x000fe2000f8e18ff */
[----:B------:R-:W-:Y:S01]  /*ab10*/  BSSY B1, `(.L_x_63) ;  /* 0x0000005000017945 */ /* 0x000fe20003800000 */
[----:B------:R-:W-:Y:S02]  /*ab20*/  SHF.L.U32 R26, R27, 0x1f, RZ ;  /* 0x0000001f1b1a7819 */ /* 0x000fe400000006ff */
[----:B------:R-:W-:Y:S02]  /*ab30*/  SHF.R.S32.HI R23, RZ, 0x1f, R5 ;  /* 0x0000001fff177819 */ /* 0x000fe40000011405 */
[----:B------:R-:W0:Y:S02]  /*ab40*/  SYNCS.PHASECHK.TRANS64.TRYWAIT P0, [R18+URZ+0x22840], R26 ;  /* 0x0228401a120075a7 */ /* 0x000e24000800017f */
[----:B0-----:R-:W-:Y:S05]  /*ab50*/  @!P0 BRA `(.L_x_64) ;  /* 0x0000002800f88947 */ /* 0x001fea0003800000 */
.L_x_141:
[----:B------:R-:W-:Y:S05]  /*ab60*/  BSYNC B1 ;  /* 0x0000000000017941 */ /* 0x000fea0003800000 */
.L_x_63:
[----:B------:R-:W-:Y:S01]  /*ab70*/  ULDC.64 UR4, c[0x0][0x300] ;  /* 0x0000c00000047ab9 */ /* 0x000fe20000000a00 */
[----:B-----5:R-:W-:Y:S01]  /*ab80*/  SHF.R.S32.HI R25, RZ, 0x1f, R4 ;  /* 0x0000001fff197819 */ /* 0x020fe20000011404 */
[----:B------:R-:W-:Y:S01]  /*ab90*/  IMAD R2, R23, UR4, RZ ;  /* 0x0000000417027c24 */ /* 0x000fe2000f8e02ff */
[----:B------:R-:W-:Y:S01]  /*aba0*/  LOP3.LUT P1, RZ, R16, 0x1, RZ, 0xc0, !PT ;  /* 0x0000000110ff7812 */ /* 0x000fe2000782c0ff */
[----:B------:R-:W-:Y:S02]  /*abb0*/  IMAD R22, R17, 0x1800, R31 ;  /* 0x0000180011167824 */ /* 0x000fe400078e021f */
[C---:B------:R-:W-:Y:S02]  /*abc0*/  IMAD R7, R5.reuse, UR5, R2 ;  /* 0x0000000505077c24 */ /* 0x040fe4000f8e0202 */
[----:B------:R-:W-:Y:S01]  /*abd0*/  IMAD.WIDE.U32 R2, R5, UR4, RZ ;  /* 0x0000000405027c25 */ /* 0x000fe2000f8e00ff */
[----:B------:R-:W-:-:S03]  /*abe0*/  ULDC.64 UR4, c[0x0][0x310] ;  /* 0x0000c40000047ab9 */ /* 0x000fc60000000a00 */
[----:B------:R-:W-:Y:S02]  /*abf0*/  IMAD.IADD R3, R3, 0x1, R7 ;  /* 0x0000000103037824 */ /* 0x000fe400078e0207 */
[----:B------:R-:W-:Y:S02]  /*ac00*/  IMAD R7, R25, UR4, RZ ;  /* 0x0000000419077c24 */ /* 0x000fe4000f8e02ff */
[----:B------:R-:W-:-:S04]  /*ac10*/  IMAD.WIDE.U32 R2, R4, UR4, R2 ;  /* 0x0000000404027c25 */ /* 0x000fc8000f8e0002 */
        /* <DEDUP_REMOVED lines=12> */
[----:B------:R-:W1:Y:S01]  /*ace0*/  SHFL.IDX PT, R14, R21, RZ, 0x181f ;  /* 0x00181fff150e7589 */ /* 0x000e6200000e0000 */
[----:B------:R-:W-:-:S03]  /*acf0*/  LEA R22, R22, UR37, 0x1 ;  /* 0x0000002516167c11 */ /* 0x000fc6000f8e08ff */
[----:B------:R-:W2:Y:S04]  /*ad00*/  SHFL.IDX PT, R3, R24, RZ, 0x181f ;  /* 0x00181fff18037589 */ /* 0x000ea800000e0000 */
[----:B------:R-:W-:Y:S04]  /*ad10*/  SHFL.IDX PT, R6, R24, 0x1, 0x181f ;  /* 0x00381f0018067f89 */ /* 0x000fe800000e0000 */
[----:B------:R-:W-:Y:S01]  /*ad20*/  SHFL.IDX PT, R10, R21, 0x2, 0x181f ;  /* 0x00581f00150a7f89 */ /* 0x000fe200000e0000 */
[----:B-1----:R-:W-:-:S03]  /*ad30*/  IADD3 R2, P0, R14, R0, RZ ;  /* 0x000000000e027210 */ /* 0x002fc60007f1e0ff */
[----:B------:R-:W1:Y:S02]  /*ad40*/  SHFL.IDX PT, R14, R21, 0x1, 0x181f ;  /* 0x00381f00150e7f89 */ /* 0x000e6400000e0000 */
[----:B--2---:R-:W-:-:S05]  /*ad50*/  IMAD.X R3, RZ, RZ, R3, P0 ;  /* 0x000000ffff037224 */ /* 0x004fca00000e0603 */
[----:B------:R2:W-:Y:S04]  /*ad60*/  LDGSTS.E.BYPASS.LTC128B.128 [R22+0x1c400], desc[UR48][R2.64], !P1 ;  /* 0x1c40000002167fae */ /* 0x0005e8000c901d70 */
[----:B--2---:R-:W-:Y:S01]  /*ad70*/  SHFL.IDX PT, R2, R21, 0x3, 0x181f ;  /* 0x00781f0015027f89 */ /* 0x004fe200000e0000 */
[----:B-1----:R-:W-:-:S03]  /*ad80*/  IADD3 R8, P0, R14, R0, RZ ;  /* 0x000000000e087210 */ /* 0x002fc60007f1e0ff */
[----:B------:R-:W-:Y:S02]  /*ad90*/  SHFL.IDX PT, R3, R24, 0x3, 0x181f ;  /* 0x00781f0018037f89 */ /* 0x000fe400000e0000 */
[----:B------:R-:W-:Y:S01]  /*ada0*/  IMAD.X R9, RZ, RZ, R6, P0 ;  /* 0x000000ffff097224 */ /* 0x000fe200000e0606 */
[-C--:B------:R-:W-:Y:S01]  /*adb0*/  IADD3 R10, P0, R10, R0.reuse, RZ ;  /* 0x000000000a0a7210 */ /* 0x080fe20007f1e0ff */
[----:B------:R-:W1:Y:S04]  /*adc0*/  SHFL.IDX PT, R6, R24, 0x2, 0x181f ;  /* 0x00581f0018067f89 */ /* 0x000e6800000e0000 */
[----:B------:R2:W-:Y:S04]  /*add0*/  LDGSTS.E.BYPASS.LTC128B.128 [R22+0x1cc00], desc[UR48][R8.64], !P1 ;  /* 0x1cc0000008167fae */ /* 0x0005e8000c901d70 */
[----:B------:R-:W-:Y:S01]  /*ade0*/  SHFL.IDX PT, R14, R21, 0x5, 0x181f ;  /* 0x00b81f00150e7f89 */ /* 0x000fe200000e0000 */
[----:B-1----:R-:W-:Y:S01]  /*adf0*/  IMAD.X R11, RZ, RZ, R6, P0 ;  /* 0x000000ffff0b7224 */ /* 0x002fe200000e0606 */
[----:B------:R-:W-:-:S02]  /*ae00*/  IADD3 R6, P0, R2, R0, RZ ;  /* 0x0000000002067210 */ /* 0x000fc40007f1e0ff */
[----:B------:R-:W1:Y:S02]  /*ae10*/  SHFL.IDX PT, R2, R21, 0x4, 0x181f ;  /* 0x00981f0015027f89 */ /* 0x000e6400000e0000 */
[----:B------:R-:W-:Y:S02]  /*ae20*/  IADD3.X R7, RZ, R3, RZ, P0, !PT ;  /* 0x00000003ff077210 */ /* 0x000fe400007fe4ff */
[----:B------:R-:W3:Y:S04]  /*ae30*/  SHFL.IDX PT, R3, R24, 0x4, 0x181f ;  /* 0x00981f0018037f89 */ /* 0x000ee800000e0000 */
[----:B------:R2:W-:Y:S04]  /*ae40*/  LDGSTS.E.BYPASS.LTC128B.128 [R22+0x1d400], desc[UR48][R10.64], !P1 ;  /* 0x1d4000000a167fae */ /* 0x0005e8000c901d70 */
[----:B------:R2:W-:Y:S04]  /*ae50*/  LDGSTS.E.BYPASS.LTC128B.128 [R22+0x1dc00], desc[UR48][R6.64], !P1 ;  /* 0x1dc0000006167fae */ /* 0x0005e8000c901d70 */
[----:B------:R-:W4:Y:S01]  /*ae60*/  SHFL.IDX PT, R24, R24, 0x5, 0x181f ;  /* 0x00b81f0018187f89 */ /* 0x000f2200000e0000 */
[----:B-1----:R-:W-:-:S05]  /*ae70*/  IADD3 R2, P0, R2, R0, RZ ;  /* 0x0000000002027210 */ /* 0x002fca0007f1e0ff */
[----:B---3--:R-:W-:-:S05]  /*ae80*/  IMAD.X R3, RZ, RZ, R3, P0 ;  /* 0x000000ffff037224 */ /* 0x008fca00000e0603 */
[----:B------:R2:W-:Y:S03]  /*ae90*/  LDGSTS.E.BYPASS.LTC128B.128 [R22+0x1e400], desc[UR48][R2.64], !P1 ;  /* 0x1e40000002167fae */ /* 0x0005e6000c901d70 */
.L_x_155:
[----:B--2---:R-:W-:-:S05]  /*aea0*/  IADD3 R2, P0, R14, R0, RZ ;  /* 0x000000000e027210 */ /* 0x004fca0007f1e0ff */
[----:B----4-:R-:W-:Y:S01]  /*aeb0*/  IMAD.X R3, RZ, RZ, R24, P0 ;  /* 0x000000ffff037224 */ /* 0x010fe200000e0618 */
[----:B------:R-:W-:-:S04]  /*aec0*/  PLOP3.LUT P0, PT, PT, PT, PT, 0x80, 0x0 ;  /* 0x000000000000781c */ /* 0x000fc80003f0f070 */
[----:B------:R-:W-:Y:S01]  /*aed0*/  @!PT LDS RZ, [RZ] ;  /* 0x00000000fffff984 */ /* 0x000fe20000000800 */
[----:B------:R-:W-:Y:S01]  /*aee0*/  @!PT LDS RZ, [RZ] ;  /* 0x00000000fffff984 */ /* 0x000fe20000000800 */
[----:B------:R-:W-:Y:S01]  /*aef0*/  @!PT LDS RZ, [RZ] ;  /* 0x00000000fffff984 */ /* 0x000fe20000000800 */
[----:B------:R1:W-:Y:S01]  /*af00*/  LDGSTS.E.BYPASS.LTC128B.128 [R22+0x1ec00], desc[UR48][R2.64], !P1 ;  /* 0x1ec0000002167fae */ /* 0x0003e2000c901d70 */
[----:B------:R-:W-:-:S08]  /*af10*/  NOP ;  /* 0x0000000000007918 */ /* 0x000fd00000000000 */
.L_x_66:
[----:B------:R-:W-:Y:S02]  /*af20*/  PLOP3.LUT P1, PT, P1, P0, PT, 0xa2, 0x0 ;  /* 0x000000000000781c */ /* 0x000fe40000f21472 */
[----:B------:R-:W-:-:S08]  /*af30*/  @P0 R2UR P1, UR4, R18 ;  /* 0x00000000120402ca */ /* 0x000fd00000020000 */
[----:B------:R-:W-:-:S05]  /*af40*/  @P0 PLOP3.LUT P0, PT, P1, PT, PT, 0x80, 0x0 ;  /* 0x000000000000081c */ /* 0x000fca0000f0f070 */
[----:B------:R-:W-:Y:S01]  /*af50*/  @!P1 SYNCS.ARRIVE.TRANS64.RED.A0T1 RZ, [UR4+0x22830], RZ ;  /* 0x022830ffffff99a7 */ /* 0x000fe20008200404 */
[----:B------:R-:W-:Y:S07]  /*af60*/  @!P1 ARRIVES.LDGSTSBAR.64.TRANSCNT [UR4+0x22830] ;  /* 0x02283000ff0099b0 */ /* 0x000fee0008000a84 */
[----:B------:R-:W-:Y:S05]  /*af70*/  @P0 BRA.U.ANY `(.L_x_66) ;  /* 0xfffffffd00e80947 */ /* 0x000fea000393ffff */
[----:B------:R-:W-:Y:S01]  /*af80*/  NOP ;  /* 0x0000000000007918 */ /* 0x000fe20000000000 */
[----:B-1----:R-:W-:-:S05]  /*af90*/  IMAD.U32 R2, RZ, RZ, UR41 ;  /* 0x00000029ff027e24 */ /* 0x002fca000f8e00ff */
[----:B------:R-:W-:-:S13]  /*afa0*/  ISETP.NE.AND P2, PT, R2, 0x3, PT ;  /* 0x000000030200780c */ /* 0x000fda0003f45270 */
[----:B------:R-:W-:Y:S05]  /*afb0*/  @!P2 BRA `(.L_x_67) ;  /* 0x000000000004a947 */ /* 0x000fea0003800000 */
[----:B------:R-:W-:Y:S01]  /*afc0*/  BPT.TRAP 0x1 ;  /* 0x000000040000795c */ /* 0x000fe20000300000 */
.L_x_67:
[----:B------:R1:W-:Y:S01]  /*afd0*/  SYNCS.ARRIVE.TRANS64.A1T0 RZ, [R18+URZ+0x22830], RZ ;  /* 0x022830ff12ff79a7 */ /* 0x0003e2000810003f */
[----:B------:R-:W-:Y:S05]  /*afe0*/  @!P2 BRA `(.L_x_68) ;  /* 0x000000000004a947 */ /* 0x000fea0003800000 */
[----:B------:R-:W-:Y:S01]  /*aff0*/  BPT.TRAP 0x1 ;  /* 0x000000040000795c */ /* 0x000fe20000300000 */
.L_x_68:
[----:B------:R-:W2:Y:S01]  /*b000*/  SYNCS.PHASECHK.TRANS64.TRYWAIT P0, [R18+URZ+0x22860], R26 ;  /* 0x0228601a120075a7 */ /* 0x000ea2000800017f */
[----:B------:R-:W-:Y:S04]  /*b010*/  BSSY B1, `(.L_x_69) ;  /* 0x0000002000017945 */ /* 0x000fe80003800000 */
[----:B--2---:R-:W-:Y:S05]  /*b020*/  @!P0 BRA `(.L_x_70) ;  /* 0x0000002c00708947 */ /* 0x004fea0003800000 */
.L_x_156:
[----:B------:R-:W-:Y:S05]  /*b030*/  BSYNC B1 ;  /* 0x0000000000017941 */ /* 0x000fea0003800000 */
.L_x_69:
[----:B------:R-:W-:Y:S01]  /*b040*/  ULDC.64 UR4, c[0x0][0x328] ;  /* 0x0000ca0000047ab9 */ /* 0x000fe20000000a00 */
[C---:B------:R-:W-:Y:S01]  /*b050*/  LOP3.LUT P4, RZ, R16.reuse, 0x2, RZ, 0xc0, !PT ;  /* 0x0000000210ff7812 */ /* 0x040fe2000788c0ff */
[----:B------:R-:W-:Y:S01]  /*b060*/  IMAD R2, R23, UR4, RZ ;  /* 0x0000000417027c24 */ /* 0x000fe2000f8e02ff */
[C---:B------:R-:W-:Y:S01]  /*b070*/  LOP3.LUT P3, RZ, R16.reuse, 0x10, RZ, 0xc0, !PT ;  /* 0x0000001010ff7812 */ /* 0x040fe2000786c0ff */
[----:B------:R-:W-:Y:S01]  /*b080*/  IMAD R22, R17, 0x6000, R31 ;  /* 0x0000600011167824 */ /* 0x000fe200078e021f */
[C---:B------:R-:W-:Y:S01]  /*b090*/  LOP3.LUT P2, RZ, R16.reuse, 0x8, RZ, 0xc0, !PT ;  /* 0x0000000810ff7812 */ /* 0x040fe2000784c0ff */
[C---:B------:R-:W-:Y:S01]  /*b0a0*/  IMAD R7, R5.reuse, UR5, R2 ;  /* 0x0000000505077c24 */ /* 0x040fe2000f8e0202 */
[----:B------:R-:W-:Y:S01]  /*b0b0*/  LOP3.LUT P1, RZ, R16, 0x4, RZ, 0xc0, !PT ;  /* 0x0000000410ff7812 */ /* 0x000fe2000782c0ff */
        /* <DEDUP_REMOVED lines=17> */
[----:B------:R-:W3:Y:S01]  /*b1d0*/  SHFL.IDX PT, R14, R21, RZ, 0x181f ;  /* 0x00181fff150e7589 */ /* 0x000ee200000e0000 */
[----:B------:R-:W-:-:S03]  /*b1e0*/  LEA R22, R22, UR37, 0x1 ;  /* 0x0000002516167c11 */ /* 0x000fc6000f8e08ff */
[----:B------:R-:W4:Y:S04]  /*b1f0*/  SHFL.IDX PT, R3, R23, RZ, 0x181f ;  /* 0x00181fff17037589 */ /* 0x000f2800000e0000 */
[----:B------:R-:W-:Y:S01]  /*b200*/  SHFL.IDX PT, R2, R21, 0x4, 0x181f ;  /* 0x00981f0015027f89 */ /* 0x000fe200000e0000 */
[----:B---3--:R-:W-:-:S03]  /*b210*/  IADD3 R10, P0, R14, R0, RZ ;  /* 0x000000000e0a7210 */ /* 0x008fc60007f1e0ff */
[----:B------:R-:W3:Y:S01]  /*b220*/  SHFL.IDX PT, R14, R21, 0x1, 0x181f ;  /* 0x00381f00150e7f89 */ /* 0x000ee200000e0000 */
[----:B----4-:R-:W-:-:S03]  /*b230*/  IADD3.X R11, RZ, R3, RZ, P0, !PT ;  /* 0x00000003ff0b7210 */ /* 0x010fc600007fe4ff */
[----:B------:R-:W4:Y:S04]  /*b240*/  SHFL.IDX PT, R3, R23, 0x1, 0x181f ;  /* 0x00381f0017037f89 */ /* 0x000f2800000e0000 */
[----:B------:R0:W-:Y:S04]  /*b250*/  LDGSTS.E.BYPASS.LTC128B.128 [R22+0x400], desc[UR48][R10.64], !P4 ;  /* 0x004000000a167fae */ /* 0x0001e8000e101d70 */
[----:B------:R0:W-:Y:S04]  /*b260*/  LDGSTS.E.BYPASS.LTC128B.128 [R22+0x3400], desc[UR48][R10.64+0x80], !P3 ;  /* 0x034000800a167fae */ /* 0x0001e8000d901d70 */
[----:B------:R0:W-:Y:S04]  /*b270*/  LDGSTS.E.BYPASS.LTC128B.128 [R22+0x6400], desc[UR48][R10.64+0x100], !P2 ;  /* 0x064001000a167fae */ /* 0x0001e8000d101d70 */
[----:B------:R0:W-:Y:S01]  /*b280*/  LDGSTS.E.BYPASS.LTC128B.128 [R22+0x9400], desc[UR48][R10.64+0x180], !P1 ;  /* 0x094001800a167fae */ /* 0x0001e2000c901d70 */
[----:B---3--:R-:W-:-:S03]  /*b290*/  IADD3 R8, P0, R14, R0, RZ ;  /* 0x000000000e087210 */ /* 0x008fc60007f1e0ff */
[----:B------:R-:W3:Y:S02]  /*b2a0*/  SHFL.IDX PT, R14, R21, 0x2, 0x181f ;  /* 0x00581f00150e7f89 */ /* 0x000ee400000e0000 */
[----:B----4-:R-:W-:Y:S02]  /*b2b0*/  IMAD.X R9, RZ, RZ, R3, P0 ;  /* 0x000000ffff097224 */ /* 0x010fe400000e0603 */
        /* <DEDUP_REMOVED lines=14> */
[----:B------:R-:W-:Y:S02]  /*b3a0*/  SHFL.IDX PT, R14, R21, 0x5, 0x181f ;  /* 0x00b81f00150e7f89 */ /* 0x000fe400000e0000 */
[----:B----4-:R-:W-:Y:S01]  /*b3b0*/  IMAD.X R5, RZ, RZ, R3, P0 ;  /* 0x000000ffff057224 */ /* 0x010fe200000e0603 */
[----:B------:R-:W-:Y:S01]  /*b3c0*/  IADD3 R2, P0, R2, R0, RZ ;  /* 0x0000000002027210 */ /* 0x000fe20007f1e0ff */
[----:B------:R-:W3:Y:S04]  /*b3d0*/  SHFL.IDX PT, R3, R23, 0x4, 0x181f ;  /* 0x00981f0017037f89 */ /* 0x000ee800000e0000 */
[----:B------:R0:W-:Y:S04]  /*b3e0*/  LDGSTS.E.BYPASS.LTC128B.128 [R22+0x1c00], desc[UR48][R4.64], !P4 ;  /* 0x01c0000004167fae */ /* 0x0001e8000e101d70 */
[----:B------:R0:W-:Y:S04]  /*b3f0*/  LDGSTS.E.BYPASS.LTC128B.128 [R22+0x4c00], desc[UR48][R4.64+0x80], !P3 ;  /* 0x04c0008004167fae */ /* 0x0001e8000d901d70 */
[----:B------:R0:W-:Y:S04]  /*b400*/  LDGSTS.E.BYPASS.LTC128B.128 [R22+0x7c00], desc[UR48][R4.64+0x100], !P2 ;  /* 0x07c0010004167fae */ /* 0x0001e8000d101d70 */
[----:B------:R0:W-:Y:S04]  /*b410*/  LDGSTS.E.BYPASS.LTC128B.128 [R22+0xac00], desc[UR48][R4.64+0x180], !P1 ;  /* 0x0ac0018004167fae */ /* 0x0001e8000c901d70 */
[----:B------:R-:W4:Y:S01]  /*b420*/  SHFL.IDX PT, R23, R23, 0x5, 0x181f ;  /* 0x00b81f0017177f89 */ /* 0x000f2200000e0000 */
[----:B---3--:R-:W-:-:S05]  /*b430*/  IMAD.X R3, RZ, RZ, R3, P0 ;  /* 0x000000ffff037224 */ /* 0x008fca00000e0603 */
[----:B------:R0:W-:Y:S04]  /*b440*/  LDGSTS.E.BYPASS.LTC128B.128 [R22+0x2400], desc[UR48][R2.64], !P4 ;  /* 0x0240000002167fae */ /* 0x0001e8000e101d70 */
[----:B------:R0:W-:Y:S04]  /*b450*/  LDGSTS.E.BYPASS.LTC128B.128 [R22+0x5400], desc[UR48][R2.64+0x80], !P3 ;  /* 0x0540008002167fae */ /* 0x0001e8000d901d70 */
[----:B------:R0:W-:Y:S04]  /*b460*/  LDGSTS.E.BYPASS.LTC128B.128 [R22+0x8400], desc[UR48][R2.64+0x100], !P2 ;  /* 0x0840010002167fae */ /* 0x0001e8000d101d70 */
[----:B------:R0:W-:Y:S02]  /*b470*/  LDGSTS.E.BYPASS.LTC128B.128 [R22+0xb400], desc[UR48][R2.64+0x180], !P1 ;  /* 0x0b40018002167fae */ /* 0x0001e4000c901d70 */
.L_x_170:
[----:B0-----:R-:W-:-:S05]  /*b480*/  IADD3 R2, P0, R14, R0, RZ ;  /* 0x000000000e027210 */ /* 0x001fca0007f1e0ff */
[----:B----4-:R-:W-:Y:S01]  /*b490*/  IMAD.X R3, RZ, RZ, R23, P0 ;  /* 0x000000ffff037224 */ /* 0x010fe200000e0617 */
        /* <DEDUP_REMOVED lines=9> */
.L_x_72:
[----:B------:R-:W-:Y:S02]  /*b530*/  PLOP3.LUT P1, PT, P1, P0, PT, 0xa2, 0x0 ;  /* 0x000000000000781c */ /* 0x000fe40000f21472 */
[----:B------:R-:W-:-:S08]  /*b540*/  @P0 R2UR P1, UR4, R18 ;  /* 0x00000000120402ca */ /* 0x000fd00000020000 */
        /* <DEDUP_REMOVED lines=9> */
.L_x_73:
[----:B------:R-:W-:Y:S01]  /*b5e0*/  IADD3 R17, R17, 0x1, RZ ;  /* 0x0000000111117810 */ /* 0x000fe20007ffe0ff */
[----:B------:R0:W-:Y:S03]  /*b5f0*/  SYNCS.ARRIVE.TRANS64.A1T0 RZ, [R18+URZ+0x22850], RZ ;  /* 0x022850ff12ff79a7 */ /* 0x0001e6000810003f */
[----:B------:R-:W-:-:S04]  /*b600*/  ISETP.NE.AND P0, PT, R17, 0x2, PT ;  /* 0x000000021100780c */ /* 0x000fc80003f05270 */
[----:B------:R-:W-:Y:S02]  /*b610*/  SEL R17, R17, RZ, P0 ;  /* 0x000000ff11117207 */ /* 0x000fe40000000000 */
[----:B------:R-:W-:Y:S02]  /*b620*/  SEL R2, RZ, 0x1, P0 ;  /* 0x00000001ff027807 */ /* 0x000fe40000000000 */
[C---:B------:R-:W-:Y:S02]  /*b630*/  ISETP.GT.AND P0, PT, R20.reuse, RZ, PT ;  /* 0x000000ff1400720c */ /* 0x040fe40003f04270 */
[----:B------:R-:W-:Y:S01]  /*b640*/  LOP3.LUT R27, R27, R2, RZ, 0x3c, !PT ;  /* 0x000000021b1b7212 */ /* 0x000fe200078e3cff */
[----:B------:R-:W-:-:S04]  /*b650*/  VIADD R2, R20, 0xffffffff ;  /* 0xffffffff14027836 */ /* 0x000fc80000000000 */
[----:B------:R-:W-:-:S06]  /*b660*/  IMAD.MOV.U32 R20, RZ, RZ, R2 ;  /* 0x000000ffff147224 */ /* 0x000fcc00078e0002 */
[----:B0-----:R-:W-:Y:S05]  /*b670*/  @P0 BRA `(.L_x_74) ;  /* 0xfffffff000ac0947 */ /* 0x001fea000383ffff */
[----:B------:R-:W-:Y:S05]  /*b680*/  BSYNC B0 ;  /* 0x0000000000007941 */ /* 0x000fea0003800000 */
.L_x_61:
[----:B------:R-:W3:Y:S01]  /*b690*/  LDL.LU R0, [R1+0x4] ;  /* 0x0000040001007983 */ /* 0x000ee20000300800 */
[----:B------:R-:W-:Y:S01]  /*b6a0*/  VIADD R37, R37, UR42 ;  /* 0x0000002a25257c36 */ /* 0x000fe20008000000 */
[----:B------:R-:W-:-:S04]  /*b6b0*/  ULDC UR4, c[0x0][0xc34] ;  /* 0x00030d0000047ab9 */ /* 0x000fc80000000800 */
[----:B------:R-:W-:Y:S01]  /*b6c0*/  ISETP.GE.AND P0, PT, R37, UR4, PT ;  /* 0x0000000425007c0c */ /* 0x000fe2000bf06270 */
[----:B---3--:R-:W-:-:S05]  /*b6d0*/  VIADD R0, R0, 0x1 ;  /* 0x0000000100007836 */ /* 0x008fca0000000000 */
[----:B------:R0:W-:Y:S07]  /*b6e0*/  STL [R1+0x4], R0 ;  /* 0x0000040001007387 */ /* 0x0001ee0000100800 */
[----:B------:R-:W-:Y:S05]  /*b6f0*/  @!P0 BRA `(.L_x_75) ;  /* 0xffffffd000308947 */ /* 0x000fea000383ffff */
[----:B0-----:R-:W-:-:S07]  /*b700*/  LOP3.LUT R0, R0, 0x1, RZ, 0xc, !PT ;  /* 0x0000000100007812 */ /* 0x001fce00078e0cff */
.L_x_40:
[----:B------:R-:W0:Y:S01]  /*b710*/  S2R R3, SR_CgaCtaId ;  /* 0x0000000000037919 */ /* 0x000e220000008800 */
[----:B------:R-:W-:Y:S01]  /*b720*/  MOV R2, 0x400 ;  /* 0x0000040000027802 */ /* 0x000fe20000000f00 */
[----:B------:R-:W-:Y:S01]  /*b730*/  BSSY B0, `(.L_x_76) ;  /* 0x0000005000007945 */ /* 0x000fe20003800000 */
[----:B------:R-:W-:Y:S02]  /*b740*/  SHF.L.U32 R0, R0, 0x1f, RZ ;  /* 0x0000001f00007819 */ /* 0x000fe400000006ff */
[----:B0-----:R-:W-:-:S04]  /*b750*/  LEA R4, R3, R2, 0x18 ;  /* 0x0000000203047211 */ /* 0x001fc800078ec0ff */
[----:B------:R-:W0:Y:S02]  /*b760*/  SYNCS.PHASECHK.TRANS64.TRYWAIT P0, [R4+URZ+0x22820], R0 ;  /* 0x02282000040075a7 */ /* 0x000e24000800017f */
[----:B0-----:R-:W-:Y:S05]  /*b770*/  @!P0 BRA `(.L_x_77) ;  /* 0x0000002c007c8947 */ /* 0x001fea0003800000 */
.L_x_171:
[----:B------:R-:W-:Y:S05]  /*b780*/  BSYNC B0 ;  /* 0x0000000000007941 */ /* 0x000fea0003800000 */
.L_x_76:
[----:B------:R-:W-:-:S03]  /*b790*/  UMOV UR4, 0xffffffff ;  /* 0xffffffff00047882 */ /* 0x000fc60000000000 */
[----:B------:R-:W-:Y:S05]  /*b7a0*/  BRA.DIV UR4, `(.L_x_78) ;  /* 0x0000002e04847947 */ /* 0x000fea000b800000 */
[----:B0-----:R-:W0:Y:S02]  /*b7b0*/  S2R R0, SR_TID.X ;  /* 0x0000000000007919 */ /* 0x001e240000002100 */
[----:B0-----:R-:W-:-:S04]  /*b7c0*/  SHF.R.U32.HI R0, RZ, 0x5, R0 ;  /* 0x00000005ff007819 */ /* 0x001fc80000011600 */
[----:B------:R-:W-:-:S05]  /*b7d0*/  LOP3.LUT R0, R0, 0x3, RZ, 0xc0, !PT ;  /* 0x0000000300007812 */ /* 0x000fca00078ec0ff */
[----:B------:R0:W3:Y:S02]  /*b7e0*/  SHFL.IDX PT, R14, R0, RZ, 0x1f ;  /* 0x00001fff000e7589 */ /* 0x0000e400000e0000 */
.L_x_174:
[----:B---3--:R-:W-:Y:S01]  /*b7f0*/  ISETP.NE.AND P0, PT, R14, RZ, PT ;  /* 0x000000ff0e00720c */ /* 0x008fe20003f05270 */
[----:B------:R-:W-:-:S12]  /*b800*/  BSSY B0, `(.L_x_79) ;  /* 0x0000024000007945 */ /* 0x000fd80003800000 */
[----:B------:R-:W-:Y:S05]  /*b810*/  @P0 BRA `(.L_x_80) ;  /* 0x0000000000880947 */ /* 0x000fea0003800000 */
[----:B------:R-:W-:-:S03]  /*b820*/  UMOV UR4, 0xffffffff ;  /* 0xffffffff00047882 */ /* 0x000fc60000000000 */
[----:B------:R-:W-:Y:S05]  /*b830*/  BRA.DIV UR4, `(.L_x_81) ;  /* 0x0000002e04947947 */ /* 0x000fea000b800000 */
[----:B------:R-:W-:-:S13]  /*b840*/  ELECT P6, URZ, PT ;  /* 0x00000000003f782f */ /* 0x000fda00038c0000 */
.L_x_177:
[----:B------:R-:W-:Y:S05]  /*b850*/  @!P6 BRA `(.L_x_80) ;  /* 0x000000000078e947 */ /* 0x000fea0003800000 */
[----:B------:R-:W-:-:S06]  /*b860*/  ULOP3.LUT UR4, UR38, 0x2, URZ, 0xfc, !UPT ;  /* 0x0000000226047892 */ /* 0x000fcc000f8efc3f */
[----:B0-----:R-:W-:-:S05]  /*b870*/  IMAD.U32 R0, RZ, RZ, UR4 ;  /* 0x00000004ff007e24 */ /* 0x001fca000f8e00ff */
[----:B------:R-:W-:-:S13]  /*b880*/  ISETP.NE.AND P0, PT, R0, 0x3, PT ;  /* 0x000000030000780c */ /* 0x000fda0003f05270 */
[----:B------:R-:W-:Y:S05]  /*b890*/  @!P0 BRA `(.L_x_82) ;  /* 0x0000000000048947 */ /* 0x000fea0003800000 */
[----:B------:R-:W-:Y:S01]  /*b8a0*/  BPT.TRAP 0x1 ;  /* 0x000000040000795c */ /* 0x000fe20000300000 */
.L_x_82:
[----:B------:R-:W-:Y:S01]  /*b8b0*/  IMAD R3, R17, 0x8, R4 ;  /* 0x0000000811037824 */ /* 0x000fe200078e0204 */
[----:B------:R-:W-:Y:S02]  /*b8c0*/  SHF.L.U32 R2, R27, 0x1f, RZ ;  /* 0x0000001f1b027819 */ /* 0x000fe400000006ff */
[----:B------:R-:W-:Y:S02]  /*b8d0*/  IADD3 R17, R17, 0x1, RZ ;  /* 0x0000000111117810 */ /* 0x000fe40007ffe0ff */
[----:B------:R-:W0:Y:S02]  /*b8e0*/  SYNCS.PHASECHK.TRANS64.TRYWAIT P1, [R3+URZ+0x22840], R2 ;  /* 0x02284002030075a7 */ /* 0x000e24000802017f */
[----:B------:R-:W-:-:S04]  /*b8f0*/  ISETP.NE.AND P2, PT, R17, 0x2, PT ;  /* 0x000000021100780c */ /* 0x000fc80003f45270 */
[----:B------:R-:W-:Y:S01]  /*b900*/  SEL R0, RZ, 0x1, P2 ;  /* 0x00000001ff007807 */ /* 0x000fe20001000000 */
[----:B0-----:R-:W-:Y:S08]  /*b910*/  @!P1 BRA `(.L_x_83) ;  /* 0x0000002c007c9947 */ /* 0x001ff00003800000 */
.L_x_178:
[----:B------:R-:W-:Y:S02]  /*b920*/  SEL R17, R17, RZ, P2 ;  /* 0x000000ff11117207 */ /* 0x000fe40001000000 */
[----:B------:R-:W-:Y:S01]  /*b930*/  LOP3.LUT R0, R27, R0, RZ, 0x3c, !PT ;  /* 0x000000001b007212 */ /* 0x000fe200078e3cff */
[----:B------:R-:W-:Y:S06]  /*b940*/  @!P0 BRA `(.L_x_84) ;  /* 0x0000000000048947 */ /* 0x000fec0003800000 */
[----:B------:R-:W-:Y:S01]  /*b950*/  BPT.TRAP 0x1 ;  /* 0x000000040000795c */ /* 0x000fe20000300000 */
.L_x_84:
[----:B------:R-:W-:Y:S01]  /*b960*/  IMAD R17, R17, 0x8, R4 ;  /* 0x0000000811117824 */ /* 0x000fe200078e0204 */
[----:B------:R-:W-:-:S04]  /*b970*/  SHF.L.U32 R0, R0, 0x1f, RZ ;  /* 0x0000001f00007819 */ /* 0x000fc800000006ff */
[----:B------:R-:W3:Y:S02]  /*b980*/  SYNCS.PHASECHK.TRANS64.TRYWAIT P1, [R17+URZ+0x22840], R0 ;  /* 0x02284000110075a7 */ /* 0x000ee4000802017f */
[----:B---3--:R-:W-:Y:S05]  /*b990*/  @!P1 BRA `(.L_x_85) ;  /* 0x0000002c00709947 */ /* 0x008fea0003800000 */
.L_x_179:
[----:B------:R-:W-:Y:S05]  /*b9a0*/  @!P0 BRA `(.L_x_86) ;  /* 0x0000000000048947 */ /* 0x000fea0003800000 */
[----:B------:R-:W-:Y:S01]  /*b9b0*/  BPT.TRAP 0x1 ;  /* 0x000000040000795c */ /* 0x000fe20000300000 */
.L_x_86:
[----:B------:R-:W4:Y:S02]  /*b9c0*/  SYNCS.PHASECHK.TRANS64.TRYWAIT P1, [R3+URZ+0x22860], R2 ;  /* 0x02286002030075a7 */ /* 0x000f24000802017f */
[----:B----4-:R-:W-:Y:S05]  /*b9d0*/  @!P1 BRA `(.L_x_87) ;  /* 0x0000002c00749947 */ /* 0x010fea0003800000 */
.L_x_180:
[----:B------:R-:W-:Y:S05]  /*b9e0*/  @!P0 BRA `(.L_x_88) ;  /* 0x0000000000048947 */ /* 0x000fea0003800000 */
[----:B------:R-:W-:Y:S01]  /*b9f0*/  BPT.TRAP 0x1 ;  /* 0x000000040000795c */ /* 0x000fe20000300000 */
.L_x_88:
[----:B------:R0:W0:Y:S02]  /*ba00*/  SYNCS.PHASECHK.TRANS64.TRYWAIT P0, [R17+URZ+0x22860], R0 ;  /* 0x02286000110075a7 */ /* 0x000024000800017f */
[----:B0-----:R-:W-:Y:S05]  /*ba10*/  @!P0 NANOSLEEP.SYNCS 0x989680 ;  /* 0x009896800000895d */ /* 0x001fea0003900000 */
[----:B------:R-:W0:Y:S02]  /*ba20*/  @!P0 SYNCS.PHASECHK.TRANS64 P0, [R17+URZ+0x22860], R0 ;  /* 0x02286000110085a7 */ /* 0x000e24000800007f */
[----:B0-----:R-:W-:Y:S05]  /*ba30*/  @!P0 BRA `(.L_x_88) ;  /* 0xfffffffc00f08947 */ /* 0x001fea000383ffff */
.L_x_80:
[----:B------:R-:W-:Y:S05]  /*ba40*/  BSYNC B0 ;  /* 0x0000000000007941 */ /* 0x000fea0003800000 */
.L_x_79:
[----:B------:R-:W-:Y:S05]  /*ba50*/  EXIT ;  /* 0x000000000000794d */ /* 0x000fea0003800000 */
.L_x_8:
[----:B0-----:R-:W-:-:S04]  /*ba60*/  IMAD.U32 R3, RZ, RZ, UR41 ;  /* 0x00000029ff037e24 */ /* 0x001fc8000f8e00ff */
[----:B------:R0:W1:Y:S03]  /*ba70*/  SYNCS.PHASECHK.TRANS64.TRYWAIT P0, [R3+URZ+0x22800], R0 ;  /* 0x02280000030075a7 */ /* 0x000066000800017f */
[----:B-1----:R-:W-:Y:S05]  /*ba80*/  @!P0 NANOSLEEP.SYNCS 0x989680 ;  /* 0x009896800000895d */ /* 0x002fea0003900000 */
[----:B------:R-:W1:Y:S02]  /*ba90*/  @!P0 SYNCS.PHASECHK.TRANS64 P0, [R3+URZ+0x22800], R0 ;  /* 0x02280000030085a7 */ /* 0x000e64000800007f */
[----:B-1----:R-:W-:Y:S05]  /*baa0*/  @!P0 BRA `(.L_x_8) ;  /* 0xfffffffc00ec8947 */ /* 0x002fea000383ffff */
[----:B------:R-:W-:Y:S05]  /*bab0*/  BRA `(.L_x_89) ;  /* 0xffffff5400847947 */ /* 0x000fea000383ffff */
.L_x_12:
[----:B-1----:R-:W-:-:S04]  /*bac0*/  IMAD.U32 R3, RZ, RZ, UR22 ;  /* 0x00000016ff037e24 */ /* 0x002fc8000f8e00ff */
[----:B------:R1:W2:Y:S03]  /*bad0*/  SYNCS.PHASECHK.TRANS64.TRYWAIT P1, [R3+URZ+0x22830], R8 ;  /* 0x02283008030075a7 */ /* 0x0002a6000802017f */
[----:B--2---:R-:W-:Y:S05]  /*bae0*/  @!P1 NANOSLEEP.SYNCS 0x989680 ;  /* 0x009896800000995d */ /* 0x004fea0003900000 */
[----:B------:R-:W2:Y:S02]  /*baf0*/  @!P1 SYNCS.PHASECHK.TRANS64 P1, [R3+URZ+0x22830], R8 ;  /* 0x02283008030095a7 */ /* 0x000ea4000802007f */
[----:B--2---:R-:W-:Y:S05]  /*bb00*/  @!P1 BRA `(.L_x_12) ;  /* 0xfffffffc00ec9947 */ /* 0x004fea000383ffff */
[----:B------:R-:W-:Y:S05]  /*bb10*/  BRA `(.L_x_11) ;  /* 0xffffff5400a87947 */ /* 0x000fea000383ffff */
.L_x_17:
[----:B---3--:R-:W-:-:S04]  /*bb20*/  IMAD.U32 R9, RZ, RZ, UR22 ;  /* 0x00000016ff097e24 */ /* 0x008fc8000f8e00ff */
[----:B------:R3:W4:Y:S03]  /*bb30*/  SYNCS.PHASECHK.TRANS64.TRYWAIT P1, [R9+URZ+0x22850], R8 ;  /* 0x02285008090075a7 */ /* 0x000726000802017f */
[----:B----4-:R-:W-:Y:S05]  /*bb40*/  @!P1 NANOSLEEP.SYNCS 0x989680 ;  /* 0x009896800000995d */ /* 0x010fea0003900000 */
[----:B------:R-:W4:Y:S02]  /*bb50*/  @!P1 SYNCS.PHASECHK.TRANS64 P1, [R9+URZ+0x22850], R8 ;  /* 0x02285008090095a7 */ /* 0x000f24000802007f */
[----:B----4-:R-:W-:Y:S05]  /*bb60*/  @!P1 BRA `(.L_x_17) ;  /* 0xfffffffc00ec9947 */ /* 0x010fea000383ffff */
[----:B------:R-:W-:Y:S05]  /*bb70*/  BRA `(.L_x_16) ;  /* 0xffffff70009c7947 */ /* 0x000fea000383ffff */
.L_x_23:
[----:B0-----:R-:W-:Y:S02]  /*bb80*/  IMAD.U32 R0, RZ, RZ, UR25 ;  /* 0x00000019ff007e24 */ /* 0x001fe4000f8e00ff */
[----:B------:R-:W-:-:S04]  /*bb90*/  IMAD.U32 R3, RZ, RZ, UR27 ;  /* 0x0000001bff037e24 */ /* 0x000fc8000f8e00ff */
[----:B------:R0:W1:Y:S03]  /*bba0*/  SYNCS.PHASECHK.TRANS64.TRYWAIT P2, [R0+URZ+0x22830], R3 ;  /* 0x02283003000075a7 */ /* 0x000066000804017f */
[----:B-1----:R-:W-:Y:S05]  /*bbb0*/  @!P2 NANOSLEEP.SYNCS 0x989680 ;  /* 0x009896800000a95d */ /* 0x002fea0003900000 */
[----:B------:R-:W1:Y:S02]  /*bbc0*/  @!P2 SYNCS.PHASECHK.TRANS64 P2, [R0+URZ+0x22830], R3 ;  /* 0x022830030000a5a7 */ /* 0x000e64000804007f */
[----:B-1----:R-:W-:Y:S05]  /*bbd0*/  @!P2 BRA `(.L_x_23) ;  /* 0xfffffffc00e8a947 */ /* 0x002fea000383ffff */
[----:B------:R-:W-:Y:S05]  /*bbe0*/  BRA `(.L_x_22) ;  /* 0xffffff7400c87947 */ /* 0x000fea000383ffff */
.L_x_28:
[----:B0-----:R-:W-:Y:S01]  /*bbf0*/  MOV R8, UR25 ;  /* 0x0000001900087c02 */ /* 0x001fe20008000f00 */
[----:B------:R-:W-:-:S04]  /*bc00*/  IMAD.U32 R9, RZ, RZ, UR27 ;  /* 0x0000001bff097e24 */ /* 0x000fc8000f8e00ff */
[----:B------:R0:W1:Y:S03]  /*bc10*/  SYNCS.PHASECHK.TRANS64.TRYWAIT P2, [R8+URZ+0x22850], R9 ;  /* 0x02285009080075a7 */ /* 0x000066000804017f */
[----:B-1----:R-:W-:Y:S05]  /*bc20*/  @!P2 NANOSLEEP.SYNCS 0x989680 ;  /* 0x009896800000a95d */ /* 0x002fea0003900000 */
[----:B------:R-:W1:Y:S02]  /*bc30*/  @!P2 SYNCS.PHASECHK.TRANS64 P2, [R8+URZ+0x22850], R9 ;  /* 0x022850090800a5a7 */ /* 0x000e64000804007f */
[----:B-1----:R-:W-:Y:S05]  /*bc40*/  @!P2 BRA `(.L_x_28) ;  /* 0xfffffffc00e8a947 */ /* 0x002fea000383ffff */
[----:B------:R-:W-:Y:S05]  /*bc50*/  BRA `(.L_x_27) ;  /* 0xffffff9400707947 */ /* 0x000fea000383ffff */
.L_x_44:
[----:B------:R-:W0:Y:S01]  /*bc60*/  S2R R20, SR_TID.X ;  /* 0x0000000000147919 */ /* 0x000e220000002100 */
[----:B------:R-:W-:Y:S01]  /*bc70*/  BSSY B0, `(.L_x_90) ;  /* 0x000000a000007945 */ /* 0x000fe20003800000 */
[----:B------:R-:W-:Y:S02]  /*bc80*/  IMAD.MOV.U32 R12, RZ, RZ, RZ ;  /* 0x000000ffff0c7224 */ /* 0x000fe400078e00ff */
[----:B------:R-:W-:Y:S02]  /*bc90*/  IMAD.MOV.U32 R11, RZ, RZ, 0x1f ;  /* 0x0000001fff0b7424 */ /* 0x000fe400078e00ff */
[----:B------:R-:W-:Y:S01]  /*bca0*/  IMAD.MOV.U32 R15, RZ, RZ, -0x1 ;  /* 0xffffffffff0f7424 */ /* 0x000fe200078e00ff */
[----:B0-----:R-:W-:-:S04]  /*bcb0*/  SHF.R.U32.HI R20, RZ, 0x5, R20 ;  /* 0x00000005ff147819 */ /* 0x001fc80000011614 */
[----:B------:R-:W-:-:S05]  /*bcc0*/  LOP3.LUT R20, R20, 0x3, RZ, 0xc0, !PT ;  /* 0x0000000314147812 */ /* 0x000fca00078ec0ff */
[----:B------:R-:W-:-:S07]  /*bcd0*/  IMAD.MOV.U32 R13, RZ, RZ, R20 ;  /* 0x000000ffff0d7224 */ /* 0x000fce00078e0014 */
[----:B-1---5:R-:W-:Y:S05]  /*bce0*/  WARPSYNC.COLLECTIVE R15, `(.L_x_91) ;  /* 0x000000000f087348 */ /* 0x022fea0003c00000 */
[----:B------:R0:W2:Y:S02]  /*bcf0*/  SHFL.IDX P6, R14, R13, R12, R11 ;  /* 0x0000000c0d0e7389 */ /* 0x0000a400000c000b */
[----:B012--5:R-:W-:Y:S01]  /*bd00*/  ENDCOLLECTIVE ;  /* 0x000000000000791b */ /* 0x027fe20003800000 */
.L_x_91:
[----:B------:R-:W-:Y:S05]  /*bd10*/  BSYNC B0 ;  /* 0x0000000000007941 */ /* 0x000fea0003800000 */
.L_x_90:
[----:B------:R-:W-:Y:S05]  /*bd20*/  BRA `(.L_x_92) ;  /* 0xffffffd000087947 */ /* 0x000fea000383ffff */
.L_x_47:
[----:B0-----:R0:W1:Y:S02]  /*bd30*/  SYNCS.PHASECHK.TRANS64.TRYWAIT P0, [R22+URZ+0x22840], R3 ;  /* 0x02284003160075a7 */ /* 0x001064000800017f */
[----:B-1----:R-:W-:Y:S05]  /*bd40*/  @!P0 NANOSLEEP.SYNCS 0x989680 ;  /* 0x009896800000895d */ /* 0x002fea0003900000 */
[----:B------:R-:W1:Y:S02]  /*bd50*/  @!P0 SYNCS.PHASECHK.TRANS64 P0, [R22+URZ+0x22840], R3 ;  /* 0x02284003160085a7 */ /* 0x000e64000800007f */
[----:B-1----:R-:W-:Y:S05]  /*bd60*/  @!P0 BRA `(.L_x_47) ;  /* 0xfffffffc00f08947 */ /* 0x002fea000383ffff */
[----:B------:R-:W-:Y:S05]  /*bd70*/  BRA `(.L_x_93) ;  /* 0xffffffd0008c7947 */ /* 0x000fea000383ffff */
.L_x_48:
[----:B------:R-:W-:Y:S01]  /*bd80*/  BSSY B0, `(.L_x_94) ;  /* 0x0000008000007945 */ /* 0x000fe20003800000 */
[----:B------:R-:W-:Y:S01]  /*bd90*/  IMAD.MOV.U32 R13, RZ, RZ, R5 ;  /* 0x000000ffff0d7224 */ /* 0x000fe200078e0005 */
[----:B------:R-:W-:Y:S01]  /*bda0*/  MOV R12, RZ ;  /* 0x000000ff000c7202 */ /* 0x000fe20000000f00 */
[----:B------:R-:W-:Y:S02]  /*bdb0*/  IMAD.MOV.U32 R11, RZ, RZ, 0x181f ;  /* 0x0000181fff0b7424 */ /* 0x000fe400078e00ff */
[----:B------:R-:W-:-:S07]  /*bdc0*/  IMAD.MOV.U32 R15, RZ, RZ, -0x1 ;  /* 0xffffffffff0f7424 */ /* 0x000fce00078e00ff */
[----:B------:R-:W-:Y:S05]  /*bdd0*/  WARPSYNC.COLLECTIVE R15, `(.L_x_95) ;  /* 0x000000000f087348 */ /* 0x000fea0003c00000 */
[----:B------:R0:W1:Y:S02]  /*bde0*/  SHFL.IDX P6, R14, R13, R12, R11 ;  /* 0x0000000c0d0e7389 */ /* 0x00006400000c000b */
[----:B01----:R-:W-:Y:S01]  /*bdf0*/  ENDCOLLECTIVE ;  /* 0x000000000000791b */ /* 0x003fe20003800000 */
.L_x_95:
[----:B------:R-:W-:Y:S05]  /*be00*/  BSYNC B0 ;  /* 0x0000000000007941 */ /* 0x000fea0003800000 */
.L_x_94:
[----:B------:R-:W-:Y:S01]  /*be10*/  IMAD.MOV.U32 R13, RZ, RZ, R0 ;  /* 0x000000ffff0d7224 */ /* 0x000fe200078e0000 */
[----:B------:R-:W-:Y:S01]  /*be20*/  MOV R15, 0xffffffff ;  /* 0xffffffff000f7802 */ /* 0x000fe20000000f00 */
[----:B------:R-:W-:Y:S01]  /*be30*/  IMAD.MOV.U32 R12, RZ, RZ, RZ ;  /* 0x000000ffff0c7224 */ /* 0x000fe200078e00ff */
[----:B------:R-:W-:Y:S01]  /*be40*/  ISETP.GE.AND P2, PT, R34, 0x1, PT ;  /* 0x000000012200780c */ /* 0x000fe20003f46270 */
[----:B------:R-:W-:Y:S02]  /*be50*/  IMAD.MOV.U32 R11, RZ, RZ, 0x181f ;  /* 0x0000181fff0b7424 */ /* 0x000fe400078e00ff */
[----:B------:R-:W-:-:S10]  /*be60*/  IMAD.MOV.U32 R3, RZ, RZ, R14 ;  /* 0x000000ffff037224 */ /* 0x000fd400078e000e */
[----:B------:R-:W-:Y:S05]  /*be70*/  WARPSYNC.COLLECTIVE R15, `(.L_x_96) ;  /* 0x000000000f087348 */ /* 0x000fea0003c00000 */
[----:B------:R0:W1:Y:S02]  /*be80*/  SHFL.IDX P6, R14, R13, R12, R11 ;  /* 0x0000000c0d0e7389 */ /* 0x00006400000c000b */
[----:B01----:R-:W-:Y:S01]  /*be90*/  ENDCOLLECTIVE ;  /* 0x000000000000791b */ /* 0x003fe20003800000 */
.L_x_96:
[----:B------:R-:W-:Y:S01]  /*bea0*/  @P2 LEA R7, R4, UR37, 0x1 ;  /* 0x0000002504072c11 */ /* 0x000fe2000f8e08ff */
[----:B------:R-:W-:Y:S02]  /*beb0*/  IMAD.MOV.U32 R13, RZ, RZ, R5 ;  /* 0x000000ffff0d7224 */ /* 0x000fe400078e0005 */
[----:B------:R-:W-:Y:S01]  /*bec0*/  IMAD.MOV.U32 R12, RZ, RZ, 0x1 ;  /* 0x00000001ff0c7424 */ /* 0x000fe200078e00ff */
[----:B------:R-:W-:-:S13]  /*bed0*/  @P2 LEA R2, P0, R20, R14, 0x1 ;  /* 0x0000000e14022211 */ /* 0x000fda00078008ff */
[----:B------:R-:W-:Y:S05]  /*bee0*/  WARPSYNC.COLLECTIVE R15, `(.L_x_97) ;  /* 0x000000000f087348 */ /* 0x000fea0003c00000 */
[----:B------:R0:W1:Y:S02]  /*bef0*/  SHFL.IDX P6, R14, R13, R12, R11 ;  /* 0x0000000c0d0e7389 */ /* 0x00006400000c000b */
[----:B01----:R-:W-:Y:S01]  /*bf00*/  ENDCOLLECTIVE ;  /* 0x000000000000791b */ /* 0x003fe20003800000 */
.L_x_97:
[----:B------:R-:W-:-:S05]  /*bf10*/  @P2 IMAD.X R3, RZ, RZ, R3, P0 ;  /* 0x000000ffff032224 */ /* 0x000fca00000e0603 */
[----:B------:R-:W-:Y:S01]  /*bf20*/  @!PT LDS RZ, [RZ] ;  /* 0x00000000fffff984 */ /* 0x000fe20000000800 */
[----:B------:R-:W-:Y:S01]  /*bf30*/  @!PT LDS RZ, [RZ] ;  /* 0x00000000fffff984 */ /* 0x000fe20000000800 */
[----:B------:R-:W-:Y:S01]  /*bf40*/  @!PT LDS RZ, [RZ] ;  /* 0x00000000fffff984 */ /* 0x000fe20000000800 */
[----:B------:R0:W-:Y:S01]  /*bf50*/  @P2 LDGSTS.E.BYPASS.LTC128B.128 [R7+0x1c400], desc[UR48][R2.64], !P1 ;  /* 0x1c40000002072fae */ /* 0x0001e2000c901d70 */
[----:B------:R-:W-:Y:S01]  /*bf60*/  ISETP.GE.AND P2, PT, R34, 0x11, PT ;  /* 0x000000112200780c */ /* 0x000fe20003f46270 */
[----:B------:R-:W-:Y:S02]  /*bf70*/  IMAD.MOV.U32 R13, RZ, RZ, R0 ;  /* 0x000000ffff0d7224 */ /* 0x000fe400078e0000 */
[----:B------:R-:W-:-:S10]  /*bf80*/  IMAD.MOV.U32 R6, RZ, RZ, R14 ;  /* 0x000000ffff067224 */ /* 0x000fd400078e000e */
[----:B0-----:R-:W-:Y:S05]  /*bf90*/  WARPSYNC.COLLECTIVE R15, `(.L_x_98) ;  /* 0x000000000f087348 */ /* 0x001fea0003c00000 */
[----:B------:R1:W2:Y:S02]  /*bfa0*/  SHFL.IDX P6, R14, R13, R12, R11 ;  /* 0x0000000c0d0e7389 */ /* 0x0002a400000c000b */
[----:B012---:R-:W-:Y:S01]  /*bfb0*/  ENDCOLLECTIVE ;  /* 0x000000000000791b */ /* 0x007fe20003800000 */
.L_x_98:
[----:B------:R-:W-:Y:S01]  /*bfc0*/  @P2 LEA R12, R4, UR37, 0x1 ;  /* 0x00000025040c2c11 */ /* 0x000fe2000f8e08ff */
[----:B------:R-:W-:Y:S01]  /*bfd0*/  IMAD.MOV.U32 R13, RZ, RZ, R5 ;  /* 0x000000ffff0d7224 */ /* 0x000fe200078e0005 */
[----:B------:R-:W-:-:S04]  /*bfe0*/  @P2 LEA R11, P0, R20, R14, 0x1 ;  /* 0x0000000e140b2211 */ /* 0x000fc800078008ff */
[----:B------:R-:W-:Y:S01]  /*bff0*/  @P2 MOV R2, R11 ;  /* 0x0000000b00022202 */ /* 0x000fe20000000f00 */
[----:B------:R-:W-:Y:S02]  /*c000*/  @P2 IMAD.X R6, RZ, RZ, R6, P0 ;  /* 0x000000ffff062224 */ /* 0x000fe400000e0606 */
[----:B------:R-:W-:Y:S02]  /*c010*/  IMAD.MOV.U32 R11, RZ, RZ, 0x181f ;  /* 0x0000181fff0b7424 */ /* 0x000fe400078e00ff */
[----:B------:R-:W-:-:S05]  /*c020*/  @P2 IMAD.MOV.U32 R3, RZ, RZ, R6 ;  /* 0x000000ffff032224 */ /* 0x000fca00078e0006 */
[----:B------:R-:W-:Y:S01]  /*c030*/  @!PT LDS RZ, [RZ] ;  /* 0x00000000fffff984 */ /* 0x000fe20000000800 */
[----:B------:R-:W-:Y:S01]  /*c040*/  @!PT LDS RZ, [RZ] ;  /* 0x00000000fffff984 */ /* 0x000fe20000000800 */
[----:B------:R-:W-:Y:S01]  /*c050*/  @!PT LDS RZ, [RZ] ;  /* 0x00000000fffff984 */ /* 0x000fe20000000800 */
[----:B------:R0:W-:Y:S01]  /*c060*/  @P2 LDGSTS.E.BYPASS.LTC128B.128 [R12+0x1cc00], desc[UR48][R2.64], !P1 ;  /* 0x1cc00000020c2fae */ /* 0x0001e2000c901d70 */
[----:B------:R-:W-:Y:S01]  /*c070*/  ISETP.GE.AND P2, PT, R34, 0x21, PT ;  /* 0x000000212200780c */ /* 0x000fe20003f46270 */
[----:B0-----:R-:W-:-:S12]  /*c080*/  IMAD.MOV.U32 R12, RZ, RZ, 0x2 ;  /* 0x00000002ff0c7424 */ /* 0x001fd800078e00ff */
[----:B------:R-:W-:Y:S05]  /*c090*/  WARPSYNC.COLLECTIVE R15, `(.L_x_99) ;  /* 0x000000000f087348 */ /* 0x000fea0003c00000 */
[----:B------:R0:W1:Y:S02]  /*c0a0*/  SHFL.IDX P6, R14, R13, R12, R11 ;  /* 0x0000000c0d0e7389 */ /* 0x00006400000c000b */
[----:B01----:R-:W-:Y:S01]  /*c0b0*/  ENDCOLLECTIVE ;  /* 0x000000000000791b */ /* 0x003fe20003800000 */
.L_x_99:
[----:B------:R-:W-:Y:S01]  /*c0c0*/  MOV R13, R0 ;  /* 0x00000000000d7202 */ /* 0x000fe20000000f00 */
[----:B------:R-:W-:-:S07]  /*c0d0*/  IMAD.MOV.U32 R9, RZ, RZ, R14 ;  /* 0x000000ffff097224 */ /* 0x000fce00078e000e */
[----:B------:R-:W-:Y:S05]  /*c0e0*/  WARPSYNC.COLLECTIVE R15, `(.L_x_100) ;  /* 0x000000000f087348 */ /* 0x000fea0003c00000 */
[----:B------:R0:W1:Y:S02]  /*c0f0*/  SHFL.IDX P6, R14, R13, R12, R11 ;  /* 0x0000000c0d0e7389 */ /* 0x00006400000c000b */
[----:B01----:R-:W-:Y:S01]  /*c100*/  ENDCOLLECTIVE ;  /* 0x000000000000791b */ /* 0x003fe20003800000 */
.L_x_100:
[----:B------:R-:W-:Y:S01]  /*c110*/  @P2 LEA R12, R4, UR37, 0x1 ;  /* 0x00000025040c2c11 */ /* 0x000fe2000f8e08ff */
[----:B------:R-:W-:Y:S01]  /*c120*/  IMAD.MOV.U32 R13, RZ, RZ, R5 ;  /* 0x000000ffff0d7224 */ /* 0x000fe200078e0005 */
[----:B------:R-:W-:-:S05]  /*c130*/  @P2 LEA R10, P0, R20, R14, 0x1 ;  /* 0x0000000e140a2211 */ /* 0x000fca00078008ff */
[----:B------:R-:W-:Y:S02]  /*c140*/  @P2 IMAD.X R9, RZ, RZ, R9, P0 ;  /* 0x000000ffff092224 */ /* 0x000fe400000e0609 */
[----:B------:R-:W-:Y:S02]  /*c150*/  @P2 IMAD.MOV.U32 R2, RZ, RZ, R10 ;  /* 0x000000ffff022224 */ /* 0x000fe400078e000a */
[----:B------:R-:W-:-:S05]  /*c160*/  @P2 IMAD.MOV.U32 R3, RZ, RZ, R9 ;  /* 0x000000ffff032224 */ /* 0x000fca00078e0009 */
[----:B------:R-:W-:Y:S01]  /*c170*/  @!PT LDS RZ, [RZ] ;  /* 0x00000000fffff984 */ /* 0x000fe20000000800 */
[----:B------:R-:W-:Y:S01]  /*c180*/  @!PT LDS RZ, [RZ] ;  /* 0x00000000fffff984 */ /* 0x000fe20000000800 */
[----:B------:R-:W-:Y:S01]  /*c190*/  @!PT LDS RZ, [RZ] ;  /* 0x00000000fffff984 */ /* 0x000fe20000000800 */
[----:B------:R0:W-:Y:S01]  /*c1a0*/  @P2 LDGSTS.E.BYPASS.LTC128B.128 [R12+0x1d400], desc[UR48][R2.64], !P1 ;  /* 0x1d400000020c2fae */ /* 0x0001e2000c901d70 */
[----:B------:R-:W-:Y:S01]  /*c1b0*/  ISETP.GE.AND P2, PT, R34, 0x31, PT ;  /* 0x000000312200780c */ /* 0x000fe20003f46270 */
[----:B0-----:R-:W-:-:S12]  /*c1c0*/  IMAD.MOV.U32 R12, RZ, RZ, 0x3 ;  /* 0x00000003ff0c7424 */ /* 0x001fd800078e00ff */
[----:B------:R-:W-:-:S07]  /*c1d0*/  @P2 LEA R9, R4, UR37, 0x1 ;  /* 0x0000002504092c11 */ /* 0x000fce000f8e08ff */
[----:B------:R-:W-:Y:S05]  /*c1e0*/  WARPSYNC.COLLECTIVE R15, `(.L_x_101) ;  /* 0x000000000f087348 */ /* 0x000fea0003c00000 */
[----:B------:R0:W1:Y:S02]  /*c1f0*/  SHFL.IDX P6, R14, R13, R12, R11 ;  /* 0x0000000c0d0e7389 */ /* 0x00006400000c000b */
[----:B01----:R-:W-:Y:S01]  /*c200*/  ENDCOLLECTIVE ;  /* 0x000000000000791b */ /* 0x003fe20003800000 */
.L_x_101:
[----:B------:R-:W-:Y:S01]  /*c210*/  IMAD.MOV.U32 R13, RZ, RZ, R0 ;  /* 0x000000ffff0d7224 */ /* 0x000fe200078e0000 */
[----:B------:R-:W-:-:S07]  /*c220*/  MOV R7, R14 ;  /* 0x0000000e00077202 */ /* 0x000fce0000000f00 */
[----:B------:R-:W-:Y:S05]  /*c230*/  WARPSYNC.COLLECTIVE R15, `(.L_x_102) ;  /* 0x000000000f087348 */ /* 0x000fea0003c00000 */
[----:B------:R0:W1:Y:S02]  /*c240*/  SHFL.IDX P6, R14, R13, R12, R11 ;  /* 0x0000000c0d0e7389 */ /* 0x00006400000c000b */
[----:B01----:R-:W-:Y:S01]  /*c250*/  ENDCOLLECTIVE ;  /* 0x000000000000791b */ /* 0x003fe20003800000 */
.L_x_102:
[----:B------:R-:W-:Y:S01]  /*c260*/  IMAD.MOV.U32 R13, RZ, RZ, R5 ;  /* 0x000000ffff0d7224 */ /* 0x000fe200078e0005 */
[----:B------:R-:W-:Y:S02]  /*c270*/  MOV R12, 0x4 ;  /* 0x00000004000c7802 */ /* 0x000fe40000000f00 */
[----:B------:R-:W-:-:S13]  /*c280*/  @P2 LEA R8, P0, R20, R14, 0x1 ;  /* 0x0000000e14082211 */ /* 0x000fda00078008ff */
[----:B------:R-:W-:Y:S05]  /*c290*/  WARPSYNC.COLLECTIVE R15, `(.L_x_103) ;  /* 0x000000000f087348 */ /* 0x000fea0003c00000 */
[----:B------:R0:W1:Y:S02]  /*c2a0*/  SHFL.IDX P6, R14, R13, R12, R11 ;  /* 0x0000000c0d0e7389 */ /* 0x00006400000c000b */
[----:B01----:R-:W-:Y:S01]  /*c2b0*/  ENDCOLLECTIVE ;  /* 0x000000000000791b */ /* 0x003fe20003800000 */
.L_x_103:
        /* <DEDUP_REMOVED lines=8> */
[----:B------:R-:W-:Y:S02]  /*c340*/  IMAD.MOV.U32 R13, RZ, RZ, R0 ;  /* 0x000000ffff0d7224 */ /* 0x000fe400078e0000 */
[----:B0-----:R-:W-:-:S10]  /*c350*/  IMAD.MOV.U32 R2, RZ, RZ, R14 ;  /* 0x000000ffff027224 */ /* 0x001fd400078e000e */
[----:B------:R-:W-:Y:S05]  /*c360*/  WARPSYNC.COLLECTIVE R15, `(.L_x_104) ;  /* 0x000000000f087348 */ /* 0x000fea0003c00000 */
[----:B------:R0:W1:Y:S02]  /*c370*/  SHFL.IDX P6, R14, R13, R12, R11 ;  /* 0x0000000c0d0e7389 */ /* 0x00006400000c000b */
[----:B01----:R-:W-:Y:S01]  /*c380*/  ENDCOLLECTIVE ;  /* 0x000000000000791b */ /* 0x003fe20003800000 */
.L_x_104:
[----:B------:R-:W-:Y:S02]  /*c390*/  @P2 LEA R7, R4, UR37, 0x1 ;  /* 0x0000002504072c11 */ /* 0x000fe4000f8e08ff */
[----:B------:R-:W-:Y:S01]  /*c3a0*/  MOV R13, R5 ;  /* 0x00000005000d7202 */ /* 0x000fe20000000f00 */
[----:B------:R-:W-:Y:S01]  /*c3b0*/  IMAD.MOV.U32 R12, RZ, RZ, 0x5 ;  /* 0x00000005ff0c7424 */ /* 0x000fe200078e00ff */
[----:B------:R-:W-:-:S05]  /*c3c0*/  @P2 LEA R6, P0, R20, R14, 0x1 ;  /* 0x0000000e14062211 */ /* 0x000fca00078008ff */
[----:B------:R-:W-:Y:S02]  /*c3d0*/  @P2 IMAD.X R11, RZ, RZ, R2, P0 ;  /* 0x000000ffff0b2224 */ /* 0x000fe400000e0602 */
[----:B------:R-:W-:Y:S02]  /*c3e0*/  @P2 IMAD.MOV.U32 R2, RZ, RZ, R6 ;  /* 0x000000ffff022224 */ /* 0x000fe400078e0006 */
[----:B------:R-:W-:Y:S02]  /*c3f0*/  @P2 IMAD.MOV.U32 R3, RZ, RZ, R11 ;  /* 0x000000ffff032224 */ /* 0x000fe400078e000b */
[----:B------:R-:W-:-:S03]  /*c400*/  IMAD.MOV.U32 R11, RZ, RZ, 0x181f ;  /* 0x0000181fff0b7424 */ /* 0x000fc600078e00ff */
[----:B------:R-:W-:Y:S01]  /*c410*/  @!PT LDS RZ, [RZ] ;  /* 0x00000000fffff984 */ /* 0x000fe20000000800 */
[----:B------:R-:W-:Y:S01]  /*c420*/  @!PT LDS RZ, [RZ] ;  /* 0x00000000fffff984 */ /* 0x000fe20000000800 */
[----:B------:R-:W-:Y:S01]  /*c430*/  @!PT LDS RZ, [RZ] ;  /* 0x00000000fffff984 */ /* 0x000fe20000000800 */
[----:B------:R0:W-:Y:S04]  /*c440*/  @P2 LDGSTS.E.BYPASS.LTC128B.128 [R7+0x1e400], desc[UR48][R2.64], !P1 ;  /* 0x1e40000002072fae */ /* 0x0001e8000c901d70 */
[----:B0-----:R-:W-:Y:S05]  /*c450*/  WARPSYNC.COLLECTIVE R15, `(.L_x_105) ;  /* 0x000000000f087348 */ /* 0x001fea0003c00000 */
[----:B------:R1:W2:Y:S02]  /*c460*/  SHFL.IDX P6, R14, R13, R12, R11 ;  /* 0x0000000c0d0e7389 */ /* 0x0002a400000c000b */
[----:B012---:R-:W-:Y:S01]  /*c470*/  ENDCOLLECTIVE ;  /* 0x000000000000791b */ /* 0x007fe20003800000 */
.L_x_105:
[----:B------:R-:W-:Y:S02]  /*c480*/  IMAD.MOV.U32 R13, RZ, RZ, R0 ;  /* 0x000000ffff0d7224 */ /* 0x000fe400078e0000 */
[----:B------:R-:W-:-:S07]  /*c490*/  IMAD.MOV.U32 R5, RZ, RZ, R14 ;  /* 0x000000ffff057224 */ /* 0x000fce00078e000e */
[----:B------:R-:W-:Y:S05]  /*c4a0*/  WARPSYNC.COLLECTIVE R15, `(.L_x_106) ;  /* 0x000000000f087348 */ /* 0x000fea0003c00000 */
[----:B------:R0:W1:Y:S02]  /*c4b0*/  SHFL.IDX P6, R14, R13, R12, R11 ;  /* 0x0000000c0d0e7389 */ /* 0x00006400000c000b */
[----:B01----:R-:W-:Y:S01]  /*c4c0*/  ENDCOLLECTIVE ;  /* 0x000000000000791b */ /* 0x003fe20003800000 */
.L_x_106:
[----:B------:R-:W-:Y:S05]  /*c4d0*/  BRA `(.L_x_107) ;  /* 0xffffffcc00dc7947 */ /* 0x000fea000383ffff */
.L_x_52:
[----:B------:R-:W-:Y:S01]  /*c4e0*/  IMAD.MOV.U32 R13, RZ, RZ, R5 ;  /* 0x000000ffff0d7224 */ /* 0x000fe200078e0005 */
[----:B------:R-:W-:Y:S01]  /*c4f0*/  MOV R12, RZ ;  /* 0x000000ff000c7202 */ /* 0x000fe20000000f00 */
[----:B------:R-:W-:Y:S02]  /*c500*/  IMAD.MOV.U32 R11, RZ, RZ, 0x181f ;  /* 0x0000181fff0b7424 */ /* 0x000fe400078e00ff */
[----:B------:R-:W-:Y:S02]  /*c510*/  IMAD.MOV.U32 R15, RZ, RZ, -0x1 ;  /* 0xffffffffff0f7424 */ /* 0x000fe400078e00ff */
[----:B------:R-:W-:-:S07]  /*c520*/  IMAD.IADD R0, R36, 0x1, R0 ;  /* 0x0000000124007824 */ /* 0x000fce00078e0200 */
[----:B-1----:R-:W-:Y:S05]  /*c530*/  WARPSYNC.COLLECTIVE R15, `(.L_x_108) ;  /* 0x000000000f087348 */ /* 0x002fea0003c00000 */
[----:B------:R0:W2:Y:S02]  /*c540*/  SHFL.IDX P6, R14, R13, R12, R11 ;  /* 0x0000000c0d0e7389 */ /* 0x0000a400000c000b */
[----:B012---:R-:W-:Y:S01]  /*c550*/  ENDCOLLECTIVE ;  /* 0x000000000000791b */ /* 0x007fe20003800000 */
.L_x_108:
[C---:B------:R-:W-:Y:S01]  /*c560*/  VIADD R6, R0.reuse, 0x10 ;  /* 0x0000001000067836 */ /* 0x040fe20000000000 */
[----:B------:R-:W-:Y:S01]  /*c570*/  ISETP.GE.AND P0, PT, R0, UR39, PT ;  /* 0x0000002700007c0c */ /* 0x000fe2000bf06270 */
[----:B------:R-:W-:Y:S02]  /*c580*/  IMAD.MOV.U32 R13, RZ, RZ, R4 ;  /* 0x000000ffff0d7224 */ /* 0x000fe400078e0004 */
[----:B------:R-:W-:-:S10]  /*c590*/  IMAD.MOV.U32 R2, RZ, RZ, R14 ;  /* 0x000000ffff027224 */ /* 0x000fd400078e000e */
[----:B------:R-:W-:Y:S05]  /*c5a0*/  WARPSYNC.COLLECTIVE R15, `(.L_x_109) ;  /* 0x000000000f087348 */ /* 0x000fea0003c00000 */
[----:B------:R0:W1:Y:S02]  /*c5b0*/  SHFL.IDX P6, R14, R13, R12, R11 ;  /* 0x0000000c0d0e7389 */ /* 0x00006400000c000b */
[----:B01----:R-:W-:Y:S01]  /*c5c0*/  ENDCOLLECTIVE ;  /* 0x000000000000791b */ /* 0x003fe20003800000 */
.L_x_109:
[----:B------:R-:W-:Y:S02]  /*c5d0*/  IMAD.MOV.U32 R13, RZ, RZ, R5 ;  /* 0x000000ffff0d7224 */ /* 0x000fe400078e0005 */
[----:B------:R-:W-:Y:S01]  /*c5e0*/  IMAD.MOV.U32 R12, RZ, RZ, 0x1 ;  /* 0x00000001ff0c7424 */ /* 0x000fe200078e00ff */
[----:B------:R-:W-:-:S04]  /*c5f0*/  @!P0 LEA R14, P1, R21, R14, 0x1 ;  /* 0x0000000e150e8211 */ /* 0x000fc800078208ff */
[----:B------:R-:W-:Y:S01]  /*c600*/  @!P0 IADD3.X R3, RZ, R2, RZ, P1, !PT ;  /* 0x00000002ff038210 */ /* 0x000fe20000ffe4ff */
[----:B------:R-:W-:-:S08]  /*c610*/  @!P0 IMAD.MOV.U32 R2, RZ, RZ, R14 ;  /* 0x000000ffff028224 */ /* 0x000fd000078e000e */
[----:B------:R-:W-:Y:S05]  /*c620*/  WARPSYNC.COLLECTIVE R15, `(.L_x_110) ;  /* 0x000000000f087348 */ /* 0x000fea0003c00000 */
[----:B------:R0:W1:Y:S02]  /*c630*/  SHFL.IDX P6, R14, R13, R12, R11 ;  /* 0x0000000c0d0e7389 */ /* 0x00006400000c000b */
[----:B01----:R-:W-:Y:S01]  /*c640*/  ENDCOLLECTIVE ;  /* 0x000000000000791b */ /* 0x003fe20003800000 */
.L_x_110:
[----:B------:R-:W-:Y:S01]  /*c650*/  @!PT LDS RZ, [RZ] ;  /* 0x00000000fffff984 */ /* 0x000fe20000000800 */
[----:B------:R-:W-:Y:S01]  /*c660*/  @!PT LDS RZ, [RZ] ;  /* 0x00000000fffff984 */ /* 0x000fe20000000800 */
[----:B------:R-:W-:Y:S01]  /*c670*/  @!PT LDS RZ, [RZ] ;  /* 0x00000000fffff984 */ /* 0x000fe20000000800 */
[----:B------:R0:W-:Y:S01]  /*c680*/  @!P0 LDGSTS.E.BYPASS.LTC128B.128 [R20+0x18400], desc[UR48][R2.64], !P5 ;  /* 0x1840000002148fae */ /* 0x0001e2000e901d70 */
[----:B------:R-:W-:Y:S02]  /*c690*/  ISETP.GE.AND P0, PT, R6, UR39, PT ;  /* 0x0000002706007c0c */ /* 0x000fe4000bf06270 */
[----:B------:R-:W-:Y:S01]  /*c6a0*/  MOV R13, R4 ;  /* 0x00000004000d7202 */ /* 0x000fe20000000f00 */
[----:B------:R-:W-:-:S10]  /*c6b0*/  IMAD.MOV.U32 R6, RZ, RZ, R14 ;  /* 0x000000ffff067224 */ /* 0x000fd400078e000e */
[----:B0-----:R-:W-:Y:S05]  /*c6c0*/  WARPSYNC.COLLECTIVE R15, `(.L_x_111) ;  /* 0x000000000f087348 */ /* 0x001fea0003c00000 */
[----:B------:R1:W2:Y:S02]  /*c6d0*/  SHFL.IDX P6, R14, R13, R12, R11 ;  /* 0x0000000c0d0e7389 */ /* 0x0002a400000c000b */
[----:B012---:R-:W-:Y:S01]  /*c6e0*/  ENDCOLLECTIVE ;  /* 0x000000000000791b */ /* 0x007fe20003800000 */
.L_x_111:
[----:B------:R-:W-:Y:S02]  /*c6f0*/  IMAD.MOV.U32 R13, RZ, RZ, R5 ;  /* 0x000000ffff0d7224 */ /* 0x000fe400078e0005 */
[----:B------:R-:W-:Y:S01]  /*c700*/  IMAD.MOV.U32 R12, RZ, RZ, 0x2 ;  /* 0x00000002ff0c7424 */ /* 0x000fe200078e00ff */
[----:B------:R-:W-:-:S13]  /*c710*/  @!P0 LEA R2, P1, R21, R14, 0x1 ;  /* 0x0000000e15028211 */ /* 0x000fda00078208ff */
[----:B------:R-:W-:Y:S05]  /*c720*/  WARPSYNC.COLLECTIVE R15, `(.L_x_112) ;  /* 0x000000000f087348 */ /* 0x000fea0003c00000 */
[----:B------:R0:W1:Y:S02]  /*c730*/  SHFL.IDX P6, R14, R13, R12, R11 ;  /* 0x0000000c0d0e7389 */ /* 0x00006400000c000b */
[----:B01----:R-:W-:Y:S01]  /*c740*/  ENDCOLLECTIVE ;  /* 0x000000000000791b */ /* 0x003fe20003800000 */
.L_x_112:
[----:B------:R-:W-:Y:S02]  /*c750*/  @!P0 IMAD.X R3, RZ, RZ, R6, P1 ;  /* 0x000000ffff038224 */ /* 0x000fe400008e0606 */
[----:B------:R-:W-:-:S03]  /*c760*/  VIADD R6, R0, 0x20 ;  /* 0x0000002000067836 */ /* 0x000fc60000000000 */
[----:B------:R-:W-:Y:S01]  /*c770*/  @!PT LDS RZ, [RZ] ;  /* 0x00000000fffff984 */ /* 0x000fe20000000800 */
[----:B------:R-:W-:Y:S01]  /*c780*/  @!PT LDS RZ, [RZ] ;  /* 0x00000000fffff984 */ /* 0x000fe20000000800 */
[----:B------:R-:W-:Y:S01]  /*c790*/  @!PT LDS RZ, [RZ] ;  /* 0x00000000fffff984 */ /* 0x000fe20000000800 */
[----:B------:R0:W-:Y:S02]  /*c7a0*/  @!P0 LDGSTS.E.BYPASS.LTC128B.128 [R20+0x18c00], desc[UR48][R2.64], !P5 ;  /* 0x18c0000002148fae */ /* 0x0001e4000e901d70 */
[----:B------:R-:W-:Y:S02]  /*c7b0*/  ISETP.GE.AND P0, PT, R6, UR39, PT ;  /* 0x0000002706007c0c */ /* 0x000fe4000bf06270 */
[----:B------:R-:W-:Y:S01]  /*c7c0*/  MOV R13, R4 ;  /* 0x00000004000d7202 */ /* 0x000fe20000000f00 */
[----:B------:R-:W-:-:S10]  /*c7d0*/  IMAD.MOV.U32 R6, RZ, RZ, R14 ;  /* 0x000000ffff067224 */ /* 0x000fd400078e000e */
[----:B0-----:R-:W-:Y:S05]  /*c7e0*/  WARPSYNC.COLLECTIVE R15, `(.L_x_113) ;  /* 0x000000000f087348 */ /* 0x001fea0003c00000 */
[----:B------:R1:W2:Y:S02]  /*c7f0*/  SHFL.IDX P6, R14, R13, R12, R11 ;  /* 0x0000000c0d0e7389 */ /* 0x0002a400000c000b */
[----:B012---:R-:W-:Y:S01]  /*c800*/  ENDCOLLECTIVE ;  /* 0x000000000000791b */ /* 0x007fe20003800000 */
.L_x_113:
[----:B------:R-:W-:Y:S02]  /*c810*/  IMAD.MOV.U32 R13, RZ, RZ, R5 ;  /* 0x000000ffff0d7224 */ /* 0x000fe400078e0005 */
[----:B------:R-:W-:Y:S01]  /*c820*/  IMAD.MOV.U32 R12, RZ, RZ, 0x3 ;  /* 0x00000003ff0c7424 */ /* 0x000fe200078e00ff */
[----:B------:R-:W-:-:S13]  /*c830*/  @!P0 LEA R2, P1, R21, R14, 0x1 ;  /* 0x0000000e15028211 */ /* 0x000fda00078208ff */
[----:B------:R-:W-:Y:S05]  /*c840*/  WARPSYNC.COLLECTIVE R15, `(.L_x_114) ;  /* 0x000000000f087348 */ /* 0x000fea0003c00000 */
[----:B------:R0:W1:Y:S02]  /*c850*/  SHFL.IDX P6, R14, R13, R12, R11 ;  /* 0x0000000c0d0e7389 */ /* 0x00006400000c000b */
[----:B01----:R-:W-:Y:S01]  /*c860*/  ENDCOLLECTIVE ;  /* 0x000000000000791b */ /* 0x003fe20003800000 */
.L_x_114:
        /* <DEDUP_REMOVED lines=12> */
.L_x_115:
[----:B------:R-:W-:Y:S02]  /*c930*/  IMAD.MOV.U32 R13, RZ, RZ, R5 ;  /* 0x000000ffff0d7224 */ /* 0x000fe400078e0005 */
[----:B------:R-:W-:Y:S01]  /*c940*/  IMAD.MOV.U32 R12, RZ, RZ, 0x4 ;  /* 0x00000004ff0c7424 */ /* 0x000fe200078e00ff */
[----:B------:R-:W-:-:S13]  /*c950*/  @!P0 LEA R2, P1, R21, R14, 0x1 ;  /* 0x0000000e15028211 */ /* 0x000fda00078208ff */
[----:B------:R-:W-:Y:S05]  /*c960*/  WARPSYNC.COLLECTIVE R15, `(.L_x_116) ;  /* 0x000000000f087348 */ /* 0x000fea0003c00000 */
[----:B------:R0:W1:Y:S02]  /*c970*/  SHFL.IDX P6, R14, R13, R12, R11 ;  /* 0x0000000c0d0e7389 */ /* 0x00006400000c000b */
[----:B01----:R-:W-:Y:S01]  /*c980*/  ENDCOLLECTIVE ;  /* 0x000000000000791b */ /* 0x003fe20003800000 */
.L_x_116:
        /* <DEDUP_REMOVED lines=12> */
.L_x_117:
[----:B------:R-:W-:Y:S02]  /*ca50*/  IMAD.MOV.U32 R13, RZ, RZ, R5 ;  /* 0x000000ffff0d7224 */ /* 0x000fe400078e0005 */
[----:B------:R-:W-:Y:S01]  /*ca60*/  IMAD.MOV.U32 R12, RZ, RZ, 0x5 ;  /* 0x00000005ff0c7424 */ /* 0x000fe200078e00ff */
[----:B------:R-:W-:-:S13]  /*ca70*/  @!P0 LEA R2, P1, R21, R14, 0x1 ;  /* 0x0000000e15028211 */ /* 0x000fda00078208ff */
[----:B------:R-:W-:Y:S05]  /*ca80*/  WARPSYNC.COLLECTIVE R15, `(.L_x_118) ;  /* 0x000000000f087348 */ /* 0x000fea0003c00000 */
[----:B------:R0:W1:Y:S02]  /*ca90*/  SHFL.IDX P6, R14, R13, R12, R11 ;  /* 0x0000000c0d0e7389 */ /* 0x00006400000c000b */
[----:B01----:R-:W-:Y:S01]  /*caa0*/  ENDCOLLECTIVE ;  /* 0x000000000000791b */ /* 0x003fe20003800000 */
.L_x_118:
        /* <DEDUP_REMOVED lines=12> */
.L_x_119:
[----:B------:R-:W-:Y:S02]  /*cb70*/  IMAD.MOV.U32 R13, RZ, RZ, R5 ;  /* 0x000000ffff0d7224 */ /* 0x000fe400078e0005 */
[----:B------:R-:W-:Y:S01]  /*cb80*/  IMAD.MOV.U32 R12, RZ, RZ, 0x6 ;  /* 0x00000006ff0c7424 */ /* 0x000fe200078e00ff */
[----:B------:R-:W-:-:S13]  /*cb90*/  @!P0 LEA R2, P1, R21, R14, 0x1 ;  /* 0x0000000e15028211 */ /* 0x000fda00078208ff */
[----:B------:R-:W-:Y:S05]  /*cba0*/  WARPSYNC.COLLECTIVE R15, `(.L_x_120) ;  /* 0x000000000f087348 */ /* 0x000fea0003c00000 */
[----:B------:R0:W1:Y:S02]  /*cbb0*/  SHFL.IDX P6, R14, R13, R12, R11 ;  /* 0x0000000c0d0e7389 */ /* 0x00006400000c000b */
[----:B01----:R-:W-:Y:S01]  /*cbc0*/  ENDCOLLECTIVE ;  /* 0x000000000000791b */ /* 0x003fe20003800000 */
.L_x_120:
        /* <DEDUP_REMOVED lines=12> */
.L_x_121:
[----:B------:R-:W-:Y:S02]  /*cc90*/  IMAD.MOV.U32 R13, RZ, RZ, R5 ;  /* 0x000000ffff0d7224 */ /* 0x000fe400078e0005 */
[----:B------:R-:W-:Y:S01]  /*cca0*/  IMAD.MOV.U32 R12, RZ, RZ, 0x7 ;  /* 0x00000007ff0c7424 */ /* 0x000fe200078e00ff */
[----:B------:R-:W-:-:S13]  /*ccb0*/  @!P0 LEA R2, P1, R21, R14, 0x1 ;  /* 0x0000000e15028211 */ /* 0x000fda00078208ff */
[----:B------:R-:W-:Y:S05]  /*ccc0*/  WARPSYNC.COLLECTIVE R15, `(.L_x_122) ;  /* 0x000000000f087348 */ /* 0x000fea0003c00000 */
[----:B------:R0:W1:Y:S02]  /*ccd0*/  SHFL.IDX P6, R14, R13, R12, R11 ;  /* 0x0000000c0d0e7389 */ /* 0x00006400000c000b */
[----:B01----:R-:W-:Y:S01]  /*cce0*/  ENDCOLLECTIVE ;  /* 0x000000000000791b */ /* 0x003fe20003800000 */
.L_x_122:
[----:B------:R-:W-:-:S05]  /*ccf0*/  @!P0 IMAD.X R3, RZ, RZ, R6, P1 ;  /* 0x000000ffff038224 */ /* 0x000fca00008e0606 */
[----:B------:R-:W-:Y:S01]  /*cd00*/  @!PT LDS RZ, [RZ] ;  /* 0x00000000fffff984 */ /* 0x000fe20000000800 */
[----:B------:R-:W-:Y:S01]  /*cd10*/  @!PT LDS RZ, [RZ] ;  /* 0x00000000fffff984 */ /* 0x000fe20000000800 */
[----:B------:R-:W-:Y:S01]  /*cd20*/  @!PT LDS RZ, [RZ] ;  /* 0x00000000fffff984 */ /* 0x000fe20000000800 */
[----:B------:R0:W-:Y:S01]  /*cd30*/  @!P0 LDGSTS.E.BYPASS.LTC128B.128 [R20+0x1b400], desc[UR48][R2.64], !P5 ;  /* 0x1b40000002148fae */ /* 0x0001e2000e901d70 */
[----:B------:R-:W-:Y:S02]  /*cd40*/  IMAD.MOV.U32 R13, RZ, RZ, R4 ;  /* 0x000000ffff0d7224 */ /* 0x000fe400078e0004 */
[----:B------:R-:W-:-:S07]  /*cd50*/  IMAD.MOV.U32 R6, RZ, RZ, R14 ;  /* 0x000000ffff067224 */ /* 0x000fce00078e000e */
[----:B0-----:R-:W-:Y:S05]  /*cd60*/  WARPSYNC.COLLECTIVE R15, `(.L_x_123) ;  /* 0x000000000f087348 */ /* 0x001fea0003c00000 */
[----:B------:R1:W2:Y:S02]  /*cd70*/  SHFL.IDX P6, R14, R13, R12, R11 ;  /* 0x0000000c0d0e7389 */ /* 0x0002a400000c000b */
[----:B012---:R-:W-:Y:S01]  /*cd80*/  ENDCOLLECTIVE ;  /* 0x000000000000791b */ /* 0x007fe20003800000 */
.L_x_123:
[----:B------:R-:W-:Y:S05]  /*cd90*/  BRA `(.L_x_124) ;  /* 0xffffffcc00e87947 */ /* 0x000fea000383ffff */
.L_x_54:
[----:B0-----:R-:W-:-:S04]  /*cda0*/  MOV R3, UR37 ;  /* 0x0000002500037c02 */ /* 0x001fc80008000f00 */
[----:B------:R0:W2:Y:S03]  /*cdb0*/  SYNCS.PHASECHK.TRANS64.TRYWAIT P0, [R3+URZ+0x22820], R0 ;  /* 0x02282000030075a7 */ /* 0x0000a6000800017f */
[----:B--2---:R-:W-:Y:S05]  /*cdc0*/  @!P0 NANOSLEEP.SYNCS 0x989680 ;  /* 0x009896800000895d */ /* 0x004fea0003900000 */
[----:B------:R-:W2:Y:S02]  /*cdd0*/  @!P0 SYNCS.PHASECHK.TRANS64 P0, [R3+URZ+0x22820], R0 ;  /* 0x02282000030085a7 */ /* 0x000ea4000800007f */
[----:B--2---:R-:W-:Y:S05]  /*cde0*/  @!P0 BRA `(.L_x_54) ;  /* 0xfffffffc00ec8947 */ /* 0x004fea000383ffff */
[----:B------:R-:W-:Y:S05]  /*cdf0*/  BRA `(.L_x_125) ;  /* 0xffffffd0001c7947 */ /* 0x000fea000383ffff */
.L_x_57:
[----:B0-----:R0:W2:Y:S02]  /*ce00*/  SYNCS.PHASECHK.TRANS64.TRYWAIT P0, [R22+URZ+0x22860], R3 ;  /* 0x02286003160075a7 */ /* 0x0010a4000800017f */
[----:B--2---:R-:W-:Y:S05]  /*ce10*/  @!P0 NANOSLEEP.SYNCS 0x989680 ;  /* 0x009896800000895d */ /* 0x004fea0003900000 */
[----:B------:R-:W2:Y:S02]  /*ce20*/  @!P0 SYNCS.PHASECHK.TRANS64 P0, [R22+URZ+0x22860], R3 ;  /* 0x02286003160085a7 */ /* 0x000ea4000800007f */
[----:B--2---:R-:W-:Y:S05]  /*ce30*/  @!P0 BRA `(.L_x_57) ;  /* 0xfffffffc00f08947 */ /* 0x004fea000383ffff */
[----:B------:R-:W-:Y:S05]  /*ce40*/  BRA `(.L_x_126) ;  /* 0xffffffd0002c7947 */ /* 0x000fea000383ffff */
.L_x_58:
[----:B------:R-:W-:Y:S01]  /*ce50*/  BSSY B0, `(.L_x_127) ;  /* 0x0000008000007945 */ /* 0x000fe20003800000 */
[----:B------:R-:W-:Y:S02]  /*ce60*/  IMAD.MOV.U32 R13, RZ, RZ, R7 ;  /* 0x000000ffff0d7224 */ /* 0x000fe400078e0007 */
[----:B------:R-:W-:Y:S02]  /*ce70*/  IMAD.MOV.U32 R12, RZ, RZ, RZ ;  /* 0x000000ffff0c7224 */ /* 0x000fe400078e00ff */
[----:B------:R-:W-:Y:S02]  /*ce80*/  IMAD.MOV.U32 R11, RZ, RZ, 0x181f ;  /* 0x0000181fff0b7424 */ /* 0x000fe400078e00ff */
[----:B------:R-:W-:-:S07]  /*ce90*/  IMAD.MOV.U32 R15, RZ, RZ, -0x1 ;  /* 0xffffffffff0f7424 */ /* 0x000fce00078e00ff */
[----:B-1----:R-:W-:Y:S05]  /*cea0*/  WARPSYNC.COLLECTIVE R15, `(.L_x_128) ;  /* 0x000000000f087348 */ /* 0x002fea0003c00000 */
[----:B------:R0:W2:Y:S02]  /*ceb0*/  SHFL.IDX P6, R14, R13, R12, R11 ;  /* 0x0000000c0d0e7389 */ /* 0x0000a400000c000b */
[----:B012---:R-:W-:Y:S01]  /*cec0*/  ENDCOLLECTIVE ;  /* 0x000000000000791b */ /* 0x007fe20003800000 */
.L_x_128:
[----:B------:R-:W-:Y:S05]  /*ced0*/  BSYNC B0 ;  /* 0x0000000000007941 */ /* 0x000fea0003800000 */
.L_x_127:
[----:B------:R-:W0:Y:S01]  /*cee0*/  S2R R4, SR_TID.X ;  /* 0x0000000000047919 */ /* 0x000e220000002100 */
[----:B------:R-:W-:Y:S01]  /*cef0*/  MOV R13, R8 ;  /* 0x00000008000d7202 */ /* 0x000fe20000000f00 */
[----:B------:R-:W-:Y:S01]  /*cf00*/  IMAD.MOV.U32 R12, RZ, RZ, RZ ;  /* 0x000000ffff0c7224 */ /* 0x000fe200078e00ff */
[----:B------:R-:W-:Y:S01]  /*cf10*/  LOP3.LUT P3, RZ, R35, 0x4, RZ, 0xc0, !PT ;  /* 0x0000000423ff7812 */ /* 0x000fe2000786c0ff */
[----:B------:R-:W-:Y:S01]  /*cf20*/  IMAD.MOV.U32 R11, RZ, RZ, 0x181f ;  /* 0x0000181fff0b7424 */ /* 0x000fe200078e00ff */
[C---:B------:R-:W-:Y:S01]  /*cf30*/  LOP3.LUT P2, RZ, R16.reuse, 0x80000000, RZ, 0xc0, !PT ;  /* 0x8000000010ff7812 */ /* 0x040fe2000784c0ff */
[----:B------:R-:W-:Y:S01]  /*cf40*/  IMAD.MOV.U32 R15, RZ, RZ, -0x1 ;  /* 0xffffffffff0f7424 */ /* 0x000fe200078e00ff */
[C---:B------:R-:W-:Y:S01]  /*cf50*/  LOP3.LUT P1, RZ, R16.reuse, 0x4000000, RZ, 0xc0, !PT ;  /* 0x0400000010ff7812 */ /* 0x040fe2000782c0ff */
[----:B------:R-:W-:Y:S01]  /*cf60*/  IMAD.MOV.U32 R3, RZ, RZ, R14 ;  /* 0x000000ffff037224 */ /* 0x000fe200078e000e */
[----:B------:R-:W-:-:S13]  /*cf70*/  LOP3.LUT P4, RZ, R16, 0x200000, RZ, 0xc0, !PT ;  /* 0x0020000010ff7812 */ /* 0x000fda000788c0ff */
[----:B0-----:R-:W-:Y:S05]  /*cf80*/  WARPSYNC.COLLECTIVE R15, `(.L_x_129) ;  /* 0x000000000f087348 */ /* 0x001fea0003c00000 */
[----:B------:R1:W2:Y:S02]  /*cf90*/  SHFL.IDX P6, R14, R13, R12, R11 ;  /* 0x0000000c0d0e7389 */ /* 0x0002a400000c000b */
[----:B012---:R-:W-:Y:S01]  /*cfa0*/  ENDCOLLECTIVE ;  /* 0x000000000000791b */ /* 0x007fe20003800000 */
.L_x_129:
[----:B------:R-:W-:Y:S02]  /*cfb0*/  LEA R6, R6, UR37, 0x1 ;  /* 0x0000002506067c11 */ /* 0x000fe4000f8e08ff */
[----:B------:R-:W-:Y:S01]  /*cfc0*/  LOP3.LUT P5, RZ, R16, 0x40000, RZ, 0xc0, !PT ;  /* 0x0004000010ff7812 */ /* 0x000fe200078ac0ff */
[----:B------:R-:W-:Y:S02]  /*cfd0*/  IMAD.MOV.U32 R13, RZ, RZ, R7 ;  /* 0x000000ffff0d7224 */ /* 0x000fe400078e0007 */
[----:B------:R-:W-:Y:S02]  /*cfe0*/  IMAD.MOV.U32 R12, RZ, RZ, 0x1 ;  /* 0x00000001ff0c7424 */ /* 0x000fe400078e00ff */
[----:B------:R-:W-:Y:S02]  /*cff0*/  IMAD.SHL.U32 R4, R4, 0x8, RZ ;  /* 0x0000000804047824 */ /* 0x000fe400078e00ff */
[----:B------:R-:W-:-:S07]  /*d000*/  IMAD.MOV.U32 R2, RZ, RZ, R14 ;  /* 0x000000ffff027224 */ /* 0x000fce00078e000e */
[----:B------:R-:W-:Y:S05]  /*d010*/  WARPSYNC.COLLECTIVE R15, `(.L_x_130) ;  /* 0x000000000f087348 */ /* 0x000fea0003c00000 */
[----:B------:R0:W1:Y:S02]  /*d020*/  SHFL.IDX P6, R14, R13, R12, R11 ;  /* 0x0000000c0d0e7389 */ /* 0x00006400000c000b */
[----:B01----:R-:W-:Y:S01]  /*d030*/  ENDCOLLECTIVE ;  /* 0x000000000000791b */ /* 0x003fe20003800000 */
.L_x_130:
[----:B------:R-:W-:-:S04]  /*d040*/  LOP3.LUT R4, R4, 0x38, RZ, 0xc0, !PT ;  /* 0x0000003804047812 */ /* 0x000fc800078ec0ff */
[----:B------:R-:W-:-:S04]  /*d050*/  SHF.L.U32 R0, R4, 0x1, RZ ;  /* 0x0000000104007819 */ /* 0x000fc800000006ff */
[----:B------:R-:W-:-:S05]  /*d060*/  IADD3 R2, P0, R2, R0, RZ ;  /* 0x0000000002027210 */ /* 0x000fca0007f1e0ff */
[----:B------:R-:W-:Y:S02]  /*d070*/  IMAD.X R3, RZ, RZ, R3, P0 ;  /* 0x000000ffff037224 */ /* 0x000fe400000e0603 */
[----:B------:R-:W-:-:S03]  /*d080*/  IMAD.MOV.U32 R13, RZ, RZ, R8 ;  /* 0x000000ffff0d7224 */ /* 0x000fc600078e0008 */
[----:B------:R-:W-:Y:S01]  /*d090*/  @!PT LDS RZ, [RZ] ;  /* 0x00000000fffff984 */ /* 0x000fe20000000800 */
[----:B------:R-:W-:Y:S01]  /*d0a0*/  @!PT LDS RZ, [RZ] ;  /* 0x00000000fffff984 */ /* 0x000fe20000000800 */
[----:B------:R-:W-:Y:S01]  /*d0b0*/  @!PT LDS RZ, [RZ] ;  /* 0x00000000fffff984 */ /* 0x000fe20000000800 */
[----:B------:R-:W-:Y:S01]  /*d0c0*/  LDGSTS.E.BYPASS.LTC128B.128 [R6+0x400], desc[UR48][R2.64], !P3 ;  /* 0x0040000002067fae */ /* 0x000fe2000d901d70 */
[----:B------:R-:W-:-:S03]  /*d0d0*/  LOP3.LUT P3, RZ, R35, 0x2, RZ, 0xc0, !PT ;  /* 0x0000000223ff7812 */ /* 0x000fc6000786c0ff */
[----:B------:R-:W-:Y:S01]  /*d0e0*/  LDGSTS.E.BYPASS.LTC128B.128 [R6+0x3400], desc[UR48][R2.64+0x80], !P2 ;  /* 0x0340008002067fae */ /* 0x000fe2000d101d70 */
[----:B------:R-:W-:-:S03]  /*d0f0*/  LOP3.LUT P2, RZ, R16, 0x40000000, RZ, 0xc0, !PT ;  /* 0x4000000010ff7812 */ /* 0x000fc6000784c0ff */
[----:B------:R-:W-:Y:S01]  /*d100*/  LDGSTS.E.BYPASS.LTC128B.128 [R6+0x6400], desc[UR48][R2.64+0x100], !P1 ;  /* 0x0640010002067fae */ /* 0x000fe2000c901d70 */
[----:B------:R-:W-:-:S03]  /*d110*/  LOP3.LUT P1, RZ, R16, 0x2000000, RZ, 0xc0, !PT ;  /* 0x0200000010ff7812 */ /* 0x000fc6000782c0ff */
[----:B------:R0:W-:Y:S01]  /*d120*/  LDGSTS.E.BYPASS.LTC128B.128 [R6+0x9400], desc[UR48][R2.64+0x180], !P4 ;  /* 0x0940018002067fae */ /* 0x0001e2000e101d70 */
[----:B------:R-:W-:Y:S01]  /*d130*/  LOP3.LUT P4, RZ, R16, 0x100000, RZ, 0xc0, !PT ;  /* 0x0010000010ff7812 */ /* 0x000fe2000788c0ff */
[----:B0-----:R-:W-:-:S12]  /*d140*/  IMAD.MOV.U32 R3, RZ, RZ, R14 ;  /* 0x000000ffff037224 */ /* 0x001fd800078e000e */
[----:B------:R-:W-:Y:S05]  /*d150*/  WARPSYNC.COLLECTIVE R15, `(.L_x_131) ;  /* 0x000000000f087348 */ /* 0x000fea0003c00000 */
[----:B------:R0:W1:Y:S02]  /*d160*/  SHFL.IDX P6, R14, R13, R12, R11 ;  /* 0x0000000c0d0e7389 */ /* 0x00006400000c000b */
[----:B01----:R-:W-:Y:S01]  /*d170*/  ENDCOLLECTIVE ;  /* 0x000000000000791b */ /* 0x003fe20003800000 */
.L_x_131:
[----:B------:R-:W-:Y:S02]  /*d180*/  IMAD.MOV.U32 R13, RZ, RZ, R7 ;  /* 0x000000ffff0d7224 */ /* 0x000fe400078e0007 */
[----:B------:R-:W-:Y:S01]  /*d190*/  IMAD.MOV.U32 R12, RZ, RZ, 0x2 ;  /* 0x00000002ff0c7424 */ /* 0x000fe200078e00ff */
[----:B------:R-:W-:-:S07]  /*d1a0*/  MOV R2, R14 ;  /* 0x0000000e00027202 */ /* 0x000fce0000000f00 */
[----:B------:R-:W-:Y:S05]  /*d1b0*/  WARPSYNC.COLLECTIVE R15, `(.L_x_132) ;  /* 0x000000000f087348 */ /* 0x000fea0003c00000 */
[----:B------:R0:W1:Y:S02]  /*d1c0*/  SHFL.IDX P6, R14, R13, R12, R11 ;  /* 0x0000000c0d0e7389 */ /* 0x00006400000c000b */
[----:B01----:R-:W-:Y:S01]  /*d1d0*/  ENDCOLLECTIVE ;  /* 0x000000000000791b */ /* 0x003fe20003800000 */
.L_x_132:
[----:B------:R-:W-:-:S05]  /*d1e0*/  IADD3 R2, P0, R2, R0, RZ ;  /* 0x0000000002027210 */ /* 0x000fca0007f1e0ff */
[----:B------:R-:W-:-:S05]  /*d1f0*/  IMAD.X R3, RZ, RZ, R3, P0 ;  /* 0x000000ffff037224 */ /* 0x000fca00000e0603 */
[----:B------:R-:W-:Y:S01]  /*d200*/  @!PT LDS RZ, [RZ] ;  /* 0x00000000fffff984 */ /* 0x000fe20000000800 */
[----:B------:R-:W-:Y:S01]  /*d210*/  @!PT LDS RZ, [RZ] ;  /* 0x00000000fffff984 */ /* 0x000fe20000000800 */
[----:B------:R-:W-:Y:S01]  /*d220*/  @!PT LDS RZ, [RZ] ;  /* 0x00000000fffff984 */ /* 0x000fe20000000800 */
[----:B------:R-:W-:Y:S01]  /*d230*/  LDGSTS.E.BYPASS.LTC128B.128 [R6+0xc00], desc[UR48][R2.64], !P3 ;  /* 0x00c0000002067fae */ /* 0x000fe2000d901d70 */
[----:B------:R-:W-:Y:S01]  /*d240*/  LOP3.LUT P3, RZ, R35, 0x1, RZ, 0xc0, !PT ;  /* 0x0000000123ff7812 */ /* 0x000fe2000786c0ff */
[----:B------:R-:W-:Y:S02]  /*d250*/  IMAD.MOV.U32 R13, RZ, RZ, R8 ;  /* 0x000000ffff0d7224 */ /* 0x000fe400078e0008 */
        /* <DEDUP_REMOVED lines=10> */
.L_x_133:
[----:B------:R-:W-:Y:S02]  /*d300*/  IMAD.MOV.U32 R13, RZ, RZ, R7 ;  /* 0x000000ffff0d7224 */ /* 0x000fe400078e0007 */
[----:B------:R-:W-:Y:S01]  /*d310*/  IMAD.MOV.U32 R12, RZ, RZ, 0x3 ;  /* 0x00000003ff0c7424 */ /* 0x000fe200078e00ff */
[----:B------:R-:W-:-:S07]  /*d320*/  MOV R2, R14 ;  /* 0x0000000e00027202 */ /* 0x000fce0000000f00 */
[----:B------:R-:W-:Y:S05]  /*d330*/  WARPSYNC.COLLECTIVE R15, `(.L_x_134) ;  /* 0x000000000f087348 */ /* 0x000fea0003c00000 */
[----:B------:R0:W1:Y:S02]  /*d340*/  SHFL.IDX P6, R14, R13, R12, R11 ;  /* 0x0000000c0d0e7389 */ /* 0x00006400000c000b */
[----:B01----:R-:W-:Y:S01]  /*d350*/  ENDCOLLECTIVE ;  /* 0x000000000000791b */ /* 0x003fe20003800000 */
.L_x_134:
[----:B------:R-:W-:-:S05]  /*d360*/  IADD3 R2, P0, R2, R0, RZ ;  /* 0x0000000002027210 */ /* 0x000fca0007f1e0ff */
[----:B------:R-:W-:-:S05]  /*d370*/  IMAD.X R3, RZ, RZ, R3, P0 ;  /* 0x000000ffff037224 */ /* 0x000fca00000e0603 */
[----:B------:R-:W-:Y:S01]  /*d380*/  @!PT LDS RZ, [RZ] ;  /* 0x00000000fffff984 */ /* 0x000fe20000000800 */
[----:B------:R-:W-:Y:S01]  /*d390*/  @!PT LDS RZ, [RZ] ;  /* 0x00000000fffff984 */ /* 0x000fe20000000800 */
[----:B------:R-:W-:Y:S01]  /*d3a0*/  @!PT LDS RZ, [RZ] ;  /* 0x00000000fffff984 */ /* 0x000fe20000000800 */
[----:B------:R-:W-:Y:S01]  /*d3b0*/  LDGSTS.E.BYPASS.LTC128B.128 [R6+0x1400], desc[UR48][R2.64], !P3 ;  /* 0x0140000002067fae */ /* 0x000fe2000d901d70 */
[C---:B------:R-:W-:Y:S01]  /*d3c0*/  LOP3.LUT P3, RZ, R16.reuse, 0x10000000, RZ, 0xc0, !PT ;  /* 0x1000000010ff7812 */ /* 0x040fe2000786c0ff */
        /* <DEDUP_REMOVED lines=11> */
.L_x_135:
[----:B------:R-:W-:Y:S02]  /*d480*/  IMAD.MOV.U32 R13, RZ, RZ, R7 ;  /* 0x000000ffff0d7224 */ /* 0x000fe400078e0007 */
[----:B------:R-:W-:Y:S01]  /*d490*/  IMAD.MOV.U32 R12, RZ, RZ, 0x4 ;  /* 0x00000004ff0c7424 */ /* 0x000fe200078e00ff */
[----:B------:R-:W-:-:S07]  /*d4a0*/  MOV R2, R14 ;  /* 0x0000000e00027202 */ /* 0x000fce0000000f00 */
[----:B------:R-:W-:Y:S05]  /*d4b0*/  WARPSYNC.COLLECTIVE R15, `(.L_x_136) ;  /* 0x000000000f087348 */ /* 0x000fea0003c00000 */
[----:B------:R0:W1:Y:S02]  /*d4c0*/  SHFL.IDX P6, R14, R13, R12, R11 ;  /* 0x0000000c0d0e7389 */ /* 0x00006400000c000b */
[----:B01----:R-:W-:Y:S01]  /*d4d0*/  ENDCOLLECTIVE ;  /* 0x000000000000791b */ /* 0x003fe20003800000 */
.L_x_136:
        /* <DEDUP_REMOVED lines=12> */
[----:B------:R0:W-:Y:S02]  /*d5a0*/  LDGSTS.E.BYPASS.LTC128B.128 [R6+0xac00], desc[UR48][R2.64+0x180], !P5 ;  /* 0x0ac0018002067fae */ /* 0x0001e4000e901d70 */
[----:B0-----:R-:W-:-:S08]  /*d5b0*/  IMAD.MOV.U32 R3, RZ, RZ, R14 ;  /* 0x000000ffff037224 */ /* 0x001fd000078e000e */
[----:B------:R-:W-:Y:S05]  /*d5c0*/  WARPSYNC.COLLECTIVE R15, `(.L_x_137) ;  /* 0x000000000f087348 */ /* 0x000fea0003c00000 */
[----:B------:R0:W1:Y:S02]  /*d5d0*/  SHFL.IDX P6, R14, R13, R12, R11 ;  /* 0x0000000c0d0e7389 */ /* 0x00006400000c000b */
[----:B01----:R-:W-:Y:S01]  /*d5e0*/  ENDCOLLECTIVE ;  /* 0x000000000000791b */ /* 0x003fe20003800000 */
.L_x_137:
[----:B------:R-:W-:Y:S02]  /*d5f0*/  IMAD.MOV.U32 R13, RZ, RZ, R7 ;  /* 0x000000ffff0d7224 */ /* 0x000fe400078e0007 */
[----:B------:R-:W-:Y:S01]  /*d600*/  IMAD.MOV.U32 R12, RZ, RZ, 0x5 ;  /* 0x00000005ff0c7424 */ /* 0x000fe200078e00ff */
[----:B------:R-:W-:-:S07]  /*d610*/  MOV R2, R14 ;  /* 0x0000000e00027202 */ /* 0x000fce0000000f00 */
[----:B------:R-:W-:Y:S05]  /*d620*/  WARPSYNC.COLLECTIVE R15, `(.L_x_138) ;  /* 0x000000000f087348 */ /* 0x000fea0003c00000 */
[----:B------:R0:W1:Y:S02]  /*d630*/  SHFL.IDX P6, R14, R13, R12, R11 ;  /* 0x0000000c0d0e7389 */ /* 0x00006400000c000b */
[----:B01----:R-:W-:Y:S01]  /*d640*/  ENDCOLLECTIVE ;  /* 0x000000000000791b */ /* 0x003fe20003800000 */
.L_x_138:
[----:B------:R-:W-:-:S05]  /*d650*/  IADD3 R2, P0, R2, R0, RZ ;  /* 0x0000000002027210 */ /* 0x000fca0007f1e0ff */
[----:B------:R-:W-:-:S05]  /*d660*/  IMAD.X R3, RZ, RZ, R3, P0 ;  /* 0x000000ffff037224 */ /* 0x000fca00000e0603 */
[----:B------:R-:W-:Y:S01]  /*d670*/  @!PT LDS RZ, [RZ] ;  /* 0x00000000fffff984 */ /* 0x000fe20000000800 */
[----:B------:R-:W-:Y:S01]  /*d680*/  @!PT LDS RZ, [RZ] ;  /* 0x00000000fffff984 */ /* 0x000fe20000000800 */
[----:B------:R-:W-:Y:S01]  /*d690*/  @!PT LDS RZ, [RZ] ;  /* 0x00000000fffff984 */ /* 0x000fe20000000800 */
[----:B------:R0:W-:Y:S01]  /*d6a0*/  LDGSTS.E.BYPASS.LTC128B.128 [R6+0x2400], desc[UR48][R2.64], !P4 ;  /* 0x0240000002067fae */ /* 0x0001e2000e101d70 */
[----:B------:R-:W-:-:S03]  /*d6b0*/  IMAD.MOV.U32 R13, RZ, RZ, R8 ;  /* 0x000000ffff0d7224 */ /* 0x000fc600078e0008 */
[----:B------:R0:W-:Y:S04]  /*d6c0*/  LDGSTS.E.BYPASS.LTC128B.128 [R6+0x5400], desc[UR48][R2.64+0x80], !P3 ;  /* 0x0540008002067fae */ /* 0x0001e8000d901d70 */
[----:B------:R0:W-:Y:S01]  /*d6d0*/  LDGSTS.E.BYPASS.LTC128B.128 [R6+0x8400], desc[UR48][R2.64+0x100], !P2 ;  /* 0x0840010002067fae */ /* 0x0001e2000d101d70 */
[----:B------:R-:W-:-:S03]  /*d6e0*/  IMAD.MOV.U32 R7, RZ, RZ, R14 ;  /* 0x000000ffff077224 */ /* 0x000fc600078e000e */
[----:B------:R0:W-:Y:S04]  /*d6f0*/  LDGSTS.E.BYPASS.LTC128B.128 [R6+0xb400], desc[UR48][R2.64+0x180], !P1 ;  /* 0x0b40018002067fae */ /* 0x0001e8000c901d70 */
[----:B0-----:R-:W-:Y:S05]  /*d700*/  WARPSYNC.COLLECTIVE R15, `(.L_x_139) ;  /* 0x000000000f087348 */ /* 0x001fea0003c00000 */
[----:B------:R1:W2:Y:S02]  /*d710*/  SHFL.IDX P6, R14, R13, R12, R11 ;  /* 0x0000000c0d0e7389 */ /* 0x0002a400000c000b */
[----:B012---:R-:W-:Y:S01]  /*d720*/  ENDCOLLECTIVE ;  /* 0x000000000000791b */ /* 0x007fe20003800000 */
.L_x_139:
[----:B------:R-:W-:Y:S05]  /*d730*/  BRA `(.L_x_140) ;  /* 0xffffffcc00e87947 */ /* 0x000fea000383ffff */
.L_x_64:
[----:B0-----:R0:W1:Y:S02]  /*d740*/  SYNCS.PHASECHK.TRANS64.TRYWAIT P0, [R18+URZ+0x22840], R26 ;  /* 0x0228401a120075a7 */ /* 0x001064000800017f */
[----:B-1----:R-:W-:Y:S05]  /*d750*/  @!P0 NANOSLEEP.SYNCS 0x989680 ;  /* 0x009896800000895d */ /* 0x002fea0003900000 */
[----:B------:R-:W1:Y:S02]  /*d760*/  @!P0 SYNCS.PHASECHK.TRANS64 P0, [R18+URZ+0x22840], R26 ;  /* 0x0228401a120085a7 */ /* 0x000e64000800007f */
[----:B-1----:R-:W-:Y:S05]  /*d770*/  @!P0 BRA `(.L_x_64) ;  /* 0xfffffffc00f08947 */ /* 0x002fea000383ffff */
[----:B------:R-:W-:Y:S05]  /*d780*/  BRA `(.L_x_141) ;  /* 0xffffffd000f47947 */ /* 0x000fea000383ffff */
.L_x_65:
[----:B------:R-:W-:Y:S01]  /*d790*/  BSSY B1, `(.L_x_142) ;  /* 0x0000008000017945 */ /* 0x000fe20003800000 */
[----:B------:R-:W-:Y:S01]  /*d7a0*/  MOV R13, R24 ;  /* 0x00000018000d7202 */ /* 0x000fe20000000f00 */
[----:B------:R-:W-:Y:S02]  /*d7b0*/  IMAD.MOV.U32 R12, RZ, RZ, RZ ;  /* 0x000000ffff0c7224 */ /* 0x000fe400078e00ff */
[----:B------:R-:W-:Y:S02]  /*d7c0*/  IMAD.MOV.U32 R11, RZ, RZ, 0x181f ;  /* 0x0000181fff0b7424 */ /* 0x000fe400078e00ff */
[----:B------:R-:W-:-:S07]  /*d7d0*/  IMAD.MOV.U32 R15, RZ, RZ, -0x1 ;  /* 0xffffffffff0f7424 */ /* 0x000fce00078e00ff */
[----:B0-----:R-:W-:Y:S05]  /*d7e0*/  WARPSYNC.COLLECTIVE R15, `(.L_x_143) ;  /* 0x000000000f087348 */ /* 0x001fea0003c00000 */
[----:B------:R1:W2:Y:S02]  /*d7f0*/  SHFL.IDX P6, R14, R13, R12, R11 ;  /* 0x0000000c0d0e7389 */ /* 0x0002a400000c000b */
[----:B012---:R-:W-:Y:S01]  /*d800*/  ENDCOLLECTIVE ;  /* 0x000000000000791b */ /* 0x007fe20003800000 */
.L_x_143:
[----:B------:R-:W-:Y:S05]  /*d810*/  BSYNC B1 ;  /* 0x0000000000017941 */ /* 0x000fea0003800000 */
.L_x_142:
[----:B------:R-:W-:Y:S01]  /*d820*/  IMAD.MOV.U32 R13, RZ, RZ, R21 ;  /* 0x000000ffff0d7224 */ /* 0x000fe200078e0015 */
[----:B------:R-:W-:Y:S01]  /*d830*/  MOV R12, RZ ;  /* 0x000000ff000c7202 */ /* 0x000fe20000000f00 */
[----:B------:R-:W-:Y:S01]  /*d840*/  IMAD.MOV.U32 R11, RZ, RZ, 0x181f ;  /* 0x0000181fff0b7424 */ /* 0x000fe200078e00ff */
[----:B------:R-:W-:Y:S01]  /*d850*/  LEA R22, R22, UR37, 0x1 ;  /* 0x0000002516167c11 */ /* 0x000fe2000f8e08ff */
[----:B------:R-:W-:Y:S02]  /*d860*/  IMAD.MOV.U32 R15, RZ, RZ, -0x1 ;  /* 0xffffffffff0f7424 */ /* 0x000fe400078e00ff */
[----:B------:R-:W-:-:S07]  /*d870*/  IMAD.MOV.U32 R3, RZ, RZ, R14 ;  /* 0x000000ffff037224 */ /* 0x000fce00078e000e */
[----:B------:R-:W-:Y:S05]  /*d880*/  WARPSYNC.COLLECTIVE R15, `(.L_x_144) ;  /* 0x000000000f087348 */ /* 0x000fea0003c00000 */
[----:B------:R0:W1:Y:S02]  /*d890*/  SHFL.IDX P6, R14, R13, R12, R11 ;  /* 0x0000000c0d0e7389 */ /* 0x00006400000c000b */
[----:B01----:R-:W-:Y:S01]  /*d8a0*/  ENDCOLLECTIVE ;  /* 0x000000000000791b */ /* 0x003fe20003800000 */
.L_x_144:
[----:B------:R-:W-:Y:S02]  /*d8b0*/  IMAD.MOV.U32 R13, RZ, RZ, R24 ;  /* 0x000000ffff0d7224 */ /* 0x000fe400078e0018 */
[----:B------:R-:W-:Y:S01]  /*d8c0*/  IMAD.MOV.U32 R12, RZ, RZ, 0x1 ;  /* 0x00000001ff0c7424 */ /* 0x000fe200078e00ff */
[----:B------:R-:W-:-:S13]  /*d8d0*/  IADD3 R2, P0, R14, R0, RZ ;  /* 0x000000000e027210 */ /* 0x000fda0007f1e0ff */
[----:B------:R-:W-:Y:S05]  /*d8e0*/  WARPSYNC.COLLECTIVE R15, `(.L_x_145) ;  /* 0x000000000f087348 */ /* 0x000fea0003c00000 */
[----:B------:R0:W1:Y:S02]  /*d8f0*/  SHFL.IDX P6, R14, R13, R12, R11 ;  /* 0x0000000c0d0e7389 */ /* 0x00006400000c000b */
[----:B01----:R-:W-:Y:S01]  /*d900*/  ENDCOLLECTIVE ;  /* 0x000000000000791b */ /* 0x003fe20003800000 */
.L_x_145:
[----:B------:R-:W-:-:S05]  /*d910*/  IMAD.X R3, RZ, RZ, R3, P0 ;  /* 0x000000ffff037224 */ /* 0x000fca00000e0603 */
[----:B------:R-:W-:Y:S01]  /*d920*/  @!PT LDS RZ, [RZ] ;  /* 0x00000000fffff984 */ /* 0x000fe20000000800 */
[----:B------:R-:W-:Y:S01]  /*d930*/  @!PT LDS RZ, [RZ] ;  /* 0x00000000fffff984 */ /* 0x000fe20000000800 */
[----:B------:R-:W-:Y:S01]  /*d940*/  @!PT LDS RZ, [RZ] ;  /* 0x00000000fffff984 */ /* 0x000fe20000000800 */
[----:B------:R0:W-:Y:S01]  /*d950*/  LDGSTS.E.BYPASS.LTC128B.128 [R22+0x1c400], desc[UR48][R2.64], !P1 ;  /* 0x1c40000002167fae */ /* 0x0001e2000c901d70 */
[----:B------:R-:W-:Y:S01]  /*d960*/  IMAD.MOV.U32 R13, RZ, RZ, R21 ;  /* 0x000000ffff0d7224 */ /* 0x000fe200078e0015 */
[----:B------:R-:W-:-:S07]  /*d970*/  MOV R6, R14 ;  /* 0x0000000e00067202 */ /* 0x000fce0000000f00 */
[----:B0-----:R-:W-:Y:S05]  /*d980*/  WARPSYNC.COLLECTIVE R15, `(.L_x_146) ;  /* 0x000000000f087348 */ /* 0x001fea0003c00000 */
[----:B------:R1:W2:Y:S02]  /*d990*/  SHFL.IDX P6, R14, R13, R12, R11 ;  /* 0x0000000c0d0e7389 */ /* 0x0002a400000c000b */
[----:B012---:R-:W-:Y:S01]  /*d9a0*/  ENDCOLLECTIVE ;  /* 0x000000000000791b */ /* 0x007fe20003800000 */
.L_x_146:
[----:B------:R-:W-:Y:S02]  /*d9b0*/  IMAD.MOV.U32 R13, RZ, RZ, R24 ;  /* 0x000000ffff0d7224 */ /* 0x000fe400078e0018 */
[----:B------:R-:W-:Y:S01]  /*d9c0*/  IMAD.MOV.U32 R12, RZ, RZ, 0x2 ;  /* 0x00000002ff0c7424 */ /* 0x000fe200078e00ff */
[----:B------:R-:W-:-:S13]  /*d9d0*/  IADD3 R2, P0, R14, R0, RZ ;  /* 0x000000000e027210 */ /* 0x000fda0007f1e0ff */
[----:B------:R-:W-:Y:S05]  /*d9e0*/  WARPSYNC.COLLECTIVE R15, `(.L_x_147) ;  /* 0x000000000f087348 */ /* 0x000fea0003c00000 */
[----:B------:R0:W1:Y:S02]  /*d9f0*/  SHFL.IDX P6, R14, R13, R12, R11 ;  /* 0x0000000c0d0e7389 */ /* 0x00006400000c000b */
[----:B01----:R-:W-:Y:S01]  /*da00*/  ENDCOLLECTIVE ;  /* 0x000000000000791b */ /* 0x003fe20003800000 */
.L_x_147:
[----:B------:R-:W-:-:S05]  /*da10*/  IMAD.X R3, RZ, RZ, R6, P0 ;  /* 0x000000ffff037224 */ /* 0x000fca00000e0606 */
[----:B------:R-:W-:Y:S01]  /*da20*/  @!PT LDS RZ, [RZ] ;  /* 0x00000000fffff984 */ /* 0x000fe20000000800 */
[----:B------:R-:W-:Y:S01]  /*da30*/  @!PT LDS RZ, [RZ] ;  /* 0x00000000fffff984 */ /* 0x000fe20000000800 */
[----:B------:R-:W-:Y:S01]  /*da40*/  @!PT LDS RZ, [RZ] ;  /* 0x00000000fffff984 */ /* 0x000fe20000000800 */
[----:B------:R0:W-:Y:S01]  /*da50*/  LDGSTS.E.BYPASS.LTC128B.128 [R22+0x1cc00], desc[UR48][R2.64], !P1 ;  /* 0x1cc0000002167fae */ /* 0x0001e2000c901d70 */
[----:B------:R-:W-:Y:S01]  /*da60*/  MOV R13, R21 ;  /* 0x00000015000d7202 */ /* 0x000fe20000000f00 */
[----:B------:R-:W-:-:S07]  /*da70*/  IMAD.MOV.U32 R6, RZ, RZ, R14 ;  /* 0x000000ffff067224 */ /* 0x000fce00078e000e */
[----:B0-----:R-:W-:Y:S05]  /*da80*/  WARPSYNC.COLLECTIVE R15, `(.L_x_148) ;  /* 0x000000000f087348 */ /* 0x001fea0003c00000 */
[----:B------:R1:W2:Y:S02]  /*da90*/  SHFL.IDX P6, R14, R13, R12, R11 ;  /* 0x0000000c0d0e7389 */ /* 0x0002a400000c000b */
[----:B012---:R-:W-:Y:S01]  /*daa0*/  ENDCOLLECTIVE ;  /* 0x000000000000791b */ /* 0x007fe20003800000 */
.L_x_148:
[----:B------:R-:W-:Y:S02]  /*dab0*/  IMAD.MOV.U32 R13, RZ, RZ, R24 ;  /* 0x000000ffff0d7224 */ /* 0x000fe400078e0018 */
[----:B------:R-:W-:Y:S02]  /*dac0*/  IMAD.MOV.U32 R12, RZ, RZ, 0x3 ;  /* 0x00000003ff0c7424 */ /* 0x000fe400078e00ff */
[----:B------:R-:W-:-:S07]  /*dad0*/  IMAD.MOV.U32 R10, RZ, RZ, R14 ;  /* 0x000000ffff0a7224 */ /* 0x000fce00078e000e */
[----:B------:R-:W-:Y:S05]  /*dae0*/  WARPSYNC.COLLECTIVE R15, `(.L_x_149) ;  /* 0x000000000f087348 */ /* 0x000fea0003c00000 */
[----:B------:R0:W1:Y:S02]  /*daf0*/  SHFL.IDX P6, R14, R13, R12, R11 ;  /* 0x0000000c0d0e7389 */ /* 0x00006400000c000b */
[----:B01----:R-:W-:Y:S01]  /*db00*/  ENDCOLLECTIVE ;  /* 0x000000000000791b */ /* 0x003fe20003800000 */
.L_x_149:
[----:B------:R-:W-:-:S05]  /*db10*/  IADD3 R2, P0, R10, R0, RZ ;  /* 0x000000000a027210 */ /* 0x000fca0007f1e0ff */
[----:B------:R-:W-:-:S05]  /*db20*/  IMAD.X R3, RZ, RZ, R6, P0 ;  /* 0x000000ffff037224 */ /* 0x000fca00000e0606 */
[----:B------:R-:W-:Y:S01]  /*db30*/  @!PT LDS RZ, [RZ] ;  /* 0x00000000fffff984 */ /* 0x000fe20000000800 */
[----:B------:R-:W-:Y:S01]  /*db40*/  @!PT LDS RZ, [RZ] ;  /* 0x00000000fffff984 */ /* 0x000fe20000000800 */
[----:B------:R-:W-:Y:S01]  /*db50*/  @!PT LDS RZ, [RZ] ;  /* 0x00000000fffff984 */ /* 0x000fe20000000800 */
[----:B------:R0:W-:Y:S01]  /*db60*/  LDGSTS.E.BYPASS.LTC128B.128 [R22+0x1d400], desc[UR48][R2.64], !P1 ;  /* 0x1d40000002167fae */ /* 0x0001e2000c901d70 */
[----:B------:R-:W-:Y:S01]  /*db70*/  MOV R13, R21 ;  /* 0x00000015000d7202 */ /* 0x000fe20000000f00 */
[----:B0-----:R-:W-:-:S07]  /*db80*/  IMAD.MOV.U32 R3, RZ, RZ, R14 ;  /* 0x000000ffff037224 */ /* 0x001fce00078e000e */
[----:B------:R-:W-:Y:S05]  /*db90*/  WARPSYNC.COLLECTIVE R15, `(.L_x_150) ;  /* 0x000000000f087348 */ /* 0x000fea0003c00000 */
[----:B------:R0:W1:Y:S02]  /*dba0*/  SHFL.IDX P6, R14, R13, R12, R11 ;  /* 0x0000000c0d0e7389 */ /* 0x00006400000c000b */
[----:B01----:R-:W-:Y:S01]  /*dbb0*/  ENDCOLLECTIVE ;  /* 0x000000000000791b */ /* 0x003fe20003800000 */
.L_x_150:
[----:B------:R-:W-:Y:S02]  /*dbc0*/  IMAD.MOV.U32 R13, RZ, RZ, R24 ;  /* 0x000000ffff0d7224 */ /* 0x000fe400078e0018 */
[----:B------:R-:W-:Y:S02]  /*dbd0*/  IMAD.MOV.U32 R12, RZ, RZ, 0x4 ;  /* 0x00000004ff0c7424 */ /* 0x000fe400078e00ff */
[----:B------:R-:W-:-:S07]  /*dbe0*/  IMAD.MOV.U32 R2, RZ, RZ, R14 ;  /* 0x000000ffff027224 */ /* 0x000fce00078e000e */
[----:B------:R-:W-:Y:S05]  /*dbf0*/  WARPSYNC.COLLECTIVE R15, `(.L_x_151) ;  /* 0x000000000f087348 */ /* 0x000fea0003c00000 */
[----:B------:R0:W1:Y:S02]  /*dc00*/  SHFL.IDX P6, R14, R13, R12, R11 ;  /* 0x0000000c0d0e7389 */ /* 0x00006400000c000b */
[----:B01----:R-:W-:Y:S01]  /*dc10*/  ENDCOLLECTIVE ;  /* 0x000000000000791b */ /* 0x003fe20003800000 */
.L_x_151:
        /* <DEDUP_REMOVED lines=11> */
.L_x_152:
[----:B------:R-:W-:Y:S02]  /*dcd0*/  IMAD.MOV.U32 R13, RZ, RZ, R24 ;  /* 0x000000ffff0d7224 */ /* 0x000fe400078e0018 */
[----:B------:R-:W-:Y:S02]  /*dce0*/  IMAD.MOV.U32 R12, RZ, RZ, 0x5 ;  /* 0x00000005ff0c7424 */ /* 0x000fe400078e00ff */
[----:B------:R-:W-:-:S07]  /*dcf0*/  IMAD.MOV.U32 R2, RZ, RZ, R14 ;  /* 0x000000ffff027224 */ /* 0x000fce00078e000e */
[----:B------:R-:W-:Y:S05]  /*dd00*/  WARPSYNC.COLLECTIVE R15, `(.L_x_153) ;  /* 0x000000000f087348 */ /* 0x000fea0003c00000 */
[----:B------:R0:W1:Y:S02]  /*dd10*/  SHFL.IDX P6, R14, R13, R12, R11 ;  /* 0x0000000c0d0e7389 */ /* 0x00006400000c000b */
[----:B01----:R-:W-:Y:S01]  /*dd20*/  ENDCOLLECTIVE ;  /* 0x000000000000791b */ /* 0x003fe20003800000 */
.L_x_153:
[----:B------:R-:W-:-:S05]  /*dd30*/  IADD3 R2, P0, R2, R0, RZ ;  /* 0x0000000002027210 */ /* 0x000fca0007f1e0ff */
        /* <DEDUP_REMOVED lines=10> */
.L_x_154:
[----:B------:R-:W-:Y:S05]  /*dde0*/  BRA `(.L_x_155) ;  /* 0xffffffd0002c7947 */ /* 0x000fea000383ffff */
.L_x_70:
[----:B--2---:R2:W3:Y:S02]  /*ddf0*/  SYNCS.PHASECHK.TRANS64.TRYWAIT P0, [R18+URZ+0x22860], R26 ;  /* 0x0228601a120075a7 */ /* 0x0044e4000800017f */
[----:B---3--:R-:W-:Y:S05]  /*de00*/  @!P0 NANOSLEEP.SYNCS 0x989680 ;  /* 0x009896800000895d */ /* 0x008fea0003900000 */
[----:B------:R-:W3:Y:S02]  /*de10*/  @!P0 SYNCS.PHASECHK.TRANS64 P0, [R18+URZ+0x22860], R26 ;  /* 0x0228601a120085a7 */ /* 0x000ee4000800007f */
[----:B---3--:R-:W-:Y:S05]  /*de20*/  @!P0 BRA `(.L_x_70) ;  /* 0xfffffffc00f08947 */ /* 0x008fea000383ffff */
[----:B------:R-:W-:Y:S05]  /*de30*/  BRA `(.L_x_156) ;  /* 0xffffffd0007c7947 */ /* 0x000fea000383ffff */
.L_x_71:
[----:B------:R-:W-:Y:S01]  /*de40*/  BSSY B1, `(.L_x_157) ;  /* 0x0000008000017945 */ /* 0x000fe20003800000 */
[----:B------:R-:W-:Y:S02]  /*de50*/  IMAD.MOV.U32 R13, RZ, RZ, R23 ;  /* 0x000000ffff0d7224 */ /* 0x000fe400078e0017 */
[----:B------:R-:W-:Y:S02]  /*de60*/  IMAD.MOV.U32 R12, RZ, RZ, RZ ;  /* 0x000000ffff0c7224 */ /* 0x000fe400078e00ff */
[----:B------:R-:W-:Y:S02]  /*de70*/  IMAD.MOV.U32 R11, RZ, RZ, 0x181f ;  /* 0x0000181fff0b7424 */ /* 0x000fe400078e00ff */
[----:B------:R-:W-:-:S07]  /*de80*/  IMAD.MOV.U32 R15, RZ, RZ, -0x1 ;  /* 0xffffffffff0f7424 */ /* 0x000fce00078e00ff */
[----:B012---:R-:W-:Y:S05]  /*de90*/  WARPSYNC.COLLECTIVE R15, `(.L_x_158) ;  /* 0x000000000f087348 */ /* 0x007fea0003c00000 */
[----:B------:R3:W4:Y:S02]  /*dea0*/  SHFL.IDX P6, R14, R13, R12, R11 ;  /* 0x0000000c0d0e7389 */ /* 0x00072400000c000b */
[----:B01234-:R-:W-:Y:S01]  /*deb0*/  ENDCOLLECTIVE ;  /* 0x000000000000791b */ /* 0x01ffe20003800000 */
.L_x_158:
[----:B------:R-:W-:Y:S05]  /*dec0*/  BSYNC B1 ;  /* 0x0000000000017941 */ /* 0x000fea0003800000 */
.L_x_157:
[----:B------:R-:W-:Y:S01]  /*ded0*/  MOV R13, R21 ;  /* 0x00000015000d7202 */ /* 0x000fe20000000f00 */
[----:B------:R-:W-:Y:S01]  /*dee0*/  IMAD.MOV.U32 R12, RZ, RZ, RZ ;  /* 0x000000ffff0c7224 */ /* 0x000fe200078e00ff */
[----:B------:R-:W-:Y:S01]  /*def0*/  LEA R22, R22, UR37, 0x1 ;  /* 0x0000002516167c11 */ /* 0x000fe2000f8e08ff */
[----:B------:R-:W-:Y:S02]  /*df00*/  IMAD.MOV.U32 R11, RZ, RZ, 0x181f ;  /* 0x0000181fff0b7424 */ /* 0x000fe400078e00ff */
[----:B------:R-:W-:Y:S02]  /*df10*/  IMAD.MOV.U32 R15, RZ, RZ, -0x1 ;  /* 0xffffffffff0f7424 */ /* 0x000fe400078e00ff */
[----:B------:R-:W-:-:S07]  /*df20*/  IMAD.MOV.U32 R3, RZ, RZ, R14 ;  /* 0x000000ffff037224 */ /* 0x000fce00078e000e */
[----:B------:R-:W-:Y:S05]  /*df30*/  WARPSYNC.COLLECTIVE R15, `(.L_x_159) ;  /* 0x000000000f087348 */ /* 0x000fea0003c00000 */
[----:B------:R0:W1:Y:S02]  /*df40*/  SHFL.IDX P6, R14, R13, R12, R11 ;  /* 0x0000000c0d0e7389 */ /* 0x00006400000c000b */
[----:B01----:R-:W-:Y:S01]  /*df50*/  ENDCOLLECTIVE ;  /* 0x000000000000791b */ /* 0x003fe20003800000 */
.L_x_159:
[----:B------:R-:W-:Y:S01]  /*df60*/  IMAD.MOV.U32 R13, RZ, RZ, R23 ;  /* 0x000000ffff0d7224 */ /* 0x000fe200078e0017 */
[----:B------:R-:W-:Y:S02]  /*df70*/  MOV R12, 0x1 ;  /* 0x00000001000c7802 */ /* 0x000fe40000000f00 */
[----:B------:R-:W-:-:S13]  /*df80*/  IADD3 R2, P0, R14, R0, RZ ;  /* 0x000000000e027210 */ /* 0x000fda0007f1e0ff */
[----:B------:R-:W-:Y:S05]  /*df90*/  WARPSYNC.COLLECTIVE R15, `(.L_x_160) ;  /* 0x000000000f087348 */ /* 0x000fea0003c00000 */
[----:B------:R0:W1:Y:S02]  /*dfa0*/  SHFL.IDX P6, R14, R13, R12, R11 ;  /* 0x0000000c0d0e7389 */ /* 0x00006400000c000b */
[----:B01----:R-:W-:Y:S01]  /*dfb0*/  ENDCOLLECTIVE ;  /* 0x000000000000791b */ /* 0x003fe20003800000 */
.L_x_160:
[----:B------:R-:W-:-:S05]  /*dfc0*/  IMAD.X R3, RZ, RZ, R3, P0 ;  /* 0x000000ffff037224 */ /* 0x000fca00000e0603 */
[----:B------:R-:W-:Y:S01]  /*dfd0*/  @!PT LDS RZ, [RZ] ;  /* 0x00000000fffff984 */ /* 0x000fe20000000800 */
[----:B------:R-:W-:Y:S01]  /*dfe0*/  @!PT LDS RZ, [RZ] ;  /* 0x00000000fffff984 */ /* 0x000fe20000000800 */
[----:B------:R-:W-:Y:S01]  /*dff0*/  @!PT LDS RZ, [RZ] ;  /* 0x00000000fffff984 */ /* 0x000fe20000000800 */
[----:B------:R-:W-:Y:S04]  /*e000*/  LDGSTS.E.BYPASS.LTC128B.128 [R22+0x400], desc[UR48][R2.64], !P4 ;  /* 0x0040000002167fae */ /* 0x000fe8000e101d70 */
[----:B------:R-:W-:Y:S01]  /*e010*/  LDGSTS.E.BYPASS.LTC128B.128 [R22+0x3400], desc[UR48][R2.64+0x80], !P3 ;  /* 0x0340008002167fae */ /* 0x000fe2000d901d70 */
[----:B------:R-:W-:-:S03]  /*e020*/  IMAD.MOV.U32 R13, RZ, RZ, R21 ;  /* 0x000000ffff0d7224 */ /* 0x000fc600078e0015 */
[----:B------:R-:W-:Y:S04]  /*e030*/  LDGSTS.E.BYPASS.LTC128B.128 [R22+0x6400], desc[UR48][R2.64+0x100], !P2 ;  /* 0x0640010002167fae */ /* 0x000fe8000d101d70 */
[----:B------:R0:W-:Y:S02]  /*e040*/  LDGSTS.E.BYPASS.LTC128B.128 [R22+0x9400], desc[UR48][R2.64+0x180], !P1 ;  /* 0x0940018002167fae */ /* 0x0001e4000c901d70 */
[----:B0-----:R-:W-:-:S07]  /*e050*/  IMAD.MOV.U32 R3, RZ, RZ, R14 ;  /* 0x000000ffff037224 */ /* 0x001fce00078e000e */
[----:B------:R-:W-:Y:S05]  /*e060*/  WARPSYNC.COLLECTIVE R15, `(.L_x_161) ;  /* 0x000000000f087348 */ /* 0x000fea0003c00000 */
[----:B------:R0:W1:Y:S02]  /*e070*/  SHFL.IDX P6, R14, R13, R12, R11 ;  /* 0x0000000c0d0e7389 */ /* 0x00006400000c000b */
[----:B01----:R-:W-:Y:S01]  /*e080*/  ENDCOLLECTIVE ;  /* 0x000000000000791b */ /* 0x003fe20003800000 */
.L_x_161:
[----:B------:R-:W-:Y:S02]  /*e090*/  IMAD.MOV.U32 R13, RZ, RZ, R23 ;  /* 0x000000ffff0d7224 */ /* 0x000fe400078e0017 */
[----:B------:R-:W-:Y:S01]  /*e0a0*/  IMAD.MOV.U32 R12, RZ, RZ, 0x2 ;  /* 0x00000002ff0c7424 */ /* 0x000fe200078e00ff */
[----:B------:R-:W-:-:S13]  /*e0b0*/  IADD3 R2, P0, R14, R0, RZ ;  /* 0x000000000e027210 */ /* 0x000fda0007f1e0ff */
[----:B------:R-:W-:Y:S05]  /*e0c0*/  WARPSYNC.COLLECTIVE R15, `(.L_x_162) ;  /* 0x000000000f087348 */ /* 0x000fea0003c00000 */
[----:B------:R0:W1:Y:S02]  /*e0d0*/  SHFL.IDX P6, R14, R13, R12, R11 ;  /* 0x0000000c0d0e7389 */ /* 0x00006400000c000b */
[----:B01----:R-:W-:Y:S01]  /*e0e0*/  ENDCOLLECTIVE ;  /* 0x000000000000791b */ /* 0x003fe20003800000 */
.L_x_162:
        /* <DEDUP_REMOVED lines=9> */
[----:B0-----:R-:W-:-:S07]  /*e180*/  MOV R3, R14 ;  /* 0x0000000e00037202 */ /* 0x001fce0000000f00 */
[----:B------:R-:W-:Y:S05]  /*e190*/  WARPSYNC.COLLECTIVE R15, `(.L_x_163) ;  /* 0x000000000f087348 */ /* 0x000fea0003c00000 */
[----:B------:R0:W1:Y:S02]  /*e1a0*/  SHFL.IDX P6, R14, R13, R12, R11 ;  /* 0x0000000c0d0e7389 */ /* 0x00006400000c000b */
[----:B01----:R-:W-:Y:S01]  /*e1b0*/  ENDCOLLECTIVE ;  /* 0x000000000000791b */ /* 0x003fe20003800000 */
.L_x_163:
[----:B------:R-:W-:Y:S02]  /*e1c0*/  IMAD.MOV.U32 R13, RZ, RZ, R23 ;  /* 0x000000ffff0d7224 */ /* 0x000fe400078e0017 */
[----:B------:R-:W-:Y:S01]  /*e1d0*/  IMAD.MOV.U32 R12, RZ, RZ, 0x3 ;  /* 0x00000003ff0c7424 */ /* 0x000fe200078e00ff */
[----:B------:R-:W-:-:S13]  /*e1e0*/  IADD3 R2, P0, R14, R0, RZ ;  /* 0x000000000e027210 */ /* 0x000fda0007f1e0ff */
[----:B------:R-:W-:Y:S05]  /*e1f0*/  WARPSYNC.COLLECTIVE R15, `(.L_x_164) ;  /* 0x000000000f087348 */ /* 0x000fea0003c00000 */
[----:B------:R0:W1:Y:S02]  /*e200*/  SHFL.IDX P6, R14, R13, R12, R11 ;  /* 0x0000000c0d0e7389 */ /* 0x00006400000c000b */
[----:B01----:R-:W-:Y:S01]  /*e210*/  ENDCOLLECTIVE ;  /* 0x000000000000791b */ /* 0x003fe20003800000 */
.L_x_164:
[----:B------:R-:W-:-:S05]  /*e220*/  IMAD.X R3, RZ, RZ, R3, P0 ;  /* 0x000000ffff037224 */ /* 0x000fca00000e0603 */
[----:B------:R-:W-:Y:S01]  /*e230*/  @!PT LDS RZ, [RZ] ;  /* 0x00000000fffff984 */ /* 0x000fe20000000800 */
[----:B------:R-:W-:Y:S01]  /*e240*/  @!PT LDS RZ, [RZ] ;  /* 0x00000000fffff984 */ /* 0x000fe20000000800 */
[----:B------:R-:W-:Y:S01]  /*e250*/  @!PT LDS RZ, [RZ] ;  /* 0x00000000fffff984 */ /* 0x000fe20000000800 */
[----:B------:R-:W-:Y:S04]  /*e260*/  LDGSTS.E.BYPASS.LTC128B.128 [R22+0x1400], desc[UR48][R2.64], !P4 ;  /* 0x0140000002167fae */ /* 0x000fe8000e101d70 */
[----:B------:R-:W-:Y:S01]  /*e270*/  LDGSTS.E.BYPASS.LTC128B.128 [R22+0x4400], desc[UR48][R2.64+0x80], !P3 ;  /* 0x0440008002167fae */ /* 0x000fe2000d901d70 */
[----:B------:R-:W-:-:S03]  /*e280*/  MOV R13, R21 ;  /* 0x00000015000d7202 */ /* 0x000fc60000000f00 */
[----:B------:R-:W-:Y:S04]  /*e290*/  LDGSTS.E.BYPASS.LTC128B.128 [R22+0x7400], desc[UR48][R2.64+0x100], !P2 ;  /* 0x0740010002167fae */ /* 0x000fe8000d101d70 */
[----:B------:R0:W-:Y:S02]  /*e2a0*/  LDGSTS.E.BYPASS.LTC128B.128 [R22+0xa400], desc[UR48][R2.64+0x180], !P1 ;  /* 0x0a40018002167fae */ /* 0x0001e4000c901d70 */
[----:B0-----:R-:W-:-:S07]  /*e2b0*/  IMAD.MOV.U32 R3, RZ, RZ, R14 ;  /* 0x000000ffff037224 */ /* 0x001fce00078e000e */
[----:B------:R-:W-:Y:S05]  /*e2c0*/  WARPSYNC.COLLECTIVE R15, `(.L_x_165) ;  /* 0x000000000f087348 */ /* 0x000fea0003c00000 */
[----:B------:R0:W1:Y:S02]  /*e2d0*/  SHFL.IDX P6, R14, R13, R12, R11 ;  /* 0x0000000c0d0e7389 */ /* 0x00006400000c000b */
[----:B01----:R-:W-:Y:S01]  /*e2e0*/  ENDCOLLECTIVE ;  /* 0x000000000000791b */ /* 0x003fe20003800000 */
.L_x_165:
[----:B------:R-:W-:Y:S02]  /*e2f0*/  IMAD.MOV.U32 R13, RZ, RZ, R23 ;  /* 0x000000ffff0d7224 */ /* 0x000fe400078e0017 */
[----:B------:R-:W-:Y:S01]  /*e300*/  IMAD.MOV.U32 R12, RZ, RZ, 0x4 ;  /* 0x00000004ff0c7424 */ /* 0x000fe200078e00ff */
[----:B------:R-:W-:-:S13]  /*e310*/  IADD3 R2, P0, R14, R0, RZ ;  /* 0x000000000e027210 */ /* 0x000fda0007f1e0ff */
[----:B------:R-:W-:Y:S05]  /*e320*/  WARPSYNC.COLLECTIVE R15, `(.L_x_166) ;  /* 0x000000000f087348 */ /* 0x000fea0003c00000 */
[----:B------:R0:W1:Y:S02]  /*e330*/  SHFL.IDX P6, R14, R13, R12, R11 ;  /* 0x0000000c0d0e7389 */ /* 0x00006400000c000b */
[----:B01----:R-:W-:Y:S01]  /*e340*/  ENDCOLLECTIVE ;  /* 0x000000000000791b */ /* 0x003fe20003800000 */
.L_x_166:
        /* <DEDUP_REMOVED lines=13> */
.L_x_167:
[----:B------:R-:W-:Y:S02]  /*e420*/  IMAD.MOV.U32 R13, RZ, RZ, R23 ;  /* 0x000000ffff0d7224 */ /* 0x000fe400078e0017 */
[----:B------:R-:W-:Y:S01]  /*e430*/  IMAD.MOV.U32 R12, RZ, RZ, 0x5 ;  /* 0x00000005ff0c7424 */ /* 0x000fe200078e00ff */
[----:B------:R-:W-:-:S07]  /*e440*/  MOV R2, R14 ;  /* 0x0000000e00027202 */ /* 0x000fce0000000f00 */
[----:B------:R-:W-:Y:S05]  /*e450*/  WARPSYNC.COLLECTIVE R15, `(.L_x_168) ;  /* 0x000000000f087348 */ /* 0x000fea0003c00000 */
[----:B------:R0:W1:Y:S02]  /*e460*/  SHFL.IDX P6, R14, R13, R12, R11 ;  /* 0x0000000c0d0e7389 */ /* 0x00006400000c000b */
[----:B01----:R-:W-:Y:S01]  /*e470*/  ENDCOLLECTIVE ;  /* 0x000000000000791b */ /* 0x003fe20003800000 */
.L_x_168:
        /* <DEDUP_REMOVED lines=14> */
.L_x_169:
[----:B------:R-:W-:Y:S05]  /*e560*/  BRA `(.L_x_170) ;  /* 0xffffffcc00c47947 */ /* 0x000fea000383ffff */
.L_x_77:
[----:B0-----:R0:W3:Y:S02]  /*e570*/  SYNCS.PHASECHK.TRANS64.TRYWAIT P0, [R4+URZ+0x22820], R0 ;  /* 0x02282000040075a7 */ /* 0x0010e4000800017f */
[----:B---3--:R-:W-:Y:S05]  /*e580*/  @!P0 NANOSLEEP.SYNCS 0x989680 ;  /* 0x009896800000895d */ /* 0x008fea0003900000 */
[----:B------:R-:W3:Y:S02]  /*e590*/  @!P0 SYNCS.PHASECHK.TRANS64 P0, [R4+URZ+0x22820], R0 ;  /* 0x02282000040085a7 */ /* 0x000ee4000800007f */
[----:B---3--:R-:W-:Y:S05]  /*e5a0*/  @!P0 BRA `(.L_x_77) ;  /* 0xfffffffc00f08947 */ /* 0x008fea000383ffff */
[----:B------:R-:W-:Y:S05]  /*e5b0*/  BRA `(.L_x_171) ;  /* 0xffffffd000707947 */ /* 0x000fea000383ffff */
.L_x_78:
[----:B------:R-:W3:Y:S01]  /*e5c0*/  S2R R2, SR_TID.X ;  /* 0x0000000000027919 */ /* 0x000ee20000002100 */
[----:B------:R-:W-:Y:S01]  /*e5d0*/  BSSY B0, `(.L_x_172) ;  /* 0x000000a000007945 */ /* 0x000fe20003800000 */
[----:B------:R-:W-:Y:S02]  /*e5e0*/  IMAD.MOV.U32 R12, RZ, RZ, RZ ;  /* 0x000000ffff0c7224 */ /* 0x000fe400078e00ff */
[----:B------:R-:W-:Y:S02]  /*e5f0*/  IMAD.MOV.U32 R11, RZ, RZ, 0x1f ;  /* 0x0000001fff0b7424 */ /* 0x000fe400078e00ff */
[----:B------:R-:W-:Y:S01]  /*e600*/  IMAD.MOV.U32 R15, RZ, RZ, -0x1 ;  /* 0xffffffffff0f7424 */ /* 0x000fe200078e00ff */
[----:B---3--:R-:W-:-:S04]  /*e610*/  SHF.R.U32.HI R2, RZ, 0x5, R2 ;  /* 0x00000005ff027819 */ /* 0x008fc80000011602 */
[----:B------:R-:W-:-:S04]  /*e620*/  LOP3.LUT R2, R2, 0x3, RZ, 0xc0, !PT ;  /* 0x0000000302027812 */ /* 0x000fc800078ec0ff */
[----:B------:R-:W-:-:S07]  /*e630*/  MOV R13, R2 ;  /* 0x00000002000d7202 */ /* 0x000fce0000000f00 */
[----:B012---:R-:W-:Y:S05]  /*e640*/  WARPSYNC.COLLECTIVE R15, `(.L_x_173) ;  /* 0x000000000f087348 */ /* 0x007fea0003c00000 */
[----:B------:R3:W4:Y:S02]  /*e650*/  SHFL.IDX P6, R14, R13, R12, R11 ;  /* 0x0000000c0d0e7389 */ /* 0x00072400000c000b */
[----:B01234-:R-:W-:Y:S01]  /*e660*/  ENDCOLLECTIVE ;  /* 0x000000000000791b */ /* 0x01ffe20003800000 */
.L_x_173:
[----:B------:R-:W-:Y:S05]  /*e670*/  BSYNC B0 ;  /* 0x0000000000007941 */ /* 0x000fea0003800000 */
.L_x_172:
[----:B------:R-:W-:Y:S05]  /*e680*/  BRA `(.L_x_174) ;  /* 0xffffffd000587947 */ /* 0x000fea000383ffff */
.L_x_81:
[----:B------:R-:W-:Y:S01]  /*e690*/  BSSY B1, `(.L_x_175) ;  /* 0x0000006000017945 */ /* 0x000fe20003800000 */
[----:B------:R-:W-:-:S07]  /*e6a0*/  IMAD.MOV.U32 R15, RZ, RZ, -0x1 ;  /* 0xffffffffff0f7424 */ /* 0x000fce00078e00ff */
[----:B012---:R-:W-:Y:S05]  /*e6b0*/  WARPSYNC.COLLECTIVE R15, `(.L_x_176) ;  /* 0x000000000f0c7348 */ /* 0x007fea0003c00000 */
[----:B------:R-:W-:Y:S02]  /*e6c0*/  ELECT P6, UR62, PT ;  /* 0x00000000003e782f */ /* 0x000fe400038c0000 */
[----:B------:R-:W-:Y:S01]  /*e6d0*/  MOV R14, UR62 ;  /* 0x0000003e000e7c02 */ /* 0x000fe20008000f00 */
[----:B012---:R-:W-:Y:S10]  /*e6e0*/  ENDCOLLECTIVE ;  /* 0x000000000000791b */ /* 0x007ff40003800000 */
.L_x_176:
[----:B------:R-:W-:Y:S05]  /*e6f0*/  BSYNC B1 ;  /* 0x0000000000017941 */ /* 0x000fea0003800000 */
.L_x_175:
[----:B------:R-:W-:Y:S05]  /*e700*/  BRA `(.L_x_177) ;  /* 0xffffffd000507947 */ /* 0x000fea000383ffff */
.L_x_83:
[----:B0-----:R0:W3:Y:S02]  /*e710*/  SYNCS.PHASECHK.TRANS64.TRYWAIT P1, [R3+URZ+0x22840], R2 ;  /* 0x02284002030075a7 */ /* 0x0010e4000802017f */
[----:B---3--:R-:W-:Y:S05]  /*e720*/  @!P1 NANOSLEEP.SYNCS 0x989680 ;  /* 0x009896800000995d */ /* 0x008fea0003900000 */
[----:B------:R-:W3:Y:S02]  /*e730*/  @!P1 SYNCS.PHASECHK.TRANS64 P1, [R3+URZ+0x22840], R2 ;  /* 0x02284002030095a7 */ /* 0x000ee4000802007f */
[----:B---3--:R-:W-:Y:S05]  /*e740*/  @!P1 BRA `(.L_x_83) ;  /* 0xfffffffc00f09947 */ /* 0x008fea000383ffff */
[----:B------:R-:W-:Y:S05]  /*e750*/  BRA `(.L_x_178) ;  /* 0xffffffd000707947 */ /* 0x000fea000383ffff */
.L_x_85:
[----:B---3--:R3:W4:Y:S02]  /*e760*/  SYNCS.PHASECHK.TRANS64.TRYWAIT P1, [R17+URZ+0x22840], R0 ;  /* 0x02284000110075a7 */ /* 0x008724000802017f */
[----:B----4-:R-:W-:Y:S05]  /*e770*/  @!P1 NANOSLEEP.SYNCS 0x989680 ;  /* 0x009896800000995d */ /* 0x010fea0003900000 */
[----:B------:R-:W4:Y:S02]  /*e780*/  @!P1 SYNCS.PHASECHK.TRANS64 P1, [R17+URZ+0x22840], R0 ;  /* 0x02284000110095a7 */ /* 0x000f24000802007f */
[----:B----4-:R-:W-:Y:S05]  /*e790*/  @!P1 BRA `(.L_x_85) ;  /* 0xfffffffc00f09947 */ /* 0x010fea000383ffff */
[----:B------:R-:W-:Y:S05]  /*e7a0*/  BRA `(.L_x_179) ;  /* 0xffffffd0007c7947 */ /* 0x000fea000383ffff */
.L_x_87:
[----:B----4-:R4:W0:Y:S02]  /*e7b0*/  SYNCS.PHASECHK.TRANS64.TRYWAIT P1, [R3+URZ+0x22860], R2 ;  /* 0x02286002030075a7 */ /* 0x010824000802017f */
[----:B0-----:R-:W-:Y:S05]  /*e7c0*/  @!P1 NANOSLEEP.SYNCS 0x989680 ;  /* 0x009896800000995d */ /* 0x001fea0003900000 */
[----:B------:R-:W0:Y:S02]  /*e7d0*/  @!P1 SYNCS.PHASECHK.TRANS64 P1, [R3+URZ+0x22860], R2 ;  /* 0x02286002030095a7 */ /* 0x000e24000802007f */
[----:B0-----:R-:W-:Y:S05]  /*e7e0*/  @!P1 BRA `(.L_x_87) ;  /* 0xfffffffc00f09947 */ /* 0x001fea000383ffff */
[----:B------:R-:W-:Y:S05]  /*e7f0*/  BRA `(.L_x_180) ;  /* 0xffffffd000787947 */ /* 0x000fea000383ffff */
.L_x_181:
[----:B------:R-:W-:-:S00]  /*e800*/  BRA `(.L_x_181) ;  /* 0xfffffffc00fc7947 */ /* 0x000fc0000383ffff */
[----:B------:R-:W-:-:S00]  /*e810*/  NOP ;  /* 0x0000000000007918 */ /* 0x000fc00000000000 */
        /* <DEDUP_REMOVED lines=14> */
.L_x_6448:


//--------------------- .text._ZN7cutlass13device_kernelIN5flash11enable_sm90INS1_16FlashAttnFwdSm90INS1_25CollectiveMainloopFwdSm90ILi2EN4cute5tupleIJNS5_1CILi1EEES8_S8_EEENS6_IJNS7_ILi128EEENS7_ILi96EEENS7_ILi64EEEEEELi256ENS_10bfloat16_tEfNS_4arch4Sm90ELb0ELb0ELb1ELb0ELb1ELb0ELb1ELb1ELb0ELb1ELb0ELb0EEENS1_21CollectiveEpilogueFwdINS6_IJSA_NS7_ILi256EEESB_EEES9_SE_SG_Li256ELb0ELb1ELb0ELb0EEENS1_29StaticPersistentTileSchedulerILb0EEEEEEEEEvNT_6ParamsE --------------------------
	.section	.text._ZN7cutlass13device_kernelIN5flash11enable_sm90INS1_16FlashAttnFwdSm90INS1_25CollectiveMainloopFwdSm90ILi2EN4cute5tupleIJNS5_1CILi1EEES8_S8_EEENS6_IJNS7_ILi128EEENS7_ILi96EEENS7_ILi64EEEEEELi256ENS_10bfloat16_tEfNS_4arch4Sm90ELb0ELb0ELb1ELb0ELb1ELb0ELb1ELb1ELb0ELb1ELb0ELb0EEENS1_21CollectiveEpilogueFwdINS6_IJSA_NS7_ILi256EEESB_EEES9_SE_SG_Li256ELb0ELb1ELb0ELb0EEENS1_29StaticPersistentTileSchedulerILb0EEEEEEEEEvNT_6ParamsE,"ax",@progbits
	.align	128
.text._ZN7cutlass13device_kernelIN5flash11enable_sm90INS1_16FlashAttnFwdSm90INS1_25CollectiveMainloopFwdSm90ILi2EN4cute5tupleIJNS5_1CILi1EEES8_S8_EEENS6_IJNS7_ILi128EEENS7_ILi96EEENS7_ILi64EEEEEELi256ENS_10bfloat16_tEfNS_4arch4Sm90ELb0ELb0ELb1ELb0ELb1ELb0ELb1ELb1ELb0ELb1ELb0ELb0EEENS1_21CollectiveEpilogueFwdINS6_IJSA_NS7_ILi256EEESB_EEES9_SE_SG_Li256ELb0ELb1ELb0ELb0EEENS1_29StaticPersistentTileSchedulerILb0EEEEEEEEEvNT_6ParamsE:
        .type           _ZN7cutlass13device_kernelIN5flash11enable_sm90INS1_16FlashAttnFwdSm90INS1_25CollectiveMainloopFwdSm90ILi2EN4cute5tupleIJNS5_1CILi1EEES8_S8_EEENS6_IJNS7_ILi128EEENS7_ILi96EEENS7_ILi64EEEEEELi256ENS_10bfloat16_tEfNS_4arch4Sm90ELb0ELb0ELb1ELb0ELb1ELb0ELb1ELb1ELb0ELb1ELb0ELb0EEENS1_21CollectiveEpilogueFwdINS6_IJSA_NS7_ILi256EEESB_EEES9_SE_SG_Li256ELb0ELb1ELb0ELb0EEENS1_29StaticPersistentTileSchedulerILb0EEEEEEEEEvNT_6ParamsE,@function
        .size           _ZN7cutlass13device_kernelIN5flash11enable_sm90INS1_16FlashAttnFwdSm90INS1_25CollectiveMainloopFwdSm90ILi2EN4cute5tupleIJNS5_1CILi1EEES8_S8_EEENS6_IJNS7_ILi128EEENS7_ILi96EEENS7_ILi64EEEEEELi256ENS_10bfloat16_tEfNS_4arch4Sm90ELb0ELb0ELb1ELb0ELb1ELb0ELb1ELb1ELb0ELb1ELb0ELb0EEENS1_21CollectiveEpilogueFwdINS6_IJSA_NS7_ILi256EEESB_EEES9_SE_SG_Li256ELb0ELb1ELb0ELb0EEENS1_29StaticPersistentTileSchedulerILb0EEEEEEEEEvNT_6ParamsE,(.L_x_6449 - _ZN7cutlass13device_kernelIN5flash11enable_sm90INS1_16FlashAttnFwdSm90INS1_25CollectiveMainloopFwdSm90ILi2EN4cute5tupleIJNS5_1CILi1EEES8_S8_EEENS6_IJNS7_ILi128EEENS7_ILi96EEENS7_ILi64EEEEEELi256ENS_10bfloat16_tEfNS_4arch4Sm90ELb0ELb0ELb1ELb0ELb1ELb0ELb1ELb1ELb0ELb1ELb0ELb0EEENS1_21CollectiveEpilogueFwdINS6_IJSA_NS7_ILi256EEESB_EEES9_SE_SG_Li256ELb0ELb1ELb0ELb0EEENS1_29StaticPersistentTileSchedulerILb0EEEEEEEEEvNT_6ParamsE)
        .other          _ZN7cutlass13device_kernelIN5flash11enable_sm90INS1_16FlashAttnFwdSm90INS1_25CollectiveMainloopFwdSm90ILi2EN4cute5tupleIJNS5_1CILi1EEES8_S8_EEENS6_IJNS7_ILi128EEENS7_ILi96EEENS7_ILi64EEEEEELi256ENS_10bfloat16_tEfNS_4arch4Sm90ELb0ELb0ELb1ELb0ELb1ELb0ELb1ELb1ELb0ELb1ELb0ELb0EEENS1_21CollectiveEpilogueFwdINS6_IJSA_NS7_ILi256EEESB_EEES9_SE_SG_Li256ELb0ELb1ELb0ELb0EEENS1_29StaticPersistentTileSchedulerILb0EEEEEEEEEvNT_6ParamsE,@"STO_CUDA_ENTRY STV_DEFAULT"
_ZN7cutlass13device_kernelIN5flash11enable_sm90INS1_16FlashAttnFwdSm90INS1_25CollectiveMainloopFwdSm90ILi2EN4cute5tupleIJNS5_1CILi1EEES8_S8_EEENS6_IJNS7_ILi128EEENS7_ILi96EEENS7_ILi64EEEEEELi256ENS_10bfloat16_tEfNS_4arch4Sm90ELb0ELb0ELb1ELb0ELb1ELb0ELb1ELb1ELb0ELb1ELb0ELb0EEENS1_21CollectiveEpilogueFwdINS6_IJSA_NS7_ILi256EEESB_EEES9_SE_SG_Li256ELb0ELb1ELb0ELb0EEENS1_29StaticPersistentTileSchedulerILb0EEEEEEEEEvNT_6ParamsE:
        /* <DEDUP_REMOVED lines=13> */
[----:B------:R-:W-:Y:S01]  /*00d0*/  VOTEU.ALL UP1, P0 ;  /* 0x00000000003f7886 */ /* 0x000fe20000020000 */
[----:B------:R-:W-:-:S03]  /*00e0*/  VOTEU.ALL UP2, P0 ;  /* 0x00000000003f7886 */ /* 0x000fc60000040000 */
        /* <DEDUP_REMOVED lines=10> */
[----:B------:R0:W2:Y:S01]  /*0190*/  @!UP0 SYNCS.EXCH.64 URZ, [UR8+0x32400], UR4 ;  /* 0x03240004083f85b2 */ /* 0x0000a20008000100 */
[----:B------:R0:W3:Y:S05]  /*01a0*/  @!UP1 SYNCS.EXCH.64 URZ, [UR8+0x32410], UR4 ;  /* 0x03241004083f95b2 */ /* 0x0000ea0008000100 */
[----:B------:R0:W4:Y:S02]  /*01b0*/  @!UP2 SYNCS.EXCH.64 URZ, [UR8+0x32420], UR6 ;  /* 0x03242006083fa5b2 */ /* 0x0001240008000100 */
        /* <DEDUP_REMOVED lines=15> */
[----:B------:R0:W0:Y:S01]  /*02b0*/  SYNCS.EXCH.64 URZ, [UR8+0x32440], UR6 ;  /* 0x03244006083f75b2 */ /* 0x0000220008000100 */
[----:B------:R0:W0:Y:S01]  /*02c0*/  SYNCS.EXCH.64 URZ, [UR8+0x32438], UR4 ;  /* 0x03243804083f75b2 */ /* 0x0000220008000100 */
[----:B------:R0:W0:Y:S01]  /*02d0*/  SYNCS.EXCH.64 URZ, [UR8+0x32448], UR6 ;  /* 0x03244806083f75b2 */ /* 0x0000220008000100 */
[----:B------:R-:W-:Y:S01]  /*02e0*/  NOP ;  /* 0x0000000000007918 */ /* 0x000fe20000000000 */
.L_x_182:
        /* <DEDUP_REMOVED lines=22> */
.L_x_183:
        /* <DEDUP_REMOVED lines=18> */
.L_x_184:
        /* <DEDUP_REMOVED lines=22> */
.L_x_185:
        /* <DEDUP_REMOVED lines=23> */
.L_x_186:
        /* <DEDUP_REMOVED lines=8> */
.L_x_188:
        /* <DEDUP_REMOVED lines=21> */
[----:B------:R-:W-:Y:S02]  /*0a10*/  SHF.R.S32.HI R6, RZ, 0x4, R3 ;  /* 0x00000004ff067819 */ /* 0x000fe40000011403 */
[----:B------:R-:W-:Y:S01]  /*0a20*/  SHF.R.S32.HI R205, RZ, 0x7, R2 ;  /* 0x00000007ffcd7819 */ /* 0x000fe20000011402 */
[----:B------:R-:W-:Y:S01]  /*0a30*/  IMAD.IADD R203, R19, 0x1, -R4 ;  /* 0x0000000113cb7824 */ /* 0x000fe200078e0a04 */
[----:B------:R-:W-:-:S02]  /*0a40*/  LEA.HI R4, R0, R19, RZ, 0x5 ;  /* 0x0000001300047211 */ /* 0x000fc400078f28ff */
[----:B------:R-:W-:Y:S02]  /*0a50*/  LEA.HI R11, R0, R19, RZ, 0x2 ;  /* 0x00000013000b7211 */ /* 0x000fe400078f10ff */
[----:B------:R-:W-:Y:S01]  /*0a60*/  SHF.R.S32.HI R8, RZ, 0x1f, R203 ;  /* 0x0000001fff087819 */ /* 0x000fe200000114cb */
[----:B------:R-:W-:Y:S01]  /*0a70*/  IMAD.SHL.U32 R5, R4, 0x20, RZ ;  /* 0x0000002004057824 */ /* 0x000fe200078e00ff */
[C---:B------:R-:W-:Y:S02]  /*0a80*/  LOP3.LUT R4, R3.reuse, 0x3fffff0, RZ, 0xc0, !PT ;  /* 0x03fffff003047812 */ /* 0x040fe400078ec0ff */
[----:B------:R-:W-:Y:S02]  /*0a90*/  LEA.HI R7, R8, R203, RZ, 0x2 ;  /* 0x000000cb08077211 */ /* 0x000fe400078f10ff */
[----:B------:R-:W-:Y:S01]  /*0aa0*/  LEA.HI R3, R3, R6, RZ, 0x1 ;  /* 0x0000000603037211 */ /* 0x000fe200078f08ff */
[----:B------:R-:W-:Y:S01]  /*0ab0*/  IMAD.IADD R4, R19, 0x1, -R4 ;  /* 0x0000000113047824 */ /* 0x000fe200078e0a04 */
[----:B------:R-:W-:-:S02]  /*0ac0*/  SHF.R.S32.HI R9, RZ, 0x2, R7 ;  /* 0x00000002ff097819 */ /* 0x000fc40000011407 */
[----:B------:R-:W-:Y:S02]  /*0ad0*/  SHF.R.S32.HI R10, RZ, 0x1f, R7 ;  /* 0x0000001fff0a7819 */ /* 0x000fe40000011407 */
[----:B------:R-:W-:Y:S02]  /*0ae0*/  LOP3.LUT R3, R3, 0x1ffffffe, RZ, 0xc0, !PT ;  /* 0x1ffffffe03037812 */ /* 0x000fe400078ec0ff */
[----:B------:R-:W-:Y:S02]  /*0af0*/  LEA.HI R10, R10, R9, RZ, 0x3 ;  /* 0x000000090a0a7211 */ /* 0x000fe400078f18ff */
[----:B------:R-:W-:Y:S02]  /*0b00*/  IADD3 R3, R6, -R3, RZ ;  /* 0x8000000306037210 */ /* 0x000fe40007ffe0ff */
[----:B------:R-:W-:Y:S02]  /*0b10*/  LOP3.LUT R10, R10, 0xfffffff8, RZ, 0xc0, !PT ;  /* 0xfffffff80a0a7812 */ /* 0x000fe400078ec0ff */
[----:B------:R-:W-:-:S02]  /*0b20*/  LEA.HI R8, R8, R203, RZ, 0x5 ;  /* 0x000000cb08087211 */ /* 0x000fc400078f28ff */
[----:B------:R-:W-:Y:S01]  /*0b30*/  LEA.HI R2, R2, R205, RZ, 0x1 ;  /* 0x000000cd02027211 */ /* 0x000fe200078f08ff */
[----:B------:R-:W-:Y:S01]  /*0b40*/  IMAD.IADD R9, R9, 0x1, -R10 ;  /* 0x0000000109097824 */ /* 0x000fe200078e0a0a */
[----:B------:R-:W-:Y:S02]  /*0b50*/  LOP3.LUT R6, R11, 0xfffffffc, RZ, 0xc0, !PT ;  /* 0xfffffffc0b067812 */ /* 0x000fe400078ec0ff */
[----:B------:R-:W-:Y:S02]  /*0b60*/  LEA.HI R200, R0, R19, RZ, 0x3 ;  /* 0x0000001300c87211 */ /* 0x000fe400078f18ff */
[----:B------:R-:W-:Y:S01]  /*0b70*/  SHF.R.S32.HI R8, RZ, 0x5, R8 ;  /* 0x00000005ff087819 */ /* 0x000fe20000011408 */
[----:B------:R-:W-:Y:S01]  /*0b80*/  IMAD.IADD R6, R19, 0x1, -R6 ;  /* 0x0000000113067824 */ /* 0x000fe200078e0a06 */
[----:B------:R-:W-:Y:S02]  /*0b90*/  LOP3.LUT R2, R2, 0x3fffffe, RZ, 0xc0, !PT ;  /* 0x03fffffe02027812 */ /* 0x000fe400078ec0ff */
[----:B------:R-:W-:Y:S01]  /*0ba0*/  LOP3.LUT R10, R200, 0xfffffff8, RZ, 0xc0, !PT ;  /* 0xfffffff8c80a7812 */ /* 0x000fe200078ec0ff */
[----:B------:R-:W-:Y:S01]  /*0bb0*/  IMAD R9, R8, 0x10, R9 ;  /* 0x0000001008097824 */ /* 0x000fe200078e0209 */
[----:B------:R-:W-:Y:S01]  /*0bc0*/  LOP3.LUT R5, R5, 0xfffffc00, RZ, 0xc0, !PT ;  /* 0xfffffc0005057812 */ /* 0x000fe200078ec0ff */
[----:B------:R-:W-:Y:S01]  /*0bd0*/  IMAD.IADD R2, R205, 0x1, -R2 ;  /* 0x00000001cd027824 */ /* 0x000fe200078e0a02 */
[----:B------:R-:W-:Y:S01]  /*0be0*/  LEA.HI R0, R6, R6, RZ, 0x1 ;  /* 0x0000000606007211 */ /* 0x000fe200078f08ff */
[----:B------:R-:W-:Y:S01]  /*0bf0*/  IMAD.IADD R19, R19, 0x1, -R10 ;  /* 0x0000000113137824 */ /* 0x000fe200078e0a0a */
[----:B------:R-:W-:Y:S01]  /*0c00*/  SHF.R.S32.HI R200, RZ, 0x3, R200 ;  /* 0x00000003ffc87819 */ /* 0x000fe200000114c8 */
[----:B------:R-:W-:-:S02]  /*0c10*/  IMAD R206, R2, 0x40, R9 ;  /* 0x0000004002ce7824 */ /* 0x000fc400078e0209 */
[----:B------:R-:W-:Y:S01]  /*0c20*/  IMAD R4, R4, 0x40, R5 ;  /* 0x0000004004047824 */ /* 0x000fe200078e0205 */
[----:B------:R-:W-:Y:S01]  /*0c30*/  LOP3.LUT R5, R0, 0x1ffffffe, RZ, 0xc0, !PT ;  /* 0x1ffffffe00057812 */ /* 0x000fe200078ec0ff */
[----:B------:R-:W-:Y:S01]  /*0c40*/  IMAD.SHL.U32 R2, R19, 0x8, RZ ;  /* 0x0000000813027824 */ /* 0x000fe200078e00ff */
[----:B------:R-:W-:Y:S01]  /*0c50*/  LOP3.LUT R0, R7, 0x7ffffffc, RZ, 0xc0, !PT ;  /* 0x7ffffffc07007812 */ /* 0x000fe200078ec0ff */
[----:B------:R-:W-:Y:S01]  /*0c60*/  IMAD R209, R3, 0x8, R4 ;  /* 0x0000000803d17824 */ /* 0x000fe200078e0204 */
[----:B------:R-:W-:Y:S01]  /*0c70*/  IADD3 R5, R6, -R5, RZ ;  /* 0x8000000506057210 */ /* 0x000fe20007ffe0ff */
[C---:B------:R-:W-:Y:S02]  /*0c80*/  VIADD R18, R2.reuse, 0x40 ;  /* 0x0000004002127836 */ /* 0x040fe40000000000 */
[C---:B------:R-:W-:Y:S01]  /*0c90*/  VIADD R17, R2.reuse, 0x80 ;  /* 0x0000008002117836 */ /* 0x040fe20000000000 */
[----:B------:R-:W-:Y:S01]  /*0ca0*/  LEA R208, R5, R206, 0x3 ;  /* 0x000000ce05d07211 */ /* 0x000fe200078e18ff */
[----:B------:R-:W-:Y:S01]  /*0cb0*/  VIADD R16, R2, 0xc0 ;  /* 0x000000c002107836 */ /* 0x000fe20000000000 */
[----:B------:R-:W-:Y:S01]  /*0cc0*/  SHF.R.S32.HI R213, RZ, 0x1f, R18 ;  /* 0x0000001fffd57819 */ /* 0x000fe20000011412 */
[----:B------:R-:W-:Y:S01]  /*0cd0*/  IMAD.IADD R207, R203, 0x1, -R0 ;  /* 0x00000001cbcf7824 */ /* 0x000fe200078e0a00 */
[----:B------:R-:W-:-:S02]  /*0ce0*/  SHF.R.S32.HI R212, RZ, 0x1f, R17 ;  /* 0x0000001fffd47819 */ /* 0x000fc40000011411 */
[----:B------:R-:W-:-:S07]  /*0cf0*/  SHF.R.S32.HI R211, RZ, 0x1f, R16 ;  /* 0x0000001fffd37819 */ /* 0x000fce0000011410 */
.L_x_222:
[----:B------:R-:W0:Y:S01]  /*0d00*/  SHFL.IDX PT, R0, R205, RZ, 0x1f ;  /* 0x00001fffcd007589 */ /* 0x000e2200000e0000 */
[----:B------:R-:W1:Y:S01]  /*0d10*/  S2UR UR45, SR_CgaCtaId ;  /* 0x00000000002d79c3 */ /* 0x000e620000008800 */
[----:B------:R-:W-:Y:S01]  /*0d20*/  ULDC UR4, c[0x0][0xd38] ;  /* 0x00034e0000047ab9 */ /* 0x000fe20000000800 */
[----:B------:R-:W-:Y:S01]  /*0d30*/  ULDC.64 UR6, c[0x0][0x418] ;  /* 0x0001060000067ab9 */ /* 0x000fe20000000a00 */
[----:B------:R-:W-:Y:S02]  /*0d40*/  UISETP.NE.AND UP1, UPT, UR4, 0x1, UPT ;  /* 0x000000010400788c */ /* 0x000fe4000bf25270 */
[----:B------:R-:W-:Y:S01]  /*0d50*/  UISETP.NE.U32.AND UP0, UPT, UR6, URZ, UPT ;  /* 0x0000003f0600728c */ /* 0x000fe2000bf05070 */
[----:B------:R-:W-:Y:S01]  /*0d60*/  UMOV UR51, 0x400 ;  /* 0x0000040000337882 */ /* 0x000fe20000000000 */
[----:B------:R-:W-:Y:S02]  /*0d70*/  ULDC UR4, c[0x0][0xd44] ;  /* 0x0003510000047ab9 */ /* 0x000fe40000000800 */
[----:B------:R-:W-:Y:S01]  /*0d80*/  UISETP.NE.AND.EX UP0, UPT, UR7, URZ, UPT, UP0 ;  /* 0x0000003f0700728c */ /* 0x000fe2000bf05300 */
[----:B------:R-:W-:Y:S01]  /*0d90*/  ULDC UR47, c[0x0][0x424] ;  /* 0x00010900002f7ab9 */ /* 0x000fe20000000800 */
[----:B------:R-:W-:-:S02]  /*0da0*/  UISETP.NE.AND UP2, UPT, UR4, 0x1, UPT ;  /* 0x000000010400788c */ /* 0x000fc4000bf45270 */
[----:B------:R-:W-:Y:S01]  /*0db0*/  USEL UR47, UR47, 0x1, UP0 ;  /* 0x000000012f2f7887 */ /* 0x000fe20008000000 */
[----:B------:R-:W-:Y:S01]  /*0dc0*/  @UP1 ULDC UR4, c[0x0][0xd3c] ;  /* 0x00034f0000041ab9 */ /* 0x000fe20000000800 */
[----:B------:R-:W-:Y:S01]  /*0dd0*/  ULDC UR7, c[0x0][0x2f0] ;  /* 0x0000bc0000077ab9 */ /* 0x000fe20000000800 */
[----:B------:R-:W-:Y:S02]  /*0de0*/  UIMAD.WIDE.U32 UR4, UR44, UR4, URZ ;  /* 0x000000042c0472a5 */ /* 0x000fe4000f8e003f */
[----:B------:R-:W-:Y:S01]  /*0df0*/  UIMAD UR47, UR47, UR7, URZ ;  /* 0x000000072f2f72a4 */ /* 0x000fe2000f8e023f */
[----:B------:R-:W-:Y:S01]  /*0e00*/  @UP1 ULDC UR8, c[0x0][0xd40] ;  /* 0x0003500000081ab9 */ /* 0x000fe20000000800 */
        /* <DEDUP_REMOVED lines=17> */
[----:B------:R-:W-:Y:S02]  /*0f20*/  UIADD3 UR8, UR8, 0x22400, URZ ;  /* 0x0002240008087890 */ /* 0x000fe4000fffe03f */
[----:B------:R-:W-:-:S02]  /*0f30*/  USHF.R.U32.HI UR46, URZ, 0x1f, UR7 ;  /* 0x0000001f3f2e7899 */ /* 0x000fc40008011607 */
[----:B------:R-:W-:Y:S02]  /*0f40*/  USHF.R.U32.HI UR8, URZ, 0x4, UR8 ;  /* 0x000000043f087899 */ /* 0x000fe40008011608 */
[----:B------:R-:W-:Y:S02]  /*0f50*/  ULEA.HI.SX32 UR46, UR7, UR46, 0x1c ;  /* 0x0000002e072e7291 */ /* 0x000fe4000f8fe23f */
[----:B------:R-:W-:Y:S01]  /*0f60*/  ULOP3.LUT UR50, UR8, 0x3fff, URZ, 0xc0, !UPT ;  /* 0x00003fff08327892 */ /* 0x000fe2000f8ec03f */
[----:B---3-5:R-:W-:Y:S11]  /*0f70*/  @!P0 BRA `(.L_x_189) ;  /* 0x0000000000408947 */ /* 0x028ff60003800000 */
        /* <DEDUP_REMOVED lines=16> */
.L_x_189:
        /* <DEDUP_REMOVED lines=8> */
.L_x_274:
[----:B0-----:R-:W-:Y:S01]  /*1100*/  IMAD.U32 R3, RZ, RZ, UR40 ;  /* 0x00000028ff037e24 */ /* 0x001fe2000f8e00ff */
[----:B------:R-:W-:Y:S05]  /*1110*/  WARPSYNC.ALL ;  /* 0x0000000000007948 */ /* 0x000fea0003800000 */
[----:B------:R0:W-:Y:S01]  /*1120*/  BAR.SYNC.DEFER_BLOCKING R161, 0x100 ;  /* 0x000400a10000751d */ /* 0x0001e20000010000 */
[----:B------:R-:W-:-:S13]  /*1130*/  ISETP.NE.AND P0, PT, R3, 0x3, PT ;  /* 0x000000030300780c */ /* 0x000fda0003f05270 */
[----:B0-----:R-:W-:Y:S05]  /*1140*/  @!P0 BRA `(.L_x_191) ;  /* 0x0000000000048947 */ /* 0x001fea0003800000 */
[----:B------:R-:W-:Y:S01]  /*1150*/  BPT.TRAP 0x1 ;  /* 0x000000040000795c */ /* 0x000fe20000300000 */
.L_x_191:
[----:B------:R-:W-:Y:S01]  /*1160*/  ULEA UR27, UR37, UR51, 0x3 ;  /* 0x00000033251b7291 */ /* 0x000fe2000f8e183f */
[----:B------:R-:W-:-:S05]  /*1170*/  IMAD.U32 R3, RZ, RZ, UR36 ;  /* 0x00000024ff037e24 */ /* 0x000fca000f8e00ff */
[----:B------:R-:W-:-:S04]  /*1180*/  SHF.L.U32 R3, R3, 0x1f, RZ ;  /* 0x0000001f03037819 */ /* 0x000fc800000006ff */
[----:B------:R0:W1:Y:S01]  /*1190*/  SYNCS.PHASECHK.TRANS64.TRYWAIT P1, [UR27+0x32430], R3 ;  /* 0x03243003ff0075a7 */ /* 0x000062000802015b */
[----:B------:R-:W-:Y:S05]  /*11a0*/  @!P0 BRA `(.L_x_192) ;  /* 0x0000000000048947 */ /* 0x000fea0003800000 */
[----:B------:R-:W-:Y:S01]  /*11b0*/  BPT.TRAP 0x1 ;  /* 0x000000040000795c */ /* 0x000fe20000300000 */
.L_x_192:
[----:B-1----:R-:W-:Y:S05]  /*11c0*/  @P1 BRA `(.L_x_193) ;  /* 0x0000000000081947 */ /* 0x002fea0003800000 */
[----:B------:R-:W1:Y:S02]  /*11d0*/  SYNCS.PHASECHK.TRANS64.TRYWAIT P1, [UR27+0x32430], R3 ;  /* 0x03243003ff0075a7 */ /* 0x000e64000802015b */
[----:B-1----:R-:W-:Y:S05]  /*11e0*/  @!P1 BRA `(.L_x_194) ;  /* 0x000000c400209947 */ /* 0x002fea0003800000 */
.L_x_193:
[----:B------:R-:W-:Y:S01]  /*11f0*/  ULEA UR4, UR42, UR51, 0xd ;  /* 0x000000332a047291 */ /* 0x000fe2000f8e683f */
[----:B------:R-:W-:Y:S01]  /*1200*/  WARPGROUP.ARRIVE ;  /* 0x00000000000079c5 */ /* 0x000fe20000000000 */
[----:B------:R-:W-:Y:S02]  /*1210*/  UIADD3 UR5, UR51, 0x1c400, URZ ;  /* 0x0001c40033057890 */ /* 0x000fe4000fffe03f */
[----:B------:R-:W-:Y:S02]  /*1220*/  UIADD3 UR4, UR4, 0x18400, URZ ;  /* 0x0001840004047890 */ /* 0x000fe4000fffe03f */
[----:B------:R-:W-:Y:S02]  /*1230*/  USHF.R.U32.HI UR5, URZ, 0x4, UR5 ;  /* 0x000000043f057899 */ /* 0x000fe40008011605 */
[----:B------:R-:W-:Y:S02]  /*1240*/  USHF.R.U32.HI UR4, URZ, 0x4, UR4 ;  /* 0x000000043f047899 */ /* 0x000fe40008011604 */
[----:B------:R-:W-:-:S02]  /*1250*/  ULOP3.LUT UR5, UR5, 0x3fff, URZ, 0xc0, !UPT ;  /* 0x00003fff05057892 */ /* 0x000fc4000f8ec03f */
[----:B------:R-:W-:Y:S02]  /*1260*/  ULOP3.LUT UR4, UR4, 0x3fff, URZ, 0xc0, !UPT ;  /* 0x00003fff04047892 */ /* 0x000fe4000f8ec03f */
[----:B------:R-:W-:Y:S02]  /*1270*/  ULOP3.LUT UR24, UR5, 0x10000, URZ, 0xfc, !UPT ;  /* 0x0001000005187892 */ /* 0x000fe4000f8efc3f */
[----:B------:R-:W-:Y:S02]  /*1280*/  ULOP3.LUT UR4, UR4, 0x10000, URZ, 0xfc, !UPT ;  /* 0x0001000004047892 */ /* 0x000fe4000f8efc3f */
[----:B------:R-:W-:Y:S01]  /*1290*/  UIMAD UR6, UR37, 0x300, UR24 ;  /* 0x00000300250678a4 */ /* 0x000fe2000f8e0218 */
[----:B------:R-:W-:Y:S01]  /*12a0*/  UMOV UR5, 0x40000040 ;  /* 0x4000004000057882 */ /* 0x000fe20000000000 */
[----:B------:R-:W-:Y:S01]  /*12b0*/  UMOV UR7, 0x40000040 ;  /* 0x4000004000077882 */ /* 0x000fe20000000000 */
[----:B------:R-:W-:Y:S02]  /*12c0*/  UIADD3 UR8, UR4, 0x2, URZ ;  /* 0x0000000204087890 */ /* 0x000fe4000fffe03f */
[----:B------:R-:W-:Y:S01]  /*12d0*/  UIADD3 UR10, UR6, 0x2, URZ ;  /* 0x00000002060a7890 */ /* 0x000fe2000fffe03f */
[----:B------:R-:W-:-:S03]  /*12e0*/  UMOV UR9, 0x40000040 ;  /* 0x4000004000097882 */ /* 0x000fc60000000000 */
[----:B------:R-:W-:Y:S01]  /*12f0*/  HGMMA.64x96x16.F32.BF16 R24, gdesc[UR4], RZ, !UPT, gsb0 ;  /* 0x01600000041879f0 */ /* 0x000fe2000c0018ff */
[----:B------:R-:W-:Y:S01]  /*1300*/  UMOV UR11, 0x40000040 ;  /* 0x40000040000b7882 */ /* 0x000fe20000000000 */
[----:B------:R-:W-:Y:S02]  /*1310*/  UIADD3 UR12, UR4, 0x4, URZ ;  /* 0x00000004040c7890 */ /* 0x000fe4000fffe03f */
[----:B------:R-:W-:Y:S01]  /*1320*/  UIADD3 UR14, UR6, 0x4, URZ ;  /* 0x00000004060e7890 */ /* 0x000fe2000fffe03f */
[----:B------:R-:W-:Y:S01]  /*1330*/  UMOV UR13, 0x40000040 ;  /* 0x40000040000d7882 */ /* 0x000fe20000000000 */
[----:B------:R-:W-:Y:S01]  /*1340*/  UMOV UR15, 0x40000040 ;  /* 0x40000040000f7882 */ /* 0x000fe20000000000 */
[----:B------:R-:W-:Y:S02]  /*1350*/  UIADD3 UR16, UR4, 0x6, URZ ;  /* 0x0000000604107890 */ /* 0x000fe4000fffe03f */
[----:B------:R-:W-:Y:S01]  /*1360*/  UIADD3 UR18, UR6, 0x6, URZ ;  /* 0x0000000606127890 */ /* 0x000fe2000fffe03f */
[----:B------:R-:W-:Y:S01]  /*1370*/  UMOV UR17, 0x40000040 ;  /* 0x4000004000117882 */ /* 0x000fe20000000000 */
[----:B------:R-:W-:Y:S01]  /*1380*/  UMOV UR19, 0x40000040 ;  /* 0x4000004000137882 */ /* 0x000fe20000000000 */
[----:B------:R-:W-:-:S02]  /*1390*/  WARPGROUP.DEPBAR.LE gsb0, 0x0 ;  /* 0x00008000000079c5 */ /* 0x000fc40000010000 */
        /* <DEDUP_REMOVED lines=9> */
[----:B------:R-:W2:Y:S02]  /*1430*/  SYNCS.PHASECHK.TRANS64.TRYWAIT P1, [UR51+0x32410], R0 ;  /* 0x03241000ff0075a7 */ /* 0x000ea40008020173 */
[----:B--2---:R-:W-:Y:S05]  /*1440*/  @!P1 BRA `(.L_x_195) ;  /* 0x000000c000a09947 */ /* 0x004fea0003800000 */
.L_x_275:
[----:B------:R-:W-:Y:S05]  /*1450*/  @!P0 BRA `(.L_x_196) ;  /* 0x0000000000048947 */ /* 0x000fea0003800000 */
[----:B------:R-:W-:Y:S01]  /*1460*/  BPT.TRAP 0x1 ;  /* 0x000000040000795c */ /* 0x000fe20000300000 */
.L_x_196:
[----:B------:R3:W4:Y:S01]  /*1470*/  SYNCS.PHASECHK.TRANS64.TRYWAIT P1, [UR27+0x32450], R3 ;  /* 0x03245003ff0075a7 */ /* 0x000722000802015b */
[----:B------:R-:W-:Y:S05]  /*1480*/  @!P0 BRA `(.L_x_197) ;  /* 0x0000000000048947 */ /* 0x000fea0003800000 */
[----:B------:R-:W-:Y:S01]  /*1490*/  BPT.TRAP 0x1 ;  /* 0x000000040000795c */ /* 0x000fe20000300000 */
.L_x_197:
[----:B----4-:R-:W-:Y:S05]  /*14a0*/  @P1 BRA `(.L_x_198) ;  /* 0x0000000000081947 */ /* 0x010fea0003800000 */
[----:B------:R-:W4:Y:S02]  /*14b0*/  SYNCS.PHASECHK.TRANS64.TRYWAIT P1, [UR27+0x32450], R3 ;  /* 0x03245003ff0075a7 */ /* 0x000f24000802015b */
[----:B----4-:R-:W-:Y:S05]  /*14c0*/  @!P1 BRA `(.L_x_199) ;  /* 0x000000c000989947 */ /* 0x010fea0003800000 */
.L_x_198:
[----:B------:R-:W-:Y:S01]  /*14d0*/  UIADD3 UR51, UR51, 0x400, URZ ;  /* 0x0000040033337890 */ /* 0x000fe2000fffe03f */
[----:B------:R-:W-:Y:S01]  /*14e0*/  WARPGROUP.ARRIVE ;  /* 0x00000000000079c5 */ /* 0x000fe20000000000 */
[----:B------:R-:W-:-:S05]  /*14f0*/  ULOP3.LUT UR6, UR50, 0x10000, URZ, 0xfc, !UPT ;  /* 0x0001000032067892 */ /* 0x000fca000f8efc3f */
[----:B--2---:R-:W2:Y:S01]  /*1500*/  S2R R0, SR_TID.X ;  /* 0x0000000000007919 */ /* 0x004ea20000002100 */
[----:B------:R-:W-:Y:S01]  /*1510*/  USHF.R.U32.HI UR26, URZ, 0x4, UR51 ;  /* 0x000000043f1a7899 */ /* 0x000fe20008011633 */
[----:B------:R-:W-:Y:S01]  /*1520*/  UMOV UR21, 0x40000040 ;  /* 0x4000004000157882 */ /* 0x000fe20000000000 */
[----:B------:R-:W-:Y:S02]  /*1530*/  UMOV UR23, 0x40000040 ;  /* 0x4000004000177882 */ /* 0x000fe40000000000 */
[----:B------:R-:W-:Y:S01]  /*1540*/  ULOP3.LUT UR26, UR26, 0x3fff, URZ, 0xc0, !UPT ;  /* 0x00003fff1a1a7892 */ /* 0x000fe2000f8ec03f */
[----:B------:R-:W-:-:S03]  /*1550*/  UMOV UR20, UR6 ;  /* 0x0000000600147c82 */ /* 0x000fc60008000000 */
[----:B------:R-:W-:-:S04]  /*1560*/  ULOP3.LUT UR25, UR26, 0x10000, URZ, 0xfc, !UPT ;  /* 0x000100001a197892 */ /* 0x000fc8000f8efc3f */
[----:B------:R-:W-:-:S07]  /*1570*/  UIMAD UR7, UR37, 0xc00, UR25 ;  /* 0x00000c00250778a4 */ /* 0x000fce000f8e0219 */
[----:B------:R-:W-:Y:S02]  /*1580*/  UMOV UR22, UR7 ;  /* 0x0000000700167c82 */ /* 0x000fe40008000000 */
[----:B------:R-:W-:Y:S01]  /*1590*/  HGMMA.64x96x16.F32.BF16 R24, gdesc[UR20], R24, gsb0 ;  /* 0x01600000141879f0 */ /* 0x000fe20008001818 */
        /* <DEDUP_REMOVED lines=8> */
[----:B------:R-:W-:Y:S01]  /*1620*/  HGMMA.64x96x16.F32.BF16 R24, gdesc[UR20], R24, gsb0 ;  /* 0x01600000141879f0 */ /* 0x000fe20008001818 */
[----:B------:R-:W-:Y:S02]  /*1630*/  UIADD3 UR20, UR6, 0x4, URZ ;  /* 0x0000000406147890 */ /* 0x000fe4000fffe03f */
[----:B------:R-:W-:Y:S01]  /*1640*/  UIADD3 UR22, UR7, 0x4, URZ ;  /* 0x0000000407167890 */ /* 0x000fe2000fffe03f */
[----:B------:R-:W-:Y:S01]  /*1650*/  UMOV UR21, 0x40000040 ;  /* 0x4000004000157882 */ /* 0x000fe20000000000 */
[----:B------:R-:W-:Y:S01]  /*1660*/  UMOV UR23, 0x40000040 ;  /* 0x4000004000177882 */ /* 0x000fe20000000000 */
        /* <DEDUP_REMOVED lines=93> */
[----:B------:R-:W-:Y:S03]  /*1c40*/  HGMMA.64x96x16.F32.BF16 R24, gdesc[UR20], R24, gsb0 ;  /* 0x01600000141879f0 */ /* 0x000fe60008001818 */
[----:B------:R-:W-:Y:S02]  /*1c50*/  WARPGROUP.DEPBAR.LE gsb0, 0x0 ;  /* 0x00008000000079c5 */ /* 0x000fe40000010000 */
[----:B------:R2:W-:Y:S06]  /*1c60*/  BAR.ARV R0, 0x100 ;  /* 0x000400000000751d */ /* 0x0005ec0000002000 */
[----:B------:R-:W-:Y:S05]  /*1c70*/  @!P0 BRA `(.L_x_200) ;  /* 0x0000000000048947 */ /* 0x000fea0003800000 */
[----:B------:R-:W-:Y:S01]  /*1c80*/  BPT.TRAP 0x1 ;  /* 0x000000040000795c */ /* 0x000fe20000300000 */
.L_x_200:
        /* <DEDUP_REMOVED lines=8> */
[----:B------:R-:W4:Y:S01]  /*1d10*/  MUFU.TANH R24, R24 ;  /* 0x0000001800187308 */ /* 0x000f220000002400 */
        /* <DEDUP_REMOVED lines=8> */
[----:B0--3--:R-:W-:-:S02]  /*1da0*/  IMAD R3, R207, -0x2, R4 ;  /* 0xfffffffecf037824 */ /* 0x009fc400078e0204 */
[----:B------:R-:W-:Y:S01]  /*1db0*/  FMUL.FTZ R37, R37, UR7 ;  /* 0x0000000725257c20 */ /* 0x000fe20008410000 */
[----:B------:R-:W-:Y:S01]  /*1dc0*/  FMUL.FTZ R34, R34, UR7 ;  /* 0x0000000722227c20 */ /* 0x000fe20008410000 */
[----:B------:R-:W-:Y:S01]  /*1dd0*/  FMUL.FTZ R40, R40, UR7 ;  /* 0x0000000728287c20 */ /* 0x000fe20008410000 */
[----:B------:R-:W-:Y:S01]  /*1de0*/  FMUL.FTZ R35, R35, UR7 ;  /* 0x0000000723237c20 */ /* 0x000fe20008410000 */
[----:B------:R-:W-:Y:S01]  /*1df0*/  ISETP.GT.AND P2, PT, R3, RZ, PT ;  /* 0x000000ff0300720c */ /* 0x000fe20003f44270 */
[----:B------:R-:W-:Y:S01]  /*1e00*/  FMUL.FTZ R41, R41, UR7 ;  /* 0x0000000729297c20 */ /* 0x000fe20008410000 */
[----:B------:R-:W0:Y:S01]  /*1e10*/  MUFU.TANH R28, R28 ;  /* 0x0000001c001c7308 */ /* 0x000e220000002400 */
[C---:B------:R-:W-:Y:S01]  /*1e20*/  ISETP.GT.AND P1, PT, R3.reuse, 0x1, PT ;  /* 0x000000010300780c */ /* 0x040fe20003f24270 */
[----:B------:R-:W-:Y:S01]  /*1e30*/  FMUL.FTZ R38, R38, UR7 ;  /* 0x0000000726267c20 */ /* 0x000fe20008410000 */
[----:B------:R-:W-:Y:S01]  /*1e40*/  ISETP.GT.AND P6, PT, R3, 0x8, PT ;  /* 0x000000080300780c */ /* 0x000fe20003fc4270 */
[----:B------:R-:W-:Y:S01]  /*1e50*/  FMUL.FTZ R44, R44, UR7 ;  /* 0x000000072c2c7c20 */ /* 0x000fe20008410000 */
[----:B----4-:R-:W-:Y:S01]  /*1e60*/  FSEL R24, R24, -INF , P2 ;  /* 0xff80000018187808 */ /* 0x010fe20001000000 */
        /* <DEDUP_REMOVED lines=11> */
[----:B0-----:R-:W-:Y:S01]  /*1f20*/  FSEL R28, R28, -INF , P6 ;  /* 0xff8000001c1c7808 */ /* 0x001fe20003000000 */
[----:B------:R-:W-:Y:S01]  /*1f30*/  FMUL.FTZ R43, R43, UR7 ;  /* 0x000000072b2b7c20 */ /* 0x000fe20008410000 */
[----:B------:R-:W-:Y:S01]  /*1f40*/  FMUL.FTZ R49, R49, UR7 ;  /* 0x0000000731317c20 */ /* 0x000fe20008410000 */
[----:B------:R-:W-:Y:S01]  /*1f50*/  FMUL.FTZ R46, R46, UR7 ;  /* 0x000000072e2e7c20 */ /* 0x000fe20008410000 */
[----:B------:R-:W-:Y:S01]  /*1f60*/  FMNMX.FTZ R5, R28, R5, !PT ;  /* 0x000000051c057209 */ /* 0x000fe20007810000 */
[----:B------:R-:W-:Y:S01]  /*1f70*/  FMUL.FTZ R52, R52, UR7 ;  /* 0x0000000734347c20 */ /* 0x000fe20008410000 */
[----:B------:R-:W-:Y:S01]  /*1f80*/  FMUL.FTZ R47, R47, UR7 ;  /* 0x000000072f2f7c20 */ /* 0x000fe20008410000 */
[----:B------:R-:W0:Y:S01]  /*1f90*/  MUFU.TANH R26, R26 ;  /* 0x0000001a001a7308 */ /* 0x000e220000002400 */
        /* <DEDUP_REMOVED lines=16> */
[----:B0-----:R-:W-:Y:S01]  /*20a0*/  FSEL R9, R26, -INF , P2 ;  /* 0xff8000001a097808 */ /* 0x001fe20001000000 */
[----:B------:R-:W-:Y:S01]  /*20b0*/  FMUL.FTZ R59, R59, UR7 ;  /* 0x000000073b3b7c20 */ /* 0x000fe20008410000 */
[----:B------:R-:W-:Y:S01]  /*20c0*/  ISETP.GT.AND P2, PT, R3, 0x18, PT ;  /* 0x000000180300780c */ /* 0x000fe20003f44270 */
[----:B------:R-:W-:Y:S01]  /*20d0*/  FMUL.FTZ R64, R64, UR7 ;  /* 0x0000000740407c20 */ /* 0x000fe20008410000 */
[----:B------:R-:W-:Y:S01]  /*20e0*/  FMUL.FTZ R62, R62, UR7 ;  /* 0x000000073e3e7c20 */ /* 0x000fe20008410000 */
[----:B------:R-:W-:Y:S01]  /*20f0*/  FMUL.FTZ R65, R65, UR7 ;  /* 0x0000000741417c20 */ /* 0x000fe20008410000 */
[----:B------:R-:W-:Y:S01]  /*2100*/  FMUL.FTZ R63, R63, UR7 ;  /* 0x000000073f3f7c20 */ /* 0x000fe20008410000 */
[----:B------:R-:W0:Y:S01]  /*2110*/  MUFU.TANH R30, R30 ;  /* 0x0000001e001e7308 */ /* 0x000e220000002400 */
[----:B---3--:R-:W-:Y:S01]  /*2120*/  FSEL R27, R27, -INF , P1 ;  /* 0xff8000001b1b7808 */ /* 0x008fe20000800000 */
[----:B------:R-:W-:Y:S01]  /*2130*/  FMUL.FTZ R68, R68, UR7 ;  /* 0x0000000744447c20 */ /* 0x000fe20008410000 */
[----:B------:R-:W-:Y:S01]  /*2140*/  ISETP.GT.AND P1, PT, R3, 0x19, PT ;  /* 0x000000190300780c */ /* 0x000fe20003f24270 */
        /* <DEDUP_REMOVED lines=8> */
[----:B------:R-:W-:Y:S01]  /*21d0*/  ULDC UR10, c[0x0][0xa80] ;  /* 0x0002a000000a7ab9 */ /* 0x000fe20000000800 */
[----:B------:R-:W-:Y:S01]  /*21e0*/  FMNMX.FTZ R5, R162, R5, !PT ;  /* 0x00000005a2057209 */ /* 0x000fe20007810000 */
[----:B------:R-:W-:-:S02]  /*21f0*/  UIADD3 UR6, UR27, 0x32440, URZ ;  /* 0x000324401b067890 */ /* 0x000fc4000fffe03f */
[----:B------:R-:W1:Y:S01]  /*2200*/  MUFU.TANH R31, R31 ;  /* 0x0000001f001f7308 */ /* 0x000e620000002400 */
[----:B0-----:R-:W-:Y:S01]  /*2210*/  FSEL R11, R30, -INF , P6 ;  /* 0xff8000001e0b7808 */ /* 0x001fe20003000000 */
[----:B------:R-:W-:Y:S01]  /*2220*/  UPRMT UR6, UR45, 0x654, UR6 ;  /* 0x000006542d067896 */ /* 0x000fe20008000006 */
[----:B------:R-:W-:Y:S01]  /*2230*/  ISETP.GT.AND P6, PT, R3, 0x20, PT ;  /* 0x000000200300780c */ /* 0x000fe20003fc4270 */
[----:B------:R-:W-:Y:S01]  /*2240*/  ULOP3.LUT UR26, UR26, 0x3000000, URZ, 0xfc, !UPT ;  /* 0x030000001a1a7892 */ /* 0x000fe2000f8efc3f */
[----:B------:R-:W-:Y:S01]  /*2250*/  FMNMX.FTZ R4, R11, R4, !PT ;  /* 0x000000040b047209 */ /* 0x000fe20007810000 */
[----:B------:R-:W-:Y:S02]  /*2260*/  UMOV UR7, 0x40000040 ;  /* 0x4000004000077882 */ /* 0x000fe40000000000 */
[----:B------:R-:W0:Y:S01]  /*2270*/  MUFU.TANH R37, R37 ;  /* 0x0000002500257308 */ /* 0x000e220000002400 */
[----:B---3--:R-:W-:Y:S01]  /*2280*/  FSEL R164, R36, -INF , P2 ;  /* 0xff80000024a47808 */ /* 0x008fe20001000000 */
[----:B------:R-:W-:Y:S01]  /*2290*/  UIMAD UR11, UR37, 0xc00, UR26 ;  /* 0x00000c00250b78a4 */ /* 0x000fe2000f8e021a */
[----:B------:R-:W-:Y:S02]  /*22a0*/  SYNCS.ARRIVE.TRANS64.RED.A1T0 RZ, [UR6], RZ ;  /* 0x000000ffffff79a7 */ /* 0x000fe40008100406 */
[----:B------:R-:W-:-:S03]  /*22b0*/  FMNMX.FTZ R5, R164, R5, !PT ;  /* 0x00000005a4057209 */ /* 0x000fc60007810000 */
[----:B------:R-:W3:Y:S01]  /*22c0*/  MUFU.TANH R34, R34 ;  /* 0x0000002200227308 */ /* 0x000ee20000002400 */
[----:B-1----:R-:W-:Y:S01]  /*22d0*/  FSEL R31, R31, -INF , P5 ;  /* 0xff8000001f1f7808 */ /* 0x002fe20002800000 */
[----:B------:R-:W-:Y:S01]  /*22e0*/  UMOV UR6, UR11 ;  /* 0x0000000b00067c82 */ /* 0x000fe20008000000 */
[----:B------:R-:W-:Y:S02]  /*22f0*/  ISETP.GT.AND P5, PT, R3, 0x21, PT ;  /* 0x000000210300780c */ /* 0x000fe40003fa4270 */
[----:B------:R-:W-:-:S03]  /*2300*/  FMNMX.FTZ R4, R31, R4, !PT ;  /* 0x000000041f047209 */ /* 0x000fc60007810000 */
[----:B------:R-:W1:Y:S01]  /*2310*/  MUFU.TANH R40, R40 ;  /* 0x0000002800287308 */ /* 0x000e620000002400 */
[----:B0-----:R-:W-:-:S04]  /*2320*/  FSEL R174, R37, -INF , P1 ;  /* 0xff80000025ae7808 */ /* 0x001fc80000800000 */
[----:B------:R-:W-:-:S03]  /*2330*/  FMNMX.FTZ R5, R174, R5, !PT ;  /* 0x00000005ae057209 */ /* 0x000fc60007810000 */
[----:B------:R-:W0:Y:S01]  /*2340*/  MUFU.TANH R35, R35 ;  /* 0x0000002300237308 */ /* 0x000e220000002400 */
[----:B---3--:R-:W-:Y:S02]  /*2350*/  FSEL R163, R34, -INF , P4 ;  /* 0xff80000022a37808 */ /* 0x008fe40002000000 */
[----:B------:R-:W-:Y:S02]  /*2360*/  ISETP.GT.AND P4, PT, R3, 0x28, PT ;  /* 0x000000280300780c */ /* 0x000fe40003f84270 */
[----:B------:R-:W-:-:S03]  /*2370*/  FMNMX.FTZ R4, R163, R4, !PT ;  /* 0x00000004a3047209 */ /* 0x000fc60007810000 */
[----:B------:R-:W3:Y:S01]  /*2380*/  MUFU.TANH R41, R41 ;  /* 0x0000002900297308 */ /* 0x000ee20000002400 */
[----:B-1----:R-:W-:-:S04]  /*2390*/  FSEL R176, R40, -INF , P6 ;  /* 0xff80000028b07808 */ /* 0x002fc80003000000 */
[----:B------:R-:W-:-:S03]  /*23a0*/  FMNMX.FTZ R5, R176, R5, !PT ;  /* 0x00000005b0057209 */ /* 0x000fc60007810000 */
[----:B------:R-:W1:Y:S01]  /*23b0*/  MUFU.TANH R38, R38 ;  /* 0x0000002600267308 */ /* 0x000e620000002400 */
[----:B0-----:R-:W-:Y:S02]  /*23c0*/  FSEL R173, R35, -INF , P3 ;  /* 0xff80000023ad7808 */ /* 0x001fe40001800000 */
[----:B------:R-:W-:Y:S02]  /*23d0*/  ISETP.GT.AND P3, PT, R3, 0x29, PT ;  /* 0x000000290300780c */ /* 0x000fe40003f64270 */
[----:B------:R-:W-:-:S03]  /*23e0*/  FMNMX.FTZ R4, R173, R4, !PT ;  /* 0x00000004ad047209 */ /* 0x000fc60007810000 */
[----:B------:R-:W0:Y:S01]  /*23f0*/  MUFU.TANH R44, R44 ;  /* 0x0000002c002c7308 */ /* 0x000e220000002400 */
[----:B---3--:R-:W-:-:S04]  /*2400*/  FSEL R178, R41, -INF , P5 ;  /* 0xff80000029b27808 */ /* 0x008fc80002800000 */
[----:B------:R-:W-:-:S03]  /*2410*/  FMNMX.FTZ R5, R178, R5, !PT ;  /* 0x00000005b2057209 */ /* 0x000fc60007810000 */
[----:B------:R-:W3:Y:S01]  /*2420*/  MUFU.TANH R39, R39 ;  /* 0x0000002700277308 */ /* 0x000ee20000002400 */
[----:B-1----:R-:W-:Y:S02]  /*2430*/  FSEL R183, R38, -INF , P2 ;  /* 0xff80000026b77808 */ /* 0x002fe40001000000 */
        /* <DEDUP_REMOVED lines=73> */
[----:B-1----:R-:W-:-:S07]  /*28d0*/  FSEL R13, R13, -INF , P6 ;  /* 0xff8000000d0d7808 */ /* 0x002fce0003000000 */
[----:B------:R-:W1:Y:S01]  /*28e0*/  MUFU.TANH R62, R62 ;  /* 0x0000003e003e7308 */ /* 0x000e620000002400 */
[----:B0-----:R-:W-:Y:S02]  /*28f0*/  FSEL R167, R59, -INF , P3 ;  /* 0xff8000003ba77808 */ /* 0x001fe40001800000 */
[----:B------:R-:W-:Y:S02]  /*2900*/  ISETP.GT.AND P3, PT, R3, 0x59, PT ;  /* 0x000000590300780c */ /* 0x000fe40003f64270 */
[----:B------:R-:W-:Y:S02]  /*2910*/  FMNMX.FTZ R3, R13, R10, !PT ;  /* 0x0000000a0d037209 */ /* 0x000fe40007810000 */
[----:B------:R-:W-:Y:S01]  /*2920*/  FMNMX.FTZ R4, R167, R4, !PT ;  /* 0x00000004a7047209 */ /* 0x000fe20007810000 */
[----:B------:R-:W0:Y:S01]  /*2930*/  MUFU.TANH R15, R68 ;  /* 0x00000044000f7308 */ /* 0x000e220000002400 */
[----:B---3--:R-:W-:-:S04]  /*2940*/  FSEL R14, R14, -INF , P5 ;  /* 0xff8000000e0e7808 */ /* 0x008fc80002800000 */
[----:B------:R-:W-:-:S03]  /*2950*/  FMNMX.FTZ R10, R14, R3, !PT ;  /* 0x000000030e0a7209 */ /* 0x000fc60007810000 */
[----:B------:R-:W3:Y:S01]  /*2960*/  MUFU.TANH R63, R63 ;  /* 0x0000003f003f7308 */ /* 0x000ee20000002400 */
[----:B-1----:R-:W-:-:S04]  /*2970*/  FSEL R169, R62, -INF , P2 ;  /* 0xff8000003ea97808 */ /* 0x002fc80001000000 */
[----:B------:R-:W-:-:S03]  /*2980*/  FMNMX.FTZ R4, R169, R4, !PT ;  /* 0x00000004a9047209 */ /* 0x000fc60007810000 */
[----:B------:R-:W1:Y:S01]  /*2990*/  MUFU.TANH R20, R69 ;  /* 0x0000004500147308 */ /* 0x000e620000002400 */
[----:B0-----:R-:W-:-:S04]  /*29a0*/  FSEL R15, R15, -INF , P4 ;  /* 0xff8000000f0f7808 */ /* 0x001fc80002000000 */
[----:B------:R-:W-:-:S03]  /*29b0*/  FMNMX.FTZ R3, R15, R10, !PT ;  /* 0x0000000a0f037209 */ /* 0x000fc60007810000 */
[----:B------:R-:W0:Y:S01]  /*29c0*/  MUFU.TANH R21, R66 ;  /* 0x0000004200157308 */ /* 0x000e220000002400 */
[----:B---3--:R-:W-:-:S04]  /*29d0*/  FSEL R171, R63, -INF , P1 ;  /* 0xff8000003fab7808 */ /* 0x008fc80000800000 */
[----:B------:R-:W-:-:S03]  /*29e0*/  FMNMX.FTZ R4, R171, R4, !PT ;  /* 0x00000004ab047209 */ /* 0x000fc60007810000 */
[----:B------:R-:W3:Y:S01]  /*29f0*/  MUFU.TANH R22, R67 ;  /* 0x0000004300167308 */ /* 0x000ee20000002400 */
[----:B-1----:R-:W-:-:S04]  /*2a00*/  FSEL R20, R20, -INF , P3 ;  /* 0xff80000014147808 */ /* 0x002fc80001800000 */
[----:B------:R-:W-:-:S03]  /*2a10*/  FMNMX.FTZ R5, R20, R3, !PT ;  /* 0x0000000314057209 */ /* 0x000fc60007810000 */
[----:B------:R-:W1:Y:S01]  /*2a20*/  MUFU.TANH R23, R70 ;  /* 0x0000004600177308 */ /* 0x000e620000002400 */
[----:B0-----:R-:W-:Y:S01]  /*2a30*/  FSEL R21, R21, -INF , P6 ;  /* 0xff80000015157808 */ /* 0x001fe20003000000 */
[----:B------:R-:W0:Y:S03]  /*2a40*/  SHFL.BFLY PT, R10, R5, 0x2, 0x1f ;  /* 0x0c401f00050a7f89 */ /* 0x000e2600000e0000 */
[----:B------:R-:W-:-:S03]  /*2a50*/  FMNMX.FTZ R3, R21, R4, !PT ;  /* 0x0000000415037209 */ /* 0x000fc60007810000 */
[----:B------:R-:W4:Y:S01]  /*2a60*/  MUFU.TANH R71, R71 ;  /* 0x0000004700477308 */ /* 0x000f220000002400 */
[----:B---3--:R-:W-:-:S04]  /*2a70*/  FSEL R22, R22, -INF , P5 ;  /* 0xff80000016167808 */ /* 0x008fc80002800000 */
[----:B------:R-:W-:Y:S02]  /*2a80*/  FMNMX.FTZ R4, R22, R3, !PT ;  /* 0x0000000316047209 */ /* 0x000fe40007810000 */
[----:B-1----:R-:W-:-:S04]  /*2a90*/  FSEL R23, R23, -INF , P4 ;  /* 0xff80000017177808 */ /* 0x002fc80002000000 */
[----:B------:R-:W-:Y:S02]  /*2aa0*/  FMNMX.FTZ R3, R23, R4, !PT ;  /* 0x0000000417037209 */ /* 0x000fe40007810000 */
[----:B----4-:R-:W-:Y:S02]  /*2ab0*/  FSEL R156, R71, -INF , P3 ;  /* 0xff800000479c7808 */ /* 0x010fe40001800000 */
[----:B0-----:R-:W-:Y:S02]  /*2ac0*/  FMNMX.FTZ R10, R5, R10, !PT ;  /* 0x0000000a050a7209 */ /* 0x001fe40007810000 */
[----:B------:R-:W-:-:S03]  /*2ad0*/  FMNMX.FTZ R3, R156, R3, !PT ;  /* 0x000000039c037209 */ /* 0x000fc60007810000 */
[----:B------:R-:W0:Y:S04]  /*2ae0*/  SHFL.BFLY PT, R7, R10, 0x1, 0x1f ;  /* 0x0c201f000a077f89 */ /* 0x000e2800000e0000 */
[----:B------:R-:W1:Y:S01]  /*2af0*/  SHFL.BFLY PT, R4, R3, 0x2, 0x1f ;  /* 0x0c401f0003047f89 */ /* 0x000e6200000e0000 */
[----:B0-----:R-:W-:Y:S02]  /*2b00*/  FMNMX.FTZ R5, R10, R7, !PT ;  /* 0x000000070a057209 */ /* 0x001fe40007810000 */
[----:B-1----:R-:W-:-:S03]  /*2b10*/  FMNMX.FTZ R12, R3, R4, !PT ;  /* 0x00000004030c7209 */ /* 0x002fc60007810000 */
[C---:B------:R-:W-:Y:S01]  /*2b20*/  FMUL.FTZ R157, R5.reuse, UR10 ;  /* 0x0000000a059d7c20 */ /* 0x040fe20008410000 */
[----:B------:R0:W-:Y:S01]  /*2b30*/  BAR.SYNC.DEFER_BLOCKING R161, 0x100 ;  /* 0x000400a10000751d */ /* 0x0001e20000010000 */
[----:B------:R-:W-:-:S04]  /*2b40*/  FSETP.NEU.FTZ.AND P1, PT, R5, -INF , PT ;  /* 0xff8000000500780b */ /* 0x000fc80003f3d000 */
[----:B------:R-:W-:Y:S01]  /*2b50*/  FSEL R157, R157, RZ, P1 ;  /* 0x000000ff9d9d7208 */ /* 0x000fe20000800000 */
[----:B------:R-:W1:Y:S04]  /*2b60*/  SHFL.BFLY PT, R25, R12, 0x1, 0x1f ;  /* 0x0c201f000c197f89 */ /* 0x000e6800000e0000 */
[--C-:B------:R-:W-:Y:S01]  /*2b70*/  FFMA.FTZ R6, R6, UR10, -R157.reuse ;  /* 0x0000000a06067c23 */ /* 0x100fe2000801089d */
[--C-:B------:R-:W-:Y:S01]  /*2b80*/  FFMA.FTZ R7, R28, UR10, -R157.reuse ;  /* 0x0000000a1c077c23 */ /* 0x100fe2000801089d */
[--C-:B------:R-:W-:Y:S01]  /*2b90*/  FFMA.FTZ R8, R8, UR10, -R157.reuse ;  /* 0x0000000a08087c23 */ /* 0x100fe2000801089d */
[--C-:B------:R-:W-:Y:S01]  /*2ba0*/  FFMA.FTZ R24, R24, UR10, -R157.reuse ;  /* 0x0000000a18187c23 */ /* 0x100fe2000801089d */
[--C-:B------:R-:W-:Y:S01]  /*2bb0*/  FFMA.FTZ R159, R160, UR10, -R157.reuse ;  /* 0x0000000aa09f7c23 */ /* 0x100fe2000801089d */
[--C-:B------:R-:W-:Y:S01]  /*2bc0*/  FFMA.FTZ R160, R162, UR10, -R157.reuse ;  /* 0x0000000aa2a07c23 */ /* 0x100fe2000801089d */
[----:B------:R-:W-:Y:S01]  /*2bd0*/  MUFU.EX2 R6, R6 ;  /* 0x0000000600067308 */ /* 0x000fe20000000800 */
[--C-:B0-----:R-:W-:Y:S01]  /*2be0*/  FFMA.FTZ R161, R164, UR10, -R157.reuse ;  /* 0x0000000aa4a17c23 */ /* 0x101fe2000801089d */
[--C-:B------:R-:W-:Y:S01]  /*2bf0*/  FFMA.FTZ R162, R174, UR10, -R157.reuse ;  /* 0x0000000aaea27c23 */ /* 0x100fe2000801089d */
[--C-:B------:R-:W-:Y:S01]  /*2c00*/  FFMA.FTZ R176, R176, UR10, -R157.reuse ;  /* 0x0000000ab0b07c23 */ /* 0x100fe2000801089d */
[--C-:B------:R-:W-:Y:S01]  /*2c10*/  FFMA.FTZ R184, R184, UR10, -R157.reuse ;  /* 0x0000000ab8b87c23 */ /* 0x100fe2000801089d */
[--C-:B------:R-:W-:Y:S01]  /*2c20*/  FFMA.FTZ R166, R166, UR10, -R157.reuse ;  /* 0x0000000aa6a67c23 */ /* 0x100fe2000801089d */
[--C-:B------:R-:W-:Y:S01]  /*2c30*/  FFMA.FTZ R13, R13, UR10, -R157.reuse ;  /* 0x0000000a0d0d7c23 */ /* 0x100fe2000801089d */
[--C-:B------:R-:W-:Y:S01]  /*2c40*/  FFMA.FTZ R14, R14, UR10, -R157.reuse ;  /* 0x0000000a0e0e7c23 */ /* 0x100fe2000801089d */
[----:B------:R-:W0:Y:S01]  /*2c50*/  MUFU.EX2 R3, R24 ;  /* 0x0000001800037308 */ /* 0x000e220000000800 */
[--C-:B------:R-:W-:Y:S01]  /*2c60*/  FFMA.FTZ R15, R15, UR10, -R157.reuse ;  /* 0x0000000a0f0f7c23 */ /* 0x100fe2000801089d */
[----:B------:R-:W-:Y:S01]  /*2c70*/  FFMA.FTZ R20, R20, UR10, -R157 ;  /* 0x0000000a14147c23 */ /* 0x000fe2000801089d */
[----:B-1----:R-:W-:-:S05]  /*2c80*/  FMNMX.FTZ R4, R12, R25, !PT ;  /* 0x000000190c047209 */ /* 0x002fca0007810000 */
[----:B------:R-:W-:Y:S01]  /*2c90*/  MUFU.EX2 R7, R7 ;  /* 0x0000000700077308 */ /* 0x000fe20000000800 */
[C---:B------:R-:W-:Y:S01]  /*2ca0*/  FSETP.NEU.FTZ.AND P1, PT, R4.reuse, -INF , PT ;  /* 0xff8000000400780b */ /* 0x040fe20003f3d000 */
[----:B------:R-:W-:-:S06]  /*2cb0*/  FMUL.FTZ R158, R4, UR10 ;  /* 0x0000000a049e7c20 */ /* 0x000fcc0008410000 */
[----:B------:R-:W1:Y:S01]  /*2cc0*/  MUFU.EX2 R8, R8 ;  /* 0x0000000800087308 */ /* 0x000e620000000800 */
[----:B------:R-:W-:Y:S02]  /*2cd0*/  FSEL R158, R158, RZ, P1 ;  /* 0x000000ff9e9e7208 */ /* 0x000fe40000800000 */
[----:B0-----:R-:W-:Y:S01]  /*2ce0*/  F2FP.BF16.F32.PACK_AB R152, R6, R3 ;  /* 0x000000030698723e */ /* 0x001fe200000010ff */
[----:B------:R-:W-:Y:S02]  /*2cf0*/  FADD.FTZ R6, R3, R6 ;  /* 0x0000000603067221 */ /* 0x000fe40000010000 */
[--C-:B------:R-:W-:Y:S01]  /*2d00*/  FFMA.FTZ R9, R9, UR10, -R158.reuse ;  /* 0x0000000a09097c23 */ /* 0x100fe2000801089e */
[--C-:B------:R-:W-:Y:S01]  /*2d10*/  FFMA.FTZ R10, R27, UR10, -R158.reuse ;  /* 0x0000000a1b0a7c23 */ /* 0x100fe2000801089e */
[--C-:B------:R-:W-:Y:S01]  /*2d20*/  FFMA.FTZ R11, R11, UR10, -R158.reuse ;  /* 0x0000000a0b0b7c23 */ /* 0x100fe2000801089e */
[--C-:B------:R-:W-:Y:S01]  /*2d30*/  FFMA.FTZ R12, R31, UR10, -R158.reuse ;  /* 0x0000000a1f0c7c23 */ /* 0x100fe2000801089e */
[--C-:B------:R-:W-:Y:S01]  /*2d40*/  FFMA.FTZ R164, R173, UR10, -R158.reuse ;  /* 0x0000000aada47c23 */ /* 0x100fe2000801089e */
[--C-:B------:R-:W-:Y:S01]  /*2d50*/  FFMA.FTZ R163, R163, UR10, -R158.reuse ;  /* 0x0000000aa3a37c23 */ /* 0x100fe2000801089e */
[----:B------:R-:W-:Y:S01]  /*2d60*/  MUFU.EX2 R9, R9 ;  /* 0x0000000900097308 */ /* 0x000fe20000000800 */
[--C-:B------:R-:W-:Y:S01]  /*2d70*/  FFMA.FTZ R173, R183, UR10, -R158.reuse ;  /* 0x0000000ab7ad7c23 */ /* 0x100fe2000801089e */
[--C-:B------:R-:W-:Y:S01]  /*2d80*/  FFMA.FTZ R174, R185, UR10, -R158.reuse ;  /* 0x0000000ab9ae7c23 */ /* 0x100fe2000801089e */
[--C-:B------:R-:W-:Y:S01]  /*2d90*/  FFMA.FTZ R183, R178, UR10, -R157.reuse ;  /* 0x0000000ab2b77c23 */ /* 0x100fe2000801089d */
[--C-:B------:R-:W-:Y:S01]  /*2da0*/  FFMA.FTZ R178, R180, UR10, -R157.reuse ;  /* 0x0000000ab4b27c23 */ /* 0x100fe2000801089d */
[----:B-1----:R-:W-:Y:S01]  /*2db0*/  F2FP.BF16.F32.PACK_AB R154, R8, R7 ;  /* 0x00000007089a723e */ /* 0x002fe200000010ff */
[--C-:B------:R-:W-:Y:S01]  /*2dc0*/  FFMA.FTZ R180, R187, UR10, -R158.reuse ;  /* 0x0000000abbb47c23 */ /* 0x100fe2000801089e */
        /* <DEDUP_REMOVED lines=14> */
[--C-:B------:R-:W-:Y:S01]  /*2eb0*/  FFMA.FTZ R168, R170, UR10, -R157.reuse ;  /* 0x0000000aaaa87c23 */ /* 0x100fe2000801089d */
[----:B------:R-:W-:Y:S01]  /*2ec0*/  FFMA.FTZ R179, R172, UR10, -R157 ;  /* 0x0000000aacb37c23 */ /* 0x000fe2000801089d */
[--C-:B------:R-:W-:Y:S01]  /*2ed0*/  FFMA.FTZ R170, R167, UR10, -R158.reuse ;  /* 0x0000000aa7aa7c23 */ /* 0x100fe2000801089e */
[----:B------:R-:W1:Y:S01]  /*2ee0*/  MUFU.EX2 R12, R12 ;  /* 0x0000000c000c7308 */ /* 0x000e620000000800 */
[----:B0-----:R-:W-:Y:S01]  /*2ef0*/  F2FP.BF16.F32.PACK_AB R153, R10, R9 ;  /* 0x000000090a99723e */ /* 0x001fe200000010ff */
[--C-:B------:R-:W-:Y:S01]  /*2f00*/  FFMA.FTZ R165, R165, UR10, -R158.reuse ;  /* 0x0000000aa5a57c23 */ /* 0x100fe2000801089e */
[--C-:B------:R-:W-:Y:S01]  /*2f10*/  FFMA.FTZ R167, R169, UR10, -R158.reuse ;  /* 0x0000000aa9a77c23 */ /* 0x100fe2000801089e */
[--C-:B------:R-:W-:Y:S01]  /*2f20*/  FFMA.FTZ R172, R171, UR10, -R158.reuse ;  /* 0x0000000aabac7c23 */ /* 0x100fe2000801089e */
[--C-:B------:R-:W-:Y:S01]  /*2f30*/  FFMA.FTZ R21, R21, UR10, -R158.reuse ;  /* 0x0000000a15157c23 */ /* 0x100fe2000801089e */
[--C-:B------:R-:W-:Y:S01]  /*2f40*/  FFMA.FTZ R22, R22, UR10, -R158.reuse ;  /* 0x0000000a16167c23 */ /* 0x100fe2000801089e */
[--C-:B------:R-:W-:Y:S01]  /*2f50*/  FFMA.FTZ R23, R23, UR10, -R158.reuse ;  /* 0x0000000a17177c23 */ /* 0x100fe2000801089e */
[----:B------:R-:W-:Y:S01]  /*2f60*/  MUFU.EX2 R159, R159 ;  /* 0x0000009f009f7308 */ /* 0x000fe20000000800 */
[----:B------:R-:W-:Y:S01]  /*2f70*/  FFMA.FTZ R156, R156, UR10, -R158 ;  /* 0x0000000a9c9c7c23 */ /* 0x000fe2000801089e */
[----:B------:R-:W-:Y:S01]  /*2f80*/  FADD.FTZ R10, R9, R10 ;  /* 0x0000000a090a7221 */ /* 0x000fe20000010000 */
[----:B------:R-:W-:-:S04]  /*2f90*/  FADD.FTZ R7, R7, R6 ;  /* 0x0000000607077221 */ /* 0x000fc80000010000 */
[----:B------:R-:W-:Y:S01]  /*2fa0*/  FADD.FTZ R8, R8, R7 ;  /* 0x0000000708087221 */ /* 0x000fe20000010000 */
[----:B------:R-:W0:Y:S01]  /*2fb0*/  MUFU.EX2 R160, R160 ;  /* 0x000000a000a07308 */ /* 0x000e220000000800 */
[----:B-1----:R-:W-:Y:S01]  /*2fc0*/  F2FP.BF16.F32.PACK_AB R155, R12, R11 ;  /* 0x0000000b0c9b723e */ /* 0x002fe200000010ff */
[----:B------:R-:W-:-:S03]  /*2fd0*/  FADD.FTZ R11, R11, R10 ;  /* 0x0000000a0b0b7221 */ /* 0x000fc60000010000 */
[----:B------:R-:W-:Y:S01]  /*2fe0*/  WARPGROUP.ARRIVE ;  /* 0x00000000000079c5 */ /* 0x000fe20000000000 */
[----:B------:R-:W-:Y:S02]  /*2ff0*/  FADD.FTZ R12, R12, R11 ;  /* 0x0000000b0c0c7221 */ /* 0x000fe40000010000 */
[----:B------:R-:W-:Y:S03]  /*3000*/  MUFU.EX2 R161, R161 ;  /* 0x000000a100a17308 */ /* 0x000fe60000000800 */
[----:B------:R-:W-:Y:S01]  /*3010*/  HGMMA.64x256x16.F32.BF16 R24, R152, gdesc[UR4].tnspB, RZ, !UPT, gsb0 ;  /* 0x43e0000498187df0 */ /* 0x000fe2000c0018ff */
[----:B------:R-:W-:Y:S01]  /*3020*/  UIADD3 UR6, UR11, 0x80, URZ ;  /* 0x000000800b067890 */ /* 0x000fe2000fffe03f */
[----:B------:R-:W-:-:S03]  /*3030*/  UMOV UR7, 0x40000040 ;  /* 0x4000004000077882 */ /* 0x000fc60000000000 */
[----:B------:R-:W-:Y:S08]  /*3040*/  MUFU.EX2 R162, R162 ;  /* 0x000000a200a27308 */ /* 0x000ff00000000800 */
[----:B------:R-:W-:Y:S08]  /*3050*/  MUFU.EX2 R163, R163 ;  /* 0x000000a300a37308 */ /* 0x000ff00000000800 */
[----:B------:R-:W1:Y:S08]  /*3060*/  MUFU.EX2 R164, R164 ;  /* 0x000000a400a47308 */ /* 0x000e700000000800 */
[----:B------:R-:W-:Y:S08]  /*3070*/  MUFU.EX2 R173, R173 ;  /* 0x000000ad00ad7308 */ /* 0x000ff00000000800 */
[----:B------:R-:W3:Y:S08]  /*3080*/  MUFU.EX2 R174, R174 ;  /* 0x000000ae00ae7308 */ /* 0x000ef00000000800 */
[----:B------:R-:W-:Y:S08]  /*3090*/  MUFU.EX2 R176, R176 ;  /* 0x000000b000b07308 */ /* 0x000ff00000000800 */
[----:B------:R-:W4:Y:S08]  /*30a0*/  MUFU.EX2 R183, R183 ;  /* 0x000000b700b77308 */ /* 0x000f300000000800 */
[----:B------:R-:W-:Y:S08]  /*30b0*/  MUFU.EX2 R178, R178 ;  /* 0x000000b200b27308 */ /* 0x000ff00000000800 */
[----:B------:R-:W-:Y:S08]  /*30c0*/  MUFU.EX2 R185, R185 ;  /* 0x000000b900b97308 */ /* 0x000ff00000000800 */
[----:B------:R-:W-:Y:S08]  /*30d0*/  MUFU.EX2 R180, R180 ;  /* 0x000000b400b47308 */ /* 0x000ff00000000800 */
[----:B------:R-:W5:Y:S08]  /*30e0*/  MUFU.EX2 R187, R187 ;  /* 0x000000bb00bb7308 */ /* 0x000f700000000800 */
[----:B------:R-:W-:Y:S08]  /*30f0*/  MUFU.EX2 R182, R182 ;  /* 0x000000b600b67308 */ /* 0x000ff00000000800 */
[----:B------:R-:W2:Y:S08]  /*3100*/  MUFU.EX2 R189, R189 ;  /* 0x000000bd00bd7308 */ /* 0x000eb00000000800 */
[----:B------:R-:W-:Y:S08]  /*3110*/  MUFU.EX2 R184, R184 ;  /* 0x000000b800b87308 */ /* 0x000ff00000000800 */
[----:B------:R-:W2:Y:S08]  /*3120*/  MUFU.EX2 R191, R191 ;  /* 0x000000bf00bf7308 */ /* 0x000eb00000000800 */
[----:B------:R-:W-:Y:S08]  /*3130*/  MUFU.EX2 R186, R186 ;  /* 0x000000ba00ba7308 */ /* 0x000ff00000000800 */
[----:B------:R-:W-:Y:S08]  /*3140*/  MUFU.EX2 R193, R193 ;  /* 0x000000c100c17308 */ /* 0x000ff00000000800 */
[----:B------:R-:W-:Y:S08]  /*3150*/  MUFU.EX2 R181, R181 ;  /* 0x000000b500b57308 */ /* 0x000ff00000000800 */
[----:B------:R-:W2:Y:S08]  /*3160*/  MUFU.EX2 R188, R188 ;  /* 0x000000bc00bc7308 */ /* 0x000eb00000000800 */
        /* <DEDUP_REMOVED lines=14> */
[----:B------:R-:W-:Y:S01]  /*3250*/  MUFU.EX2 R21, R21 ;  /* 0x0000001500157308 */ /* 0x000fe20000000800 */
[----:B------:R-:W-:-:S02]  /*3260*/  WARPGROUP.DEPBAR.LE gsb0, 0x0 ;  /* 0x00008000000079c5 */ /* 0x000fc40000010000 */
[----:B0-----:R-:W-:Y:S01]  /*3270*/  F2FP.BF16.F32.PACK_AB R152, R160, R159 ;  /* 0x0000009fa098723e */ /* 0x001fe200000010ff */
[----:B------:R-:W-:Y:S01]  /*3280*/  FADD.FTZ R159, R159, R8 ;  /* 0x000000089f9f7221 */ /* 0x000fe20000010000 */
[----:B-1----:R-:W-:Y:S01]  /*3290*/  F2FP.BF16.F32.PACK_AB R153, R164, R163 ;  /* 0x000000a3a499723e */ /* 0x002fe200000010ff */
[----:B------:R-:W-:Y:S01]  /*32a0*/  FADD.FTZ R163, R163, R12 ;  /* 0x0000000ca3a37221 */ /* 0x000fe20000010000 */
[----:B------:R-:W-:Y:S01]  /*32b0*/  F2FP.BF16.F32.PACK_AB R154, R162, R161 ;  /* 0x000000a1a29a723e */ /* 0x000fe200000010ff */
[----:B------:R-:W0:Y:S01]  /*32c0*/  MUFU.EX2 R22, R22 ;  /* 0x0000001600167308 */ /* 0x000e220000000800 */
[----:B---3--:R-:W-:Y:S01]  /*32d0*/  F2FP.BF16.F32.PACK_AB R155, R174, R173 ;  /* 0x000000adae9b723e */ /* 0x008fe200000010ff */
[----:B------:R-:W-:Y:S01]  /*32e0*/  FADD.FTZ R160, R160, R159 ;  /* 0x0000009fa0a07221 */ /* 0x000fe20000010000 */
[----:B------:R-:W-:Y:S02]  /*32f0*/  FADD.FTZ R164, R164, R163 ;  /* 0x000000a3a4a47221 */ /* 0x000fe40000010000 */
[----:B------:R-:W-:Y:S01]  /*3300*/  WARPGROUP.ARRIVE ;  /* 0x00000000000079c5 */ /* 0x000fe20000000000 */
[----:B------:R-:W-:Y:S01]  /*3310*/  FADD.FTZ R161, R161, R160 ;  /* 0x000000a0a1a17221 */ /* 0x000fe20000010000 */
[----:B------:R-:W-:Y:S01]  /*3320*/  FADD.FTZ R173, R173, R164 ;  /* 0x000000a4adad7221 */ /* 0x000fe20000010000 */
[----:B------:R-:W-:Y:S02]  /*3330*/  MUFU.EX2 R23, R23 ;  /* 0x0000001700177308 */ /* 0x000fe40000000800 */
[----:B------:R-:W-:Y:S01]  /*3340*/  FADD.FTZ R161, R162, R161 ;  /* 0x000000a1a2a17221 */ /* 0x000fe20000010000 */
[----:B------:R-:W-:Y:S01]  /*3350*/  HGMMA.64x256x16.F32.BF16 R24, R152, gdesc[UR4].tnspB, R24, gsb0 ;  /* 0x43e0000498187df0 */ /* 0x000fe20008001818 */
[----:B------:R-:W-:Y:S01]  /*3360*/  UIADD3 UR6, UR11, 0x100, URZ ;  /* 0x000001000b067890 */ /* 0x000fe2000fffe03f */
[----:B------:R-:W-:Y:S01]  /*3370*/  FADD.FTZ R173, R174, R173 ;  /* 0x000000adaead7221 */ /* 0x000fe20000010000 */
[----:B------:R-:W-:-:S02]  /*3380*/  UMOV UR7, 0x40000040 ;  /* 0x4000004000077882 */ /* 0x000fc40000000000 */
[----:B------:R-:W1:Y:S01]  /*3390*/  MUFU.EX2 R156, R156 ;  /* 0x0000009c009c7308 */ /* 0x000e620000000800 */
[----:B------:R-:W-:Y:S02]  /*33a0*/  WARPGROUP.DEPBAR.LE gsb0, 0x0 ;  /* 0x00008000000079c5 */ /* 0x000fe40000010000 */
[----:B----4-:R-:W-:Y:S01]  /*33b0*/  F2FP.BF16.F32.PACK_AB R152, R183, R176 ;  /* 0x000000b0b798723e */ /* 0x010fe200000010ff */
[----:B------:R-:W-:Y:S01]  /*33c0*/  FADD.FTZ R176, R176, R161 ;  /* 0x000000a1b0b07221 */ /* 0x000fe20000010000 */
[----:B-----5:R-:W-:Y:S01]  /*33d0*/  F2FP.BF16.F32.PACK_AB R153, R187, R180 ;  /* 0x000000b4bb99723e */ /* 0x020fe200000010ff */
[----:B------:R-:W-:Y:S01]  /*33e0*/  FADD.FTZ R180, R180, R173 ;  /* 0x000000adb4b47221 */ /* 0x000fe20000010000 */
[----:B------:R-:W-:Y:S01]  /*33f0*/  F2FP.BF16.F32.PACK_AB R154, R185, R178 ;  /* 0x000000b2b99a723e */ /* 0x000fe200000010ff */
[----:B------:R-:W-:Y:S01]  /*3400*/  FADD.FTZ R183, R183, R176 ;  /* 0x000000b0b7b77221 */ /* 0x000fe20000010000 */
[----:B--2---:R-:W-:Y:S01]  /*3410*/  F2FP.BF16.F32.PACK_AB R155, R189, R182 ;  /* 0x000000b6bd9b723e */ /* 0x004fe200000010ff */
[----:B------:R-:W-:-:S02]  /*3420*/  FADD.FTZ R187, R187, R180 ;  /* 0x000000b4bbbb7221 */ /* 0x000fc40000010000 */
[----:B------:R-:W-:Y:S01]  /*3430*/  FADD.FTZ R178, R178, R183 ;  /* 0x000000b7b2b27221 */ /* 0x000fe20000010000 */
[----:B------:R-:W-:Y:S01]  /*3440*/  WARPGROUP.ARRIVE ;  /* 0x00000000000079c5 */ /* 0x000fe20000000000 */
[----:B------:R-:W-:Y:S02]  /*3450*/  FADD.FTZ R182, R182, R187 ;  /* 0x000000bbb6b67221 */ /* 0x000fe40000010000 */
[----:B------:R-:W-:Y:S02]  /*3460*/  FADD.FTZ R185, R185, R178 ;  /* 0x000000b2b9b97221 */ /* 0x000fe40000010000 */
[----:B------:R-:W-:-:S05]  /*3470*/  FADD.FTZ R182, R189, R182 ;  /* 0x000000b6bdb67221 */ /* 0x000fca0000010000 */
[----:B------:R-:W-:Y:S01]  /*3480*/  HGMMA.64x256x16.F32.BF16 R24, R152, gdesc[UR4].tnspB, R24, gsb0 ;  /* 0x43e0000498187df0 */ /* 0x000fe20008001818 */
[----:B------:R-:W-:Y:S01]  /*3490*/  UIADD3 UR6, UR11, 0x180, URZ ;  /* 0x000001800b067890 */ /* 0x000fe2000fffe03f */
[----:B------:R-:W-:Y:S01]  /*34a0*/  UMOV UR7, 0x40000040 ;  /* 0x4000004000077882 */ /* 0x000fe20000000000 */
[----:B------:R-:W-:Y:S02]  /*34b0*/  WARPGROUP.DEPBAR.LE gsb0, 0x0 ;  /* 0x00008000000079c5 */ /* 0x000fe40000010000 */
[----:B------:R-:W-:Y:S01]  /*34c0*/  F2FP.BF16.F32.PACK_AB R152, R191, R184 ;  /* 0x000000b8bf98723e */ /* 0x000fe200000010ff */
[----:B------:R-:W-:Y:S01]  /*34d0*/  FADD.FTZ R184, R184, R185 ;  /* 0x000000b9b8b87221 */ /* 0x000fe20000010000 */
[----:B------:R-:W-:Y:S01]  /*34e0*/  F2FP.BF16.F32.PACK_AB R153, R188, R181 ;  /* 0x000000b5bc99723e */ /* 0x000fe200000010ff */
[----:B------:R-:W-:Y:S01]  /*34f0*/  FADD.FTZ R181, R181, R182 ;  /* 0x000000b6b5b57221 */ /* 0x000fe20000010000 */
[----:B------:R-:W-:Y:S01]  /*3500*/  F2FP.BF16.F32.PACK_AB R154, R193, R186 ;  /* 0x000000bac19a723e */ /* 0x000fe200000010ff */
[----:B------:R-:W-:Y:S01]  /*3510*/  FADD.FTZ R191, R191, R184 ;  /* 0x000000b8bfbf7221 */ /* 0x000fe20000010000 */
[----:B------:R-:W-:Y:S01]  /*3520*/  F2FP.BF16.F32.PACK_AB R155, R190, R175 ;  /* 0x000000afbe9b723e */ /* 0x000fe200000010ff */
[----:B------:R-:W-:-:S02]  /*3530*/  FADD.FTZ R188, R188, R181 ;  /* 0x000000b5bcbc7221 */ /* 0x000fc40000010000 */
[----:B------:R-:W-:Y:S01]  /*3540*/  FADD.FTZ R186, R186, R191 ;  /* 0x000000bfbaba7221 */ /* 0x000fe20000010000 */
[----:B------:R-:W-:Y:S01]  /*3550*/  WARPGROUP.ARRIVE ;  /* 0x00000000000079c5 */ /* 0x000fe20000000000 */
[----:B------:R-:W-:Y:S02]  /*3560*/  FADD.FTZ R175, R175, R188 ;  /* 0x000000bcafaf7221 */ /* 0x000fe40000010000 */
[----:B------:R-:W-:Y:S02]  /*3570*/  FADD.FTZ R193, R193, R186 ;  /* 0x000000bac1c17221 */ /* 0x000fe40000010000 */
[----:B------:R-:W-:-:S08]  /*3580*/  FADD.FTZ R190, R190, R175 ;  /* 0x000000afbebe7221 */ /* 0x000fd00000010000 */
        /* <DEDUP_REMOVED lines=23> */
[----:B0-----:R-:W-:Y:S01]  /*3700*/  F2FP.BF16.F32.PACK_AB R153, R22, R21 ;  /* 0x000000151699723e */ /* 0x001fe200000010ff */
[----:B------:R-:W-:Y:S01]  /*3710*/  FADD.FTZ R21, R21, R172 ;  /* 0x000000ac15157221 */ /* 0x000fe20000010000 */
[----:B------:R-:W-:Y:S01]  /*3720*/  F2FP.BF16.F32.PACK_AB R154, R20, R15 ;  /* 0x0000000f149a723e */ /* 0x000fe200000010ff */
[----:B------:R-:W-:Y:S01]  /*3730*/  FADD.FTZ R14, R14, R13 ;  /* 0x0000000d0e0e7221 */ /* 0x000fe20000010000 */
[----:B-1----:R-:W-:Y:S01]  /*3740*/  F2FP.BF16.F32.PACK_AB R155, R156, R23 ;  /* 0x000000179c9b723e */ /* 0x002fe200000010ff */
[----:B------:R-:W-:-:S02]  /*3750*/  FADD.FTZ R22, R22, R21 ;  /* 0x0000001516167221 */ /* 0x000fc40000010000 */
[----:B------:R-:W-:Y:S01]  /*3760*/  FADD.FTZ R3, R15, R14 ;  /* 0x0000000e0f037221 */ /* 0x000fe20000010000 */
[----:B------:R-:W-:Y:S01]  /*3770*/  WARPGROUP.ARRIVE ;  /* 0x00000000000079c5 */ /* 0x000fe20000000000 */
[----:B------:R-:W-:Y:S02]  /*3780*/  FADD.FTZ R23, R23, R22 ;  /* 0x0000001617177221 */ /* 0x000fe40000010000 */
[----:B------:R-:W-:Y:S02]  /*3790*/  FADD.FTZ R3, R20, R3 ;  /* 0x0000000314037221 */ /* 0x000fe40000010000 */
[----:B------:R-:W-:-:S08]  /*37a0*/  FADD.FTZ R6, R156, R23 ;  /* 0x000000179c067221 */ /* 0x000fd00000010000 */
[----:B------:R-:W-:Y:S03]  /*37b0*/  HGMMA.64x256x16.F32.BF16 R24, R152, gdesc[UR4].tnspB, R24, gsb0 ;  /* 0x43e0000498187df0 */ /* 0x000fe60008001818 */
[----:B------:R-:W-:Y:S02]  /*37c0*/  WARPGROUP.DEPBAR.LE gsb0, 0x0 ;  /* 0x00008000000079c5 */ /* 0x000fe40000010000 */
[----:B------:R-:W-:Y:S05]  /*37d0*/  @!P0 BRA `(.L_x_201) ;  /* 0x0000000000048947 */ /* 0x000fea0003800000 */
[----:B------:R-:W-:Y:S01]  /*37e0*/  BPT.TRAP 0x1 ;  /* 0x000000040000795c */ /* 0x000fe20000300000 */
.L_x_201:
[----:B------:R-:W-:Y:S02]  /*37f0*/  UISETP.GE.AND UP0, UPT, UR47, 0x61, UPT ;  /* 0x000000612f00788c */ /* 0x000fe4000bf06270 */
[----:B------:R-:W-:-:S04]  /*3800*/  UIADD3 UR27, UR27, 0x32460, URZ ;  /* 0x000324601b1b7890 */ /* 0x000fc8000fffe03f */
[----:B------:R-:W-:Y:S01]  /*3810*/  PLOP3.LUT P1, PT, PT, PT, UP0, 0x80, 0x0 ;  /* 0x000000000000781c */ /* 0x000fe20003f2f008 */
[----:B------:R-:W-:-:S09]  /*3820*/  UPRMT UR27, UR45, 0x654, UR27 ;  /* 0x000006542d1b7896 */ /* 0x000fd2000800001b */
[----:B------:R-:W-:Y:S03]  /*3830*/  SYNCS.ARRIVE.TRANS64.RED.A1T0 RZ, [UR27], RZ ;  /* 0x000000ffffff79a7 */ /* 0x000fe6000810041b */
[----:B------:R-:W-:Y:S05]  /*3840*/  @!P1 BRA `(.L_x_202) ;  /* 0x0000002800a09947 */ /* 0x000fea0003800000 */
[----:B------:R-:W-:Y:S01]  /*3850*/  IMAD.MOV.U32 R7, RZ, RZ, R4 ;  /* 0x000000ffff077224 */ /* 0x000fe200078e0004 */
[----:B------:R-:W-:Y:S01]  /*3860*/  UIADD3 UR46, UR46, -0x2, URZ ;  /* 0xfffffffe2e2e7890 */ /* 0x000fe2000fffe03f */
[----:B------:R-:W-:Y:S01]  /*3870*/  IMAD.MOV.U32 R8, RZ, RZ, R5 ;  /* 0x000000ffff087224 */ /* 0x000fe200078e0005 */
[----:B------:R-:W-:Y:S01]  /*3880*/  ULDC UR28, c[0x0][0xad0] ;  /* 0x0002b400001c7ab9 */ /* 0x000fe20000000800 */
[----:B------:R-:W-:-:S09]  /*3890*/  ULDC UR27, c[0x0][0xa80] ;  /* 0x0002a000001b7ab9 */ /* 0x000fd20000000800 */
.L_x_213:
[----:B------:R-:W-:Y:S01]  /*38a0*/  UIADD3 UR37, UR37, 0x1, URZ ;  /* 0x0000000125257890 */ /* 0x000fe2000fffe03f */
[----:B------:R-:W-:Y:S01]  /*38b0*/  IMAD.U32 R0, RZ, RZ, UR46 ;  /* 0x0000002eff007e24 */ /* 0x000fe2000f8e00ff */
        /* <DEDUP_REMOVED lines=8> */
.L_x_203:
[----:B------:R-:W0:Y:S01]  /*3940*/  S2UR UR30, SR_CgaCtaId ;  /* 0x00000000001e79c3 */ /* 0x000e220000008800 */
[----:B------:R-:W-:Y:S01]  /*3950*/  UMOV UR6, 0x400 ;  /* 0x0000040000067882 */ /* 0x000fe20000000000 */
[----:B------:R-:W-:-:S05]  /*3960*/  IMAD.U32 R0, RZ, RZ, UR36 ;  /* 0x00000024ff007e24 */ /* 0x000fca000f8e00ff */
[----:B------:R-:W-:Y:S01]  /*3970*/  SHF.L.U32 R0, R0, 0x1f, RZ ;  /* 0x0000001f00007819 */ /* 0x000fe200000006ff */
[----:B0-----:R-:W-:-:S04]  /*3980*/  ULEA UR20, UR30, UR6, 0x18 ;  /* 0x000000061e147291 */ /* 0x001fc8000f8ec03f */
[----:B------:R-:W-:-:S09]  /*3990*/  ULEA UR29, UR37, UR20, 0x3 ;  /* 0x00000014251d7291 */ /* 0x000fd2000f8e183f */
[----:B------:R0:W1:Y:S01]  /*39a0*/  SYNCS.PHASECHK.TRANS64.TRYWAIT P2, [UR29+0x32430], R0 ;  /* 0x03243000ff0075a7 */ /* 0x000062000804015d */
[----:B------:R-:W-:Y:S05]  /*39b0*/  @!P0 BRA `(.L_x_204) ;  /* 0x0000000000048947 */ /* 0x000fea0003800000 */
[----:B------:R-:W-:Y:S01]  /*39c0*/  BPT.TRAP 0x1 ;  /* 0x000000040000795c */ /* 0x000fe20000300000 */
.L_x_204:
[----:B-1----:R-:W-:Y:S05]  /*39d0*/  @P2 BRA `(.L_x_205) ;  /* 0x0000000000082947 */ /* 0x002fea0003800000 */
[----:B------:R-:W1:Y:S02]  /*39e0*/  SYNCS.PHASECHK.TRANS64.TRYWAIT P2, [UR29+0x32430], R0 ;  /* 0x03243000ff0075a7 */ /* 0x000e64000804015d */
[----:B-1----:R-:W-:Y:S05]  /*39f0*/  @!P2 BRA `(.L_x_206) ;  /* 0x0000009c0064a947 */ /* 0x002fea0003800000 */
.L_x_205:
[----:B------:R-:W-:Y:S01]  /*3a00*/  UIMAD UR6, UR37, 0x300, UR24 ;  /* 0x00000300250678a4 */ /* 0x000fe2000f8e0218 */
[----:B------:R-:W-:Y:S01]  /*3a10*/  WARPGROUP.ARRIVE ;  /* 0x00000000000079c5 */ /* 0x000fe20000000000 */
[----:B------:R-:W-:Y:S01]  /*3a20*/  UMOV UR7, 0x40000040 ;  /* 0x4000004000077882 */ /* 0x000fe20000000000 */
[----:B------:R-:W-:Y:S01]  /*3a30*/  UMOV UR11, 0x40000040 ;  /* 0x40000040000b7882 */ /* 0x000fe20000000000 */
[----:B------:R-:W-:Y:S02]  /*3a40*/  UIADD3 UR10, UR6, 0x2, URZ ;  /* 0x00000002060a7890 */ /* 0x000fe4000fffe03f */
[----:B------:R-:W-:Y:S01]  /*3a50*/  UIADD3 UR14, UR6, 0x4, URZ ;  /* 0x00000004060e7890 */ /* 0x000fe2000fffe03f */
[----:B------:R-:W-:Y:S02]  /*3a60*/  UMOV UR15, 0x40000040 ;  /* 0x40000040000f7882 */ /* 0x000fe40000000000 */
[----:B------:R-:W-:Y:S01]  /*3a70*/  HGMMA.64x96x16.F32.BF16 R152, gdesc[UR4], RZ, !UPT, gsb0 ;  /* 0x01600000049879f0 */ /* 0x000fe2000c0018ff */
[----:B------:R-:W-:Y:S01]  /*3a80*/  UIADD3 UR18, UR6, 0x6, URZ ;  /* 0x0000000606127890 */ /* 0x000fe2000fffe03f */
        /* <DEDUP_REMOVED lines=11> */
[----:B------:R-:W-:Y:S05]  /*3b40*/  @!P0 BRA `(.L_x_207) ;  /* 0x0000000000048947 */ /* 0x000fea0003800000 */
[----:B------:R-:W-:Y:S01]  /*3b50*/  BPT.TRAP 0x1 ;  /* 0x000000040000795c */ /* 0x000fe20000300000 */
.L_x_207:
[----:B------:R2:W3:Y:S01]  /*3b60*/  SYNCS.PHASECHK.TRANS64.TRYWAIT P2, [UR29+0x32450], R0 ;  /* 0x03245000ff0075a7 */ /* 0x0004e2000804015d */
[----:B------:R-:W-:Y:S05]  /*3b70*/  @!P0 BRA `(.L_x_208) ;  /* 0x0000000000048947 */ /* 0x000fea0003800000 */
[----:B------:R-:W-:Y:S01]  /*3b80*/  BPT.TRAP 0x1 ;  /* 0x000000040000795c */ /* 0x000fe20000300000 */
.L_x_208:
[----:B---3--:R-:W-:Y:S05]  /*3b90*/  @P2 BRA `(.L_x_209) ;  /* 0x0000000000082947 */ /* 0x008fea0003800000 */
[----:B------:R-:W3:Y:S02]  /*3ba0*/  SYNCS.PHASECHK.TRANS64.TRYWAIT P2, [UR29+0x32450], R0 ;  /* 0x03245000ff0075a7 */ /* 0x000ee4000804015d */
[----:B---3--:R-:W-:Y:S05]  /*3bb0*/  @!P2 BRA `(.L_x_210) ;  /* 0x0000009c000ca947 */ /* 0x008fea0003800000 */
.L_x_209:
[----:B------:R-:W-:Y:S01]  /*3bc0*/  ULEA UR20, UR42, UR20, 0xd ;  /* 0x000000142a147291 */ /* 0x000fe2000f8e683f */
[----:B------:R-:W-:Y:S01]  /*3bd0*/  WARPGROUP.ARRIVE ;  /* 0x00000000000079c5 */ /* 0x000fe20000000000 */
[----:B------:R-:W-:-:S05]  /*3be0*/  UIMAD UR7, UR37, 0xc00, UR25 ;  /* 0x00000c00250778a4 */ /* 0x000fca000f8e0219 */
[----:B------:R-:W3:Y:S01]  /*3bf0*/  S2R R201, SR_TID.X ;  /* 0x0000000000c97919 */ /* 0x000ee20000002100 */
[----:B------:R-:W-:Y:S01]  /*3c00*/  UIADD3 UR20, UR20, 0x22400, URZ ;  /* 0x0002240014147890 */ /* 0x000fe2000fffe03f */
[----:B------:R-:W-:Y:S01]  /*3c10*/  UMOV UR23, 0x40000040 ;  /* 0x4000004000177882 */ /* 0x000fe20000000000 */
[----:B------:R-:W-:Y:S02]  /*3c20*/  UMOV UR21, 0x40000040 ;  /* 0x4000004000157882 */ /* 0x000fe40000000000 */
[----:B------:R-:W-:Y:S01]  /*3c30*/  USHF.R.U32.HI UR20, URZ, 0x4, UR20 ;  /* 0x000000043f147899 */ /* 0x000fe20008011614 */
[----:B------:R-:W-:-:S03]  /*3c40*/  UMOV UR22, UR7 ;  /* 0x0000000700167c82 */ /* 0x000fc60008000000 */
[----:B------:R-:W-:-:S04]  /*3c50*/  ULOP3.LUT UR6, UR20, 0x3fff, URZ, 0xc0, !UPT ;  /* 0x00003fff14067892 */ /* 0x000fc8000f8ec03f */
[----:B------:R-:W-:-:S07]  /*3c60*/  ULOP3.LUT UR6, UR6, 0x10000, URZ, 0xfc, !UPT ;  /* 0x0001000006067892 */ /* 0x000fce000f8efc3f */
[----:B------:R-:W-:Y:S02]  /*3c70*/  UMOV UR20, UR6 ;  /* 0x0000000600147c82 */ /* 0x000fe40008000000 */
[----:B------:R-:W-:Y:S01]  /*3c80*/  HGMMA.64x96x16.F32.BF16 R152, gdesc[UR20], R152, gsb0 ;  /* 0x01600000149879f0 */ /* 0x000fe20008001898 */
[----:B------:R-:W-:Y:S02]  /*3c90*/  UIADD3 UR22, UR7, 0x2, URZ ;  /* 0x0000000207167890 */ /* 0x000fe4000fffe03f */
[----:B------:R-:W-:Y:S01]  /*3ca0*/  UIADD3 UR20, UR6, 0x2, URZ ;  /* 0x0000000206147890 */ /* 0x000fe2000fffe03f */
[----:B------:R-:W-:Y:S01]  /*3cb0*/  UMOV UR23, 0x40000040 ;  /* 0x4000004000177882 */ /* 0x000fe20000000000 */
[----:B------:R-:W-:Y:S01]  /*3cc0*/  UMOV UR21, 0x40000040 ;  /* 0x4000004000157882 */ /* 0x000fe20000000000 */
[----:B---3--:R-:W-:-:S04]  /*3cd0*/  SHF.R.U32.HI R201, RZ, 0x7, R201 ;  /* 0x00000007ffc97819 */ /* 0x008fc800000116c9 */
[----:B012---:R-:W-:Y:S01]  /*3ce0*/  IADD3 R0, -R201, 0xb, RZ ;  /* 0x0000000bc9007810 */ /* 0x007fe20007ffe1ff */
        /* <DEDUP_REMOVED lines=105> */
.L_x_211:
        /* <DEDUP_REMOVED lines=60> */
[----:B------:R-:W-:Y:S01]  /*4740*/  UMOV UR10, UR27 ;  /* 0x0000001b000a7c82 */ /* 0x000fe20008000000 */
[----:B------:R-:W-:Y:S01]  /*4750*/  UIADD3 UR6, UR29, 0x32440, URZ ;  /* 0x000324401d067890 */ /* 0x000fe2000fffe03f */
[----:B------:R-:W2:Y:S01]  /*4760*/  MUFU.TANH R156, R156 ;  /* 0x0000009c009c7308 */ /* 0x000ea20000002400 */
[----:B---3--:R-:W-:Y:S01]  /*4770*/  FMNMX.FTZ R5, R15, R152, !PT ;  /* 0x000000980f057209 */ /* 0x008fe20007810000 */
[----:B------:R-:W-:-:S02]  /*4780*/  UIMAD UR11, UR37, 0xc00, UR26 ;  /* 0x00000c00250b78a4 */ /* 0x000fc4000f8e021a */
[----:B------:R-:W-:Y:S01]  /*4790*/  UPRMT UR6, UR30, 0x654, UR6 ;  /* 0x000006541e067896 */ /* 0x000fe20008000006 */
[----:B------:R-:W-:-:S03]  /*47a0*/  UMOV UR7, 0x40000040 ;  /* 0x4000004000077882 */ /* 0x000fc60000000000 */
[----:B------:R-:W3:Y:S01]  /*47b0*/  MUFU.TANH R11, R11 ;  /* 0x0000000b000b7308 */ /* 0x000ee20000002400 */
[----:B-1----:R-:W-:-:S04]  /*47c0*/  FMNMX.FTZ R152, R10, R7, !PT ;  /* 0x000000070a987209 */ /* 0x002fc80007810000 */
[----:B------:R-:W-:Y:S01]  /*47d0*/  SYNCS.ARRIVE.TRANS64.RED.A1T0 RZ, [UR6], RZ ;  /* 0x000000ffffff79a7 */ /* 0x000fe20008100406 */
[----:B------:R-:W-:Y:S02]  /*47e0*/  UMOV UR6, UR11 ;  /* 0x0000000b00067c82 */ /* 0x000fe40008000000 */
        /* <DEDUP_REMOVED lines=75> */
[----:B---3--:R-:W-:-:S05]  /*4ca0*/  FMNMX.FTZ R153, R188, R153, !PT ;  /* 0x00000099bc997209 */ /* 0x008fca0007810000 */
[----:B------:R-:W3:Y:S02]  /*4cb0*/  SHFL.BFLY PT, R154, R153, 0x2, 0x1f ;  /* 0x0c401f00999a7f89 */ /* 0x000ee400000e0000 */
[----:B------:R-:W4:Y:S01]  /*4cc0*/  MUFU.TANH R192, R192 ;  /* 0x000000c000c07308 */ /* 0x000f220000002400 */
[----:B-1----:R-:W-:-:S04]  /*4cd0*/  FMNMX.FTZ R152, R189, R152, !PT ;  /* 0x00000098bd987209 */ /* 0x002fc80007810000 */
[----:B--2---:R-:W-:-:S04]  /*4ce0*/  FMNMX.FTZ R5, R191, R152, !PT ;  /* 0x00000098bf057209 */ /* 0x004fc80007810000 */
[----:B----4-:R-:W-:-:S05]  /*4cf0*/  FMNMX.FTZ R152, R192, R5, !PT ;  /* 0x00000005c0987209 */ /* 0x010fca0007810000 */
[----:B------:R-:W1:Y:S01]  /*4d00*/  SHFL.BFLY PT, R155, R152, 0x2, 0x1f ;  /* 0x0c401f00989b7f89 */ /* 0x000e6200000e0000 */
[----:B---3--:R-:W-:-:S05]  /*4d10*/  FMNMX.FTZ R154, R153, R154, !PT ;  /* 0x0000009a999a7209 */ /* 0x008fca0007810000 */
[----:B------:R-:W2:Y:S01]  /*4d20*/  SHFL.BFLY PT, R5, R154, 0x1, 0x1f ;  /* 0x0c201f009a057f89 */ /* 0x000ea200000e0000 */
[----:B-1----:R-:W-:Y:S01]  /*4d30*/  FMNMX.FTZ R155, R152, R155, !PT ;  /* 0x0000009b989b7209 */ /* 0x002fe20007810000 */
[----:B------:R-:W-:-:S04]  /*4d40*/  VIADD R152, R201, 0x8 ;  /* 0x00000008c9987836 */ /* 0x000fc80000000000 */
[----:B------:R-:W1:Y:S01]  /*4d50*/  SHFL.BFLY PT, R194, R155, 0x1, 0x1f ;  /* 0x0c201f009bc27f89 */ /* 0x000e6200000e0000 */
[----:B--2---:R-:W-:-:S05]  /*4d60*/  FMNMX.FTZ R5, R154, R5, !PT ;  /* 0x000000059a057209 */ /* 0x004fca0007810000 */
[C---:B------:R-:W-:Y:S01]  /*4d70*/  FMUL.FTZ R193, R5.reuse, UR10 ;  /* 0x0000000a05c17c20 */ /* 0x040fe20008410000 */
[----:B------:R-:W-:-:S03]  /*4d80*/  FADD.FTZ R8, -R5, R8 ;  /* 0x0000000805087221 */ /* 0x000fc60000010100 */
[--C-:B------:R-:W-:Y:S01]  /*4d90*/  FFMA.FTZ R190, R4, UR10, -R193.reuse ;  /* 0x0000000a04be7c23 */ /* 0x100fe200080108c1 */
[----:B------:R-:W-:Y:S01]  /*4da0*/  FMUL.FTZ R8, R8, UR10 ;  /* 0x0000000a08087c20 */ /* 0x000fe20008410000 */
        /* <DEDUP_REMOVED lines=11> */
[----:B-1----:R-:W-:Y:S01]  /*4e60*/  FMNMX.FTZ R4, R155, R194, !PT ;  /* 0x000000c29b047209 */ /* 0x002fe20007810000 */
[----:B------:R-:W1:Y:S04]  /*4e70*/  MUFU.EX2 R8, R8 ;  /* 0x0000000800087308 */ /* 0x000e680000000800 */
[C---:B------:R-:W-:Y:S01]  /*4e80*/  FADD.FTZ R7, -R4.reuse, R7 ;  /* 0x0000000704077221 */ /* 0x040fe20000010100 */
[----:B------:R-:W-:-:S03]  /*4e90*/  FMUL.FTZ R194, R4, UR10 ;  /* 0x0000000a04c27c20 */ /* 0x000fc60008410000 */
[----:B------:R-:W-:Y:S01]  /*4ea0*/  FMUL.FTZ R7, R7, UR10 ;  /* 0x0000000a07077c20 */ /* 0x000fe20008410000 */
[--C-:B------:R-:W-:Y:S01]  /*4eb0*/  FFMA.FTZ R10, R10, UR10, -R194.reuse ;  /* 0x0000000a0a0a7c23 */ /* 0x100fe200080108c2 */
[--C-:B------:R-:W-:Y:S01]  /*4ec0*/  FFMA.FTZ R11, R11, UR10, -R194.reuse ;  /* 0x0000000a0b0b7c23 */ /* 0x100fe200080108c2 */
[--C-:B------:R-:W-:Y:S01]  /*4ed0*/  FFMA.FTZ R20, R20, UR10, -R194.reuse ;  /* 0x0000000a14147c23 */ /* 0x100fe200080108c2 */
[--C-:B------:R-:W-:Y:S01]  /*4ee0*/  FFMA.FTZ R195, R22, UR10, -R194.reuse ;  /* 0x0000000a16c37c23 */ /* 0x100fe200080108c2 */
[----:B------:R-:W-:Y:S01]  /*4ef0*/  MUFU.EX2 R9, R9 ;  /* 0x0000000900097308 */ /* 0x000fe20000000800 */
[----:B------:R2:W-:Y:S01]  /*4f00*/  BAR.SYNC.DEFER_BLOCKING R152, 0x100 ;  /* 0x000400980000751d */ /* 0x0005e20000010000 */
[--C-:B------:R-:W-:Y:S01]  /*4f10*/  FFMA.FTZ R22, R156, UR10, -R193.reuse ;  /* 0x0000000a9c167c23 */ /* 0x100fe200080108c1 */
[--C-:B------:R-:W-:Y:S01]  /*4f20*/  FFMA.FTZ R156, R23, UR10, -R194.reuse ;  /* 0x0000000a179c7c23 */ /* 0x100fe200080108c2 */
[-C--:B-1----:R-:W-:Y:S01]  /*4f30*/  FMUL.FTZ R24, R24, R8.reuse ;  /* 0x0000000818187220 */ /* 0x082fe20000410000 */
[-C--:B------:R-:W-:Y:S01]  /*4f40*/  FMUL.FTZ R25, R25, R8.reuse ;  /* 0x0000000819197220 */ /* 0x080fe20000410000 */
[-C--:B------:R-:W-:Y:S01]  /*4f50*/  FMUL.FTZ R28, R28, R8.reuse ;  /* 0x000000081c1c7220 */ /* 0x080fe20000410000 */
[-C--:B------:R-:W-:Y:S01]  /*4f60*/  FMUL.FTZ R29, R29, R8.reuse ;  /* 0x000000081d1d7220 */ /* 0x080fe20000410000 */
[----:B------:R-:W1:Y:S01]  /*4f70*/  MUFU.EX2 R7, R7 ;  /* 0x0000000700077308 */ /* 0x000e620000000800 */
        /* <DEDUP_REMOVED lines=15> */
[----:B------:R-:W3:Y:S01]  /*5070*/  MUFU.EX2 R14, R14 ;  /* 0x0000000e000e7308 */ /* 0x000ee20000000800 */
        /* <DEDUP_REMOVED lines=15> */
[----:B------:R-:W4:Y:S01]  /*5170*/  MUFU.EX2 R11, R11 ;  /* 0x0000000b000b7308 */ /* 0x000f220000000800 */
        /* <DEDUP_REMOVED lines=15> */
[----:B------:R-:W5:Y:S01]  /*5270*/  MUFU.EX2 R195, R195 ;  /* 0x000000c300c37308 */ /* 0x000f620000000800 */
        /* <DEDUP_REMOVED lines=18> */
[-C--:B-1----:R-:W-:Y:S01]  /*53a0*/  FMUL.FTZ R26, R26, R7.reuse ;  /* 0x000000071a1a7220 */ /* 0x082fe20000410000 */
        /* <DEDUP_REMOVED lines=63> */
[----:B--2---:R-:W-:Y:S01]  /*57a0*/  F2FP.BF16.F32.PACK_AB R152, R190, R9 ;  /* 0x00000009be98723e */ /* 0x004fe200000010ff */
[--C-:B------:R-:W-:Y:S01]  /*57b0*/  FFMA.FTZ R21, R21, UR10, -R194.reuse ;  /* 0x0000000a15157c23 */ /* 0x100fe200080108c2 */
[----:B---3--:R-:W-:Y:S01]  /*57c0*/  F2FP.BF16.F32.PACK_AB R154, R14, R13 ;  /* 0x0000000d0e9a723e */ /* 0x008fe200000010ff */
[--C-:B------:R-:W-:Y:S01]  /*57d0*/  FFMA.FTZ R23, R160, UR10, -R194.reuse ;  /* 0x0000000aa0177c23 */ /* 0x100fe200080108c2 */
[----:B----4-:R-:W-:Y:S01]  /*57e0*/  F2FP.BF16.F32.PACK_AB R153, R11, R10 ;  /* 0x0000000a0b99723e */ /* 0x010fe200000010ff */
[--C-:B------:R-:W-:Y:S01]  /*57f0*/  FFMA.FTZ R158, R162, UR10, -R194.reuse ;  /* 0x0000000aa29e7c23 */ /* 0x100fe200080108c2 */
[----:B-----5:R-:W-:Y:S01]  /*5800*/  F2FP.BF16.F32.PACK_AB R155, R195, R20 ;  /* 0x00000014c39b723e */ /* 0x020fe200000010ff */
[----:B------:R-:W-:Y:S01]  /*5810*/  MUFU.EX2 R12, R12 ;  /* 0x0000000c000c7308 */ /* 0x000fe20000000800 */
[--C-:B------:R-:W-:Y:S01]  /*5820*/  FFMA.FTZ R160, R159, UR10, -R193.reuse ;  /* 0x0000000a9fa07c23 */ /* 0x100fe200080108c1 */
[--C-:B------:R-:W-:Y:S01]  /*5830*/  FFMA.FTZ R159, R164, UR10, -R193.reuse ;  /* 0x0000000aa49f7c23 */ /* 0x100fe200080108c1 */
[----:B------:R-:W-:Y:S01]  /*5840*/  WARPGROUP.ARRIVE ;  /* 0x00000000000079c5 */ /* 0x000fe20000000000 */
[--C-:B------:R-:W-:Y:S01]  /*5850*/  FFMA.FTZ R162, R166, UR10, -R193.reuse ;  /* 0x0000000aa6a27c23 */ /* 0x100fe200080108c1 */
[--C-:B------:R-:W-:Y:S01]  /*5860*/  FFMA.FTZ R164, R163, UR10, -R194.reuse ;  /* 0x0000000aa3a47c23 */ /* 0x100fe200080108c2 */
[--C-:B------:R-:W-:Y:S01]  /*5870*/  FFMA.FTZ R161, R161, UR10, -R194.reuse ;  /* 0x0000000aa1a17c23 */ /* 0x100fe200080108c2 */
[--C-:B------:R-:W-:Y:S01]  /*5880*/  FFMA.FTZ R163, R168, UR10, -R194.reuse ;  /* 0x0000000aa8a37c23 */ /* 0x100fe200080108c2 */
[----:B------:R-:W1:Y:S01]  /*5890*/  MUFU.EX2 R15, R15 ;  /* 0x0000000f000f7308 */ /* 0x000e620000000800 */
[----:B------:R-:W-:Y:S01]  /*58a0*/  HGMMA.64x256x16.F32.BF16 R24, R152, gdesc[UR4].tnspB, R24, gsb0 ;  /* 0x43e0000498187df0 */ /* 0x000fe20008001818 */
[----:B------:R-:W-:Y:S01]  /*58b0*/  UIADD3 UR6, UR11, 0x80, URZ ;  /* 0x000000800b067890 */ /* 0x000fe2000fffe03f */
[--C-:B------:R-:W-:Y:S01]  /*58c0*/  FFMA.FTZ R166, R170, UR10, -R194.reuse ;  /* 0x0000000aaaa67c23 */ /* 0x100fe200080108c2 */
[----:B------:R-:W-:Y:S01]  /*58d0*/  UMOV UR7, 0x40000040 ;  /* 0x4000004000077882 */ /* 0x000fe20000000000 */
        /* <DEDUP_REMOVED lines=20> */
[--C-:B------:R-:W-:Y:S01]  /*5a20*/  FFMA.FTZ R185, R185, UR10, -R194.reuse ;  /* 0x0000000ab9b97c23 */ /* 0x100fe200080108c2 */
[--C-:B------:R-:W-:Y:S01]  /*5a30*/  FFMA.FTZ R188, R189, UR10, -R194.reuse ;  /* 0x0000000abdbc7c23 */ /* 0x100fe200080108c2 */
[--C-:B------:R-:W-:Y:S01]  /*5a40*/  FFMA.FTZ R187, R191, UR10, -R194.reuse ;  /* 0x0000000abfbb7c23 */ /* 0x100fe200080108c2 */
[----:B------:R-:W-:Y:S01]  /*5a50*/  FFMA.FTZ R192, R192, UR10, -R194 ;  /* 0x0000000ac0c07c23 */ /* 0x000fe200080108c2 */
[----:B------:R-:W-:Y:S01]  /*5a60*/  FFMA.FTZ R3, R8, R3, R9 ;  /* 0x0000000308037223 */ /* 0x000fe20000010009 */
[----:B------:R-:W-:-:S02]  /*5a70*/  FFMA.FTZ R6, R7, R6, R10 ;  /* 0x0000000607067223 */ /* 0x000fc4000001000a */
[----:B------:R-:W2:Y:S01]  /*5a80*/  MUFU.EX2 R156, R156 ;  /* 0x0000009c009c7308 */ /* 0x000ea20000000800 */
[----:B------:R-:W-:Y:S01]  /*5a90*/  FADD.FTZ R190, R190, R3 ;  /* 0x00000003bebe7221 */ /* 0x000fe20000010000 */
[----:B------:R-:W-:-:S03]  /*5aa0*/  FADD.FTZ R11, R11, R6 ;  /* 0x000000060b0b7221 */ /* 0x000fc60000010000 */
[----:B------:R-:W-:Y:S01]  /*5ab0*/  FADD.FTZ R13, R13, R190 ;  /* 0x000000be0d0d7221 */ /* 0x000fe20000010000 */
[----:B------:R-:W-:Y:S02]  /*5ac0*/  FADD.FTZ R20, R20, R11 ;  /* 0x0000000b14147221 */ /* 0x000fe40000010000 */
[----:B------:R-:W-:Y:S01]  /*5ad0*/  MUFU.EX2 R23, R23 ;  /* 0x0000001700177308 */ /* 0x000fe20000000800 */
[----:B------:R-:W-:Y:S01]  /*5ae0*/  FADD.FTZ R13, R14, R13 ;  /* 0x0000000d0e0d7221 */ /* 0x000fe20000010000 */
[----:B------:R-:W-:-:S06]  /*5af0*/  FADD.FTZ R20, R195, R20 ;  /* 0x00000014c3147221 */ /* 0x000fcc0000010000 */
        /* <DEDUP_REMOVED lines=8> */
[----:B------:R-:W0:Y:S08]  /*5b80*/  MUFU.EX2 R166, R166 ;  /* 0x000000a600a67308 */ /* 0x000e300000000800 */
[----:B------:R-:W-:Y:S08]  /*5b90*/  MUFU.EX2 R165, R165 ;  /* 0x000000a500a57308 */ /* 0x000ff00000000800 */
[----:B------:R-:W0:Y:S08]  /*5ba0*/  MUFU.EX2 R168, R168 ;  /* 0x000000a800a87308 */ /* 0x000e300000000800 */
[----:B------:R-:W-:Y:S08]  /*5bb0*/  MUFU.EX2 R167, R167 ;  /* 0x000000a700a77308 */ /* 0x000ff00000000800 */
[----:B------:R-:W-:Y:S08]  /*5bc0*/  MUFU.EX2 R170, R170 ;  /* 0x000000aa00aa7308 */ /* 0x000ff00000000800 */
[----:B------:R-:W-:Y:S08]  /*5bd0*/  MUFU.EX2 R169, R169 ;  /* 0x000000a900a97308 */ /* 0x000ff00000000800 */
[----:B------:R-:W0:Y:S08]  /*5be0*/  MUFU.EX2 R172, R172 ;  /* 0x000000ac00ac7308 */ /* 0x000e300000000800 */
        /* <DEDUP_REMOVED lines=12> */
[----:B------:R-:W-:Y:S01]  /*5cb0*/  MUFU.EX2 R183, R183 ;  /* 0x000000b700b77308 */ /* 0x000fe20000000800 */
[----:B------:R-:W-:-:S02]  /*5cc0*/  WARPGROUP.DEPBAR.LE gsb0, 0x0 ;  /* 0x00008000000079c5 */ /* 0x000fc40000010000 */
[----:B-1----:R-:W-:-:S05]  /*5cd0*/  F2FP.BF16.F32.PACK_AB R152, R15, R12 ;  /* 0x0000000c0f98723e */ /* 0x002fca00000010ff */
[----:B------:R-:W-:Y:S01]  /*5ce0*/  MUFU.EX2 R186, R186 ;  /* 0x000000ba00ba7308 */ /* 0x000fe20000000800 */
[----:B--2---:R-:W-:Y:S01]  /*5cf0*/  F2FP.BF16.F32.PACK_AB R153, R156, R21 ;  /* 0x000000159c99723e */ /* 0x004fe200000010ff */
[----:B------:R-:W-:Y:S01]  /*5d00*/  FADD.FTZ R12, R12, R13 ;  /* 0x0000000d0c0c7221 */ /* 0x000fe20000010000 */
[----:B------:R-:W-:Y:S01]  /*5d10*/  F2FP.BF16.F32.PACK_AB R154, R197, R22 ;  /* 0x00000016c59a723e */ /* 0x000fe200000010ff */
[----:B------:R-:W-:Y:S01]  /*5d20*/  FADD.FTZ R21, R21, R20 ;  /* 0x0000001415157221 */ /* 0x000fe20000010000 */
[----:B---3--:R-:W-:Y:S01]  /*5d30*/  F2FP.BF16.F32.PACK_AB R155, R158, R23 ;  /* 0x000000179e9b723e */ /* 0x008fe200000010ff */
[----:B------:R-:W-:Y:S02]  /*5d40*/  FADD.FTZ R15, R15, R12 ;  /* 0x0000000c0f0f7221 */ /* 0x000fe40000010000 */
[----:B------:R-:W-:Y:S01]  /*5d50*/  MUFU.EX2 R185, R185 ;  /* 0x000000b900b97308 */ /* 0x000fe20000000800 */
[----:B------:R-:W-:Y:S01]  /*5d60*/  WARPGROUP.ARRIVE ;  /* 0x00000000000079c5 */ /* 0x000fe20000000000 */
[----:B------:R-:W-:Y:S01]  /*5d70*/  FADD.FTZ R156, R156, R21 ;  /* 0x000000159c9c7221 */ /* 0x000fe20000010000 */
[----:B------:R-:W-:-:S03]  /*5d80*/  FADD.FTZ R22, R22, R15 ;  /* 0x0000000f16167221 */ /* 0x000fc60000010000 */
[----:B------:R-:W-:Y:S01]  /*5d90*/  FADD.FTZ R23, R23, R156 ;  /* 0x0000009c17177221 */ /* 0x000fe20000010000 */
[----:B------:R-:W-:Y:S01]  /*5da0*/  HGMMA.64x256x16.F32.BF16 R24, R152, gdesc[UR4].tnspB, R24, gsb0 ;  /* 0x43e0000498187df0 */ /* 0x000fe20008001818 */
[----:B------:R-:W-:Y:S01]  /*5db0*/  UIADD3 UR6, UR11, 0x100, URZ ;  /* 0x000001000b067890 */ /* 0x000fe2000fffe03f */
[----:B------:R-:W1:Y:S01]  /*5dc0*/  MUFU.EX2 R188, R188 ;  /* 0x000000bc00bc7308 */ /* 0x000e620000000800 */
[----:B------:R-:W-:Y:S01]  /*5dd0*/  UMOV UR7, 0x40000040 ;  /* 0x4000004000077882 */ /* 0x000fe20000000000 */
[----:B------:R-:W-:Y:S01]  /*5de0*/  FADD.FTZ R22, R197, R22 ;  /* 0x00000016c5167221 */ /* 0x000fe20000010000 */
[----:B------:R-:W-:-:S05]  /*5df0*/  FADD.FTZ R158, R158, R23 ;  /* 0x000000179e9e7221 */ /* 0x000fca0000010000 */
[----:B------:R-:W-:Y:S08]  /*5e00*/  MUFU.EX2 R187, R187 ;  /* 0x000000bb00bb7308 */ /* 0x000ff00000000800 */
[----:B------:R-:W2:Y:S01]  /*5e10*/  MUFU.EX2 R192, R192 ;  /* 0x000000c000c07308 */ /* 0x000ea20000000800 */
[----:B------:R-:W-:Y:S02]  /*5e20*/  WARPGROUP.DEPBAR.LE gsb0, 0x0 ;  /* 0x00008000000079c5 */ /* 0x000fe40000010000 */
[----:B----4-:R-:W-:Y:S01]  /*5e30*/  F2FP.BF16.F32.PACK_AB R152, R160, R157 ;  /* 0x0000009da098723e */ /* 0x010fe200000010ff */
[----:B------:R-:W-:Y:S01]  /*5e40*/  FADD.FTZ R157, R157, R22 ;  /* 0x000000169d9d7221 */ /* 0x000fe20000010000 */
[----:B-----5:R-:W-:Y:S01]  /*5e50*/  F2FP.BF16.F32.PACK_AB R153, R164, R161 ;  /* 0x000000a1a499723e */ /* 0x020fe200000010ff */
[----:B------:R-:W-:Y:S01]  /*5e60*/  FADD.FTZ R161, R161, R158 ;  /* 0x0000009ea1a17221 */ /* 0x000fe20000010000 */
[----:B------:R-:W-:Y:S01]  /*5e70*/  F2FP.BF16.F32.PACK_AB R154, R162, R159 ;  /* 0x0000009fa29a723e */ /* 0x000fe200000010ff */
[----:B------:R-:W-:Y:S01]  /*5e80*/  FADD.FTZ R160, R160, R157 ;  /* 0x0000009da0a07221 */ /* 0x000fe20000010000 */
[----:B0-----:R-:W-:Y:S01]  /*5e90*/  F2FP.BF16.F32.PACK_AB R155, R166, R163 ;  /* 0x000000a3a69b723e */ /* 0x001fe200000010ff */
[----:B------:R-:W-:-:S02]  /*5ea0*/  FADD.FTZ R164, R164, R161 ;  /* 0x000000a1a4a47221 */ /* 0x000fc40000010000 */
[----:B------:R-:W-:Y:S01]  /*5eb0*/  FADD.FTZ R159, R159, R160 ;  /* 0x000000a09f9f7221 */ /* 0x000fe20000010000 */
[----:B------:R-:W-:Y:S01]  /*5ec0*/  WARPGROUP.ARRIVE ;  /* 0x00000000000079c5 */ /* 0x000fe20000000000 */
[----:B------:R-:W-:Y:S02]  /*5ed0*/  FADD.FTZ R163, R163, R164 ;  /* 0x000000a4a3a37221 */ /* 0x000fe40000010000 */
[----:B------:R-:W-:Y:S02]  /*5ee0*/  FADD.FTZ R162, R162, R159 ;  /* 0x0000009fa2a27221 */ /* 0x000fe40000010000 */
[----:B------:R-:W-:Y:S01]  /*5ef0*/  FADD.FTZ R166, R166, R163 ;  /* 0x000000a3a6a67221 */ /* 0x000fe20000010000 */
[----:B------:R-:W-:Y:S01]  /*5f00*/  HGMMA.64x256x16.F32.BF16 R24, R152, gdesc[UR4].tnspB, R24, gsb0 ;  /* 0x43e0000498187df0 */ /* 0x000fe20008001818 */
[----:B------:R-:W-:Y:S01]  /*5f10*/  UIADD3 UR6, UR11, 0x180, URZ ;  /* 0x000001800b067890 */ /* 0x000fe2000fffe03f */
[----:B------:R-:W-:Y:S01]  /*5f20*/  UMOV UR7, 0x40000040 ;  /* 0x4000004000077882 */ /* 0x000fe20000000000 */
[----:B------:R-:W-:-:S02]  /*5f30*/  WARPGROUP.DEPBAR.LE gsb0, 0x0 ;  /* 0x00008000000079c5 */ /* 0x000fc40000010000 */
[----:B------:R-:W-:Y:S01]  /*5f40*/  F2FP.BF16.F32.PACK_AB R152, R168, R165 ;  /* 0x000000a5a898723e */ /* 0x000fe200000010ff */
[----:B------:R-:W-:Y:S01]  /*5f50*/  FADD.FTZ R165, R165, R162 ;  /* 0x000000a2a5a57221 */ /* 0x000fe20000010000 */
[----:B------:R-:W-:Y:S01]  /*5f60*/  F2FP.BF16.F32.PACK_AB R153, R172, R169 ;  /* 0x000000a9ac99723e */ /* 0x000fe200000010ff */
[----:B------:R-:W-:Y:S01]  /*5f70*/  FADD.FTZ R169, R169, R166 ;  /* 0x000000a6a9a97221 */ /* 0x000fe20000010000 */
[----:B------:R-:W-:Y:S01]  /*5f80*/  F2FP.BF16.F32.PACK_AB R154, R170, R167 ;  /* 0x000000a7aa9a723e */ /* 0x000fe200000010ff */
[----:B------:R-:W-:Y:S01]  /*5f90*/  FADD.FTZ R168, R168, R165 ;  /* 0x000000a5a8a87221 */ /* 0x000fe20000010000 */
[----:B------:R-:W-:Y:S01]  /*5fa0*/  F2FP.BF16.F32.PACK_AB R155, R174, R171 ;  /* 0x000000abae9b723e */ /* 0x000fe200000010ff */
[----:B------:R-:W-:Y:S02]  /*5fb0*/  FADD.FTZ R172, R172, R169 ;  /* 0x000000a9acac7221 */ /* 0x000fe40000010000 */
[----:B------:R-:W-:Y:S01]  /*5fc0*/  FADD.FTZ R167, R167, R168 ;  /* 0x000000a8a7a77221 */ /* 0x000fe20000010000 */
[----:B------:R-:W-:Y:S01]  /*5fd0*/  WARPGROUP.ARRIVE ;  /* 0x00000000000079c5 */ /* 0x000fe20000000000 */
[----:B------:R-:W-:-:S02]  /*5fe0*/  FADD.FTZ R171, R171, R172 ;  /* 0x000000acabab7221 */ /* 0x000fc40000010000 */
        /* <DEDUP_REMOVED lines=25> */
[----:B-1----:R-:W-:Y:S01]  /*6180*/  F2FP.BF16.F32.PACK_AB R153, R188, R185 ;  /* 0x000000b9bc99723e */ /* 0x002fe200000010ff */
        /* <DEDUP_REMOVED lines=14> */
.L_x_212:
[----:B------:R-:W-:Y:S01]  /*6270*/  UIADD3 UR29, UR29, 0x32460, URZ ;  /* 0x000324601d1d7890 */ /* 0x000fe2000fffe03f */
[----:B------:R-:W-:Y:S01]  /*6280*/  IMAD.MOV.U32 R7, RZ, RZ, R4 ;  /* 0x000000ffff077224 */ /* 0x000fe200078e0004 */
[----:B------:R-:W-:Y:S02]  /*6290*/  MOV R8, R5 ;  /* 0x0000000500087202 */ /* 0x000fe40000000f00 */
[----:B------:R-:W-:-:S09]  /*62a0*/  UPRMT UR29, UR30, 0x654, UR29 ;  /* 0x000006541e1d7896 */ /* 0x000fd2000800001d */
[----:B------:R-:W-:Y:S01]  /*62b0*/  SYNCS.ARRIVE.TRANS64.RED.A1T0 RZ, [UR29], RZ ;  /* 0x000000ffffff79a7 */ /* 0x000fe2000810041d */
[----:B------:R-:W-:Y:S05]  /*62c0*/  @P1 BRA `(.L_x_213) ;  /* 0xffffffd400741947 */ /* 0x000fea000383ffff */
.L_x_202:
[----:B------:R-:W0:Y:S01]  /*62d0*/  SHFL.BFLY PT, R8, R3, 0x2, 0x1f ;  /* 0x0c401f0003087f89 */ /* 0x000e2200000e0000 */
[----:B------:R-:W-:Y:S01]  /*62e0*/  IMAD.MOV.U32 R12, RZ, RZ, RZ ;  /* 0x000000ffff0c7224 */ /* 0x000fe200078e00ff */
[----:B------:R-:W-:Y:S01]  /*62f0*/  MOV R204, 0x400 ;  /* 0x0000040000cc7802 */ /* 0x000fe20000000f00 */
[----:B------:R-:W-:Y:S01]  /*6300*/  IMAD.U32 R14, RZ, RZ, UR10 ;  /* 0x0000000aff0e7e24 */ /* 0x000fe2000f8e00ff */
[----:B------:R-:W1:Y:S01]  /*6310*/  SHFL.BFLY PT, R9, R6, 0x2, 0x1f ;  /* 0x0c401f0006097f89 */ /* 0x000e6200000e0000 */
[----:B------:R-:W-:Y:S01]  /*6320*/  IMAD.U32 R22, RZ, RZ, UR10 ;  /* 0x0000000aff167e24 */ /* 0x000fe2000f8e00ff */
[----:B------:R-:W2:Y:S01]  /*6330*/  LDC R210, c[0x0][0xce8] ;  /* 0x00033a00ffd27b82 */ /* 0x000ea20000000800 */
[----:B------:R-:W-:Y:S01]  /*6340*/  UIADD3 UR4, -UR43, URZ, URZ ;  /* 0x0000003f2b047290 */ /* 0x000fe2000fffe13f */
[----:B------:R-:W3:Y:S01]  /*6350*/  S2R R11, SR_CgaCtaId ;  /* 0x00000000000b7919 */ /* 0x000ee20000008800 */
[----:B------:R-:W-:Y:S01]  /*6360*/  ULDC UR10, c[0x0][0xd44] ;  /* 0x00035100000a7ab9 */ /* 0x000fe20000000800 */
[----:B------:R-:W-:Y:S01]  /*6370*/  ULDC.64 UR6, c[0x0][0xc90] ;  /* 0x0003240000067ab9 */ /* 0x000fe20000000a00 */
[----:B------:R-:W-:Y:S01]  /*6380*/  UIMAD UR10, UR10, UR4, UR41 ;  /* 0x000000040a0a72a4 */ /* 0x000fe2000f8e0229 */
[----:B------:R-:W4:Y:S01]  /*6390*/  S2R R13, SR_SWINHI ;  /* 0x00000000000d7919 */ /* 0x000f220000002f00 */
[----:B------:R-:W-:-:S02]  /*63a0*/  ULDC.64 UR8, c[0x0][0xbe8] ;  /* 0x0002fa0000087ab9 */ /* 0x000fc40000000a00 */
[----:B------:R-:W-:Y:S01]  /*63b0*/  USHF.R.S32.HI UR11, URZ, 0x1f, UR10 ;  /* 0x0000001f3f0b7899 */ /* 0x000fe2000801140a */
[----:B------:R0:W-:Y:S06]  /*63c0*/  BAR.ARV R0, 0x100 ;  /* 0x000400000000751d */ /* 0x0001ec0000002000 */
[----:B------:R-:W-:Y:S01]  /*63d0*/  UIMAD.WIDE.U32 UR4, UR10, UR6, URZ ;  /* 0x000000060a0472a5 */ /* 0x000fe2000f8e003f */
[----:B0-----:R-:W-:Y:S01]  /*63e0*/  FADD.FTZ R8, R8, R3 ;  /* 0x0000000308087221 */ /* 0x001fe20000010000 */
[----:B------:R-:W-:Y:S01]  /*63f0*/  IMAD.MOV.U32 R3, RZ, RZ, RZ ;  /* 0x000000ffff037224 */ /* 0x000fe200078e00ff */
[----:B------:R-:W-:Y:S01]  /*6400*/  MOV R0, 0xff800000 ;  /* 0xff80000000007802 */ /* 0x000fe20000000f00 */
[----:B------:R-:W-:Y:S06]  /*6410*/  BAR.ARV 0x8, 0x180 ;  /* 0x0206000000007b1d */ /* 0x000fec0000002000 */
[----:B-1----:R-:W-:Y:S01]  /*6420*/  FADD.FTZ R9, R9, R6 ;  /* 0x0000000609097221 */ /* 0x002fe20000010000 */
[----:B------:R-:W-:Y:S01]  /*6430*/  IMAD.MOV.U32 R6, RZ, RZ, -0x800000 ;  /* 0xff800000ff067424 */ /* 0x000fe200078e00ff */
[----:B------:R-:W0:Y:S01]  /*6440*/  SHFL.BFLY PT, R7, R8, 0x1, 0x1f ;  /* 0x0c201f0008077f89 */ /* 0x000e2200000e0000 */
[----:B------:R-:W-:-:S03]  /*6450*/  UIMAD UR6, UR11, UR6, URZ ;  /* 0x000000060b0672a4 */ /* 0x000fc6000f8e023f */
[----:B------:R-:W1:Y:S01]  /*6460*/  SHFL.BFLY PT, R10, R9, 0x1, 0x1f ;  /* 0x0c201f00090a7f89 */ /* 0x000e6200000e0000 */
[----:B---3--:R-:W-:Y:S01]  /*6470*/  LEA R204, R11, R204, 0x18 ;  /* 0x000000cc0bcc7211 */ /* 0x008fe200078ec0ff */
[----:B------:R-:W-:Y:S01]  /*6480*/  UIMAD UR6, UR10, UR7, UR6 ;  /* 0x000000070a0672a4 */ /* 0x000fe2000f8e0206 */
[----:B------:R-:W-:Y:S01]  /*6490*/  BAR.SYNC.DEFER_BLOCKING 0x1, 0x100 ;  /* 0x0044000000007b1d */ /* 0x000fe20000010000 */
[----:B------:R-:W-:Y:S01]  /*64a0*/  USHF.R.S32.HI UR7, URZ, 0x1f, UR43 ;  /* 0x0000001f3f077899 */ /* 0x000fe2000801142b */
[----:B0-----:R-:W-:Y:S01]  /*64b0*/  FADD.FTZ R20, R8, R7 ;  /* 0x0000000708147221 */ /* 0x001fe20000010000 */
[----:B-1----:R-:W-:-:S04]  /*64c0*/  FADD.FTZ R7, R9, R10 ;  /* 0x0000000a09077221 */ /* 0x002fc80000010000 */
[----:B------:R-:W-:Y:S01]  /*64d0*/  FSETP.NE.FTZ.AND P0, PT, R20, RZ, PT ;  /* 0x000000ff1400720b */ /* 0x000fe20003f15000 */
[----:B------:R-:W-:Y:S01]  /*64e0*/  IMAD R9, R200, 0x40, R2 ;  /* 0x00000040c8097824 */ /* 0x000fe200078e0202 */
[----:B------:R-:W-:Y:S02]  /*64f0*/  MOV R10, R204 ;  /* 0x000000cc000a7202 */ /* 0x000fe40000000f00 */
[----:B----4-:R-:W-:Y:S02]  /*6500*/  MOV R11, R13 ;  /* 0x0000000d000b7202 */ /* 0x010fe40000000f00 */
[----:B------:R-:W-:Y:S01]  /*6510*/  FSETP.NE.FTZ.AND P1, PT, R7, RZ, PT ;  /* 0x000000ff0700720b */ /* 0x000fe20003f35000 */
[----:B------:R-:W-:-:S04]  /*6520*/  IMAD.WIDE R8, R9, 0x2, R10 ;  /* 0x0000000209087825 */ /* 0x000fc800078e020a */
[----:B------:R-:W-:Y:S02]  /*6530*/  IMAD.WIDE R10, R209, 0x2, R10 ;  /* 0x00000002d10a7825 */ /* 0x000fe400078e020a */
[----:B------:R-:W0:Y:S02]  /*6540*/  @P0 MUFU.RCP R12, R20 ;  /* 0x00000014000c0308 */ /* 0x000e240000001000 */
[----:B------:R-:W-:Y:S01]  /*6550*/  @P0 FMUL.FTZ R14, R14, 0.69314718246459960938 ;  /* 0x3f3172180e0e0820 */ /* 0x000fe20000410000 */
[----:B------:R-:W-:-:S03]  /*6560*/  LOP3.LUT R163, R10, 0x380, RZ, 0xc0, !PT ;  /* 0x000003800aa37812 */ /* 0x000fc600078ec0ff */
[----:B------:R-:W-:Y:S01]  /*6570*/  @P1 FMUL.FTZ R22, R22, 0.69314718246459960938 ;  /* 0x3f31721816161820 */ /* 0x000fe20000410000 */
[----:B------:R-:W-:Y:S01]  /*6580*/  SHF.R.U64 R163, R163, 0x3, RZ ;  /* 0x00000003a3a37819 */ /* 0x000fe200000012ff */
[----:B------:R-:W1:Y:S03]  /*6590*/  @P0 MUFU.LG2 R13, R20 ;  /* 0x00000014000d0308 */ /* 0x000e660000000c00 */
[----:B------:R-:W-:Y:S01]  /*65a0*/  LOP3.LUT R162, R163, R10, RZ, 0x3c, !PT ;  /* 0x0000000aa3a27212 */ /* 0x000fe200078e3cff */
[----:B------:R-:W-:-:S04]  /*65b0*/  IMAD.MOV.U32 R163, RZ, RZ, R11 ;  /* 0x000000ffffa37224 */ /* 0x000fc800078e000b */
[----:B------:R-:W3:Y:S01]  /*65c0*/  @P1 MUFU.LG2 R15, R7 ;  /* 0x00000007000f1308 */ /* 0x000ee20000000c00 */
[-C--:B0-----:R-:W-:Y:S01]  /*65d0*/  FMUL.FTZ R179, R29, R12.reuse ;  /* 0x0000000c1db37220 */ /* 0x081fe20000410000 */
[-C--:B------:R-:W-:Y:S01]  /*65e0*/  FMUL.FTZ R25, R25, R12.reuse ;  /* 0x0000000c19197220 */ /* 0x080fe20000410000 */
[-C--:B------:R-:W-:Y:S01]  /*65f0*/  FMUL.FTZ R24, R24, R12.reuse ;  /* 0x0000000c18187220 */ /* 0x080fe20000410000 */
[-C--:B------:R-:W-:Y:S01]  /*6600*/  FMUL.FTZ R28, R28, R12.reuse ;  /* 0x0000000c1c1c7220 */ /* 0x080fe20000410000 */
[-C--:B------:R-:W-:Y:S01]  /*6610*/  FMUL.FTZ R33, R33, R12.reuse ;  /* 0x0000000c21217220 */ /* 0x080fe20000410000 */
[-C--:B------:R-:W-:Y:S01]  /*6620*/  FMUL.FTZ R32, R32, R12.reuse ;  /* 0x0000000c20207220 */ /* 0x080fe20000410000 */
[-C--:B------:R-:W-:Y:S01]  /*6630*/  FMUL.FTZ R178, R37, R12.reuse ;  /* 0x0000000c25b27220 */ /* 0x080fe20000410000 */
[----:B------:R-:W0:Y:S01]  /*6640*/  @P1 MUFU.RCP R3, R7 ;  /* 0x0000000700031308 */ /* 0x000e220000001000 */
        /* <DEDUP_REMOVED lines=57> */
[C---:B------:R-:W-:Y:S01]  /*69e0*/  IADD3 R12, P3, R10.reuse, 0xc060, RZ ;  /* 0x0000c0600a0c7810 */ /* 0x040fe20007f7e0ff */
[----:B-1----:R-:W-:Y:S01]  /*69f0*/  @P0 FMUL.FTZ R13, R13, 0.69314718246459960938 ;  /* 0x3f3172180d0d0820 */ /* 0x002fe20000410000 */
[----:B---3--:R-:W-:Y:S01]  /*6a00*/  @P1 FMUL.FTZ R15, R15, 0.69314718246459960938 ;  /* 0x3f3172180f0f1820 */ /* 0x008fe20000410000 */
[----:B------:R-:W-:Y:S01]  /*6a10*/  IADD3 R73, P4, R10, 0xc040, RZ ;  /* 0x0000c0400a497810 */ /* 0x000fe20007f9e0ff */
[----:B0-----:R-:W-:Y:S01]  /*6a20*/  FMUL.FTZ R121, R123, R3 ;  /* 0x000000037b797220 */ /* 0x001fe20000410000 */
[----:B------:R-:W-:Y:S01]  /*6a30*/  LOP3.LUT R21, R12, 0x380, RZ, 0xc0, !PT ;  /* 0x000003800c157812 */ /* 0x000fe200078ec0ff */
[----:B------:R-:W-:Y:S01]  /*6a40*/  @P0 FFMA.FTZ R6, R14, R5, R13 ;  /* 0x000000050e060223 */ /* 0x000fe2000001000d */
[----:B------:R-:W-:Y:S01]  /*6a50*/  @P1 FFMA.FTZ R0, R22, R4, R15 ;  /* 0x0000000416001223 */ /* 0x000fe2000001000f */
[--C-:B------:R-:W-:Y:S01]  /*6a60*/  IMAD.X R13, RZ, RZ, R11.reuse, P3 ;  /* 0x000000ffff0d7224 */ /* 0x100fe200018e060b */
[C---:B------:R-:W-:Y:S01]  /*6a70*/  IADD3 R60, P5, R10.reuse, 0xc020, RZ ;  /* 0x0000c0200a3c7810 */ /* 0x040fe20007fbe0ff */
[-C--:B------:R-:W-:Y:S01]  /*6a80*/  FMUL.FTZ R165, R127, R3.reuse ;  /* 0x000000037fa57220 */ /* 0x080fe20000410000 */
[C---:B------:R-:W-:Y:S01]  /*6a90*/  IADD3 R69, P6, R10.reuse, 0xc000, RZ ;  /* 0x0000c0000a457810 */ /* 0x040fe20007fde0ff */
[-C--:B------:R-:W-:Y:S01]  /*6aa0*/  FMUL.FTZ R167, R131, R3.reuse ;  /* 0x0000000383a77220 */ /* 0x080fe20000410000 */
[C---:B------:R-:W-:Y:S01]  /*6ab0*/  IADD3 R65, P0, R10.reuse, 0x8060, RZ ;  /* 0x000080600a417810 */ /* 0x040fe20007f1e0ff */
[-C--:B------:R-:W-:Y:S01]  /*6ac0*/  FMUL.FTZ R169, R135, R3.reuse ;  /* 0x0000000387a97220 */ /* 0x080fe20000410000 */
[C---:B------:R-:W-:Y:S01]  /*6ad0*/  IADD3 R5, P1, R10.reuse, 0x20, RZ ;  /* 0x000000200a057810 */ /* 0x040fe20007f3e0ff */
[-C--:B------:R-:W-:Y:S01]  /*6ae0*/  FMUL.FTZ R171, R139, R3.reuse ;  /* 0x000000038bab7220 */ /* 0x080fe20000410000 */
[C---:B------:R-:W-:Y:S01]  /*6af0*/  IADD3 R56, P3, R10.reuse, 0x8020, RZ ;  /* 0x000080200a387810 */ /* 0x040fe20007f7e0ff */
[----:B------:R-:W-:Y:S01]  /*6b00*/  FMUL.FTZ R173, R143, R3 ;  /* 0x000000038fad7220 */ /* 0x000fe20000410000 */
[----:B------:R-:W-:Y:S01]  /*6b10*/  SHF.R.U64 R21, R21, 0x3, RZ ;  /* 0x0000000315157819 */ /* 0x000fe200000012ff */
[--C-:B------:R-:W-:Y:S01]  /*6b20*/  IMAD.X R15, RZ, RZ, R11.reuse, P4 ;  /* 0x000000ffff0f7224 */ /* 0x100fe200020e060b */
[C---:B------:R-:W-:Y:S01]  /*6b30*/  IADD3 R61, P2, R10.reuse, 0x8040, RZ ;  /* 0x000080400a3d7810 */ /* 0x040fe20007f5e0ff */
[--C-:B------:R-:W-:Y:S01]  /*6b40*/  IMAD.X R123, RZ, RZ, R11.reuse, P5 ;  /* 0x000000ffff7b7224 */ /* 0x100fe200028e060b */
[----:B------:R-:W-:Y:S01]  /*6b50*/  LOP3.LUT R12, R21, R12, RZ, 0x3c, !PT ;  /* 0x0000000c150c7212 */ /* 0x000fe200078e3cff */
[--C-:B------:R-:W-:Y:S01]  /*6b60*/  IMAD.X R127, RZ, RZ, R11.reuse, P6 ;  /* 0x000000ffff7f7224 */ /* 0x100fe200030e060b */
[----:B------:R-:W-:Y:S01]  /*6b70*/  IADD3.X R139, RZ, R11, RZ, P2, !PT ;  /* 0x0000000bff8b7210 */ /* 0x000fe200017fe4ff */
[--C-:B------:R-:W-:Y:S01]  /*6b80*/  IMAD.X R131, RZ, RZ, R11.reuse, P0 ;  /* 0x000000ffff837224 */ /* 0x100fe200000e060b */
[C---:B------:R-:W-:Y:S01]  /*6b90*/  IADD3 R57, P4, R10.reuse, 0x8000, RZ ;  /* 0x000080000a397810 */ /* 0x040fe20007f9e0ff */
[--C-:B------:R-:W-:Y:S01]  /*6ba0*/  IMAD.X R135, RZ, RZ, R11.reuse, P1 ;  /* 0x000000ffff877224 */ /* 0x100fe200008e060b */
[C---:B------:R-:W-:Y:S01]  /*6bb0*/  IADD3 R52, P5, R10.reuse, 0x4060, RZ ;  /* 0x000040600a347810 */ /* 0x040fe20007fbe0ff */
[--C-:B------:R-:W-:Y:S01]  /*6bc0*/  IMAD.X R143, RZ, RZ, R11.reuse, P3 ;  /* 0x000000ffff8f7224 */ /* 0x100fe200018e060b */
[----:B------:R-:W-:Y:S01]  /*6bd0*/  IADD3 R21, P6, R10, 0x40, RZ ;  /* 0x000000400a157810 */ /* 0x000fe20007fde0ff */
[-C--:B------:R-:W-:Y:S01]  /*6be0*/  FMUL.FTZ R166, R126, R3.reuse ;  /* 0x000000037ea67220 */ /* 0x080fe20000410000 */
        /* <DEDUP_REMOVED lines=8> */
[----:B------:R-:W-:Y:S01]  /*6c70*/  LOP3.LUT R4, R69, 0x380, RZ, 0xc0, !PT ;  /* 0x0000038045047812 */ /* 0x000fe200078ec0ff */
[-C--:B------:R-:W-:Y:S01]  /*6c80*/  FMUL.FTZ R177, R151, R3.reuse ;  /* 0x0000000397b17220 */ /* 0x080fe20000410000 */
[----:B------:R-:W-:Y:S01]  /*6c90*/  LOP3.LUT R10, R65, 0x380, RZ, 0xc0, !PT ;  /* 0x00000380410a7812 */ /* 0x000fe200078ec0ff */
[----:B------:R-:W-:Y:S01]  /*6ca0*/  FMUL.FTZ R105, R115, R3 ;  /* 0x0000000373697220 */ /* 0x000fe20000410000 */
[----:B------:R-:W-:Y:S01]  /*6cb0*/  SHF.R.U64 R4, R4, 0x3, RZ ;  /* 0x0000000304047819 */ /* 0x000fe200000012ff */
[--C-:B------:R-:W-:Y:S01]  /*6cc0*/  IMAD.X R147, RZ, RZ, R11.reuse, P4 ;  /* 0x000000ffff937224 */ /* 0x100fe200020e060b */
[----:B------:R-:W-:Y:S01]  /*6cd0*/  SHF.R.U64 R10, R10, 0x3, RZ ;  /* 0x000000030a0a7819 */ /* 0x000fe200000012ff */
[--C-:B------:R-:W-:Y:S01]  /*6ce0*/  IMAD.X R151, RZ, RZ, R11.reuse, P5 ;  /* 0x000000ffff977224 */ /* 0x100fe200028e060b */
[----:B------:R-:W-:Y:S01]  /*6cf0*/  LOP3.LUT R126, R4, R69, RZ, 0x3c, !PT ;  /* 0x00000045047e7212 */ /* 0x000fe200078e3cff */
[--C-:B------:R-:W-:Y:S01]  /*6d00*/  IMAD.X R153, RZ, RZ, R11.reuse, P6 ;  /* 0x000000ffff997224 */ /* 0x100fe200030e060b */
[----:B------:R-:W-:Y:S01]  /*6d10*/  IADD3.X R159, RZ, R11, RZ, P2, !PT ;  /* 0x0000000bff9f7210 */ /* 0x000fe200017fe4ff */
[--C-:B------:R-:W-:Y:S01]  /*6d20*/  IMAD.X R155, RZ, RZ, R11.reuse, P0 ;  /* 0x000000ffff9b7224 */ /* 0x100fe200000e060b */
[----:B------:R-:W-:Y:S01]  /*6d30*/  LOP3.LUT R4, R5, 0x380, RZ, 0xc0, !PT ;  /* 0x0000038005047812 */ /* 0x000fe200078ec0ff */
[--C-:B------:R-:W-:Y:S01]  /*6d40*/  IMAD.X R157, RZ, RZ, R11.reuse, P1 ;  /* 0x000000ffff9d7224 */ /* 0x100fe200008e060b */
[----:B------:R-:W-:Y:S01]  /*6d50*/  LOP3.LUT R130, R10, R65, RZ, 0x3c, !PT ;  /* 0x000000410a827212 */ /* 0x000fe200078e3cff */
[----:B------:R-:W-:Y:S01]  /*6d60*/  IMAD.X R161, RZ, RZ, R11, P3 ;  /* 0x000000ffffa17224 */ /* 0x000fe200018e060b */
[----:B------:R-:W-:Y:S01]  /*6d70*/  IADD3 R65, P2, R8, 0x7000, RZ ;  /* 0x0000700008417810 */ /* 0x000fe20007f5e0ff */
[-C--:B------:R-:W-:Y:S01]  /*6d80*/  FMUL.FTZ R109, R114, R3.reuse ;  /* 0x00000003726d7220 */ /* 0x080fe20000410000 */
[----:B------:R-:W-:Y:S01]  /*6d90*/  SHF.R.U64 R4, R4, 0x3, RZ ;  /* 0x0000000304047819 */ /* 0x000fe200000012ff */
[-C--:B------:R-:W-:Y:S01]  /*6da0*/  FMUL.FTZ R164, R122, R3.reuse ;  /* 0x000000037aa47220 */ /* 0x080fe20000410000 */
[----:B------:R-:W-:Y:S01]  /*6db0*/  LOP3.LUT R10, R57, 0x380, RZ, 0xc0, !PT ;  /* 0x00000380390a7812 */ /* 0x000fe200078ec0ff */
[-C--:B------:R-:W-:Y:S01]  /*6dc0*/  FMUL.FTZ R27, R27, R3.reuse ;  /* 0x000000031b1b7220 */ /* 0x080fe20000410000 */
[----:B------:R-:W-:Y:S01]  /*6dd0*/  LOP3.LUT R64, R65, 0x380, RZ, 0xc0, !PT ;  /* 0x0000038041407812 */ /* 0x000fe200078ec0ff */
[----:B------:R-:W-:Y:S01]  /*6de0*/  FMUL.FTZ R26, R26, R3 ;  /* 0x000000031a1a7220 */ /* 0x000fe20000410000 */
[----:B------:R-:W-:Y:S01]  /*6df0*/  LOP3.LUT R134, R4, R5, RZ, 0x3c, !PT ;  /* 0x0000000504867212 */ /* 0x000fe200078e3cff */
[-C--:B------:R-:W-:Y:S01]  /*6e00*/  FMUL.FTZ R31, R31, R3.reuse ;  /* 0x000000031f1f7220 */ /* 0x080fe20000410000 */
[----:B------:R-:W-:Y:S01]  /*6e10*/  SHF.R.U64 R4, R10, 0x3, RZ ;  /* 0x000000030a047819 */ /* 0x000fe200000012ff */
[-C--:B------:R-:W-:Y:S01]  /*6e20*/  FMUL.FTZ R30, R30, R3.reuse ;  /* 0x000000031e1e7220 */ /* 0x080fe20000410000 */
[----:B------:R-:W-:Y:S01]  /*6e30*/  SHF.R.U64 R64, R64, 0x3, RZ ;  /* 0x0000000340407819 */ /* 0x000fe200000012ff */
[----:B------:R-:W-:Y:S01]  /*6e40*/  FMUL.FTZ R35, R35, R3 ;  /* 0x0000000323237220 */ /* 0x000fe20000410000 */
[----:B------:R-:W-:Y:S01]  /*6e50*/  LOP3.LUT R146, R4, R57, RZ, 0x3c, !PT ;  /* 0x0000003904927212 */ /* 0x000fe200078e3cff */
[-C--:B------:R-:W-:Y:S01]  /*6e60*/  FMUL.FTZ R34, R34, R3.reuse ;  /* 0x0000000322227220 */ /* 0x080fe20000410000 */
[----:B------:R-:W-:Y:S01]  /*6e70*/  LOP3.LUT R10, R53, 0x380, RZ, 0xc0, !PT ;  /* 0x00000380350a7812 */ /* 0x000fe200078ec0ff */
[----:B------:R-:W-:Y:S01]  /*6e80*/  FMUL.FTZ R39, R39, R3 ;  /* 0x0000000327277220 */ /* 0x000fe20000410000 */
[----:B------:R-:W-:Y:S01]  /*6e90*/  LOP3.LUT R64, R64, R65, RZ, 0x3c, !PT ;  /* 0x0000004140407212 */ /* 0x000fe200078e3cff */
[----:B------:R-:W-:Y:S01]  /*6ea0*/  IMAD.X R65, RZ, RZ, R9, P2 ;  /* 0x000000ffff417224 */ /* 0x000fe200010e0609 */
[----:B------:R-:W-:Y:S01]  /*6eb0*/  LOP3.LUT R4, R21, 0x380, RZ, 0xc0, !PT ;  /* 0x0000038015047812 */ /* 0x000fe200078ec0ff */
[-C--:B------:R-:W-:Y:S01]  /*6ec0*/  FMUL.FTZ R38, R38, R3.reuse ;  /* 0x0000000326267220 */ /* 0x080fe20000410000 */
[----:B------:R-:W-:Y:S01]  /*6ed0*/  LOP3.LUT R11, R60, 0x380, RZ, 0xc0, !PT ;  /* 0x000003803c0b7812 */ /* 0x000fe200078ec0ff */
[-C--:B------:R-:W-:Y:S01]  /*6ee0*/  FMUL.FTZ R43, R43, R3.reuse ;  /* 0x000000032b2b7220 */ /* 0x080fe20000410000 */
[----:B------:R-:W-:Y:S01]  /*6ef0*/  IADD3 R115, P2, R8, 0xe000, RZ ;  /* 0x0000e00008737810 */ /* 0x000fe20007f5e0ff */
[-C--:B------:R-:W-:Y:S01]  /*6f00*/  FMUL.FTZ R42, R42, R3.reuse ;  /* 0x000000032a2a7220 */ /* 0x080fe20000410000 */
[----:B------:R-:W-:Y:S01]  /*6f10*/  SHF.R.U64 R10, R10, 0x3, RZ ;  /* 0x000000030a0a7819 */ /* 0x000fe200000012ff */
[-C--:B------:R-:W-:Y:S01]  /*6f20*/  FMUL.FTZ R47, R47, R3.reuse ;  /* 0x000000032f2f7220 */ /* 0x080fe20000410000 */
[----:B------:R-:W-:Y:S01]  /*6f30*/  SHF.R.U64 R4, R4, 0x3, RZ ;  /* 0x0000000304047819 */ /* 0x000fe200000012ff */
[-C--:B------:R-:W-:Y:S01]  /*6f40*/  FMUL.FTZ R46, R46, R3.reuse ;  /* 0x000000032e2e7220 */ /* 0x080fe20000410000 */
[----:B------:R-:W-:Y:S01]  /*6f50*/  SHF.R.U64 R11, R11, 0x3, RZ ;  /* 0x000000030b0b7819 */ /* 0x000fe200000012ff */
[-C--:B------:R-:W-:Y:S01]  /*6f60*/  FMUL.FTZ R51, R51, R3.reuse ;  /* 0x0000000333337220 */ /* 0x080fe20000410000 */
[----:B------:R-:W-:Y:S01]  /*6f70*/  LOP3.LUT R114, R115, 0x380, RZ, 0xc0, !PT ;  /* 0x0000038073727812 */ /* 0x000fe200078ec0ff */
[-C--:B------:R-:W-:Y:S01]  /*6f80*/  FMUL.FTZ R50, R50, R3.reuse ;  /* 0x0000000332327220 */ /* 0x080fe20000410000 */
[----:B------:R-:W-:Y:S01]  /*6f90*/  LOP3.LUT R14, R73, 0x380, RZ, 0xc0, !PT ;  /* 0x00000380490e7812 */ /* 0x000fe200078ec0ff */
[-C--:B------:R-:W-:Y:S01]  /*6fa0*/  FMUL.FTZ R55, R55, R3.reuse ;  /* 0x0000000337377220 */ /* 0x080fe20000410000 */
[----:B------:R-:W-:Y:S01]  /*6fb0*/  LOP3.LUT R5, R52, 0x380, RZ, 0xc0, !PT ;  /* 0x0000038034057812 */ /* 0x000fe200078ec0ff */
[----:B------:R-:W-:Y:S01]  /*6fc0*/  FMUL.FTZ R54, R54, R3 ;  /* 0x0000000336367220 */ /* 0x000fe20000410000 */
[----:B------:R-:W-:Y:S01]  /*6fd0*/  LOP3.LUT R154, R10, R53, RZ, 0x3c, !PT ;  /* 0x000000350a9a7212 */ /* 0x000fe200078e3cff */
[----:B------:R-:W-:Y:S01]  /*6fe0*/  FMUL.FTZ R59, R59, R3 ;  /* 0x000000033b3b7220 */ /* 0x000fe20000410000 */
[----:B------:R-:W-:Y:S01]  /*6ff0*/  LOP3.LUT R152, R4, R21, RZ, 0x3c, !PT ;  /* 0x0000001504987212 */ /* 0x000fe200078e3cff */
[-C--:B------:R-:W-:Y:S01]  /*7000*/  FMUL.FTZ R58, R58, R3.reuse ;  /* 0x000000033a3a7220 */ /* 0x080fe20000410000 */
[----:B------:R-:W-:Y:S01]  /*7010*/  LOP3.LUT R53, R20, 0x380, RZ, 0xc0, !PT ;  /* 0x0000038014357812 */ /* 0x000fe200078ec0ff */
[-C--:B------:R-:W-:Y:S01]  /*7020*/  FMUL.FTZ R63, R63, R3.reuse ;  /* 0x000000033f3f7220 */ /* 0x080fe20000410000 */
[----:B------:R-:W-:Y:S01]  /*7030*/  LOP3.LUT R122, R11, R60, RZ, 0x3c, !PT ;  /* 0x0000003c0b7a7212 */ /* 0x000fe200078e3cff */
[-C--:B------:R-:W-:Y:S01]  /*7040*/  FMUL.FTZ R62, R62, R3.reuse ;  /* 0x000000033e3e7220 */ /* 0x080fe20000410000 */
[----:B------:R-:W-:Y:S01]  /*7050*/  IADD3 R21, P4, R8, 0x2000, RZ ;  /* 0x0000200008157810 */ /* 0x000fe20007f9e0ff */
[-C--:B------:R-:W-:Y:S01]  /*7060*/  FMUL.FTZ R67, R67, R3.reuse ;  /* 0x0000000343437220 */ /* 0x080fe20000410000 */
[----:B------:R-:W-:Y:S01]  /*7070*/  SHF.R.U64 R114, R114, 0x3, RZ ;  /* 0x0000000372727819 */ /* 0x000fe200000012ff */
[-C--:B------:R-:W-:Y:S01]  /*7080*/  FMUL.FTZ R66, R66, R3.reuse ;  /* 0x0000000342427220 */ /* 0x080fe20000410000 */
[----:B------:R-:W-:Y:S01]  /*7090*/  SHF.R.U64 R14, R14, 0x3, RZ ;  /* 0x000000030e0e7819 */ /* 0x000fe200000012ff */
[-C--:B------:R-:W-:Y:S01]  /*70a0*/  FMUL.FTZ R71, R71, R3.reuse ;  /* 0x0000000347477220 */ /* 0x080fe20000410000 */
[----:B------:R-:W-:Y:S01]  /*70b0*/  LOP3.LUT R11, R56, 0x380, RZ, 0xc0, !PT ;  /* 0x00000380380b7812 */ /* 0x000fe200078ec0ff */
[-C--:B------:R-:W-:Y:S01]  /*70c0*/  FMUL.FTZ R70, R70, R3.reuse ;  /* 0x0000000346467220 */ /* 0x080fe20000410000 */
[----:B------:R-:W-:Y:S01]  /*70d0*/  SHF.R.U64 R5, R5, 0x3, RZ ;  /* 0x0000000305057819 */ /* 0x000fe200000012ff */
        /* <DEDUP_REMOVED lines=26> */
[----:B------:R-:W-:-:S02]  /*7280*/  LOP3.LUT R10, R21, 0x380, RZ, 0xc0, !PT ;  /* 0x00000380150a7812 */ /* 0x000fc400078ec0ff */
[----:B------:R-:W-:Y:S01]  /*7290*/  LOP3.LUT R114, R114, R115, RZ, 0x3c, !PT ;  /* 0x0000007372727212 */ /* 0x000fe200078e3cff */
[----:B------:R-:W-:Y:S01]  /*72a0*/  IMAD.X R115, RZ, RZ, R9, P2 ;  /* 0x000000ffff737224 */ /* 0x000fe200010e0609 */
[----:B------:R-:W-:Y:S02]  /*72b0*/  LOP3.LUT R14, R14, R73, RZ, 0x3c, !PT ;  /* 0x000000490e0e7212 */ /* 0x000fe400078e3cff */
[----:B------:R-:W-:Y:S02]  /*72c0*/  SHF.R.U64 R11, R11, 0x3, RZ ;  /* 0x000000030b0b7819 */ /* 0x000fe400000012ff */
[----:B------:R-:W-:Y:S02]  /*72d0*/  LOP3.LUT R150, R5, R52, RZ, 0x3c, !PT ;  /* 0x0000003405967212 */ /* 0x000fe400078e3cff */
[----:B------:R-:W-:Y:S02]  /*72e0*/  IADD3 R52, P3, R8, 0x1000, RZ ;  /* 0x0000100008347810 */ /* 0x000fe40007f7e0ff */
[----:B--2---:R-:W-:-:S02]  /*72f0*/  ISETP.NE.AND P2, PT, R210, 0x1, PT ;  /* 0x00000001d200780c */ /* 0x004fc40003f45270 */
[----:B------:R-:W-:Y:S02]  /*7300*/  LOP3.LUT R160, R53, R20, RZ, 0x3c, !PT ;  /* 0x0000001435a07212 */ /* 0x000fe400078e3cff */
[----:B------:R-:W-:Y:S02]  /*7310*/  SHF.R.U64 R20, R10, 0x3, RZ ;  /* 0x000000030a147819 */ /* 0x000fe400000012ff */
[----:B------:R-:W-:Y:S02]  /*7320*/  LOP3.LUT R142, R11, R56, RZ, 0x3c, !PT ;  /* 0x000000380b8e7212 */ /* 0x000fe400078e3cff */
[----:B------:R-:W-:Y:S02]  /*7330*/  MOV R214, R162 ;  /* 0x000000a200d67202 */ /* 0x000fe40000000f00 */
[----:B------:R-:W-:Y:S02]  /*7340*/  LOP3.LUT R11, R52, 0x380, RZ, 0xc0, !PT ;  /* 0x00000380340b7812 */ /* 0x000fe400078ec0ff */
[----:B------:R-:W-:-:S02]  /*7350*/  MOV R163, R14 ;  /* 0x0000000e00a37202 */ /* 0x000fc40000000f00 */
[----:B------:R-:W-:Y:S01]  /*7360*/  LOP3.LUT R60, R61, 0x380, RZ, 0xc0, !PT ;  /* 0x000003803d3c7812 */ /* 0x000fe200078ec0ff */
[----:B------:R-:W0:Y:S01]  /*7370*/  LDC R14, c[0x0][0xd38] ;  /* 0x00034e00ff0e7b82 */ /* 0x000e220000000800 */
[----:B------:R-:W-:Y:S02]  /*7380*/  LOP3.LUT R4, R23, 0x380, RZ, 0xc0, !PT ;  /* 0x0000038017047812 */ /* 0x000fe400078ec0ff */
[----:B------:R-:W-:Y:S02]  /*7390*/  LOP3.LUT R20, R20, R21, RZ, 0x3c, !PT ;  /* 0x0000001514147212 */ /* 0x000fe400078e3cff */
[----:B------:R-:W-:Y:S02]  /*73a0*/  IADD3.X R21, RZ, R9, RZ, P4, !PT ;  /* 0x00000009ff157210 */ /* 0x000fe400027fe4ff */
[----:B------:R-:W-:Y:S02]  /*73b0*/  SHF.R.U64 R11, R11, 0x3, RZ ;  /* 0x000000030b0b7819 */ /* 0x000fe400000012ff */
[----:B------:R-:W-:-:S02]  /*73c0*/  IADD3 R73, P4, R8, 0x9000, RZ ;  /* 0x0000900008497810 */ /* 0x000fc40007f9e0ff */
[----:B------:R-:W-:Y:S02]  /*73d0*/  SHF.R.U64 R60, R60, 0x3, RZ ;  /* 0x000000033c3c7819 */ /* 0x000fe400000012ff */
[----:B------:R-:W-:Y:S02]  /*73e0*/  LOP3.LUT R5, R22, 0x380, RZ, 0xc0, !PT ;  /* 0x0000038016057812 */ /* 0x000fe400078ec0ff */
[----:B------:R-:W-:Y:S02]  /*73f0*/  SHF.R.U64 R4, R4, 0x3, RZ ;  /* 0x0000000304047819 */ /* 0x000fe400000012ff */
[----:B------:R-:W-:Y:S01]  /*7400*/  LOP3.LUT R10, R11, R52, RZ, 0x3c, !PT ;  /* 0x000000340b0a7212 */ /* 0x000fe200078e3cff */
[----:B------:R-:W-:Y:S01]  /*7410*/  IMAD.X R11, RZ, RZ, R9, P3 ;  /* 0x000000ffff0b7224 */ /* 0x000fe200018e0609 */
[----:B------:R-:W-:Y:S02]  /*7420*/  LOP3.LUT R72, R73, 0x380, RZ, 0xc0, !PT ;  /* 0x0000038049487812 */ /* 0x000fe400078ec0ff */
[----:B------:R-:W-:-:S02]  /*7430*/  MOV R162, R12 ;  /* 0x0000000c00a27202 */ /* 0x000fc40000000f00 */
[----:B------:R-:W-:Y:S01]  /*7440*/  LOP3.LUT R138, R60, R61, RZ, 0x3c, !PT ;  /* 0x0000003d3c8a7212 */ /* 0x000fe200078e3cff */
[----:B------:R-:W1:Y:S01]  /*7450*/  @P2 LDC R12, c[0x0][0xcec] ;  /* 0x00033b00ff0c2b82 */ /* 0x000e620000000800 */
[----:B------:R-:W-:Y:S02]  /*7460*/  SHF.R.U64 R5, R5, 0x3, RZ ;  /* 0x0000000305057819 */ /* 0x000fe400000012ff */
[----:B------:R-:W-:Y:S01]  /*7470*/  LOP3.LUT R158, R4, R23, RZ, 0x3c, !PT ;  /* 0x00000017049e7212 */ /* 0x000fe200078e3cff */
[----:B------:R-:W-:Y:S01]  /*7480*/  IMAD.U32 R4, RZ, RZ, UR4 ;  /* 0x00000004ff047e24 */ /* 0x000fe2000f8e00ff */
[C---:B------:R-:W-:Y:S01]  /*7490*/  IADD3 R23, P5, R8.reuse, 0x3000, RZ ;  /* 0x0000300008177810 */ /* 0x040fe20007fbe0ff */
[----:B------:R-:W-:Y:S01]  /*74a0*/  UIADD3 UR4, UR5, UR6, URZ ;  /* 0x0000000605047290 */ /* 0x000fe2000fffe03f */
[C---:B------:R-:W-:Y:S01]  /*74b0*/  IADD3 R53, P6, R8.reuse, 0x4000, RZ ;  /* 0x0000400008357810 */ /* 0x040fe20007fde0ff */
[----:B------:R-:W2:Y:S01]  /*74c0*/  @P2 LDC R13, c[0x0][0xcf0] ;  /* 0x00033c00ff0d2b82 */ /* 0x000ea20000000800 */
[C---:B------:R-:W-:Y:S01]  /*74d0*/  IADD3 R57, P0, R8.reuse, 0x5000, RZ ;  /* 0x0000500008397810 */ /* 0x040fe20007f1e0ff */
[----:B------:R-:W-:Y:S01]  /*74e0*/  ULDC UR6, c[0x0][0xb88] ;  /* 0x0002e20000067ab9 */ /* 0x000fe20000000800 */
[----:B------:R-:W-:-:S02]  /*74f0*/  IADD3 R61, P1, R8, 0x6000, RZ ;  /* 0x00006000083d7810 */ /* 0x000fc40007f3e0ff */
[----:B------:R-:W-:Y:S02]  /*7500*/  IADD3 R69, P3, R8, 0x8000, RZ ;  /* 0x0000800008457810 */ /* 0x000fe40007f7e0ff */
[----:B------:R-:W-:Y:S02]  /*7510*/  SHF.R.U64 R72, R72, 0x3, RZ ;  /* 0x0000000348487819 */ /* 0x000fe400000012ff */
[----:B------:R-:W-:Y:S01]  /*7520*/  LOP3.LUT R156, R5, R22, RZ, 0x3c, !PT ;  /* 0x00000016059c7212 */ /* 0x000fe200078e3cff */
[----:B------:R-:W-:Y:S01]  /*7530*/  IMAD.U32 R5, RZ, RZ, UR5 ;  /* 0x00000005ff057e24 */ /* 0x000fe2000f8e00ff */
[----:B------:R-:W-:Y:S01]  /*7540*/  LOP3.LUT R22, R23, 0x380, RZ, 0xc0, !PT ;  /* 0x0000038017167812 */ /* 0x000fe200078ec0ff */
[----:B------:R-:W-:Y:S01]  /*7550*/  IMAD.U32 R5, RZ, RZ, UR4 ;  /* 0x00000004ff057e24 */ /* 0x000fe2000f8e00ff */
[----:B------:R-:W-:Y:S01]  /*7560*/  LOP3.LUT R52, R53, 0x380, RZ, 0xc0, !PT ;  /* 0x0000038035347812 */ /* 0x000fe200078ec0ff */
[----:B------:R-:W-:Y:S01]  /*7570*/  ULDC.64 UR4, c[0x0][0xc88] ;  /* 0x0003220000047ab9 */ /* 0x000fe20000000a00 */
[----:B------:R-:W-:-:S02]  /*7580*/  LOP3.LUT R56, R57, 0x380, RZ, 0xc0, !PT ;  /* 0x0000038039387812 */ /* 0x000fc400078ec0ff */
[----:B------:R-:W-:Y:S02]  /*7590*/  LOP3.LUT R60, R61, 0x380, RZ, 0xc0, !PT ;  /* 0x000003803d3c7812 */ /* 0x000fe400078ec0ff */
[----:B------:R-:W-:Y:S02]  /*75a0*/  LOP3.LUT R68, R69, 0x380, RZ, 0xc0, !PT ;  /* 0x0000038045447812 */ /* 0x000fe400078ec0ff */
[----:B------:R-:W-:Y:S02]  /*75b0*/  LOP3.LUT R72, R72, R73, RZ, 0x3c, !PT ;  /* 0x0000004948487212 */ /* 0x000fe400078e3cff */
[----:B------:R-:W-:Y:S02]  /*75c0*/  LOP3.LUT R73, R8, 0x380, RZ, 0xc0, !PT ;  /* 0x0000038008497812 */ /* 0x000fe400078ec0ff */
[----:B------:R-:W-:Y:S02]  /*75d0*/  SHF.R.U64 R22, R22, 0x3, RZ ;  /* 0x0000000316167819 */ /* 0x000fe400000012ff */
[----:B------:R-:W-:-:S02]  /*75e0*/  SHF.R.U64 R52, R52, 0x3, RZ ;  /* 0x0000000334347819 */ /* 0x000fc400000012ff */
[----:B------:R-:W-:Y:S02]  /*75f0*/  SHF.R.U64 R56, R56, 0x3, RZ ;  /* 0x0000000338387819 */ /* 0x000fe400000012ff */
[----:B------:R-:W-:Y:S02]  /*7600*/  SHF.R.U64 R60, R60, 0x3, RZ ;  /* 0x000000033c3c7819 */ /* 0x000fe400000012ff */
[----:B------:R-:W-:Y:S02]  /*7610*/  SHF.R.U64 R68, R68, 0x3, RZ ;  /* 0x0000000344447819 */ /* 0x000fe400000012ff */
[----:B------:R-:W-:Y:S02]  /*7620*/  MOV R126, R126 ;  /* 0x0000007e007e7202 */ /* 0x000fe40000000f00 */
[----:B------:R-:W-:Y:S02]  /*7630*/  F2FP.BF16.F32.PACK_AB R24, R25, R24 ;  /* 0x000000181918723e */ /* 0x000fe400000010ff */
[----:B------:R-:W-:-:S02]  /*7640*/  IADD3 R127, RZ, -UR41, RZ ;  /* 0x80000029ff7f7c10 */ /* 0x000fc4000fffe0ff */
[----:B------:R-:W-:Y:S02]  /*7650*/  F2FP.BF16.F32.PACK_AB R32, R33, R32 ;  /* 0x000000202120723e */ /* 0x000fe400000010ff */
[----:B------:R-:W-:Y:S01]  /*7660*/  SHF.R.U64 R25, R73, 0x3, RZ ;  /* 0x0000000349197819 */ /* 0x000fe200000012ff */
[----:B0-----:R-:W-:Y:S01]  /*7670*/  IMAD R127, R14, R127, UR44 ;  /* 0x0000002c0e7f7e24 */ /* 0x001fe2000f8e027f */
[----:B------:R-:W-:Y:S02]  /*7680*/  F2FP.BF16.F32.PACK_AB R33, R35, R34 ;  /* 0x000000222321723e */ /* 0x000fe400000010ff */
[----:B------:R-:W-:Y:S01]  /*7690*/  LOP3.LUT R22, R22, R23, RZ, 0x3c, !PT ;  /* 0x0000001716167212 */ /* 0x000fe200078e3cff */
[--C-:B------:R-:W-:Y:S01]  /*76a0*/  IMAD.X R23, RZ, RZ, R9.reuse, P5 ;  /* 0x000000ffff177224 */ /* 0x100fe200028e0609 */
        /* <DEDUP_REMOVED lines=8> */
[----:B------:R-:W-:-:S02]  /*7730*/  F2FP.BF16.F32.PACK_AB R35, R39, R38 ;  /* 0x000000262723723e */ /* 0x000fc400000010ff */
[----:B------:R-:W0:Y:S01]  /*7740*/  LDC.64 R38, c[0x0][0xc98] ;  /* 0x00032600ff267b82 */ /* 0x000e220000000a00 */
[C---:B------:R-:W-:Y:S02]  /*7750*/  IADD3 R99, P5, R8.reuse, 0xa000, RZ ;  /* 0x0000a00008637810 */ /* 0x040fe40007fbe0ff */
[C---:B------:R-:W-:Y:S02]  /*7760*/  IADD3 R103, P6, R8.reuse, 0xb000, RZ ;  /* 0x0000b00008677810 */ /* 0x040fe40007fde0ff */
[C---:B------:R-:W-:Y:S02]  /*7770*/  IADD3 R107, P0, R8.reuse, 0xc000, RZ ;  /* 0x0000c000086b7810 */ /* 0x040fe40007f1e0ff */
[C---:B------:R-:W-:Y:S02]  /*7780*/  IADD3 R111, P1, R8.reuse, 0xd000, RZ ;  /* 0x0000d000086f7810 */ /* 0x040fe40007f3e0ff */
[----:B------:R-:W-:Y:S02]  /*7790*/  IADD3 R119, P3, R8, 0xf000, RZ ;  /* 0x0000f00008777810 */ /* 0x000fe40007f7e0ff */
[----:B------:R-:W-:-:S02]  /*77a0*/  LOP3.LUT R8, R25, R8, RZ, 0x3c, !PT ;  /* 0x0000000819087212 */ /* 0x000fc400078e3cff */
[----:B------:R-:W-:Y:S02]  /*77b0*/  F2FP.BF16.F32.PACK_AB R25, R27, R26 ;  /* 0x0000001a1b19723e */ /* 0x000fe400000010ff */
[----:B------:R-:W-:Y:S02]  /*77c0*/  F2FP.BF16.F32.PACK_AB R26, R179, R28 ;  /* 0x0000001cb31a723e */ /* 0x000fe400000010ff */
[----:B------:R-:W-:Y:S01]  /*77d0*/  MOV R179, R122 ;  /* 0x0000007a00b37202 */ /* 0x000fe20000000f00 */
[----:B------:R-:W-:Y:S01]  /*77e0*/  IMAD R123, R127, 0x80, R208 ;  /* 0x000000807f7b7824 */ /* 0x000fe200078e02d0 */
[----:B------:R-:W-:Y:S02]  /*77f0*/  F2FP.BF16.F32.PACK_AB R40, R41, R40 ;  /* 0x000000282928723e */ /* 0x000fe400000010ff */
[----:B------:R-:W-:Y:S01]  /*7800*/  F2FP.BF16.F32.PACK_AB R41, R43, R42 ;  /* 0x0000002a2b29723e */ /* 0x000fe200000010ff */
[----:B-1----:R-:W-:Y:S01]  /*7810*/  @P2 IMAD.HI.U32 R12, R123, R12, RZ ;  /* 0x0000000c7b0c2227 */ /* 0x002fe200078e00ff */
[----:B------:R-:W-:-:S02]  /*7820*/  F2FP.BF16.F32.PACK_AB R27, R31, R30 ;  /* 0x0000001e1f1b723e */ /* 0x000fc400000010ff */
[----:B------:R-:W-:Y:S01]  /*7830*/  F2FP.BF16.F32.PACK_AB R43, R47, R46 ;  /* 0x0000002e2f2b723e */ /* 0x000fe200000010ff */
[----:B------:R-:W-:Y:S01]  /*7840*/  IMAD.MOV.U32 R47, RZ, RZ, R123 ;  /* 0x000000ffff2f7224 */ /* 0x000fe200078e007b */
[----:B------:R-:W-:Y:S01]  /*7850*/  MOV R134, R134 ;  /* 0x0000008600867202 */ /* 0x000fe20000000f00 */
[----:B------:R-:W-:Y:S01]  /*7860*/  STSM.16.M88.4 [R214], R24 ;  /* 0x00000018d6007844 */ /* 0x000fe20000000200 */
[----:B------:R-:W-:Y:S01]  /*7870*/  F2FP.BF16.F32.PACK_AB R34, R178, R36 ;  /* 0x00000024b222723e */ /* 0x000fe200000010ff */
[----:B0-----:R-:W-:Y:S01]  /*7880*/  IMAD.WIDE.U32 R4, R38, UR43, R4 ;  /* 0x0000002b26047c25 */ /* 0x001fe2000f8e0004 */
[----:B--2---:R-:W-:Y:S02]  /*7890*/  @P2 SHF.R.U32.HI R47, RZ, R13, R12 ;  /* 0x0000000dff2f2219 */ /* 0x004fe4000001160c */
[----:B------:R-:W-:Y:S01]  /*78a0*/  LOP3.LUT R106, R107, 0x380, RZ, 0xc0, !PT ;  /* 0x000003806b6a7812 */ /* 0x000fe200078ec0ff */
[----:B------:R0:W-:Y:S01]  /*78b0*/  STSM.16.M88.4 [R134], R32 ;  /* 0x0000002086007844 */ /* 0x0001e20000000200 */
[----:B------:R-:W-:-:S02]  /*78c0*/  F2FP.BF16.F32.PACK_AB R48, R49, R48 ;  /* 0x000000303130723e */ /* 0x000fc400000010ff */
[----:B------:R-:W-:Y:S02]  /*78d0*/  MOV R152, R152 ;  /* 0x0000009800987202 */ /* 0x000fe40000000f00 */
[----:B------:R-:W-:Y:S02]  /*78e0*/  F2FP.BF16.F32.PACK_AB R42, R29, R44 ;  /* 0x0000002c1d2a723e */ /* 0x000fe400000010ff */
[----:B------:R-:W-:Y:S02]  /*78f0*/  F2FP.BF16.F32.PACK_AB R49, R51, R50 ;  /* 0x000000323331723e */ /* 0x000fe400000010ff */
[----:B------:R-:W-:Y:S01]  /*7900*/  MOV R160, R160 ;  /* 0x000000a000a07202 */ /* 0x000fe20000000f00 */
[----:B------:R-:W-:Y:S01]  /*7910*/  STSM.16.M88.4 [R152], R40 ;  /* 0x0000002898007844 */ /* 0x000fe20000000200 */
[----:B------:R-:W-:Y:S02]  /*7920*/  F2FP.BF16.F32.PACK_AB R50, R202, R185 ;  /* 0x000000b9ca32723e */ /* 0x000fe400000010ff */
[----:B------:R-:W-:-:S02]  /*7930*/  F2FP.BF16.F32.PACK_AB R51, R55, R54 ;  /* 0x000000363733723e */ /* 0x000fc400000010ff */
[----:B------:R-:W-:Y:S01]  /*7940*/  SHF.R.U64 R106, R106, 0x3, RZ ;  /* 0x000000036a6a7819 */ /* 0x000fe200000012ff */
[----:B0-----:R-:W-:Y:S01]  /*7950*/  IMAD.MOV R33, RZ, RZ, -R47 ;  /* 0x000000ffff217224 */ /* 0x001fe200078e0a2f */
[----:B------:R-:W-:Y:S01]  /*7960*/  MOV R158, R158 ;  /* 0x0000009e009e7202 */ /* 0x000fe20000000f00 */
[----:B------:R-:W-:Y:S01]  /*7970*/  IMAD R32, R38, UR7, RZ ;  /* 0x0000000726207c24 */ /* 0x000fe2000f8e02ff */
[----:B------:R-:W-:Y:S01]  /*7980*/  F2FP.BF16.F32.PACK_AB R12, R201, R184 ;  /* 0x000000b8c90c723e */ /* 0x000fe200000010ff */
[----:B------:R-:W-:Y:S01]  /*7990*/  IMAD R33, R210, R33, R123 ;  /* 0x00000021d2217224 */ /* 0x000fe200078e027b */
[----:B------:R-:W-:Y:S01]  /*79a0*/  F2FP.BF16.F32.PACK_AB R13, R59, R58 ;  /* 0x0000003a3b0d723e */ /* 0x000fe200000010ff */
[----:B------:R-:W-:Y:S01]  /*79b0*/  STSM.16.M88.4 [R160], R48 ;  /* 0x00000030a0007844 */ /* 0x000fe20000000200 */
[----:B------:R-:W-:Y:S01]  /*79c0*/  F2FP.BF16.F32.PACK_AB R14, R199, R183 ;  /* 0x000000b7c70e723e */ /* 0x000fe200000010ff */
[----:B------:R-:W-:Y:S01]  /*79d0*/  IMAD R32, R39, UR43, R32 ;  /* 0x0000002b27207c24 */ /* 0x000fe2000f8e0220 */
[----:B------:R-:W-:-:S02]  /*79e0*/  F2FP.BF16.F32.PACK_AB R15, R63, R62 ;  /* 0x0000003e3f0f723e */ /* 0x000fc400000010ff */
[----:B------:R-:W-:Y:S01]  /*79f0*/  LOP3.LUT R106, R106, R107, RZ, 0x3c, !PT ;  /* 0x0000006b6a6a7212 */ /* 0x000fe200078e3cff */
[----:B------:R-:W-:Y:S01]  /*7a00*/  IMAD.X R107, RZ, RZ, R9, P0 ;  /* 0x000000ffff6b7224 */ /* 0x000fe200000e0609 */
[----:B------:R-:W-:Y:S01]  /*7a10*/  F2FP.BF16.F32.PACK_AB R37, R7, R37 ;  /* 0x000000250725723e */ /* 0x000fe200000010ff */
[----:B------:R0:W-:Y:S01]  /*7a20*/  STSM.16.M88.4 [R158], R12 ;  /* 0x0000000c9e007844 */ /* 0x0001e20000000200 */
[----:B------:R-:W-:Y:S02]  /*7a30*/  SHF.R.S32.HI R7, RZ, 0x1f, R33 ;  /* 0x0000001fff077819 */ /* 0x000fe40000011421 */
[----:B------:R-:W-:Y:S02]  /*7a40*/  LOP3.LUT R118, R119, 0x380, RZ, 0xc0, !PT ;  /* 0x0000038077767812 */ /* 0x000fe400078ec0ff */
[----:B------:R-:W-:Y:S02]  /*7a50*/  MOV R156, R156 ;  /* 0x0000009c009c7202 */ /* 0x000fe40000000f00 */
[----:B------:R-:W-:-:S02]  /*7a60*/  F2FP.BF16.F32.PACK_AB R24, R198, R182 ;  /* 0x000000b6c618723e */ /* 0x000fc400000010ff */
[----:B------:R-:W-:Y:S02]  /*7a70*/  F2FP.BF16.F32.PACK_AB R25, R67, R66 ;  /* 0x000000424319723e */ /* 0x000fe400000010ff */
[----:B------:R-:W-:Y:S02]  /*7a80*/  F2FP.BF16.F32.PACK_AB R26, R197, R181 ;  /* 0x000000b5c51a723e */ /* 0x000fe400000010ff */
[----:B------:R-:W-:Y:S02]  /*7a90*/  F2FP.BF16.F32.PACK_AB R27, R71, R70 ;  /* 0x00000046471b723e */ /* 0x000fe400000010ff */
[----:B------:R-:W-:Y:S01]  /*7aa0*/  LOP3.LUT R110, R111, 0x380, RZ, 0xc0, !PT ;  /* 0x000003806f6e7812 */ /* 0x000fe200078ec0ff */
[----:B0-----:R-:W-:Y:S01]  /*7ab0*/  IMAD R15, R127, 0x80, R206 ;  /* 0x000000807f0f7824 */ /* 0x001fe200078e02ce */
[----:B------:R-:W-:Y:S01]  /*7ac0*/  SHF.R.S32.HI R13, RZ, 0x1f, R47 ;  /* 0x0000001fff0d7819 */ /* 0x000fe2000001142f */
[----:B------:R-:W-:Y:S01]  /*7ad0*/  STSM.16.M88.4 [R156], R24 ;  /* 0x000000189c007844 */ /* 0x000fe20000000200 */
[----:B------:R-:W-:Y:S01]  /*7ae0*/  IADD3 R12, P0, R47, R4, RZ ;  /* 0x000000042f0c7210 */ /* 0x000fe20007f1e0ff */
[----:B------:R-:W-:Y:S01]  /*7af0*/  IMAD R4, R7, UR4, RZ ;  /* 0x0000000407047c24 */ /* 0x000fe2000f8e02ff */
[----:B------:R-:W-:-:S02]  /*7b00*/  SHF.R.U64 R118, R118, 0x3, RZ ;  /* 0x0000000376767819 */ /* 0x000fc400000012ff */
[----:B------:R-:W-:Y:S01]  /*7b10*/  IADD3.X R13, R13, R5, R32, P0, !PT ;  /* 0x000000050d0d7210 */ /* 0x000fe200007fe420 */
[C---:B------:R-:W-:Y:S01]  /*7b20*/  IMAD R7, R33.reuse, UR5, R4 ;  /* 0x0000000521077c24 */ /* 0x040fe2000f8e0204 */
[----:B------:R-:W-:Y:S01]  /*7b30*/  MOV R154, R154 ;  /* 0x0000009a009a7202 */ /* 0x000fe20000000f00 */
[----:B------:R-:W-:Y:S01]  /*7b40*/  IMAD R4, R210, UR6, RZ ;  /* 0x00000006d2047c24 */ /* 0x000fe2000f8e02ff */
[----:B------:R-:W-:Y:S01]  /*7b50*/  F2FP.BF16.F32.PACK_AB R28, R196, R180 ;  /* 0x000000b4c41c723e */ /* 0x000fe200000010ff */
[----:B------:R-:W-:Y:S01]  /*7b60*/  IMAD.WIDE.U32 R12, R33, UR4, R12 ;  /* 0x00000004210c7c25 */ /* 0x000fe2000f8e000c */
[----:B------:R-:W-:Y:S01]  /*7b70*/  F2FP.BF16.F32.PACK_AB R29, R75, R74 ;  /* 0x0000004a4b1d723e */ /* 0x000fe200000010ff */
[----:B------:R-:W-:Y:S01]  /*7b80*/  ULDC.64 UR4, c[0x0][0xc50] ;  /* 0x0003140000047ab9 */ /* 0x000fe20000000a00 */
[----:B------:R-:W-:Y:S01]  /*7b90*/  F2FP.BF16.F32.PACK_AB R30, R195, R76 ;  /* 0x0000004cc31e723e */ /* 0x000fe200000010ff */
[----:B------:R-:W-:Y:S01]  /*7ba0*/  IMAD.IADD R7, R13, 0x1, R7 ;  /* 0x000000010d077824 */ /* 0x000fe200078e0207 */
[----:B------:R-:W-:Y:S01]  /*7bb0*/  F2FP.BF16.F32.PACK_AB R31, R79, R78 ;  /* 0x0000004e4f1f723e */ /* 0x000fe200000010ff */
[----:B------:R-:W-:Y:S01]  /*7bc0*/  VIADD R5, R15, 0x8 ;  /* 0x000000080f057836 */ /* 0x000fe20000000000 */
[----:B------:R-:W-:-:S02]  /*7bd0*/  F2FP.BF16.F32.PACK_AB R80, R81, R80 ;  /* 0x000000505150723e */ /* 0x000fc400000010ff */
[----:B------:R-:W-:Y:S01]  /*7be0*/  SHF.R.U64 R110, R110, 0x3, RZ ;  /* 0x000000036e6e7819 */ /* 0x000fe200000012ff */
[----:B------:R0:W-:Y:S01]  /*7bf0*/  STSM.16.M88.4 [R154], R28 ;  /* 0x0000001c9a007844 */ /* 0x0001e20000000200 */
[----:B------:R-:W-:Y:S01]  /*7c00*/  LOP3.LUT R118, R118, R119, RZ, 0x3c, !PT ;  /* 0x0000007776767212 */ /* 0x000fe200078e3cff */
[----:B------:R-:W-:Y:S01]  /*7c10*/  IMAD.X R119, RZ, RZ, R9, P3 ;  /* 0x000000ffff777224 */ /* 0x000fe200018e0609 */
[----:B------:R-:W-:Y:S02]  /*7c20*/  F2FP.BF16.F32.PACK_AB R81, R83, R82 ;  /* 0x000000525351723e */ /* 0x000fe400000010ff */
[----:B------:R-:W-:Y:S02]  /*7c30*/  F2FP.BF16.F32.PACK_AB R88, R89, R88 ;  /* 0x000000585958723e */ /* 0x000fe400000010ff */
[----:B------:R-:W-:Y:S02]  /*7c40*/  MOV R150, R150 ;  /* 0x0000009600967202 */ /* 0x000fe40000000f00 */
[----:B------:R-:W-:-:S02]  /*7c50*/  F2FP.BF16.F32.PACK_AB R82, R194, R84 ;  /* 0x00000054c252723e */ /* 0x000fc400000010ff */
[----:B------:R-:W-:Y:S02]  /*7c60*/  F2FP.BF16.F32.PACK_AB R83, R87, R86 ;  /* 0x000000565753723e */ /* 0x000fe400000010ff */
[----:B------:R-:W-:Y:S02]  /*7c70*/  F2FP.BF16.F32.PACK_AB R89, R91, R90 ;  /* 0x0000005a5b59723e */ /* 0x000fe400000010ff */
[----:B------:R-:W-:Y:S01]  /*7c80*/  MOV R146, R146 ;  /* 0x0000009200927202 */ /* 0x000fe20000000f00 */
[----:B------:R-:W-:Y:S01]  /*7c90*/  STSM.16.M88.4 [R150], R80 ;  /* 0x0000005096007844 */ /* 0x000fe20000000200 */
[----:B------:R-:W-:Y:S02]  /*7ca0*/  F2FP.BF16.F32.PACK_AB R90, R193, R92 ;  /* 0x0000005cc15a723e */ /* 0x000fe400000010ff */
[----:B------:R-:W-:Y:S02]  /*7cb0*/  F2FP.BF16.F32.PACK_AB R91, R95, R94 ;  /* 0x0000005e5f5b723e */ /* 0x000fe400000010ff */
[----:B------:R-:W-:-:S02]  /*7cc0*/  LOP3.LUT P0, RZ, R203, 0x3, RZ, 0xc0, !PT ;  /* 0x00000003cbff7812 */ /* 0x000fc4000780c0ff */
[----:B0-----:R-:W-:Y:S01]  /*7cd0*/  LEA R28, P3, R12, UR4, 0x2 ;  /* 0x000000040c1c7c11 */ /* 0x001fe2000f8610ff */
[----:B------:R-:W-:Y:S01]  /*7ce0*/  STSM.16.M88.4 [R146], R88 ;  /* 0x0000005892007844 */ /* 0x000fe20000000200 */
[----:B------:R-:W-:Y:S02]  /*7cf0*/  MOV R142, R142 ;  /* 0x0000008e008e7202 */ /* 0x000fe40000000f00 */
[----:B------:R-:W-:Y:S01]  /*7d00*/  F2FP.BF16.F32.PACK_AB R36, R192, R96 ;  /* 0x00000060c024723e */ /* 0x000fe200000010ff */
[----:B------:R-:W-:Y:S01]  /*7d10*/  SHFL.IDX PT, R40, R28, RZ, 0x1c1f ;  /* 0x001c1fff1c287589 */ /* 0x000fe200000e0000 */
[----:B------:R-:W-:Y:S02]  /*7d20*/  F2FP.BF16.F32.PACK_AB R38, R191, R100 ;  /* 0x00000064bf26723e */ /* 0x000fe400000010ff */
[----:B------:R-:W-:Y:S01]  /*7d30*/  F2FP.BF16.F32.PACK_AB R39, R45, R77 ;  /* 0x0000004d2d27723e */ /* 0x000fe200000010ff */
[----:B------:R-:W-:Y:S01]  /*7d40*/  SHFL.IDX PT, R42, R28, 0x1, 0x1c1f ;  /* 0x003c1f001c2a7f89 */ /* 0x000fe200000e0000 */
        /* <DEDUP_REMOVED lines=9> */
[----:B------:R-:W-:Y:S01]  /*7de0*/  LEA.HI.X R7, R12, UR5, R7, 0x2, P3 ;  /* 0x000000050c077c11 */ /* 0x000fe200098f1407 */
[----:B------:R0:W-:Y:S01]  /*7df0*/  STSM.16.M88.4 [R138], R84 ;  /* 0x000000548a007844 */ /* 0x0001e20000000200 */
[----:B------:R-:W-:-:S02]  /*7e00*/  MOV R130, R130 ;  /* 0x0000008200827202 */ /* 0x000fc40000000f00 */
[----:B------:R-:W-:Y:S01]  /*7e10*/  F2FP.BF16.F32.PACK_AB R12, R188, R112 ;  /* 0x00000070bc0c723e */ /* 0x000fe200000010ff */
[----:B------:R-:W1:Y:S01]  /*7e20*/  SHFL.IDX PT, R41, R7, RZ, 0x1c1f ;  /* 0x001c1fff07297589 */ /* 0x000e6200000e0000 */
[----:B------:R-:W-:Y:S02]  /*7e30*/  F2FP.BF16.F32.PACK_AB R13, R105, R109 ;  /* 0x0000006d690d723e */ /* 0x000fe400000010ff */
[----:B------:R-:W-:Y:S01]  /*7e40*/  F2FP.BF16.F32.PACK_AB R14, R187, R116 ;  /* 0x00000074bb0e723e */ /* 0x000fe200000010ff */
[----:B------:R-:W2:Y:S01]  /*7e50*/  SHFL.IDX PT, R43, R7, 0x1, 0x1c1f ;  /* 0x003c1f00072b7f89 */ /* 0x000ea200000e0000 */
[----:B------:R-:W-:Y:S02]  /*7e60*/  F2FP.BF16.F32.PACK_AB R15, R113, R117 ;  /* 0x00000075710f723e */ /* 0x000fe400000010ff */
[----:B------:R-:W-:Y:S02]  /*7e70*/  F2FP.BF16.F32.PACK_AB R120, R186, R120 ;  /* 0x00000078ba78723e */ /* 0x000fe400000010ff */
[----:B------:R-:W-:Y:S01]  /*7e80*/  F2FP.BF16.F32.PACK_AB R121, R121, R164 ;  /* 0x000000a47979723e */ /* 0x000fe200000010ff */
[----:B------:R-:W-:Y:S01]  /*7e90*/  STSM.16.M88.4 [R130], R12 ;  /* 0x0000000c82007844 */ /* 0x000fe20000000200 */
[----:B------:R-:W-:-:S02]  /*7ea0*/  F2FP.BF16.F32.PACK_AB R122, R125, R124 ;  /* 0x0000007c7d7a723e */ /* 0x000fc400000010ff */
[----:B------:R-:W-:Y:S02]  /*7eb0*/  F2FP.BF16.F32.PACK_AB R123, R165, R166 ;  /* 0x000000a6a57b723e */ /* 0x000fe400000010ff */
[----:B------:R-:W-:Y:S02]  /*7ec0*/  F2FP.BF16.F32.PACK_AB R24, R129, R128 ;  /* 0x000000808118723e */ /* 0x000fe400000010ff */
[----:B------:R-:W-:Y:S01]  /*7ed0*/  F2FP.BF16.F32.PACK_AB R25, R167, R168 ;  /* 0x000000a8a719723e */ /* 0x000fe200000010ff */
[----:B------:R-:W-:Y:S01]  /*7ee0*/  STSM.16.M88.4 [R126], R120 ;  /* 0x000000787e007844 */ /* 0x000fe20000000200 */
[----:B------:R-:W-:Y:S02]  /*7ef0*/  F2FP.BF16.F32.PACK_AB R26, R133, R132 ;  /* 0x00000084851a723e */ /* 0x000fe400000010ff */
[----:B------:R-:W-:Y:S02]  /*7f00*/  F2FP.BF16.F32.PACK_AB R27, R169, R170 ;  /* 0x000000aaa91b723e */ /* 0x000fe400000010ff */
[----:B------:R-:W-:-:S02]  /*7f10*/  F2FP.BF16.F32.PACK_AB R136, R137, R136 ;  /* 0x000000888988723e */ /* 0x000fc400000010ff */
[----:B------:R-:W-:Y:S01]  /*7f20*/  F2FP.BF16.F32.PACK_AB R137, R171, R172 ;  /* 0x000000acab89723e */ /* 0x000fe200000010ff */
[----:B------:R-:W-:Y:S01]  /*7f30*/  STSM.16.M88.4 [R179], R24 ;  /* 0x00000018b3007844 */ /* 0x000fe20000000200 */
[----:B0-----:R-:W-:Y:S02]  /*7f40*/  F2FP.BF16.F32.PACK_AB R138, R141, R140 ;  /* 0x0000008c8d8a723e */ /* 0x001fe400000010ff */
[----:B------:R-:W-:Y:S02]  /*7f50*/  F2FP.BF16.F32.PACK_AB R139, R173, R174 ;  /* 0x000000aead8b723e */ /* 0x000fe400000010ff */
[----:B------:R-:W-:Y:S02]  /*7f60*/  F2FP.BF16.F32.PACK_AB R144, R145, R144 ;  /* 0x000000909190723e */ /* 0x000fe400000010ff */
[----:B------:R-:W-:Y:S01]  /*7f70*/  F2FP.BF16.F32.PACK_AB R145, R175, R176 ;  /* 0x000000b0af91723e */ /* 0x000fe200000010ff */
[----:B------:R-:W-:Y:S01]  /*7f80*/  STSM.16.M88.4 [R163], R136 ;  /* 0x00000088a3007844 */ /* 0x000fe20000000200 */
[----:B------:R-:W-:-:S02]  /*7f90*/  F2FP.BF16.F32.PACK_AB R146, R149, R148 ;  /* 0x000000949592723e */ /* 0x000fc400000010ff */
[----:B------:R-:W-:Y:S02]  /*7fa0*/  F2FP.BF16.F32.PACK_AB R147, R177, R3 ;  /* 0x00000003b193723e */ /* 0x000fe400000010ff */
[----:B------:R-:W-:Y:S02]  /*7fb0*/  ISETP.GE.OR P0, PT, R5, R4, P0 ;  /* 0x000000040500720c */ /* 0x000fe40000706670 */
[----:B------:R-:W-:Y:S01]  /*7fc0*/  LOP3.LUT R98, R99, 0x380, RZ, 0xc0, !PT ;  /* 0x0000038063627812 */ /* 0x000fe200078ec0ff */
[----:B------:R-:W-:Y:S01]  /*7fd0*/  STSM.16.M88.4 [R162], R144 ;  /* 0x00000090a2007844 */ /* 0x000fe20000000200 */
[----:B------:R-:W-:Y:S02]  /*7fe0*/  LOP3.LUT R102, R103, 0x380, RZ, 0xc0, !PT ;  /* 0x0000038067667812 */ /* 0x000fe400078ec0ff */
[----:B------:R-:W-:Y:S01]  /*7ff0*/  SHF.R.U64 R98, R98, 0x3, RZ ;  /* 0x0000000362627819 */ /* 0x000fe200000012ff */
[----:B------:R-:W-:Y:S01]  /*8000*/  BAR.SYNC.DEFER_BLOCKING 0x1, 0x100 ;  /* 0x0044000000007b1d */ /* 0x000fe20000010000 */
[----:B------:R-:W-:-:S02]  /*8010*/  SHF.R.U64 R102, R102, 0x3, RZ ;  /* 0x0000000366667819 */ /* 0x000fc400000012ff */
[----:B------:R-:W-:Y:S01]  /*8020*/  LOP3.LUT R98, R98, R99, RZ, 0x3c, !PT ;  /* 0x0000006362627212 */ /* 0x000fe200078e3cff */
[--C-:B------:R-:W-:Y:S01]  /*8030*/  IMAD.X R99, RZ, RZ, R9.reuse, P5 ;  /* 0x000000ffff637224 */ /* 0x100fe200028e0609 */
[----:B------:R-:W-:Y:S01]  /*8040*/  LOP3.LUT R102, R102, R103, RZ, 0x3c, !PT ;  /* 0x0000006766667212 */ /* 0x000fe200078e3cff */
[----:B------:R-:W-:Y:S01]  /*8050*/  IMAD.X R103, RZ, RZ, R9, P6 ;  /* 0x000000ffff677224 */ /* 0x000fe200030e0609 */
[----:B------:R-:W-:Y:S01]  /*8060*/  IADD3.X R73, RZ, R9, RZ, P4, !PT ;  /* 0x00000009ff497210 */ /* 0x000fe200027fe4ff */
[----:B-1----:R0:W-:Y:S04]  /*8070*/  @!P1 ST.E desc[UR48][R40.64], R6 ;  /* 0x0000000628009985 */ /* 0x0021e8000c101930 */
[----:B--2---:R1:W-:Y:S04]  /*8080*/  @!P0 ST.E desc[UR48][R42.64], R0 ;  /* 0x000000002a008985 */ /* 0x0043e8000c101930 */
[----:B------:R2:W5:Y:S01]  /*8090*/  LD.E.128 R28, desc[UR48][R10.64] ;  /* 0x000000300a1c7980 */ /* 0x000562000c101d00 */
[----:B0-----:R-:W0:Y:S03]  /*80a0*/  @P2 LDC R6, c[0x0][0xcec] ;  /* 0x00033b00ff062b82 */ /* 0x001e260000000800 */
[----:B------:R3:W5:Y:S01]  /*80b0*/  LD.E.128 R36, desc[UR48][R8.64] ;  /* 0x0000003008247980 */ /* 0x000762000c101d00 */
[----:B-1----:R-:W-:Y:S01]  /*80c0*/  LEA R0, R19, R200, 0x5 ;  /* 0x000000c813007211 */ /* 0x002fe200078e28ff */
[----:B------:R-:W-:-:S02]  /*80d0*/  UIMAD UR6, UR11, UR8, URZ ;  /* 0x000000080b0672a4 */ /* 0x000fc4000f8e023f */
[----:B------:R1:W5:Y:S01]  /*80e0*/  LD.E.128 R32, desc[UR48][R20.64] ;  /* 0x0000003014207980 */ /* 0x000362000c101d00 */
[----:B--2---:R-:W2:Y:S01]  /*80f0*/  @P2 LDC R10, c[0x0][0xcf0] ;  /* 0x00033c00ff0a2b82 */ /* 0x004ea20000000800 */
[----:B------:R-:W-:Y:S01]  /*8100*/  IMAD R5, R127, 0x80, R0 ;  /* 0x000000807f057824 */ /* 0x000fe200078e0200 */
[----:B------:R-:W-:Y:S01]  /*8110*/  UIMAD.WIDE.U32 UR4, UR10, UR8, URZ ;  /* 0x000000080a0472a5 */ /* 0x000fe2000f8e003f */
[----:B------:R1:W5:Y:S04]  /*8120*/  LD.E.128 R12, desc[UR48][R22.64] ;  /* 0x00000030160c7980 */ /* 0x000368000c101d00 */
[----:B------:R-:W5:Y:S01]  /*8130*/  LD.E.128 R52, desc[UR48][R52.64] ;  /* 0x0000003034347980 */ /* 0x000f62000c101d00 */
[----:B---3--:R-:W3:Y:S01]  /*8140*/  LDC.64 R8, c[0x0][0xbe0] ;  /* 0x0002f800ff087b82 */ /* 0x008ee20000000a00 */
[----:B------:R-:W-:-:S02]  /*8150*/  IMAD.MOV.U32 R0, RZ, RZ, R5 ;  /* 0x000000ffff007224 */ /* 0x000fc400078e0005 */
[----:B------:R-:W5:Y:S04]  /*8160*/  LD.E.128 R56, desc[UR48][R56.64] ;  /* 0x0000003038387980 */ /* 0x000f68000c101d00 */
[----:B------:R-:W5:Y:S01]  /*8170*/  LD.E.128 R60, desc[UR48][R60.64] ;  /* 0x000000303c3c7980 */ /* 0x000f62000c101d00 */
[----:B0-----:R-:W-:Y:S01]  /*8180*/  @P2 IMAD.HI.U32 R3, R5, R6, RZ ;  /* 0x0000000605032227 */ /* 0x001fe200078e00ff */
[----:B------:R-:W-:Y:S02]  /*8190*/  UIMAD UR6, UR10, UR9, UR6 ;  /* 0x000000090a0672a4 */ /* 0x000fe4000f8e0206 */
[----:B------:R-:W5:Y:S01]  /*81a0*/  LD.E.128 R64, desc[UR48][R64.64] ;  /* 0x0000003040407980 */ /* 0x000f62000c101d00 */
[----:B------:R-:W-:-:S03]  /*81b0*/  ULDC.64 UR8, c[0x0][0xbf0] ;  /* 0x0002fc0000087ab9 */ /* 0x000fc60000000a00 */
[----:B------:R-:W5:Y:S01]  /*81c0*/  LD.E.128 R68, desc[UR48][R68.64] ;  /* 0x0000003044447980 */ /* 0x000f62000c101d00 */
[----:B--2---:R-:W-:-:S03]  /*81d0*/  @P2 SHF.R.U32.HI R0, RZ, R10, R3 ;  /* 0x0000000aff002219 */ /* 0x004fc60000011603 */
[----:B------:R-:W5:Y:S01]  /*81e0*/  LD.E.128 R72, desc[UR48][R72.64] ;  /* 0x0000003048487980 */ /* 0x000f62000c101d00 */
[--C-:B------:R-:W-:Y:S01]  /*81f0*/  SHF.R.S32.HI R3, RZ, 0x1f, R0.reuse ;  /* 0x0000001fff037819 */ /* 0x100fe20000011400 */
[----:B------:R-:W-:Y:S02]  /*8200*/  UIMAD UR7, UR7, UR8, URZ ;  /* 0x00000008070772a4 */ /* 0x000fe4000f8e023f */
[----:B------:R-:W-:Y:S01]  /*8210*/  UIADD3 UR5, UR5, UR6, URZ ;  /* 0x0000000605057290 */ /* 0x000fe2000fffe03f */
[----:B------:R-:W5:Y:S01]  /*8220*/  LD.E.128 R96, desc[UR48][R98.64] ;  /* 0x0000003062607980 */ /* 0x000f62000c101d00 */
[----:B---3--:R-:W-:Y:S01]  /*8230*/  IMAD R3, R3, R8, RZ ;  /* 0x0000000803037224 */ /* 0x008fe200078e02ff */
[----:B------:R-:W-:Y:S02]  /*8240*/  UIMAD UR7, UR43, UR9, UR7 ;  /* 0x000000092b0772a4 */ /* 0x000fe4000f8e0207 */
[----:B------:R-:W-:Y:S01]  /*8250*/  UIMAD.WIDE.U32 UR4, UR43, UR8, UR4 ;  /* 0x000000082b0472a5 */ /* 0x000fe2000f8e0004 */
[----:B------:R-:W-:Y:S01]  /*8260*/  IMAD R9, R0, R9, R3 ;  /* 0x0000000900097224 */ /* 0x000fe200078e0203 */
[----:B------:R-:W5:Y:S01]  /*8270*/  LD.E.128 R100, desc[UR48][R102.64] ;  /* 0x0000003066647980 */ /* 0x000f62000c101d00 */
[----:B------:R-:W-:Y:S01]  /*8280*/  IMAD.MOV R3, RZ, RZ, -R0 ;  /* 0x000000ffff037224 */ /* 0x000fe200078e0a00 */
[----:B------:R-:W-:-:S02]  /*8290*/  UIADD3 UR5, UR5, UR7, URZ ;  /* 0x0000000705057290 */ /* 0x000fc4000fffe03f */
[----:B------:R-:W5:Y:S01]  /*82a0*/  LD.E.128 R104, desc[UR48][R106.64] ;  /* 0x000000306a687980 */ /* 0x000f62000c101d00 */
[----:B------:R-:W-:Y:S01]  /*82b0*/  IMAD R3, R210, R3, R5 ;  /* 0x00000003d2037224 */ /* 0x000fe200078e0205 */
[----:B------:R-:W-:Y:S02]  /*82c0*/  ULDC.64 UR6, c[0x0][0xbd8] ;  /* 0x0002f60000067ab9 */ /* 0x000fe40000000a00 */
[----:B------:R-:W5:Y:S01]  /*82d0*/  LD.E.128 R108, desc[UR48][R110.64] ;  /* 0x000000306e6c7980 */ /* 0x000f62000c101d00 */
[----:B------:R-:W-:Y:S01]  /*82e0*/  IMAD.WIDE.U32 R6, R0, R8, UR4 ;  /* 0x0000000400067e25 */ /* 0x000fe2000f8e0008 */
[----:B------:R-:W-:Y:S01]  /*82f0*/  SHF.R.S32.HI R0, RZ, 0x1f, R3 ;  /* 0x0000001fff007819 */ /* 0x000fe20000011403 */
[----:B------:R-:W-:Y:S01]  /*8300*/  UIADD3 UR37, UR37, 0x1, URZ ;  /* 0x0000000125257890 */ /* 0x000fe2000fffe03f */
[----:B------:R-:W5:Y:S04]  /*8310*/  LD.E.128 R112, desc[UR48][R114.64] ;  /* 0x0000003072707980 */ /* 0x000f68000c101d00 */
[----:B------:R-:W5:Y:S01]  /*8320*/  LD.E.128 R116, desc[UR48][R118.64] ;  /* 0x0000003076747980 */ /* 0x000f62000c101d00 */
[----:B------:R-:W-:Y:S01]  /*8330*/  IMAD R127, R127, 0x80, R200 ;  /* 0x000000807f7f7824 */ /* 0x000fe200078e02c8 */
[----:B------:R-:W-:Y:S01]  /*8340*/  ULDC.64 UR8, c[0x0][0xb80] ;  /* 0x0002e00000087ab9 */ /* 0x000fe20000000a00 */
[----:B------:R-:W-:Y:S01]  /*8350*/  @!PT LDS RZ, [RZ] ;  /* 0x00000000fffff984 */ /* 0x000fe20000000800 */
[----:B------:R-:W-:Y:S01]  /*8360*/  @!PT LDS RZ, [RZ] ;  /* 0x00000000fffff984 */ /* 0x000fe20000000800 */
[----:B------:R-:W-:Y:S01]  /*8370*/  @!PT LDS RZ, [RZ] ;  /* 0x00000000fffff984 */ /* 0x000fe20000000800 */
[----:B------:R-:W-:Y:S01]  /*8380*/  @!PT LDS RZ, [RZ] ;  /* 0x00000000fffff984 */ /* 0x000fe20000000800 */
[----:B------:R0:W-:Y:S06]  /*8390*/  MEMBAR.ALL.CTA ;  /* 0x0000000000007992 */ /* 0x0001ec0000008000 */
[----:B0-----:R-:W0:Y:S01]  /*83a0*/  FENCE.VIEW.ASYNC.S ;  /* 0x00000000000073c6 */ /* 0x001e220000000000 */
[----:B------:R-:W-:-:S02]  /*83b0*/  IMAD.IADD R7, R7, 0x1, R9 ;  /* 0x0000000107077824 */ /* 0x000fc400078e0209 */
[----:B------:R-:W-:Y:S02]  /*83c0*/  IMAD R0, R0, UR6, RZ ;  /* 0x0000000600007c24 */ /* 0x000fe4000f8e02ff */
[----:B------:R-:W-:Y:S02]  /*83d0*/  VIADD R5, R127, 0x20 ;  /* 0x000000207f057836 */ /* 0x000fe40000000000 */
[C---:B------:R-:W-:Y:S02]  /*83e0*/  IMAD R9, R3.reuse, UR7, R0 ;  /* 0x0000000703097c24 */ /* 0x040fe4000f8e0200 */
[----:B------:R-:W-:Y:S01]  /*83f0*/  IMAD.WIDE.U32 R6, R3, UR6, R6 ;  /* 0x0000000603067c25 */ /* 0x000fe2000f8e0006 */
[-C--:B------:R-:W-:Y:S02]  /*8400*/  ISETP.GE.AND P2, PT, R127, R4.reuse, PT ;  /* 0x000000047f00720c */ /* 0x080fe40003f46270 */
[-C--:B------:R-:W-:Y:S01]  /*8410*/  ISETP.GE.AND P1, PT, R5, R4.reuse, PT ;  /* 0x000000040500720c */ /* 0x080fe20003f26270 */
[----:B------:R-:W-:Y:S01]  /*8420*/  IMAD.IADD R3, R7, 0x1, R9 ;  /* 0x0000000107037824 */ /* 0x000fe200078e0209 */
[----:B------:R-:W-:Y:S01]  /*8430*/  IADD3 R5, R127, 0x40, RZ ;  /* 0x000000407f057810 */ /* 0x000fe20007ffe0ff */
[----:B------:R-:W-:Y:S01]  /*8440*/  VIADD R204, R204, 0x32420 ;  /* 0x00032420cccc7836 */ /* 0x000fe20000000000 */
[C---:B------:R-:W-:Y:S01]  /*8450*/  LEA R0, P3, R6.reuse, UR8, 0x1 ;  /* 0x0000000806007c11 */ /* 0x040fe2000f8608ff */
[----:B------:R-:W-:Y:S01]  /*8460*/  UISETP.NE.AND UP0, UPT, UR37, 0x2, UPT ;  /* 0x000000022500788c */ /* 0x000fe2000bf05270 */
[----:B------:R-:W-:Y:S01]  /*8470*/  ISETP.GE.AND P0, PT, R5, R4, PT ;  /* 0x000000040500720c */ /* 0x000fe20003f06270 */
[----:B------:R-:W-:Y:S01]  /*8480*/  ULDC UR4, c[0x0][0xc] ;  /* 0x0000030000047ab9 */ /* 0x000fe20000000800 */
[----:B------:R-:W-:Y:S01]  /*8490*/  LEA.HI.X R5, R6, UR9, R3, 0x1, P3 ;  /* 0x0000000906057c11 */ /* 0x000fe200098f0c03 */
[----:B------:R-:W-:Y:S01]  /*84a0*/  UIADD3 UR44, UR4, UR44, URZ ;  /* 0x0000002c042c7290 */ /* 0x000fe2000fffe03f */
[----:B------:R-:W-:Y:S01]  /*84b0*/  PRMT R204, RZ, 0x654, R204 ;  /* 0x00000654ffcc7816 */ /* 0x000fe200000000cc */
[----:B------:R-:W-:Y:S01]  /*84c0*/  USEL UR4, URZ, 0x1, UP0 ;  /* 0x000000013f047887 */ /* 0x000fe20008000000 */
[----:B0-----:R1:W0:Y:S01]  /*84d0*/  SHFL.IDX PT, R8, R0, RZ, 0x181f ;  /* 0x00181fff00087589 */ /* 0x00122200000e0000 */
[----:B------:R-:W-:Y:S01]  /*84e0*/  USEL UR37, UR37, URZ, UP0 ;  /* 0x0000003f25257287 */ /* 0x000fe20008000000 */
[----:B------:R1:W-:Y:S01]  /*84f0*/  SYNCS.ARRIVE.TRANS64.RED.A1T0 RZ, [R204+URZ], RZ ;  /* 0x000000ffccff79a7 */ /* 0x0003e2000810043f */
[----:B------:R-:W-:Y:S01]  /*8500*/  ULOP3.LUT UR36, UR36, UR4, URZ, 0x3c, !UPT ;  /* 0x0000000424247292 */ /* 0x000fe2000f8e3c3f */
[----:B------:R1:W2:Y:S01]  /*8510*/  SHFL.IDX PT, R9, R5, RZ, 0x181f ;  /* 0x00181fff05097589 */ /* 0x0002a200000e0000 */
[----:B------:R-:W-:Y:S04]  /*8520*/  BSSY B0, `(.L_x_214) ;  /* 0x0000012000007945 */ /* 0x000fe80003800000 */
[----:B------:R-:W-:Y:S06]  /*8530*/  @P2 BRA `(.L_x_215) ;  /* 0x0000000000402947 */ /* 0x000fec0003800000 */
[----:B------:R-:W-:Y:S02]  /*8540*/  ULDC UR4, c[0x0][0xbc8] ;  /* 0x0002f20000047ab9 */ /* 0x000fe40000000800 */
[----:B------:R-:W-:Y:S02]  /*8550*/  ISETP.GE.AND P4, PT, R18, UR4, PT ;  /* 0x0000000412007c0c */ /* 0x000fe4000bf86270 */
[----:B------:R-:W-:Y:S02]  /*8560*/  ISETP.GE.AND P3, PT, R17, UR4, PT ;  /* 0x0000000411007c0c */ /* 0x000fe4000bf66270 */
[----:B------:R-:W-:Y:S02]  /*8570*/  ISETP.GE.AND P2, PT, R16, UR4, PT ;  /* 0x0000000410007c0c */ /* 0x000fe4000bf46270 */
[----:B------:R-:W-:-:S07]  /*8580*/  ISETP.GE.AND P5, PT, R2, UR4, PT ;  /* 0x0000000402007c0c */ /* 0x000fce000bfa6270 */
[----:B0-----:R-:W-:-:S04]  /*8590*/  @!P4 LEA R10, P6, R18, R8, 0x1 ;  /* 0x00000008120ac211 */ /* 0x001fc800078c08ff */
[----:B--2---:R-:W-:Y:S02]  /*85a0*/  @!P4 LEA.HI.X R11, R18, R9, R213, 0x1, P6 ;  /* 0x00000009120bc211 */ /* 0x004fe400030f0cd5 */
[----:B-1----:R-:W-:Y:S01]  /*85b0*/  @!P3 LEA R20, P6, R17, R8, 0x1 ;  /* 0x000000081114b211 */ /* 0x002fe200078c08ff */
        /* <DEDUP_REMOVED lines=8> */
.L_x_215:
[----:B------:R-:W-:Y:S05]  /*8640*/  BSYNC B0 ;  /* 0x0000000000007941 */ /* 0x000fea0003800000 */
.L_x_214:
[----:B--2---:R2:W4:Y:S01]  /*8650*/  SHFL.IDX PT, R9, R5, 0x1, 0x181f ;  /* 0x00381f0005097f89 */ /* 0x00452200000e0000 */
        /* <DEDUP_REMOVED lines=8> */
[CC--:B0--3--:R-:W-:Y:S02]  /*86e0*/  @!P3 LEA R10, P6, R18.reuse, R8.reuse, 0x1 ;  /* 0x00000008120ab211 */ /* 0x0c9fe400078c08ff */
[CC--:B-1----:R-:W-:Y:S02]  /*86f0*/  @!P2 LEA R20, P5, R17.reuse, R8.reuse, 0x1 ;  /* 0x000000081114a211 */ /* 0x0c2fe400078a08ff */
[-C--:B----4-:R-:W-:Y:S02]  /*8700*/  @!P3 LEA.HI.X R11, R18, R9.reuse, R213, 0x1, P6 ;  /* 0x00000009120bb211 */ /* 0x090fe400030f0cd5 */
[----:B------:R-:W-:Y:S01]  /*8710*/  @!P1 LEA R22, P6, R16, R8, 0x1 ;  /* 0x0000000810169211 */ /* 0x000fe200078c08ff */
[----:B------:R-:W-:Y:S01]  /*8720*/  @!P4 IMAD.WIDE R6, R2, 0x2, R8 ;  /* 0x000000020206c825 */ /* 0x000fe200078e0208 */
[-C--:B------:R-:W-:Y:S02]  /*8730*/  @!P2 LEA.HI.X R21, R17, R9.reuse, R212, 0x1, P5 ;  /* 0x000000091115a211 */ /* 0x080fe400028f0cd4 */
[----:B------:R-:W-:-:S02]  /*8740*/  @!P1 LEA.HI.X R23, R16, R9, R211, 0x1, P6 ;  /* 0x0000000910179211 */ /* 0x000fc400030f0cd3 */
[----:B-----5:R0:W-:Y:S04]  /*8750*/  @!P4 ST.E.128 desc[UR48][R6.64], R28 ;  /* 0x0000001c0600c985 */ /* 0x0201e8000c101d30 */
[----:B------:R0:W-:Y:S04]  /*8760*/  @!P3 ST.E.128 desc[UR48][R10.64], R56 ;  /* 0x000000380a00b985 */ /* 0x0001e8000c101d30 */
[----:B------:R0:W-:Y:S04]  /*8770*/  @!P2 ST.E.128 desc[UR48][R20.64], R72 ;  /* 0x000000481400a985 */ /* 0x0001e8000c101d30 */
[----:B------:R0:W-:Y:S02]  /*8780*/  @!P1 ST.E.128 desc[UR48][R22.64], R108 ;  /* 0x0000006c16009985 */ /* 0x0001e4000c101d30 */
.L_x_217:
[----:B------:R-:W-:Y:S05]  /*8790*/  BSYNC B0 ;  /* 0x0000000000007941 */ /* 0x000fea0003800000 */
.L_x_216:
        /* <DEDUP_REMOVED lines=9> */
[-C--:B0--3--:R-:W-:Y:S02]  /*8830*/  @!P4 LEA R10, P0, R18, R8.reuse, 0x1 ;  /* 0x00000008120ac211 */ /* 0x089fe400078008ff */
[CC--:B-1----:R-:W-:Y:S02]  /*8840*/  @!P5 LEA R20, P1, R17.reuse, R8.reuse, 0x1 ;  /* 0x000000081114d211 */ /* 0x0c2fe400078208ff */
[----:B------:R-:W-:Y:S02]  /*8850*/  @!P6 LEA R22, P2, R16, R8, 0x1 ;  /* 0x000000081016e211 */ /* 0x000fe400078408ff */
[----:B------:R-:W-:Y:S01]  /*8860*/  @!P3 IMAD.WIDE R6, R2, 0x2, R8 ;  /* 0x000000020206b825 */ /* 0x000fe200078e0208 */
[-C--:B------:R-:W-:Y:S02]  /*8870*/  @!P4 LEA.HI.X R11, R18, R9.reuse, R213, 0x1, P0 ;  /* 0x00000009120bc211 */ /* 0x080fe400000f0cd5 */
[-C--:B------:R-:W-:Y:S02]  /*8880*/  @!P5 LEA.HI.X R21, R17, R9.reuse, R212, 0x1, P1 ;  /* 0x000000091115d211 */ /* 0x080fe400008f0cd4 */
[----:B------:R-:W-:Y:S01]  /*8890*/  @!P6 LEA.HI.X R23, R16, R9, R211, 0x1, P2 ;  /* 0x000000091017e211 */ /* 0x000fe200010f0cd3 */
[----:B-----5:R0:W-:Y:S04]  /*88a0*/  @!P3 ST.E.128 desc[UR48][R6.64], R32 ;  /* 0x000000200600b985 */ /* 0x0201e8000c101d30 */
[----:B------:R0:W-:Y:S04]  /*88b0*/  @!P4 ST.E.128 desc[UR48][R10.64], R60 ;  /* 0x0000003c0a00c985 */ /* 0x0001e8000c101d30 */
[----:B------:R0:W-:Y:S04]  /*88c0*/  @!P5 ST.E.128 desc[UR48][R20.64], R96 ;  /* 0x000000601400d985 */ /* 0x0001e8000c101d30 */
[----:B------:R0:W-:Y:S02]  /*88d0*/  @!P6 ST.E.128 desc[UR48][R22.64], R112 ;  /* 0x000000701600e985 */ /* 0x0001e4000c101d30 */
.L_x_219:
[----:B------:R-:W-:Y:S05]  /*88e0*/  BSYNC B0 ;  /* 0x0000000000007941 */ /* 0x000fea0003800000 */
.L_x_218:
[----:B------:R-:W-:Y:S01]  /*88f0*/  VIADD R3, R127, 0x60 ;  /* 0x000000607f037836 */ /* 0x000fe20000000000 */
[----:B0--3--:R0:W3:Y:S01]  /*8900*/  SHFL.IDX PT, R7, R5, 0x3, 0x181f ;  /* 0x00781f0005077f89 */ /* 0x0090e200000e0000 */
[----:B------:R-:W-:Y:S01]  /*8910*/  UIADD3 UR38, UR38, 0x1, URZ ;  /* 0x0000000126267890 */ /* 0x000fe2000fffe03f */
[----:B------:R-:W-:Y:S02]  /*8920*/  BSSY B0, `(.L_x_220) ;  /* 0x0000014000007945 */ /* 0x000fe40003800000 */
[----:B------:R-:W-:Y:S01]  /*8930*/  ISETP.GE.AND P0, PT, R3, R4, PT ;  /* 0x000000040300720c */ /* 0x000fe20003f06270 */
[----:B------:R0:W0:-:S12]  /*8940*/  SHFL.IDX PT, R6, R0, 0x3, 0x181f ;  /* 0x00781f0000067f89 */ /* 0x00001800000e0000 */
[----:B------:R-:W-:Y:S05]  /*8950*/  @P0 BRA `(.L_x_221) ;  /* 0x0000000000400947 */ /* 0x000fea0003800000 */
[----:B------:R-:W-:Y:S02]  /*8960*/  ULDC UR4, c[0x0][0xbc8] ;  /* 0x0002f20000047ab9 */ /* 0x000fe40000000800 */
[----:B------:R-:W-:Y:S02]  /*8970*/  ISETP.GE.AND P4, PT, R18, UR4, PT ;  /* 0x0000000412007c0c */ /* 0x000fe4000bf86270 */
[----:B------:R-:W-:Y:S02]  /*8980*/  ISETP.GE.AND P5, PT, R17, UR4, PT ;  /* 0x0000000411007c0c */ /* 0x000fe4000bfa6270 */
[----:B------:R-:W-:Y:S02]  /*8990*/  ISETP.GE.AND P6, PT, R16, UR4, PT ;  /* 0x0000000410007c0c */ /* 0x000fe4000bfc6270 */
[----:B------:R-:W-:-:S07]  /*89a0*/  ISETP.GE.AND P3, PT, R2, UR4, PT ;  /* 0x0000000402007c0c */ /* 0x000fce000bf66270 */
[-C--:B0-----:R-:W-:Y:S02]  /*89b0*/  @!P4 LEA R8, P0, R18, R6.reuse, 0x1 ;  /* 0x000000061208c211 */ /* 0x081fe400078008ff */
[CC--:B------:R-:W-:Y:S02]  /*89c0*/  @!P5 LEA R10, P1, R17.reuse, R6.reuse, 0x1 ;  /* 0x00000006110ad211 */ /* 0x0c0fe400078208ff */
[----:B-1----:R-:W-:Y:S02]  /*89d0*/  @!P6 LEA R20, P2, R16, R6, 0x1 ;  /* 0x000000061014e211 */ /* 0x002fe400078408ff */
[----:B--234-:R-:W-:Y:S01]  /*89e0*/  @!P3 IMAD.WIDE R4, R2, 0x2, R6 ;  /* 0x000000020204b825 */ /* 0x01cfe200078e0206 */
[-C--:B------:R-:W-:Y:S02]  /*89f0*/  @!P4 LEA.HI.X R9, R18, R7.reuse, R213, 0x1, P0 ;  /* 0x000000071209c211 */ /* 0x080fe400000f0cd5 */
[-C--:B------:R-:W-:Y:S02]  /*8a00*/  @!P5 LEA.HI.X R11, R17, R7.reuse, R212, 0x1, P1 ;  /* 0x00000007110bd211 */ /* 0x080fe400008f0cd4 */
[----:B------:R-:W-:Y:S01]  /*8a10*/  @!P6 LEA.HI.X R21, R16, R7, R211, 0x1, P2 ;  /* 0x000000071015e211 */ /* 0x000fe200010f0cd3 */
[----:B-----5:R0:W-:Y:S04]  /*8a20*/  @!P3 ST.E.128 desc[UR48][R4.64], R12 ;  /* 0x0000000c0400b985 */ /* 0x0201e8000c101d30 */
[----:B------:R0:W-:Y:S04]  /*8a30*/  @!P4 ST.E.128 desc[UR48][R8.64], R64 ;  /* 0x000000400800c985 */ /* 0x0001e8000c101d30 */
[----:B------:R0:W-:Y:S04]  /*8a40*/  @!P5 ST.E.128 desc[UR48][R10.64], R100 ;  /* 0x000000640a00d985 */ /* 0x0001e8000c101d30 */
[----:B------:R0:W-:Y:S02]  /*8a50*/  @!P6 ST.E.128 desc[UR48][R20.64], R116 ;  /* 0x000000741400e985 */ /* 0x0001e4000c101d30 */
.L_x_221:
[----:B------:R-:W-:Y:S05]  /*8a60*/  BSYNC B0 ;  /* 0x0000000000007941 */ /* 0x000fea0003800000 */
.L_x_220:
[----:B012-4-:R-:W0:Y:S02]  /*8a70*/  LDC R0, c[0x0][0xd34] ;  /* 0x00034d00ff007b82 */ /* 0x017e240000000800 */
[----:B0-----:R-:W-:-:S13]  /*8a80*/  ISETP.LE.AND P0, PT, R0, UR44, PT ;  /* 0x0000002c00007c0c */ /* 0x001fda000bf03270 */
[----:B------:R-:W-:Y:S05]  /*8a90*/  @!P0 BRA `(.L_x_222) ;  /* 0xffffff8000988947 */ /* 0x000fea000383ffff */
[----:B------:R-:W-:Y:S05]  /*8aa0*/  EXIT ;  /* 0x000000000000794d */ /* 0x000fea0003800000 */
.L_x_187:
        /* <DEDUP_REMOVED lines=9> */
[----:B------:R-:W-:Y:S01]  /*8b40*/  SHF.L.U32 R27, R19, 0x3, RZ ;  /* 0x00000003131b7819 */ /* 0x000fe200000006ff */
[----:B------:R-:W-:Y:S01]  /*8b50*/  ULDC UR9, c[0x0][0x320] ;  /* 0x0000c80000097ab9 */ /* 0x000fe20000000800 */
[----:B------:R-:W-:Y:S01]  /*8b60*/  ULDC.64 UR4, c[0x0][0x418] ;  /* 0x0001060000047ab9 */ /* 0x000fe20000000a00 */
[----:B------:R-:W-:Y:S01]  /*8b70*/  LOP3.LUT R16, R16, 0xfffffffd, RZ, 0xc0, !PT ;  /* 0xfffffffd10107812 */ /* 0x000fe200078ec0ff */
[----:B------:R-:W-:Y:S01]  /*8b80*/  UISETP.NE.U32.AND UP0, UPT, UR4, URZ, UPT ;  /* 0x0000003f0400728c */ /* 0x000fe2000bf05070 */
[----:B------:R-:W-:Y:S01]  /*8b90*/  LOP3.LUT R7, R27, 0x38, RZ, 0xc0, !PT ;  /* 0x000000381b077812 */ /* 0x000fe200078ec0ff */
[----:B------:R-:W-:Y:S01]  /*8ba0*/  ULDC.64 UR6, c[0x0][0x2f0] ;  /* 0x0000bc0000067ab9 */ /* 0x000fe20000000a00 */
[----:B------:R-:W-:Y:S01]  /*8bb0*/  ULDC UR4, c[0x0][0x424] ;  /* 0x0001090000047ab9 */ /* 0x000fe20000000800 */
[----:B------:R-:W-:Y:S01]  /*8bc0*/  UISETP.NE.AND.EX UP0, UPT, UR5, URZ, UPT, UP0 ;  /* 0x0000003f0500728c */ /* 0x000fe2000bf05300 */
[C---:B------:R-:W-:Y:S01]  /*8bd0*/  ISETP.GE.AND P2, PT, R7.reuse, UR9, PT ;  /* 0x0000000907007c0c */ /* 0x040fe2000bf46270 */
[----:B------:R-:W0:Y:S01]  /*8be0*/  S2UR UR8, SR_CgaCtaId ;  /* 0x00000000000879c3 */ /* 0x000e220000008800 */
[C---:B------:R-:W-:Y:S01]  /*8bf0*/  LOP3.LUT R4, R7.reuse, 0x40, RZ, 0xfc, !PT ;  /* 0x0000004007047812 */ /* 0x040fe200078efcff */
[----:B------:R-:W-:Y:S01]  /*8c00*/  USEL UR4, UR4, 0x1, UP0 ;  /* 0x0000000104047887 */ /* 0x000fe20008000000 */
[----:B------:R-:W-:Y:S01]  /*8c10*/  LOP3.LUT R5, R7, 0x80, RZ, 0xfc, !PT ;  /* 0x0000008007057812 */ /* 0x000fe200078efcff */
[----:B------:R-:W-:Y:S01]  /*8c20*/  UMOV UR37, 0x400 ;  /* 0x0000040000257882 */ /* 0x000fe20000000000 */
[----:B------:R-:W-:Y:S01]  /*8c30*/  ISETP.GE.AND P1, PT, R4, UR9, PT ;  /* 0x0000000904007c0c */ /* 0x000fe2000bf26270 */
[----:B------:R-:W-:Y:S01]  /*8c40*/  UIMAD UR36, UR4, UR6, URZ ;  /* 0x00000006042472a4 */ /* 0x000fe2000f8e023f */
[----:B------:R-:W-:Y:S01]  /*8c50*/  ISETP.GE.AND P0, PT, R5, UR9, PT ;  /* 0x0000000905007c0c */ /* 0x000fe2000bf06270 */
[----:B------:R-:W-:Y:S01]  /*8c60*/  ULDC UR11, c[0x0][0x3b8] ;  /* 0x0000ee00000b7ab9 */ /* 0x000fe20000000800 */
[----:B------:R-:W-:Y:S01]  /*8c70*/  LOP3.LUT R6, R7, 0xc0, RZ, 0xfc, !PT ;  /* 0x000000c007067812 */ /* 0x000fe200078efcff */
[----:B------:R-:W-:Y:S01]  /*8c80*/  UIADD3 UR4, UR36, 0x5f, URZ ;  /* 0x0000005f24047890 */ /* 0x000fe2000fffe03f */
[----:B------:R-:W-:Y:S01]  /*8c90*/  SEL R3, RZ, 0x4, P0 ;  /* 0x00000004ff037807 */ /* 0x000fe20000000000 */
[----:B------:R1:W-:Y:S01]  /*8ca0*/  STL [R1+0x8], RZ ;  /* 0x000008ff01007387 */ /* 0x0003e20000100800 */
[----:B------:R-:W-:Y:S01]  /*8cb0*/  @P2 LOP3.LUT R16, R16, 0x2, RZ, 0xfc, !PT ;  /* 0x0000000210102812 */ /* 0x000fe200078efcff */
[----:B------:R-:W-:Y:S01]  /*8cc0*/  UIMAD.WIDE UR4, UR4, 0x2aaaaaab, URZ ;  /* 0x2aaaaaab040478a5 */ /* 0x000fe2000f8e023f */
[----:B------:R-:W-:Y:S01]  /*8cd0*/  SHF.R.U32.HI R36, RZ, 0x3, R19 ;  /* 0x00000003ff247819 */ /* 0x000fe20000011613 */
[----:B------:R-:W-:Y:S01]  /*8ce0*/  ULDC UR10, c[0x0][0x2b8] ;  /* 0x0000ae00000a7ab9 */ /* 0x000fe20000000800 */
[----:B------:R-:W-:Y:S01]  /*8cf0*/  LOP3.LUT R16, R16, 0xffffffef, RZ, 0xc0, !PT ;  /* 0xffffffef10107812 */ /* 0x000fe200078ec0ff */
[----:B------:R-:W-:Y:S01]  /*8d00*/  USHF.R.U32.HI UR4, URZ, 0x1f, UR5 ;  /* 0x0000001f3f047899 */ /* 0x000fe20008011605 */
[----:B------:R-:W-:Y:S01]  /*8d10*/  SEL R2, RZ, 0x1, P2 ;  /* 0x00000001ff027807 */ /* 0x000fe20001000000 */
[----:B------:R-:W-:Y:S01]  /*8d20*/  IMAD.U32 R37, RZ, RZ, UR12 ;  /* 0x0000000cff257e24 */ /* 0x000fe2000f8e00ff */
[----:B------:R-:W-:Y:S01]  /*8d30*/  @P1 LOP3.LUT R16, R16, 0x10, RZ, 0xfc, !PT ;  /* 0x0000001010101812 */ /* 0x000fe200078efcff */
[----:B------:R-:W-:Y:S01]  /*8d40*/  ULEA.HI.SX32 UR4, UR5, UR4, 0x1c ;  /* 0x0000000405047291 */ /* 0x000fe2000f8fe23f */
[----:B------:R-:W-:Y:S01]  /*8d50*/  SEL R0, RZ, 0x2, P1 ;  /* 0x00000002ff007807 */ /* 0x000fe20000800000 */
[----:B0-----:R-:W-:Y:S01]  /*8d60*/  ULEA UR37, UR8, UR37, 0x18 ;  /* 0x0000002508257291 */ /* 0x001fe2000f8ec03f */
[----:B------:R-:W-:Y:S01]  /*8d70*/  LOP3.LUT R16, R16, 0xfffffff7, RZ, 0xc0, !PT ;  /* 0xfffffff710107812 */ /* 0x000fe200078ec0ff */
[----:B------:R-:W-:Y:S01]  /*8d80*/  UIADD3 UR5, UR4, -0x1, URZ ;  /* 0xffffffff04057890 */ /* 0x000fe2000fffe03f */
[----:B------:R-:W-:Y:S01]  /*8d90*/  LOP3.LUT R36, R36, 0xf, RZ, 0xc0, !PT ;  /* 0x0000000f24247812 */ /* 0x000fe200078ec0ff */
[----:B------:R-:W-:Y:S01]  /*8da0*/  IMAD.MOV.U32 R28, RZ, RZ, 0x1 ;  /* 0x00000001ff1c7424 */ /* 0x000fe200078e00ff */
[----:B------:R-:W-:Y:S01]  /*8db0*/  @P0 LOP3.LUT R16, R16, 0x8, RZ, 0xfc, !PT ;  /* 0x0000000810100812 */ /* 0x000fe200078efcff */
[----:B------:R-:W-:Y:S01]  /*8dc0*/  UIMAD UR8, UR5, -0x60, UR36 ;  /* 0xffffffa0050878a4 */ /* 0x000fe2000f8e0224 */
[----:B------:R-:W-:Y:S01]  /*8dd0*/  ISETP.GE.AND P0, PT, R6, UR9, PT ;  /* 0x0000000906007c0c */ /* 0x000fe2000bf06270 */
[----:B------:R-:W-:Y:S01]  /*8de0*/  IMAD.MOV.U32 R18, RZ, RZ, RZ ;  /* 0x000000ffff127224 */ /* 0x000fe200078e00ff */
[----:B------:R-:W-:Y:S01]  /*8df0*/  LOP3.LUT R16, R16, 0xfffffffb, RZ, 0xc0, !PT ;  /* 0xfffffffb10107812 */ /* 0x000fe200078ec0ff */
[----:B------:R-:W-:Y:S01]  /*8e00*/  ULDC UR38, c[0x0][0x448] ;  /* 0x0001120000267ab9 */ /* 0x000fe20000000800 */
[----:B------:R-:W-:Y:S01]  /*8e10*/  IADD3 R3, R3, R0, R2 ;  /* 0x0000000003037210 */ /* 0x000fe20007ffe002 */
[----:B------:R-:W-:Y:S01]  /*8e20*/  ULDC UR6, c[0x0][0x288] ;  /* 0x0000a20000067ab9 */ /* 0x000fe20000000800 */
[----:B------:R-:W-:Y:S01]  /*8e30*/  SEL R2, RZ, 0x8, P0 ;  /* 0x00000008ff027807 */ /* 0x000fe20000000000 */
[----:B------:R-:W-:Y:S01]  /*8e40*/  ULOP3.LUT UR41, UR39, 0x2, URZ, 0xfc, !UPT ;  /* 0x0000000227297892 */ /* 0x000fe2000f8efc3f */
[----:B------:R-:W-:Y:S01]  /*8e50*/  IADD3 R35, -R36, UR8, RZ ;  /* 0x0000000824237c10 */ /* 0x000fe2000fffe1ff */
[----:B------:R-:W-:Y:S01]  /*8e60*/  ULDC UR42, c[0x0][0xc] ;  /* 0x00000300002a7ab9 */ /* 0x000fe20000000800 */
[----:B------:R-:W-:Y:S01]  /*8e70*/  LOP3.LUT R29, R29, 0xffff7fff, RZ, 0xc0, !PT ;  /* 0xffff7fff1d1d7812 */ /* 0x000fe200078ec0ff */
[----:B------:R-:W-:Y:S01]  /*8e80*/  IMAD.IADD R2, R2, 0x1, R3 ;  /* 0x0000000102027824 */ /* 0x000fe200078e0203 */
[----:B------:R-:W-:Y:S01]  /*8e90*/  LOP3.LUT R0, R27, 0x1f8, RZ, 0xc0, !PT ;  /* 0x000001f81b007812 */ /* 0x000fe200078ec0ff */
[----:B------:R-:W-:Y:S01]  /*8ea0*/  IMAD.SHL.U32 R3, R19, 0x10, RZ ;  /* 0x0000001013037824 */ /* 0x000fe200078e00ff */
[----:B------:R-:W-:Y:S01]  /*8eb0*/  @P0 LOP3.LUT R16, R16, 0x4, RZ, 0xfc, !PT ;  /* 0x0000000410100812 */ /* 0x000fe200078efcff */
[----:B------:R-:W-:Y:S01]  /*8ec0*/  UIMAD UR38, UR38, UR6, URZ ;  /* 0x00000006262672a4 */ /* 0x000fe2000f8e023f */
[----:B------:R-:W-:Y:S01]  /*8ed0*/  ISETP.GE.AND P0, PT, R7, UR9, PT ;  /* 0x0000000907007c0c */ /* 0x000fe2000bf06270 */
[----:B------:R-:W-:Y:S01]  /*8ee0*/  UIADD3 UR40, UR4, -0x2, URZ ;  /* 0xfffffffe04287890 */ /* 0x000fe2000fffe03f */
[----:B------:R-:W-:-:S02]  /*8ef0*/  LOP3.LUT R16, R16, 0xbfffffff, RZ, 0xc0, !PT ;  /* 0xbfffffff10107812 */ /* 0x000fc400078ec0ff */
[C---:B------:R-:W-:Y:S02]  /*8f00*/  ISETP.LT.OR P3, PT, R35.reuse, 0x1, P0 ;  /* 0x000000012300780c */ /* 0x040fe40000761670 */
[C---:B------:R-:W-:Y:S02]  /*8f10*/  ISETP.LT.OR P2, PT, R35.reuse, 0x11, P0 ;  /* 0x000000112300780c */ /* 0x040fe40000741670 */
[----:B------:R-:W-:Y:S02]  /*8f20*/  ISETP.LT.OR P1, PT, R35, 0x21, P0 ;  /* 0x000000212300780c */ /* 0x000fe40000721670 */
[----:B------:R-:W-:Y:S02]  /*8f30*/  LOP3.LUT R0, R0, 0x38, R19, 0x78, !PT ;  /* 0x0000003800007812 */ /* 0x000fe400078e7813 */
[----:B------:R-:W-:Y:S01]  /*8f40*/  LOP3.LUT R30, R36, 0x70, R3, 0xf8, !PT ;  /* 0x00000070241e7812 */ /* 0x000fe200078ef803 */
[----:B------:R-:W-:Y:S01]  /*8f50*/  IMAD.U32 R3, RZ, RZ, UR5 ;  /* 0x00000005ff037e24 */ /* 0x000fe2000f8e00ff */
[----:B------:R-:W-:-:S03]  /*8f60*/  LOP3.LUT R27, R0, 0x200, R27, 0xf8, !PT ;  /* 0x00000200001b7812 */ /* 0x000fc600078ef81b */
[----:B------:R-:W-:Y:S01]  /*8f70*/  @P3 LOP3.LUT R29, R29, 0x8000, RZ, 0xfc, !PT ;  /* 0x000080001d1d3812 */ /* 0x000fe200078efcff */
[----:B------:R-:W-:Y:S01]  /*8f80*/  IMAD R0, R3, 0x60, R30 ;  /* 0x0000006003007824 */ /* 0x000fe200078e021e */
[----:B------:R-:W-:Y:S02]  /*8f90*/  ISETP.LT.OR P3, PT, R35, 0x31, P0 ;  /* 0x000000312300780c */ /* 0x000fe40000761670 */
[----:B------:R-:W-:Y:S02]  /*8fa0*/  LOP3.LUT R29, R29, 0xffffbfff, RZ, 0xc0, !PT ;  /* 0xffffbfff1d1d7812 */ /* 0x000fe400078ec0ff */
[----:B------:R1:W-:Y:S01]  /*8fb0*/  STL [R1+0xc], R0 ;  /* 0x00000c0001007387 */ /* 0x0003e20000100800 */
[----:B------:R-:W-:Y:S02]  /*8fc0*/  LEA R8, R27, UR37, 0x1 ;  /* 0x000000251b087c11 */ /* 0x000fe4000f8e08ff */
[----:B------:R-:W-:Y:S02]  /*8fd0*/  @P2 LOP3.LUT R29, R29, 0x4000, RZ, 0xfc, !PT ;  /* 0x000040001d1d2812 */ /* 0x000fe400078efcff */
[----:B------:R-:W-:-:S02]  /*8fe0*/  ISETP.LT.OR P2, PT, R35, 0x41, P0 ;  /* 0x000000412300780c */ /* 0x000fc40000741670 */
[----:B------:R-:W-:-:S04]  /*8ff0*/  LOP3.LUT R29, R29, 0xffffdfff, RZ, 0xc0, !PT ;  /* 0xffffdfff1d1d7812 */ /* 0x000fc800078ec0ff */
[----:B------:R-:W-:Y:S02]  /*9000*/  @P1 LOP3.LUT R29, R29, 0x2000, RZ, 0xfc, !PT ;  /* 0x000020001d1d1812 */ /* 0x000fe400078efcff */
[----:B------:R-:W-:Y:S02]  /*9010*/  ISETP.LT.OR P1, PT, R35, 0x51, P0 ;  /* 0x000000512300780c */ /* 0x000fe40000721670 */
[----:B------:R-:W-:Y:S02]  /*9020*/  LOP3.LUT R29, R29, 0xfffffdff, RZ, 0xc0, !PT ;  /* 0xfffffdff1d1d7812 */ /* 0x000fe400078ec0ff */
[----:B------:R-:W-:Y:S02]  /*9030*/  LOP3.LUT P0, RZ, R2, 0x2, RZ, 0xc0, !PT ;  /* 0x0000000202ff7812 */ /* 0x000fe4000780c0ff */
[----:B------:R-:W-:Y:S02]  /*9040*/  @P3 LOP3.LUT R29, R29, 0x200, RZ, 0xfc, !PT ;  /* 0x000002001d1d3812 */ /* 0x000fe400078efcff */
[----:B------:R-:W-:-:S02]  /*9050*/  ISETP.LT.OR P3, PT, R35, 0x1, !P0 ;  /* 0x000000012300780c */ /* 0x000fc40004761670 */
[----:B------:R-:W-:-:S04]  /*9060*/  LOP3.LUT R29, R29, 0xfffffff7, RZ, 0xc0, !PT ;  /* 0xfffffff71d1d7812 */ /* 0x000fc800078ec0ff */
[----:B------:R-:W-:Y:S02]  /*9070*/  @P2 LOP3.LUT R29, R29, 0x8, RZ, 0xfc, !PT ;  /* 0x000000081d1d2812 */ /* 0x000fe400078efcff */
[----:B------:R-:W-:Y:S02]  /*9080*/  ISETP.LT.OR P2, PT, R35, 0x11, !P0 ;  /* 0x000000112300780c */ /* 0x000fe40004741670 */
        /* <DEDUP_REMOVED lines=12> */
[----:B------:R-:W-:Y:S02]  /*9150*/  LOP3.LUT R29, R29, 0xfffffeff, RZ, 0xc0, !PT ;  /* 0xfffffeff1d1d7812 */ /* 0x000fe400078ec0ff */
[----:B------:R-:W-:Y:S02]  /*9160*/  LOP3.LUT P0, RZ, R2, 0x4, RZ, 0xc0, !PT ;  /* 0x0000000402ff7812 */ /* 0x000fe4000780c0ff */
[----:B------:R-:W-:Y:S02]  /*9170*/  @P3 LOP3.LUT R29, R29, 0x100, RZ, 0xfc, !PT ;  /* 0x000001001d1d3812 */ /* 0x000fe400078efcff */
[----:B------:R-:W-:-:S02]  /*9180*/  ISETP.LT.OR P3, PT, R35, 0x1, !P0 ;  /* 0x000000012300780c */ /* 0x000fc40004761670 */
[----:B------:R-:W-:Y:S02]  /*9190*/  LOP3.LUT R29, R29, 0xfffbffff, RZ, 0xc0, !PT ;  /* 0xfffbffff1d1d7812 */ /* 0x000fe400078ec0ff */
[----:B------:R-:W-:Y:S02]  /*91a0*/  @P2 LOP3.LUT R16, R16, 0x40000000, RZ, 0xfc, !PT ;  /* 0x4000000010102812 */ /* 0x000fe400078efcff */
[----:B------:R-:W-:Y:S02]  /*91b0*/  @P1 LOP3.LUT R29, R29, 0x40000, RZ, 0xfc, !PT ;  /* 0x000400001d1d1812 */ /* 0x000fe400078efcff */
[----:B------:R-:W-:Y:S02]  /*91c0*/  ISETP.LT.OR P2, PT, R35, 0x11, !P0 ;  /* 0x000000112300780c */ /* 0x000fe40004741670 */
[----:B------:R-:W-:Y:S02]  /*91d0*/  LOP3.LUT R29, R29, 0xffffff7f, RZ, 0xc0, !PT ;  /* 0xffffff7f1d1d7812 */ /* 0x000fe400078ec0ff */
[----:B------:R-:W-:-:S02]  /*91e0*/  ISETP.LT.OR P1, PT, R35, 0x21, !P0 ;  /* 0x000000212300780c */ /* 0x000fc40004721670 */
[----:B------:R-:W-:Y:S02]  /*91f0*/  @P3 LOP3.LUT R29, R29, 0x80, RZ, 0xfc, !PT ;  /* 0x000000801d1d3812 */ /* 0x000fe400078efcff */
[----:B------:R-:W-:Y:S02]  /*9200*/  ISETP.LT.OR P3, PT, R35, 0x31, !P0 ;  /* 0x000000312300780c */ /* 0x000fe40004761670 */
[----:B------:R-:W-:Y:S02]  /*9210*/  LOP3.LUT R29, R29, 0xffffffbf, RZ, 0xc0, !PT ;  /* 0xffffffbf1d1d7812 */ /* 0x000fe400078ec0ff */
[----:B------:R-:W-:Y:S02]  /*9220*/  LOP3.LUT R16, R16, 0xdfffffff, RZ, 0xc0, !PT ;  /* 0xdfffffff10107812 */ /* 0x000fe400078ec0ff */
[----:B------:R-:W-:Y:S02]  /*9230*/  @P2 LOP3.LUT R29, R29, 0x40, RZ, 0xfc, !PT ;  /* 0x000000401d1d2812 */ /* 0x000fe400078efcff */
[----:B------:R-:W-:-:S02]  /*9240*/  ISETP.LT.OR P2, PT, R35, 0x41, !P0 ;  /* 0x000000412300780c */ /* 0x000fc40004741670 */
        /* <DEDUP_REMOVED lines=19> */
[----:B------:R-:W-:-:S03]  /*9380*/  LOP3.LUT R29, R29, 0xfffffffe, RZ, 0xc0, !PT ;  /* 0xfffffffe1d1d7812 */ /* 0x000fc600078ec0ff */
[----:B------:R-:W-:Y:S02]  /*9390*/  @P3 LOP3.LUT R16, R16, 0x80000000, RZ, 0xfc, !PT ;  /* 0x8000000010103812 */ /* 0x000fe400078efcff */
[----:B------:R-:W-:Y:S02]  /*93a0*/  @P1 LOP3.LUT R29, R29, 0x1, RZ, 0xfc, !PT ;  /* 0x000000011d1d1812 */ /* 0x000fe400078efcff */
[----:B------:R-:W-:Y:S02]  /*93b0*/  ISETP.LT.OR P1, PT, R35, 0x51, !P0 ;  /* 0x000000512300780c */ /* 0x000fe40004721670 */
[----:B------:R-:W-:Y:S02]  /*93c0*/  ISETP.GE.AND P0, PT, R0, UR36, PT ;  /* 0x0000002400007c0c */ /* 0x000fe4000bf06270 */
[----:B------:R-:W-:Y:S02]  /*93d0*/  LOP3.LUT R16, R16, 0xefffffff, RZ, 0xc0, !PT ;  /* 0xefffffff10107812 */ /* 0x000fe400078ec0ff */
[----:B------:R-:W-:-:S02]  /*93e0*/  ISETP.LT.U32.AND P0, PT, R30, 0x60, !P0 ;  /* 0x000000601e00780c */ /* 0x000fc40004701070 */
[----:B------:R-:W-:Y:S02]  /*93f0*/  @P2 LOP3.LUT R16, R16, 0x10000000, RZ, 0xfc, !PT ;  /* 0x1000000010102812 */ /* 0x000fe400078efcff */
[----:B------:R-:W-:Y:S02]  /*9400*/  ISETP.GE.AND P2, PT, R4, UR11, PT ;  /* 0x0000000b04007c0c */ /* 0x000fe4000bf46270 */
[----:B------:R-:W-:Y:S02]  /*9410*/  LOP3.LUT R16, R16, 0xffefffff, RZ, 0xc0, !PT ;  /* 0xffefffff10107812 */ /* 0x000fe400078ec0ff */
[----:B------:R-:W-:-:S04]  /*9420*/  LOP3.LUT R29, R29, 0xfffeffff, RZ, 0xc0, !PT ;  /* 0xfffeffff1d1d7812 */ /* 0x000fc800078ec0ff */
[----:B------:R-:W-:Y:S02]  /*9430*/  @P1 LOP3.LUT R29, R29, 0x10000, RZ, 0xfc, !PT ;  /* 0x000100001d1d1812 */ /* 0x000fe400078efcff */
[----:B------:R-:W-:Y:S02]  /*9440*/  @P0 LOP3.LUT R16, R16, 0x100000, RZ, 0xfc, !PT ;  /* 0x0010000010100812 */ /* 0x000fe400078efcff */
[----:B------:R-:W-:Y:S02]  /*9450*/  ISETP.GE.AND P1, PT, R5, UR11, PT ;  /* 0x0000000b05007c0c */ /* 0x000fe4000bf26270 */
[----:B------:R-:W-:Y:S02]  /*9460*/  LOP3.LUT R16, R16, 0xfffdffff, RZ, 0xc0, !PT ;  /* 0xfffdffff10107812 */ /* 0x000fe400078ec0ff */
[----:B------:R-:W-:Y:S02]  /*9470*/  ISETP.GE.AND P0, PT, R6, UR11, PT ;  /* 0x0000000b06007c0c */ /* 0x000fe4000bf06270 */
[----:B------:R-:W-:-:S02]  /*9480*/  @P2 LOP3.LUT R16, R16, 0x20000, RZ, 0xfc, !PT ;  /* 0x0002000010102812 */ /* 0x000fc400078efcff */
        /* <DEDUP_REMOVED lines=31> */
.L_x_260:
[----:B0-----:R-:W0:Y:S01]  /*9680*/  LDC R0, c[0x0][0xd38] ;  /* 0x00034e00ff007b82 */ /* 0x001e220000000800 */
[----:B------:R-:W-:Y:S01]  /*9690*/  MOV R24, R37 ;  /* 0x0000002500187202 */ /* 0x000fe20000000f00 */
[----:B------:R-:W-:Y:S05]  /*96a0*/  YIELD ;  /* 0x0000000000007946 */ /* 0x000fea0003800000 */
[----:B------:R-:W-:Y:S01]  /*96b0*/  ULDC.64 UR4, c[0x0][0xb20] ;  /* 0x0002c80000047ab9 */ /* 0x000fe20000000a00 */
[----:B------:R-:W-:Y:S01]  /*96c0*/  IMAD.MOV.U32 R33, RZ, RZ, RZ ;  /* 0x000000ffff217224 */ /* 0x000fe200078e00ff */
[----:B0-----:R-:W-:-:S13]  /*96d0*/  ISETP.NE.AND P0, PT, R0, 0x1, PT ;  /* 0x000000010000780c */ /* 0x001fda0003f05270 */
[----:B------:R-:W0:Y:S08]  /*96e0*/  @P0 LDC R0, c[0x0][0xd3c] ;  /* 0x00034f00ff000b82 */ /* 0x000e300000000800 */
[----:B-1----:R-:W1:Y:S01]  /*96f0*/  @P0 LDC R3, c[0x0][0xd40] ;  /* 0x00035000ff030b82 */ /* 0x002e620000000800 */
[----:B0-----:R-:W-:-:S05]  /*9700*/  @P0 IMAD.HI.U32 R0, R37, R0, RZ ;  /* 0x0000000025000227 */ /* 0x001fca00078e00ff */
[----:B-1----:R-:W-:Y:S02]  /*9710*/  @P0 SHF.R.U32.HI R24, RZ, R3, R0 ;  /* 0x00000003ff180219 */ /* 0x002fe40000011600 */
[----:B------:R-:W0:Y:S03]  /*9720*/  LDC R0, c[0x0][0xd44] ;  /* 0x00035100ff007b82 */ /* 0x000e260000000800 */
[----:B------:R-:W-:Y:S01]  /*9730*/  IMAD.MOV.U32 R22, RZ, RZ, R24 ;  /* 0x000000ffff167224 */ /* 0x000fe200078e0018 */
        /* <DEDUP_REMOVED lines=12> */
[----:B0-2---:R-:W-:Y:S05]  /*9800*/  @!P0 BRA `(.L_x_224) ;  /* 0x0000000000408947 */ /* 0x005fea0003800000 */
[----:B------:R-:W-:Y:S01]  /*9810*/  MOV R2, 0x0 ;  /* 0x0000000000027802 */ /* 0x000fe20000000f00 */
[----:B------:R-:W-:Y:S01]  /*9820*/  ULDC.64 UR4, c[0x4][0x98] ;  /* 0x0100260000047ab9 */ /* 0x000fe20000000a00 */
[----:B------:R-:W-:Y:S01]  /*9830*/  ULDC.64 UR6, c[0x4][0xa0] ;  /* 0x0100280000067ab9 */ /* 0x000fe20000000a00 */
[----:B------:R-:W-:Y:S02]  /*9840*/  IMAD.U32 R4, RZ, RZ, UR4 ;  /* 0x00000004ff047e24 */ /* 0x000fe4000f8e00ff */
[----:B------:R-:W-:Y:S01]  /*9850*/  IMAD.U32 R5, RZ, RZ, UR5 ;  /* 0x00000005ff057e24 */ /* 0x000fe2000f8e00ff */
[----:B------:R-:W0:Y:S01]  /*9860*/  LDC.64 R2, c[0x4][R2] ;  /* 0x0100000002027b82 */ /* 0x000e220000000a00 */
[----:B------:R-:W-:Y:S01]  /*9870*/  ULDC.64 UR4, c[0x4][0x8] ;  /* 0x0100020000047ab9 */ /* 0x000fe20000000a00 */
[----:B------:R-:W-:Y:S01]  /*9880*/  IMAD.U32 R6, RZ, RZ, UR6 ;  /* 0x00000006ff067e24 */ /* 0x000fe2000f8e00ff */
[----:B------:R-:W-:Y:S01]  /*9890*/  MOV R10, UR4 ;  /* 0x00000004000a7c02 */ /* 0x000fe20008000f00 */
[----:B------:R-:W-:-:S02]  /*98a0*/  IMAD.U32 R7, RZ, RZ, UR7 ;  /* 0x00000007ff077e24 */ /* 0x000fc4000f8e00ff */
[----:B------:R-:W-:Y:S02]  /*98b0*/  IMAD.U32 R11, RZ, RZ, UR5 ;  /* 0x00000005ff0b7e24 */ /* 0x000fe4000f8e00ff */
[----:B------:R-:W-:Y:S02]  /*98c0*/  IMAD.MOV.U32 R8, RZ, RZ, 0x70 ;  /* 0x00000070ff087424 */ /* 0x000fe400078e00ff */
[----:B------:R-:W-:Y:S02]  /*98d0*/  IMAD.MOV.U32 R12, RZ, RZ, 0x1 ;  /* 0x00000001ff0c7424 */ /* 0x000fe400078e00ff */
[----:B------:R-:W-:-:S07]  /*98e0*/  IMAD.MOV.U32 R13, RZ, RZ, RZ ;  /* 0x000000ffff0d7224 */ /* 0x000fce00078e00ff */
[----:B------:R-:W-:-:S07]  /*98f0*/  LEPC R20, `(.L_x_224) ;  /* 0x000000001014794e */ /* 0x000fce0000000000 */
[----:B0----5:R-:W-:Y:S05]  /*9900*/  CALL.ABS.NOINC R2 ;  /* 0x0000000002007343 */ /* 0x021fea0003c00000 */
.L_x_224:
        /* <DEDUP_REMOVED lines=11> */
[----:B------:R-:W-:Y:S01]  /*99c0*/  MOV R6, UR6 ;  /* 0x0000000600067c02 */ /* 0x000fe20008000f00 */
[----:B------:R-:W-:Y:S02]  /*99d0*/  IMAD.U32 R7, RZ, RZ, UR7 ;  /* 0x00000007ff077e24 */ /* 0x000fe4000f8e00ff */
[----:B------:R-:W-:-:S02]  /*99e0*/  IMAD.U32 R10, RZ, RZ, UR4 ;  /* 0x00000004ff0a7e24 */ /* 0x000fc4000f8e00ff */
[----:B------:R-:W-:Y:S02]  /*99f0*/  IMAD.U32 R11, RZ, RZ, UR5 ;  /* 0x00000005ff0b7e24 */ /* 0x000fe4000f8e00ff */
[----:B------:R-:W-:Y:S02]  /*9a00*/  IMAD.MOV.U32 R8, RZ, RZ, 0x70 ;  /* 0x00000070ff087424 */ /* 0x000fe400078e00ff */
[----:B------:R-:W-:Y:S02]  /*9a10*/  IMAD.MOV.U32 R12, RZ, RZ, 0x1 ;  /* 0x00000001ff0c7424 */ /* 0x000fe400078e00ff */
[----:B0-----:R-:W-:-:S07]  /*9a20*/  IMAD.MOV.U32 R13, RZ, RZ, RZ ;  /* 0x000000ffff0d7224 */ /* 0x001fce00078e00ff */
[----:B------:R-:W-:-:S07]  /*9a30*/  LEPC R20, `(.L_x_226) ;  /* 0x000000001014794e */ /* 0x000fce0000000000 */
[----:B-1---5:R-:W-:Y:S05]  /*9a40*/  CALL.ABS.NOINC R2 ;  /* 0x0000000002007343 */ /* 0x022fea0003c00000 */
.L_x_226:
[----:B------:R0:W1:Y:S01]  /*9a50*/  LDC.64 R2, c[0x4][R17] ;  /* 0x0100000011027b82 */ /* 0x0000620000000a00 */
[----:B------:R-:W-:Y:S01]  /*9a60*/  ULDC.64 UR4, c[0x4][0x98] ;  /* 0x0100260000047ab9 */ /* 0x000fe20000000a00 */
[----:B------:R-:W-:Y:S01]  /*9a70*/  ULDC.64 UR6, c[0x4][0xa0] ;  /* 0x0100280000067ab9 */ /* 0x000fe20000000a00 */
[----:B------:R-:W-:Y:S01]  /*9a80*/  MOV R4, UR4 ;  /* 0x0000000400047c02 */ /* 0x000fe20008000f00 */
        /* <DEDUP_REMOVED lines=11> */
.L_x_225:
[----:B------:R-:W-:Y:S01]  /*9b40*/  ULDC.64 UR4, c[0x0][0xaf0] ;  /* 0x0002bc0000047ab9 */ /* 0x000fe20000000a00 */
[--C-:B------:R-:W-:Y:S01]  /*9b50*/  IMAD.MOV.U32 R32, RZ, RZ, R22.reuse ;  /* 0x000000ffff207224 */ /* 0x100fe200078e0016 */
[----:B------:R-:W-:Y:S01]  /*9b60*/  ISETP.NE.U32.AND P0, PT, RZ, UR4, PT ;  /* 0x00000004ff007c0c */ /* 0x000fe2000bf05070 */
[----:B------:R-:W0:Y:S01]  /*9b70*/  LDC R8, c[0x0][0x430] ;  /* 0x00010c00ff087b82 */ /* 0x000e220000000800 */
[----:B------:R-:W-:Y:S01]  /*9b80*/  IMAD.MOV R19, RZ, RZ, -R22 ;  /* 0x000000ffff137224 */ /* 0x000fe200078e0a16 */
[----:B------:R-:W-:Y:S01]  /*9b90*/  ULDC UR4, c[0x0][0xd44] ;  /* 0x0003510000047ab9 */ /* 0x000fe20000000800 */
[----:B------:R-:W-:-:S13]  /*9ba0*/  ISETP.NE.AND.EX P0, PT, RZ, UR5, PT, P0 ;  /* 0x00000005ff007c0c */ /* 0x000fda000bf05300 */
[----:B------:R-:W1:Y:S02]  /*9bb0*/  @P0 LDC.64 R2, c[0x0][0xaf0] ;  /* 0x0002bc00ff020b82 */ /* 0x000e640000000a00 */
[----:B-1----:R-:W-:-:S05]  /*9bc0*/  @P0 IMAD.WIDE R2, R22, 0x4, R2 ;  /* 0x0000000416020825 */ /* 0x002fca00078e0202 */
[----:B------:R1:W5:Y:S01]  /*9bd0*/  @P0 LDG.E R32, desc[UR48][R2.64] ;  /* 0x0000003002200981 */ /* 0x000362000c1e1900 */
[----:B------:R-:W-:Y:S01]  /*9be0*/  UMOV UR5, 0xffffffff ;  /* 0xffffffff00057882 */ /* 0x000fe20000000000 */
[----:B------:R-:W-:Y:S02]  /*9bf0*/  IMAD R19, R19, UR4, R24 ;  /* 0x0000000413137c24 */ /* 0x000fe4000f8e0218 */
[----:B0-----:R-:W-:Y:S05]  /*9c00*/  BRA.DIV UR5, `(.L_x_227) ;  /* 0x0000003e05107947 */ /* 0x001fea000b800000 */
.L_x_278:
        /* <DEDUP_REMOVED lines=19> */
[----:B------:R-:W-:-:S05]  /*9d40*/  @P1 IMAD.WIDE.U32 R2, R32, R6, R2 ;  /* 0x0000000620021225 */ /* 0x000fca00078e0002 */
[----:B------:R-:W-:Y:S02]  /*9d50*/  @P1 IADD3 R0, R3, R7, RZ ;  /* 0x0000000703001210 */ /* 0x000fe40007ffe0ff */
[----:B--2---:R-:W-:-:S04]  /*9d60*/  @P1 LEA R4, P0, R2, R4, 0x2 ;  /* 0x0000000402041211 */ /* 0x004fc800078010ff */
[----:B------:R-:W-:-:S05]  /*9d70*/  @P1 LEA.HI.X R5, R2, R5, R0, 0x2, P0 ;  /* 0x0000000502051211 */ /* 0x000fca00000f1400 */
[----:B------:R0:W5:Y:S01]  /*9d80*/  @P1 LDG.E R23, desc[UR48][R4.64] ;  /* 0x0000003004171981 */ /* 0x000162000c1e1900 */
[----:B------:R-:W-:Y:S01]  /*9d90*/  IMAD.U32 R2, RZ, RZ, UR41 ;  /* 0x00000029ff027e24 */ /* 0x000fe2000f8e00ff */
[----:B------:R-:W-:Y:S01]  /*9da0*/  LOP3.LUT R16, R16, 0xffffefff, RZ, 0xc0, !PT ;  /* 0xffffefff10107812 */ /* 0x000fe200078ec0ff */
[----:B------:R-:W-:Y:S01]  /*9db0*/  IMAD.MOV R0, RZ, RZ, -R9 ;  /* 0x000000ffff007224 */ /* 0x000fe200078e0a09 */
[----:B------:R-:W-:Y:S02]  /*9dc0*/  SHF.R.S32.HI R31, RZ, 0x1f, R19 ;  /* 0x0000001fff1f7819 */ /* 0x000fe40000011413 */
[----:B------:R-:W-:Y:S01]  /*9dd0*/  ISETP.NE.AND P0, PT, R2, 0x3, PT ;  /* 0x000000030200780c */ /* 0x000fe20003f05270 */
[----:B------:R-:W-:-:S12]  /*9de0*/  IMAD R25, R8, R0, R25 ;  /* 0x0000000008197224 */ /* 0x000fd800078e0219 */
[----:B------:R-:W-:Y:S01]  /*9df0*/  @P0 LOP3.LUT R16, R16, 0x1000, RZ, 0xfc, !PT ;  /* 0x0000100010100812 */ /* 0x000fe200078efcff */
[----:B0-----:R-:W-:Y:S06]  /*9e00*/  @!P0 BRA `(.L_x_228) ;  /* 0x0000000000048947 */ /* 0x001fec0003800000 */
[----:B------:R-:W-:Y:S01]  /*9e10*/  BPT.TRAP 0x1 ;  /* 0x000000040000795c */ /* 0x000fe20000300000 */
.L_x_228:
[----:B------:R-:W-:Y:S01]  /*9e20*/  LEA R17, R18, UR37, 0x3 ;  /* 0x0000002512117c11 */ /* 0x000fe2000f8e18ff */
[----:B------:R-:W-:Y:S01]  /*9e30*/  BSSY B0, `(.L_x_229) ;  /* 0x0000004000007945 */ /* 0x000fe20003800000 */
[----:B------:R-:W-:-:S04]  /*9e40*/  SHF.L.U32 R0, R28, 0x1f, RZ ;  /* 0x0000001f1c007819 */ /* 0x000fc800000006ff */
[----:B------:R-:W0:Y:S02]  /*9e50*/  SYNCS.PHASECHK.TRANS64.TRYWAIT P0, [R17+URZ+0x32440], R0 ;  /* 0x03244000110075a7 */ /* 0x000e24000800017f */
[----:B0-----:R-:W-:Y:S05]  /*9e60*/  @!P0 BRA `(.L_x_230) ;  /* 0x0000003800ac8947 */ /* 0x001fea0003800000 */
.L_x_279:
[----:B------:R-:W-:Y:S05]  /*9e70*/  BSYNC B0 ;  /* 0x0000000000007941 */ /* 0x000fea0003800000 */
.L_x_229:
[----:B0-----:R-:W-:Y:S01]  /*9e80*/  SHF.R.S32.HI R0, RZ, 0x1f, R25 ;  /* 0x0000001fff007819 */ /* 0x001fe20000011419 */
[----:B------:R-:W0:Y:S01]  /*9e90*/  S2R R20, SR_TID.X ;  /* 0x0000000000147919 */ /* 0x000e220000002100 */
[----:B------:R-:W-:Y:S01]  /*9ea0*/  ULDC.64 UR4, c[0x0][0x300] ;  /* 0x0000c00000047ab9 */ /* 0x000fe20000000a00 */
[----:B-----5:R-:W-:Y:S01]  /*9eb0*/  SHF.R.S32.HI R4, RZ, 0x1f, R23 ;  /* 0x0000001fff047819 */ /* 0x020fe20000011417 */
[----:B------:R-:W-:Y:S01]  /*9ec0*/  IMAD.WIDE.U32 R2, R25, UR4, RZ ;  /* 0x0000000419027c25 */ /* 0x000fe2000f8e00ff */
[----:B------:R1:W-:Y:S01]  /*9ed0*/  STL [R1], R0 ;  /* 0x0000000001007387 */ /* 0x0003e20000100800 */
[----:B------:R-:W-:-:S03]  /*9ee0*/  LOP3.LUT P1, RZ, R16, 0x1, RZ, 0xc0, !PT ;  /* 0x0000000110ff7812 */ /* 0x000fc6000782c0ff */
[----:B------:R2:W-:Y:S01]  /*9ef0*/  STL [R1+0x4], R4 ;  /* 0x0000040401007387 */ /* 0x0005e20000100800 */
[----:B-1----:R-:W-:-:S04]  /*9f00*/  IMAD R0, R0, UR4, RZ ;  /* 0x0000000400007c24 */ /* 0x002fc8000f8e02ff */
        /* <DEDUP_REMOVED lines=8> */
[----:B0-----:R-:W-:Y:S01]  /*9f90*/  SHF.L.U32 R20, R20, 0x3, RZ ;  /* 0x0000000314147819 */ /* 0x001fe200000006ff */
[----:B------:R-:W-:Y:S02]  /*9fa0*/  IMAD R0, R31, UR4, RZ ;  /* 0x000000041f007c24 */ /* 0x000fe4000f8e02ff */
[----:B------:R-:W-:Y:S01]  /*9fb0*/  IMAD.WIDE.U32 R2, R19, UR4, R2 ;  /* 0x0000000413027c25 */ /* 0x000fe2000f8e0002 */
[----:B------:R-:W-:-:S03]  /*9fc0*/  LOP3.LUT R20, R20, 0x38, RZ, 0xc0, !PT ;  /* 0x0000003814147812 */ /* 0x000fc600078ec0ff */
[----:B------:R-:W-:Y:S01]  /*9fd0*/  IMAD R5, R19, UR5, R0 ;  /* 0x0000000513057c24 */ /* 0x000fe2000f8e0200 */
[----:B------:R-:W-:Y:S01]  /*9fe0*/  ULDC.64 UR4, c[0x0][0x2e8] ;  /* 0x0000ba0000047ab9 */ /* 0x000fe20000000a00 */
[----:B--2---:R-:W-:Y:S01]  /*9ff0*/  IMAD R4, R18, 0x1800, R27 ;  /* 0x0000180012047824 */ /* 0x004fe200078e021b */
[----:B------:R-:W-:Y:S01]  /*a000*/  LEA R0, P0, R2, UR4, 0x1 ;  /* 0x0000000402007c11 */ /* 0x000fe2000f8008ff */
[----:B------:R-:W-:Y:S01]  /*a010*/  IMAD.IADD R5, R3, 0x1, R5 ;  /* 0x0000000103057824 */ /* 0x000fe200078e0205 */
[----:B------:R-:W-:-:S04]  /*a020*/  UMOV UR4, 0xffffffff ;  /* 0xffffffff00047882 */ /* 0x000fc80000000000 */
        /* <DEDUP_REMOVED lines=19> */
[----:B------:R-:W0:Y:S02]  /*a160*/  SHFL.IDX PT, R14, R0, 0x2, 0x181f ;  /* 0x00581f00000e7f89 */ /* 0x000e2400000e0000 */
[----:B------:R-:W-:Y:S02]  /*a170*/  @P5 IMAD.X R6, RZ, RZ, R6, P0 ;  /* 0x000000ffff065224 */ /* 0x000fe400000e0606 */
[----:B------:R-:W-:Y:S02]  /*a180*/  @P5 IMAD.MOV.U32 R2, RZ, RZ, R11 ;  /* 0x000000ffff025224 */ /* 0x000fe400078e000b */
[----:B------:R-:W-:-:S05]  /*a190*/  @P5 IMAD.MOV.U32 R3, RZ, RZ, R6 ;  /* 0x000000ffff035224 */ /* 0x000fca00078e0006 */
[----:B------:R1:W-:Y:S01]  /*a1a0*/  @P5 LDGSTS.E.BYPASS.LTC128B.128 [R12+0x1cc00], desc[UR48][R2.64], !P1 ;  /* 0x1cc00000020c5fae */ /* 0x0003e2000c901d70 */
[----:B0-----:R-:W-:-:S03]  /*a1b0*/  @P4 LEA R10, P0, R20, R14, 0x1 ;  /* 0x0000000e140a4211 */ /* 0x001fc600078008ff */
[----:B-1----:R-:W-:Y:S01]  /*a1c0*/  SHFL.IDX PT, R2, R5, 0x4, 0x181f ;  /* 0x00981f0005027f89 */ /* 0x002fe200000e0000 */
[----:B------:R-:W-:-:S03]  /*a1d0*/  @P4 LEA R12, R4, UR37, 0x1 ;  /* 0x00000025040c4c11 */ /* 0x000fc6000f8e08ff */
[----:B------:R-:W0:Y:S01]  /*a1e0*/  SHFL.IDX PT, R14, R0, 0x3, 0x181f ;  /* 0x00781f00000e7f89 */ /* 0x000e2200000e0000 */
[----:B------:R-:W-:-:S03]  /*a1f0*/  @P4 IMAD.X R9, RZ, RZ, R9, P0 ;  /* 0x000000ffff094224 */ /* 0x000fc600000e0609 */
[----:B------:R-:W-:Y:S01]  /*a200*/  SHFL.IDX PT, R5, R5, 0x5, 0x181f ;  /* 0x00b81f0005057f89 */ /* 0x000fe200000e0000 */
[----:B------:R-:W-:Y:S01]  /*a210*/  @P4 IMAD.MOV.U32 R3, RZ, RZ, R9 ;  /* 0x000000ffff034224 */ /* 0x000fe200078e0009 */
[----:B------:R-:W-:Y:S02]  /*a220*/  @P3 LEA R9, R4, UR37, 0x1 ;  /* 0x0000002504093c11 */ /* 0x000fe4000f8e08ff */
[C---:B0-----:R-:W-:Y:S02]  /*a230*/  @P3 LEA R8, P0, R20.reuse, R14, 0x1 ;  /* 0x0000000e14083211 */ /* 0x041fe400078008ff */
[----:B------:R-:W0:Y:S03]  /*a240*/  SHFL.IDX PT, R14, R0, 0x4, 0x181f ;  /* 0x00981f00000e7f89 */ /* 0x000e2600000e0000 */
[----:B------:R-:W-:Y:S01]  /*a250*/  @P3 IMAD.X R7, RZ, RZ, R7, P0 ;  /* 0x000000ffff073224 */ /* 0x000fe200000e0607 */
[----:B0-----:R-:W-:-:S02]  /*a260*/  @P2 LEA R6, P0, R20, R14, 0x1 ;  /* 0x0000000e14062211 */ /* 0x001fc400078008ff */
[----:B------:R0:W1:Y:S02]  /*a270*/  SHFL.IDX PT, R14, R0, 0x5, 0x181f ;  /* 0x00b81f00000e7f89 */ /* 0x00006400000e0000 */
[----:B------:R-:W-:Y:S01]  /*a280*/  @P2 IADD3.X R11, RZ, R2, RZ, P0, !PT ;  /* 0x00000002ff0b2210 */ /* 0x000fe200007fe4ff */
        /* <DEDUP_REMOVED lines=9> */
.L_x_293:
[----:B------:R-:W-:-:S13]  /*a320*/  ISETP.GE.AND P2, PT, R35, 0x51, PT ;  /* 0x000000512300780c */ /* 0x000fda0003f46270 */
[----:B0-----:R-:W-:-:S04]  /*a330*/  @P2 LEA R2, P0, R20, R14, 0x1 ;  /* 0x0000000e14022211 */ /* 0x001fc800078008ff */
[----:B------:R-:W-:Y:S02]  /*a340*/  @P2 IADD3.X R3, RZ, R5, RZ, P0, !PT ;  /* 0x00000005ff032210 */ /* 0x000fe400007fe4ff */
[----:B------:R-:W-:Y:S02]  /*a350*/  @P2 LEA R5, R4, UR37, 0x1 ;  /* 0x0000002504052c11 */ /* 0x000fe4000f8e08ff */
[----:B------:R-:W-:-:S03]  /*a360*/  PLOP3.LUT P0, PT, PT, PT, PT, 0x80, 0x0 ;  /* 0x000000000000781c */ /* 0x000fc60003f0f070 */
[----:B------:R-:W-:Y:S01]  /*a370*/  @!PT LDS RZ, [RZ] ;  /* 0x00000000fffff984 */ /* 0x000fe20000000800 */
[----:B------:R-:W-:Y:S01]  /*a380*/  @!PT LDS RZ, [RZ] ;  /* 0x00000000fffff984 */ /* 0x000fe20000000800 */
[----:B------:R-:W-:Y:S01]  /*a390*/  @!PT LDS RZ, [RZ] ;  /* 0x00000000fffff984 */ /* 0x000fe20000000800 */
[----:B------:R0:W-:Y:S01]  /*a3a0*/  @P2 LDGSTS.E.BYPASS.LTC128B.128 [R5+0x1ec00], desc[UR48][R2.64], !P1 ;  /* 0x1ec0000002052fae */ /* 0x0001e2000c901d70 */
[----:B------:R-:W-:-:S09]  /*a3b0*/  NOP ;  /* 0x0000000000007918 */ /* 0x000fd20000000000 */
.L_x_232:
        /* <DEDUP_REMOVED lines=11> */
.L_x_233:
[----:B------:R1:W-:Y:S02]  /*a470*/  SYNCS.ARRIVE.TRANS64.A1T0 RZ, [R17+URZ+0x32430], RZ ;  /* 0x032430ff11ff79a7 */ /* 0x0003e4000810003f */
[----:B------:R-:W-:Y:S05]  /*a480*/  WARPSYNC.ALL ;  /* 0x0000000000007948 */ /* 0x000fea0003800000 */
[----:B------:R-:W-:Y:S01]  /*a490*/  UIADD3 UR4, UR37, 0x18400, URZ ;  /* 0x0001840025047890 */ /* 0x000fe2000fffe03f */
[----:B------:R-:W-:-:S03]  /*a4a0*/  SHF.R.S32.HI R26, RZ, 0x1f, R22 ;  /* 0x0000001fff1a7819 */ /* 0x000fc60000011416 */
        /* <DEDUP_REMOVED lines=8> */
[----:B------:R-:W-:Y:S01]  /*a530*/  IMAD.U32 R4, RZ, RZ, UR6 ;  /* 0x00000006ff047e24 */ /* 0x000fe2000f8e00ff */
[----:B------:R-:W-:Y:S01]  /*a540*/  MOV R11, UR5 ;  /* 0x00000005000b7c02 */ /* 0x000fe20008000f00 */
[----:B------:R-:W0:Y:S01]  /*a550*/  LDC.64 R2, c[0x4][R2] ;  /* 0x0100000002027b82 */ /* 0x000e220000000a00 */
[----:B------:R-:W-:Y:S02]  /*a560*/  IMAD.U32 R5, RZ, RZ, UR7 ;  /* 0x00000007ff057e24 */ /* 0x000fe4000f8e00ff */
[----:B------:R-:W-:Y:S02]  /*a570*/  IMAD.U32 R6, RZ, RZ, UR8 ;  /* 0x00000008ff067e24 */ /* 0x000fe4000f8e00ff */
[----:B------:R-:W-:-:S02]  /*a580*/  IMAD.U32 R7, RZ, RZ, UR9 ;  /* 0x00000009ff077e24 */ /* 0x000fc4000f8e00ff */
[----:B------:R-:W-:Y:S02]  /*a590*/  IMAD.U32 R10, RZ, RZ, UR4 ;  /* 0x00000004ff0a7e24 */ /* 0x000fe4000f8e00ff */
[----:B------:R-:W-:Y:S02]  /*a5a0*/  IMAD.MOV.U32 R8, RZ, RZ, 0x70 ;  /* 0x00000070ff087424 */ /* 0x000fe400078e00ff */
[----:B------:R-:W-:Y:S02]  /*a5b0*/  IMAD.MOV.U32 R12, RZ, RZ, 0x1 ;  /* 0x00000001ff0c7424 */ /* 0x000fe400078e00ff */
[----:B------:R-:W-:-:S07]  /*a5c0*/  IMAD.MOV.U32 R13, RZ, RZ, RZ ;  /* 0x000000ffff0d7224 */ /* 0x000fce00078e00ff */
[----:B------:R-:W-:-:S07]  /*a5d0*/  LEPC R20, `(.L_x_234) ;  /* 0x000000001014794e */ /* 0x000fce0000000000 */
[----:B01----:R-:W-:Y:S05]  /*a5e0*/  CALL.ABS.NOINC R2 ;  /* 0x0000000002007343 */ /* 0x003fea0003c00000 */
.L_x_234:
[----:B------:R-:W2:Y:S01]  /*a5f0*/  LDC R6, c[0x0][0x448] ;  /* 0x00011200ff067b82 */ /* 0x000ea20000000800 */
[----:B------:R-:W-:Y:S01]  /*a600*/  IMAD.MOV R0, RZ, RZ, -R24 ;  /* 0x000000ffff007224 */ /* 0x000fe200078e0a18 */
[----:B------:R-:W-:Y:S01]  /*a610*/  ULDC UR4, c[0x0][0xd38] ;  /* 0x00034e0000047ab9 */ /* 0x000fe20000000800 */
[----:B------:R-:W-:Y:S02]  /*a620*/  LOP3.LUT R16, R16, 0xfff7ffff, RZ, 0xc0, !PT ;  /* 0xfff7ffff10107812 */ /* 0x000fe400078ec0ff */
[----:B------:R-:W-:Y:S01]  /*a630*/  IMAD R0, R0, UR4, R37 ;  /* 0x0000000400007c24 */ /* 0x000fe2000f8e0225 */
[----:B------:R-:W-:-:S03]  /*a640*/  ULDC.64 UR4, c[0x0][0x2d8] ;  /* 0x0000b60000047ab9 */ /* 0x000fc60000000a00 */
[----:B------:R-:W-:-:S05]  /*a650*/  IMAD.SHL.U32 R0, R0, 0x80, RZ ;  /* 0x0000008000007824 */ /* 0x000fca00078e00ff */
[----:B------:R-:W-:-:S05]  /*a660*/  LOP3.LUT R24, R30, R0, RZ, 0xfc, !PT ;  /* 0x000000001e187212 */ /* 0x000fca00078efcff */
[----:B------:R-:W-:Y:S01]  /*a670*/  IMAD.MOV.U32 R4, RZ, RZ, R24 ;  /* 0x000000ffff047224 */ /* 0x000fe200078e0018 */
[----:B--2---:R-:W-:-:S13]  /*a680*/  ISETP.NE.AND P0, PT, R6, 0x1, PT ;  /* 0x000000010600780c */ /* 0x004fda0003f05270 */
[----:B0-----:R-:W0:Y:S01]  /*a690*/  @P0 LDC R3, c[0x0][0x44c] ;  /* 0x00011300ff030b82 */ /* 0x001e220000000800 */
[----:B------:R-:W-:-:S04]  /*a6a0*/  @P0 LOP3.LUT R16, R16, 0x80000, RZ, 0xfc, !PT ;  /* 0x0008000010100812 */ /* 0x000fc800078efcff */
[----:B------:R-:W-:-:S03]  /*a6b0*/  LOP3.LUT P1, RZ, R16, 0x4000000, RZ, 0xc0, !PT ;  /* 0x0400000010ff7812 */ /* 0x000fc6000782c0ff */
[----:B------:R-:W2:Y:S01]  /*a6c0*/  @P0 LDC R5, c[0x0][0x450] ;  /* 0x00011400ff050b82 */ /* 0x000ea20000000800 */
[----:B0-----:R-:W-:-:S05]  /*a6d0*/  @P0 IMAD.HI.U32 R2, R24, R3, RZ ;  /* 0x0000000318020227 */ /* 0x001fca00078e00ff */
[----:B--2---:R-:W-:Y:S01]  /*a6e0*/  @P0 SHF.R.U32.HI R4, RZ, R5, R2 ;  /* 0x00000005ff040219 */ /* 0x004fe20000011602 */
[----:B------:R-:W-:-:S04]  /*a6f0*/  IMAD R2, R31, UR4, RZ ;  /* 0x000000041f027c24 */ /* 0x000fc8000f8e02ff */
[C---:B------:R-:W-:Y:S02]  /*a700*/  IMAD R5, R19.reuse, UR5, R2 ;  /* 0x0000000513057c24 */ /* 0x040fe4000f8e0202 */
[----:B------:R-:W-:Y:S01]  /*a710*/  IMAD.WIDE.U32 R2, R19, UR4, RZ ;  /* 0x0000000413027c25 */ /* 0x000fe2000f8e00ff */
[----:B------:R-:W-:-:S04]  /*a720*/  ULDC.64 UR4, c[0x0][0x2e0] ;  /* 0x0000b80000047ab9 */ /* 0x000fc80000000a00 */
[----:B------:R-:W-:Y:S01]  /*a730*/  IADD3 R3, R3, R5, RZ ;  /* 0x0000000503037210 */ /* 0x000fe20007ffe0ff */
[----:B------:R-:W-:-:S04]  /*a740*/  IMAD R5, R26, UR4, RZ ;  /* 0x000000041a057c24 */ /* 0x000fc8000f8e02ff */
[C---:B------:R-:W-:Y:S02]  /*a750*/  IMAD R5, R22.reuse, UR5, R5 ;  /* 0x0000000516057c24 */ /* 0x040fe4000f8e0205 */
[----:B------:R-:W-:Y:S01]  /*a760*/  IMAD.WIDE.U32 R2, R22, UR4, R2 ;  /* 0x0000000416027c25 */ /* 0x000fe2000f8e0002 */
[----:B------:R-:W-:-:S03]  /*a770*/  ULDC.64 UR4, c[0x0][0x2d0] ;  /* 0x0000b40000047ab9 */ /* 0x000fc60000000a00 */
[----:B------:R-:W-:Y:S02]  /*a780*/  IMAD.IADD R3, R3, 0x1, R5 ;  /* 0x0000000103037824 */ /* 0x000fe400078e0205 */
[----:B------:R-:W-:Y:S02]  /*a790*/  IMAD.MOV R5, RZ, RZ, -R4 ;  /* 0x000000ffff057224 */ /* 0x000fe400078e0a04 */
[----:B------:R-:W-:-:S04]  /*a7a0*/  IMAD.WIDE.U32 R2, R4, UR4, R2 ;  /* 0x0000000404027c25 */ /* 0x000fc8000f8e0002 */
[----:B------:R-:W-:Y:S01]  /*a7b0*/  IMAD R5, R6, R5, R24 ;  /* 0x0000000506057224 */ /* 0x000fe200078e0218 */
[----:B------:R-:W-:-:S05]  /*a7c0*/  SHF.R.S32.HI R6, RZ, 0x1f, R4 ;  /* 0x0000001fff067819 */ /* 0x000fca0000011404 */
[----:B------:R-:W-:-:S04]  /*a7d0*/  IMAD R6, R6, UR4, RZ ;  /* 0x0000000406067c24 */ /* 0x000fc8000f8e02ff */
        /* <DEDUP_REMOVED lines=13> */
[----:B------:R1:W-:Y:S01]  /*a8b0*/  STL [R1+0x10], R17 ;  /* 0x0000101101007387 */ /* 0x0003e20000100800 */
[----:B------:R-:W-:Y:S01]  /*a8c0*/  IMAD.IADD R0, R36, 0x1, R0 ;  /* 0x0000000124007824 */ /* 0x000fe200078e0200 */
[----:B------:R-:W-:Y:S02]  /*a8d0*/  LOP3.LUT R16, R16, 0xfffff7ff, RZ, 0xc0, !PT ;  /* 0xfffff7ff10107812 */ /* 0x000fe400078ec0ff */
[----:B------:R-:W0:Y:S01]  /*a8e0*/  SHFL.IDX PT, R14, R4, RZ, 0x181f ;  /* 0x00181fff040e7589 */ /* 0x000e2200000e0000 */
[C---:B------:R-:W-:Y:S01]  /*a8f0*/  VIADD R6, R0.reuse, 0x10 ;  /* 0x0000001000067836 */ /* 0x040fe20000000000 */
[C---:B------:R-:W-:Y:S02]  /*a900*/  ISETP.GE.AND P2, PT, R0.reuse, UR38, PT ;  /* 0x0000002600007c0c */ /* 0x040fe4000bf46270 */
[----:B------:R-:W2:Y:S01]  /*a910*/  SHFL.IDX PT, R3, R5, RZ, 0x181f ;  /* 0x00181fff05037589 */ /* 0x000ea200000e0000 */
[----:B------:R-:W-:Y:S02]  /*a920*/  IADD3 R13, R0, 0x40, RZ ;  /* 0x00000040000d7810 */ /* 0x000fe40007ffe0ff */
[----:B------:R-:W-:Y:S01]  /*a930*/  LOP3.LUT R29, R29, 0xffefffff, RZ, 0xc0, !PT ;  /* 0xffefffff1d1d7812 */ /* 0x000fe200078ec0ff */
[----:B-1----:R-:W1:Y:S01]  /*a940*/  S2R R17, SR_TID.X ;  /* 0x0000000000117919 */ /* 0x002e620000002100 */
[----:B------:R-:W-:Y:S01]  /*a950*/  ISETP.GE.AND P4, PT, R13, UR38, PT ;  /* 0x000000260d007c0c */ /* 0x000fe2000bf86270 */
[----:B------:R-:W3:Y:S05]  /*a960*/  SHFL.IDX PT, R10, R4, 0x1, 0x181f ;  /* 0x00381f00040a7f89 */ /* 0x000eea00000e0000 */
[----:B------:R-:W-:Y:S01]  /*a970*/  @P2 LOP3.LUT R16, R16, 0x800, RZ, 0xfc, !PT ;  /* 0x0000080010102812 */ /* 0x000fe200078efcff */
[----:B------:R-:W4:Y:S03]  /*a980*/  SHFL.IDX PT, R2, R5, 0x1, 0x181f ;  /* 0x00381f0005027f89 */ /* 0x000f2600000e0000 */
[----:B------:R-:W-:Y:S01]  /*a990*/  LOP3.LUT R16, R16, 0xfffffbff, RZ, 0xc0, !PT ;  /* 0xfffffbff10107812 */ /* 0x000fe200078ec0ff */
[----:B------:R-:W4:Y:S04]  /*a9a0*/  SHFL.IDX PT, R9, R4, 0x2, 0x181f ;  /* 0x00581f0004097f89 */ /* 0x000f2800000e0000 */
[----:B------:R-:W4:Y:S04]  /*a9b0*/  SHFL.IDX PT, R8, R5, 0x2, 0x181f ;  /* 0x00581f0005087f89 */ /* 0x000f2800000e0000 */
[----:B------:R-:W4:Y:S04]  /*a9c0*/  SHFL.IDX PT, R7, R4, 0x3, 0x181f ;  /* 0x00781f0004077f89 */ /* 0x000f2800000e0000 */
[----:B------:R-:W-:Y:S04]  /*a9d0*/  SHFL.IDX PT, R21, R4, 0x5, 0x181f ;  /* 0x00b81f0004157f89 */ /* 0x000fe800000e0000 */
[----:B------:R-:W-:Y:S01]  /*a9e0*/  SHFL.IDX PT, R15, R4, 0x6, 0x181f ;  /* 0x00d81f00040f7f89 */ /* 0x000fe200000e0000 */
[----:B-1----:R-:W-:-:S05]  /*a9f0*/  IMAD.SHL.U32 R17, R17, 0x8, RZ ;  /* 0x0000000811117824 */ /* 0x002fca00078e00ff */
[----:B------:R-:W-:-:S04]  /*aa00*/  LOP3.LUT R17, R17, 0x38, RZ, 0xc0, !PT ;  /* 0x0000003811117812 */ /* 0x000fc800078ec0ff */
[C---:B0-----:R-:W-:Y:S02]  /*aa10*/  @!P2 LEA R12, P0, R17.reuse, R14, 0x1 ;  /* 0x0000000e110ca211 */ /* 0x041fe400078008ff */
[----:B------:R-:W-:Y:S02]  /*aa20*/  SHFL.IDX PT, R14, R4, 0x4, 0x181f ;  /* 0x00981f00040e7f89 */ /* 0x000fe400000e0000 */
[----:B--2---:R-:W-:Y:S02]  /*aa30*/  @!P2 IADD3.X R3, RZ, R3, RZ, P0, !PT ;  /* 0x00000003ff03a210 */ /* 0x004fe400007fe4ff */
[----:B------:R-:W-:Y:S02]  /*aa40*/  ISETP.GE.AND P2, PT, R6, UR38, PT ;  /* 0x0000002606007c0c */ /* 0x000fe4000bf46270 */
[----:B------:R-:W0:Y:S11]  /*aa50*/  SHFL.IDX PT, R6, R5, 0x3, 0x181f ;  /* 0x00781f0005067f89 */ /* 0x000e3600000e0000 */
[----:B---3--:R-:W-:-:S02]  /*aa60*/  @!P2 LEA R10, P0, R17, R10, 0x1 ;  /* 0x0000000a110aa211 */ /* 0x008fc400078008ff */
[----:B------:R-:W-:-:S03]  /*aa70*/  @P2 LOP3.LUT R16, R16, 0x400, RZ, 0xfc, !PT ;  /* 0x0000040010102812 */ /* 0x000fc600078efcff */
[----:B----4-:R-:W-:Y:S01]  /*aa80*/  @!P2 IMAD.X R11, RZ, RZ, R2, P0 ;  /* 0x000000ffff0ba224 */ /* 0x010fe200000e0602 */
[----:B------:R-:W-:Y:S01]  /*aa90*/  LOP3.LUT R16, R16, 0xfffffdff, RZ, 0xc0, !PT ;  /* 0xfffffdff10107812 */ /* 0x000fe200078ec0ff */
[----:B------:R-:W-:-:S05]  /*aaa0*/  VIADD R2, R0, 0x20 ;  /* 0x0000002000027836 */ /* 0x000fca0000000000 */
[----:B------:R-:W-:Y:S01]  /*aab0*/  ISETP.GE.AND P6, PT, R2, UR38, PT ;  /* 0x0000002602007c0c */ /* 0x000fe2000bfc6270 */
[----:B------:R-:W-:-:S05]  /*aac0*/  VIADD R2, R0, 0x30 ;  /* 0x0000003000027836 */ /* 0x000fca0000000000 */
[----:B------:R-:W-:Y:S02]  /*aad0*/  ISETP.GE.AND P5, PT, R2, UR38, PT ;  /* 0x0000002602007c0c */ /* 0x000fe4000bfa6270 */
[----:B------:R-:W1:Y:S05]  /*aae0*/  SHFL.IDX PT, R2, R5, 0x4, 0x181f ;  /* 0x00981f0005027f89 */ /* 0x000e6a00000e0000 */
[----:B------:R-:W-:Y:S02]  /*aaf0*/  @!P6 LEA R9, P0, R17, R9, 0x1 ;  /* 0x000000091109e211 */ /* 0x000fe400078008ff */
[----:B------:R-:W-:Y:S02]  /*ab00*/  @P6 LOP3.LUT R16, R16, 0x200, RZ, 0xfc, !PT ;  /* 0x0000020010106812 */ /* 0x000fe400078efcff */
[----:B------:R-:W-:Y:S01]  /*ab10*/  @P6 LOP3.LUT R29, R29, 0x100000, RZ, 0xfc, !PT ;  /* 0x001000001d1d6812 */ /* 0x000fe200078efcff */
[----:B------:R-:W-:Y:S01]  /*ab20*/  @!P6 IMAD.X R8, RZ, RZ, R8, P0 ;  /* 0x000000ffff08e224 */ /* 0x000fe200000e0608 */
[----:B------:R-:W-:-:S02]  /*ab30*/  @!P5 LEA R7, P0, R17, R7, 0x1 ;  /* 0x000000071107d211 */ /* 0x000fc400078008ff */
[C---:B------:R-:W-:Y:S02]  /*ab40*/  LOP3.LUT P6, RZ, R16.reuse, 0x800, RZ, 0xc0, !PT ;  /* 0x0000080010ff7812 */ /* 0x040fe400078cc0ff */
[----:B------:R-:W-:Y:S01]  /*ab50*/  LOP3.LUT R16, R16, 0xfffffeff, RZ, 0xc0, !PT ;  /* 0xfffffeff10107812 */ /* 0x000fe200078ec0ff */
[----:B0-----:R-:W-:Y:S01]  /*ab60*/  @!P5 IMAD.X R6, RZ, RZ, R6, P0 ;  /* 0x000000ffff06d224 */ /* 0x001fe200000e0606 */
[----:B------:R-:W-:Y:S02]  /*ab70*/  @!P4 LEA R14, P0, R17, R14, 0x1 ;  /* 0x0000000e110ec211 */ /* 0x000fe400078008ff */
[----:B------:R-:W-:-:S04]  /*ab80*/  @P5 LOP3.LUT R16, R16, 0x100, RZ, 0xfc, !PT ;  /* 0x0000010010105812 */ /* 0x000fc800078efcff */
[----:B------:R-:W-:Y:S01]  /*ab90*/  LOP3.LUT R16, R16, 0xffffff7f, RZ, 0xc0, !PT ;  /* 0xffffff7f10107812 */ /* 0x000fe200078ec0ff */
[----:B-1----:R-:W-:Y:S02]  /*aba0*/  @!P4 IMAD.X R13, RZ, RZ, R2, P0 ;  /* 0x000000ffff0dc224 */ /* 0x002fe400000e0602 */
[----:B------:R-:W-:Y:S01]  /*abb0*/  VIADD R2, R0, 0x50 ;  /* 0x0000005000027836 */ /* 0x000fe20000000000 */
[----:B------:R-:W-:-:S04]  /*abc0*/  @P4 LOP3.LUT R16, R16, 0x80, RZ, 0xfc, !PT ;  /* 0x0000008010104812 */ /* 0x000fc800078efcff */
[----:B------:R-:W-:Y:S01]  /*abd0*/  ISETP.GE.AND P3, PT, R2, UR38, PT ;  /* 0x0000002602007c0c */ /* 0x000fe2000bf66270 */
[----:B------:R-:W-:Y:S01]  /*abe0*/  VIADD R2, R0, 0x60 ;  /* 0x0000006000027836 */ /* 0x000fe20000000000 */
[----:B------:R-:W-:-:S04]  /*abf0*/  LOP3.LUT R16, R16, 0xffffffbf, RZ, 0xc0, !PT ;  /* 0xffffffbf10107812 */ /* 0x000fc800078ec0ff */
[----:B------:R-:W-:Y:S02]  /*ac00*/  ISETP.GE.AND P2, PT, R2, UR38, PT ;  /* 0x0000002602007c0c */ /* 0x000fe4000bf46270 */
[----:B------:R-:W0:Y:S05]  /*ac10*/  SHFL.IDX PT, R2, R5, 0x5, 0x181f ;  /* 0x00b81f0005027f89 */ /* 0x000e2a00000e0000 */
[----:B------:R-:W-:Y:S02]  /*ac20*/  @!P3 LEA R21, P0, R17, R21, 0x1 ;  /* 0x000000151115b211 */ /* 0x000fe400078008ff */
[----:B------:R-:W-:-:S04]  /*ac30*/  @P3 LOP3.LUT R16, R16, 0x40, RZ, 0xfc, !PT ;  /* 0x0000004010103812 */ /* 0x000fc800078efcff */
[----:B------:R-:W-:-:S04]  /*ac40*/  LOP3.LUT R16, R16, 0xffffffdf, RZ, 0xc0, !PT ;  /* 0xffffffdf10107812 */ /* 0x000fc800078ec0ff */
[----:B------:R-:W-:Y:S01]  /*ac50*/  @P2 LOP3.LUT R16, R16, 0x20, RZ, 0xfc, !PT ;  /* 0x0000002010102812 */ /* 0x000fe200078efcff */
[----:B0-----:R-:W-:Y:S01]  /*ac60*/  @!P3 IMAD.X R20, RZ, RZ, R2, P0 ;  /* 0x000000ffff14b224 */ /* 0x001fe200000e0602 */
[----:B------:R-:W-:Y:S01]  /*ac70*/  @!P2 LEA R17, P0, R17, R15, 0x1 ;  /* 0x0000000f1111a211 */ /* 0x000fe200078008ff */
[----:B------:R-:W0:Y:S04]  /*ac80*/  SHFL.IDX PT, R2, R5, 0x6, 0x181f ;  /* 0x00d81f0005027f89 */ /* 0x000e2800000e0000 */
[----:B0-----:R-:W-:Y:S01]  /*ac90*/  @!P2 IMAD.X R15, RZ, RZ, R2, P0 ;  /* 0x000000ffff0fa224 */ /* 0x001fe200000e0602 */
[----:B------:R-:W-:Y:S01]  /*aca0*/  LOP3.LUT P0, RZ, R16, 0x400, RZ, 0xc0, !PT ;  /* 0x0000040010ff7812 */ /* 0x000fe2000780c0ff */
[----:B------:R-:W-:Y:S01]  /*acb0*/  @!P6 IMAD.MOV.U32 R2, RZ, RZ, R12 ;  /* 0x000000ffff02e224 */ /* 0x000fe200078e000c */
[----:B------:R-:W-:-:S05]  /*acc0*/  LEA R12, R27, UR37, 0x1 ;  /* 0x000000251b0c7c11 */ /* 0x000fca000f8e08ff */
[----:B------:R0:W-:Y:S01]  /*acd0*/  @!P6 LDGSTS.E.BYPASS.LTC128B.128 [R12+0x18400], desc[UR48][R2.64], !P1 ;  /* 0x18400000020cefae */ /* 0x0001e2000c901d70 */
[----:B------:R-:W-:-:S05]  /*ace0*/  LOP3.LUT P6, RZ, R29, 0x100000, RZ, 0xc0, !PT ;  /* 0x001000001dff7812 */ /* 0x000fca00078cc0ff */
[----:B0-----:R-:W-:Y:S01]  /*acf0*/  @!P0 MOV R2, R10 ;  /* 0x0000000a00028202 */ /* 0x001fe20000000f00 */
[----:B------:R-:W-:-:S05]  /*ad00*/  @!P0 IMAD.MOV.U32 R3, RZ, RZ, R11 ;  /* 0x000000ffff038224 */ /* 0x000fca00078e000b */
[----:B------:R0:W-:Y:S02]  /*ad10*/  @!P0 LDGSTS.E.BYPASS.LTC128B.128 [R12+0x18c00], desc[UR48][R2.64], !P1 ;  /* 0x18c00000020c8fae */ /* 0x0001e4000c901d70 */
[----:B0-----:R-:W-:Y:S02]  /*ad20*/  @!P6 IMAD.MOV.U32 R2, RZ, RZ, R9 ;  /* 0x000000ffff02e224 */ /* 0x001fe400078e0009 */
[----:B------:R-:W-:-:S05]  /*ad30*/  @!P6 IMAD.MOV.U32 R3, RZ, RZ, R8 ;  /* 0x000000ffff03e224 */ /* 0x000fca00078e0008 */
[----:B------:R0:W-:Y:S02]  /*ad40*/  @!P6 LDGSTS.E.BYPASS.LTC128B.128 [R12+0x19400], desc[UR48][R2.64], !P1 ;  /* 0x19400000020cefae */ /* 0x0001e4000c901d70 */
[----:B0-----:R-:W-:Y:S02]  /*ad50*/  @!P5 IMAD.MOV.U32 R2, RZ, RZ, R7 ;  /* 0x000000ffff02d224 */ /* 0x001fe400078e0007 */
[----:B------:R-:W-:-:S05]  /*ad60*/  @!P5 IMAD.MOV.U32 R3, RZ, RZ, R6 ;  /* 0x000000ffff03d224 */ /* 0x000fca00078e0006 */
[----:B------:R0:W-:Y:S02]  /*ad70*/  @!P5 LDGSTS.E.BYPASS.LTC128B.128 [R12+0x19c00], desc[UR48][R2.64], !P1 ;  /* 0x19c00000020cdfae */ /* 0x0001e4000c901d70 */
[----:B0-----:R-:W-:Y:S01]  /*ad80*/  @!P4 IMAD.MOV.U32 R2, RZ, RZ, R14 ;  /* 0x000000ffff02c224 */ /* 0x001fe200078e000e */
[----:B------:R-:W-:-:S05]  /*ad90*/  @!P4 MOV R3, R13 ;  /* 0x0000000d0003c202 */ /* 0x000fca0000000f00 */
[----:B------:R0:W-:Y:S02]  /*ada0*/  @!P4 LDGSTS.E.BYPASS.LTC128B.128 [R12+0x1a400], desc[UR48][R2.64], !P1 ;  /* 0x1a400000020ccfae */ /* 0x0001e4000c901d70 */
[----:B0-----:R-:W-:Y:S02]  /*adb0*/  @!P3 IMAD.MOV.U32 R2, RZ, RZ, R21 ;  /* 0x000000ffff02b224 */ /* 0x001fe400078e0015 */
[----:B------:R-:W-:-:S05]  /*adc0*/  @!P3 IMAD.MOV.U32 R3, RZ, RZ, R20 ;  /* 0x000000ffff03b224 */ /* 0x000fca00078e0014 */
[----:B------:R0:W-:Y:S02]  /*add0*/  @!P3 LDGSTS.E.BYPASS.LTC128B.128 [R12+0x1ac00], desc[UR48][R2.64], !P1 ;  /* 0x1ac00000020cbfae */ /* 0x0001e4000c901d70 */
[----:B0-----:R-:W-:Y:S02]  /*ade0*/  @!P2 IMAD.MOV.U32 R2, RZ, RZ, R17 ;  /* 0x000000ffff02a224 */ /* 0x001fe400078e0011 */
[----:B------:R0:W5:Y:S01]  /*adf0*/  LDL.LU R17, [R1+0x10] ;  /* 0x0000100001117983 */ /* 0x0001620000300800 */
[----:B------:R-:W-:-:S03]  /*ae00*/  @!P2 IMAD.MOV.U32 R3, RZ, RZ, R15 ;  /* 0x000000ffff03a224 */ /* 0x000fc600078e000f */
[----:B------:R0:W1:Y:S04]  /*ae10*/  SHFL.IDX PT, R14, R4, 0x7, 0x181f ;  /* 0x00f81f00040e7f89 */ /* 0x00006800000e0000 */
[----:B------:R0:W-:Y:S04]  /*ae20*/  @!P2 LDGSTS.E.BYPASS.LTC128B.128 [R12+0x1b400], desc[UR48][R2.64], !P1 ;  /* 0x1b400000020cafae */ /* 0x0001e8000c901d70 */
[----:B------:R-:W2:Y:S02]  /*ae30*/  SHFL.IDX PT, R5, R5, 0x7, 0x181f ;  /* 0x00f81f0005057f89 */ /* 0x000ea400000e0000 */
.L_x_310:
[----:B0-----:R-:W0:Y:S01]  /*ae40*/  S2R R2, SR_TID.X ;  /* 0x0000000000027919 */ /* 0x001e220000002100 */
[----:B------:R-:W-:Y:S01]  /*ae50*/  VIADD R0, R0, 0x70 ;  /* 0x0000007000007836 */ /* 0x000fe20000000000 */
[----:B------:R-:W-:Y:S02]  /*ae60*/  LEA R4, R27, UR37, 0x1 ;  /* 0x000000251b047c11 */ /* 0x000fe4000f8e08ff */
[----:B------:R-:W-:Y:S02]  /*ae70*/  LOP3.LUT R16, R16, 0xffffdfff, RZ, 0xc0, !PT ;  /* 0xffffdfff10107812 */ /* 0x000fe400078ec0ff */
[----:B------:R-:W-:-:S13]  /*ae80*/  ISETP.GE.AND P2, PT, R0, UR38, PT ;  /* 0x0000002600007c0c */ /* 0x000fda000bf46270 */
[----:B------:R-:W-:Y:S01]  /*ae90*/  @P2 LOP3.LUT R16, R16, 0x2000, RZ, 0xfc, !PT ;  /* 0x0000200010102812 */ /* 0x000fe200078efcff */
[----:B0-----:R-:W-:-:S05]  /*aea0*/  IMAD.SHL.U32 R2, R2, 0x8, RZ ;  /* 0x0000000802027824 */ /* 0x001fca00078e00ff */
[----:B------:R-:W-:-:S04]  /*aeb0*/  LOP3.LUT R2, R2, 0x38, RZ, 0xc0, !PT ;  /* 0x0000003802027812 */ /* 0x000fc800078ec0ff */
[----:B-1----:R-:W-:-:S04]  /*aec0*/  @!P2 LEA R2, P0, R2, R14, 0x1 ;  /* 0x0000000e0202a211 */ /* 0x002fc800078008ff */
[----:B--2---:R-:W-:-:S05]  /*aed0*/  @!P2 IADD3.X R3, RZ, R5, RZ, P0, !PT ;  /* 0x00000005ff03a210 */ /* 0x004fca00007fe4ff */
[----:B------:R-:W-:Y:S01]  /*aee0*/  @!PT LDS RZ, [RZ] ;  /* 0x00000000fffff984 */ /* 0x000fe20000000800 */
[----:B------:R-:W-:Y:S01]  /*aef0*/  @!PT LDS RZ, [RZ] ;  /* 0x00000000fffff984 */ /* 0x000fe20000000800 */
[----:B------:R-:W-:Y:S01]  /*af00*/  @!PT LDS RZ, [RZ] ;  /* 0x00000000fffff984 */ /* 0x000fe20000000800 */
[----:B------:R0:W-:Y:S01]  /*af10*/  @!P2 LDGSTS.E.BYPASS.LTC128B.128 [R4+0x1bc00], desc[UR48][R2.64], !P1 ;  /* 0x1bc000000204afae */ /* 0x0001e2000c901d70 */
[----:B------:R-:W-:Y:S01]  /*af20*/  NOP ;  /* 0x0000000000007918 */ /* 0x000fe20000000000 */
[----:B------:R-:W-:Y:S02]  /*af30*/  SYNCS.ARRIVE.TRANS64.RED.A0T1 RZ, [UR37+0x32400], RZ ;  /* 0x032400ffffff79a7 */ /* 0x000fe40008200425 */
[----:B------:R-:W-:Y:S01]  /*af40*/  ARRIVES.LDGSTSBAR.64.TRANSCNT [UR37+0x32400] ;  /* 0x03240000ff0079b0 */ /* 0x000fe20008000aa5 */
[----:B------:R-:W-:Y:S01]  /*af50*/  NOP ;  /* 0x0000000000007918 */ /* 0x000fe20000000000 */
[----:B------:R-:W-:Y:S02]  /*af60*/  UIADD3 UR4, UR37, 0x22400, URZ ;  /* 0x0002240025047890 */ /* 0x000fe4000fffe03f */
[----:B------:R-:W-:Y:S02]  /*af70*/  SYNCS.ARRIVE.TRANS64.A1T0 RZ, [UR37+0x32400], RZ ;  /* 0x032400ffffff79a7 */ /* 0x000fe40008100025 */
[----:B------:R-:W-:-:S06]  /*af80*/  ULOP3.LUT UP0, URZ, UR4, 0x3ff, URZ, 0xc0, !UPT ;  /* 0x000003ff043f7892 */ /* 0x000fcc000f80c03f */
[----:B------:R-:W-:-:S13]  /*af90*/  PLOP3.LUT P0, PT, PT, PT, UP0, 0x80, 0x0 ;  /* 0x000000000000781c */ /* 0x000fda0003f0f008 */
[----:B0-----:R-:W-:Y:S05]  /*afa0*/  @!P0 BRA `(.L_x_236) ;  /* 0x0000000000408947 */ /* 0x001fea0003800000 */
[----:B------:R-:W-:Y:S01]  /*afb0*/  MOV R2, 0x0 ;  /* 0x0000000000027802 */ /* 0x000fe20000000f00 */
[----:B------:R-:W-:Y:S01]  /*afc0*/  ULDC.64 UR6, c[0x4][0x98] ;  /* 0x0100260000067ab9 */ /* 0x000fe20000000a00 */
[----:B------:R-:W-:Y:S01]  /*afd0*/  ULDC.64 UR8, c[0x4][0xa0] ;  /* 0x0100280000087ab9 */ /* 0x000fe20000000a00 */
[----:B------:R-:W-:Y:S01]  /*afe0*/  ULDC.64 UR4, c[0x4][0x28] ;  /* 0x01000a0000047ab9 */ /* 0x000fe20000000a00 */
[----:B------:R-:W-:Y:S01]  /*aff0*/  IMAD.U32 R4, RZ, RZ, UR6 ;  /* 0x00000006ff047e24 */ /* 0x000fe2000f8e00ff */
[----:B------:R-:W-:Y:S01]  /*b000*/  MOV R8, 0x70 ;  /* 0x0000007000087802 */ /* 0x000fe20000000f00 */
[----:B------:R-:W0:Y:S01]  /*b010*/  LDC.64 R2, c[0x4][R2] ;  /* 0x0100000002027b82 */ /* 0x000e220000000a00 */
[----:B------:R-:W-:Y:S02]  /*b020*/  IMAD.U32 R5, RZ, RZ, UR7 ;  /* 0x00000007ff057e24 */ /* 0x000fe4000f8e00ff */
        /* <DEDUP_REMOVED lines=8> */
.L_x_236:
[----:B------:R-:W0:Y:S01]  /*b0b0*/  LDC R2, c[0x0][0x448] ;  /* 0x00011200ff027b82 */ /* 0x000e220000000800 */
[----:B------:R-:W-:Y:S01]  /*b0c0*/  IMAD.MOV.U32 R0, RZ, RZ, R24 ;  /* 0x000000ffff007224 */ /* 0x000fe200078e0018 */
[----:B------:R-:W-:Y:S01]  /*b0d0*/  ULDC.64 UR4, c[0x0][0x3d8] ;  /* 0x0000f60000047ab9 */ /* 0x000fe20000000a00 */
[----:B------:R-:W1:Y:S01]  /*b0e0*/  S2R R21, SR_TID.X ;  /* 0x0000000000157919 */ /* 0x000e620000002100 */
[----:B------:R-:W-:Y:S01]  /*b0f0*/  ULDC UR6, c[0x0][0x448] ;  /* 0x0001120000067ab9 */ /* 0x000fe20000000800 */
[C---:B------:R-:W-:Y:S02]  /*b100*/  LOP3.LUT P5, RZ, R16.reuse, 0x40000, RZ, 0xc0, !PT ;  /* 0x0004000010ff7812 */ /* 0x040fe400078ac0ff */
[C---:B------:R-:W-:Y:S02]  /*b110*/  LOP3.LUT P4, RZ, R16.reuse, 0x20000, RZ, 0xc0, !PT ;  /* 0x0002000010ff7812 */ /* 0x040fe4000788c0ff */
[C---:B------:R-:W-:Y:S02]  /*b120*/  LOP3.LUT P3, RZ, R16.reuse, 0x10000, RZ, 0xc0, !PT ;  /* 0x0001000010ff7812 */ /* 0x040fe4000786c0ff */
[----:B------:R-:W-:-:S02]  /*b130*/  LOP3.LUT P1, RZ, R16, 0x8000, RZ, 0xc0, !PT ;  /* 0x0000800010ff7812 */ /* 0x000fc4000782c0ff */
[----:B------:R-:W-:Y:S02]  /*b140*/  LEA R20, R27, UR37, 0x1 ;  /* 0x000000251b147c11 */ /* 0x000fe4000f8e08ff */
[----:B0-----:R-:W-:Y:S01]  /*b150*/  ISETP.NE.AND P6, PT, R2, 0x1, PT ;  /* 0x000000010200780c */ /* 0x001fe20003fc5270 */
[----:B-1----:R-:W-:-:S12]  /*b160*/  IMAD.SHL.U32 R21, R21, 0x8, RZ ;  /* 0x0000000815157824 */ /* 0x002fd800078e00ff */
[----:B------:R-:W0:Y:S01]  /*b170*/  @P6 LDC R3, c[0x0][0x44c] ;  /* 0x00011300ff036b82 */ /* 0x000e220000000800 */
[----:B------:R-:W-:-:S07]  /*b180*/  LOP3.LUT R21, R21, 0x38, RZ, 0xc0, !PT ;  /* 0x0000003815157812 */ /* 0x000fce00078ec0ff */
[----:B------:R-:W1:Y:S01]  /*b190*/  @P6 LDC R2, c[0x0][0x450] ;  /* 0x00011400ff026b82 */ /* 0x000e620000000800 */
[----:B0-----:R-:W-:-:S05]  /*b1a0*/  @P6 IMAD.HI.U32 R3, R24, R3, RZ ;  /* 0x0000000318036227 */ /* 0x001fca00078e00ff */
[----:B-1----:R-:W-:Y:S01]  /*b1b0*/  @P6 SHF.R.U32.HI R0, RZ, R2, R3 ;  /* 0x00000002ff006219 */ /* 0x002fe20000011603 */
[----:B------:R-:W-:-:S03]  /*b1c0*/  IMAD R2, R31, UR4, RZ ;  /* 0x000000041f027c24 */ /* 0x000fc6000f8e02ff */
[----:B------:R-:W-:Y:S01]  /*b1d0*/  SHF.R.S32.HI R4, RZ, 0x1f, R0 ;  /* 0x0000001fff047819 */ /* 0x000fe20000011400 */
        /* <DEDUP_REMOVED lines=10> */
[----:B------:R-:W-:Y:S02]  /*b280*/  IMAD.MOV R5, RZ, RZ, -R0 ;  /* 0x000000ffff057224 */ /* 0x000fe400078e0a00 */
[----:B------:R-:W-:Y:S02]  /*b290*/  IMAD R7, R0, UR5, R7 ;  /* 0x0000000500077c24 */ /* 0x000fe4000f8e0207 */
[----:B------:R-:W-:-:S02]  /*b2a0*/  IMAD R5, R5, UR6, R24 ;  /* 0x0000000605057c24 */ /* 0x000fc4000f8e0218 */
[----:B------:R-:W-:Y:S01]  /*b2b0*/  IMAD.WIDE.U32 R2, R0, UR4, R2 ;  /* 0x0000000400027c25 */ /* 0x000fe2000f8e0002 */
[----:B------:R-:W-:Y:S02]  /*b2c0*/  ULDC.64 UR4, c[0x0][0x3c8] ;  /* 0x0000f20000047ab9 */ /* 0x000fe40000000a00 */
[----:B------:R-:W-:Y:S02]  /*b2d0*/  SHF.R.S32.HI R0, RZ, 0x1f, R5 ;  /* 0x0000001fff007819 */ /* 0x000fe40000011405 */
[----:B------:R-:W-:-:S03]  /*b2e0*/  IADD3 R3, R3, R7, RZ ;  /* 0x0000000703037210 */ /* 0x000fc60007ffe0ff */
        /* <DEDUP_REMOVED lines=10> */
[C---:B------:R-:W-:Y:S02]  /*b390*/  LOP3.LUT P6, RZ, R16.reuse, 0x800, RZ, 0xc0, !PT ;  /* 0x0000080010ff7812 */ /* 0x040fe400078cc0ff */
[----:B------:R-:W-:Y:S01]  /*b3a0*/  LOP3.LUT P2, RZ, R16, 0x400, RZ, 0xc0, !PT ;  /* 0x0000040010ff7812 */ /* 0x000fe2000784c0ff */
[----:B------:R-:W1:Y:S04]  /*b3b0*/  SHFL.IDX PT, R2, R4, RZ, 0x181f ;  /* 0x00181fff04027589 */ /* 0x000e6800000e0000 */
[----:B------:R-:W-:Y:S06]  /*b3c0*/  SHFL.IDX PT, R5, R4, 0x1, 0x181f ;  /* 0x00381f0004057f89 */ /* 0x000fec00000e0000 */
[----:B0-----:R-:W-:-:S05]  /*b3d0*/  @!P6 LEA R14, P0, R21, R14, 0x1 ;  /* 0x0000000e150ee211 */ /* 0x001fca00078008ff */
[----:B-1----:R-:W-:Y:S02]  /*b3e0*/  @!P6 IMAD.X R3, RZ, RZ, R2, P0 ;  /* 0x000000ffff03e224 */ /* 0x002fe400000e0602 */
[----:B------:R-:W-:Y:S02]  /*b3f0*/  @!P6 IMAD.MOV.U32 R2, RZ, RZ, R14 ;  /* 0x000000ffff02e224 */ /* 0x000fe400078e000e */
[----:B------:R-:W0:Y:S04]  /*b400*/  SHFL.IDX PT, R14, R0, 0x1, 0x181f ;  /* 0x00381f00000e7f89 */ /* 0x000e2800000e0000 */
[----:B------:R-:W-:Y:S04]  /*b410*/  @!P6 LDGSTS.E.BYPASS.LTC128B.128 [R20+0x22400], desc[UR48][R2.64], !P5 ;  /* 0x224000000214efae */ /* 0x000fe8000e901d70 */
[----:B------:R-:W-:Y:S04]  /*b420*/  @!P6 LDGSTS.E.BYPASS.LTC128B.128 [R20+0x26400], desc[UR48][R2.64+0x80], !P4 ;  /* 0x264000800214efae */ /* 0x000fe8000e101d70 */
[----:B------:R-:W-:Y:S04]  /*b430*/  @!P6 LDGSTS.E.BYPASS.LTC128B.128 [R20+0x2a400], desc[UR48][R2.64+0x100], !P3 ;  /* 0x2a4001000214efae */ /* 0x000fe8000d901d70 */
[----:B------:R1:W-:Y:S01]  /*b440*/  @!P6 LDGSTS.E.BYPASS.LTC128B.128 [R20+0x2e400], desc[UR48][R2.64+0x180], !P1 ;  /* 0x2e4001800214efae */ /* 0x0003e2000c901d70 */
[----:B------:R-:W-:-:S04]  /*b450*/  LOP3.LUT P6, RZ, R16, 0x40, RZ, 0xc0, !PT ;  /* 0x0000004010ff7812 */ /* 0x000fc800078cc0ff */
[----:B------:R-:W-:Y:S02]  /*b460*/  P2R R7, PR, RZ, 0x40 ;  /* 0x00000040ff077803 */ /* 0x000fe40000000000 */
[----:B------:R-:W-:Y:S02]  /*b470*/  LOP3.LUT P6, RZ, R16, 0x100, RZ, 0xc0, !PT ;  /* 0x0000010010ff7812 */ /* 0x000fe400078cc0ff */
[----:B0-----:R-:W-:-:S05]  /*b480*/  @!P2 LEA R14, P0, R21, R14, 0x1 ;  /* 0x0000000e150ea211 */ /* 0x001fca00078008ff */
[----:B------:R-:W-:Y:S02]  /*b490*/  @!P2 IMAD.X R5, RZ, RZ, R5, P0 ;  /* 0x000000ffff05a224 */ /* 0x000fe400000e0605 */
[----:B-1----:R-:W-:Y:S02]  /*b4a0*/  @!P2 IMAD.MOV.U32 R2, RZ, RZ, R14 ;  /* 0x000000ffff02a224 */ /* 0x002fe400078e000e */
[----:B------:R-:W0:Y:S01]  /*b4b0*/  SHFL.IDX PT, R14, R0, 0x2, 0x181f ;  /* 0x00581f00000e7f89 */ /* 0x000e2200000e0000 */
[----:B------:R-:W-:-:S03]  /*b4c0*/  @!P2 MOV R3, R5 ;  /* 0x000000050003a202 */ /* 0x000fc60000000f00 */
[----:B------:R-:W1:Y:S04]  /*b4d0*/  SHFL.IDX PT, R5, R4, 0x2, 0x181f ;  /* 0x00581f0004057f89 */ /* 0x000e6800000e0000 */
[----:B------:R-:W-:Y:S04]  /*b4e0*/  @!P2 LDGSTS.E.BYPASS.LTC128B.128 [R20+0x22c00], desc[UR48][R2.64], !P5 ;  /* 0x22c000000214afae */ /* 0x000fe8000e901d70 */
[----:B------:R-:W-:Y:S04]  /*b4f0*/  @!P2 LDGSTS.E.BYPASS.LTC128B.128 [R20+0x26c00], desc[UR48][R2.64+0x80], !P4 ;  /* 0x26c000800214afae */ /* 0x000fe8000e101d70 */
[----:B------:R-:W-:Y:S04]  /*b500*/  @!P2 LDGSTS.E.BYPASS.LTC128B.128 [R20+0x2ac00], desc[UR48][R2.64+0x100], !P3 ;  /* 0x2ac001000214afae */ /* 0x000fe8000d901d70 */
[----:B------:R2:W-:Y:S01]  /*b510*/  @!P2 LDGSTS.E.BYPASS.LTC128B.128 [R20+0x2ec00], desc[UR48][R2.64+0x180], !P1 ;  /* 0x2ec001800214afae */ /* 0x0005e2000c901d70 */
[----:B------:R-:W-:-:S04]  /*b520*/  LOP3.LUT P2, RZ, R16, 0x20, RZ, 0xc0, !PT ;  /* 0x0000002010ff7812 */ /* 0x000fc8000784c0ff */
[----:B------:R-:W-:Y:S02]  /*b530*/  P2R R6, PR, RZ, 0x4 ;  /* 0x00000004ff067803 */ /* 0x000fe40000000000 */
[----:B------:R-:W-:-:S04]  /*b540*/  LOP3.LUT P2, RZ, R16, 0x80, RZ, 0xc0, !PT ;  /* 0x0000008010ff7812 */ /* 0x000fc8000784c0ff */
[----:B------:R-:W-:Y:S02]  /*b550*/  P2R R8, PR, RZ, 0x4 ;  /* 0x00000004ff087803 */ /* 0x000fe40000000000 */
[----:B------:R-:W-:-:S13]  /*b560*/  LOP3.LUT P2, RZ, R16, 0x200, RZ, 0xc0, !PT ;  /* 0x0000020010ff7812 */ /* 0x000fda000784c0ff */
[----:B0-----:R-:W-:-:S05]  /*b570*/  @!P2 LEA R14, P0, R21, R14, 0x1 ;  /* 0x0000000e150ea211 */ /* 0x001fca00078008ff */
[----:B-1----:R-:W-:Y:S02]  /*b580*/  @!P2 IMAD.X R5, RZ, RZ, R5, P0 ;  /* 0x000000ffff05a224 */ /* 0x002fe400000e0605 */
[----:B--2---:R-:W-:Y:S02]  /*b590*/  @!P2 IMAD.MOV.U32 R2, RZ, RZ, R14 ;  /* 0x000000ffff02a224 */ /* 0x004fe400078e000e */
[----:B------:R-:W0:Y:S01]  /*b5a0*/  SHFL.IDX PT, R14, R0, 0x3, 0x181f ;  /* 0x00781f00000e7f89 */ /* 0x000e2200000e0000 */
[----:B------:R-:W-:-:S03]  /*b5b0*/  @!P2 IMAD.MOV.U32 R3, RZ, RZ, R5 ;  /* 0x000000ffff03a224 */ /* 0x000fc600078e0005 */
[----:B------:R-:W1:Y:S04]  /*b5c0*/  SHFL.IDX PT, R5, R4, 0x3, 0x181f ;  /* 0x00781f0004057f89 */ /* 0x000e6800000e0000 */
[----:B------:R-:W-:Y:S04]  /*b5d0*/  @!P2 LDGSTS.E.BYPASS.LTC128B.128 [R20+0x23400], desc[UR48][R2.64], !P5 ;  /* 0x234000000214afae */ /* 0x000fe8000e901d70 */
[----:B------:R-:W-:Y:S04]  /*b5e0*/  @!P2 LDGSTS.E.BYPASS.LTC128B.128 [R20+0x27400], desc[UR48][R2.64+0x80], !P4 ;  /* 0x274000800214afae */ /* 0x000fe8000e101d70 */
[----:B------:R-:W-:Y:S04]  /*b5f0*/  @!P2 LDGSTS.E.BYPASS.LTC128B.128 [R20+0x2b400], desc[UR48][R2.64+0x100], !P3 ;  /* 0x2b4001000214afae */ /* 0x000fe8000d901d70 */
[----:B------:R2:W-:Y:S01]  /*b600*/  @!P2 LDGSTS.E.BYPASS.LTC128B.128 [R20+0x2f400], desc[UR48][R2.64+0x180], !P1 ;  /* 0x2f4001800214afae */ /* 0x0005e2000c901d70 */
[----:B------:R-:W-:-:S02]  /*b610*/  ISETP.NE.AND P2, PT, R8, RZ, PT ;  /* 0x000000ff0800720c */ /* 0x000fc40003f45270 */
        /* <DEDUP_REMOVED lines=11> */
[----:B0-----:R-:W-:-:S04]  /*b6d0*/  @!P2 LEA R14, P0, R21, R14, 0x1 ;  /* 0x0000000e150ea211 */ /* 0x001fc800078008ff */
[----:B-1----:R-:W-:Y:S01]  /*b6e0*/  @!P2 IADD3.X R5, RZ, R5, RZ, P0, !PT ;  /* 0x00000005ff05a210 */ /* 0x002fe200007fe4ff */
[----:B--2---:R-:W-:Y:S02]  /*b6f0*/  @!P2 IMAD.MOV.U32 R2, RZ, RZ, R14 ;  /* 0x000000ffff02a224 */ /* 0x004fe400078e000e */
[----:B------:R-:W0:Y:S02]  /*b700*/  SHFL.IDX PT, R14, R0, 0x5, 0x181f ;  /* 0x00b81f00000e7f89 */ /* 0x000e2400000e0000 */
[----:B------:R-:W-:Y:S02]  /*b710*/  @!P2 IMAD.MOV.U32 R3, RZ, RZ, R5 ;  /* 0x000000ffff03a224 */ /* 0x000fe400078e0005 */
        /* <DEDUP_REMOVED lines=16> */
[----:B0-----:R-:W-:-:S05]  /*b820*/  @!P2 LEA R14, P0, R21, R14, 0x1 ;  /* 0x0000000e150ea211 */ /* 0x001fca00078008ff */
[----:B-1----:R-:W-:Y:S01]  /*b830*/  @!P2 IMAD.X R5, RZ, RZ, R5, P0 ;  /* 0x000000ffff05a224 */ /* 0x002fe200000e0605 */
[----:B--2---:R-:W-:-:S03]  /*b840*/  @!P2 MOV R2, R14 ;  /* 0x0000000e0002a202 */ /* 0x004fc60000000f00 */
[----:B------:R-:W-:Y:S01]  /*b850*/  @!P2 IMAD.MOV.U32 R3, RZ, RZ, R5 ;  /* 0x000000ffff03a224 */ /* 0x000fe200078e0005 */
[----:B------:R0:W1:Y:S04]  /*b860*/  SHFL.IDX PT, R14, R0, 0x7, 0x181f ;  /* 0x00f81f00000e7f89 */ /* 0x00006800000e0000 */
[----:B------:R0:W-:Y:S04]  /*b870*/  @!P2 LDGSTS.E.BYPASS.LTC128B.128 [R20+0x25400], desc[UR48][R2.64], !P5 ;  /* 0x254000000214afae */ /* 0x0001e8000e901d70 */
[----:B------:R0:W-:Y:S04]  /*b880*/  @!P2 LDGSTS.E.BYPASS.LTC128B.128 [R20+0x29400], desc[UR48][R2.64+0x80], !P4 ;  /* 0x294000800214afae */ /* 0x0001e8000e101d70 */
[----:B------:R0:W-:Y:S04]  /*b890*/  @!P2 LDGSTS.E.BYPASS.LTC128B.128 [R20+0x2d400], desc[UR48][R2.64+0x100], !P3 ;  /* 0x2d4001000214afae */ /* 0x0001e8000d901d70 */
[----:B------:R0:W-:Y:S04]  /*b8a0*/  @!P2 LDGSTS.E.BYPASS.LTC128B.128 [R20+0x31400], desc[UR48][R2.64+0x180], !P1 ;  /* 0x314001800214afae */ /* 0x0001e8000c901d70 */
[----:B------:R0:W2:Y:S02]  /*b8b0*/  SHFL.IDX PT, R5, R4, 0x7, 0x181f ;  /* 0x00f81f0004057f89 */ /* 0x0000a400000e0000 */
.L_x_328:
[----:B0-----:R-:W3:Y:S01]  /*b8c0*/  LDL R0, [R1+0x8] ;  /* 0x0000080001007983 */ /* 0x001ee20000100800 */
[----:B------:R-:W-:-:S13]  /*b8d0*/  LOP3.LUT P2, RZ, R16, 0x2000, RZ, 0xc0, !PT ;  /* 0x0000200010ff7812 */ /* 0x000fda000784c0ff */
[----:B-1----:R-:W-:-:S05]  /*b8e0*/  @!P2 LEA R2, P0, R21, R14, 0x1 ;  /* 0x0000000e1502a211 */ /* 0x002fca00078008ff */
[----:B--2---:R-:W-:-:S05]  /*b8f0*/  @!P2 IMAD.X R3, RZ, RZ, R5, P0 ;  /* 0x000000ffff03a224 */ /* 0x004fca00000e0605 */
[----:B------:R-:W-:Y:S01]  /*b900*/  @!PT LDS RZ, [RZ] ;  /* 0x00000000fffff984 */ /* 0x000fe20000000800 */
[----:B------:R-:W-:Y:S01]  /*b910*/  @!PT LDS RZ, [RZ] ;  /* 0x00000000fffff984 */ /* 0x000fe20000000800 */
[----:B------:R-:W-:Y:S01]  /*b920*/  @!PT LDS RZ, [RZ] ;  /* 0x00000000fffff984 */ /* 0x000fe20000000800 */
[----:B------:R0:W-:Y:S04]  /*b930*/  @!P2 LDGSTS.E.BYPASS.LTC128B.128 [R20+0x25c00], desc[UR48][R2.64], !P5 ;  /* 0x25c000000214afae */ /* 0x0001e8000e901d70 */
[----:B------:R0:W-:Y:S04]  /*b940*/  @!P2 LDGSTS.E.BYPASS.LTC128B.128 [R20+0x29c00], desc[UR48][R2.64+0x80], !P4 ;  /* 0x29c000800214afae */ /* 0x0001e8000e101d70 */
[----:B------:R0:W-:Y:S04]  /*b950*/  @!P2 LDGSTS.E.BYPASS.LTC128B.128 [R20+0x2dc00], desc[UR48][R2.64+0x100], !P3 ;  /* 0x2dc001000214afae */ /* 0x0001e8000d901d70 */
[----:B------:R0:W-:Y:S01]  /*b960*/  @!P2 LDGSTS.E.BYPASS.LTC128B.128 [R20+0x31c00], desc[UR48][R2.64+0x180], !P1 ;  /* 0x31c001800214afae */ /* 0x0001e2000c901d70 */
[----:B------:R-:W-:Y:S01]  /*b970*/  NOP ;  /* 0x0000000000007918 */ /* 0x000fe20000000000 */
[----:B------:R-:W-:Y:S02]  /*b980*/  SYNCS.ARRIVE.TRANS64.RED.A0T1 RZ, [UR37+0x32410], RZ ;  /* 0x032410ffffff79a7 */ /* 0x000fe40008200425 */
[----:B------:R-:W-:Y:S01]  /*b990*/  ARRIVES.LDGSTSBAR.64.TRANSCNT [UR37+0x32410] ;  /* 0x03241000ff0079b0 */ /* 0x000fe20008000aa5 */
[----:B---3--:R-:W-:-:S04]  /*b9a0*/  LOP3.LUT R0, R0, 0x1, RZ, 0xc, !PT ;  /* 0x0000000100007812 */ /* 0x008fc800078e0cff */
[----:B------:R-:W-:Y:S01]  /*b9b0*/  SHF.L.U32 R0, R0, 0x1f, RZ ;  /* 0x0000001f00007819 */ /* 0x000fe200000006ff */
[----:B------:R-:W-:Y:S01]  /*b9c0*/  NOP ;  /* 0x0000000000007918 */ /* 0x000fe20000000000 */
[----:B------:R-:W-:Y:S01]  /*b9d0*/  SYNCS.ARRIVE.TRANS64.A1T0 RZ, [UR37+0x32410], RZ ;  /* 0x032410ffffff79a7 */ /* 0x000fe20008100025 */
[----:B------:R-:W-:Y:S01]  /*b9e0*/  BSSY B0, `(.L_x_238) ;  /* 0x0000003000007945 */ /* 0x000fe20003800000 */
[----:B------:R-:W1:Y:S03]  /*b9f0*/  SYNCS.PHASECHK.TRANS64.TRYWAIT P0, [UR37+0x32420], R0 ;  /* 0x03242000ff0075a7 */ /* 0x000e660008000165 */
[----:B01----:R-:W-:Y:S05]  /*ba00*/  @!P0 BRA `(.L_x_239) ;  /* 0x0000003c00308947 */ /* 0x003fea0003800000 */
.L_x_329:
[----:B------:R-:W-:Y:S05]  /*ba10*/  BSYNC B0 ;  /* 0x0000000000007941 */ /* 0x000fea0003800000 */
.L_x_238:
[----:B------:R-:W-:-:S05]  /*ba20*/  IMAD.U32 R2, RZ, RZ, UR41 ;  /* 0x00000029ff027e24 */ /* 0x000fca000f8e00ff */
[----:B------:R-:W-:-:S13]  /*ba30*/  ISETP.NE.AND P0, PT, R2, 0x3, PT ;  /* 0x000000030200780c */ /* 0x000fda0003f05270 */
[----:B------:R-:W-:Y:S05]  /*ba40*/  @!P0 BRA `(.L_x_240) ;  /* 0x0000000000048947 */ /* 0x000fea0003800000 */
[----:B------:R-:W-:Y:S01]  /*ba50*/  BPT.TRAP 0x1 ;  /* 0x000000040000795c */ /* 0x000fe20000300000 */
.L_x_240:
[----:B0-----:R-:W-:Y:S01]  /*ba60*/  SHF.L.U32 R0, R28, 0x1f, RZ ;  /* 0x0000001f1c007819 */ /* 0x001fe200000006ff */
[----:B------:R-:W-:Y:S03]  /*ba70*/  BSSY B0, `(.L_x_241) ;  /* 0x0000003000007945 */ /* 0x000fe60003800000 */
[----:B-----5:R-:W0:Y:S02]  /*ba80*/  SYNCS.PHASECHK.TRANS64.TRYWAIT P0, [R17+URZ+0x32460], R0 ;  /* 0x03246000110075a7 */ /* 0x020e24000800017f */
[----:B0-----:R-:W-:Y:S05]  /*ba90*/  @!P0 BRA `(.L_x_242) ;  /* 0x0000003c00248947 */ /* 0x001fea0003800000 */
.L_x_330:
[----:B------:R-:W-:Y:S05]  /*baa0*/  BSYNC B0 ;  /* 0x0000000000007941 */ /* 0x000fea0003800000 */
.L_x_241:
[----:B------:R-:W0:Y:S01]  /*bab0*/  LDL.LU R2, [R1] ;  /* 0x0000000001027983 */ /* 0x000e220000300800 */
[----:B------:R-:W-:-:S03]  /*bac0*/  ULDC.64 UR4, c[0x0][0x328] ;  /* 0x0000ca0000047ab9 */ /* 0x000fc60000000a00 */
[----:B------:R-:W2:Y:S01]  /*bad0*/  LDL.LU R4, [R1+0x4] ;  /* 0x0000040001047983 */ /* 0x000ea20000300800 */
[----:B------:R-:W-:Y:S02]  /*bae0*/  IMAD R6, R18, 0x6000, R27 ;  /* 0x0000600012067824 */ /* 0x000fe400078e021b */
[----:B0-----:R-:W-:Y:S02]  /*baf0*/  IMAD R0, R2, UR4, RZ ;  /* 0x0000000402007c24 */ /* 0x001fe4000f8e02ff */
[----:B------:R-:W-:-:S04]  /*bb00*/  IMAD.WIDE.U32 R2, R25, UR4, RZ ;  /* 0x0000000419027c25 */ /* 0x000fc8000f8e00ff */
[----:B------:R-:W-:Y:S01]  /*bb10*/  IMAD R5, R25, UR5, R0 ;  /* 0x0000000519057c24 */ /* 0x000fe2000f8e0200 */
[----:B------:R-:W-:Y:S02]  /*bb20*/  ULDC.64 UR4, c[0x0][0x338] ;  /* 0x0000ce0000047ab9 */ /* 0x000fe40000000a00 */
[----:B--2---:R-:W-:Y:S02]  /*bb30*/  IMAD R0, R4, UR4, RZ ;  /* 0x0000000404007c24 */ /* 0x004fe4000f8e02ff */
[----:B------:R-:W-:Y:S02]  /*bb40*/  IMAD.IADD R3, R3, 0x1, R5 ;  /* 0x0000000103037824 */ /* 0x000fe400078e0205 */
[C---:B------:R-:W-:Y:S02]  /*bb50*/  IMAD R5, R23.reuse, UR5, R0 ;  /* 0x0000000517057c24 */ /* 0x040fe4000f8e0200 */
[----:B------:R-:W-:Y:S01]  /*bb60*/  IMAD.WIDE.U32 R2, R23, UR4, R2 ;  /* 0x0000000417027c25 */ /* 0x000fe2000f8e0002 */
[----:B------:R-:W-:-:S03]  /*bb70*/  ULDC.64 UR4, c[0x0][0x330] ;  /* 0x0000cc0000047ab9 */ /* 0x000fc60000000a00 */
        /* <DEDUP_REMOVED lines=10> */
[C---:B------:R-:W-:Y:S01]  /*bc20*/  LOP3.LUT P6, RZ, R29.reuse, 0x10, RZ, 0xc0, !PT ;  /* 0x000000101dff7812 */ /* 0x040fe200078cc0ff */
[----:B------:R-:W0:Y:S01]  /*bc30*/  S2R R4, SR_TID.X ;  /* 0x0000000000047919 */ /* 0x000e220000002100 */
[----:B------:R-:W-:Y:S02]  /*bc40*/  LEA R6, R6, UR37, 0x1 ;  /* 0x0000002506067c11 */ /* 0x000fe4000f8e08ff */
[----:B------:R-:W-:Y:S01]  /*bc50*/  P2R R21, PR, RZ, 0x40 ;  /* 0x00000040ff157803 */ /* 0x000fe20000000000 */
[----:B------:R-:W1:Y:S01]  /*bc60*/  SHFL.IDX PT, R2, R8, RZ, 0x181f ;  /* 0x00181fff08027589 */ /* 0x000e6200000e0000 */
[----:B------:R-:W-:Y:S02]  /*bc70*/  LOP3.LUT P6, RZ, R29, 0x200, RZ, 0xc0, !PT ;  /* 0x000002001dff7812 */ /* 0x000fe400078cc0ff */
        /* <DEDUP_REMOVED lines=8> */
[----:B------:R-:W-:Y:S02]  /*bd00*/  LOP3.LUT P6, RZ, R29, 0x20, RZ, 0xc0, !PT ;  /* 0x000000201dff7812 */ /* 0x000fe400078cc0ff */
[----:B------:R-:W-:Y:S01]  /*bd10*/  LOP3.LUT P3, RZ, R16, 0x40000000, RZ, 0xc0, !PT ;  /* 0x4000000010ff7812 */ /* 0x000fe2000786c0ff */
[----:B------:R2:W-:Y:S01]  /*bd20*/  STL [R1+0x10], R17 ;  /* 0x0000101101007387 */ /* 0x0005e20000100800 */
[----:B------:R-:W-:-:S02]  /*bd30*/  P2R R9, PR, RZ, 0x40 ;  /* 0x00000040ff097803 */ /* 0x000fc40000000000 */
[C---:B------:R-:W-:Y:S01]  /*bd40*/  LOP3.LUT P6, RZ, R29.reuse, 0x400, RZ, 0xc0, !PT ;  /* 0x000004001dff7812 */ /* 0x040fe200078cc0ff */
[----:B------:R-:W3:Y:S01]  /*bd50*/  SHFL.IDX PT, R3, R7, RZ, 0x181f ;  /* 0x00181fff07037589 */ /* 0x000ee200000e0000 */
[C---:B------:R-:W-:Y:S02]  /*bd60*/  LOP3.LUT P2, RZ, R16.reuse, 0x20000000, RZ, 0xc0, !PT ;  /* 0x2000000010ff7812 */ /* 0x040fe4000784c0ff */
[----:B------:R-:W-:Y:S02]  /*bd70*/  P2R R23, PR, RZ, 0x40 ;  /* 0x00000040ff177803 */ /* 0x000fe40000000000 */
[----:B------:R-:W-:Y:S02]  /*bd80*/  LOP3.LUT P6, RZ, R29, 0x2000, RZ, 0xc0, !PT ;  /* 0x000020001dff7812 */ /* 0x000fe400078cc0ff */
[----:B------:R-:W-:Y:S02]  /*bd90*/  LOP3.LUT P1, RZ, R16, 0x10000000, RZ, 0xc0, !PT ;  /* 0x1000000010ff7812 */ /* 0x000fe4000782c0ff */
[----:B------:R-:W-:-:S02]  /*bda0*/  P2R R24, PR, RZ, 0x40 ;  /* 0x00000040ff187803 */ /* 0x000fc40000000000 */
[C---:B------:R-:W-:Y:S02]  /*bdb0*/  LOP3.LUT P6, RZ, R29.reuse, 0x2, RZ, 0xc0, !PT ;  /* 0x000000021dff7812 */ /* 0x040fe400078cc0ff */
[----:B0-----:R-:W-:Y:S02]  /*bdc0*/  SHF.L.U32 R4, R4, 0x3, RZ ;  /* 0x0000000304047819 */ /* 0x001fe400000006ff */
[----:B------:R-:W-:Y:S02]  /*bdd0*/  P2R R25, PR, RZ, 0x40 ;  /* 0x00000040ff197803 */ /* 0x000fe40000000000 */
[----:B------:R-:W-:Y:S02]  /*bde0*/  LOP3.LUT P6, RZ, R29, 0x40, RZ, 0xc0, !PT ;  /* 0x000000401dff7812 */ /* 0x000fe400078cc0ff */
[----:B------:R-:W-:Y:S02]  /*bdf0*/  LOP3.LUT R4, R4, 0x38, RZ, 0xc0, !PT ;  /* 0x0000003804047812 */ /* 0x000fe400078ec0ff */
[----:B------:R-:W-:-:S02]  /*be00*/  P2R R26, PR, RZ, 0x40 ;  /* 0x00000040ff1a7803 */ /* 0x000fc40000000000 */
[----:B------:R-:W-:-:S04]  /*be10*/  LOP3.LUT P6, RZ, R29, 0x800, RZ, 0xc0, !PT ;  /* 0x000008001dff7812 */ /* 0x000fc800078cc0ff */
[----:B------:R-:W-:Y:S02]  /*be20*/  P2R R0, PR, RZ, 0x40 ;  /* 0x00000040ff007803 */ /* 0x000fe40000000000 */
[----:B------:R-:W-:-:S03]  /*be30*/  LOP3.LUT P6, RZ, R29, 0x4000, RZ, 0xc0, !PT ;  /* 0x000040001dff7812 */ /* 0x000fc600078cc0ff */
[----:B------:R0:W-:Y:S01]  /*be40*/  STL [R1], R0 ;  /* 0x0000000001007387 */ /* 0x0001e20000100800 */
[----:B--2---:R-:W-:Y:S02]  /*be50*/  P2R R17, PR, RZ, 0x40 ;  /* 0x00000040ff117803 */ /* 0x004fe40000000000 */
[----:B------:R-:W-:-:S04]  /*be60*/  LOP3.LUT P6, RZ, R29, 0x4, RZ, 0xc0, !PT ;  /* 0x000000041dff7812 */ /* 0x000fc800078cc0ff */
[----:B------:R-:W-:Y:S02]  /*be70*/  P2R R18, PR, RZ, 0x40 ;  /* 0x00000040ff127803 */ /* 0x000fe40000000000 */
[----:B------:R-:W-:Y:S01]  /*be80*/  LOP3.LUT P6, RZ, R29, 0x80, RZ, 0xc0, !PT ;  /* 0x000000801dff7812 */ /* 0x000fe200078cc0ff */
[----:B0-----:R-:W-:-:S03]  /*be90*/  IMAD.SHL.U32 R0, R4, 0x2, RZ ;  /* 0x0000000204007824 */ /* 0x001fc600078e00ff */
[----:B------:R-:W-:Y:S02]  /*bea0*/  P2R R19, PR, RZ, 0x40 ;  /* 0x00000040ff137803 */ /* 0x000fe40000000000 */
[C---:B------:R-:W-:Y:S02]  /*beb0*/  LOP3.LUT P6, RZ, R29.reuse, 0x1000, RZ, 0xc0, !PT ;  /* 0x000010001dff7812 */ /* 0x040fe400078cc0ff */
[----:B-1----:R-:W-:Y:S02]  /*bec0*/  IADD3 R14, P0, R2, R0, RZ ;  /* 0x00000000020e7210 */ /* 0x002fe40007f1e0ff */
[----:B------:R-:W-:Y:S01]  /*bed0*/  P2R R27, PR, RZ, 0x40 ;  /* 0x00000040ff1b7803 */ /* 0x000fe20000000000 */
[----:B------:R-:W0:Y:S01]  /*bee0*/  SHFL.IDX PT, R2, R8, 0x1, 0x181f ;  /* 0x00381f0008027f89 */ /* 0x000e2200000e0000 */
[----:B------:R-:W-:Y:S01]  /*bef0*/  LOP3.LUT P6, RZ, R29, 0x8000, RZ, 0xc0, !PT ;  /* 0x000080001dff7812 */ /* 0x000fe200078cc0ff */
[----:B---3--:R-:W-:Y:S02]  /*bf00*/  IMAD.X R15, RZ, RZ, R3, P0 ;  /* 0x000000ffff0f7224 */ /* 0x008fe400000e0603 */
[----:B------:R-:W1:Y:S10]  /*bf10*/  SHFL.IDX PT, R3, R7, 0x1, 0x181f ;  /* 0x00381f0007037f89 */ /* 0x000e7400000e0000 */
[----:B------:R-:W-:Y:S01]  /*bf20*/  LDGSTS.E.BYPASS.LTC128B.128 [R6+0x400], desc[UR48][R14.64], !P6 ;  /* 0x004000000e067fae */ /* 0x000fe2000f101d70 */
[----:B------:R-:W-:-:S03]  /*bf30*/  ISETP.NE.AND P6, PT, R27, RZ, PT ;  /* 0x000000ff1b00720c */ /* 0x000fc60003fc5270 */
[----:B------:R-:W5:Y:S01]  /*bf40*/  LDL.LU R27, [R1+0x1c] ;  /* 0x00001c00011b7983 */ /* 0x000f620000300800 */
[----:B0-----:R-:W-:-:S03]  /*bf50*/  IADD3 R12, P0, R2, R0, RZ ;  /* 0x00000000020c7210 */ /* 0x001fc60007f1e0ff */
[----:B------:R-:W0:Y:S02]  /*bf60*/  SHFL.IDX PT, R2, R8, 0x2, 0x181f ;  /* 0x00581f0008027f89 */ /* 0x000e2400000e0000 */
[----:B-1----:R-:W-:-:S04]  /*bf70*/  IMAD.X R13, RZ, RZ, R3, P0 ;  /* 0x000000ffff0d7224 */ /* 0x002fc800000e0603 */
        /* <DEDUP_REMOVED lines=49> */
.L_x_344:
[C---:B------:R-:W-:Y:S02]  /*c290*/  LOP3.LUT P4, RZ, R29.reuse, 0x80000, RZ, 0xc0, !PT ;  /* 0x000800001dff7812 */ /* 0x040fe4000788c0ff */
[C---:B------:R-:W-:Y:S02]  /*c2a0*/  LOP3.LUT P3, RZ, R29.reuse, 0x40000, RZ, 0xc0, !PT ;  /* 0x000400001dff7812 */ /* 0x040fe4000786c0ff */
[C---:B------:R-:W-:Y:S02]  /*c2b0*/  LOP3.LUT P2, RZ, R29.reuse, 0x20000, RZ, 0xc0, !PT ;  /* 0x000200001dff7812 */ /* 0x040fe4000784c0ff */
[----:B------:R-:W-:Y:S02]  /*c2c0*/  LOP3.LUT P1, RZ, R29, 0x10000, RZ, 0xc0, !PT ;  /* 0x000100001dff7812 */ /* 0x000fe4000782c0ff */
[----:B-1----:R-:W-:-:S04]  /*c2d0*/  IADD3 R2, P0, R14, R0, RZ ;  /* 0x000000000e027210 */ /* 0x002fc80007f1e0ff */
[----:B------:R-:W-:Y:S02]  /*c2e0*/  IADD3.X R3, RZ, R7, RZ, P0, !PT ;  /* 0x00000007ff037210 */ /* 0x000fe400007fe4ff */
[----:B------:R-:W-:-:S03]  /*c2f0*/  PLOP3.LUT P0, PT, PT, PT, PT, 0x80, 0x0 ;  /* 0x000000000000781c */ /* 0x000fc60003f0f070 */
        /* <DEDUP_REMOVED lines=8> */
.L_x_244:
        /* <DEDUP_REMOVED lines=11> */
.L_x_245:
        /* <DEDUP_REMOVED lines=10> */
[----:B------:R-:W-:-:S07]  /*c4d0*/  IMAD.U32 R20, RZ, RZ, UR40 ;  /* 0x00000028ff147e24 */ /* 0x000fce000f8e00ff */
.L_x_259:
        /* <DEDUP_REMOVED lines=19> */
[----:B------:R-:W-:Y:S01]  /*c610*/  IMAD.MOV.U32 R4, RZ, RZ, RZ ;  /* 0x000000ffff047224 */ /* 0x000fe200078e00ff */
[----:B------:R-:W-:Y:S02]  /*c620*/  @!P0 IADD3 R3, R5, R3, RZ ;  /* 0x0000000305038210 */ /* 0x000fe40007ffe0ff */
[----:B0-----:R-:W-:-:S04]  /*c630*/  @!P0 LEA R6, P1, R2, R6, 0x2 ;  /* 0x0000000602068211 */ /* 0x001fc800078210ff */
[----:B------:R-:W-:-:S05]  /*c640*/  @!P0 LEA.HI.X R7, R2, R7, R3, 0x2, P1 ;  /* 0x0000000702078211 */ /* 0x000fca00008f1403 */
[----:B------:R0:W5:Y:S01]  /*c650*/  @!P0 LDG.E R4, desc[UR48][R6.64] ;  /* 0x0000003006048981 */ /* 0x000162000c1e1900 */
[----:B------:R-:W-:Y:S01]  /*c660*/  ISETP.NE.AND P2, PT, R10, 0x3, PT ;  /* 0x000000030a00780c */ /* 0x000fe20003f45270 */
[----:B------:R-:W-:-:S04]  /*c670*/  IMAD.MOV R5, RZ, RZ, -R9 ;  /* 0x000000ffff057224 */ /* 0x000fc800078e0a09 */
[----:B------:R-:W-:-:S08]  /*c680*/  IMAD R5, R5, UR4, R8 ;  /* 0x0000000405057c24 */ /* 0x000fd0000f8e0208 */
[----:B0-----:R-:W-:Y:S05]  /*c690*/  @!P2 BRA `(.L_x_247) ;  /* 0x000000000004a947 */ /* 0x001fea0003800000 */
[----:B------:R-:W-:Y:S01]  /*c6a0*/  BPT.TRAP 0x1 ;  /* 0x000000040000795c */ /* 0x000fe20000300000 */
.L_x_247:
[----:B------:R-:W-:Y:S01]  /*c6b0*/  LEA R17, R18, UR37, 0x3 ;  /* 0x0000002512117c11 */ /* 0x000fe2000f8e18ff */
[----:B------:R-:W-:Y:S01]  /*c6c0*/  BSSY B1, `(.L_x_248) ;  /* 0x0000005000017945 */ /* 0x000fe20003800000 */
[----:B------:R-:W-:Y:S02]  /*c6d0*/  SHF.L.U32 R26, R28, 0x1f, RZ ;  /* 0x0000001f1c1a7819 */ /* 0x000fe400000006ff */
[----:B------:R-:W-:Y:S02]  /*c6e0*/  SHF.R.S32.HI R23, RZ, 0x1f, R5 ;  /* 0x0000001fff177819 */ /* 0x000fe40000011405 */
[----:B------:R-:W0:Y:S02]  /*c6f0*/  SYNCS.PHASECHK.TRANS64.TRYWAIT P0, [R17+URZ+0x32440], R26 ;  /* 0x0324401a110075a7 */ /* 0x000e24000800017f */
[----:B0-----:R-:W-:Y:S05]  /*c700*/  @!P0 BRA `(.L_x_249) ;  /* 0x0000003800588947 */ /* 0x001fea0003800000 */
.L_x_345:
[----:B------:R-:W-:Y:S05]  /*c710*/  BSYNC B1 ;  /* 0x0000000000017941 */ /* 0x000fea0003800000 */
.L_x_248:
        /* <DEDUP_REMOVED lines=29> */
[----:B------:R-:W1:Y:S01]  /*c8f0*/  SHFL.IDX PT, R14, R21, 0x1, 0x181f ;  /* 0x00381f00150e7f89 */ /* 0x000e6200000e0000 */
[----:B--2---:R-:W-:-:S05]  /*c900*/  IADD3.X R3, RZ, R3, RZ, P0, !PT ;  /* 0x00000003ff037210 */ /* 0x004fca00007fe4ff */
[----:B------:R2:W-:Y:S04]  /*c910*/  LDGSTS.E.BYPASS.LTC128B.128 [R22+0x1c400], desc[UR48][R2.64], !P1 ;  /* 0x1c40000002167fae */ /* 0x0005e8000c901d70 */
[----:B--2---:R-:W-:Y:S04]  /*c920*/  SHFL.IDX PT, R2, R21, 0x3, 0x181f ;  /* 0x00781f0015027f89 */ /* 0x004fe800000e0000 */
[----:B------:R-:W-:Y:S01]  /*c930*/  SHFL.IDX PT, R3, R24, 0x3, 0x181f ;  /* 0x00781f0018037f89 */ /* 0x000fe200000e0000 */
[----:B-1----:R-:W-:-:S03]  /*c940*/  IADD3 R8, P0, R14, R0, RZ ;  /* 0x000000000e087210 */ /* 0x002fc60007f1e0ff */
[----:B------:R-:W-:Y:S02]  /*c950*/  SHFL.IDX PT, R14, R21, 0x5, 0x181f ;  /* 0x00b81f00150e7f89 */ /* 0x000fe400000e0000 */
[----:B------:R-:W-:Y:S01]  /*c960*/  IMAD.X R9, RZ, RZ, R6, P0 ;  /* 0x000000ffff097224 */ /* 0x000fe200000e0606 */
[-C--:B------:R-:W-:Y:S01]  /*c970*/  IADD3 R10, P0, R10, R0.reuse, RZ ;  /* 0x000000000a0a7210 */ /* 0x080fe20007f1e0ff */
[----:B------:R-:W1:Y:S04]  /*c980*/  SHFL.IDX PT, R6, R24, 0x2, 0x181f ;  /* 0x00581f0018067f89 */ /* 0x000e6800000e0000 */
[----:B------:R2:W-:Y:S01]  /*c990*/  LDGSTS.E.BYPASS.LTC128B.128 [R22+0x1cc00], desc[UR48][R8.64], !P1 ;  /* 0x1cc0000008167fae */ /* 0x0005e2000c901d70 */
[----:B-1----:R-:W-:Y:S01]  /*c9a0*/  IMAD.X R11, RZ, RZ, R6, P0 ;  /* 0x000000ffff0b7224 */ /* 0x002fe200000e0606 */
[----:B------:R-:W-:-:S02]  /*c9b0*/  IADD3 R6, P0, R2, R0, RZ ;  /* 0x0000000002067210 */ /* 0x000fc40007f1e0ff */
[----:B------:R-:W1:Y:S03]  /*c9c0*/  SHFL.IDX PT, R2, R21, 0x4, 0x181f ;  /* 0x00981f0015027f89 */ /* 0x000e6600000e0000 */
[----:B------:R-:W-:Y:S01]  /*c9d0*/  IMAD.X R7, RZ, RZ, R3, P0 ;  /* 0x000000ffff077224 */ /* 0x000fe200000e0603 */
[----:B------:R2:W-:Y:S04]  /*c9e0*/  LDGSTS.E.BYPASS.LTC128B.128 [R22+0x1d400], desc[UR48][R10.64], !P1 ;  /* 0x1d4000000a167fae */ /* 0x0005e8000c901d70 */
[----:B------:R-:W3:Y:S04]  /*c9f0*/  SHFL.IDX PT, R3, R24, 0x4, 0x181f ;  /* 0x00981f0018037f89 */ /* 0x000ee800000e0000 */
[----:B------:R2:W-:Y:S04]  /*ca00*/  LDGSTS.E.BYPASS.LTC128B.128 [R22+0x1dc00], desc[UR48][R6.64], !P1 ;  /* 0x1dc0000006167fae */ /* 0x0005e8000c901d70 */
[----:B------:R-:W4:Y:S01]  /*ca10*/  SHFL.IDX PT, R24, R24, 0x5, 0x181f ;  /* 0x00b81f0018187f89 */ /* 0x000f2200000e0000 */
[----:B-1----:R-:W-:-:S05]  /*ca20*/  IADD3 R2, P0, R2, R0, RZ ;  /* 0x0000000002027210 */ /* 0x002fca0007f1e0ff */
[----:B---3--:R-:W-:-:S05]  /*ca30*/  IMAD.X R3, RZ, RZ, R3, P0 ;  /* 0x000000ffff037224 */ /* 0x008fca00000e0603 */
[----:B------:R2:W-:Y:S03]  /*ca40*/  LDGSTS.E.BYPASS.LTC128B.128 [R22+0x1e400], desc[UR48][R2.64], !P1 ;  /* 0x1e40000002167fae */ /* 0x0005e6000c901d70 */
.L_x_359:
        /* <DEDUP_REMOVED lines=8> */
.L_x_251:
        /* <DEDUP_REMOVED lines=11> */
.L_x_252:
[----:B------:R1:W-:Y:S01]  /*cb80*/  SYNCS.ARRIVE.TRANS64.A1T0 RZ, [R17+URZ+0x32430], RZ ;  /* 0x032430ff11ff79a7 */ /* 0x0003e2000810003f */
[----:B------:R-:W-:Y:S05]  /*cb90*/  @!P2 BRA `(.L_x_253) ;  /* 0x000000000004a947 */ /* 0x000fea0003800000 */
[----:B------:R-:W-:Y:S01]  /*cba0*/  BPT.TRAP 0x1 ;  /* 0x000000040000795c */ /* 0x000fe20000300000 */
.L_x_253:
[----:B------:R-:W2:Y:S01]  /*cbb0*/  SYNCS.PHASECHK.TRANS64.TRYWAIT P0, [R17+URZ+0x32460], R26 ;  /* 0x0324601a110075a7 */ /* 0x000ea2000800017f */
[----:B------:R-:W-:Y:S04]  /*cbc0*/  BSSY B1, `(.L_x_254) ;  /* 0x0000002000017945 */ /* 0x000fe80003800000 */
[----:B--2---:R-:W-:Y:S05]  /*cbd0*/  @!P0 BRA `(.L_x_255) ;  /* 0x0000003800d08947 */ /* 0x004fea0003800000 */
.L_x_360:
[----:B------:R-:W-:Y:S05]  /*cbe0*/  BSYNC B1 ;  /* 0x0000000000017941 */ /* 0x000fea0003800000 */
.L_x_254:
[----:B------:R-:W-:Y:S01]  /*cbf0*/  ULDC.64 UR4, c[0x0][0x328] ;  /* 0x0000ca0000047ab9 */ /* 0x000fe20000000a00 */
[C---:B------:R-:W-:Y:S01]  /*cc00*/  LOP3.LUT P4, RZ, R16.reuse, 0x2, RZ, 0xc0, !PT ;  /* 0x0000000210ff7812 */ /* 0x040fe2000788c0ff */
[----:B------:R-:W-:Y:S01]  /*cc10*/  IMAD R2, R23, UR4, RZ ;  /* 0x0000000417027c24 */ /* 0x000fe2000f8e02ff */
[----:B------:R-:W-:Y:S01]  /*cc20*/  LOP3.LUT P3, RZ, R16, 0x10, RZ, 0xc0, !PT ;  /* 0x0000001010ff7812 */ /* 0x000fe2000786c0ff */
[----:B------:R-:W-:Y:S01]  /*cc30*/  IMAD R22, R18, 0x6000, R27 ;  /* 0x0000600012167824 */ /* 0x000fe200078e021b */
[C---:B------:R-:W-:Y:S01]  /*cc40*/  LOP3.LUT P2, RZ, R16.reuse, 0x8, RZ, 0xc0, !PT ;  /* 0x0000000810ff7812 */ /* 0x040fe2000784c0ff */
[C---:B------:R-:W-:Y:S01]  /*cc50*/  IMAD R7, R5.reuse, UR5, R2 ;  /* 0x0000000505077c24 */ /* 0x040fe2000f8e0202 */
[----:B------:R-:W-:Y:S01]  /*cc60*/  LOP3.LUT P1, RZ, R16, 0x4, RZ, 0xc0, !PT ;  /* 0x0000000410ff7812 */ /* 0x000fe2000782c0ff */
[----:B------:R-:W-:Y:S01]  /*cc70*/  IMAD.WIDE.U32 R2, R5, UR4, RZ ;  /* 0x0000000405027c25 */ /* 0x000fe2000f8e00ff */
[----:B------:R-:W-:-:S03]  /*cc80*/  ULDC.64 UR4, c[0x0][0x338] ;  /* 0x0000ce0000047ab9 */ /* 0x000fc60000000a00 */
[----:B------:R-:W-:Y:S01]  /*cc90*/  IMAD R25, R25, UR4, RZ ;  /* 0x0000000419197c24 */ /* 0x000fe2000f8e02ff */
[----:B------:R-:W-:-:S03]  /*cca0*/  IADD3 R3, R3, R7, RZ ;  /* 0x0000000703037210 */ /* 0x000fc60007ffe0ff */
        /* <DEDUP_REMOVED lines=13> */
[----:B------:R-:W3:Y:S01]  /*cd80*/  SHFL.IDX PT, R14, R21, RZ, 0x181f ;  /* 0x00181fff150e7589 */ /* 0x000ee200000e0000 */
[----:B------:R-:W-:-:S03]  /*cd90*/  LEA R22, R22, UR37, 0x1 ;  /* 0x0000002516167c11 */ /* 0x000fc6000f8e08ff */
[----:B------:R-:W4:Y:S04]  /*cda0*/  SHFL.IDX PT, R3, R23, RZ, 0x181f ;  /* 0x00181fff17037589 */ /* 0x000f2800000e0000 */
[----:B------:R-:W-:Y:S01]  /*cdb0*/  SHFL.IDX PT, R2, R21, 0x4, 0x181f ;  /* 0x00981f0015027f89 */ /* 0x000fe200000e0000 */
        /* <DEDUP_REMOVED lines=34> */
[----:B---3--:R-:W-:-:S05]  /*cfe0*/  IADD3.X R3, RZ, R3, RZ, P0, !PT ;  /* 0x00000003ff037210 */ /* 0x008fca00007fe4ff */
[----:B------:R0:W-:Y:S04]  /*cff0*/  LDGSTS.E.BYPASS.LTC128B.128 [R22+0x2400], desc[UR48][R2.64], !P4 ;  /* 0x0240000002167fae */ /* 0x0001e8000e101d70 */
[----:B------:R0:W-:Y:S04]  /*d000*/  LDGSTS.E.BYPASS.LTC128B.128 [R22+0x5400], desc[UR48][R2.64+0x80], !P3 ;  /* 0x0540008002167fae */ /* 0x0001e8000d901d70 */
[----:B------:R0:W-:Y:S04]  /*d010*/  LDGSTS.E.BYPASS.LTC128B.128 [R22+0x8400], desc[UR48][R2.64+0x100], !P2 ;  /* 0x0840010002167fae */ /* 0x0001e8000d101d70 */
[----:B------:R0:W-:Y:S02]  /*d020*/  LDGSTS.E.BYPASS.LTC128B.128 [R22+0xb400], desc[UR48][R2.64+0x180], !P1 ;  /* 0x0b40018002167fae */ /* 0x0001e4000c901d70 */
.L_x_374:
        /* <DEDUP_REMOVED lines=11> */
.L_x_257:
        /* <DEDUP_REMOVED lines=11> */
.L_x_258:
[----:B------:R-:W-:Y:S01]  /*d190*/  VIADD R18, R18, 0x1 ;  /* 0x0000000112127836 */ /* 0x000fe20000000000 */
[----:B------:R0:W-:Y:S01]  /*d1a0*/  SYNCS.ARRIVE.TRANS64.A1T0 RZ, [R17+URZ+0x32450], RZ ;  /* 0x032450ff11ff79a7 */ /* 0x0001e2000810003f */
[----:B------:R-:W-:-:S03]  /*d1b0*/  VIADD R2, R20, 0xffffffff ;  /* 0xffffffff14027836 */ /* 0x000fc60000000000 */
[----:B------:R-:W-:-:S04]  /*d1c0*/  ISETP.NE.AND P0, PT, R18, 0x2, PT ;  /* 0x000000021200780c */ /* 0x000fc80003f05270 */
[----:B------:R-:W-:Y:S02]  /*d1d0*/  SEL R18, R18, RZ, P0 ;  /* 0x000000ff12127207 */ /* 0x000fe40000000000 */
[----:B------:R-:W-:Y:S02]  /*d1e0*/  SEL R3, RZ, 0x1, P0 ;  /* 0x00000001ff037807 */ /* 0x000fe40000000000 */
[----:B------:R-:W-:Y:S01]  /*d1f0*/  ISETP.GT.AND P0, PT, R20, RZ, PT ;  /* 0x000000ff1400720c */ /* 0x000fe20003f04270 */
[----:B------:R-:W-:Y:S01]  /*d200*/  IMAD.MOV.U32 R20, RZ, RZ, R2 ;  /* 0x000000ffff147224 */ /* 0x000fe200078e0002 */
[----:B------:R-:W-:-:S11]  /*d210*/  LOP3.LUT R28, R28, R3, RZ, 0x3c, !PT ;  /* 0x000000031c1c7212 */ /* 0x000fd600078e3cff */
[----:B0-----:R-:W-:Y:S05]  /*d220*/  @P0 BRA `(.L_x_259) ;  /* 0xfffffff000ac0947 */ /* 0x001fea000383ffff */
[----:B------:R-:W-:Y:S05]  /*d230*/  BSYNC B0 ;  /* 0x0000000000007941 */ /* 0x000fea0003800000 */
.L_x_246:
[----:B------:R-:W3:Y:S01]  /*d240*/  LDL.LU R0, [R1+0x8] ;  /* 0x0000080001007983 */ /* 0x000ee20000300800 */
[----:B------:R-:W-:Y:S01]  /*d250*/  VIADD R37, R37, UR42 ;  /* 0x0000002a25257c36 */ /* 0x000fe20008000000 */
[----:B------:R-:W-:-:S04]  /*d260*/  ULDC UR4, c[0x0][0xd34] ;  /* 0x00034d0000047ab9 */ /* 0x000fc80000000800 */
[----:B------:R-:W-:Y:S02]  /*d270*/  ISETP.GE.AND P0, PT, R37, UR4, PT ;  /* 0x0000000425007c0c */ /* 0x000fe4000bf06270 */
[----:B---3--:R-:W-:-:S05]  /*d280*/  IADD3 R0, R0, 0x1, RZ ;  /* 0x0000000100007810 */ /* 0x008fca0007ffe0ff */
[----:B------:R0:W-:Y:S06]  /*d290*/  STL [R1+0x8], R0 ;  /* 0x0000080001007387 */ /* 0x0001ec0000100800 */
[----:B------:R-:W-:Y:S05]  /*d2a0*/  @!P0 BRA `(.L_x_260) ;  /* 0xffffffc000f48947 */ /* 0x000fea000383ffff */
[----:B0-----:R-:W-:-:S07]  /*d2b0*/  LOP3.LUT R0, R0, 0x1, RZ, 0xc, !PT ;  /* 0x0000000100007812 */ /* 0x001fce00078e0cff */
.L_x_223:
[----:B------:R-:W0:Y:S01]  /*d2c0*/  S2R R3, SR_CgaCtaId ;  /* 0x0000000000037919 */ /* 0x000e220000008800 */
[----:B------:R-:W-:Y:S01]  /*d2d0*/  MOV R2, 0x400 ;  /* 0x0000040000027802 */ /* 0x000fe20000000f00 */
[----:B------:R-:W-:Y:S01]  /*d2e0*/  BSSY B0, `(.L_x_261) ;  /* 0x0000005000007945 */ /* 0x000fe20003800000 */
[----:B------:R-:W-:Y:S02]  /*d2f0*/  SHF.L.U32 R0, R0, 0x1f, RZ ;  /* 0x0000001f00007819 */ /* 0x000fe400000006ff */
[----:B0-----:R-:W-:-:S04]  /*d300*/  LEA R7, R3, R2, 0x18 ;  /* 0x0000000203077211 */ /* 0x001fc800078ec0ff */
[----:B------:R-:W0:Y:S02]  /*d310*/  SYNCS.PHASECHK.TRANS64.TRYWAIT P0, [R7+URZ+0x32420], R0 ;  /* 0x03242000070075a7 */ /* 0x000e24000800017f */
[----:B0-----:R-:W-:Y:S05]  /*d320*/  @!P0 BRA `(.L_x_262) ;  /* 0x0000003800dc8947 */ /* 0x001fea0003800000 */
.L_x_375:
[----:B------:R-:W-:Y:S05]  /*d330*/  BSYNC B0 ;  /* 0x0000000000007941 */ /* 0x000fea0003800000 */
.L_x_261:
[----:B------:R-:W-:-:S03]  /*d340*/  UMOV UR4, 0xffffffff ;  /* 0xffffffff00047882 */ /* 0x000fc60000000000 */
[----:B------:R-:W-:Y:S05]  /*d350*/  BRA.DIV UR4, `(.L_x_263) ;  /* 0x0000003a04e47947 */ /* 0x000fea000b800000 */
[----:B0-----:R-:W0:Y:S02]  /*d360*/  S2R R0, SR_TID.X ;  /* 0x0000000000007919 */ /* 0x001e240000002100 */
[----:B0-----:R-:W-:-:S04]  /*d370*/  SHF.R.U32.HI R0, RZ, 0x5, R0 ;  /* 0x00000005ff007819 */ /* 0x001fc80000011600 */
[----:B------:R-:W-:-:S05]  /*d380*/  LOP3.LUT R0, R0, 0x3, RZ, 0xc0, !PT ;  /* 0x0000000300007812 */ /* 0x000fca00078ec0ff */
[----:B------:R0:W3:Y:S02]  /*d390*/  SHFL.IDX PT, R14, R0, RZ, 0x1f ;  /* 0x00001fff000e7589 */ /* 0x0000e400000e0000 */
.L_x_378:
[----:B---3--:R-:W-:Y:S01]  /*d3a0*/  ISETP.NE.AND P0, PT, R14, RZ, PT ;  /* 0x000000ff0e00720c */ /* 0x008fe20003f05270 */
[----:B------:R-:W-:-:S12]  /*d3b0*/  BSSY B0, `(.L_x_264) ;  /* 0x0000024000007945 */ /* 0x000fd80003800000 */
[----:B------:R-:W-:Y:S05]  /*d3c0*/  @P0 BRA `(.L_x_265) ;  /* 0x0000000000880947 */ /* 0x000fea0003800000 */
[----:B------:R-:W-:-:S03]  /*d3d0*/  UMOV UR4, 0xffffffff ;  /* 0xffffffff00047882 */ /* 0x000fc60000000000 */
[----:B------:R-:W-:Y:S05]  /*d3e0*/  BRA.DIV UR4, `(.L_x_266) ;  /* 0x0000003a04f47947 */ /* 0x000fea000b800000 */
[----:B------:R-:W-:-:S13]  /*d3f0*/  ELECT P6, URZ, PT ;  /* 0x00000000003f782f */ /* 0x000fda00038c0000 */
.L_x_381:
[----:B------:R-:W-:Y:S05]  /*d400*/  @!P6 BRA `(.L_x_265) ;  /* 0x000000000078e947 */ /* 0x000fea0003800000 */
[----:B------:R-:W-:-:S06]  /*d410*/  ULOP3.LUT UR4, UR39, 0x2, URZ, 0xfc, !UPT ;  /* 0x0000000227047892 */ /* 0x000fcc000f8efc3f */
[----:B0-----:R-:W-:-:S05]  /*d420*/  IMAD.U32 R0, RZ, RZ, UR4 ;  /* 0x00000004ff007e24 */ /* 0x001fca000f8e00ff */
[----:B------:R-:W-:-:S13]  /*d430*/  ISETP.NE.AND P0, PT, R0, 0x3, PT ;  /* 0x000000030000780c */ /* 0x000fda0003f05270 */
[----:B------:R-:W-:Y:S05]  /*d440*/  @!P0 BRA `(.L_x_267) ;  /* 0x0000000000048947 */ /* 0x000fea0003800000 */
[----:B------:R-:W-:Y:S01]  /*d450*/  BPT.TRAP 0x1 ;  /* 0x000000040000795c */ /* 0x000fe20000300000 */
.L_x_267:
[----:B------:R-:W-:Y:S01]  /*d460*/  IMAD R5, R18, 0x8, R7 ;  /* 0x0000000812057824 */ /* 0x000fe200078e0207 */
[----:B------:R-:W-:Y:S01]  /*d470*/  SHF.L.U32 R0, R28, 0x1f, RZ ;  /* 0x0000001f1c007819 */ /* 0x000fe200000006ff */
[----:B------:R-:W-:-:S03]  /*d480*/  VIADD R18, R18, 0x1 ;  /* 0x0000000112127836 */ /* 0x000fc60000000000 */
[----:B------:R-:W0:Y:S02]  /*d490*/  SYNCS.PHASECHK.TRANS64.TRYWAIT P1, [R5+URZ+0x32440], R0 ;  /* 0x03244000050075a7 */ /* 0x000e24000802017f */
[----:B------:R-:W-:-:S04]  /*d4a0*/  ISETP.NE.AND P2, PT, R18, 0x2, PT ;  /* 0x000000021200780c */ /* 0x000fc80003f45270 */
[----:B------:R-:W-:Y:S01]  /*d4b0*/  SEL R3, RZ, 0x1, P2 ;  /* 0x00000001ff037807 */ /* 0x000fe20001000000 */
[----:B0-----:R-:W-:Y:S08]  /*d4c0*/  @!P1 BRA `(.L_x_268) ;  /* 0x0000003800dc9947 */ /* 0x001ff00003800000 */
.L_x_382:
[----:B------:R-:W-:Y:S02]  /*d4d0*/  SEL R18, R18, RZ, P2 ;  /* 0x000000ff12127207 */ /* 0x000fe40001000000 */
[----:B------:R-:W-:Y:S01]  /*d4e0*/  LOP3.LUT R2, R28, R3, RZ, 0x3c, !PT ;  /* 0x000000031c027212 */ /* 0x000fe200078e3cff */
[----:B------:R-:W-:Y:S06]  /*d4f0*/  @!P0 BRA `(.L_x_269) ;  /* 0x0000000000048947 */ /* 0x000fec0003800000 */
[----:B------:R-:W-:Y:S01]  /*d500*/  BPT.TRAP 0x1 ;  /* 0x000000040000795c */ /* 0x000fe20000300000 */
.L_x_269:
[----:B------:R-:W-:Y:S01]  /*d510*/  IMAD R3, R18, 0x8, R7 ;  /* 0x0000000812037824 */ /* 0x000fe200078e0207 */
[----:B------:R-:W-:-:S04]  /*d520*/  SHF.L.U32 R2, R2, 0x1f, RZ ;  /* 0x0000001f02027819 */ /* 0x000fc800000006ff */
[----:B------:R-:W3:Y:S02]  /*d530*/  SYNCS.PHASECHK.TRANS64.TRYWAIT P1, [R3+URZ+0x32440], R2 ;  /* 0x03244002030075a7 */ /* 0x000ee4000802017f */
[----:B---3--:R-:W-:Y:S05]  /*d540*/  @!P1 BRA `(.L_x_270) ;  /* 0x0000003800d09947 */ /* 0x008fea0003800000 */
.L_x_383:
[----:B------:R-:W-:Y:S05]  /*d550*/  @!P0 BRA `(.L_x_271) ;  /* 0x0000000000048947 */ /* 0x000fea0003800000 */
[----:B------:R-:W-:Y:S01]  /*d560*/  BPT.TRAP 0x1 ;  /* 0x000000040000795c */ /* 0x000fe20000300000 */
.L_x_271:
[----:B------:R-:W4:Y:S02]  /*d570*/  SYNCS.PHASECHK.TRANS64.TRYWAIT P1, [R5+URZ+0x32460], R0 ;  /* 0x03246000050075a7 */ /* 0x000f24000802017f */
[----:B----4-:R-:W-:Y:S05]  /*d580*/  @!P1 BRA `(.L_x_272) ;  /* 0x0000003800d49947 */ /* 0x010fea0003800000 */
.L_x_384:
[----:B------:R-:W-:Y:S05]  /*d590*/  @!P0 BRA `(.L_x_273) ;  /* 0x0000000000048947 */ /* 0x000fea0003800000 */
[----:B------:R-:W-:Y:S01]  /*d5a0*/  BPT.TRAP 0x1 ;  /* 0x000000040000795c */ /* 0x000fe20000300000 */
.L_x_273:
[----:B------:R0:W0:Y:S02]  /*d5b0*/  SYNCS.PHASECHK.TRANS64.TRYWAIT P0, [R3+URZ+0x32460], R2 ;  /* 0x03246002030075a7 */ /* 0x000024000800017f */
[----:B0-----:R-:W-:Y:S05]  /*d5c0*/  @!P0 NANOSLEEP.SYNCS 0x989680 ;  /* 0x009896800000895d */ /* 0x001fea0003900000 */
[----:B------:R-:W0:Y:S02]  /*d5d0*/  @!P0 SYNCS.PHASECHK.TRANS64 P0, [R3+URZ+0x32460], R2 ;  /* 0x03246002030085a7 */ /* 0x000e24000800007f */
[----:B0-----:R-:W-:Y:S05]  /*d5e0*/  @!P0 BRA `(.L_x_273) ;  /* 0xfffffffc00f08947 */ /* 0x001fea000383ffff */
.L_x_265:
[----:B------:R-:W-:Y:S05]  /*d5f0*/  BSYNC B0 ;  /* 0x0000000000007941 */ /* 0x000fea0003800000 */
.L_x_264:
[----:B------:R-:W-:Y:S05]  /*d600*/  EXIT ;  /* 0x000000000000794d */ /* 0x000fea0003800000 */
.L_x_190:
[----:B0-----:R-:W-:-:S04]  /*d610*/  IMAD.U32 R3, RZ, RZ, UR51 ;  /* 0x00000033ff037e24 */ /* 0x001fc8000f8e00ff */
[----:B------:R0:W1:Y:S03]  /*d620*/  SYNCS.PHASECHK.TRANS64.TRYWAIT P0, [R3+URZ+0x32400], R0 ;  /* 0x03240000030075a7 */ /* 0x000066000800017f */
[----:B-1----:R-:W-:Y:S05]  /*d630*/  @!P0 NANOSLEEP.SYNCS 0x989680 ;  /* 0x009896800000895d */ /* 0x002fea0003900000 */
[----:B------:R-:W1:Y:S02]  /*d640*/  @!P0 SYNCS.PHASECHK.TRANS64 P0, [R3+URZ+0x32400], R0 ;  /* 0x03240000030085a7 */ /* 0x000e64000800007f */
[----:B-1----:R-:W-:Y:S05]  /*d650*/  @!P0 BRA `(.L_x_190) ;  /* 0xfffffffc00ec8947 */ /* 0x002fea000383ffff */
[----:B------:R-:W-:Y:S05]  /*d660*/  BRA `(.L_x_274) ;  /* 0xffffff3800a47947 */ /* 0x000fea000383ffff */
.L_x_194:
[----:B-1----:R-:W-:-:S04]  /*d670*/  IMAD.U32 R4, RZ, RZ, UR27 ;  /* 0x0000001bff047e24 */ /* 0x002fc8000f8e00ff */
[----:B------:R1:W2:Y:S03]  /*d680*/  SYNCS.PHASECHK.TRANS64.TRYWAIT P1, [R4+URZ+0x32430], R3 ;  /* 0x03243003040075a7 */ /* 0x0002a6000802017f */
[----:B--2---:R-:W-:Y:S05]  /*d690*/  @!P1 NANOSLEEP.SYNCS 0x989680 ;  /* 0x009896800000995d */ /* 0x004fea0003900000 */
[----:B------:R-:W2:Y:S02]  /*d6a0*/  @!P1 SYNCS.PHASECHK.TRANS64 P1, [R4+URZ+0x32430], R3 ;  /* 0x03243003040095a7 */ /* 0x000ea4000802007f */
[----:B--2---:R-:W-:Y:S05]  /*d6b0*/  @!P1 BRA `(.L_x_194) ;  /* 0xfffffffc00ec9947 */ /* 0x004fea000383ffff */
[----:B------:R-:W-:Y:S05]  /*d6c0*/  BRA `(.L_x_193) ;  /* 0xffffff3800c87947 */ /* 0x000fea000383ffff */
.L_x_195:
[----:B--2---:R-:W-:-:S04]  /*d6d0*/  MOV R5, UR51 ;  /* 0x0000003300057c02 */ /* 0x004fc80008000f00 */
[----:B------:R2:W3:Y:S03]  /*d6e0*/  SYNCS.PHASECHK.TRANS64.TRYWAIT P1, [R5+URZ+0x32410], R0 ;  /* 0x03241000050075a7 */ /* 0x0004e6000802017f */
[----:B---3--:R-:W-:Y:S05]  /*d6f0*/  @!P1 NANOSLEEP.SYNCS 0x989680 ;  /* 0x009896800000995d */ /* 0x008fea0003900000 */
[----:B------:R-:W3:Y:S02]  /*d700*/  @!P1 SYNCS.PHASECHK.TRANS64 P1, [R5+URZ+0x32410], R0 ;  /* 0x03241000050095a7 */ /* 0x000ee4000802007f */
[----:B---3--:R-:W-:Y:S05]  /*d710*/  @!P1 BRA `(.L_x_195) ;  /* 0xfffffffc00ec9947 */ /* 0x008fea000383ffff */
[----:B------:R-:W-:Y:S05]  /*d720*/  BRA `(.L_x_275) ;  /* 0xffffff3c00487947 */ /* 0x000fea000383ffff */
.L_x_199:
[----:B--2---:R-:W-:-:S04]  /*d730*/  IMAD.U32 R0, RZ, RZ, UR27 ;  /* 0x0000001bff007e24 */ /* 0x004fc8000f8e00ff */
[----:B------:R2:W4:Y:S03]  /*d740*/  SYNCS.PHASECHK.TRANS64.TRYWAIT P1, [R0+URZ+0x32450], R3 ;  /* 0x03245003000075a7 */ /* 0x000526000802017f */
[----:B----4-:R-:W-:Y:S05]  /*d750*/  @!P1 NANOSLEEP.SYNCS 0x989680 ;  /* 0x009896800000995d */ /* 0x010fea0003900000 */
[----:B------:R-:W4:Y:S02]  /*d760*/  @!P1 SYNCS.PHASECHK.TRANS64 P1, [R0+URZ+0x32450], R3 ;  /* 0x03245003000095a7 */ /* 0x000f24000802007f */
[----:B----4-:R-:W-:Y:S05]  /*d770*/  @!P1 BRA `(.L_x_199) ;  /* 0xfffffffc00ec9947 */ /* 0x010fea000383ffff */
[----:B------:R-:W-:Y:S05]  /*d780*/  BRA `(.L_x_198) ;  /* 0xffffff3c00507947 */ /* 0x000fea000383ffff */
.L_x_206:
[----:B-1----:R-:W-:-:S04]  /*d790*/  IMAD.U32 R5, RZ, RZ, UR29 ;  /* 0x0000001dff057e24 */ /* 0x002fc8000f8e00ff */
[----:B------:R1:W2:Y:S03]  /*d7a0*/  SYNCS.PHASECHK.TRANS64.TRYWAIT P2, [R5+URZ+0x32430], R0 ;  /* 0x03243000050075a7 */ /* 0x0002a6000804017f */
[----:B--2---:R-:W-:Y:S05]  /*d7b0*/  @!P2 NANOSLEEP.SYNCS 0x989680 ;  /* 0x009896800000a95d */ /* 0x004fea0003900000 */
[----:B------:R-:W2:Y:S02]  /*d7c0*/  @!P2 SYNCS.PHASECHK.TRANS64 P2, [R5+URZ+0x32430], R0 ;  /* 0x032430000500a5a7 */ /* 0x000ea4000804007f */
[----:B--2---:R-:W-:Y:S05]  /*d7d0*/  @!P2 BRA `(.L_x_206) ;  /* 0xfffffffc00eca947 */ /* 0x004fea000383ffff */
[----:B------:R-:W-:Y:S05]  /*d7e0*/  BRA `(.L_x_205) ;  /* 0xffffff6000847947 */ /* 0x000fea000383ffff */
.L_x_210:
[----:B-1----:R-:W-:-:S04]  /*d7f0*/  IMAD.U32 R5, RZ, RZ, UR29 ;  /* 0x0000001dff057e24 */ /* 0x002fc8000f8e00ff */
[----:B------:R1:W3:Y:S03]  /*d800*/  SYNCS.PHASECHK.TRANS64.TRYWAIT P2, [R5+URZ+0x32450], R0 ;  /* 0x03245000050075a7 */ /* 0x0002e6000804017f */
[----:B---3--:R-:W-:Y:S05]  /*d810*/  @!P2 NANOSLEEP.SYNCS 0x989680 ;  /* 0x009896800000a95d */ /* 0x008fea0003900000 */
[----:B------:R-:W3:Y:S02]  /*d820*/  @!P2 SYNCS.PHASECHK.TRANS64 P2, [R5+URZ+0x32450], R0 ;  /* 0x032450000500a5a7 */ /* 0x000ee4000804007f */
[----:B---3--:R-:W-:Y:S05]  /*d830*/  @!P2 BRA `(.L_x_210) ;  /* 0xfffffffc00eca947 */ /* 0x008fea000383ffff */
[----:B------:R-:W-:Y:S05]  /*d840*/  BRA `(.L_x_209) ;  /* 0xffffff6000dc7947 */ /* 0x000fea000383ffff */
.L_x_227:
[----:B------:R-:W0:Y:S01]  /*d850*/  S2R R17, SR_TID.X ;  /* 0x0000000000117919 */ /* 0x000e220000002100 */
[----:B------:R-:W-:Y:S01]  /*d860*/  BSSY B0, `(.L_x_276) ;  /* 0x000000a000007945 */ /* 0x000fe20003800000 */
[----:B------:R-:W-:Y:S01]  /*d870*/  IMAD.MOV.U32 R12, RZ, RZ, RZ ;  /* 0x000000ffff0c7224 */ /* 0x000fe200078e00ff */
[----:B------:R-:W-:Y:S01]  /*d880*/  MOV R15, 0xffffffff ;  /* 0xffffffff000f7802 */ /* 0x000fe20000000f00 */
[----:B------:R-:W-:Y:S01]  /*d890*/  IMAD.MOV.U32 R11, RZ, RZ, 0x1f ;  /* 0x0000001fff0b7424 */ /* 0x000fe200078e00ff */
[----:B0-----:R-:W-:-:S04]  /*d8a0*/  SHF.R.U32.HI R17, RZ, 0x5, R17 ;  /* 0x00000005ff117819 */ /* 0x001fc80000011611 */
[----:B------:R-:W-:-:S05]  /*d8b0*/  LOP3.LUT R17, R17, 0x3, RZ, 0xc0, !PT ;  /* 0x0000000311117812 */ /* 0x000fca00078ec0ff */
[----:B------:R-:W-:-:S07]  /*d8c0*/  IMAD.MOV.U32 R13, RZ, RZ, R17 ;  /* 0x000000ffff0d7224 */ /* 0x000fce00078e0011 */
[----:B-1---5:R-:W-:Y:S05]  /*d8d0*/  WARPSYNC.COLLECTIVE R15, `(.L_x_277) ;  /* 0x000000000f087348 */ /* 0x022fea0003c00000 */
[----:B------:R0:W2:Y:S02]  /*d8e0*/  SHFL.IDX P6, R14, R13, R12, R11 ;  /* 0x0000000c0d0e7389 */ /* 0x0000a400000c000b */
[----:B012--5:R-:W-:Y:S01]  /*d8f0*/  ENDCOLLECTIVE ;  /* 0x000000000000791b */ /* 0x027fe20003800000 */
.L_x_277:
[----:B------:R-:W-:Y:S05]  /*d900*/  BSYNC B0 ;  /* 0x0000000000007941 */ /* 0x000fea0003800000 */
.L_x_276:
[----:B------:R-:W-:Y:S05]  /*d910*/  BRA `(.L_x_278) ;  /* 0xffffffc000bc7947 */ /* 0x000fea000383ffff */
.L_x_230:
[----:B0-----:R0:W1:Y:S02]  /*d920*/  SYNCS.PHASECHK.TRANS64.TRYWAIT P0, [R17+URZ+0x32440], R0 ;  /* 0x03244000110075a7 */ /* 0x001064000800017f */
[----:B-1----:R-:W-:Y:S05]  /*d930*/  @!P0 NANOSLEEP.SYNCS 0x989680 ;  /* 0x009896800000895d */ /* 0x002fea0003900000 */
[----:B------:R-:W1:Y:S02]  /*d940*/  @!P0 SYNCS.PHASECHK.TRANS64 P0, [R17+URZ+0x32440], R0 ;  /* 0x03244000110085a7 */ /* 0x000e64000800007f */
[----:B-1----:R-:W-:Y:S05]  /*d950*/  @!P0 BRA `(.L_x_230) ;  /* 0xfffffffc00f08947 */ /* 0x002fea000383ffff */
[----:B------:R-:W-:Y:S05]  /*d960*/  BRA `(.L_x_279) ;  /* 0xffffffc400407947 */ /* 0x000fea000383ffff */
.L_x_231:
[----:B------:R-:W-:Y:S01]  /*d970*/  BSSY B0, `(.L_x_280) ;  /* 0x0000008000007945 */ /* 0x000fe20003800000 */
[----:B------:R-:W-:Y:S02]  /*d980*/  IMAD.MOV.U32 R13, RZ, RZ, R5 ;  /* 0x000000ffff0d7224 */ /* 0x000fe400078e0005 */
[----:B------:R-:W-:Y:S02]  /*d990*/  IMAD.MOV.U32 R12, RZ, RZ, RZ ;  /* 0x000000ffff0c7224 */ /* 0x000fe400078e00ff */
[----:B------:R-:W-:Y:S02]  /*d9a0*/  IMAD.MOV.U32 R11, RZ, RZ, 0x181f ;  /* 0x0000181fff0b7424 */ /* 0x000fe400078e00ff */
[----:B------:R-:W-:-:S07]  /*d9b0*/  IMAD.MOV.U32 R15, RZ, RZ, -0x1 ;  /* 0xffffffffff0f7424 */ /* 0x000fce00078e00ff */
[----:B------:R-:W-:Y:S05]  /*d9c0*/  WARPSYNC.COLLECTIVE R15, `(.L_x_281) ;  /* 0x000000000f087348 */ /* 0x000fea0003c00000 */
[----:B------:R0:W1:Y:S02]  /*d9d0*/  SHFL.IDX P6, R14, R13, R12, R11 ;  /* 0x0000000c0d0e7389 */ /* 0x00006400000c000b */
[----:B01----:R-:W-:Y:S01]  /*d9e0*/  ENDCOLLECTIVE ;  /* 0x000000000000791b */ /* 0x003fe20003800000 */
.L_x_281:
[----:B------:R-:W-:Y:S05]  /*d9f0*/  BSYNC B0 ;  /* 0x0000000000007941 */ /* 0x000fea0003800000 */
.L_x_280:
[----:B------:R-:W-:Y:S01]  /*da00*/  IMAD.MOV.U32 R13, RZ, RZ, R0 ;  /* 0x000000ffff0d7224 */ /* 0x000fe200078e0000 */
[----:B------:R-:W-:Y:S01]  /*da10*/  MOV R12, RZ ;  /* 0x000000ff000c7202 */ /* 0x000fe20000000f00 */
[----:B------:R-:W-:Y:S01]  /*da20*/  IMAD.MOV.U32 R11, RZ, RZ, 0x181f ;  /* 0x0000181fff0b7424 */ /* 0x000fe200078e00ff */
[----:B------:R-:W-:Y:S01]  /*da30*/  ISETP.GE.AND P2, PT, R35, 0x1, PT ;  /* 0x000000012300780c */ /* 0x000fe20003f46270 */
[----:B------:R-:W-:Y:S02]  /*da40*/  IMAD.MOV.U32 R15, RZ, RZ, -0x1 ;  /* 0xffffffffff0f7424 */ /* 0x000fe400078e00ff */
[----:B------:R-:W-:-:S10]  /*da50*/  IMAD.MOV.U32 R3, RZ, RZ, R14 ;  /* 0x000000ffff037224 */ /* 0x000fd400078e000e */
[----:B------:R-:W-:Y:S05]  /*da60*/  WARPSYNC.COLLECTIVE R15, `(.L_x_282) ;  /* 0x000000000f087348 */ /* 0x000fea0003c00000 */
[----:B------:R0:W1:Y:S02]  /*da70*/  SHFL.IDX P6, R14, R13, R12, R11 ;  /* 0x0000000c0d0e7389 */ /* 0x00006400000c000b */
[----:B01----:R-:W-:Y:S01]  /*da80*/  ENDCOLLECTIVE ;  /* 0x000000000000791b */ /* 0x003fe20003800000 */
.L_x_282:
[----:B------:R-:W-:Y:S01]  /*da90*/  @P2 LEA R7, R4, UR37, 0x1 ;  /* 0x0000002504072c11 */ /* 0x000fe2000f8e08ff */
[----:B------:R-:W-:Y:S02]  /*daa0*/  IMAD.MOV.U32 R13, RZ, RZ, R5 ;  /* 0x000000ffff0d7224 */ /* 0x000fe400078e0005 */
[----:B------:R-:W-:Y:S01]  /*dab0*/  IMAD.MOV.U32 R12, RZ, RZ, 0x1 ;  /* 0x00000001ff0c7424 */ /* 0x000fe200078e00ff */
[----:B------:R-:W-:-:S13]  /*dac0*/  @P2 LEA R2, P0, R20, R14, 0x1 ;  /* 0x0000000e14022211 */ /* 0x000fda00078008ff */
[----:B------:R-:W-:Y:S05]  /*dad0*/  WARPSYNC.COLLECTIVE R15, `(.L_x_283) ;  /* 0x000000000f087348 */ /* 0x000fea0003c00000 */
[----:B------:R0:W1:Y:S02]  /*dae0*/  SHFL.IDX P6, R14, R13, R12, R11 ;  /* 0x0000000c0d0e7389 */ /* 0x00006400000c000b */
[----:B01----:R-:W-:Y:S01]  /*daf0*/  ENDCOLLECTIVE ;  /* 0x000000000000791b */ /* 0x003fe20003800000 */
.L_x_283:
[----:B------:R-:W-:-:S05]  /*db00*/  @P2 IMAD.X R3, RZ, RZ, R3, P0 ;  /* 0x000000ffff032224 */ /* 0x000fca00000e0603 */
[----:B------:R-:W-:Y:S01]  /*db10*/  @!PT LDS RZ, [RZ] ;  /* 0x00000000fffff984 */ /* 0x000fe20000000800 */
[----:B------:R-:W-:Y:S01]  /*db20*/  @!PT LDS RZ, [RZ] ;  /* 0x00000000fffff984 */ /* 0x000fe20000000800 */
[----:B------:R-:W-:Y:S01]  /*db30*/  @!PT LDS RZ, [RZ] ;  /* 0x00000000fffff984 */ /* 0x000fe20000000800 */
[----:B------:R0:W-:Y:S01]  /*db40*/  @P2 LDGSTS.E.BYPASS.LTC128B.128 [R7+0x1c400], desc[UR48][R2.64], !P1 ;  /* 0x1c40000002072fae */ /* 0x0001e2000c901d70 */
[----:B------:R-:W-:Y:S02]  /*db50*/  ISETP.GE.AND P2, PT, R35, 0x11, PT ;  /* 0x000000112300780c */ /* 0x000fe40003f46270 */
[----:B------:R-:W-:Y:S01]  /*db60*/  MOV R13, R0 ;  /* 0x00000000000d7202 */ /* 0x000fe20000000f00 */
[----:B------:R-:W-:-:S10]  /*db70*/  IMAD.MOV.U32 R6, RZ, RZ, R14 ;  /* 0x000000ffff067224 */ /* 0x000fd400078e000e */
[----:B0-----:R-:W-:Y:S05]  /*db80*/  WARPSYNC.COLLECTIVE R15, `(.L_x_284) ;  /* 0x000000000f087348 */ /* 0x001fea0003c00000 */
[----:B------:R1:W2:Y:S02]  /*db90*/  SHFL.IDX P6, R14, R13, R12, R11 ;  /* 0x0000000c0d0e7389 */ /* 0x0002a400000c000b */
[----:B012---:R-:W-:Y:S01]  /*dba0*/  ENDCOLLECTIVE ;  /* 0x000000000000791b */ /* 0x007fe20003800000 */
.L_x_284:
[----:B------:R-:W-:Y:S01]  /*dbb0*/  @P2 LEA R12, R4, UR37, 0x1 ;  /* 0x00000025040c2c11 */ /* 0x000fe2000f8e08ff */
[----:B------:R-:W-:Y:S01]  /*dbc0*/  IMAD.MOV.U32 R13, RZ, RZ, R5 ;  /* 0x000000ffff0d7224 */ /* 0x000fe200078e0005 */
        /* <DEDUP_REMOVED lines=14> */
.L_x_285:
[----:B------:R-:W-:Y:S01]  /*dcb0*/  IMAD.MOV.U32 R13, RZ, RZ, R0 ;  /* 0x000000ffff0d7224 */ /* 0x000fe200078e0000 */
[----:B------:R-:W-:-:S07]  /*dcc0*/  MOV R9, R14 ;  /* 0x0000000e00097202 */ /* 0x000fce0000000f00 */
[----:B------:R-:W-:Y:S05]  /*dcd0*/  WARPSYNC.COLLECTIVE R15, `(.L_x_286) ;  /* 0x000000000f087348 */ /* 0x000fea0003c00000 */
[----:B------:R0:W1:Y:S02]  /*dce0*/  SHFL.IDX P6, R14, R13, R12, R11 ;  /* 0x0000000c0d0e7389 */ /* 0x00006400000c000b */
[----:B01----:R-:W-:Y:S01]  /*dcf0*/  ENDCOLLECTIVE ;  /* 0x000000000000791b */ /* 0x003fe20003800000 */
.L_x_286:
        /* <DEDUP_REMOVED lines=16> */
.L_x_287:
[----:B------:R-:W-:Y:S01]  /*de00*/  IMAD.MOV.U32 R13, RZ, RZ, R0 ;  /* 0x000000ffff0d7224 */ /* 0x000fe200078e0000 */
[----:B------:R-:W-:-:S07]  /*de10*/  MOV R7, R14 ;  /* 0x0000000e00077202 */ /* 0x000fce0000000f00 */
[----:B------:R-:W-:Y:S05]  /*de20*/  WARPSYNC.COLLECTIVE R15, `(.L_x_288) ;  /* 0x000000000f087348 */ /* 0x000fea0003c00000 */
[----:B------:R0:W1:Y:S02]  /*de30*/  SHFL.IDX P6, R14, R13, R12, R11 ;  /* 0x0000000c0d0e7389 */ /* 0x00006400000c000b */
[----:B01----:R-:W-:Y:S01]  /*de40*/  ENDCOLLECTIVE ;  /* 0x000000000000791b */ /* 0x003fe20003800000 */
.L_x_288:
[----:B------:R-:W-:Y:S02]  /*de50*/  IMAD.MOV.U32 R13, RZ, RZ, R5 ;  /* 0x000000ffff0d7224 */ /* 0x000fe400078e0005 */
[----:B------:R-:W-:Y:S01]  /*de60*/  IMAD.MOV.U32 R12, RZ, RZ, 0x4 ;  /* 0x00000004ff0c7424 */ /* 0x000fe200078e00ff */
[----:B------:R-:W-:-:S13]  /*de70*/  @P2 LEA R8, P0, R20, R14, 0x1 ;  /* 0x0000000e14082211 */ /* 0x000fda00078008ff */
[----:B------:R-:W-:Y:S05]  /*de80*/  WARPSYNC.COLLECTIVE R15, `(.L_x_289) ;  /* 0x000000000f087348 */ /* 0x000fea0003c00000 */
[----:B------:R0:W1:Y:S02]  /*de90*/  SHFL.IDX P6, R14, R13, R12, R11 ;  /* 0x0000000c0d0e7389 */ /* 0x00006400000c000b */
[----:B01----:R-:W-:Y:S01]  /*dea0*/  ENDCOLLECTIVE ;  /* 0x000000000000791b */ /* 0x003fe20003800000 */
.L_x_289:
        /* <DEDUP_REMOVED lines=8> */
[----:B------:R-:W-:Y:S01]  /*df30*/  IMAD.MOV.U32 R13, RZ, RZ, R0 ;  /* 0x000000ffff0d7224 */ /* 0x000fe200078e0000 */
[----:B0-----:R-:W-:-:S11]  /*df40*/  MOV R2, R14 ;  /* 0x0000000e00027202 */ /* 0x001fd60000000f00 */
[----:B------:R-:W-:Y:S05]  /*df50*/  WARPSYNC.COLLECTIVE R15, `(.L_x_290) ;  /* 0x000000000f087348 */ /* 0x000fea0003c00000 */
[----:B------:R0:W1:Y:S02]  /*df60*/  SHFL.IDX P6, R14, R13, R12, R11 ;  /* 0x0000000c0d0e7389 */ /* 0x00006400000c000b */
[----:B01----:R-:W-:Y:S01]  /*df70*/  ENDCOLLECTIVE ;  /* 0x000000000000791b */ /* 0x003fe20003800000 */
.L_x_290:
[----:B------:R-:W-:Y:S01]  /*df80*/  @P2 LEA R7, R4, UR37, 0x1 ;  /* 0x0000002504072c11 */ /* 0x000fe2000f8e08ff */
[----:B------:R-:W-:Y:S02]  /*df90*/  IMAD.MOV.U32 R13, RZ, RZ, R5 ;  /* 0x000000ffff0d7224 */ /* 0x000fe400078e0005 */
[----:B------:R-:W-:Y:S01]  /*dfa0*/  IMAD.MOV.U32 R12, RZ, RZ, 0x5 ;  /* 0x00000005ff0c7424 */ /* 0x000fe200078e00ff */
[----:B------:R-:W-:-:S05]  /*dfb0*/  @P2 LEA R6, P0, R20, R14, 0x1 ;  /* 0x0000000e14062211 */ /* 0x000fca00078008ff */
[----:B------:R-:W-:Y:S02]  /*dfc0*/  @P2 IMAD.X R11, RZ, RZ, R2, P0 ;  /* 0x000000ffff0b2224 */ /* 0x000fe400000e0602 */
[----:B------:R-:W-:Y:S02]  /*dfd0*/  @P2 IMAD.MOV.U32 R2, RZ, RZ, R6 ;  /* 0x000000ffff022224 */ /* 0x000fe400078e0006 */
[----:B------:R-:W-:Y:S01]  /*dfe0*/  @P2 IMAD.MOV.U32 R3, RZ, RZ, R11 ;  /* 0x000000ffff032224 */ /* 0x000fe200078e000b */
[----:B------:R-:W-:-:S04]  /*dff0*/  MOV R11, 0x181f ;  /* 0x0000181f000b7802 */ /* 0x000fc80000000f00 */
[----:B------:R-:W-:Y:S01]  /*e000*/  @!PT LDS RZ, [RZ] ;  /* 0x00000000fffff984 */ /* 0x000fe20000000800 */
[----:B------:R-:W-:Y:S01]  /*e010*/  @!PT LDS RZ, [RZ] ;  /* 0x00000000fffff984 */ /* 0x000fe20000000800 */
[----:B------:R-:W-:Y:S01]  /*e020*/  @!PT LDS RZ, [RZ] ;  /* 0x00000000fffff984 */ /* 0x000fe20000000800 */
[----:B------:R0:W-:Y:S03]  /*e030*/  @P2 LDGSTS.E.BYPASS.LTC128B.128 [R7+0x1e400], desc[UR48][R2.64], !P1 ;  /* 0x1e40000002072fae */ /* 0x0001e6000c901d70 */
[----:B0-----:R-:W-:Y:S05]  /*e040*/  WARPSYNC.COLLECTIVE R15, `(.L_x_291) ;  /* 0x000000000f087348 */ /* 0x001fea0003c00000 */
[----:B------:R1:W2:Y:S02]  /*e050*/  SHFL.IDX P6, R14, R13, R12, R11 ;  /* 0x0000000c0d0e7389 */ /* 0x0002a400000c000b */
[----:B012---:R-:W-:Y:S01]  /*e060*/  ENDCOLLECTIVE ;  /* 0x000000000000791b */ /* 0x007fe20003800000 */
.L_x_291:
[----:B------:R-:W-:Y:S02]  /*e070*/  IMAD.MOV.U32 R13, RZ, RZ, R0 ;  /* 0x000000ffff0d7224 */ /* 0x000fe400078e0000 */
[----:B------:R-:W-:-:S07]  /*e080*/  IMAD.MOV.U32 R5, RZ, RZ, R14 ;  /* 0x000000ffff057224 */ /* 0x000fce00078e000e */
[----:B------:R-:W-:Y:S05]  /*e090*/  WARPSYNC.COLLECTIVE R15, `(.L_x_292) ;  /* 0x000000000f087348 */ /* 0x000fea0003c00000 */
[----:B------:R0:W1:Y:S02]  /*e0a0*/  SHFL.IDX P6, R14, R13, R12, R11 ;  /* 0x0000000c0d0e7389 */ /* 0x00006400000c000b */
[----:B01----:R-:W-:Y:S01]  /*e0b0*/  ENDCOLLECTIVE ;  /* 0x000000000000791b */ /* 0x003fe20003800000 */
.L_x_292:
[----:B------:R-:W-:Y:S05]  /*e0c0*/  BRA `(.L_x_293) ;  /* 0xffffffc000947947 */ /* 0x000fea000383ffff */
.L_x_235:
[----:B------:R-:W-:Y:S01]  /*e0d0*/  IMAD.MOV.U32 R13, RZ, RZ, R5 ;  /* 0x000000ffff0d7224 */ /* 0x000fe200078e0005 */
[----:B------:R-:W0:Y:S01]  /*e0e0*/  S2R R20, SR_TID.X ;  /* 0x0000000000147919 */ /* 0x000e220000002100 */
[----:B------:R-:W-:Y:S01]  /*e0f0*/  IMAD.MOV.U32 R12, RZ, RZ, RZ ;  /* 0x000000ffff0c7224 */ /* 0x000fe200078e00ff */
[----:B------:R-:W-:Y:S01]  /*e100*/  LEA R8, R27, UR37, 0x1 ;  /* 0x000000251b087c11 */ /* 0x000fe2000f8e08ff */
[----:B------:R-:W-:Y:S01]  /*e110*/  IMAD.MOV.U32 R11, RZ, RZ, 0x181f ;  /* 0x0000181fff0b7424 */ /* 0x000fe200078e00ff */
[----:B------:R-:W-:Y:S01]  /*e120*/  LOP3.LUT R16, R16, 0xfffff7ff, RZ, 0xc0, !PT ;  /* 0xfffff7ff10107812 */ /* 0x000fe200078ec0ff */
[----:B------:R-:W-:Y:S02]  /*e130*/  IMAD.MOV.U32 R15, RZ, RZ, -0x1 ;  /* 0xffffffffff0f7424 */ /* 0x000fe400078e00ff */
[----:B------:R-:W-:-:S07]  /*e140*/  IMAD.IADD R0, R36, 0x1, R0 ;  /* 0x0000000124007824 */ /* 0x000fce00078e0200 */
[----:B01----:R-:W-:Y:S05]  /*e150*/  WARPSYNC.COLLECTIVE R15, `(.L_x_294) ;  /* 0x000000000f087348 */ /* 0x003fea0003c00000 */
[----:B------:R2:W3:Y:S02]  /*e160*/  SHFL.IDX P6, R14, R13, R12, R11 ;  /* 0x0000000c0d0e7389 */ /* 0x0004e400000c000b */
[----:B0123--:R-:W-:Y:S01]  /*e170*/  ENDCOLLECTIVE ;  /* 0x000000000000791b */ /* 0x00ffe20003800000 */
.L_x_294:
[C---:B------:R-:W-:Y:S01]  /*e180*/  VIADD R6, R0.reuse, 0x10 ;  /* 0x0000001000067836 */ /* 0x040fe20000000000 */
[----:B------:R-:W-:Y:S01]  /*e190*/  ISETP.GE.AND P2, PT, R0, UR38, PT ;  /* 0x0000002600007c0c */ /* 0x000fe2000bf46270 */
[----:B------:R-:W-:-:S12]  /*e1a0*/  IMAD.MOV.U32 R13, RZ, RZ, R4 ;  /* 0x000000ffff0d7224 */ /* 0x000fd800078e0004 */
[----:B------:R-:W-:-:S04]  /*e1b0*/  @P2 LOP3.LUT R16, R16, 0x800, RZ, 0xfc, !PT ;  /* 0x0000080010102812 */ /* 0x000fc800078efcff */
[----:B------:R-:W-:Y:S01]  /*e1c0*/  LOP3.LUT R16, R16, 0xfffffbff, RZ, 0xc0, !PT ;  /* 0xfffffbff10107812 */ /* 0x000fe200078ec0ff */
[----:B------:R-:W-:Y:S01]  /*e1d0*/  IMAD.SHL.U32 R20, R20, 0x8, RZ ;  /* 0x0000000814147824 */ /* 0x000fe200078e00ff */
[----:B------:R-:W-:-:S07]  /*e1e0*/  MOV R3, R14 ;  /* 0x0000000e00037202 */ /* 0x000fce0000000f00 */
[----:B------:R-:W-:Y:S05]  /*e1f0*/  WARPSYNC.COLLECTIVE R15, `(.L_x_295) ;  /* 0x000000000f087348 */ /* 0x000fea0003c00000 */
[----:B------:R0:W1:Y:S02]  /*e200*/  SHFL.IDX P6, R14, R13, R12, R11 ;  /* 0x0000000c0d0e7389 */ /* 0x00006400000c000b */
[----:B01----:R-:W-:Y:S01]  /*e210*/  ENDCOLLECTIVE ;  /* 0x000000000000791b */ /* 0x003fe20003800000 */
.L_x_295:
[----:B------:R-:W-:Y:S02]  /*e220*/  LOP3.LUT R20, R20, 0x38, RZ, 0xc0, !PT ;  /* 0x0000003814147812 */ /* 0x000fe400078ec0ff */
[----:B------:R-:W-:Y:S02]  /*e230*/  MOV R13, R5 ;  /* 0x00000005000d7202 */ /* 0x000fe40000000f00 */
[----:B------:R-:W-:-:S05]  /*e240*/  @!P2 LEA R12, P0, R20, R14, 0x1 ;  /* 0x0000000e140ca211 */ /* 0x000fca00078008ff */
[----:B------:R-:W-:Y:S02]  /*e250*/  @!P2 IMAD.MOV.U32 R2, RZ, RZ, R12 ;  /* 0x000000ffff02a224 */ /* 0x000fe400078e000c */
[----:B------:R-:W-:Y:S02]  /*e260*/  IMAD.MOV.U32 R12, RZ, RZ, 0x1 ;  /* 0x00000001ff0c7424 */ /* 0x000fe400078e00ff */
[----:B------:R-:W-:-:S07]  /*e270*/  @!P2 IMAD.X R3, RZ, RZ, R3, P0 ;  /* 0x000000ffff03a224 */ /* 0x000fce00000e0603 */
[----:B------:R-:W-:Y:S05]  /*e280*/  WARPSYNC.COLLECTIVE R15, `(.L_x_296) ;  /* 0x000000000f087348 */ /* 0x000fea0003c00000 */
[----:B------:R0:W1:Y:S02]  /*e290*/  SHFL.IDX P6, R14, R13, R12, R11 ;  /* 0x0000000c0d0e7389 */ /* 0x00006400000c000b */
[----:B01----:R-:W-:Y:S01]  /*e2a0*/  ENDCOLLECTIVE ;  /* 0x000000000000791b */ /* 0x003fe20003800000 */
.L_x_296:
[----:B------:R-:W-:Y:S01]  /*e2b0*/  @!PT LDS RZ, [RZ] ;  /* 0x00000000fffff984 */ /* 0x000fe20000000800 */
[----:B------:R-:W-:Y:S01]  /*e2c0*/  @!PT LDS RZ, [RZ] ;  /* 0x00000000fffff984 */ /* 0x000fe20000000800 */
[----:B------:R-:W-:Y:S01]  /*e2d0*/  @!PT LDS RZ, [RZ] ;  /* 0x00000000fffff984 */ /* 0x000fe20000000800 */
[----:B------:R0:W-:Y:S01]  /*e2e0*/  @!P2 LDGSTS.E.BYPASS.LTC128B.128 [R8+0x18400], desc[UR48][R2.64], !P1 ;  /* 0x184000000208afae */ /* 0x0001e2000c901d70 */
[----:B------:R-:W-:Y:S01]  /*e2f0*/  ISETP.GE.AND P2, PT, R6, UR38, PT ;  /* 0x0000002606007c0c */ /* 0x000fe2000bf46270 */
[----:B------:R-:W-:Y:S02]  /*e300*/  VIADD R6, R0, 0x20 ;  /* 0x0000002000067836 */ /* 0x000fe40000000000 */
[----:B------:R-:W-:-:S10]  /*e310*/  IMAD.MOV.U32 R13, RZ, RZ, R4 ;  /* 0x000000ffff0d7224 */ /* 0x000fd400078e0004 */
[----:B------:R-:W-:-:S04]  /*e320*/  @P2 LOP3.LUT R16, R16, 0x400, RZ, 0xfc, !PT ;  /* 0x0000040010102812 */ /* 0x000fc800078efcff */
[----:B------:R-:W-:Y:S01]  /*e330*/  LOP3.LUT R16, R16, 0xfffffdff, RZ, 0xc0, !PT ;  /* 0xfffffdff10107812 */ /* 0x000fe200078ec0ff */
[----:B0-----:R-:W-:-:S07]  /*e340*/  IMAD.MOV.U32 R2, RZ, RZ, R14 ;  /* 0x000000ffff027224 */ /* 0x001fce00078e000e */
[----:B------:R-:W-:Y:S05]  /*e350*/  WARPSYNC.COLLECTIVE R15, `(.L_x_297) ;  /* 0x000000000f087348 */ /* 0x000fea0003c00000 */
[----:B------:R0:W1:Y:S02]  /*e360*/  SHFL.IDX P6, R14, R13, R12, R11 ;  /* 0x0000000c0d0e7389 */ /* 0x00006400000c000b */
[----:B01----:R-:W-:Y:S01]  /*e370*/  ENDCOLLECTIVE ;  /* 0x000000000000791b */ /* 0x003fe20003800000 */
.L_x_297:
[----:B------:R-:W-:Y:S02]  /*e380*/  IMAD.MOV.U32 R13, RZ, RZ, R5 ;  /* 0x000000ffff0d7224 */ /* 0x000fe400078e0005 */
[----:B------:R-:W-:Y:S02]  /*e390*/  IMAD.MOV.U32 R12, RZ, RZ, 0x2 ;  /* 0x00000002ff0c7424 */ /* 0x000fe400078e00ff */
[----:B------:R-:W-:-:S05]  /*e3a0*/  IMAD.MOV.U32 R10, RZ, RZ, R14 ;  /* 0x000000ffff0a7224 */ /* 0x000fca00078e000e */
[----:B------:R-:W-:-:S05]  /*e3b0*/  @!P2 LEA R10, P0, R20, R10, 0x1 ;  /* 0x0000000a140aa211 */ /* 0x000fca00078008ff */
[----:B------:R-:W-:Y:S02]  /*e3c0*/  @!P2 IMAD.X R11, RZ, RZ, R2, P0 ;  /* 0x000000ffff0ba224 */ /* 0x000fe400000e0602 */
[----:B------:R-:W-:Y:S01]  /*e3d0*/  @!P2 IMAD.MOV.U32 R2, RZ, RZ, R10 ;  /* 0x000000ffff02a224 */ /* 0x000fe200078e000a */
[----:B------:R-:W-:Y:S02]  /*e3e0*/  LEA R10, R27, UR37, 0x1 ;  /* 0x000000251b0a7c11 */ /* 0x000fe4000f8e08ff */
[----:B------:R-:W-:Y:S01]  /*e3f0*/  @!P2 MOV R3, R11 ;  /* 0x0000000b0003a202 */ /* 0x000fe20000000f00 */
[----:B------:R-:W-:-:S04]  /*e400*/  IMAD.MOV.U32 R11, RZ, RZ, 0x181f ;  /* 0x0000181fff0b7424 */ /* 0x000fc800078e00ff */
[----:B------:R-:W-:Y:S01]  /*e410*/  @!PT LDS RZ, [RZ] ;  /* 0x00000000fffff984 */ /* 0x000fe20000000800 */
[----:B------:R-:W-:Y:S01]  /*e420*/  @!PT LDS RZ, [RZ] ;  /* 0x00000000fffff984 */ /* 0x000fe20000000800 */
[----:B------:R-:W-:Y:S01]  /*e430*/  @!PT LDS RZ, [RZ] ;  /* 0x00000000fffff984 */ /* 0x000fe20000000800 */
[----:B------:R0:W-:Y:S01]  /*e440*/  @!P2 LDGSTS.E.BYPASS.LTC128B.128 [R10+0x18c00], desc[UR48][R2.64], !P1 ;  /* 0x18c00000020aafae */ /* 0x0001e2000c901d70 */
[----:B------:R-:W-:Y:S01]  /*e450*/  ISETP.GE.AND P2, PT, R6, UR38, PT ;  /* 0x0000002606007c0c */ /* 0x000fe2000bf46270 */
[----:B------:R-:W-:-:S12]  /*e460*/  VIADD R6, R0, 0x30 ;  /* 0x0000003000067836 */ /* 0x000fd80000000000 */
[----:B0-----:R-:W-:Y:S05]  /*e470*/  WARPSYNC.COLLECTIVE R15, `(.L_x_298) ;  /* 0x000000000f087348 */ /* 0x001fea0003c00000 */
[----:B------:R1:W2:Y:S02]  /*e480*/  SHFL.IDX P6, R14, R13, R12, R11 ;  /* 0x0000000c0d0e7389 */ /* 0x0002a400000c000b */
[----:B012---:R-:W-:Y:S01]  /*e490*/  ENDCOLLECTIVE ;  /* 0x000000000000791b */ /* 0x007fe20003800000 */
.L_x_298:
[----:B------:R-:W-:Y:S01]  /*e4a0*/  @P2 LOP3.LUT R16, R16, 0x200, RZ, 0xfc, !PT ;  /* 0x0000020010102812 */ /* 0x000fe200078efcff */
[----:B------:R-:W-:-:S03]  /*e4b0*/  IMAD.MOV.U32 R13, RZ, RZ, R4 ;  /* 0x000000ffff0d7224 */ /* 0x000fc600078e0004 */
[----:B------:R-:W-:Y:S01]  /*e4c0*/  LOP3.LUT R16, R16, 0xfffffeff, RZ, 0xc0, !PT ;  /* 0xfffffeff10107812 */ /* 0x000fe200078ec0ff */
[----:B------:R-:W-:-:S07]  /*e4d0*/  IMAD.MOV.U32 R8, RZ, RZ, R14 ;  /* 0x000000ffff087224 */ /* 0x000fce00078e000e */
[----:B------:R-:W-:Y:S05]  /*e4e0*/  WARPSYNC.COLLECTIVE R15, `(.L_x_299) ;  /* 0x000000000f087348 */ /* 0x000fea0003c00000 */
[----:B------:R0:W1:Y:S02]  /*e4f0*/  SHFL.IDX P6, R14, R13, R12, R11 ;  /* 0x0000000c0d0e7389 */ /* 0x00006400000c000b */
[----:B01----:R-:W-:Y:S01]  /*e500*/  ENDCOLLECTIVE ;  /* 0x000000000000791b */ /* 0x003fe20003800000 */
.L_x_299:
[----:B------:R-:W-:Y:S02]  /*e510*/  IMAD.MOV.U32 R13, RZ, RZ, R5 ;  /* 0x000000ffff0d7224 */ /* 0x000fe400078e0005 */
[----:B------:R-:W-:Y:S01]  /*e520*/  IMAD.MOV.U32 R12, RZ, RZ, 0x3 ;  /* 0x00000003ff0c7424 */ /* 0x000fe200078e00ff */
[----:B------:R-:W-:-:S07]  /*e530*/  MOV R9, R14 ;  /* 0x0000000e00097202 */ /* 0x000fce0000000f00 */
[----:B------:R-:W-:Y:S05]  /*e540*/  WARPSYNC.COLLECTIVE R15, `(.L_x_300) ;  /* 0x000000000f087348 */ /* 0x000fea0003c00000 */
[----:B------:R0:W1:Y:S02]  /*e550*/  SHFL.IDX P6, R14, R13, R12, R11 ;  /* 0x0000000c0d0e7389 */ /* 0x00006400000c000b */
[----:B01----:R-:W-:Y:S01]  /*e560*/  ENDCOLLECTIVE ;  /* 0x000000000000791b */ /* 0x003fe20003800000 */
.L_x_300:
[----:B------:R-:W-:-:S05]  /*e570*/  @!P2 LEA R9, P0, R20, R9, 0x1 ;  /* 0x000000091409a211 */ /* 0x000fca00078008ff */
[----:B------:R-:W-:Y:S02]  /*e580*/  @!P2 IMAD.X R8, RZ, RZ, R8, P0 ;  /* 0x000000ffff08a224 */ /* 0x000fe400000e0608 */
[----:B------:R-:W-:Y:S02]  /*e590*/  @!P2 IMAD.MOV.U32 R2, RZ, RZ, R9 ;  /* 0x000000ffff02a224 */ /* 0x000fe400078e0009 */
[----:B------:R-:W-:Y:S02]  /*e5a0*/  @!P2 IMAD.MOV.U32 R3, RZ, RZ, R8 ;  /* 0x000000ffff03a224 */ /* 0x000fe400078e0008 */
[----:B------:R-:W0:Y:S01]  /*e5b0*/  S2R R8, SR_TID.X ;  /* 0x0000000000087919 */ /* 0x000e220000002100 */
[----:B------:R-:W-:Y:S02]  /*e5c0*/  IMAD.MOV.U32 R13, RZ, RZ, R4 ;  /* 0x000000ffff0d7224 */ /* 0x000fe400078e0004 */
[----:B------:R-:W-:Y:S01]  /*e5d0*/  @!PT LDS RZ, [RZ] ;  /* 0x00000000fffff984 */ /* 0x000fe20000000800 */
[----:B------:R-:W-:Y:S01]  /*e5e0*/  @!PT LDS RZ, [RZ] ;  /* 0x00000000fffff984 */ /* 0x000fe20000000800 */
[----:B------:R-:W-:Y:S01]  /*e5f0*/  @!PT LDS RZ, [RZ] ;  /* 0x00000000fffff984 */ /* 0x000fe20000000800 */
[----:B------:R1:W-:Y:S01]  /*e600*/  @!P2 LDGSTS.E.BYPASS.LTC128B.128 [R10+0x19400], desc[UR48][R2.64], !P1 ;  /* 0x19400000020aafae */ /* 0x0003e2000c901d70 */
[----:B------:R-:W-:-:S02]  /*e610*/  ISETP.GE.AND P2, PT, R6, UR38, PT ;  /* 0x0000002606007c0c */ /* 0x000fc4000bf46270 */
[----:B------:R-:W-:-:S11]  /*e620*/  MOV R6, R14 ;  /* 0x0000000e00067202 */ /* 0x000fd60000000f00 */
[----:B01----:R-:W-:Y:S05]  /*e630*/  WARPSYNC.COLLECTIVE R15, `(.L_x_301) ;  /* 0x000000000f087348 */ /* 0x003fea0003c00000 */
[----:B------:R2:W3:Y:S02]  /*e640*/  SHFL.IDX P6, R14, R13, R12, R11 ;  /* 0x0000000c0d0e7389 */ /* 0x0004e400000c000b */
[----:B0123--:R-:W-:Y:S01]  /*e650*/  ENDCOLLECTIVE ;  /* 0x000000000000791b */ /* 0x00ffe20003800000 */
.L_x_301:
[----:B------:R-:W-:-:S04]  /*e660*/  @P2 LOP3.LUT R16, R16, 0x100, RZ, 0xfc, !PT ;  /* 0x0000010010102812 */ /* 0x000fc800078efcff */
[----:B------:R-:W-:Y:S01]  /*e670*/  LOP3.LUT R16, R16, 0xffffff7f, RZ, 0xc0, !PT ;  /* 0xffffff7f10107812 */ /* 0x000fe200078ec0ff */
[----:B------:R-:W-:Y:S02]  /*e680*/  IMAD.MOV.U32 R13, RZ, RZ, R5 ;  /* 0x000000ffff0d7224 */ /* 0x000fe400078e0005 */
[----:B------:R-:W-:Y:S02]  /*e690*/  IMAD.MOV.U32 R12, RZ, RZ, 0x4 ;  /* 0x00000004ff0c7424 */ /* 0x000fe400078e00ff */
[----:B------:R-:W-:Y:S02]  /*e6a0*/  IMAD.SHL.U32 R8, R8, 0x8, RZ ;  /* 0x0000000808087824 */ /* 0x000fe400078e00ff */
[----:B------:R-:W-:-:S03]  /*e6b0*/  IMAD.MOV.U32 R7, RZ, RZ, R14 ;  /* 0x000000ffff077224 */ /* 0x000fc600078e000e */
[----:B------:R-:W-:-:S07]  /*e6c0*/  LOP3.LUT R8, R8, 0x38, RZ, 0xc0, !PT ;  /* 0x0000003808087812 */ /* 0x000fce00078ec0ff */
[----:B------:R-:W-:Y:S05]  /*e6d0*/  WARPSYNC.COLLECTIVE R15, `(.L_x_302) ;  /* 0x000000000f087348 */ /* 0x000fea0003c00000 */
[----:B------:R0:W1:Y:S02]  /*e6e0*/  SHFL.IDX P6, R14, R13, R12, R11 ;  /* 0x0000000c0d0e7389 */ /* 0x00006400000c000b */
[----:B01----:R-:W-:Y:S01]  /*e6f0*/  ENDCOLLECTIVE ;  /* 0x000000000000791b */ /* 0x003fe20003800000 */
.L_x_302:
[----:B------:R-:W-:-:S05]  /*e700*/  @!P2 LEA R7, P0, R8, R7, 0x1 ;  /* 0x000000070807a211 */ /* 0x000fca00078008ff */
[----:B------:R-:W-:Y:S02]  /*e710*/  @!P2 IMAD.X R6, RZ, RZ, R6, P0 ;  /* 0x000000ffff06a224 */ /* 0x000fe400000e0606 */
[----:B------:R-:W-:Y:S02]  /*e720*/  @!P2 IMAD.MOV.U32 R2, RZ, RZ, R7 ;  /* 0x000000ffff02a224 */ /* 0x000fe400078e0007 */
[----:B------:R-:W-:Y:S01]  /*e730*/  @!P2 IMAD.MOV.U32 R3, RZ, RZ, R6 ;  /* 0x000000ffff03a224 */ /* 0x000fe200078e0006 */
[----:B------:R-:W-:Y:S01]  /*e740*/  IADD3 R6, R0, 0x40, RZ ;  /* 0x0000004000067810 */ /* 0x000fe20007ffe0ff */
[----:B------:R-:W-:-:S03]  /*e750*/  IMAD.MOV.U32 R13, RZ, RZ, R4 ;  /* 0x000000ffff0d7224 */ /* 0x000fc600078e0004 */
[----:B------:R-:W-:Y:S01]  /*e760*/  @!PT LDS RZ, [RZ] ;  /* 0x00000000fffff984 */ /* 0x000fe20000000800 */
[----:B------:R-:W-:Y:S01]  /*e770*/  @!PT LDS RZ, [RZ] ;  /* 0x00000000fffff984 */ /* 0x000fe20000000800 */
[----:B------:R-:W-:Y:S01]  /*e780*/  @!PT LDS RZ, [RZ] ;  /* 0x00000000fffff984 */ /* 0x000fe20000000800 */
[----:B------:R0:W-:Y:S01]  /*e790*/  @!P2 LDGSTS.E.BYPASS.LTC128B.128 [R10+0x19c00], desc[UR48][R2.64], !P1 ;  /* 0x19c00000020aafae */ /* 0x0001e2000c901d70 */
[----:B------:R-:W-:Y:S01]  /*e7a0*/  ISETP.GE.AND P2, PT, R6, UR38, PT ;  /* 0x0000002606007c0c */ /* 0x000fe2000bf46270 */
[----:B------:R-:W-:Y:S02]  /*e7b0*/  VIADD R6, R0, 0x50 ;  /* 0x0000005000067836 */ /* 0x000fe40000000000 */
[----:B0-----:R-:W-:-:S10]  /*e7c0*/  IMAD.MOV.U32 R2, RZ, RZ, R14 ;  /* 0x000000ffff027224 */ /* 0x001fd400078e000e */
[----:B------:R-:W-:Y:S05]  /*e7d0*/  WARPSYNC.COLLECTIVE R15, `(.L_x_303) ;  /* 0x000000000f087348 */ /* 0x000fea0003c00000 */
[----:B------:R0:W1:Y:S02]  /*e7e0*/  SHFL.IDX P6, R14, R13, R12, R11 ;  /* 0x0000000c0d0e7389 */ /* 0x00006400000c000b */
[----:B01----:R-:W-:Y:S01]  /*e7f0*/  ENDCOLLECTIVE ;  /* 0x000000000000791b */ /* 0x003fe20003800000 */
.L_x_303:
[----:B------:R-:W-:-:S04]  /*e800*/  @P2 LOP3.LUT R16, R16, 0x80, RZ, 0xfc, !PT ;  /* 0x0000008010102812 */ /* 0x000fc800078efcff */
[----:B------:R-:W-:Y:S01]  /*e810*/  LOP3.LUT R16, R16, 0xffffffbf, RZ, 0xc0, !PT ;  /* 0xffffffbf10107812 */ /* 0x000fe200078ec0ff */
[----:B------:R-:W-:Y:S01]  /*e820*/  IMAD.MOV.U32 R12, RZ, RZ, 0x5 ;  /* 0x00000005ff0c7424 */ /* 0x000fe200078e00ff */
[----:B------:R-:W-:-:S05]  /*e830*/  @!P2 LEA R14, P0, R8, R14, 0x1 ;  /* 0x0000000e080ea211 */ /* 0x000fca00078008ff */
[----:B------:R-:W-:Y:S02]  /*e840*/  @!P2 IMAD.X R13, RZ, RZ, R2, P0 ;  /* 0x000000ffff0da224 */ /* 0x000fe400000e0602 */
[----:B------:R-:W-:-:S03]  /*e850*/  @!P2 IMAD.MOV.U32 R2, RZ, RZ, R14 ;  /* 0x000000ffff02a224 */ /* 0x000fc600078e000e */
[----:B------:R-:W-:Y:S01]  /*e860*/  @!P2 MOV R3, R13 ;  /* 0x0000000d0003a202 */ /* 0x000fe20000000f00 */
[----:B------:R-:W-:-:S04]  /*e870*/  IMAD.MOV.U32 R13, RZ, RZ, R5 ;  /* 0x000000ffff0d7224 */ /* 0x000fc800078e0005 */
[----:B------:R-:W-:Y:S01]  /*e880*/  @!PT LDS RZ, [RZ] ;  /* 0x00000000fffff984 */ /* 0x000fe20000000800 */
[----:B------:R-:W-:Y:S01]  /*e890*/  @!PT LDS RZ, [RZ] ;  /* 0x00000000fffff984 */ /* 0x000fe20000000800 */
[----:B------:R-:W-:Y:S01]  /*e8a0*/  @!PT LDS RZ, [RZ] ;  /* 0x00000000fffff984 */ /* 0x000fe20000000800 */
[----:B------:R0:W-:Y:S01]  /*e8b0*/  @!P2 LDGSTS.E.BYPASS.LTC128B.128 [R10+0x1a400], desc[UR48][R2.64], !P1 ;  /* 0x1a400000020aafae */ /* 0x0001e2000c901d70 */
[----:B------:R-:W-:-:S13]  /*e8c0*/  ISETP.GE.AND P2, PT, R6, UR38, PT ;  /* 0x0000002606007c0c */ /* 0x000fda000bf46270 */
[----:B0-----:R-:W-:Y:S05]  /*e8d0*/  WARPSYNC.COLLECTIVE R15, `(.L_x_304) ;  /* 0x000000000f087348 */ /* 0x001fea0003c00000 */
[----:B------:R1:W2:Y:S02]  /*e8e0*/  SHFL.IDX P6, R14, R13, R12, R11 ;  /* 0x0000000c0d0e7389 */ /* 0x0002a400000c000b */
[----:B012---:R-:W-:Y:S01]  /*e8f0*/  ENDCOLLECTIVE ;  /* 0x000000000000791b */ /* 0x007fe20003800000 */
.L_x_304:
[----:B------:R-:W-:Y:S01]  /*e900*/  @P2 LOP3.LUT R16, R16, 0x40, RZ, 0xfc, !PT ;  /* 0x0000004010102812 */ /* 0x000fe200078efcff */
[----:B------:R-:W-:-:S03]  /*e910*/  IMAD.MOV.U32 R13, RZ, RZ, R4 ;  /* 0x000000ffff0d7224 */ /* 0x000fc600078e0004 */
[----:B------:R-:W-:Y:S01]  /*e920*/  LOP3.LUT R16, R16, 0xffffffdf, RZ, 0xc0, !PT ;  /* 0xffffffdf10107812 */ /* 0x000fe200078ec0ff */
[----:B------:R-:W-:-:S07]  /*e930*/  IMAD.MOV.U32 R2, RZ, RZ, R14 ;  /* 0x000000ffff027224 */ /* 0x000fce00078e000e */
[----:B------:R-:W-:Y:S05]  /*e940*/  WARPSYNC.COLLECTIVE R15, `(.L_x_305) ;  /* 0x000000000f087348 */ /* 0x000fea0003c00000 */
[----:B------:R0:W1:Y:S02]  /*e950*/  SHFL.IDX P6, R14, R13, R12, R11 ;  /* 0x0000000c0d0e7389 */ /* 0x00006400000c000b */
[----:B01----:R-:W-:Y:S01]  /*e960*/  ENDCOLLECTIVE ;  /* 0x000000000000791b */ /* 0x003fe20003800000 */
.L_x_305:
[----:B------:R-:W-:Y:S02]  /*e970*/  IMAD.MOV.U32 R13, RZ, RZ, R5 ;  /* 0x000000ffff0d7224 */ /* 0x000fe400078e0005 */
[----:B------:R-:W-:Y:S02]  /*e980*/  IMAD.MOV.U32 R12, RZ, RZ, 0x6 ;  /* 0x00000006ff0c7424 */ /* 0x000fe400078e00ff */
[----:B------:R-:W-:-:S07]  /*e990*/  IMAD.MOV.U32 R21, RZ, RZ, R14 ;  /* 0x000000ffff157224 */ /* 0x000fce00078e000e */
[----:B------:R-:W-:Y:S05]  /*e9a0*/  WARPSYNC.COLLECTIVE R15, `(.L_x_306) ;  /* 0x000000000f087348 */ /* 0x000fea0003c00000 */
[----:B------:R0:W1:Y:S02]  /*e9b0*/  SHFL.IDX P6, R14, R13, R12, R11 ;  /* 0x0000000c0d0e7389 */ /* 0x00006400000c000b */
[----:B01----:R-:W-:Y:S01]  /*e9c0*/  ENDCOLLECTIVE ;  /* 0x000000000000791b */ /* 0x003fe20003800000 */
.L_x_306:
[----:B------:R-:W-:-:S04]  /*e9d0*/  @!P2 LEA R21, P0, R8, R21, 0x1 ;  /* 0x000000150815a211 */ /* 0x000fc800078008ff */
[----:B------:R-:W-:Y:S01]  /*e9e0*/  @!P2 IADD3.X R20, RZ, R2, RZ, P0, !PT ;  /* 0x00000002ff14a210 */ /* 0x000fe200007fe4ff */
[----:B------:R-:W-:-:S04]  /*e9f0*/  @!P2 IMAD.MOV.U32 R2, RZ, RZ, R21 ;  /* 0x000000ffff02a224 */ /* 0x000fc800078e0015 */
[----:B------:R-:W-:Y:S02]  /*ea00*/  @!P2 IMAD.MOV.U32 R3, RZ, RZ, R20 ;  /* 0x000000ffff03a224 */ /* 0x000fe400078e0014 */
[----:B------:R-:W-:-:S03]  /*ea10*/  IMAD.MOV.U32 R13, RZ, RZ, R4 ;  /* 0x000000ffff0d7224 */ /* 0x000fc600078e0004 */
[----:B------:R-:W-:Y:S01]  /*ea20*/  @!PT LDS RZ, [RZ] ;  /* 0x00000000fffff984 */ /* 0x000fe20000000800 */
[----:B------:R-:W-:Y:S01]  /*ea30*/  @!PT LDS RZ, [RZ] ;  /* 0x00000000fffff984 */ /* 0x000fe20000000800 */
[----:B------:R-:W-:Y:S01]  /*ea40*/  @!PT LDS RZ, [RZ] ;  /* 0x00000000fffff984 */ /* 0x000fe20000000800 */
[----:B------:R0:W-:Y:S02]  /*ea50*/  @!P2 LDGSTS.E.BYPASS.LTC128B.128 [R10+0x1ac00], desc[UR48][R2.64], !P1 ;  /* 0x1ac00000020aafae */ /* 0x0001e4000c901d70 */
[----:B0-----:R-:W-:-:S07]  /*ea60*/  IMAD.MOV.U32 R2, RZ, RZ, R14 ;  /* 0x000000ffff027224 */ /* 0x001fce00078e000e */
[----:B------:R-:W-:Y:S05]  /*ea70*/  WARPSYNC.COLLECTIVE R15, `(.L_x_307) ;  /* 0x000000000f087348 */ /* 0x000fea0003c00000 */
[----:B------:R0:W1:Y:S02]  /*ea80*/  SHFL.IDX P6, R14, R13, R12, R11 ;  /* 0x0000000c0d0e7389 */ /* 0x00006400000c000b */
[----:B01----:R-:W-:Y:S01]  /*ea90*/  ENDCOLLECTIVE ;  /* 0x000000000000791b */ /* 0x003fe20003800000 */
.L_x_307:
[----:B------:R-:W-:-:S05]  /*eaa0*/  VIADD R3, R0, 0x60 ;  /* 0x0000006000037836 */ /* 0x000fca0000000000 */
[----:B------:R-:W-:Y:S01]  /*eab0*/  ISETP.GE.AND P2, PT, R3, UR38, PT ;  /* 0x0000002603007c0c */ /* 0x000fe2000bf46270 */
[----:B------:R-:W-:Y:S02]  /*eac0*/  IMAD.MOV.U32 R13, RZ, RZ, R5 ;  /* 0x000000ffff0d7224 */ /* 0x000fe400078e0005 */
[----:B------:R-:W-:-:S10]  /*ead0*/  IMAD.MOV.U32 R12, RZ, RZ, 0x7 ;  /* 0x00000007ff0c7424 */ /* 0x000fd400078e00ff */
[----:B------:R-:W-:Y:S02]  /*eae0*/  @P2 LOP3.LUT R16, R16, 0x20, RZ, 0xfc, !PT ;  /* 0x0000002010102812 */ /* 0x000fe400078efcff */
[----:B------:R-:W-:-:S04]  /*eaf0*/  MOV R15, R14 ;  /* 0x0000000e000f7202 */ /* 0x000fc80000000f00 */
[----:B------:R-:W-:-:S05]  /*eb00*/  @!P2 LEA R6, P0, R8, R15, 0x1 ;  /* 0x0000000f0806a211 */ /* 0x000fca00078008ff */
[----:B------:R-:W-:Y:S02]  /*eb10*/  @!P2 IMAD.X R15, RZ, RZ, R2, P0 ;  /* 0x000000ffff0fa224 */ /* 0x000fe400000e0602 */
[----:B------:R-:W-:Y:S02]  /*eb20*/  @!P2 IMAD.MOV.U32 R2, RZ, RZ, R6 ;  /* 0x000000ffff02a224 */ /* 0x000fe400078e0006 */
[----:B------:R-:W-:Y:S01]  /*eb30*/  @!P2 IMAD.MOV.U32 R3, RZ, RZ, R15 ;  /* 0x000000ffff03a224 */ /* 0x000fe200078e000f */
[----:B------:R-:W-:-:S04]  /*eb40*/  MOV R15, 0xffffffff ;  /* 0xffffffff000f7802 */ /* 0x000fc80000000f00 */
[----:B------:R-:W-:Y:S01]  /*eb50*/  @!PT LDS RZ, [RZ] ;  /* 0x00000000fffff984 */ /* 0x000fe20000000800 */
[----:B------:R-:W-:Y:S01]  /*eb60*/  @!PT LDS RZ, [RZ] ;  /* 0x00000000fffff984 */ /* 0x000fe20000000800 */
[----:B------:R-:W-:Y:S01]  /*eb70*/  @!PT LDS RZ, [RZ] ;  /* 0x00000000fffff984 */ /* 0x000fe20000000800 */
[----:B------:R0:W-:Y:S03]  /*eb80*/  @!P2 LDGSTS.E.BYPASS.LTC128B.128 [R10+0x1b400], desc[UR48][R2.64], !P1 ;  /* 0x1b400000020aafae */ /* 0x0001e6000c901d70 */
[----:B0-----:R-:W-:Y:S05]  /*eb90*/  WARPSYNC.COLLECTIVE R15, `(.L_x_308) ;  /* 0x000000000f087348 */ /* 0x001fea0003c00000 */
[----:B------:R1:W2:Y:S02]  /*eba0*/  SHFL.IDX P6, R14, R13, R12, R11 ;  /* 0x0000000c0d0e7389 */ /* 0x0002a400000c000b */
[----:B012---:R-:W-:Y:S01]  /*ebb0*/  ENDCOLLECTIVE ;  /* 0x000000000000791b */ /* 0x007fe20003800000 */
.L_x_308:
[----:B------:R-:W-:Y:S02]  /*ebc0*/  IMAD.MOV.U32 R13, RZ, RZ, R4 ;  /* 0x000000ffff0d7224 */ /* 0x000fe400078e0004 */
[----:B------:R-:W-:-:S07]  /*ebd0*/  IMAD.MOV.U32 R5, RZ, RZ, R14 ;  /* 0x000000ffff057224 */ /* 0x000fce00078e000e */
[----:B------:R-:W-:Y:S05]  /*ebe0*/  WARPSYNC.COLLECTIVE R15, `(.L_x_309) ;  /* 0x000000000f087348 */ /* 0x000fea0003c00000 */
[----:B------:R0:W1:Y:S02]  /*ebf0*/  SHFL.IDX P6, R14, R13, R12, R11 ;  /* 0x0000000c0d0e7389 */ /* 0x00006400000c000b */
[----:B01----:R-:W-:Y:S01]  /*ec00*/  ENDCOLLECTIVE ;  /* 0x000000000000791b */ /* 0x003fe20003800000 */
.L_x_309:
[----:B------:R-:W-:Y:S05]  /*ec10*/  BRA `(.L_x_310) ;  /* 0xffffffc000887947 */ /* 0x000fea000383ffff */
.L_x_237:
[----:B------:R-:W-:Y:S01]  /*ec20*/  BSSY B0, `(.L_x_311) ;  /* 0x0000008000007945 */ /* 0x000fe20003800000 */
[----:B------:R-:W-:Y:S02]  /*ec30*/  IMAD.MOV.U32 R13, RZ, RZ, R4 ;  /* 0x000000ffff0d7224 */ /* 0x000fe400078e0004 */
[----:B------:R-:W-:Y:S02]  /*ec40*/  IMAD.MOV.U32 R12, RZ, RZ, RZ ;  /* 0x000000ffff0c7224 */ /* 0x000fe400078e00ff */
[----:B------:R-:W-:Y:S02]  /*ec50*/  IMAD.MOV.U32 R11, RZ, RZ, 0x181f ;  /* 0x0000181fff0b7424 */ /* 0x000fe400078e00ff */
[----:B------:R-:W-:-:S07]  /*ec60*/  IMAD.MOV.U32 R15, RZ, RZ, -0x1 ;  /* 0xffffffffff0f7424 */ /* 0x000fce00078e00ff */
[----:B-----5:R-:W-:Y:S05]  /*ec70*/  WARPSYNC.COLLECTIVE R15, `(.L_x_312) ;  /* 0x000000000f087348 */ /* 0x020fea0003c00000 */
[----:B------:R0:W1:Y:S02]  /*ec80*/  SHFL.IDX P6, R14, R13, R12, R11 ;  /* 0x0000000c0d0e7389 */ /* 0x00006400000c000b */
[----:B01---5:R-:W-:Y:S01]  /*ec90*/  ENDCOLLECTIVE ;  /* 0x000000000000791b */ /* 0x023fe20003800000 */
.L_x_312:
[----:B------:R-:W-:Y:S05]  /*eca0*/  BSYNC B0 ;  /* 0x0000000000007941 */ /* 0x000fea0003800000 */
.L_x_311:
[----:B------:R-:W-:Y:S01]  /*ecb0*/  IMAD.MOV.U32 R13, RZ, RZ, R0 ;  /* 0x000000ffff0d7224 */ /* 0x000fe200078e0000 */
[----:B------:R-:W-:Y:S01]  /*ecc0*/  MOV R2, R14 ;  /* 0x0000000e00027202 */ /* 0x000fe20000000f00 */
[----:B------:R-:W-:Y:S01]  /*ecd0*/  IMAD.MOV.U32 R12, RZ, RZ, RZ ;  /* 0x000000ffff0c7224 */ /* 0x000fe200078e00ff */
[----:B------:R-:W-:Y:S01]  /*ece0*/  LOP3.LUT P2, RZ, R16, 0x800, RZ, 0xc0, !PT ;  /* 0x0000080010ff7812 */ /* 0x000fe2000784c0ff */
[----:B------:R-:W-:Y:S02]  /*ecf0*/  IMAD.MOV.U32 R11, RZ, RZ, 0x181f ;  /* 0x0000181fff0b7424 */ /* 0x000fe400078e00ff */
[----:B------:R-:W-:-:S10]  /*ed00*/  IMAD.MOV.U32 R15, RZ, RZ, -0x1 ;  /* 0xffffffffff0f7424 */ /* 0x000fd400078e00ff */
[----:B------:R-:W-:Y:S05]  /*ed10*/  WARPSYNC.COLLECTIVE R15, `(.L_x_313) ;  /* 0x000000000f087348 */ /* 0x000fea0003c00000 */
[----:B------:R0:W1:Y:S02]  /*ed20*/  SHFL.IDX P6, R14, R13, R12, R11 ;  /* 0x0000000c0d0e7389 */ /* 0x00006400000c000b */
[----:B01----:R-:W-:Y:S01]  /*ed30*/  ENDCOLLECTIVE ;  /* 0x000000000000791b */ /* 0x003fe20003800000 */
.L_x_313:
[----:B------:R-:W-:Y:S01]  /*ed40*/  MOV R13, R4 ;  /* 0x00000004000d7202 */ /* 0x000fe20000000f00 */
[----:B------:R-:W-:Y:S01]  /*ed50*/  IMAD.MOV.U32 R12, RZ, RZ, 0x1 ;  /* 0x00000001ff0c7424 */ /* 0x000fe200078e00ff */
[----:B------:R-:W-:-:S05]  /*ed60*/  @!P2 LEA R14, P0, R21, R14, 0x1 ;  /* 0x0000000e150ea211 */ /* 0x000fca00078008ff */
[----:B------:R-:W-:Y:S02]  /*ed70*/  @!P2 IMAD.X R3, RZ, RZ, R2, P0 ;  /* 0x000000ffff03a224 */ /* 0x000fe400000e0602 */
[----:B------:R-:W-:-:S07]  /*ed80*/  @!P2 IMAD.MOV.U32 R2, RZ, RZ, R14 ;  /* 0x000000ffff02a224 */ /* 0x000fce00078e000e */
[----:B------:R-:W-:Y:S05]  /*ed90*/  WARPSYNC.COLLECTIVE R15, `(.L_x_314) ;  /* 0x000000000f087348 */ /* 0x000fea0003c00000 */
[----:B------:R0:W1:Y:S02]  /*eda0*/  SHFL.IDX P6, R14, R13, R12, R11 ;  /* 0x0000000c0d0e7389 */ /* 0x00006400000c000b */
[----:B01----:R-:W-:Y:S01]  /*edb0*/  ENDCOLLECTIVE ;  /* 0x000000000000791b */ /* 0x003fe20003800000 */
.L_x_314:
[----:B------:R-:W-:Y:S01]  /*edc0*/  @!PT LDS RZ, [RZ] ;  /* 0x00000000fffff984 */ /* 0x000fe20000000800 */
[----:B------:R-:W-:Y:S01]  /*edd0*/  @!PT LDS RZ, [RZ] ;  /* 0x00000000fffff984 */ /* 0x000fe20000000800 */
[----:B------:R-:W-:Y:S01]  /*ede0*/  @!PT LDS RZ, [RZ] ;  /* 0x00000000fffff984 */ /* 0x000fe20000000800 */
[----:B------:R0:W-:Y:S04]  /*edf0*/  @!P2 LDGSTS.E.BYPASS.LTC128B.128 [R20+0x22400], desc[UR48][R2.64], !P5 ;  /* 0x224000000214afae */ /* 0x0001e8000e901d70 */
[----:B------:R0:W-:Y:S04]  /*ee00*/  @!P2 LDGSTS.E.BYPASS.LTC128B.128 [R20+0x26400], desc[UR48][R2.64+0x80], !P4 ;  /* 0x264000800214afae */ /* 0x0001e8000e101d70 */
[----:B------:R0:W-:Y:S01]  /*ee10*/  @!P2 LDGSTS.E.BYPASS.LTC128B.128 [R20+0x2a400], desc[UR48][R2.64+0x100], !P3 ;  /* 0x2a4001000214afae */ /* 0x0001e2000d901d70 */
[----:B------:R-:W-:-:S03]  /*ee20*/  IMAD.MOV.U32 R13, RZ, RZ, R0 ;  /* 0x000000ffff0d7224 */ /* 0x000fc600078e0000 */
[----:B------:R0:W-:Y:S01]  /*ee30*/  @!P2 LDGSTS.E.BYPASS.LTC128B.128 [R20+0x2e400], desc[UR48][R2.64+0x180], !P1 ;  /* 0x2e4001800214afae */ /* 0x0001e2000c901d70 */
[----:B------:R-:W-:Y:S01]  /*ee40*/  LOP3.LUT P2, RZ, R16, 0x200, RZ, 0xc0, !PT ;  /* 0x0000020010ff7812 */ /* 0x000fe2000784c0ff */
[----:B------:R-:W-:-:S12]  /*ee50*/  IMAD.MOV.U32 R5, RZ, RZ, R14 ;  /* 0x000000ffff057224 */ /* 0x000fd800078e000e */
[----:B0-----:R-:W-:Y:S05]  /*ee60*/  WARPSYNC.COLLECTIVE R15, `(.L_x_315) ;  /* 0x000000000f087348 */ /* 0x001fea0003c00000 */
[----:B------:R1:W2:Y:S02]  /*ee70*/  SHFL.IDX P6, R14, R13, R12, R11 ;  /* 0x0000000c0d0e7389 */ /* 0x0002a400000c000b */
[----:B012---:R-:W-:Y:S01]  /*ee80*/  ENDCOLLECTIVE ;  /* 0x000000000000791b */ /* 0x007fe20003800000 */
.L_x_315:
[----:B------:R-:W-:Y:S01]  /*ee90*/  MOV R13, R4 ;  /* 0x00000004000d7202 */ /* 0x000fe20000000f00 */
[----:B------:R-:W-:Y:S01]  /*eea0*/  IMAD.MOV.U32 R12, RZ, RZ, 0x2 ;  /* 0x00000002ff0c7424 */ /* 0x000fe200078e00ff */
[----:B------:R-:W-:-:S13]  /*eeb0*/  LOP3.LUT P6, RZ, R16, 0x400, RZ, 0xc0, !PT ;  /* 0x0000040010ff7812 */ /* 0x000fda00078cc0ff */
[----:B------:R-:W-:-:S05]  /*eec0*/  @!P6 LEA R14, P0, R21, R14, 0x1 ;  /* 0x0000000e150ee211 */ /* 0x000fca00078008ff */
[----:B------:R-:W-:Y:S02]  /*eed0*/  @!P6 IMAD.X R5, RZ, RZ, R5, P0 ;  /* 0x000000ffff05e224 */ /* 0x000fe400000e0605 */
[----:B------:R-:W-:Y:S02]  /*eee0*/  @!P6 IMAD.MOV.U32 R2, RZ, RZ, R14 ;  /* 0x000000ffff02e224 */ /* 0x000fe400078e000e */
[----:B------:R-:W-:-:S05]  /*eef0*/  @!P6 IMAD.MOV.U32 R3, RZ, RZ, R5 ;  /* 0x000000ffff03e224 */ /* 0x000fca00078e0005 */
[----:B------:R-:W-:Y:S01]  /*ef00*/  @!PT LDS RZ, [RZ] ;  /* 0x00000000fffff984 */ /* 0x000fe20000000800 */
[----:B------:R-:W-:Y:S01]  /*ef10*/  @!PT LDS RZ, [RZ] ;  /* 0x00000000fffff984 */ /* 0x000fe20000000800 */
[----:B------:R-:W-:Y:S01]  /*ef20*/  @!PT LDS RZ, [RZ] ;  /* 0x00000000fffff984 */ /* 0x000fe20000000800 */
[----:B------:R0:W-:Y:S04]  /*ef30*/  @!P6 LDGSTS.E.BYPASS.LTC128B.128 [R20+0x22c00], desc[UR48][R2.64], !P5 ;  /* 0x22c000000214efae */ /* 0x0001e8000e901d70 */
[----:B------:R0:W-:Y:S04]  /*ef40*/  @!P6 LDGSTS.E.BYPASS.LTC128B.128 [R20+0x26c00], desc[UR48][R2.64+0x80], !P4 ;  /* 0x26c000800214efae */ /* 0x0001e8000e101d70 */
[----:B------:R0:W-:Y:S04]  /*ef50*/  @!P6 LDGSTS.E.BYPASS.LTC128B.128 [R20+0x2ac00], desc[UR48][R2.64+0x100], !P3 ;  /* 0x2ac001000214efae */ /* 0x0001e8000d901d70 */
[----:B------:R0:W-:Y:S02]  /*ef60*/  @!P6 LDGSTS.E.BYPASS.LTC128B.128 [R20+0x2ec00], desc[UR48][R2.64+0x180], !P1 ;  /* 0x2ec001800214efae */ /* 0x0001e4000c901d70 */
[----:B0-----:R-:W-:Y:S05]  /*ef70*/  WARPSYNC.COLLECTIVE R15, `(.L_x_316) ;  /* 0x000000000f087348 */ /* 0x001fea0003c00000 */
[----:B------:R1:W2:Y:S02]  /*ef80*/  SHFL.IDX P6, R14, R13, R12, R11 ;  /* 0x0000000c0d0e7389 */ /* 0x0002a400000c000b */
[----:B012---:R-:W-:Y:S01]  /*ef90*/  ENDCOLLECTIVE ;  /* 0x000000000000791b */ /* 0x007fe20003800000 */
.L_x_316:
[----:B------:R-:W-:Y:S02]  /*efa0*/  IMAD.MOV.U32 R13, RZ, RZ, R0 ;  /* 0x000000ffff0d7224 */ /* 0x000fe400078e0000 */
[----:B------:R-:W-:-:S07]  /*efb0*/  IMAD.MOV.U32 R5, RZ, RZ, R14 ;  /* 0x000000ffff057224 */ /* 0x000fce00078e000e */
[----:B------:R-:W-:Y:S05]  /*efc0*/  WARPSYNC.COLLECTIVE R15, `(.L_x_317) ;  /* 0x000000000f087348 */ /* 0x000fea0003c00000 */
[----:B------:R0:W1:Y:S02]  /*efd0*/  SHFL.IDX P6, R14, R13, R12, R11 ;  /* 0x0000000c0d0e7389 */ /* 0x00006400000c000b */
[----:B01----:R-:W-:Y:S01]  /*efe0*/  ENDCOLLECTIVE ;  /* 0x000000000000791b */ /* 0x003fe20003800000 */
.L_x_317:
[----:B------:R-:W-:Y:S01]  /*eff0*/  MOV R13, R4 ;  /* 0x00000004000d7202 */ /* 0x000fe20000000f00 */
[----:B------:R-:W-:Y:S01]  /*f000*/  IMAD.MOV.U32 R12, RZ, RZ, 0x3 ;  /* 0x00000003ff0c7424 */ /* 0x000fe200078e00ff */
[----:B------:R-:W-:-:S05]  /*f010*/  @!P2 LEA R14, P0, R21, R14, 0x1 ;  /* 0x0000000e150ea211 */ /* 0x000fca00078008ff */
[----:B------:R-:W-:-:S08]  /*f020*/  @!P2 IMAD.MOV.U32 R2, RZ, RZ, R14 ;  /* 0x000000ffff02a224 */ /* 0x000fd000078e000e */
[----:B------:R-:W-:Y:S05]  /*f030*/  WARPSYNC.COLLECTIVE R15, `(.L_x_318) ;  /* 0x000000000f087348 */ /* 0x000fea0003c00000 */
[----:B------:R0:W1:Y:S02]  /*f040*/  SHFL.IDX P6, R14, R13, R12, R11 ;  /* 0x0000000c0d0e7389 */ /* 0x00006400000c000b */
[----:B01----:R-:W-:Y:S01]  /*f050*/  ENDCOLLECTIVE ;  /* 0x000000000000791b */ /* 0x003fe20003800000 */
.L_x_318:
[----:B------:R-:W-:-:S04]  /*f060*/  @!P2 IMAD.X R5, RZ, RZ, R5, P0 ;  /* 0x000000ffff05a224 */ /* 0x000fc800000e0605 */
[----:B------:R-:W-:-:S05]  /*f070*/  @!P2 IMAD.MOV.U32 R3, RZ, RZ, R5 ;  /* 0x000000ffff03a224 */ /* 0x000fca00078e0005 */
[----:B------:R-:W-:Y:S01]  /*f080*/  @!PT LDS RZ, [RZ] ;  /* 0x00000000fffff984 */ /* 0x000fe20000000800 */
[----:B------:R-:W-:Y:S01]  /*f090*/  @!PT LDS RZ, [RZ] ;  /* 0x00000000fffff984 */ /* 0x000fe20000000800 */
[----:B------:R-:W-:Y:S01]  /*f0a0*/  @!PT LDS RZ, [RZ] ;  /* 0x00000000fffff984 */ /* 0x000fe20000000800 */
[----:B------:R0:W-:Y:S01]  /*f0b0*/  @!P2 LDGSTS.E.BYPASS.LTC128B.128 [R20+0x23400], desc[UR48][R2.64], !P5 ;  /* 0x234000000214afae */ /* 0x0001e2000e901d70 */
[----:B------:R-:W-:-:S03]  /*f0c0*/  IMAD.MOV.U32 R13, RZ, RZ, R0 ;  /* 0x000000ffff0d7224 */ /* 0x000fc600078e0000 */
[----:B------:R0:W-:Y:S04]  /*f0d0*/  @!P2 LDGSTS.E.BYPASS.LTC128B.128 [R20+0x27400], desc[UR48][R2.64+0x80], !P4 ;  /* 0x274000800214afae */ /* 0x0001e8000e101d70 */
[----:B------:R0:W-:Y:S04]  /*f0e0*/  @!P2 LDGSTS.E.BYPASS.LTC128B.128 [R20+0x2b400], desc[UR48][R2.64+0x100], !P3 ;  /* 0x2b4001000214afae */ /* 0x0001e8000d901d70 */
[----:B------:R0:W-:Y:S01]  /*f0f0*/  @!P2 LDGSTS.E.BYPASS.LTC128B.128 [R20+0x2f400], desc[UR48][R2.64+0x180], !P1 ;  /* 0x2f4001800214afae */ /* 0x0001e2000c901d70 */
[----:B------:R-:W-:Y:S01]  /*f100*/  IMAD.MOV.U32 R5, RZ, RZ, R14 ;  /* 0x000000ffff057224 */ /* 0x000fe200078e000e */
[----:B------:R-:W-:-:S13]  /*f110*/  LOP3.LUT P2, RZ, R16, 0x80, RZ, 0xc0, !PT ;  /* 0x0000008010ff7812 */ /* 0x000fda000784c0ff */
[----:B0-----:R-:W-:Y:S05]  /*f120*/  WARPSYNC.COLLECTIVE R15, `(.L_x_319) ;  /* 0x000000000f087348 */ /* 0x001fea0003c00000 */
[----:B------:R1:W2:Y:S02]  /*f130*/  SHFL.IDX P6, R14, R13, R12, R11 ;  /* 0x0000000c0d0e7389 */ /* 0x0002a400000c000b */
[----:B012---:R-:W-:Y:S01]  /*f140*/  ENDCOLLECTIVE ;  /* 0x000000000000791b */ /* 0x007fe20003800000 */
.L_x_319:
        /* <DEDUP_REMOVED lines=17> */
.L_x_320:
[----:B------:R-:W-:Y:S02]  /*f260*/  IMAD.MOV.U32 R13, RZ, RZ, R0 ;  /* 0x000000ffff0d7224 */ /* 0x000fe400078e0000 */
[----:B------:R-:W-:-:S07]  /*f270*/  IMAD.MOV.U32 R5, RZ, RZ, R14 ;  /* 0x000000ffff057224 */ /* 0x000fce00078e000e */
[----:B------:R-:W-:Y:S05]  /*f280*/  WARPSYNC.COLLECTIVE R15, `(.L_x_321) ;  /* 0x000000000f087348 */ /* 0x000fea0003c00000 */
[----:B------:R0:W1:Y:S02]  /*f290*/  SHFL.IDX P6, R14, R13, R12, R11 ;  /* 0x0000000c0d0e7389 */ /* 0x00006400000c000b */
[----:B01----:R-:W-:Y:S01]  /*f2a0*/  ENDCOLLECTIVE ;  /* 0x000000000000791b */ /* 0x003fe20003800000 */
.L_x_321:
[----:B------:R-:W-:Y:S01]  /*f2b0*/  MOV R13, R4 ;  /* 0x00000004000d7202 */ /* 0x000fe20000000f00 */
[----:B------:R-:W-:Y:S01]  /*f2c0*/  IMAD.MOV.U32 R12, RZ, RZ, 0x5 ;  /* 0x00000005ff0c7424 */ /* 0x000fe200078e00ff */
[----:B------:R-:W-:-:S05]  /*f2d0*/  @!P2 LEA R14, P0, R21, R14, 0x1 ;  /* 0x0000000e150ea211 */ /* 0x000fca00078008ff */
[----:B------:R-:W-:-:S08]  /*f2e0*/  @!P2 IMAD.MOV.U32 R2, RZ, RZ, R14 ;  /* 0x000000ffff02a224 */ /* 0x000fd000078e000e */
[----:B------:R-:W-:Y:S05]  /*f2f0*/  WARPSYNC.COLLECTIVE R15, `(.L_x_322) ;  /* 0x000000000f087348 */ /* 0x000fea0003c00000 */
[----:B------:R0:W1:Y:S02]  /*f300*/  SHFL.IDX P6, R14, R13, R12, R11 ;  /* 0x0000000c0d0e7389 */ /* 0x00006400000c000b */
[----:B01----:R-:W-:Y:S01]  /*f310*/  ENDCOLLECTIVE ;  /* 0x000000000000791b */ /* 0x003fe20003800000 */
.L_x_322:
        /* <DEDUP_REMOVED lines=15> */
.L_x_323:
        /* <DEDUP_REMOVED lines=17> */
.L_x_324:
[----:B------:R-:W-:Y:S02]  /*f520*/  IMAD.MOV.U32 R13, RZ, RZ, R0 ;  /* 0x000000ffff0d7224 */ /* 0x000fe400078e0000 */
[----:B------:R-:W-:-:S07]  /*f530*/  IMAD.MOV.U32 R5, RZ, RZ, R14 ;  /* 0x000000ffff057224 */ /* 0x000fce00078e000e */
[----:B------:R-:W-:Y:S05]  /*f540*/  WARPSYNC.COLLECTIVE R15, `(.L_x_325) ;  /* 0x000000000f087348 */ /* 0x000fea0003c00000 */
[----:B------:R0:W1:Y:S02]  /*f550*/  SHFL.IDX P6, R14, R13, R12, R11 ;  /* 0x0000000c0d0e7389 */ /* 0x00006400000c000b */
[----:B01----:R-:W-:Y:S01]  /*f560*/  ENDCOLLECTIVE ;  /* 0x000000000000791b */ /* 0x003fe20003800000 */
.L_x_325:
[----:B------:R-:W-:Y:S01]  /*f570*/  MOV R13, R4 ;  /* 0x00000004000d7202 */ /* 0x000fe20000000f00 */
[----:B------:R-:W-:Y:S01]  /*f580*/  IMAD.MOV.U32 R12, RZ, RZ, 0x7 ;  /* 0x00000007ff0c7424 */ /* 0x000fe200078e00ff */
[----:B------:R-:W-:-:S05]  /*f590*/  @!P2 LEA R14, P0, R21, R14, 0x1 ;  /* 0x0000000e150ea211 */ /* 0x000fca00078008ff */
[----:B------:R-:W-:-:S08]  /*f5a0*/  @!P2 IMAD.MOV.U32 R2, RZ, RZ, R14 ;  /* 0x000000ffff02a224 */ /* 0x000fd000078e000e */
[----:B------:R-:W-:Y:S05]  /*f5b0*/  WARPSYNC.COLLECTIVE R15, `(.L_x_326) ;  /* 0x000000000f087348 */ /* 0x000fea0003c00000 */
[----:B------:R0:W1:Y:S02]  /*f5c0*/  SHFL.IDX P6, R14, R13, R12, R11 ;  /* 0x0000000c0d0e7389 */ /* 0x00006400000c000b */
[----:B01----:R-:W-:Y:S01]  /*f5d0*/  ENDCOLLECTIVE ;  /* 0x000000000000791b */ /* 0x003fe20003800000 */
.L_x_326:
        /* <DEDUP_REMOVED lines=10> */
[----:B------:R-:W-:-:S07]  /*f680*/  IMAD.MOV.U32 R5, RZ, RZ, R14 ;  /* 0x000000ffff057224 */ /* 0x000fce00078e000e */
[----:B0-----:R-:W-:Y:S05]  /*f690*/  WARPSYNC.COLLECTIVE R15, `(.L_x_327) ;  /* 0x000000000f087348 */ /* 0x001fea0003c00000 */
[----:B------:R1:W2:Y:S02]  /*f6a0*/  SHFL.IDX P6, R14, R13, R12, R11 ;  /* 0x0000000c0d0e7389 */ /* 0x0002a400000c000b */
[----:B012---:R-:W-:Y:S01]  /*f6b0*/  ENDCOLLECTIVE ;  /* 0x000000000000791b */ /* 0x007fe20003800000 */
.L_x_327:
[----:B------:R-:W-:Y:S05]  /*f6c0*/  BRA `(.L_x_328) ;  /* 0xffffffc0007c7947 */ /* 0x000fea000383ffff */
.L_x_239:
[----:B0-----:R-:W-:-:S04]  /*f6d0*/  IMAD.U32 R3, RZ, RZ, UR37 ;  /* 0x00000025ff037e24 */ /* 0x001fc8000f8e00ff */
[----:B------:R0:W1:Y:S03]  /*f6e0*/  SYNCS.PHASECHK.TRANS64.TRYWAIT P0, [R3+URZ+0x32420], R0 ;  /* 0x03242000030075a7 */ /* 0x000066000800017f */
[----:B-1----:R-:W-:Y:S05]  /*f6f0*/  @!P0 NANOSLEEP.SYNCS 0x989680 ;  /* 0x009896800000895d */ /* 0x002fea0003900000 */
[----:B------:R-:W1:Y:S02]  /*f700*/  @!P0 SYNCS.PHASECHK.TRANS64 P0, [R3+URZ+0x32420], R0 ;  /* 0x03242000030085a7 */ /* 0x000e64000800007f */
[----:B-1----:R-:W-:Y:S05]  /*f710*/  @!P0 BRA `(.L_x_239) ;  /* 0xfffffffc00ec8947 */ /* 0x002fea000383ffff */
[----:B------:R-:W-:Y:S05]  /*f720*/  BRA `(.L_x_329) ;  /* 0xffffffc000b87947 */ /* 0x000fea000383ffff */
.L_x_242:
[----:B0-----:R0:W1:Y:S02]  /*f730*/  SYNCS.PHASECHK.TRANS64.TRYWAIT P0, [R17+URZ+0x32460], R0 ;  /* 0x03246000110075a7 */ /* 0x001064000800017f */
[----:B-1----:R-:W-:Y:S05]  /*f740*/  @!P0 NANOSLEEP.SYNCS 0x989680 ;  /* 0x009896800000895d */ /* 0x002fea0003900000 */
[----:B------:R-:W1:Y:S02]  /*f750*/  @!P0 SYNCS.PHASECHK.TRANS64 P0, [R17+URZ+0x32460], R0 ;  /* 0x03246000110085a7 */ /* 0x000e64000800007f */
[----:B-1----:R-:W-:Y:S05]  /*f760*/  @!P0 BRA `(.L_x_242) ;  /* 0xfffffffc00f08947 */ /* 0x002fea000383ffff */
[----:B------:R-:W-:Y:S05]  /*f770*/  BRA `(.L_x_330) ;  /* 0xffffffc000c87947 */ /* 0x000fea000383ffff */
.L_x_243:
[----:B------:R-:W-:Y:S01]  /*f780*/  BSSY B0, `(.L_x_331) ;  /* 0x0000008000007945 */ /* 0x000fe20003800000 */
[----:B------:R-:W-:Y:S01]  /*f790*/  IMAD.MOV.U32 R13, RZ, RZ, R7 ;  /* 0x000000ffff0d7224 */ /* 0x000fe200078e0007 */
[----:B------:R-:W-:Y:S01]  /*f7a0*/  MOV R11, 0x181f ;  /* 0x0000181f000b7802 */ /* 0x000fe20000000f00 */
[----:B------:R-:W-:Y:S02]  /*f7b0*/  IMAD.MOV.U32 R12, RZ, RZ, RZ ;  /* 0x000000ffff0c7224 */ /* 0x000fe400078e00ff */
[----:B------:R-:W-:-:S07]  /*f7c0*/  IMAD.MOV.U32 R15, RZ, RZ, -0x1 ;  /* 0xffffffffff0f7424 */ /* 0x000fce00078e00ff */
[----:B------:R-:W-:Y:S05]  /*f7d0*/  WARPSYNC.COLLECTIVE R15, `(.L_x_332) ;  /* 0x000000000f087348 */ /* 0x000fea0003c00000 */
[----:B------:R0:W1:Y:S02]  /*f7e0*/  SHFL.IDX P6, R14, R13, R12, R11 ;  /* 0x0000000c0d0e7389 */ /* 0x00006400000c000b */
[----:B01----:R-:W-:Y:S01]  /*f7f0*/  ENDCOLLECTIVE ;  /* 0x000000000000791b */ /* 0x003fe20003800000 */
.L_x_332:
[----:B------:R-:W-:Y:S05]  /*f800*/  BSYNC B0 ;  /* 0x0000000000007941 */ /* 0x000fea0003800000 */
.L_x_331:
[----:B------:R-:W0:Y:S01]  /*f810*/  S2R R4, SR_TID.X ;  /* 0x0000000000047919 */ /* 0x000e220000002100 */
[----:B------:R-:W-:Y:S01]  /*f820*/  IMAD.MOV.U32 R13, RZ, RZ, R8 ;  /* 0x000000ffff0d7224 */ /* 0x000fe200078e0008 */
[----:B------:R-:W-:Y:S01]  /*f830*/  MOV R15, 0xffffffff ;  /* 0xffffffff000f7802 */ /* 0x000fe20000000f00 */
[----:B------:R-:W-:Y:S01]  /*f840*/  IMAD.MOV.U32 R12, RZ, RZ, RZ ;  /* 0x000000ffff0c7224 */ /* 0x000fe200078e00ff */
[C---:B------:R-:W-:Y:S01]  /*f850*/  LOP3.LUT P3, RZ, R29.reuse, 0x8000, RZ, 0xc0, !PT ;  /* 0x000080001dff7812 */ /* 0x040fe2000786c0ff */
[----:B------:R-:W-:Y:S01]  /*f860*/  IMAD.MOV.U32 R11, RZ, RZ, 0x181f ;  /* 0x0000181fff0b7424 */ /* 0x000fe200078e00ff */
[C---:B------:R-:W-:Y:S01]  /*f870*/  LOP3.LUT P2, RZ, R29.reuse, 0x1000, RZ, 0xc0, !PT ;  /* 0x000010001dff7812 */ /* 0x040fe2000784c0ff */
[----:B------:R-:W-:Y:S01]  /*f880*/  IMAD.MOV.U32 R3, RZ, RZ, R14 ;  /* 0x000000ffff037224 */ /* 0x000fe200078e000e */
[----:B------:R-:W-:-:S13]  /*f890*/  LOP3.LUT P1, RZ, R29, 0x80, RZ, 0xc0, !PT ;  /* 0x000000801dff7812 */ /* 0x000fda000782c0ff */
[----:B0-----:R-:W-:Y:S05]  /*f8a0*/  WARPSYNC.COLLECTIVE R15, `(.L_x_333) ;  /* 0x000000000f087348 */ /* 0x001fea0003c00000 */
[----:B------:R1:W2:Y:S02]  /*f8b0*/  SHFL.IDX P6, R14, R13, R12, R11 ;  /* 0x0000000c0d0e7389 */ /* 0x0002a400000c000b */
[----:B012---:R-:W-:Y:S01]  /*f8c0*/  ENDCOLLECTIVE ;  /* 0x000000000000791b */ /* 0x007fe20003800000 */
.L_x_333:
[----:B------:R-:W-:Y:S02]  /*f8d0*/  LOP3.LUT P4, RZ, R29, 0x4, RZ, 0xc0, !PT ;  /* 0x000000041dff7812 */ /* 0x000fe4000788c0ff */
        /* <DEDUP_REMOVED lines=9> */
.L_x_334:
[----:B------:R-:W-:-:S05]  /*f970*/  LOP3.LUT R4, R4, 0x38, RZ, 0xc0, !PT ;  /* 0x0000003804047812 */ /* 0x000fca00078ec0ff */
[----:B------:R-:W-:-:S05]  /*f980*/  IMAD.SHL.U32 R0, R4, 0x2, RZ ;  /* 0x0000000204007824 */ /* 0x000fca00078e00ff */
[----:B------:R-:W-:Y:S02]  /*f990*/  IADD3 R2, P0, R2, R0, RZ ;  /* 0x0000000002027210 */ /* 0x000fe40007f1e0ff */
[----:B------:R-:W-:-:S03]  /*f9a0*/  MOV R13, R8 ;  /* 0x00000008000d7202 */ /* 0x000fc60000000f00 */
[----:B------:R-:W-:-:S05]  /*f9b0*/  IMAD.X R3, RZ, RZ, R3, P0 ;  /* 0x000000ffff037224 */ /* 0x000fca00000e0603 */
        /* <DEDUP_REMOVED lines=15> */
.L_x_335:
[----:B------:R-:W-:Y:S02]  /*fab0*/  IMAD.MOV.U32 R13, RZ, RZ, R7 ;  /* 0x000000ffff0d7224 */ /* 0x000fe400078e0007 */
[----:B------:R-:W-:Y:S02]  /*fac0*/  IMAD.MOV.U32 R12, RZ, RZ, 0x2 ;  /* 0x00000002ff0c7424 */ /* 0x000fe400078e00ff */
[----:B------:R-:W-:-:S07]  /*fad0*/  IMAD.MOV.U32 R2, RZ, RZ, R14 ;  /* 0x000000ffff027224 */ /* 0x000fce00078e000e */
[----:B------:R-:W-:Y:S05]  /*fae0*/  WARPSYNC.COLLECTIVE R15, `(.L_x_336) ;  /* 0x000000000f087348 */ /* 0x000fea0003c00000 */
[----:B------:R0:W1:Y:S02]  /*faf0*/  SHFL.IDX P6, R14, R13, R12, R11 ;  /* 0x0000000c0d0e7389 */ /* 0x00006400000c000b */
[----:B01----:R-:W-:Y:S01]  /*fb00*/  ENDCOLLECTIVE ;  /* 0x000000000000791b */ /* 0x003fe20003800000 */
.L_x_336:
[----:B------:R-:W-:-:S05]  /*fb10*/  IADD3 R2, P0, R2, R0, RZ ;  /* 0x0000000002027210 */ /* 0x000fca0007f1e0ff */
[----:B------:R-:W-:-:S05]  /*fb20*/  IMAD.X R3, RZ, RZ, R3, P0 ;  /* 0x000000ffff037224 */ /* 0x000fca00000e0603 */
[----:B------:R-:W-:Y:S01]  /*fb30*/  @!PT LDS RZ, [RZ] ;  /* 0x00000000fffff984 */ /* 0x000fe20000000800 */
[----:B------:R-:W-:Y:S01]  /*fb40*/  @!PT LDS RZ, [RZ] ;  /* 0x00000000fffff984 */ /* 0x000fe20000000800 */
[----:B------:R-:W-:Y:S01]  /*fb50*/  @!PT LDS RZ, [RZ] ;  /* 0x00000000fffff984 */ /* 0x000fe20000000800 */
[----:B------:R-:W-:Y:S01]  /*fb60*/  LDGSTS.E.BYPASS.LTC128B.128 [R6+0xc00], desc[UR48][R2.64], !P3 ;  /* 0x00c0000002067fae */ /* 0x000fe2000d901d70 */
[----:B------:R-:W-:Y:S01]  /*fb70*/  IMAD.MOV.U32 R13, RZ, RZ, R8 ;  /* 0x000000ffff0d7224 */ /* 0x000fe200078e0008 */
[C---:B------:R-:W-:Y:S02]  /*fb80*/  LOP3.LUT P3, RZ, R29.reuse, 0x2000, RZ, 0xc0, !PT ;  /* 0x000020001dff7812 */ /* 0x040fe4000786c0ff */
        /* <DEDUP_REMOVED lines=10> */
.L_x_337:
[----:B------:R-:W-:Y:S02]  /*fc30*/  IMAD.MOV.U32 R13, RZ, RZ, R7 ;  /* 0x000000ffff0d7224 */ /* 0x000fe400078e0007 */
[----:B------:R-:W-:Y:S01]  /*fc40*/  IMAD.MOV.U32 R12, RZ, RZ, 0x3 ;  /* 0x00000003ff0c7424 */ /* 0x000fe200078e00ff */
[----:B------:R-:W-:-:S07]  /*fc50*/  MOV R2, R14 ;  /* 0x0000000e00027202 */ /* 0x000fce0000000f00 */
[----:B------:R-:W-:Y:S05]  /*fc60*/  WARPSYNC.COLLECTIVE R15, `(.L_x_338) ;  /* 0x000000000f087348 */ /* 0x000fea0003c00000 */
[----:B------:R0:W1:Y:S02]  /*fc70*/  SHFL.IDX P6, R14, R13, R12, R11 ;  /* 0x0000000c0d0e7389 */ /* 0x00006400000c000b */
[----:B01----:R-:W-:Y:S01]  /*fc80*/  ENDCOLLECTIVE ;  /* 0x000000000000791b */ /* 0x003fe20003800000 */
.L_x_338:
        /* <DEDUP_REMOVED lines=18> */
.L_x_339:
[----:B------:R-:W-:Y:S02]  /*fdb0*/  IMAD.MOV.U32 R13, RZ, RZ, R7 ;  /* 0x000000ffff0d7224 */ /* 0x000fe400078e0007 */
[----:B------:R-:W-:Y:S01]  /*fdc0*/  IMAD.MOV.U32 R12, RZ, RZ, 0x4 ;  /* 0x00000004ff0c7424 */ /* 0x000fe200078e00ff */
[----:B------:R-:W-:-:S07]  /*fdd0*/  MOV R2, R14 ;  /* 0x0000000e00027202 */ /* 0x000fce0000000f00 */
[----:B------:R-:W-:Y:S05]  /*fde0*/  WARPSYNC.COLLECTIVE R15, `(.L_x_340) ;  /* 0x000000000f087348 */ /* 0x000fea0003c00000 */
[----:B------:R0:W1:Y:S02]  /*fdf0*/  SHFL.IDX P6, R14, R13, R12, R11 ;  /* 0x0000000c0d0e7389 */ /* 0x00006400000c000b */
[----:B01----:R-:W-:Y:S01]  /*fe00*/  ENDCOLLECTIVE ;  /* 0x000000000000791b */ /* 0x003fe20003800000 */
.L_x_340:
        /* <DEDUP_REMOVED lines=17> */
.L_x_341:
[----:B------:R-:W-:Y:S02]  /*ff20*/  IMAD.MOV.U32 R13, RZ, RZ, R7 ;  /* 0x000000ffff0d7224 */ /* 0x000fe400078e0007 */
[----:B------:R-:W-:Y:S01]  /*ff30*/  IMAD.MOV.U32 R12, RZ, RZ, 0x5 ;  /* 0x00000005ff0c7424 */ /* 0x000fe200078e00ff */
[----:B------:R-:W-:-:S07]  /*ff40*/  MOV R2, R14 ;  /* 0x0000000e00027202 */ /* 0x000fce0000000f00 */
[----:B------:R-:W-:Y:S05]  /*ff50*/  WARPSYNC.COLLECTIVE R15, `(.L_x_342) ;  /* 0x000000000f087348 */ /* 0x000fea0003c00000 */
[----:B------:R0:W1:Y:S02]  /*ff60*/  SHFL.IDX P6, R14, R13, R12, R11 ;  /* 0x0000000c0d0e7389 */ /* 0x00006400000c000b */
[----:B01----:R-:W-:Y:S01]  /*ff70*/  ENDCOLLECTIVE ;  /* 0x000000000000791b */ /* 0x003fe20003800000 */
.L_x_342:
        /* <DEDUP_REMOVED lines=14> */
.L_x_343:
[----:B------:R-:W-:Y:S05]  /*10060*/  BRA `(.L_x_344) ;  /* 0xffffffc000887947 */ /* 0x000fea000383ffff */
.L_x_249:
[----:B0-----:R0:W1:Y:S02]  /*10070*/  SYNCS.PHASECHK.TRANS64.TRYWAIT P0, [R17+URZ+0x32440], R26 ;  /* 0x0324401a110075a7 */ /* 0x001064000800017f */
[----:B-1----:R-:W-:Y:S05]  /*10080*/  @!P0 NANOSLEEP.SYNCS 0x989680 ;  /* 0x009896800000895d */ /* 0x002fea0003900000 */
[----:B------:R-:W1:Y:S02]  /*10090*/  @!P0 SYNCS.PHASECHK.TRANS64 P0, [R17+URZ+0x32440], R26 ;  /* 0x0324401a110085a7 */ /* 0x000e64000800007f */
[----:B-1----:R-:W-:Y:S05]  /*100a0*/  @!P0 BRA `(.L_x_249) ;  /* 0xfffffffc00f08947 */ /* 0x002fea000383ffff */
[----:B------:R-:W-:Y:S05]  /*100b0*/  BRA `(.L_x_345) ;  /* 0xffffffc400947947 */ /* 0x000fea000383ffff */
.L_x_250:
        /* <DEDUP_REMOVED lines=8> */
.L_x_347:
[----:B------:R-:W-:Y:S05]  /*10140*/  BSYNC B1 ;  /* 0x0000000000017941 */ /* 0x000fea0003800000 */
.L_x_346:
        /* <DEDUP_REMOVED lines=9> */
.L_x_348:
[----:B------:R-:W-:Y:S02]  /*101e0*/  IMAD.MOV.U32 R13, RZ, RZ, R24 ;  /* 0x000000ffff0d7224 */ /* 0x000fe400078e0018 */
[----:B------:R-:W-:Y:S01]  /*101f0*/  IMAD.MOV.U32 R12, RZ, RZ, 0x1 ;  /* 0x00000001ff0c7424 */ /* 0x000fe200078e00ff */
[----:B------:R-:W-:-:S13]  /*10200*/  IADD3 R2, P0, R14, R0, RZ ;  /* 0x000000000e027210 */ /* 0x000fda0007f1e0ff */
[----:B------:R-:W-:Y:S05]  /*10210*/  WARPSYNC.COLLECTIVE R15, `(.L_x_349) ;  /* 0x000000000f087348 */ /* 0x000fea0003c00000 */
[----:B------:R0:W1:Y:S02]  /*10220*/  SHFL.IDX P6, R14, R13, R12, R11 ;  /* 0x0000000c0d0e7389 */ /* 0x00006400000c000b */
[----:B01----:R-:W-:Y:S01]  /*10230*/  ENDCOLLECTIVE ;  /* 0x000000000000791b */ /* 0x003fe20003800000 */
.L_x_349:
        /* <DEDUP_REMOVED lines=10> */
.L_x_350:
[----:B------:R-:W-:Y:S02]  /*102e0*/  IMAD.MOV.U32 R13, RZ, RZ, R24 ;  /* 0x000000ffff0d7224 */ /* 0x000fe400078e0018 */
[----:B------:R-:W-:Y:S01]  /*102f0*/  IMAD.MOV.U32 R12, RZ, RZ, 0x2 ;  /* 0x00000002ff0c7424 */ /* 0x000fe200078e00ff */
[----:B------:R-:W-:-:S13]  /*10300*/  IADD3 R2, P0, R14, R0, RZ ;  /* 0x000000000e027210 */ /* 0x000fda0007f1e0ff */
[----:B------:R-:W-:Y:S05]  /*10310*/  WARPSYNC.COLLECTIVE R15, `(.L_x_351) ;  /* 0x000000000f087348 */ /* 0x000fea0003c00000 */
[----:B------:R0:W1:Y:S02]  /*10320*/  SHFL.IDX P6, R14, R13, R12, R11 ;  /* 0x0000000c0d0e7389 */ /* 0x00006400000c000b */
[----:B01----:R-:W-:Y:S01]  /*10330*/  ENDCOLLECTIVE ;  /* 0x000000000000791b */ /* 0x003fe20003800000 */
.L_x_351:
        /* <DEDUP_REMOVED lines=10> */
.L_x_352:
[----:B------:R-:W-:Y:S02]  /*103e0*/  IMAD.MOV.U32 R13, RZ, RZ, R24 ;  /* 0x000000ffff0d7224 */ /* 0x000fe400078e0018 */
[----:B------:R-:W-:Y:S02]  /*103f0*/  IMAD.MOV.U32 R12, RZ, RZ, 0x3 ;  /* 0x00000003ff0c7424 */ /* 0x000fe400078e00ff */
[----:B------:R-:W-:-:S07]  /*10400*/  IMAD.MOV.U32 R10, RZ, RZ, R14 ;  /* 0x000000ffff0a7224 */ /* 0x000fce00078e000e */
[----:B------:R-:W-:Y:S05]  /*10410*/  WARPSYNC.COLLECTIVE R15, `(.L_x_353) ;  /* 0x000000000f087348 */ /* 0x000fea0003c00000 */
[----:B------:R0:W1:Y:S02]  /*10420*/  SHFL.IDX P6, R14, R13, R12, R11 ;  /* 0x0000000c0d0e7389 */ /* 0x00006400000c000b */
[----:B01----:R-:W-:Y:S01]  /*10430*/  ENDCOLLECTIVE ;  /* 0x000000000000791b */ /* 0x003fe20003800000 */
.L_x_353:
        /* <DEDUP_REMOVED lines=11> */
.L_x_354:
[----:B------:R-:W-:Y:S02]  /*104f0*/  IMAD.MOV.U32 R13, RZ, RZ, R24 ;  /* 0x000000ffff0d7224 */ /* 0x000fe400078e0018 */
[----:B------:R-:W-:Y:S02]  /*10500*/  IMAD.MOV.U32 R12, RZ, RZ, 0x4 ;  /* 0x00000004ff0c7424 */ /* 0x000fe400078e00ff */
[----:B------:R-:W-:-:S07]  /*10510*/  IMAD.MOV.U32 R2, RZ, RZ, R14 ;  /* 0x000000ffff027224 */ /* 0x000fce00078e000e */
[----:B------:R-:W-:Y:S05]  /*10520*/  WARPSYNC.COLLECTIVE R15, `(.L_x_355) ;  /* 0x000000000f087348 */ /* 0x000fea0003c00000 */
[----:B------:R0:W1:Y:S02]  /*10530*/  SHFL.IDX P6, R14, R13, R12, R11 ;  /* 0x0000000c0d0e7389 */ /* 0x00006400000c000b */
[----:B01----:R-:W-:Y:S01]  /*10540*/  ENDCOLLECTIVE ;  /* 0x000000000000791b */ /* 0x003fe20003800000 */
.L_x_355:
        /* <DEDUP_REMOVED lines=11> */
.L_x_356:
[----:B------:R-:W-:Y:S02]  /*10600*/  IMAD.MOV.U32 R13, RZ, RZ, R24 ;  /* 0x000000ffff0d7224 */ /* 0x000fe400078e0018 */
[----:B------:R-:W-:Y:S02]  /*10610*/  IMAD.MOV.U32 R12, RZ, RZ, 0x5 ;  /* 0x00000005ff0c7424 */ /* 0x000fe400078e00ff */
[----:B------:R-:W-:-:S07]  /*10620*/  IMAD.MOV.U32 R2, RZ, RZ, R14 ;  /* 0x000000ffff027224 */ /* 0x000fce00078e000e */
[----:B------:R-:W-:Y:S05]  /*10630*/  WARPSYNC.COLLECTIVE R15, `(.L_x_357) ;  /* 0x000000000f087348 */ /* 0x000fea0003c00000 */
[----:B------:R0:W1:Y:S02]  /*10640*/  SHFL.IDX P6, R14, R13, R12, R11 ;  /* 0x0000000c0d0e7389 */ /* 0x00006400000c000b */
[----:B01----:R-:W-:Y:S01]  /*10650*/  ENDCOLLECTIVE ;  /* 0x000000000000791b */ /* 0x003fe20003800000 */
.L_x_357:
        /* <DEDUP_REMOVED lines=11> */
.L_x_358:
[----:B------:R-:W-:Y:S05]  /*10710*/  BRA `(.L_x_359) ;  /* 0xffffffc000cc7947 */ /* 0x000fea000383ffff */
.L_x_255:
[----:B--2---:R2:W3:Y:S02]  /*10720*/  SYNCS.PHASECHK.TRANS64.TRYWAIT P0, [R17+URZ+0x32460], R26 ;  /* 0x0324601a110075a7 */ /* 0x0044e4000800017f */
[----:B---3--:R-:W-:Y:S05]  /*10730*/  @!P0 NANOSLEEP.SYNCS 0x989680 ;  /* 0x009896800000895d */ /* 0x008fea0003900000 */
[----:B------:R-:W3:Y:S02]  /*10740*/  @!P0 SYNCS.PHASECHK.TRANS64 P0, [R17+URZ+0x32460], R26 ;  /* 0x0324601a110085a7 */ /* 0x000ee4000800007f */
[----:B---3--:R-:W-:Y:S05]  /*10750*/  @!P0 BRA `(.L_x_255) ;  /* 0xfffffffc00f08947 */ /* 0x008fea000383ffff */
[----:B------:R-:W-:Y:S05]  /*10760*/  BRA `(.L_x_360) ;  /* 0xffffffc4001c7947 */ /* 0x000fea000383ffff */
.L_x_256:
        /* <DEDUP_REMOVED lines=8> */
.L_x_362:
[----:B------:R-:W-:Y:S05]  /*107f0*/  BSYNC B1 ;  /* 0x0000000000017941 */ /* 0x000fea0003800000 */
.L_x_361:
        /* <DEDUP_REMOVED lines=9> */
.L_x_363:
[----:B------:R-:W-:Y:S01]  /*10890*/  IMAD.MOV.U32 R13, RZ, RZ, R23 ;  /* 0x000000ffff0d7224 */ /* 0x000fe200078e0017 */
[----:B------:R-:W-:Y:S02]  /*108a0*/  MOV R12, 0x1 ;  /* 0x00000001000c7802 */ /* 0x000fe40000000f00 */
[----:B------:R-:W-:-:S13]  /*108b0*/  IADD3 R2, P0, R14, R0, RZ ;  /* 0x000000000e027210 */ /* 0x000fda0007f1e0ff */
[----:B------:R-:W-:Y:S05]  /*108c0*/  WARPSYNC.COLLECTIVE R15, `(.L_x_364) ;  /* 0x000000000f087348 */ /* 0x000fea0003c00000 */
[----:B------:R0:W1:Y:S02]  /*108d0*/  SHFL.IDX P6, R14, R13, R12, R11 ;  /* 0x0000000c0d0e7389 */ /* 0x00006400000c000b */
[----:B01----:R-:W-:Y:S01]  /*108e0*/  ENDCOLLECTIVE ;  /* 0x000000000000791b */ /* 0x003fe20003800000 */
.L_x_364:
        /* <DEDUP_REMOVED lines=13> */
.L_x_365:
[----:B------:R-:W-:Y:S02]  /*109c0*/  IMAD.MOV.U32 R13, RZ, RZ, R23 ;  /* 0x000000ffff0d7224 */ /* 0x000fe400078e0017 */
[----:B------:R-:W-:Y:S01]  /*109d0*/  IMAD.MOV.U32 R12, RZ, RZ, 0x2 ;  /* 0x00000002ff0c7424 */ /* 0x000fe200078e00ff */
[----:B------:R-:W-:-:S13]  /*109e0*/  IADD3 R2, P0, R14, R0, RZ ;  /* 0x000000000e027210 */ /* 0x000fda0007f1e0ff */
[----:B------:R-:W-:Y:S05]  /*109f0*/  WARPSYNC.COLLECTIVE R15, `(.L_x_366) ;  /* 0x000000000f087348 */ /* 0x000fea0003c00000 */
[----:B------:R0:W1:Y:S02]  /*10a00*/  SHFL.IDX P6, R14, R13, R12, R11 ;  /* 0x0000000c0d0e7389 */ /* 0x00006400000c000b */
[----:B01----:R-:W-:Y:S01]  /*10a10*/  ENDCOLLECTIVE ;  /* 0x000000000000791b */ /* 0x003fe20003800000 */
.L_x_366:
        /* <DEDUP_REMOVED lines=13> */
.L_x_367:
[----:B------:R-:W-:Y:S02]  /*10af0*/  IMAD.MOV.U32 R13, RZ, RZ, R23 ;  /* 0x000000ffff0d7224 */ /* 0x000fe400078e0017 */
[----:B------:R-:W-:Y:S01]  /*10b00*/  IMAD.MOV.U32 R12, RZ, RZ, 0x3 ;  /* 0x00000003ff0c7424 */ /* 0x000fe200078e00ff */
[----:B------:R-:W-:-:S13]  /*10b10*/  IADD3 R2, P0, R14, R0, RZ ;  /* 0x000000000e027210 */ /* 0x000fda0007f1e0ff */
[----:B------:R-:W-:Y:S05]  /*10b20*/  WARPSYNC.COLLECTIVE R15, `(.L_x_368) ;  /* 0x000000000f087348 */ /* 0x000fea0003c00000 */
[----:B------:R0:W1:Y:S02]  /*10b30*/  SHFL.IDX P6, R14, R13, R12, R11 ;  /* 0x0000000c0d0e7389 */ /* 0x00006400000c000b */
[----:B01----:R-:W-:Y:S01]  /*10b40*/  ENDCOLLECTIVE ;  /* 0x000000000000791b */ /* 0x003fe20003800000 */
.L_x_368:
        /* <DEDUP_REMOVED lines=13> */
.L_x_369:
[----:B------:R-:W-:Y:S02]  /*10c20*/  IMAD.MOV.U32 R13, RZ, RZ, R23 ;  /* 0x000000ffff0d7224 */ /* 0x000fe400078e0017 */
[----:B------:R-:W-:Y:S01]  /*10c30*/  IMAD.MOV.U32 R12, RZ, RZ, 0x4 ;  /* 0x00000004ff0c7424 */ /* 0x000fe200078e00ff */
[----:B------:R-:W-:-:S13]  /*10c40*/  IADD3 R2, P0, R14, R0, RZ ;  /* 0x000000000e027210 */ /* 0x000fda0007f1e0ff */
[----:B------:R-:W-:Y:S05]  /*10c50*/  WARPSYNC.COLLECTIVE R15, `(.L_x_370) ;  /* 0x000000000f087348 */ /* 0x000fea0003c00000 */
[----:B------:R0:W1:Y:S02]  /*10c60*/  SHFL.IDX P6, R14, R13, R12, R11 ;  /* 0x0000000c0d0e7389 */ /* 0x00006400000c000b */
[----:B01----:R-:W-:Y:S01]  /*10c70*/  ENDCOLLECTIVE ;  /* 0x000000000000791b */ /* 0x003fe20003800000 */
.L_x_370:
        /* <DEDUP_REMOVED lines=13> */
.L_x_371:
[----:B------:R-:W-:Y:S02]  /*10d50*/  IMAD.MOV.U32 R13, RZ, RZ, R23 ;  /* 0x000000ffff0d7224 */ /* 0x000fe400078e0017 */
[----:B------:R-:W-:Y:S01]  /*10d60*/  IMAD.MOV.U32 R12, RZ, RZ, 0x5 ;  /* 0x00000005ff0c7424 */ /* 0x000fe200078e00ff */
[----:B------:R-:W-:-:S07]  /*10d70*/  MOV R2, R14 ;  /* 0x0000000e00027202 */ /* 0x000fce0000000f00 */
[----:B------:R-:W-:Y:S05]  /*10d80*/  WARPSYNC.COLLECTIVE R15, `(.L_x_372) ;  /* 0x000000000f087348 */ /* 0x000fea0003c00000 */
[----:B------:R0:W1:Y:S02]  /*10d90*/  SHFL.IDX P6, R14, R13, R12, R11 ;  /* 0x0000000c0d0e7389 */ /* 0x00006400000c000b */
[----:B01----:R-:W-:Y:S01]  /*10da0*/  ENDCOLLECTIVE ;  /* 0x000000000000791b */ /* 0x003fe20003800000 */
.L_x_372:
        /* <DEDUP_REMOVED lines=14> */
.L_x_373:
[----:B------:R-:W-:Y:S05]  /*10e90*/  BRA `(.L_x_374) ;  /* 0xffffffc000647947 */ /* 0x000fea000383ffff */
.L_x_262:
[----:B0-----:R0:W3:Y:S02]  /*10ea0*/  SYNCS.PHASECHK.TRANS64.TRYWAIT P0, [R7+URZ+0x32420], R0 ;  /* 0x03242000070075a7 */ /* 0x0010e4000800017f */
[----:B---3--:R-:W-:Y:S05]  /*10eb0*/  @!P0 NANOSLEEP.SYNCS 0x989680 ;  /* 0x009896800000895d */ /* 0x008fea0003900000 */
[----:B------:R-:W3:Y:S02]  /*10ec0*/  @!P0 SYNCS.PHASECHK.TRANS64 P0, [R7+URZ+0x32420], R0 ;  /* 0x03242000070085a7 */ /* 0x000ee4000800007f */
[----:B---3--:R-:W-:Y:S05]  /*10ed0*/  @!P0 BRA `(.L_x_262) ;  /* 0xfffffffc00f08947 */ /* 0x008fea000383ffff */
[----:B------:R-:W-:Y:S05]  /*10ee0*/  BRA `(.L_x_375) ;  /* 0xffffffc400107947 */ /* 0x000fea000383ffff */
.L_x_263:
        /* <DEDUP_REMOVED lines=11> */
.L_x_377:
[----:B------:R-:W-:Y:S05]  /*10fa0*/  BSYNC B0 ;  /* 0x0000000000007941 */ /* 0x000fea0003800000 */
.L_x_376:
[----:B------:R-:W-:Y:S05]  /*10fb0*/  BRA `(.L_x_378) ;  /* 0xffffffc000f87947 */ /* 0x000fea000383ffff */
.L_x_266:
[----:B------:R-:W-:Y:S01]  /*10fc0*/  BSSY B1, `(.L_x_379) ;  /* 0x0000006000017945 */ /* 0x000fe20003800000 */
[----:B------:R-:W-:-:S07]  /*10fd0*/  IMAD.MOV.U32 R15, RZ, RZ, -0x1 ;  /* 0xffffffffff0f7424 */ /* 0x000fce00078e00ff */
[----:B012---:R-:W-:Y:S05]  /*10fe0*/  WARPSYNC.COLLECTIVE R15, `(.L_x_380) ;  /* 0x000000000f0c7348 */ /* 0x007fea0003c00000 */
[----:B------:R-:W-:Y:S02]  /*10ff0*/  ELECT P6, UR62, PT ;  /* 0x00000000003e782f */ /* 0x000fe400038c0000 */
[----:B------:R-:W-:Y:S01]  /*11000*/  MOV R14, UR62 ;  /* 0x0000003e000e7c02 */ /* 0x000fe20008000f00 */
[----:B012---:R-:W-:Y:S10]  /*11010*/  ENDCOLLECTIVE ;  /* 0x000000000000791b */ /* 0x007ff40003800000 */
.L_x_380:
[----:B------:R-:W-:Y:S05]  /*11020*/  BSYNC B1 ;  /* 0x0000000000017941 */ /* 0x000fea0003800000 */
.L_x_379:
[----:B------:R-:W-:Y:S05]  /*11030*/  BRA `(.L_x_381) ;  /* 0xffffffc000f07947 */ /* 0x000fea000383ffff */
.L_x_268:
[----:B0-----:R0:W3:Y:S02]  /*11040*/  SYNCS.PHASECHK.TRANS64.TRYWAIT P1, [R5+URZ+0x32440], R0 ;  /* 0x03244000050075a7 */ /* 0x0010e4000802017f */
[----:B---3--:R-:W-:Y:S05]  /*11050*/  @!P1 NANOSLEEP.SYNCS 0x989680 ;  /* 0x009896800000995d */ /* 0x008fea0003900000 */
[----:B------:R-:W3:Y:S02]  /*11060*/  @!P1 SYNCS.PHASECHK.TRANS64 P1, [R5+URZ+0x32440], R0 ;  /* 0x03244000050095a7 */ /* 0x000ee4000802007f */
[----:B---3--:R-:W-:Y:S05]  /*11070*/  @!P1 BRA `(.L_x_268) ;  /* 0xfffffffc00f09947 */ /* 0x008fea000383ffff */
[----:B------:R-:W-:Y:S05]  /*11080*/  BRA `(.L_x_382) ;  /* 0xffffffc400107947 */ /* 0x000fea000383ffff */
.L_x_270:
[----:B---3--:R3:W4:Y:S02]  /*11090*/  SYNCS.PHASECHK.TRANS64.TRYWAIT P1, [R3+URZ+0x32440], R2 ;  /* 0x03244002030075a7 */ /* 0x008724000802017f */
[----:B----4-:R-:W-:Y:S05]  /*110a0*/  @!P1 NANOSLEEP.SYNCS 0x989680 ;  /* 0x009896800000995d */ /* 0x010fea0003900000 */
[----:B------:R-:W4:Y:S02]  /*110b0*/  @!P1 SYNCS.PHASECHK.TRANS64 P1, [R3+URZ+0x32440], R2 ;  /* 0x03244002030095a7 */ /* 0x000f24000802007f */
[----:B----4-:R-:W-:Y:S05]  /*110c0*/  @!P1 BRA `(.L_x_270) ;  /* 0xfffffffc00f09947 */ /* 0x010fea000383ffff */
[----:B------:R-:W-:Y:S05]  /*110d0*/  BRA `(.L_x_383) ;  /* 0xffffffc4001c7947 */ /* 0x000fea000383ffff */
.L_x_272:
[----:B----4-:R4:W0:Y:S02]  /*110e0*/  SYNCS.PHASECHK.TRANS64.TRYWAIT P1, [R5+URZ+0x32460], R0 ;  /* 0x03246000050075a7 */ /* 0x010824000802017f */
[----:B0-----:R-:W-:Y:S05]  /*110f0*/  @!P1 NANOSLEEP.SYNCS 0x989680 ;  /* 0x009896800000995d */ /* 0x001fea0003900000 */
[----:B------:R-:W0:Y:S02]  /*11100*/  @!P1 SYNCS.PHASECHK.TRANS64 P1, [R5+URZ+0x32460], R0 ;  /* 0x03246000050095a7 */ /* 0x000e24000802007f */
[----:B0-----:R-:W-:Y:S05]  /*11110*/  @!P1 BRA `(.L_x_272) ;  /* 0xfffffffc00f09947 */ /* 0x001fea000383ffff */
[----:B------:R-:W-:Y:S05]  /*11120*/  BRA `(.L_x_384) ;  /* 0xffffffc400187947 */ /* 0x000fea000383ffff */
.L_x_385:
        /* <DEDUP_REMOVED lines=13> */
.L_x_6449:


//--------------------- .text._ZN7cutlass13device_kernelIN5flash11enable_sm90INS1_16FlashAttnFwdSm90INS1_25CollectiveMainloopFwdSm90ILi2EN4cute5tupleIJNS5_1CILi1EEES8_S8_EEENS6_IJNS7_ILi128EEENS7_ILi96EEENS7_ILi64EEEEEELi256ENS_10bfloat16_tEfNS_4arch4Sm90ELb0ELb0ELb1ELb1ELb1ELb0ELb0ELb1ELb0ELb1ELb0ELb0EEENS1_21CollectiveEpilogueFwdINS6_IJSA_NS7_ILi256EEESB_EEES9_SE_SG_Li256ELb1ELb1ELb0ELb0EEENS1_36VarlenDynamicPersistentTileSchedulerILi128ELi96ELi256ELi128ELb0ELb1ELb1ELb0ELb1ELb1EEEEEEEEEvNT_6ParamsE --------------------------
	.section	.text._ZN7cutlass13device_kernelIN5flash11enable_sm90INS1_16FlashAttnFwdSm90INS1_25CollectiveMainloopFwdSm90ILi2EN4cute5tupleIJNS5_1CILi1EEES8_S8_EEENS6_IJNS7_ILi128EEENS7_ILi96EEENS7_ILi64EEEEEELi256ENS_10bfloat16_tEfNS_4arch4Sm90ELb0ELb0ELb1ELb1ELb1ELb0ELb0ELb1ELb0ELb1ELb0ELb0EEENS1_21CollectiveEpilogueFwdINS6_IJSA_NS7_ILi256EEESB_EEES9_SE_SG_Li256ELb1ELb1ELb0ELb0EEENS1_36VarlenDynamicPersistentTileSchedulerILi128ELi96ELi256ELi128ELb0ELb1ELb1ELb0ELb1ELb1EEEEEEEEEvNT_6ParamsE,"ax",@progbits
	.align	128
.text._ZN7cutlass13device_kernelIN5flash11enable_sm90INS1_16FlashAttnFwdSm90INS1_25CollectiveMainloopFwdSm90ILi2EN4cute5tupleIJNS5_1CILi1EEES8_S8_EEENS6_IJNS7_ILi128EEENS7_ILi96EEENS7_ILi64EEEEEELi256ENS_10bfloat16_tEfNS_4arch4Sm90ELb0ELb0ELb1ELb1ELb1ELb0ELb0ELb1ELb0ELb1ELb0ELb0EEENS1_21CollectiveEpilogueFwdINS6_IJSA_NS7_ILi256EEESB_EEES9_SE_SG_Li256ELb1ELb1ELb0ELb0EEENS1_36VarlenDynamicPersistentTileSchedulerILi128ELi96ELi256ELi128ELb0ELb1ELb1ELb0ELb1ELb1EEEEEEEEEvNT_6ParamsE:
        .type           _ZN7cutlass13device_kernelIN5flash11enable_sm90INS1_16FlashAttnFwdSm90INS1_25CollectiveMainloopFwdSm90ILi2EN4cute5tupleIJNS5_1CILi1EEES8_S8_EEENS6_IJNS7_ILi128EEENS7_ILi96EEENS7_ILi64EEEEEELi256ENS_10bfloat16_tEfNS_4arch4Sm90ELb0ELb0ELb1ELb1ELb1ELb0ELb0ELb1ELb0ELb1ELb0ELb0EEENS1_21CollectiveEpilogueFwdINS6_IJSA_NS7_ILi256EEESB_EEES9_SE_SG_Li256ELb1ELb1ELb0ELb0EEENS1_36VarlenDynamicPersistentTileSchedulerILi128ELi96ELi256ELi128ELb0ELb1ELb1ELb0ELb1ELb1EEEEEEEEEvNT_6ParamsE,@function
        .size           _ZN7cutlass13device_kernelIN5flash11enable_sm90INS1_16FlashAttnFwdSm90INS1_25CollectiveMainloopFwdSm90ILi2EN4cute5tupleIJNS5_1CILi1EEES8_S8_EEENS6_IJNS7_ILi128EEENS7_ILi96EEENS7_ILi64EEEEEELi256ENS_10bfloat16_tEfNS_4arch4Sm90ELb0ELb0ELb1ELb1ELb1ELb0ELb0ELb1ELb0ELb1ELb0ELb0EEENS1_21CollectiveEpilogueFwdINS6_IJSA_NS7_ILi256EEESB_EEES9_SE_SG_Li256ELb1ELb1ELb0ELb0EEENS1_36VarlenDynamicPersistentTileSchedulerILi128ELi96ELi256ELi128ELb0ELb1ELb1ELb0ELb1ELb1EEEEEEEEEvNT_6ParamsE,(.L_x_6450 - _ZN7cutlass13device_kernelIN5flash11enable_sm90INS1_16FlashAttnFwdSm90INS1_25CollectiveMainloopFwdSm90ILi2EN4cute5tupleIJNS5_1CILi1EEES8_S8_EEENS6_IJNS7_ILi128EEENS7_ILi96EEENS7_ILi64EEEEEELi256ENS_10bfloat16_tEfNS_4arch4Sm90ELb0ELb0ELb1ELb1ELb1ELb0ELb0ELb1ELb0ELb1ELb0ELb0EEENS1_21CollectiveEpilogueFwdINS6_IJSA_NS7_ILi256EEESB_EEES9_SE_SG_Li256ELb1ELb1ELb0ELb0EEENS1_36VarlenDynamicPersistentTileSchedulerILi128ELi96ELi256ELi128ELb0ELb1ELb1ELb0ELb1ELb1EEEEEEEEEvNT_6ParamsE)
        .other          _ZN7cutlass13device_kernelIN5flash11enable_sm90INS1_16FlashAttnFwdSm90INS1_25CollectiveMainloopFwdSm90ILi2EN4cute5tupleIJNS5_1CILi1EEES8_S8_EEENS6_IJNS7_ILi128EEENS7_ILi96EEENS7_ILi64EEEEEELi256ENS_10bfloat16_tEfNS_4arch4Sm90ELb0ELb0ELb1ELb1ELb1ELb0ELb0ELb1ELb0ELb1ELb0ELb0EEENS1_21CollectiveEpilogueFwdINS6_IJSA_NS7_ILi256EEESB_EEES9_SE_SG_Li256ELb1ELb1ELb0ELb0EEENS1_36VarlenDynamicPersistentTileSchedulerILi128ELi96ELi256ELi128ELb0ELb1ELb1ELb0ELb1ELb1EEEEEEEEEvNT_6ParamsE,@"STO_CUDA_ENTRY STV_DEFAULT"
_ZN7cutlass13device_kernelIN5flash11enable_sm90INS1_16FlashAttnFwdSm90INS1_25CollectiveMainloopFwdSm90ILi2EN4cute5tupleIJNS5_1CILi1EEES8_S8_EEENS6_IJNS7_ILi128EEENS7_ILi96EEENS7_ILi64EEEEEELi256ENS_10bfloat16_tEfNS_4arch4Sm90ELb0ELb0ELb1ELb1ELb1ELb0ELb0ELb1ELb0ELb1ELb0ELb0EEENS1_21CollectiveEpilogueFwdINS6_IJSA_NS7_ILi256EEESB_EEES9_SE_SG_Li256ELb1ELb1ELb0ELb0EEENS1_36VarlenDynamicPersistentTileSchedulerILi128ELi96ELi256ELi128ELb0ELb1ELb1ELb0ELb1ELb1EEEEEEEEEvNT_6ParamsE:
        /* <DEDUP_REMOVED lines=45> */
.L_x_386:
        /* <DEDUP_REMOVED lines=22> */
.L_x_387:
        /* <DEDUP_REMOVED lines=18> */
.L_x_388:
        /* <DEDUP_REMOVED lines=22> */
.L_x_389:
        /* <DEDUP_REMOVED lines=23> */
.L_x_390:
        /* <DEDUP_REMOVED lines=8> */
.L_x_392:
[----:B------:R-:W-:-:S08]  /*08a0*/  NOP ;  /* 0x0000000000007918 */ /* 0x000fd00000000000 */
[----:B------:R-:W0:Y:S02]  /*08b0*/  USETMAXREG.TRY_ALLOC.CTAPOOL UP0, 0xe8 ;  /* 0x000000e8000079c8 */ /* 0x000e240008000600 */
[----:B0-----:R-:W-:-:S13]  /*08c0*/  PLOP3.LUT P0, PT, PT, PT, UP0, 0x80, 0x0 ;  /* 0x000000000000781c */ /* 0x001fda0003f0f008 */
[----:B------:R-:W-:Y:S05]  /*08d0*/  @!P0 BRA `(.L_x_392) ;  /* 0xfffffffc00f08947 */ /* 0x000fea000383ffff */
[----:B------:R-:W0:Y:S01]  /*08e0*/  S2R R0, SR_TID.X ;  /* 0x0000000000007919 */ /* 0x000e220000002100 */
[----:B------:R-:W1:Y:S01]  /*08f0*/  S2UR UR5, SR_CgaCtaId ;  /* 0x00000000000579c3 */ /* 0x000e620000008800 */
[----:B------:R-:W-:-:S07]  /*0900*/  UMOV UR4, 0x400 ;  /* 0x0000040000047882 */ /* 0x000fce0000000000 */
[----:B------:R-:W-:Y:S06]  /*0910*/  BAR.ARV 0x8, 0x180 ;  /* 0x0206000000007b1d */ /* 0x000fec0000002000 */
[----:B-1----:R-:W-:Y:S01]  /*0920*/  ULEA UR4, UR5, UR4, 0x18 ;  /* 0x0000000405047291 */ /* 0x002fe2000f8ec03f */
[----:B0-----:R-:W-:-:S04]  /*0930*/  SHF.R.U32.HI R0, RZ, 0x7, R0 ;  /* 0x00000007ff007819 */ /* 0x001fc80000011600 */
[----:B------:R-:W-:-:S13]  /*0940*/  ISETP.NE.AND P0, PT, R0, 0x1, PT ;  /* 0x000000010000780c */ /* 0x000fda0003f05270 */
[----:B------:R-:W-:Y:S08]  /*0950*/  @!P0 BAR.ARV 0x9, 0x100 ;  /* 0x0244000000008b1d */ /* 0x000ff00000002000 */
[----:B------:R-:W-:Y:S06]  /*0960*/  BAR.SYNC.DEFER_BLOCKING 0x5, 0x180 ;  /* 0x0146000000007b1d */ /* 0x000fec0000010000 */
[----:B------:R-:W0:Y:S01]  /*0970*/  LDS.128 R12, [UR4+0x228d0] ;  /* 0x0228d004ff0c7984 */ /* 0x000e220008000c00 */
[----:B------:R-:W-:Y:S01]  /*0980*/  ULDC UR4, c[0x0][0xc3c] ;  /* 0x00030f0000047ab9 */ /* 0x000fe20000000800 */
[----:B------:R-:W-:Y:S06]  /*0990*/  BAR.ARV 0x4, 0x180 ;  /* 0x0106000000007b1d */ /* 0x000fec0000002000 */
[----:B0-----:R-:W-:-:S13]  /*09a0*/  ISETP.GE.AND P0, PT, R15, UR4, PT ;  /* 0x000000040f007c0c */ /* 0x001fda000bf06270 */
[----:B------:R-:W-:Y:S05]  /*09b0*/  @P0 EXIT ;  /* 0x000000000000094d */ /* 0x000fea0003800000 */
[----:B------:R-:W0:Y:S01]  /*09c0*/  S2R R0, SR_TID.X ;  /* 0x0000000000007919 */ /* 0x000e220000002100 */
[----:B------:R-:W-:Y:S01]  /*09d0*/  R2UR UR5, R13 ;  /* 0x000000000d0572ca */ /* 0x000fe200000e0000 */
[----:B------:R-:W-:Y:S01]  /*09e0*/  ULOP3.LUT UR48, UR37, 0x1, URZ, 0xfc, !UPT ;  /* 0x0000000125307892 */ /* 0x000fe2000f8efc3f */
[----:B------:R-:W-:Y:S01]  /*09f0*/  R2UR UR6, R14 ;  /* 0x000000000e0672ca */ /* 0x000fe200000e0000 */
[----:B------:R-:W-:Y:S01]  /*0a00*/  UMOV UR47, URZ ;  /* 0x0000003f002f7c82 */ /* 0x000fe20008000000 */
[----:B------:R-:W-:Y:S01]  /*0a10*/  UMOV UR46, URZ ;  /* 0x0000003f002e7c82 */ /* 0x000fe20008000000 */
[----:B------:R-:W-:Y:S01]  /*0a20*/  UMOV UR36, URZ ;  /* 0x0000003f00247c82 */ /* 0x000fe20008000000 */
[----:B0-----:R-:W-:-:S05]  /*0a30*/  VIADD R209, R0, 0xffffff80 ;  /* 0xffffff8000d17836 */ /* 0x001fca0000000000 */
[----:B------:R-:W-:-:S04]  /*0a40*/  SHF.R.S32.HI R0, RZ, 0x1f, R209 ;  /* 0x0000001fff007819 */ /* 0x000fc800000114d1 */
[CC--:B------:R-:W-:Y:S02]  /*0a50*/  LEA.HI R3, R0.reuse, R209.reuse, RZ, 0x7 ;  /* 0x000000d100037211 */ /* 0x0c0fe400078f38ff */
[-C--:B------:R-:W-:Y:S02]  /*0a60*/  LEA.HI R4, R0, R209.reuse, RZ, 0x5 ;  /* 0x000000d100047211 */ /* 0x080fe400078f28ff */
[----:B------:R-:W-:Y:S02]  /*0a70*/  LOP3.LUT R2, R3, 0xffffff80, RZ, 0xc0, !PT ;  /* 0xffffff8003027812 */ /* 0x000fe400078ec0ff */
[----:B------:R-:W-:Y:S01]  /*0a80*/  SHF.R.S32.HI R200, RZ, 0x7, R3 ;  /* 0x00000007ffc87819 */ /* 0x000fe20000011403 */
[----:B------:R-:W-:Y:S02]  /*0a90*/  IMAD.SHL.U32 R6, R4, 0x20, RZ ;  /* 0x0000002004067824 */ /* 0x000fe400078e00ff */
[----:B------:R-:W-:Y:S01]  /*0aa0*/  IMAD.IADD R23, R209, 0x1, -R2 ;  /* 0x00000001d1177824 */ /* 0x000fe200078e0a02 */
[----:B------:R-:W-:-:S02]  /*0ab0*/  LEA.HI R2, R0, R209, RZ, 0x4 ;  /* 0x000000d100027211 */ /* 0x000fc400078f20ff */
[----:B------:R-:W-:Y:S02]  /*0ac0*/  LOP3.LUT R7, R6, 0xfffffc00, RZ, 0xc0, !PT ;  /* 0xfffffc0006077812 */ /* 0x000fe400078ec0ff */
[----:B------:R-:W-:Y:S02]  /*0ad0*/  SHF.R.S32.HI R8, RZ, 0x1f, R23 ;  /* 0x0000001fff087819 */ /* 0x000fe40000011417 */
[----:B------:R-:W-:Y:S02]  /*0ae0*/  SHF.R.S32.HI R5, RZ, 0x4, R2 ;  /* 0x00000004ff057819 */ /* 0x000fe40000011402 */
[----:B------:R-:W-:Y:S02]  /*0af0*/  LEA.HI R9, R8, R23, RZ, 0x2 ;  /* 0x0000001708097211 */ /* 0x000fe400078f10ff */
[----:B------:R-:W-:Y:S02]  /*0b00*/  LOP3.LUT R4, R2, 0x3fffff0, RZ, 0xc0, !PT ;  /* 0x03fffff002047812 */ /* 0x000fe400078ec0ff */
[----:B------:R-:W-:-:S02]  /*0b10*/  LEA.HI R6, R0, R209, RZ, 0x2 ;  /* 0x000000d100067211 */ /* 0x000fc400078f10ff */
[--C-:B------:R-:W-:Y:S01]  /*0b20*/  SHF.R.S32.HI R10, RZ, 0x2, R9.reuse ;  /* 0x00000002ff0a7819 */ /* 0x100fe20000011409 */
[----:B------:R-:W-:Y:S01]  /*0b30*/  IMAD.IADD R4, R209, 0x1, -R4 ;  /* 0x00000001d1047824 */ /* 0x000fe200078e0a04 */
[----:B------:R-:W-:Y:S02]  /*0b40*/  SHF.R.S32.HI R11, RZ, 0x1f, R9 ;  /* 0x0000001fff0b7819 */ /* 0x000fe40000011409 */
[----:B------:R-:W-:Y:S01]  /*0b50*/  LEA.HI R2, R2, R5, RZ, 0x1 ;  /* 0x0000000502027211 */ /* 0x000fe200078f08ff */
[----:B------:R-:W-:Y:S01]  /*0b60*/  IMAD R7, R4, 0x40, R7 ;  /* 0x0000004004077824 */ /* 0x000fe200078e0207 */
[----:B------:R-:W-:Y:S02]  /*0b70*/  LOP3.LUT R6, R6, 0xfffffffc, RZ, 0xc0, !PT ;  /* 0xfffffffc06067812 */ /* 0x000fe400078ec0ff */
[----:B------:R-:W-:Y:S02]  /*0b80*/  LEA.HI R11, R11, R10, RZ, 0x3 ;  /* 0x0000000a0b0b7211 */ /* 0x000fe400078f18ff */
[----:B------:R-:W-:Y:S01]  /*0b90*/  LEA.HI R0, R0, R209, RZ, 0x3 ;  /* 0x000000d100007211 */ /* 0x000fe200078f18ff */
[----:B------:R-:W-:Y:S01]  /*0ba0*/  IMAD.IADD R6, R209, 0x1, -R6 ;  /* 0x00000001d1067824 */ /* 0x000fe200078e0a06 */
[----:B------:R-:W-:-:S02]  /*0bb0*/  LOP3.LUT R2, R2, 0x1ffffffe, RZ, 0xc0, !PT ;  /* 0x1ffffffe02027812 */ /* 0x000fc400078ec0ff */
[----:B------:R-:W-:Y:S02]  /*0bc0*/  LOP3.LUT R11, R11, 0xfffffff8, RZ, 0xc0, !PT ;  /* 0xfffffff80b0b7812 */ /* 0x000fe400078ec0ff */
[----:B------:R-:W-:Y:S01]  /*0bd0*/  LEA.HI R8, R8, R23, RZ, 0x5 ;  /* 0x0000001708087211 */ /* 0x000fe200078f28ff */
[----:B------:R-:W-:Y:S01]  /*0be0*/  IMAD.IADD R2, R5, 0x1, -R2 ;  /* 0x0000000105027824 */ /* 0x000fe200078e0a02 */
[----:B------:R-:W-:Y:S01]  /*0bf0*/  LEA.HI R3, R3, R200, RZ, 0x1 ;  /* 0x000000c803037211 */ /* 0x000fe200078f08ff */
[----:B------:R-:W-:Y:S01]  /*0c00*/  IMAD.IADD R11, R10, 0x1, -R11 ;  /* 0x000000010a0b7824 */ /* 0x000fe200078e0a0b */
[----:B------:R-:W-:Y:S01]  /*0c10*/  LOP3.LUT R4, R0, 0xfffffff8, RZ, 0xc0, !PT ;  /* 0xfffffff800047812 */ /* 0x000fe200078ec0ff */
[----:B------:R-:W-:Y:S01]  /*0c20*/  IMAD R204, R2, 0x8, R7 ;  /* 0x0000000802cc7824 */ /* 0x000fe200078e0207 */
[----:B------:R-:W-:Y:S01]  /*0c30*/  SHF.R.S32.HI R8, RZ, 0x5, R8 ;  /* 0x00000005ff087819 */ /* 0x000fe20000011408 */
[----:B------:R-:W-:Y:S01]  /*0c40*/  IMAD.MOV.U32 R7, RZ, RZ, R15 ;  /* 0x000000ffff077224 */ /* 0x000fe200078e000f */
[----:B------:R-:W-:Y:S01]  /*0c50*/  LEA.HI R5, R6, R6, RZ, 0x1 ;  /* 0x0000000606057211 */ /* 0x000fe200078f08ff */
[----:B------:R-:W-:Y:S01]  /*0c60*/  IMAD.IADD R19, R209, 0x1, -R4 ;  /* 0x00000001d1137824 */ /* 0x000fe200078e0a04 */
[----:B------:R-:W-:Y:S01]  /*0c70*/  LOP3.LUT R3, R3, 0x3fffffe, RZ, 0xc0, !PT ;  /* 0x03fffffe03037812 */ /* 0x000fe200078ec0ff */
[----:B------:R-:W-:Y:S01]  /*0c80*/  IMAD R8, R8, 0x10, R11 ;  /* 0x0000001008087824 */ /* 0x000fe200078e020b */
[----:B------:R-:W-:Y:S01]  /*0c90*/  LOP3.LUT R5, R5, 0x1ffffffe, RZ, 0xc0, !PT ;  /* 0x1ffffffe05057812 */ /* 0x000fe200078ec0ff */
[----:B------:R-:W-:Y:S01]  /*0ca0*/  IMAD.SHL.U32 R2, R19, 0x8, RZ ;  /* 0x0000000813027824 */ /* 0x000fe200078e00ff */
[----:B------:R-:W-:-:S02]  /*0cb0*/  IADD3 R3, R200, -R3, RZ ;  /* 0x80000003c8037210 */ /* 0x000fc40007ffe0ff */
[----:B------:R-:W-:Y:S01]  /*0cc0*/  LOP3.LUT R202, R9, 0x7ffffffc, RZ, 0xc0, !PT ;  /* 0x7ffffffc09ca7812 */ /* 0x000fe200078ec0ff */
[----:B------:R-:W-:Y:S01]  /*0cd0*/  IMAD.IADD R6, R6, 0x1, -R5 ;  /* 0x0000000106067824 */ /* 0x000fe200078e0a05 */
[----:B------:R-:W-:Y:S01]  /*0ce0*/  SHF.R.S32.HI R22, RZ, 0x3, R0 ;  /* 0x00000003ff167819 */ /* 0x000fe20000011400 */
[----:B------:R-:W-:Y:S01]  /*0cf0*/  IMAD R201, R3, 0x40, R8 ;  /* 0x0000004003c97824 */ /* 0x000fe200078e0208 */
[----:B------:R-:W-:Y:S01]  /*0d00*/  SHF.R.S32.HI R208, RZ, 0x1f, R2 ;  /* 0x0000001fffd07819 */ /* 0x000fe20000011402 */
[C---:B------:R-:W-:Y:S02]  /*0d10*/  VIADD R17, R2.reuse, 0x40 ;  /* 0x0000004002117836 */ /* 0x040fe40000000000 */
[----:B------:R-:W-:Y:S01]  /*0d20*/  VIADD R16, R2, 0x80 ;  /* 0x0000008002107836 */ /* 0x000fe20000000000 */
[----:B------:R-:W-:Y:S01]  /*0d30*/  LEA R203, R6, R201, 0x3 ;  /* 0x000000c906cb7211 */ /* 0x000fe200078e18ff */
[----:B------:R-:W-:Y:S01]  /*0d40*/  VIADD R18, R2, 0xc0 ;  /* 0x000000c002127836 */ /* 0x000fe20000000000 */
[----:B------:R-:W-:Y:S01]  /*0d50*/  SHF.R.S32.HI R207, RZ, 0x1f, R17 ;  /* 0x0000001fffcf7819 */ /* 0x000fe20000011411 */
[----:B------:R-:W-:Y:S01]  /*0d60*/  IMAD.IADD R202, R23, 0x1, -R202 ;  /* 0x0000000117ca7824 */ /* 0x000fe200078e0aca */
[----:B------:R-:W-:-:S02]  /*0d70*/  SHF.R.S32.HI R206, RZ, 0x1f, R16 ;  /* 0x0000001fffce7819 */ /* 0x000fc40000011410 */
[----:B------:R-:W-:-:S07]  /*0d80*/  SHF.R.S32.HI R205, RZ, 0x1f, R18 ;  /* 0x0000001fffcd7819 */ /* 0x000fce0000011412 */
.L_x_438:
[----:B012---:R-:W0:Y:S01]  /*0d90*/  LDC.64 R4, c[0x0][0xc88] ;  /* 0x00032200ff047b82 */ /* 0x007e220000000a00 */
[----:B------:R-:W-:Y:S01]  /*0da0*/  ULDC.64 UR8, c[0x0][0xa28] ;  /* 0x00028a0000087ab9 */ /* 0x000fe20000000a00 */
[----:B------:R-:W-:Y:S01]  /*0db0*/  ULDC.64 UR10, c[0x0][0xa20] ;  /* 0x00028800000a7ab9 */ /* 0x000fe20000000a00 */
[----:B------:R-:W-:Y:S01]  /*0dc0*/  ULDC UR4, c[0x0][0x424] ;  /* 0x0001090000047ab9 */ /* 0x000fe20000000800 */
[----:B0-----:R-:W-:-:S06]  /*0dd0*/  IMAD.WIDE R4, R7, 0x4, R4 ;  /* 0x0000000407047825 */ /* 0x001fcc00078e0204 */
[----:B------:R-:W2:Y:S01]  /*0de0*/  LDG.E R4, desc[UR50][R4.64] ;  /* 0x0000003204047981 */ /* 0x000ea2000c1e1900 */
[----:B------:R-:W-:Y:S02]  /*0df0*/  UISETP.NE.U32.AND UP0, UPT, UR8, URZ, UPT ;  /* 0x0000003f0800728c */ /* 0x000fe4000bf05070 */
[----:B------:R-:W-:Y:S02]  /*0e00*/  UISETP.NE.U32.AND UP1, UPT, UR10, URZ, UPT ;  /* 0x0000003f0a00728c */ /* 0x000fe4000bf25070 */
[----:B------:R-:W-:Y:S02]  /*0e10*/  UISETP.NE.AND.EX UP0, UPT, UR9, URZ, UPT, UP0 ;  /* 0x0000003f0900728c */ /* 0x000fe4000bf05300 */
[----:B------:R-:W-:-:S04]  /*0e20*/  UISETP.NE.AND.EX UP1, UPT, UR11, URZ, UPT, UP1 ;  /* 0x0000003f0b00728c */ /* 0x000fc8000bf25310 */
[----:B------:R-:W-:Y:S02]  /*0e30*/  PLOP3.LUT P0, PT, PT, PT, UP0, 0x80, 0x0 ;  /* 0x000000000000781c */ /* 0x000fe40003f0f008 */
[----:B------:R-:W-:Y:S02]  /*0e40*/  PLOP3.LUT P1, PT, PT, PT, UP1, 0x80, 0x0 ;  /* 0x000000000000781c */ /* 0x000fe40003f2f018 */
[----:B--2---:R-:W-:-:S13]  /*0e50*/  R2UR UR38, R4 ;  /* 0x00000000042672ca */ /* 0x004fda00000e0000 */
[----:B------:R-:W-:Y:S02]  /*0e60*/  USHF.R.S32.HI UR39, URZ, 0x1f, UR38 ;  /* 0x0000001f3f277899 */ /* 0x000fe40008011426 */
[----:B------:R-:W-:Y:S02]  /*0e70*/  @UP0 ULEA UR8, UP2, UR38, UR8, 0x2 ;  /* 0x0000000826080291 */ /* 0x000fe4000f84103f */
[----:B------:R-:W-:Y:S02]  /*0e80*/  @UP1 ULEA UR10, UP3, UR38, UR10, 0x2 ;  /* 0x0000000a260a1291 */ /* 0x000fe4000f86103f */
[----:B------:R-:W-:Y:S02]  /*0e90*/  @UP0 ULEA.HI.X UR9, UR38, UR9, UR39, 0x2, UP2 ;  /* 0x0000000926090291 */ /* 0x000fe400090f1427 */
[----:B------:R-:W-:Y:S01]  /*0ea0*/  @UP1 ULEA.HI.X UR11, UR38, UR11, UR39, 0x2, UP3 ;  /* 0x0000000b260b1291 */ /* 0x000fe200098f1427 */
[----:B------:R-:W-:Y:S02]  /*0eb0*/  IMAD.U32 R4, RZ, RZ, UR8 ;  /* 0x00000008ff047e24 */ /* 0x000fe4000f8e00ff */
[----:B----4-:R-:W-:-:S02]  /*0ec0*/  IMAD.U32 R6, RZ, RZ, UR10 ;  /* 0x0000000aff067e24 */ /* 0x010fc4000f8e00ff */
[----:B------:R-:W-:Y:S01]  /*0ed0*/  IMAD.U32 R5, RZ, RZ, UR9 ;  /* 0x00000009ff057e24 */ /* 0x000fe2000f8e00ff */
[----:B------:R-:W-:Y:S01]  /*0ee0*/  ULDC.64 UR8, c[0x0][0x418] ;  /* 0x0001060000087ab9 */ /* 0x000fe20000000a00 */
[----:B------:R-:W-:-:S03]  /*0ef0*/  IMAD.U32 R7, RZ, RZ, UR11 ;  /* 0x0000000bff077e24 */ /* 0x000fc6000f8e00ff */
[----:B------:R-:W2:Y:S04]  /*0f00*/  @P0 LDG.E R4, desc[UR50][R4.64] ;  /* 0x0000003204040981 */ /* 0x000ea8000c1e1900 */
[----:B---3--:R-:W3:Y:S01]  /*0f10*/  @P1 LDG.E R6, desc[UR50][R6.64] ;  /* 0x0000003206061981 */ /* 0x008ee2000c1e1900 */
[----:B------:R-:W-:Y:S01]  /*0f20*/  UISETP.NE.U32.AND UP0, UPT, UR8, URZ, UPT ;  /* 0x0000003f0800728c */ /* 0x000fe2000bf05070 */
[----:B------:R-:W-:Y:S01]  /*0f30*/  CS2R R8, SRZ ;  /* 0x0000000000087805 */ /* 0x000fe2000001ff00 */
[----:B------:R-:W-:Y:S01]  /*0f40*/  UMOV UR40, UR5 ;  /* 0x0000000500287c82 */ /* 0x000fe20008000000 */
[----:B------:R-:W-:Y:S01]  /*0f50*/  ULDC UR5, c[0x0][0x2f0] ;  /* 0x0000bc0000057ab9 */ /* 0x000fe20000000800 */
[----:B------:R-:W-:Y:S01]  /*0f60*/  UISETP.NE.AND.EX UP0, UPT, UR9, URZ, UPT, UP0 ;  /* 0x0000003f0900728c */ /* 0x000fe2000bf05300 */
[----:B------:R-:W-:Y:S01]  /*0f70*/  IMAD.MOV.U32 R0, RZ, RZ, RZ ;  /* 0x000000ffff007224 */ /* 0x000fe200078e00ff */
[----:B------:R-:W-:Y:S01]  /*0f80*/  UMOV UR42, URZ ;  /* 0x0000003f002a7c82 */ /* 0x000fe20008000000 */
[----:B------:R-:W-:Y:S01]  /*0f90*/  UMOV UR41, UR6 ;  /* 0x0000000600297c82 */ /* 0x000fe20008000000 */
[----:B------:R-:W-:Y:S01]  /*0fa0*/  USEL UR4, UR4, 0x1, UP0 ;  /* 0x0000000104047887 */ /* 0x000fe20008000000 */
[----:B------:R-:W-:Y:S01]  /*0fb0*/  IMAD.MOV.U32 R150, RZ, RZ, RZ ;  /* 0x000000ffff967224 */ /* 0x000fe200078e00ff */
[----:B------:R-:W-:-:S02]  /*0fc0*/  CS2R R148, SRZ ;  /* 0x0000000000947805 */ /* 0x000fc4000001ff00 */
[----:B------:R-:W-:Y:S01]  /*0fd0*/  CS2R R146, SRZ ;  /* 0x0000000000927805 */ /* 0x000fe2000001ff00 */
[----:B------:R-:W-:Y:S01]  /*0fe0*/  UIMAD UR4, UR4, UR5, URZ ;  /* 0x00000005040472a4 */ /* 0x000fe2000f8e023f */
[----:B------:R-:W-:Y:S02]  /*0ff0*/  CS2R R144, SRZ ;  /* 0x0000000000907805 */ /* 0x000fe4000001ff00 */
[----:B------:R-:W-:Y:S02]  /*1000*/  CS2R R142, SRZ ;  /* 0x00000000008e7805 */ /* 0x000fe4000001ff00 */
[----:B------:R-:W-:Y:S02]  /*1010*/  CS2R R140, SRZ ;  /* 0x00000000008c7805 */ /* 0x000fe4000001ff00 */
[----:B------:R-:W-:Y:S02]  /*1020*/  CS2R R138, SRZ ;  /* 0x00000000008a7805 */ /* 0x000fe4000001ff00 */
[----:B------:R-:W-:-:S02]  /*1030*/  CS2R R136, SRZ ;  /* 0x0000000000887805 */ /* 0x000fc4000001ff00 */
[----:B------:R-:W-:Y:S02]  /*1040*/  CS2R R134, SRZ ;  /* 0x0000000000867805 */ /* 0x000fe4000001ff00 */
        /* <DEDUP_REMOVED lines=8> */
[----:B------:R-:W-:Y:S01]  /*10d0*/  CS2R R116, SRZ ;  /* 0x0000000000747805 */ /* 0x000fe2000001ff00 */
[----:B------:R-:W-:Y:S01]  /*10e0*/  IMAD.MOV.U32 R174, RZ, RZ, RZ ;  /* 0x000000ffffae7224 */ /* 0x000fe200078e00ff */
        /* <DEDUP_REMOVED lines=36> */
[----:B------:R-:W-:Y:S02]  /*1330*/  IMAD.MOV.U32 R160, RZ, RZ, RZ ;  /* 0x000000ffffa07224 */ /* 0x000fe400078e00ff */
[----:B------:R-:W-:Y:S01]  /*1340*/  IMAD.MOV.U32 R41, RZ, RZ, RZ ;  /* 0x000000ffff297224 */ /* 0x000fe200078e00ff */
[----:B--2---:R-:W-:-:S02]  /*1350*/  @P0 R2UR UR42, R4 ;  /* 0x00000000042a02ca */ /* 0x004fc400000e0000 */
[----:B------:R-:W-:Y:S02]  /*1360*/  PLOP3.LUT P0, PT, PT, PT, PT, 0x80, 0x0 ;  /* 0x000000000000781c */ /* 0x000fe40003f0f070 */
[----:B---3--:R-:W-:Y:S01]  /*1370*/  @P1 R2UR UR4, R6 ;  /* 0x00000000060412ca */ /* 0x008fe200000e0000 */
[----:B------:R-:W-:-:S14]  /*1380*/  @P1 BRA `(.L_x_393) ;  /* 0x0000000000341947 */ /* 0x000fdc0003800000 */
[----:B------:R-:W-:Y:S02]  /*1390*/  ULDC.64 UR6, c[0x0][0xa08] ;  /* 0x0002820000067ab9 */ /* 0x000fe40000000a00 */
[----:B------:R-:W-:-:S04]  /*13a0*/  ISETP.NE.U32.AND P1, PT, RZ, UR6, PT ;  /* 0x00000006ff007c0c */ /* 0x000fc8000bf25070 */
[----:B------:R-:W-:-:S13]  /*13b0*/  ISETP.NE.AND.EX P1, PT, RZ, UR7, PT, P1 ;  /* 0x00000007ff007c0c */ /* 0x000fda000bf25310 */
[----:B------:R-:W-:Y:S05]  /*13c0*/  @!P1 BRA `(.L_x_393) ;  /* 0x0000000000249947 */ /* 0x000fea0003800000 */
[----:B------:R-:W-:Y:S02]  /*13d0*/  ULDC.64 UR4, c[0x0][0xa08] ;  /* 0x0002820000047ab9 */ /* 0x000fe40000000a00 */
[----:B------:R-:W-:-:S06]  /*13e0*/  UIMAD.WIDE UR4, UR38, 0x4, UR4 ;  /* 0x00000004260478a5 */ /* 0x000fcc000f8e0204 */
[----:B------:R-:W-:Y:S01]  /*13f0*/  IMAD.U32 R4, RZ, RZ, UR4 ;  /* 0x00000004ff047e24 */ /* 0x000fe2000f8e00ff */
[----:B------:R-:W-:-:S05]  /*1400*/  MOV R5, UR5 ;  /* 0x0000000500057c02 */ /* 0x000fca0008000f00 */
[----:B------:R-:W2:Y:S04]  /*1410*/  LDG.E R6, desc[UR50][R4.64] ;  /* 0x0000003204067981 */ /* 0x000ea8000c1e1900 */
[----:B------:R-:W3:Y:S01]  /*1420*/  LDG.E R3, desc[UR50][R4.64+0x4] ;  /* 0x0000043204037981 */ /* 0x000ee2000c1e1900 */
[----:B--2---:R-:W-:Y:S02]  /*1430*/  R2UR UR4, R6 ;  /* 0x00000000060472ca */ /* 0x004fe400000e0000 */
[----:B---3--:R-:W-:-:S13]  /*1440*/  R2UR UR5, R3 ;  /* 0x00000000030572ca */ /* 0x008fda00000e0000 */
[----:B------:R-:W-:-:S12]  /*1450*/  UIADD3 UR4, -UR4, UR5, URZ ;  /* 0x0000000504047290 */ /* 0x000fd8000fffe13f */
.L_x_393:
[----:B------:R-:W-:Y:S01]  /*1460*/  UIADD3 UR42, -UR42, UR4, URZ ;  /* 0x000000042a2a7290 */ /* 0x000fe2000fffe13f */
[----:B------:R-:W-:Y:S01]  /*1470*/  IMAD.MOV.U32 R40, RZ, RZ, RZ ;  /* 0x000000ffff287224 */ /* 0x000fe200078e00ff */
[----:B------:R-:W-:Y:S01]  /*1480*/  CS2R R34, SRZ ;  /* 0x0000000000227805 */ /* 0x000fe2000001ff00 */
[----:B------:R-:W-:Y:S01]  /*1490*/  IMAD.MOV.U32 R161, RZ, RZ, RZ ;  /* 0x000000ffffa17224 */ /* 0x000fe200078e00ff */
[----:B------:R-:W-:Y:S01]  /*14a0*/  UISETP.GE.AND UP0, UPT, UR42, 0x1, UPT ;  /* 0x000000012a00788c */ /* 0x000fe2000bf06270 */
[----:B------:R-:W-:Y:S01]  /*14b0*/  CS2R R36, SRZ ;  /* 0x0000000000247805 */ /* 0x000fe2000001ff00 */
[----:B------:R-:W-:Y:S01]  /*14c0*/  UIADD3 UR4, UR42, 0x5f, URZ ;  /* 0x0000005f2a047890 */ /* 0x000fe2000fffe03f */
[----:B------:R-:W-:Y:S02]  /*14d0*/  CS2R R162, SRZ ;  /* 0x0000000000a27805 */ /* 0x000fe4000001ff00 */
[----:B------:R-:W-:Y:S01]  /*14e0*/  CS2R R32, SRZ ;  /* 0x0000000000207805 */ /* 0x000fe2000001ff00 */
[----:B------:R-:W-:Y:S01]  /*14f0*/  IMAD.MOV.U32 R10, RZ, RZ, RZ ;  /* 0x000000ffff0a7224 */ /* 0x000fe200078e00ff */
[----:B------:R-:W-:Y:S01]  /*1500*/  PLOP3.LUT P1, PT, PT, PT, UP0, 0x80, 0x0 ;  /* 0x000000000000781c */ /* 0x000fe20003f2f008 */
[----:B------:R-:W-:Y:S01]  /*1510*/  UIMAD.WIDE UR4, UR4, 0x2aaaaaab, URZ ;  /* 0x2aaaaaab040478a5 */ /* 0x000fe2000f8e023f */
[----:B------:R-:W-:-:S02]  /*1520*/  CS2R R26, SRZ ;  /* 0x00000000001a7805 */ /* 0x000fc4000001ff00 */
[----:B------:R-:W-:Y:S02]  /*1530*/  CS2R R28, SRZ ;  /* 0x00000000001c7805 */ /* 0x000fe4000001ff00 */
[----:B------:R-:W-:Y:S01]  /*1540*/  CS2R R24, SRZ ;  /* 0x0000000000187805 */ /* 0x000fe2000001ff00 */
[----:B------:R-:W-:-:S04]  /*1550*/  USHF.R.U32.HI UR43, URZ, 0x1f, UR5 ;  /* 0x0000001f3f2b7899 */ /* 0x000fc80008011605 */
[----:B------:R-:W-:Y:S02]  /*1560*/  ULEA.HI.SX32 UR43, UR5, UR43, 0x1c ;  /* 0x0000002b052b7291 */ /* 0x000fe4000f8fe23f */
[----:B------:R-:W-:Y:S10]  /*1570*/  @!P1 BRA `(.L_x_394) ;  /* 0x00000050001c9947 */ /* 0x000ff40003800000 */
[----:B------:R-:W0:Y:S01]  /*1580*/  SHFL.IDX PT, R0, R200, RZ, 0x1f ;  /* 0x00001fffc8007589 */ /* 0x000e2200000e0000 */
[----:B------:R-:W1:Y:S01]  /*1590*/  S2UR UR44, SR_CgaCtaId ;  /* 0x00000000002c79c3 */ /* 0x000e620000008800 */
[----:B------:R-:W-:Y:S01]  /*15a0*/  UMOV UR45, 0x400 ;  /* 0x00000400002d7882 */ /* 0x000fe20000000000 */
[----:B0-----:R-:W-:Y:S01]  /*15b0*/  R2UR UR4, R0 ;  /* 0x00000000000472ca */ /* 0x001fe200000e0000 */
[----:B-1----:R-:W-:-:S04]  /*15c0*/  ULEA UR45, UR44, UR45, 0x18 ;  /* 0x0000002d2c2d7291 */ /* 0x002fc8000f8ec03f */
[----:B------:R-:W-:-:S04]  /*15d0*/  UIADD3 UR6, UR45, 0x18400, URZ ;  /* 0x000184002d067890 */ /* 0x000fc8000fffe03f */
[----:B------:R-:W-:-:S04]  /*15e0*/  ULOP3.LUT UP0, URZ, UR6, 0x1bf, URZ, 0xc0, !UPT ;  /* 0x000001bf063f7892 */ /* 0x000fc8000f80c03f */
[----:B------:R-:W-:Y:S02]  /*15f0*/  ULEA.HI UR5, UR4, UR4, URZ, 0x1 ;  /* 0x0000000404057291 */ /* 0x000fe4000f8f083f */
[----:B------:R-:W-:Y:S02]  /*1600*/  PLOP3.LUT P0, PT, PT, PT, UP0, 0x80, 0x0 ;  /* 0x000000000000781c */ /* 0x000fe40003f0f008 */
[----:B------:R-:W-:-:S04]  /*1610*/  ULOP3.LUT UR5, UR5, 0x1e, URZ, 0xc0, !UPT ;  /* 0x0000001e05057892 */ /* 0x000fc8000f8ec03f */
[----:B------:R-:W-:-:S04]  /*1620*/  UIADD3 UR5, UR4, -UR5, URZ ;  /* 0x8000000504057290 */ /* 0x000fc8000fffe03f */
[----:B------:R-:W-:-:S04]  /*1630*/  ULEA UR5, UR5, UR6, 0xd ;  /* 0x0000000605057291 */ /* 0x000fc8000f8e683f */
[----:B------:R-:W-:-:S04]  /*1640*/  USHF.R.U32.HI UR5, URZ, 0x4, UR5 ;  /* 0x000000043f057899 */ /* 0x000fc80008011605 */
[----:B------:R-:W-:Y:S01]  /*1650*/  ULOP3.LUT UR49, UR5, 0x3fff, URZ, 0xc0, !UPT ;  /* 0x00003fff05317892 */ /* 0x000fe2000f8ec03f */
[----:B------:R-:W-:Y:S11]  /*1660*/  @!P0 BRA `(.L_x_395) ;  /* 0x0000000000408947 */ /* 0x000ff60003800000 */
        /* <DEDUP_REMOVED lines=16> */
.L_x_395:
[----:B------:R-:W-:Y:S01]  /*1770*/  ULEA.HI UR4, UR47, UR47, URZ, 0x1 ;  /* 0x0000002f2f047291 */ /* 0x000fe2000f8f083f */
[----:B------:R-:W0:Y:S03]  /*1780*/  S2R R20, SR_TID.X ;  /* 0x0000000000147919 */ /* 0x000e260000002100 */
[----:B------:R-:W-:-:S04]  /*1790*/  ULOP3.LUT UR4, UR4, 0xfffffffe, URZ, 0xc0, !UPT ;  /* 0xfffffffe04047892 */ /* 0x000fc8000f8ec03f */
[----:B------:R-:W-:-:S06]  /*17a0*/  UIADD3 UR4, UR47, -UR4, URZ ;  /* 0x800000042f047290 */ /* 0x000fcc000fffe03f */
[----:B------:R-:W-:-:S05]  /*17b0*/  IMAD.U32 R0, RZ, RZ, UR4 ;  /* 0x00000004ff007e24 */ /* 0x000fca000f8e00ff */
[----:B------:R-:W-:-:S04]  /*17c0*/  SHF.L.U32 R0, R0, 0x1f, RZ ;  /* 0x0000001f00007819 */ /* 0x000fc800000006ff */
[----:B------:R-:W1:Y:S01]  /*17d0*/  SYNCS.PHASECHK.TRANS64.TRYWAIT P0, [UR45+0x22800], R0 ;  /* 0x02280000ff0075a7 */ /* 0x000e62000800016d */
[----:B0-----:R-:W-:-:S05]  /*17e0*/  SHF.R.U32.HI R20, RZ, 0x7, R20 ;  /* 0x00000007ff147819 */ /* 0x001fca0000011614 */
[----:B------:R-:W-:Y:S01]  /*17f0*/  VIADD R7, R20, 0x8 ;  /* 0x0000000814077836 */ /* 0x000fe20000000000 */
[----:B-1----:R-:W-:Y:S06]  /*1800*/  @!P0 BRA `(.L_x_396) ;  /* 0x000000cc00948947 */ /* 0x002fec0003800000 */
.L_x_523:
[----:B0-----:R-:W-:Y:S01]  /*1810*/  IMAD.U32 R0, RZ, RZ, UR48 ;  /* 0x00000030ff007e24 */ /* 0x001fe2000f8e00ff */
[----:B------:R-:W-:Y:S05]  /*1820*/  WARPSYNC.ALL ;  /* 0x0000000000007948 */ /* 0x000fea0003800000 */
[----:B------:R0:W-:Y:S01]  /*1830*/  BAR.SYNC.DEFER_BLOCKING R7, 0x100 ;  /* 0x000400070000751d */ /* 0x0001e20000010000 */
[----:B------:R-:W-:-:S13]  /*1840*/  ISETP.NE.AND P0, PT, R0, 0x3, PT ;  /* 0x000000030000780c */ /* 0x000fda0003f05270 */
[----:B0-----:R-:W-:Y:S05]  /*1850*/  @!P0 BRA `(.L_x_397) ;  /* 0x0000000000048947 */ /* 0x001fea0003800000 */
[----:B------:R-:W-:Y:S01]  /*1860*/  BPT.TRAP 0x1 ;  /* 0x000000040000795c */ /* 0x000fe20000300000 */
.L_x_397:
[----:B------:R-:W-:Y:S01]  /*1870*/  ULEA UR22, UR36, UR45, 0x3 ;  /* 0x0000002d24167291 */ /* 0x000fe2000f8e183f */
[----:B------:R-:W-:-:S05]  /*1880*/  IMAD.U32 R8, RZ, RZ, UR46 ;  /* 0x0000002eff087e24 */ /* 0x000fca000f8e00ff */
[----:B------:R-:W-:-:S04]  /*1890*/  SHF.L.U32 R8, R8, 0x1f, RZ ;  /* 0x0000001f08087819 */ /* 0x000fc800000006ff */
[----:B------:R0:W1:Y:S01]  /*18a0*/  SYNCS.PHASECHK.TRANS64.TRYWAIT P1, [UR22+0x22830], R8 ;  /* 0x02283008ff0075a7 */ /* 0x0000620008020156 */
[----:B------:R-:W-:Y:S05]  /*18b0*/  @!P0 BRA `(.L_x_398) ;  /* 0x0000000000048947 */ /* 0x000fea0003800000 */
[----:B------:R-:W-:Y:S01]  /*18c0*/  BPT.TRAP 0x1 ;  /* 0x000000040000795c */ /* 0x000fe20000300000 */
.L_x_398:
[----:B-1----:R-:W-:Y:S05]  /*18d0*/  @P1 BRA `(.L_x_399) ;  /* 0x0000000000081947 */ /* 0x002fea0003800000 */
[----:B------:R-:W1:Y:S02]  /*18e0*/  SYNCS.PHASECHK.TRANS64.TRYWAIT P1, [UR22+0x22830], R8 ;  /* 0x02283008ff0075a7 */ /* 0x000e640008020156 */
[----:B-1----:R-:W-:Y:S05]  /*18f0*/  @!P1 BRA `(.L_x_400) ;  /* 0x000000cc00709947 */ /* 0x002fea0003800000 */
.L_x_399:
        /* <DEDUP_REMOVED lines=38> */
.L_x_401:
        /* <DEDUP_REMOVED lines=11> */
[----:B-1----:R-:W-:-:S02]  /*1c10*/  IMAD.U32 R3, RZ, RZ, UR6 ;  /* 0x00000006ff037e24 */ /* 0x002fc4000f8e00ff */
[----:B------:R-:W-:Y:S01]  /*1c20*/  FMUL.FTZ R27, R27, UR7 ;  /* 0x000000071b1b7c20 */ /* 0x000fe20008410000 */
[----:B------:R-:W-:Y:S01]  /*1c30*/  FMUL.FTZ R36, R36, UR7 ;  /* 0x0000000724247c20 */ /* 0x000fe20008410000 */
[----:B------:R-:W-:Y:S01]  /*1c40*/  FMUL.FTZ R30, R30, UR7 ;  /* 0x000000071e1e7c20 */ /* 0x000fe20008410000 */
[----:B------:R-:W-:Y:S01]  /*1c50*/  IMAD R3, R202, -0x2, R3 ;  /* 0xfffffffeca037824 */ /* 0x000fe200078e0203 */
[----:B------:R-:W1:Y:S01]  /*1c60*/  MUFU.TANH R25, R25 ;  /* 0x0000001900197308 */ /* 0x000e620000002400 */
[----:B------:R-:W-:Y:S01]  /*1c70*/  FMUL.FTZ R37, R37, UR7 ;  /* 0x0000000725257c20 */ /* 0x000fe20008410000 */
[----:B------:R-:W-:Y:S01]  /*1c80*/  FMUL.FTZ R31, R31, UR7 ;  /* 0x000000071f1f7c20 */ /* 0x000fe20008410000 */
[----:B------:R-:W-:Y:S01]  /*1c90*/  FMUL.FTZ R40, R40, UR7 ;  /* 0x0000000728287c20 */ /* 0x000fe20008410000 */
[C---:B------:R-:W-:Y:S01]  /*1ca0*/  ISETP.GT.AND P6, PT, R3.reuse, RZ, PT ;  /* 0x000000ff0300720c */ /* 0x040fe20003fc4270 */
[----:B------:R-:W-:Y:S01]  /*1cb0*/  FMUL.FTZ R34, R34, UR7 ;  /* 0x0000000722227c20 */ /* 0x000fe20008410000 */
[----:B------:R-:W-:Y:S01]  /*1cc0*/  ISETP.GT.AND P5, PT, R3, 0x1, PT ;  /* 0x000000010300780c */ /* 0x000fe20003fa4270 */
[----:B------:R-:W-:Y:S01]  /*1cd0*/  FMUL.FTZ R41, R41, UR7 ;  /* 0x0000000729297c20 */ /* 0x000fe20008410000 */
[----:B------:R-:W4:Y:S01]  /*1ce0*/  MUFU.TANH R28, R28 ;  /* 0x0000001c001c7308 */ /* 0x000f220000002400 */
[----:B------:R-:W-:Y:S01]  /*1cf0*/  ISETP.GT.AND P4, PT, R3, 0x8, PT ;  /* 0x000000080300780c */ /* 0x000fe20003f84270 */
[----:B------:R-:W-:Y:S01]  /*1d00*/  FMUL.FTZ R35, R35, UR7 ;  /* 0x0000000723237c20 */ /* 0x000fe20008410000 */
[----:B---3--:R-:W-:Y:S01]  /*1d10*/  FSEL R24, R24, -INF , P6 ;  /* 0xff80000018187808 */ /* 0x008fe20003000000 */
[----:B------:R-:W-:Y:S01]  /*1d20*/  FMUL.FTZ R44, R44, UR7 ;  /* 0x000000072c2c7c20 */ /* 0x000fe20008410000 */
[C---:B------:R-:W-:Y:S01]  /*1d30*/  ISETP.GT.AND P3, PT, R3.reuse, 0x9, PT ;  /* 0x000000090300780c */ /* 0x040fe20003f64270 */
[----:B------:R-:W-:Y:S01]  /*1d40*/  FMUL.FTZ R38, R38, UR7 ;  /* 0x0000000726267c20 */ /* 0x000fe20008410000 */
[----:B------:R-:W-:Y:S01]  /*1d50*/  ISETP.GT.AND P2, PT, R3, 0x10, PT ;  /* 0x000000100300780c */ /* 0x000fe20003f44270 */
[----:B------:R-:W3:Y:S01]  /*1d60*/  MUFU.TANH R29, R29 ;  /* 0x0000001d001d7308 */ /* 0x000ee20000002400 */
[----:B-1----:R-:W-:Y:S01]  /*1d70*/  FSEL R25, R25, -INF , P5 ;  /* 0xff80000019197808 */ /* 0x002fe20002800000 */
[----:B------:R-:W-:Y:S01]  /*1d80*/  FMUL.FTZ R45, R45, UR7 ;  /* 0x000000072d2d7c20 */ /* 0x000fe20008410000 */
[----:B------:R-:W-:Y:S01]  /*1d90*/  ISETP.GT.AND P1, PT, R3, 0x11, PT ;  /* 0x000000110300780c */ /* 0x000fe20003f24270 */
[----:B------:R-:W-:Y:S01]  /*1da0*/  FMUL.FTZ R39, R39, UR7 ;  /* 0x0000000727277c20 */ /* 0x000fe20008410000 */
[----:B------:R-:W-:Y:S01]  /*1db0*/  FMNMX.FTZ R9, R24, R25, !PT ;  /* 0x0000001918097209 */ /* 0x000fe20007810000 */
[----:B------:R-:W-:Y:S01]  /*1dc0*/  FMUL.FTZ R48, R48, UR7 ;  /* 0x0000000730307c20 */ /* 0x000fe20008410000 */
[----:B------:R-:W-:Y:S01]  /*1dd0*/  FMUL.FTZ R42, R42, UR7 ;  /* 0x000000072a2a7c20 */ /* 0x000fe20008410000 */
        /* <DEDUP_REMOVED lines=204> */
[----:B-1----:R-:W-:Y:S01]  /*2aa0*/  FADD.FTZ R13, R24, R25 ;  /* 0x00000019180d7221 */ /* 0x002fe20000010000 */
[--C-:B------:R-:W-:Y:S01]  /*2ab0*/  FFMA.FTZ R61, R61, UR10, -R10.reuse ;  /* 0x0000000a3d3d7c23 */ /* 0x100fe2000801080a */
[----:B------:R-:W-:Y:S01]  /*2ac0*/  FMNMX.FTZ R9, R51, R4, !PT ;  /* 0x0000000433097209 */ /* 0x000fe20007810000 */
[--C-:B------:R-:W-:Y:S01]  /*2ad0*/  FFMA.FTZ R64, R64, UR10, -R10.reuse ;  /* 0x0000000a40407c23 */ /* 0x100fe2000801080a */
[--C-:B------:R-:W-:Y:S01]  /*2ae0*/  FFMA.FTZ R65, R65, UR10, -R10.reuse ;  /* 0x0000000a41417c23 */ /* 0x100fe2000801080a */
[--C-:B------:R-:W-:Y:S01]  /*2af0*/  FFMA.FTZ R68, R68, UR10, -R10.reuse ;  /* 0x0000000a44447c23 */ /* 0x100fe2000801080a */
[----:B------:R-:W-:Y:S01]  /*2b00*/  FMNMX.FTZ R4, R54, R9, !PT ;  /* 0x0000000936047209 */ /* 0x000fe20007810000 */
[----:B------:R-:W-:Y:S01]  /*2b10*/  MUFU.EX2 R32, R32 ;  /* 0x0000002000207308 */ /* 0x000fe20000000800 */
[----:B------:R-:W-:Y:S01]  /*2b20*/  FFMA.FTZ R10, R69, UR10, -R10 ;  /* 0x0000000a450a7c23 */ /* 0x000fe2000801080a */
        /* <DEDUP_REMOVED lines=52> */
[----:B------:R1:W3:Y:S01]  /*2e70*/  MUFU.EX2 R12, R6 ;  /* 0x00000006000c7308 */ /* 0x0002e20000000800 */
[--C-:B------:R-:W-:Y:S01]  /*2e80*/  FFMA.FTZ R54, R54, UR10, -R11.reuse ;  /* 0x0000000a36367c23 */ /* 0x100fe2000801080b */
[--C-:B------:R-:W-:Y:S01]  /*2e90*/  FFMA.FTZ R55, R55, UR10, -R11.reuse ;  /* 0x0000000a37377c23 */ /* 0x100fe2000801080b */
[--C-:B------:R-:W-:Y:S01]  /*2ea0*/  FFMA.FTZ R58, R58, UR10, -R11.reuse ;  /* 0x0000000a3a3a7c23 */ /* 0x100fe2000801080b */
[--C-:B------:R-:W-:Y:S01]  /*2eb0*/  FFMA.FTZ R59, R59, UR10, -R11.reuse ;  /* 0x0000000a3b3b7c23 */ /* 0x100fe2000801080b */
[--C-:B------:R-:W-:Y:S01]  /*2ec0*/  FFMA.FTZ R62, R62, UR10, -R11.reuse ;  /* 0x0000000a3e3e7c23 */ /* 0x100fe2000801080b */
[--C-:B------:R-:W-:Y:S01]  /*2ed0*/  FFMA.FTZ R63, R63, UR10, -R11.reuse ;  /* 0x0000000a3f3f7c23 */ /* 0x100fe2000801080b */
[----:B------:R-:W-:Y:S01]  /*2ee0*/  FFMA.FTZ R66, R66, UR10, -R11 ;  /* 0x0000000a42427c23 */ /* 0x000fe2000801080b */
[----:B------:R-:W4:Y:S01]  /*2ef0*/  MUFU.EX2 R30, R30 ;  /* 0x0000001e001e7308 */ /* 0x000f220000000800 */
[----:B-1----:R-:W-:Y:S01]  /*2f00*/  FADD.FTZ R6, R28, R13 ;  /* 0x0000000d1c067221 */ /* 0x002fe20000010000 */
[--C-:B------:R-:W-:Y:S01]  /*2f10*/  FFMA.FTZ R67, R67, UR10, -R11.reuse ;  /* 0x0000000a43437c23 */ /* 0x100fe2000801080b */
[--C-:B------:R-:W-:Y:S01]  /*2f20*/  FFMA.FTZ R70, R70, UR10, -R11.reuse ;  /* 0x0000000a46467c23 */ /* 0x100fe2000801080b */
[----:B------:R-:W-:Y:S01]  /*2f30*/  FFMA.FTZ R11, R71, UR10, -R11 ;  /* 0x0000000a470b7c23 */ /* 0x000fe2000801080b */
[----:B------:R-:W-:-:S03]  /*2f40*/  FADD.FTZ R13, R29, R6 ;  /* 0x000000061d0d7221 */ /* 0x000fc60000010000 */
[----:B------:R-:W1:Y:S01]  /*2f50*/  MUFU.EX2 R31, R31 ;  /* 0x0000001f001f7308 */ /* 0x000e620000000800 */
[----:B------:R-:W-:Y:S01]  /*2f60*/  FADD.FTZ R6, R32, R13 ;  /* 0x0000000d20067221 */ /* 0x000fe20000010000 */
[----:B---3--:R-:W-:Y:S01]  /*2f70*/  FADD.FTZ R13, R5, R12 ;  /* 0x0000000c050d7221 */ /* 0x008fe20000010000 */
[----:B------:R-:W-:Y:S02]  /*2f80*/  F2FP.BF16.F32.PACK_AB R153, R12, R5 ;  /* 0x000000050c99723e */ /* 0x000fe400000010ff */
[----:B------:R-:W-:-:S03]  /*2f90*/  FADD.FTZ R15, R33, R6 ;  /* 0x00000006210f7221 */ /* 0x000fc60000010000 */
[----:B------:R-:W3:Y:S01]  /*2fa0*/  MUFU.EX2 R34, R34 ;  /* 0x0000002200227308 */ /* 0x000ee20000000800 */
[----:B----4-:R-:W-:Y:S01]  /*2fb0*/  FADD.FTZ R6, R30, R13 ;  /* 0x0000000d1e067221 */ /* 0x010fe20000010000 */
[----:B------:R-:W-:-:S04]  /*2fc0*/  FADD.FTZ R10, R36, R15 ;  /* 0x0000000f240a7221 */ /* 0x000fc80000010000 */
[----:B------:R-:W-:Y:S02]  /*2fd0*/  FADD.FTZ R15, R37, R10 ;  /* 0x0000000a250f7221 */ /* 0x000fe40000010000 */
[----:B------:R-:W4:Y:S01]  /*2fe0*/  MUFU.EX2 R35, R35 ;  /* 0x0000002300237308 */ /* 0x000f220000000800 */
[C---:B-1----:R-:W-:Y:S01]  /*2ff0*/  FADD.FTZ R13, R31.reuse, R6 ;  /* 0x000000061f0d7221 */ /* 0x042fe20000010000 */
[----:B------:R-:W-:Y:S01]  /*3000*/  FADD.FTZ R10, R40, R15 ;  /* 0x0000000f280a7221 */ /* 0x000fe20000010000 */
[----:B------:R-:W-:-:S03]  /*3010*/  F2FP.BF16.F32.PACK_AB R155, R31, R30 ;  /* 0x0000001e1f9b723e */ /* 0x000fc600000010ff */
[----:B------:R-:W-:Y:S02]  /*3020*/  FADD.FTZ R15, R41, R10 ;  /* 0x0000000a290f7221 */ /* 0x000fe40000010000 */
        /* <DEDUP_REMOVED lines=58> */
[----:B-1----:R-:W-:Y:S01]  /*33d0*/  FADD.FTZ R10, R68, R15 ;  /* 0x0000000f440a7221 */ /* 0x002fe20000010000 */
[----:B------:R-:W-:-:S06]  /*33e0*/  F2FP.BF16.F32.PACK_AB R174, R9, R68 ;  /* 0x0000004409ae723e */ /* 0x000fcc00000010ff */
[----:B------:R-:W1:Y:S01]  /*33f0*/  MUFU.EX2 R67, R67 ;  /* 0x0000004300437308 */ /* 0x000e620000000800 */
[----:B---3--:R-:W-:Y:S01]  /*3400*/  FADD.FTZ R13, R63, R6 ;  /* 0x000000063f0d7221 */ /* 0x008fe20000010000 */
[----:B------:R-:W-:Y:S01]  /*3410*/  FADD.FTZ R6, R9, R10 ;  /* 0x0000000a09067221 */ /* 0x000fe20000010000 */
[----:B------:R-:W-:-:S05]  /*3420*/  F2FP.BF16.F32.PACK_AB R171, R63, R62 ;  /* 0x0000003e3fab723e */ /* 0x000fca00000010ff */
[----:B------:R-:W3:Y:S01]  /*3430*/  MUFU.EX2 R70, R70 ;  /* 0x0000004600467308 */ /* 0x000ee20000000800 */
[----:B----4-:R-:W-:-:S07]  /*3440*/  FADD.FTZ R10, R66, R13 ;  /* 0x0000000d420a7221 */ /* 0x010fce0000010000 */
[----:B------:R-:W4:Y:S01]  /*3450*/  MUFU.EX2 R11, R11 ;  /* 0x0000000b000b7308 */ /* 0x000f220000000800 */
[C---:B-1----:R-:W-:Y:S01]  /*3460*/  FADD.FTZ R5, R67.reuse, R10 ;  /* 0x0000000a43057221 */ /* 0x042fe20000010000 */
[----:B------:R-:W-:-:S03]  /*3470*/  F2FP.BF16.F32.PACK_AB R173, R67, R66 ;  /* 0x0000004243ad723e */ /* 0x000fc600000010ff */
[----:B---3--:R-:W-:-:S04]  /*3480*/  FADD.FTZ R10, R70, R5 ;  /* 0x00000005460a7221 */ /* 0x008fc80000010000 */
[C---:B----4-:R-:W-:Y:S01]  /*3490*/  FADD.FTZ R5, R11.reuse, R10 ;  /* 0x0000000a0b057221 */ /* 0x050fe20000010000 */
[----:B------:R-:W-:Y:S01]  /*34a0*/  F2FP.BF16.F32.PACK_AB R175, R11, R70 ;  /* 0x000000460baf723e */ /* 0x000fe200000010ff */
[----:B------:R-:W-:Y:S06]  /*34b0*/  @!P0 BRA `(.L_x_402) ;  /* 0x0000000000048947 */ /* 0x000fec0003800000 */
[----:B------:R-:W-:Y:S01]  /*34c0*/  BPT.TRAP 0x1 ;  /* 0x000000040000795c */ /* 0x000fe20000300000 */
.L_x_402:
[----:B------:R1:W3:Y:S01]  /*34d0*/  SYNCS.PHASECHK.TRANS64.TRYWAIT P1, [UR22+0x22850], R8 ;  /* 0x02285008ff0075a7 */ /* 0x0002e20008020156 */
[----:B------:R-:W-:Y:S05]  /*34e0*/  @!P0 BRA `(.L_x_403) ;  /* 0x0000000000048947 */ /* 0x000fea0003800000 */
[----:B------:R-:W-:Y:S01]  /*34f0*/  BPT.TRAP 0x1 ;  /* 0x000000040000795c */ /* 0x000fe20000300000 */
.L_x_403:
[----:B---3--:R-:W-:Y:S05]  /*3500*/  @P1 BRA `(.L_x_404) ;  /* 0x0000000000081947 */ /* 0x008fea0003800000 */
[----:B------:R-:W3:Y:S02]  /*3510*/  SYNCS.PHASECHK.TRANS64.TRYWAIT P1, [UR22+0x22850], R8 ;  /* 0x02285008ff0075a7 */ /* 0x000ee40008020156 */
[----:B---3--:R-:W-:Y:S05]  /*3520*/  @!P1 BRA `(.L_x_405) ;  /* 0x000000b0007c9947 */ /* 0x008fea0003800000 */
.L_x_404:
        /* <DEDUP_REMOVED lines=43> */
.L_x_406:
[----:B------:R-:W4:Y:S01]  /*37e0*/  S2UR UR6, SR_CgaCtaId ;  /* 0x00000000000679c3 */ /* 0x000f220000008800 */
[----:B------:R-:W-:Y:S02]  /*37f0*/  UISETP.GE.AND UP0, UPT, UR42, 0x61, UPT ;  /* 0x000000612a00788c */ /* 0x000fe4000bf06270 */
[----:B------:R-:W-:-:S04]  /*3800*/  UIADD3 UR22, UR22, 0x22860, URZ ;  /* 0x0002286016167890 */ /* 0x000fc8000fffe03f */
[----:B------:R-:W-:Y:S01]  /*3810*/  PLOP3.LUT P1, PT, PT, PT, UP0, 0x80, 0x0 ;  /* 0x000000000000781c */ /* 0x000fe20003f2f008 */
[----:B----4-:R-:W-:-:S09]  /*3820*/  UPRMT UR22, UR6, 0x654, UR22 ;  /* 0x0000065406167896 */ /* 0x010fd20008000016 */
[----:B------:R-:W-:Y:S03]  /*3830*/  SYNCS.ARRIVE.TRANS64.RED.A1T0 RZ, [UR22], RZ ;  /* 0x000000ffffff79a7 */ /* 0x000fe60008100416 */
[----:B------:R-:W-:Y:S05]  /*3840*/  @!P1 BRA `(.L_x_407) ;  /* 0x0000002000dc9947 */ /* 0x000fea0003800000 */
[----:B---3--:R-:W-:Y:S01]  /*3850*/  IMAD.MOV.U32 R9, RZ, RZ, R4 ;  /* 0x000000ffff097224 */ /* 0x008fe200078e0004 */
[----:B------:R-:W-:Y:S01]  /*3860*/  UIADD3 UR43, UR43, -0x2, URZ ;  /* 0xfffffffe2b2b7890 */ /* 0x000fe2000fffe03f */
[----:B01----:R-:W-:Y:S01]  /*3870*/  IMAD.MOV.U32 R8, RZ, RZ, R3 ;  /* 0x000000ffff087224 */ /* 0x003fe200078e0003 */
[----:B------:R-:W-:Y:S01]  /*3880*/  ULDC UR25, c[0x0][0x9d8] ;  /* 0x0002760000197ab9 */ /* 0x000fe20000000800 */
[----:B------:R-:W-:-:S09]  /*3890*/  ULDC UR22, c[0x0][0x988] ;  /* 0x0002620000167ab9 */ /* 0x000fd20000000800 */
.L_x_418:
        /* <DEDUP_REMOVED lines=8> */
[----:B01----:R-:W-:Y:S11]  /*3920*/  @!P0 BRA `(.L_x_408) ;  /* 0x0000000000048947 */ /* 0x003ff60003800000 */
[----:B------:R-:W-:Y:S01]  /*3930*/  BPT.TRAP 0x1 ;  /* 0x000000040000795c */ /* 0x000fe20000300000 */
.L_x_408:
        /* <DEDUP_REMOVED lines=9> */
.L_x_409:
[----:B-1----:R-:W-:Y:S05]  /*39d0*/  @P2 BRA `(.L_x_410) ;  /* 0x0000000000082947 */ /* 0x002fea0003800000 */
[----:B------:R-:W1:Y:S02]  /*39e0*/  SYNCS.PHASECHK.TRANS64.TRYWAIT P2, [UR24+0x22830], R7 ;  /* 0x02283007ff0075a7 */ /* 0x000e640008040158 */
[----:B-1----:R-:W-:Y:S05]  /*39f0*/  @!P2 BRA `(.L_x_411) ;  /* 0x000000ac0060a947 */ /* 0x002fea0003800000 */
.L_x_410:
[----:B------:R-:W-:Y:S01]  /*3a00*/  UIMAD UR6, UR36, 0x300, UR20 ;  /* 0x00000300240678a4 */ /* 0x000fe2000f8e0214 */
[----:B------:R-:W-:Y:S01]  /*3a10*/  WARPGROUP.ARRIVE ;  /* 0x00000000000079c5 */ /* 0x000fe20000000000 */
[----:B------:R-:W-:Y:S01]  /*3a20*/  UMOV UR7, 0x40000040 ;  /* 0x4000004000077882 */ /* 0x000fe20000000000 */
[----:B------:R-:W-:Y:S01]  /*3a30*/  UMOV UR11, 0x40000040 ;  /* 0x40000040000b7882 */ /* 0x000fe20000000000 */
[----:B------:R-:W-:-:S03]  /*3a40*/  UIADD3 UR10, UR6, 0x2, URZ ;  /* 0x00000002060a7890 */ /* 0x000fc6000fffe03f */
[----:B-1----:R-:W1:Y:S01]  /*3a50*/  S2R R0, SR_TID.X ;  /* 0x0000000000007919 */ /* 0x002e620000002100 */
[----:B------:R-:W-:Y:S01]  /*3a60*/  UIADD3 UR14, UR6, 0x4, URZ ;  /* 0x00000004060e7890 */ /* 0x000fe2000fffe03f */
[----:B------:R-:W-:Y:S01]  /*3a70*/  UMOV UR15, 0x40000040 ;  /* 0x40000040000f7882 */ /* 0x000fe20000000000 */
[----:B------:R-:W-:Y:S01]  /*3a80*/  HGMMA.64x96x16.F32.BF16 R152, gdesc[UR4], RZ, !UPT, gsb0 ;  /* 0x01600000049879f0 */ /* 0x000fe2000c0018ff */
[----:B------:R-:W-:Y:S01]  /*3a90*/  UIADD3 UR18, UR6, 0x6, URZ ;  /* 0x0000000606127890 */ /* 0x000fe2000fffe03f */
[----:B------:R-:W-:Y:S01]  /*3aa0*/  UMOV UR19, 0x40000040 ;  /* 0x4000004000137882 */ /* 0x000fe20000000000 */
[----:B-1----:R-:W-:-:S04]  /*3ab0*/  SHF.R.U32.HI R211, RZ, 0x7, R0 ;  /* 0x00000007ffd37819 */ /* 0x002fc80000011600 */
        /* <DEDUP_REMOVED lines=14> */
.L_x_412:
        /* <DEDUP_REMOVED lines=15> */
[----:B------:R-:W-:Y:S01]  /*3c90*/  FMUL.FTZ R154, R163, UR25 ;  /* 0x00000019a39a7c20 */ /* 0x000fe20008410000 */
[----:B------:R-:W-:Y:S01]  /*3ca0*/  FMUL.FTZ R163, R172, UR25 ;  /* 0x00000019aca37c20 */ /* 0x000fe20008410000 */
[----:B------:R-:W-:Y:S01]  /*3cb0*/  FMUL.FTZ R161, R169, UR25 ;  /* 0x00000019a9a17c20 */ /* 0x000fe20008410000 */
[----:B------:R-:W-:Y:S01]  /*3cc0*/  FMUL.FTZ R165, R173, UR25 ;  /* 0x00000019ada57c20 */ /* 0x000fe20008410000 */
[----:B------:R-:W-:Y:S01]  /*3cd0*/  FMUL.FTZ R164, R174, UR25 ;  /* 0x00000019aea47c20 */ /* 0x000fe20008410000 */
[----:B------:R-:W-:Y:S01]  /*3ce0*/  FMUL.FTZ R156, R166, UR25 ;  /* 0x00000019a69c7c20 */ /* 0x000fe20008410000 */
[----:B------:R-:W-:Y:S01]  /*3cf0*/  FMUL.FTZ R166, R176, UR25 ;  /* 0x00000019b0a67c20 */ /* 0x000fe20008410000 */
[----:B------:R-:W4:Y:S01]  /*3d00*/  MUFU.TANH R13, R13 ;  /* 0x0000000d000d7308 */ /* 0x000f220000002400 */
        /* <DEDUP_REMOVED lines=13> */
[----:B------:R-:W-:Y:S01]  /*3de0*/  UMOV UR10, UR22 ;  /* 0x00000016000a7c82 */ /* 0x000fe20008000000 */
[----:B------:R-:W-:Y:S01]  /*3df0*/  FMUL.FTZ R175, R175, UR25 ;  /* 0x00000019afaf7c20 */ /* 0x000fe20008410000 */
[----:B------:R-:W3:Y:S01]  /*3e00*/  MUFU.TANH R21, R21 ;  /* 0x0000001500157308 */ /* 0x000ee20000002400 */
[----:B----4-:R-:W-:Y:S01]  /*3e10*/  FMNMX.FTZ R3, R13, R170, !PT ;  /* 0x000000aa0d037209 */ /* 0x010fe20007810000 */
        /* <DEDUP_REMOVED lines=11> */
[----:B------:R-:W-:-:S03]  /*3ed0*/  UIADD3 UR6, UR24, 0x22840, URZ ;  /* 0x0002284018067890 */ /* 0x000fc6000fffe03f */
[----:B------:R-:W2:Y:S01]  /*3ee0*/  MUFU.TANH R155, R155 ;  /* 0x0000009b009b7308 */ /* 0x000ea20000002400 */
[----:B---3--:R-:W-:Y:S01]  /*3ef0*/  FMNMX.FTZ R172, R21, R172, !PT ;  /* 0x000000ac15ac7209 */ /* 0x008fe20007810000 */
[----:B------:R-:W-:-:S06]  /*3f00*/  UPRMT UR6, UR23, 0x654, UR6 ;  /* 0x0000065417067896 */ /* 0x000fcc0008000006 */
[----:B------:R-:W3:Y:S01]  /*3f10*/  MUFU.TANH R157, R157 ;  /* 0x0000009d009d7308 */ /* 0x000ee20000002400 */
[----:B----4-:R-:W-:Y:S02]  /*3f20*/  FMNMX.FTZ R172, R153, R172, !PT ;  /* 0x000000ac99ac7209 */ /* 0x010fe40007810000 */
[----:B------:R-:W-:Y:S05]  /*3f30*/  SYNCS.ARRIVE.TRANS64.RED.A1T0 RZ, [UR6], RZ ;  /* 0x000000ffffff79a7 */ /* 0x000fea0008100406 */
[----:B------:R-:W4:Y:S01]  /*3f40*/  MUFU.TANH R159, R159 ;  /* 0x0000009f009f7308 */ /* 0x000f220000002400 */
[----:B--2---:R-:W-:Y:S01]  /*3f50*/  FMNMX.FTZ R174, R155, R172, !PT ;  /* 0x000000ac9bae7209 */ /* 0x004fe20007810000 */
[----:B------:R-:W-:-:S06]  /*3f60*/  FMUL.FTZ R172, R188, UR25 ;  /* 0x00000019bcac7c20 */ /* 0x000fcc0008410000 */
[----:B------:R-:W2:Y:S01]  /*3f70*/  MUFU.TANH R161, R161 ;  /* 0x000000a100a17308 */ /* 0x000ea20000002400 */
[----:B---3--:R-:W-:-:S07]  /*3f80*/  FMNMX.FTZ R174, R157, R174, !PT ;  /* 0x000000ae9dae7209 */ /* 0x008fce0007810000 */
[----:B------:R-:W3:Y:S01]  /*3f90*/  MUFU.TANH R163, R163 ;  /* 0x000000a300a37308 */ /* 0x000ee20000002400 */
[----:B----4-:R-:W-:-:S07]  /*3fa0*/  FMNMX.FTZ R174, R159, R174, !PT ;  /* 0x000000ae9fae7209 */ /* 0x010fce0007810000 */
[----:B------:R-:W4:Y:S01]  /*3fb0*/  MUFU.TANH R165, R165 ;  /* 0x000000a500a57308 */ /* 0x000f220000002400 */
[----:B--2---:R-:W-:-:S07]  /*3fc0*/  FMNMX.FTZ R174, R161, R174, !PT ;  /* 0x000000aea1ae7209 */ /* 0x004fce0007810000 */
[----:B------:R-:W2:Y:S01]  /*3fd0*/  MUFU.TANH R166, R166 ;  /* 0x000000a600a67308 */ /* 0x000ea20000002400 */
[----:B---3--:R-:W-:Y:S01]  /*3fe0*/  FMNMX.FTZ R176, R163, R174, !PT ;  /* 0x000000aea3b07209 */ /* 0x008fe20007810000 */
[----:B------:R-:W-:-:S06]  /*3ff0*/  FMUL.FTZ R174, R192, UR25 ;  /* 0x00000019c0ae7c20 */ /* 0x000fcc0008410000 */
[----:B------:R-:W3:Y:S01]  /*4000*/  MUFU.TANH R167, R167 ;  /* 0x000000a700a77308 */ /* 0x000ee20000002400 */
[----:B----4-:R-:W-:Y:S01]  /*4010*/  FMNMX.FTZ R3, R165, R176, !PT ;  /* 0x000000b0a5037209 */ /* 0x010fe20007810000 */
[----:B------:R-:W-:-:S06]  /*4020*/  FMUL.FTZ R176, R193, UR25 ;  /* 0x00000019c1b07c20 */ /* 0x000fcc0008410000 */
[----:B------:R-:W4:Y:S01]  /*4030*/  MUFU.TANH R168, R168 ;  /* 0x000000a800a87308 */ /* 0x000f220000002400 */
[----:B--2---:R-:W-:-:S07]  /*4040*/  FMNMX.FTZ R180, R166, R3, !PT ;  /* 0x00000003a6b47209 */ /* 0x004fce0007810000 */
[----:B------:R-:W2:Y:S01]  /*4050*/  MUFU.TANH R169, R169 ;  /* 0x000000a900a97308 */ /* 0x000ea20000002400 */
[----:B---3--:R-:W-:-:S07]  /*4060*/  FMNMX.FTZ R3, R167, R180, !PT ;  /* 0x000000b4a7037209 */ /* 0x008fce0007810000 */
[----:B------:R-:W3:Y:S01]  /*4070*/  MUFU.TANH R170, R170 ;  /* 0x000000aa00aa7308 */ /* 0x000ee20000002400 */
[----:B----4-:R-:W-:-:S07]  /*4080*/  FMNMX.FTZ R180, R168, R3, !PT ;  /* 0x00000003a8b47209 */ /* 0x010fce0007810000 */
        /* <DEDUP_REMOVED lines=17> */
[----:B------:R-:W-:Y:S01]  /*41a0*/  FMUL.FTZ R184, R186, UR25 ;  /* 0x00000019bab87c20 */ /* 0x000fe20008410000 */
[----:B------:R-:W-:Y:S01]  /*41b0*/  FMUL.FTZ R186, R190, UR25 ;  /* 0x00000019beba7c20 */ /* 0x000fe20008410000 */
[----:B------:R-:W-:-:S04]  /*41c0*/  FMUL.FTZ R190, R198, UR25 ;  /* 0x00000019c6be7c20 */ /* 0x000fc80008410000 */
[----:B------:R-:W3:Y:S01]  /*41d0*/  MUFU.TANH R12, R12 ;  /* 0x0000000c000c7308 */ /* 0x000ee20000002400 */
[----:B----4-:R-:W-:-:S05]  /*41e0*/  FMNMX.FTZ R3, R180, R3, !PT ;  /* 0x00000003b4037209 */ /* 0x010fca0007810000 */
[----:B------:R-:W4:Y:S02]  /*41f0*/  SHFL.BFLY PT, R188, R3, 0x2, 0x1f ;  /* 0x0c401f0003bc7f89 */ /* 0x000f2400000e0000 */
[----:B------:R-:W5:Y:S01]  /*4200*/  MUFU.TANH R15, R15 ;  /* 0x0000000f000f7308 */ /* 0x000f620000002400 */
[----:B--2---:R-:W-:-:S07]  /*4210*/  FMNMX.FTZ R193, R10, R9, !PT ;  /* 0x000000090ac17209 */ /* 0x004fce0007810000 */
[----:B------:R-:W2:Y:S08]  /*4220*/  MUFU.TANH R20, R20 ;  /* 0x0000001400147308 */ /* 0x000eb00000002400 */
[----:B------:R-:W0:Y:S01]  /*4230*/  MUFU.TANH R152, R152 ;  /* 0x0000009800987308 */ /* 0x000e220000002400 */
[----:B----4-:R-:W-:Y:S01]  /*4240*/  FMNMX.FTZ R177, R3, R188, !PT ;  /* 0x000000bc03b17209 */ /* 0x010fe20007810000 */
[----:B------:R-:W-:-:S06]  /*4250*/  FMUL.FTZ R188, R194, UR25 ;  /* 0x00000019c2bc7c20 */ /* 0x000fcc0008410000 */
[----:B------:R-:W4:Y:S01]  /*4260*/  MUFU.TANH R154, R154 ;  /* 0x0000009a009a7308 */ /* 0x000f220000002400 */
[----:B------:R-:W1:Y:S07]  /*4270*/  SHFL.BFLY PT, R192, R177, 0x1, 0x1f ;  /* 0x0c201f00b1c07f89 */ /* 0x000e6e00000e0000 */
[----:B------:R-:W4:Y:S08]  /*4280*/  MUFU.TANH R156, R156 ;  /* 0x0000009c009c7308 */ /* 0x000f300000002400 */
[----:B------:R-:W4:Y:S08]  /*4290*/  MUFU.TANH R158, R158 ;  /* 0x0000009e009e7308 */ /* 0x000f300000002400 */
[----:B------:R-:W4:Y:S01]  /*42a0*/  MUFU.TANH R160, R160 ;  /* 0x000000a000a07308 */ /* 0x000f220000002400 */
[----:B-1----:R-:W-:-:S05]  /*42b0*/  FMNMX.FTZ R3, R177, R192, !PT ;  /* 0x000000c0b1037209 */ /* 0x002fca0007810000 */
[C---:B------:R-:W-:Y:S01]  /*42c0*/  FADD.FTZ R8, -R3.reuse, R8 ;  /* 0x0000000803087221 */ /* 0x040fe20000010100 */
[----:B------:R-:W-:Y:S01]  /*42d0*/  FMUL.FTZ R212, R3, UR10 ;  /* 0x0000000a03d47c20 */ /* 0x000fe20008410000 */
[----:B------:R-:W1:Y:S02]  /*42e0*/  MUFU.TANH R162, R162 ;  /* 0x000000a200a27308 */ /* 0x000e640000002400 */
[----:B------:R-:W-:Y:S01]  /*42f0*/  FMUL.FTZ R177, R8, UR10 ;  /* 0x0000000a08b17c20 */ /* 0x000fe20008410000 */
[----:B---3--:R-:W-:Y:S01]  /*4300*/  FMNMX.FTZ R8, R12, R193, !PT ;  /* 0x000000c10c087209 */ /* 0x008fe20007810000 */
[--C-:B------:R-:W-:Y:S01]  /*4310*/  FFMA.FTZ R192, R11, UR10, -R212.reuse ;  /* 0x0000000a0bc07c23 */ /* 0x100fe200080108d4 */
[--C-:B------:R-:W-:Y:S01]  /*4320*/  FFMA.FTZ R195, R4, UR10, -R212.reuse ;  /* 0x0000000a04c37c23 */ /* 0x100fe200080108d4 */
[--C-:B------:R-:W-:Y:S01]  /*4330*/  FFMA.FTZ R194, R153, UR10, -R212.reuse ;  /* 0x0000000a99c27c23 */ /* 0x100fe200080108d4 */
[----:B-----5:R-:W-:Y:S01]  /*4340*/  FMNMX.FTZ R11, R15, R8, !PT ;  /* 0x000000080f0b7209 */ /* 0x020fe20007810000 */
[----:B------:R-:W3:Y:S01]  /*4350*/  MUFU.TANH R164, R164 ;  /* 0x000000a400a47308 */ /* 0x000ee20000002400 */
[--C-:B------:R-:W-:Y:S01]  /*4360*/  FFMA.FTZ R198, R165, UR10, -R212.reuse ;  /* 0x0000000aa5c67c23 */ /* 0x100fe200080108d4 */
[--C-:B------:R-:W-:Y:S01]  /*4370*/  FFMA.FTZ R210, R14, UR10, -R212.reuse ;  /* 0x0000000a0ed27c23 */ /* 0x100fe200080108d4 */
[----:B--2---:R-:W-:Y:S01]  /*4380*/  FMNMX.FTZ R11, R20, R11, !PT ;  /* 0x0000000b140b7209 */ /* 0x004fe20007810000 */
[--C-:B------:R-:W-:Y:S01]  /*4390*/  FFMA.FTZ R165, R167, UR10, -R212.reuse ;  /* 0x0000000aa7a57c23 */ /* 0x100fe200080108d4 */
[--C-:B------:R-:W-:Y:S01]  /*43a0*/  FFMA.FTZ R14, R155, UR10, -R212.reuse ;  /* 0x0000000a9b0e7c23 */ /* 0x100fe200080108d4 */
[--C-:B------:R-:W-:Y:S01]  /*43b0*/  FFMA.FTZ R167, R169, UR10, -R212.reuse ;  /* 0x0000000aa9a77c23 */ /* 0x100fe200080108d4 */
[----:B0-----:R-:W-:Y:S01]  /*43c0*/  FMNMX.FTZ R11, R152, R11, !PT ;  /* 0x0000000b980b7209 */ /* 0x001fe20007810000 */
[----:B------:R-:W0:Y:S01]  /*43d0*/  MUFU.TANH R175, R175 ;  /* 0x000000af00af7308 */ /* 0x000e220000002400 */
[--C-:B------:R-:W-:Y:S01]  /*43e0*/  FFMA.FTZ R169, R171, UR10, -R212.reuse ;  /* 0x0000000aaba97c23 */ /* 0x100fe200080108d4 */
[--C-:B------:R-:W-:Y:S01]  /*43f0*/  FFMA.FTZ R171, R173, UR10, -R212.reuse ;  /* 0x0000000aadab7c23 */ /* 0x100fe200080108d4 */
[----:B----4-:R-:W-:Y:S01]  /*4400*/  FMNMX.FTZ R11, R154, R11, !PT ;  /* 0x0000000b9a0b7209 */ /* 0x010fe20007810000 */
[--C-:B------:R-:W-:Y:S01]  /*4410*/  FFMA.FTZ R173, R176, UR10, -R212.reuse ;  /* 0x0000000ab0ad7c23 */ /* 0x100fe200080108d4 */
[--C-:B------:R-:W-:Y:S01]  /*4420*/  FFMA.FTZ R197, R13, UR10, -R212.reuse ;  /* 0x0000000a0dc57c23 */ /* 0x100fe200080108d4 */
[--C-:B------:R-:W-:Y:S01]  /*4430*/  FFMA.FTZ R21, R21, UR10, -R212.reuse ;  /* 0x0000000a15157c23 */ /* 0x100fe200080108d4 */
[----:B------:R-:W-:Y:S01]  /*4440*/  FMNMX.FTZ R11, R156, R11, !PT ;  /* 0x0000000b9c0b7209 */ /* 0x000fe20007810000 */
[----:B------:R-:W2:Y:S01]  /*4450*/  MUFU.TANH R178, R178 ;  /* 0x000000b200b27308 */ /* 0x000ea20000002400 */
[--C-:B------:R-:W-:Y:S01]  /*4460*/  FFMA.FTZ R193, R157, UR10, -R212.reuse ;  /* 0x0000000a9dc17c23 */ /* 0x100fe200080108d4 */
[--C-:B------:R-:W-:Y:S01]  /*4470*/  FFMA.FTZ R13, R159, UR10, -R212.reuse ;  /* 0x0000000a9f0d7c23 */ /* 0x100fe200080108d4 */
[----:B------:R-:W-:Y:S01]  /*4480*/  FMNMX.FTZ R11, R158, R11, !PT ;  /* 0x0000000b9e0b7209 */ /* 0x000fe20007810000 */
[--C-:B------:R-:W-:Y:S01]  /*4490*/  FFMA.FTZ R180, R180, UR10, -R212.reuse ;  /* 0x0000000ab4b47c23 */ /* 0x100fe200080108d4 */
[--C-:B------:R-:W-:Y:S01]  /*44a0*/  FFMA.FTZ R8, R166, UR10, -R212.reuse ;  /* 0x0000000aa6087c23 */ /* 0x100fe200080108d4 */
[--C-:B------:R-:W-:Y:S01]  /*44b0*/  FFMA.FTZ R166, R168, UR10, -R212.reuse ;  /* 0x0000000aa8a67c23 */ /* 0x100fe200080108d4 */
[----:B------:R-:W-:Y:S01]  /*44c0*/  FMNMX.FTZ R11, R160, R11, !PT ;  /* 0x0000000ba00b7209 */ /* 0x000fe20007810000 */
[----:B------:R-:W4:Y:S01]  /*44d0*/  MUFU.TANH R179, R179 ;  /* 0x000000b300b37308 */ /* 0x000f220000002400 */
[--C-:B------:R-:W-:Y:S01]  /*44e0*/  FFMA.FTZ R168, R170, UR10, -R212.reuse ;  /* 0x0000000aaaa87c23 */ /* 0x100fe200080108d4 */
[--C-:B------:R-:W-:Y:S01]  /*44f0*/  FFMA.FTZ R170, R172, UR10, -R212.reuse ;  /* 0x0000000aacaa7c23 */ /* 0x100fe200080108d4 */
[----:B-1----:R-:W-:Y:S01]  /*4500*/  FMNMX.FTZ R11, R162, R11, !PT ;  /* 0x0000000ba20b7209 */ /* 0x002fe20007810000 */
[--C-:B------:R-:W-:Y:S01]  /*4510*/  FFMA.FTZ R172, R174, UR10, -R212.reuse ;  /* 0x0000000aaeac7c23 */ /* 0x100fe200080108d4 */
[--C-:B------:R-:W-:Y:S01]  /*4520*/  FFMA.FTZ R174, R181, UR10, -R212.reuse ;  /* 0x0000000ab5ae7c23 */ /* 0x100fe200080108d4 */
[----:B------:R-:W-:Y:S01]  /*4530*/  FFMA.FTZ R196, R161, UR10, -R212 ;  /* 0x0000000aa1c47c23 */ /* 0x000fe200080108d4 */
[----:B---3--:R-:W-:Y:S01]  /*4540*/  FMNMX.FTZ R4, R164, R11, !PT ;  /* 0x0000000ba4047209 */ /* 0x008fe20007810000 */
[----:B------:R-:W1:Y:S03]  /*4550*/  MUFU.TANH R182, R182 ;  /* 0x000000b600b67308 */ /* 0x000e660000002400 */
[----:B0-----:R-:W-:-:S04]  /*4560*/  FMNMX.FTZ R11, R175, R4, !PT ;  /* 0x00000004af0b7209 */ /* 0x001fc80007810000 */
[----:B--2---:R-:W-:Y:S01]  /*4570*/  FMNMX.FTZ R4, R178, R11, !PT ;  /* 0x0000000bb2047209 */ /* 0x004fe20007810000 */
[----:B------:R-:W0:Y:S03]  /*4580*/  MUFU.TANH R183, R183 ;  /* 0x000000b700b77308 */ /* 0x000e260000002400 */
[----:B----4-:R-:W-:-:S05]  /*4590*/  FMNMX.FTZ R11, R179, R4, !PT ;  /* 0x00000004b30b7209 */ /* 0x010fca0007810000 */
[----:B------:R-:W2:Y:S01]  /*45a0*/  MUFU.TANH R184, R184 ;  /* 0x000000b800b87308 */ /* 0x000ea20000002400 */
[----:B-1----:R-:W-:-:S07]  /*45b0*/  FMNMX.FTZ R4, R182, R11, !PT ;  /* 0x0000000bb6047209 */ /* 0x002fce0007810000 */
[----:B------:R-:W1:Y:S01]  /*45c0*/  MUFU.TANH R185, R185 ;  /* 0x000000b900b97308 */ /* 0x000e620000002400 */
[----:B0-----:R-:W-:-:S07]  /*45d0*/  FMNMX.FTZ R11, R183, R4, !PT ;  /* 0x00000004b70b7209 */ /* 0x001fce0007810000 */
[----:B------:R-:W0:Y:S01]  /*45e0*/  MUFU.TANH R186, R186 ;  /* 0x000000ba00ba7308 */ /* 0x000e220000002400 */
[----:B--2---:R-:W-:-:S07]  /*45f0*/  FMNMX.FTZ R4, R184, R11, !PT ;  /* 0x0000000bb8047209 */ /* 0x004fce0007810000 */
[----:B------:R-:W2:Y:S01]  /*4600*/  MUFU.TANH R187, R187 ;  /* 0x000000bb00bb7308 */ /* 0x000ea20000002400 */
[----:B-1----:R-:W-:-:S07]  /*4610*/  FMNMX.FTZ R11, R185, R4, !PT ;  /* 0x00000004b90b7209 */ /* 0x002fce0007810000 */
[----:B------:R-:W1:Y:S01]  /*4620*/  MUFU.TANH R188, R188 ;  /* 0x000000bc00bc7308 */ /* 0x000e620000002400 */
[----:B0-----:R-:W-:-:S07]  /*4630*/  FMNMX.FTZ R4, R186, R11, !PT ;  /* 0x0000000bba047209 */ /* 0x001fce0007810000 */
[----:B------:R-:W0:Y:S01]  /*4640*/  MUFU.TANH R189, R189 ;  /* 0x000000bd00bd7308 */ /* 0x000e220000002400 */
[----:B--2---:R-:W-:-:S07]  /*4650*/  FMNMX.FTZ R11, R187, R4, !PT ;  /* 0x00000004bb0b7209 */ /* 0x004fce0007810000 */
[----:B------:R-:W2:Y:S01]  /*4660*/  MUFU.TANH R190, R190 ;  /* 0x000000be00be7308 */ /* 0x000ea20000002400 */
[----:B-1----:R-:W-:Y:S01]  /*4670*/  FMNMX.FTZ R4, R188, R11, !PT ;  /* 0x0000000bbc047209 */ /* 0x002fe20007810000 */
[----:B------:R-:W-:-:S06]  /*4680*/  FFMA.FTZ R11, R163, UR10, -R212 ;  /* 0x0000000aa30b7c23 */ /* 0x000fcc00080108d4 */
[----:B------:R-:W1:Y:S01]  /*4690*/  MUFU.TANH R191, R191 ;  /* 0x000000bf00bf7308 */ /* 0x000e620000002400 */
[----:B0-----:R-:W-:-:S07]  /*46a0*/  FMNMX.FTZ R153, R189, R4, !PT ;  /* 0x00000004bd997209 */ /* 0x001fce0007810000 */
[----:B------:R-:W0:Y:S01]  /*46b0*/  MUFU.EX2 R177, R177 ;  /* 0x000000b100b17308 */ /* 0x000e220000000800 */
[----:B--2---:R-:W-:-:S07]  /*46c0*/  FMNMX.FTZ R4, R190, R153, !PT ;  /* 0x00000099be047209 */ /* 0x004fce0007810000 */
[----:B------:R-:W2:Y:S01]  /*46d0*/  MUFU.EX2 R192, R192 ;  /* 0x000000c000c07308 */ /* 0x000ea20000000800 */
[----:B-1----:R-:W-:-:S05]  /*46e0*/  FMNMX.FTZ R4, R191, R4, !PT ;  /* 0x00000004bf047209 */ /* 0x002fca0007810000 */
[----:B------:R-:W1:Y:S02]  /*46f0*/  SHFL.BFLY PT, R153, R4, 0x2, 0x1f ;  /* 0x0c401f0004997f89 */ /* 0x000e6400000e0000 */
[----:B------:R-:W3:Y:S01]  /*4700*/  MUFU.EX2 R195, R195 ;  /* 0x000000c300c37308 */ /* 0x000ee20000000800 */
[-C--:B0-----:R-:W-:Y:S01]  /*4710*/  FMUL.FTZ R24, R24, R177.reuse ;  /* 0x000000b118187220 */ /* 0x081fe20000410000 */
[-C--:B------:R-:W-:Y:S01]  /*4720*/  FMUL.FTZ R25, R25, R177.reuse ;  /* 0x000000b119197220 */ /* 0x080fe20000410000 */
[-C--:B------:R-:W-:Y:S01]  /*4730*/  FMUL.FTZ R28, R28, R177.reuse ;  /* 0x000000b11c1c7220 */ /* 0x080fe20000410000 */
[-C--:B------:R-:W-:Y:S01]  /*4740*/  FMUL.FTZ R29, R29, R177.reuse ;  /* 0x000000b11d1d7220 */ /* 0x080fe20000410000 */
[-C--:B------:R-:W-:Y:S01]  /*4750*/  FMUL.FTZ R32, R32, R177.reuse ;  /* 0x000000b120207220 */ /* 0x080fe20000410000 */
[-C--:B------:R-:W-:Y:S01]  /*4760*/  FMUL.FTZ R33, R33, R177.reuse ;  /* 0x000000b121217220 */ /* 0x080fe20000410000 */
[-C--:B------:R-:W-:Y:S01]  /*4770*/  FMUL.FTZ R36, R36, R177.reuse ;  /* 0x000000b124247220 */ /* 0x080fe20000410000 */
[----:B------:R-:W0:Y:S01]  /*4780*/  MUFU.EX2 R197, R197 ;  /* 0x000000c500c57308 */ /* 0x000e220000000800 */
[----:B--2---:R-:W-:Y:S01]  /*4790*/  FFMA.FTZ R6, R177, R6, R192 ;  /* 0x00000006b1067223 */ /* 0x004fe200000100c0 */
[-C--:B------:R-:W-:Y:S01]  /*47a0*/  FMUL.FTZ R37, R37, R177.reuse ;  /* 0x000000b125257220 */ /* 0x080fe20000410000 */
[-C--:B------:R-:W-:Y:S01]  /*47b0*/  FMUL.FTZ R40, R40, R177.reuse ;  /* 0x000000b128287220 */ /* 0x080fe20000410000 */
[-C--:B------:R-:W-:Y:S01]  /*47c0*/  FMUL.FTZ R41, R41, R177.reuse ;  /* 0x000000b129297220 */ /* 0x080fe20000410000 */
[-C--:B------:R-:W-:Y:S01]  /*47d0*/  FMUL.FTZ R44, R44, R177.reuse ;  /* 0x000000b12c2c7220 */ /* 0x080fe20000410000 */
[-C--:B------:R-:W-:Y:S01]  /*47e0*/  FMUL.FTZ R45, R45, R177.reuse ;  /* 0x000000b12d2d7220 */ /* 0x080fe20000410000 */
[-C--:B------:R-:W-:Y:S01]  /*47f0*/  FMUL.FTZ R48, R48, R177.reuse ;  /* 0x000000b130307220 */ /* 0x080fe20000410000 */
[----:B------:R-:W2:Y:S01]  /*4800*/  MUFU.EX2 R210, R210 ;  /* 0x000000d200d27308 */ /* 0x000ea20000000800 */
[----:B---3--:R-:W-:Y:S01]  /*4810*/  FADD.FTZ R6, R195, R6 ;  /* 0x00000006c3067221 */ /* 0x008fe20000010000 */
[-C--:B------:R-:W-:Y:S01]  /*4820*/  FMUL.FTZ R49, R49, R177.reuse ;  /* 0x000000b131317220 */ /* 0x080fe20000410000 */
[-C--:B------:R-:W-:Y:S01]  /*4830*/  FMUL.FTZ R52, R52, R177.reuse ;  /* 0x000000b134347220 */ /* 0x080fe20000410000 */
[-C--:B------:R-:W-:Y:S01]  /*4840*/  FMUL.FTZ R53, R53, R177.reuse ;  /* 0x000000b135357220 */ /* 0x080fe20000410000 */
[----:B------:R-:W-:Y:S01]  /*4850*/  FMUL.FTZ R56, R56, R177 ;  /* 0x000000b138387220 */ /* 0x000fe20000410000 */
[----:B-1----:R-:W-:Y:S01]  /*4860*/  FMNMX.FTZ R153, R4, R153, !PT ;  /* 0x0000009904997209 */ /* 0x002fe20007810000 */
[-C--:B------:R-:W-:Y:S01]  /*4870*/  FMUL.FTZ R57, R57, R177.reuse ;  /* 0x000000b139397220 */ /* 0x080fe20000410000 */
[----:B------:R-:W1:Y:S01]  /*4880*/  MUFU.EX2 R21, R21 ;  /* 0x0000001500157308 */ /* 0x000e620000000800 */
[----:B0-----:R-:W-:Y:S01]  /*4890*/  FADD.FTZ R181, R197, R6 ;  /* 0x00000006c5b57221 */ /* 0x001fe20000010000 */
[-C--:B------:R-:W-:Y:S01]  /*48a0*/  FMUL.FTZ R60, R60, R177.reuse ;  /* 0x000000b13c3c7220 */ /* 0x080fe20000410000 */
[----:B------:R-:W0:Y:S01]  /*48b0*/  SHFL.BFLY PT, R4, R153, 0x1, 0x1f ;  /* 0x0c201f0099047f89 */ /* 0x000e2200000e0000 */
        /* <DEDUP_REMOVED lines=23> */
[----:B0-----:R-:W-:Y:S01]  /*4a30*/  FMNMX.FTZ R4, R153, R4, !PT ;  /* 0x0000000499047209 */ /* 0x001fe20007810000 */
[-C--:B------:R-:W-:Y:S01]  /*4a40*/  FMUL.FTZ R101, R101, R177.reuse ;  /* 0x000000b165657220 */ /* 0x080fe20000410000 */
[-C--:B------:R-:W-:Y:S01]  /*4a50*/  FMUL.FTZ R104, R104, R177.reuse ;  /* 0x000000b168687220 */ /* 0x080fe20000410000 */
[-C--:B------:R-:W-:Y:S01]  /*4a60*/  FMUL.FTZ R105, R105, R177.reuse ;  /* 0x000000b169697220 */ /* 0x080fe20000410000 */
[-C--:B------:R-:W-:Y:S01]  /*4a70*/  FMUL.FTZ R108, R108, R177.reuse ;  /* 0x000000b16c6c7220 */ /* 0x080fe20000410000 */
[C---:B------:R-:W-:Y:S01]  /*4a80*/  FADD.FTZ R153, -R4.reuse, R9 ;  /* 0x0000000904997221 */ /* 0x040fe20000010100 */
[----:B------:R-:W-:Y:S01]  /*4a90*/  FMUL.FTZ R155, R4, UR10 ;  /* 0x0000000a049b7c20 */ /* 0x000fe20008410000 */
[----:B------:R0:W-:Y:S01]  /*4aa0*/  MUFU.EX2 R9, R180 ;  /* 0x000000b400097308 */ /* 0x0001e20000000800 */
[----:B------:R-:W-:Y:S01]  /*4ab0*/  FMUL.FTZ R109, R109, R177 ;  /* 0x000000b16d6d7220 */ /* 0x000fe20000410000 */
[----:B------:R-:W-:Y:S01]  /*4ac0*/  FMUL.FTZ R176, R153, UR10 ;  /* 0x0000000a99b07c20 */ /* 0x000fe20008410000 */
        /* <DEDUP_REMOVED lines=12> */
[--C-:B0-----:R-:W-:Y:S01]  /*4b90*/  FFMA.FTZ R180, R158, UR10, -R155.reuse ;  /* 0x0000000a9eb47c23 */ /* 0x101fe2000801089b */
[----:B------:R-:W0:Y:S01]  /*4ba0*/  MUFU.EX2 R153, R153 ;  /* 0x0000009900997308 */ /* 0x000e220000000800 */
[----:B------:R-:W-:Y:S01]  /*4bb0*/  FFMA.FTZ R161, R160, UR10, -R155 ;  /* 0x0000000aa0a17c23 */ /* 0x000fe2000801089b */
[----:B--2---:R-:W-:Y:S01]  /*4bc0*/  FADD.FTZ R154, R210, R181 ;  /* 0x000000b5d29a7221 */ /* 0x004fe20000010000 */
[--C-:B------:R-:W-:Y:S01]  /*4bd0*/  FFMA.FTZ R162, R162, UR10, -R155.reuse ;  /* 0x0000000aa2a27c23 */ /* 0x100fe2000801089b */
[--C-:B------:R-:W-:Y:S01]  /*4be0*/  FFMA.FTZ R6, R183, UR10, -R155.reuse ;  /* 0x0000000ab7067c23 */ /* 0x100fe2000801089b */
[--C-:B------:R-:W-:Y:S01]  /*4bf0*/  FFMA.FTZ R182, R182, UR10, -R155.reuse ;  /* 0x0000000ab6b67c23 */ /* 0x100fe2000801089b */
[----:B-1----:R-:W-:Y:S01]  /*4c00*/  FADD.FTZ R183, R21, R154 ;  /* 0x0000009a15b77221 */ /* 0x002fe20000010000 */
[--C-:B------:R-:W-:Y:S01]  /*4c10*/  FFMA.FTZ R185, R185, UR10, -R155.reuse ;  /* 0x0000000ab9b97c23 */ /* 0x100fe2000801089b */
[----:B------:R-:W1:Y:S01]  /*4c20*/  MUFU.EX2 R10, R10 ;  /* 0x0000000a000a7308 */ /* 0x000e620000000800 */
[----:B------:R-:W-:Y:S01]  /*4c30*/  FFMA.FTZ R181, R186, UR10, -R155 ;  /* 0x0000000abab57c23 */ /* 0x000fe2000801089b */
[----:B---3--:R-:W-:Y:S01]  /*4c40*/  FADD.FTZ R183, R194, R183 ;  /* 0x000000b7c2b77221 */ /* 0x008fe20000010000 */
[--C-:B------:R-:W-:Y:S01]  /*4c50*/  FFMA.FTZ R187, R187, UR10, -R155.reuse ;  /* 0x0000000abbbb7c23 */ /* 0x100fe2000801089b */
[--C-:B------:R-:W-:Y:S01]  /*4c60*/  FFMA.FTZ R188, R188, UR10, -R155.reuse ;  /* 0x0000000abcbc7c23 */ /* 0x100fe2000801089b */
[----:B------:R-:W-:Y:S01]  /*4c70*/  FFMA.FTZ R189, R189, UR10, -R155 ;  /* 0x0000000abdbd7c23 */ /* 0x000fe2000801089b */
[----:B----4-:R-:W-:Y:S01]  /*4c80*/  FADD.FTZ R154, R14, R183 ;  /* 0x000000b70e9a7221 */ /* 0x010fe20000010000 */
[----:B------:R-:W-:Y:S01]  /*4c90*/  FFMA.FTZ R190, R190, UR10, -R155 ;  /* 0x0000000abebe7c23 */ /* 0x000fe2000801089b */
[----:B------:R-:W2:Y:S01]  /*4ca0*/  MUFU.EX2 R12, R12 ;  /* 0x0000000c000c7308 */ /* 0x000ea20000000800 */
[----:B0-----:R-:W-:Y:S01]  /*4cb0*/  FFMA.FTZ R179, R176, R5, R153 ;  /* 0x00000005b0b37223 */ /* 0x001fe20000010099 */
[----:B------:R-:W-:Y:S01]  /*4cc0*/  FADD.FTZ R154, R193, R154 ;  /* 0x0000009ac19a7221 */ /* 0x000fe20000010000 */
[----:B------:R-:W-:Y:S01]  /*4cd0*/  FFMA.FTZ R191, R191, UR10, -R155 ;  /* 0x0000000abfbf7c23 */ /* 0x000fe2000801089b */
[-C--:B------:R-:W-:Y:S01]  /*4ce0*/  FMUL.FTZ R112, R112, R177.reuse ;  /* 0x000000b170707220 */ /* 0x080fe20000410000 */
[-C--:B------:R-:W-:Y:S01]  /*4cf0*/  FMUL.FTZ R113, R113, R177.reuse ;  /* 0x000000b171717220 */ /* 0x080fe20000410000 */
[-C--:B------:R-:W-:Y:S01]  /*4d00*/  FMUL.FTZ R116, R116, R177.reuse ;  /* 0x000000b174747220 */ /* 0x080fe20000410000 */
[----:B------:R-:W-:Y:S01]  /*4d10*/  FMUL.FTZ R117, R117, R177 ;  /* 0x000000b175757220 */ /* 0x000fe20000410000 */
[----:B------:R-:W0:Y:S01]  /*4d20*/  MUFU.EX2 R15, R15 ;  /* 0x0000000f000f7308 */ /* 0x000e220000000800 */
[C---:B-1----:R-:W-:Y:S01]  /*4d30*/  FADD.FTZ R179, R10.reuse, R179 ;  /* 0x000000b30ab37221 */ /* 0x042fe20000010000 */
[----:B------:R-:W-:Y:S01]  /*4d40*/  F2FP.BF16.F32.PACK_AB R153, R10, R153 ;  /* 0x000000990a99723e */ /* 0x000fe200000010ff */
[-C--:B------:R-:W-:Y:S01]  /*4d50*/  FMUL.FTZ R120, R120, R177.reuse ;  /* 0x000000b178787220 */ /* 0x080fe20000410000 */
[-C--:B------:R-:W-:Y:S01]  /*4d60*/  FMUL.FTZ R121, R121, R177.reuse ;  /* 0x000000b179797220 */ /* 0x080fe20000410000 */
[-C--:B------:R-:W-:Y:S01]  /*4d70*/  FMUL.FTZ R124, R124, R177.reuse ;  /* 0x000000b17c7c7220 */ /* 0x080fe20000410000 */
[-C--:B------:R-:W-:Y:S01]  /*4d80*/  FMUL.FTZ R125, R125, R177.reuse ;  /* 0x000000b17d7d7220 */ /* 0x080fe20000410000 */
[-C--:B------:R-:W-:Y:S01]  /*4d90*/  FMUL.FTZ R128, R128, R177.reuse ;  /* 0x000000b180807220 */ /* 0x080fe20000410000 */
[----:B------:R-:W1:Y:S01]  /*4da0*/  MUFU.EX2 R157, R157 ;  /* 0x0000009d009d7308 */ /* 0x000e620000000800 */
[----:B--2---:R-:W-:Y:S01]  /*4db0*/  FADD.FTZ R152, R12, R179 ;  /* 0x000000b30c987221 */ /* 0x004fe20000010000 */
[----:B------:R-:W-:Y:S01]  /*4dc0*/  FFMA.FTZ R179, R184, UR10, -R155 ;  /* 0x0000000ab8b37c23 */ /* 0x000fe2000801089b */
[-C--:B------:R-:W-:Y:S01]  /*4dd0*/  FMUL.FTZ R129, R129, R177.reuse ;  /* 0x000000b181817220 */ /* 0x080fe20000410000 */
[-C--:B------:R-:W-:Y:S01]  /*4de0*/  FMUL.FTZ R132, R132, R177.reuse ;  /* 0x000000b184847220 */ /* 0x080fe20000410000 */
[-C--:B------:R-:W-:Y:S01]  /*4df0*/  FMUL.FTZ R133, R133, R177.reuse ;  /* 0x000000b185857220 */ /* 0x080fe20000410000 */
[-C--:B------:R-:W-:Y:S01]  /*4e00*/  FMUL.FTZ R136, R136, R177.reuse ;  /* 0x000000b188887220 */ /* 0x080fe20000410000 */
[-C--:B------:R-:W-:Y:S01]  /*4e10*/  FMUL.FTZ R137, R137, R177.reuse ;  /* 0x000000b189897220 */ /* 0x080fe20000410000 */
[----:B------:R-:W2:Y:S01]  /*4e20*/  MUFU.EX2 R20, R20 ;  /* 0x0000001400147308 */ /* 0x000ea20000000800 */
[----:B0-----:R-:W-:Y:S01]  /*4e30*/  FADD.FTZ R152, R15, R152 ;  /* 0x000000980f987221 */ /* 0x001fe20000010000 */
[-C--:B------:R-:W-:Y:S01]  /*4e40*/  FMUL.FTZ R140, R140, R177.reuse ;  /* 0x000000b18c8c7220 */ /* 0x080fe20000410000 */
[-C--:B------:R-:W-:Y:S01]  /*4e50*/  FMUL.FTZ R141, R141, R177.reuse ;  /* 0x000000b18d8d7220 */ /* 0x080fe20000410000 */
[-C--:B------:R-:W-:Y:S01]  /*4e60*/  FMUL.FTZ R144, R144, R177.reuse ;  /* 0x000000b190907220 */ /* 0x080fe20000410000 */
[-C--:B------:R-:W-:Y:S01]  /*4e70*/  FMUL.FTZ R145, R145, R177.reuse ;  /* 0x000000b191917220 */ /* 0x080fe20000410000 */
[-C--:B------:R-:W-:Y:S01]  /*4e80*/  FMUL.FTZ R148, R148, R177.reuse ;  /* 0x000000b194947220 */ /* 0x080fe20000410000 */
[----:B------:R-:W-:Y:S01]  /*4e90*/  FMUL.FTZ R149, R149, R177 ;  /* 0x000000b195957220 */ /* 0x000fe20000410000 */
[----:B------:R-:W0:Y:S01]  /*4ea0*/  MUFU.EX2 R159, R159 ;  /* 0x0000009f009f7308 */ /* 0x000e220000000800 */
        /* <DEDUP_REMOVED lines=24> */
[C---:B-1----:R-:W-:Y:S01]  /*5030*/  FADD.FTZ R152, R180.reuse, R183 ;  /* 0x000000b7b4987221 */ /* 0x042fe20000010000 */
[----:B------:R-:W-:Y:S01]  /*5040*/  F2FP.BF16.F32.PACK_AB R159, R180, R159 ;  /* 0x0000009fb49f723e */ /* 0x000fe200000010ff */
[-C--:B------:R-:W-:Y:S01]  /*5050*/  FMUL.FTZ R59, R59, R176.reuse ;  /* 0x000000b03b3b7220 */ /* 0x080fe20000410000 */
[-C--:B------:R-:W-:Y:S01]  /*5060*/  FMUL.FTZ R62, R62, R176.reuse ;  /* 0x000000b03e3e7220 */ /* 0x080fe20000410000 */
[-C--:B------:R-:W-:Y:S01]  /*5070*/  FMUL.FTZ R63, R63, R176.reuse ;  /* 0x000000b03f3f7220 */ /* 0x080fe20000410000 */
[-C--:B------:R-:W-:Y:S01]  /*5080*/  FMUL.FTZ R66, R66, R176.reuse ;  /* 0x000000b042427220 */ /* 0x080fe20000410000 */
[----:B------:R-:W-:Y:S01]  /*5090*/  FMUL.FTZ R67, R67, R176 ;  /* 0x000000b043437220 */ /* 0x000fe20000410000 */
[----:B------:R-:W1:Y:S01]  /*50a0*/  MUFU.EX2 R162, R162 ;  /* 0x000000a200a27308 */ /* 0x000e620000000800 */
[----:B--2---:R-:W-:Y:S01]  /*50b0*/  FADD.FTZ R155, R161, R152 ;  /* 0x00000098a19b7221 */ /* 0x004fe20000010000 */
        /* <DEDUP_REMOVED lines=8> */
[----:B------:R-:W-:Y:S01]  /*5140*/  F2FP.BF16.F32.PACK_AB R154, R210, R197 ;  /* 0x000000c5d29a723e */ /* 0x000fe200000010ff */
[-C--:B------:R-:W-:Y:S01]  /*5150*/  FMUL.FTZ R79, R79, R176.reuse ;  /* 0x000000b04f4f7220 */ /* 0x080fe20000410000 */
[-C--:B------:R-:W-:Y:S01]  /*5160*/  FMUL.FTZ R82, R82, R176.reuse ;  /* 0x000000b052527220 */ /* 0x080fe20000410000 */
[-C--:B------:R-:W-:Y:S01]  /*5170*/  FMUL.FTZ R83, R83, R176.reuse ;  /* 0x000000b053537220 */ /* 0x080fe20000410000 */
[-C--:B------:R-:W-:Y:S01]  /*5180*/  FMUL.FTZ R86, R86, R176.reuse ;  /* 0x000000b056567220 */ /* 0x080fe20000410000 */
[----:B------:R-:W-:Y:S01]  /*5190*/  FMUL.FTZ R87, R87, R176 ;  /* 0x000000b057577220 */ /* 0x000fe20000410000 */
[----:B------:R-:W-:Y:S01]  /*51a0*/  MUFU.EX2 R163, R163 ;  /* 0x000000a300a37308 */ /* 0x000fe20000000800 */
[----:B-1----:R-:W-:Y:S01]  /*51b0*/  FADD.FTZ R158, R162, R155 ;  /* 0x0000009ba29e7221 */ /* 0x002fe20000010000 */
[----:B------:R-:W-:Y:S01]  /*51c0*/  F2FP.BF16.F32.PACK_AB R155, R15, R12 ;  /* 0x0000000c0f9b723e */ /* 0x000fe200000010ff */
[-C--:B------:R-:W-:Y:S01]  /*51d0*/  FMUL.FTZ R90, R90, R176.reuse ;  /* 0x000000b05a5a7220 */ /* 0x080fe20000410000 */
[----:B------:R-:W-:Y:S01]  /*51e0*/  F2FP.BF16.F32.PACK_AB R161, R162, R161 ;  /* 0x000000a1a2a1723e */ /* 0x000fe200000010ff */
        /* <DEDUP_REMOVED lines=21> */
[----:B------:R-:W-:Y:S01]  /*5340*/  F2FP.BF16.F32.PACK_AB R156, R194, R21 ;  /* 0x00000015c29c723e */ /* 0x000fe200000010ff */
        /* <DEDUP_REMOVED lines=18> */
[----:B------:R-:W-:-:S03]  /*5470*/  FMUL.FTZ R151, R151, R176 ;  /* 0x000000b097977220 */ /* 0x000fc60000410000 */
[----:B------:R-:W-:Y:S08]  /*5480*/  MUFU.EX2 R178, R178 ;  /* 0x000000b200b27308 */ /* 0x000ff00000000800 */
[----:B------:R-:W1:Y:S01]  /*5490*/  MUFU.EX2 R165, R165 ;  /* 0x000000a500a57308 */ /* 0x000e620000000800 */
[----:B0-----:R-:W-:-:S07]  /*54a0*/  FADD.FTZ R160, R8, R183 ;  /* 0x000000b708a07221 */ /* 0x001fce0000010000 */
[----:B------:R-:W0:Y:S08]  /*54b0*/  MUFU.EX2 R5, R182 ;  /* 0x000000b600057308 */ /* 0x000e300000000800 */
[----:B------:R2:W-:Y:S01]  /*54c0*/  MUFU.EX2 R182, R185 ;  /* 0x000000b900b67308 */ /* 0x0005e20000000800 */
[----:B-1----:R-:W-:Y:S01]  /*54d0*/  FADD.FTZ R21, R165, R160 ;  /* 0x000000a0a5157221 */ /* 0x002fe20000010000 */
[----:B------:R-:W-:-:S06]  /*54e0*/  F2FP.BF16.F32.PACK_AB R160, R196, R13 ;  /* 0x0000000dc4a0723e */ /* 0x000fcc00000010ff */
[----:B------:R-:W1:Y:S01]  /*54f0*/  MUFU.EX2 R166, R166 ;  /* 0x000000a600a67308 */ /* 0x000e620000000800 */
[----:B--2---:R-:W-:Y:S01]  /*5500*/  FADD.FTZ R185, R163, R158 ;  /* 0x0000009ea3b97221 */ /* 0x004fe20000010000 */
[----:B------:R-:W-:Y:S02]  /*5510*/  F2FP.BF16.F32.PACK_AB R158, R193, R14 ;  /* 0x0000000ec19e723e */ /* 0x000fe400000010ff */
[C---:B------:R-:W-:Y:S01]  /*5520*/  F2FP.BF16.F32.PACK_AB R163, R164.reuse, R163 ;  /* 0x000000a3a4a3723e */ /* 0x040fe200000010ff */
[----:B------:R-:W-:Y:S01]  /*5530*/  FADD.FTZ R12, R164, R185 ;  /* 0x000000b9a40c7221 */ /* 0x000fe20000010000 */
[----:B------:R-:W-:Y:S02]  /*5540*/  F2FP.BF16.F32.PACK_AB R164, R165, R8 ;  /* 0x00000008a5a4723e */ /* 0x000fe400000010ff */
[----:B------:R-:W2:Y:S01]  /*5550*/  MUFU.EX2 R6, R6 ;  /* 0x0000000600067308 */ /* 0x000ea20000000800 */
[----:B------:R-:W-:Y:S01]  /*5560*/  FADD.FTZ R15, R175, R12 ;  /* 0x0000000caf0f7221 */ /* 0x000fe20000010000 */
[----:B------:R-:W-:-:S03]  /*5570*/  F2FP.BF16.F32.PACK_AB R165, R178, R175 ;  /* 0x000000afb2a5723e */ /* 0x000fc600000010ff */
[----:B------:R-:W-:-:S03]  /*5580*/  FADD.FTZ R12, R178, R15 ;  /* 0x0000000fb20c7221 */ /* 0x000fc60000010000 */
[----:B------:R-:W3:Y:S01]  /*5590*/  MUFU.EX2 R167, R167 ;  /* 0x000000a700a77308 */ /* 0x000ee20000000800 */
[----:B0-----:R-:W-:Y:S01]  /*55a0*/  FADD.FTZ R13, R5, R12 ;  /* 0x0000000c050d7221 */ /* 0x001fe20000010000 */
[----:B-1----:R-:W-:-:S06]  /*55b0*/  FADD.FTZ R14, R166, R21 ;  /* 0x00000015a60e7221 */ /* 0x002fcc0000010000 */
[----:B------:R-:W0:Y:S01]  /*55c0*/  MUFU.EX2 R179, R179 ;  /* 0x000000b300b37308 */ /* 0x000e220000000800 */
[----:B--2---:R-:W-:-:S07]  /*55d0*/  FADD.FTZ R12, R6, R13 ;  /* 0x0000000d060c7221 */ /* 0x004fce0000010000 */
[----:B------:R-:W1:Y:S01]  /*55e0*/  MUFU.EX2 R168, R168 ;  /* 0x000000a800a87308 */ /* 0x000e620000000800 */
[C---:B---3--:R-:W-:Y:S01]  /*55f0*/  FADD.FTZ R15, R167.reuse, R14 ;  /* 0x0000000ea70f7221 */ /* 0x048fe20000010000 */
[----:B------:R-:W-:Y:S02]  /*5600*/  F2FP.BF16.F32.PACK_AB R166, R167, R166 ;  /* 0x000000a6a7a6723e */ /* 0x000fe400000010ff */
[----:B------:R-:W-:-:S04]  /*5610*/  F2FP.BF16.F32.PACK_AB R167, R6, R5 ;  /* 0x0000000506a7723e */ /* 0x000fc800000010ff */
[----:B------:R-:W2:Y:S01]  /*5620*/  MUFU.EX2 R169, R169 ;  /* 0x000000a900a97308 */ /* 0x000ea20000000800 */
[----:B0-----:R-:W-:-:S04]  /*5630*/  FADD.FTZ R11, R179, R12 ;  /* 0x0000000cb30b7221 */ /* 0x001fc80000010000 */
[----:B------:R-:W-:-:S03]  /*5640*/  FADD.FTZ R8, R182, R11 ;  /* 0x0000000bb6087221 */ /* 0x000fc60000010000 */
[----:B------:R-:W0:Y:S01]  /*5650*/  MUFU.EX2 R181, R181 ;  /* 0x000000b500b57308 */ /* 0x000e220000000800 */
[----:B-1----:R-:W-:-:S07]  /*5660*/  FADD.FTZ R14, R168, R15 ;  /* 0x0000000fa80e7221 */ /* 0x002fce0000010000 */
[----:B------:R-:W1:Y:S01]  /*5670*/  MUFU.EX2 R170, R170 ;  /* 0x000000aa00aa7308 */ /* 0x000e620000000800 */
[C---:B--2---:R-:W-:Y:S01]  /*5680*/  FADD.FTZ R13, R169.reuse, R14 ;  /* 0x0000000ea90d7221 */ /* 0x044fe20000010000 */
[----:B------:R-:W-:Y:S02]  /*5690*/  F2FP.BF16.F32.PACK_AB R168, R169, R168 ;  /* 0x000000a8a9a8723e */ /* 0x000fe400000010ff */
[----:B------:R-:W-:-:S04]  /*56a0*/  F2FP.BF16.F32.PACK_AB R169, R182, R179 ;  /* 0x000000b3b6a9723e */ /* 0x000fc800000010ff */
[----:B------:R-:W2:Y:S01]  /*56b0*/  MUFU.EX2 R10, R187 ;  /* 0x000000bb000a7308 */ /* 0x000ea20000000800 */
[----:B0-----:R-:W-:-:S07]  /*56c0*/  FADD.FTZ R11, R181, R8 ;  /* 0x00000008b50b7221 */ /* 0x001fce0000010000 */
[----:B------:R-:W0:Y:S01]  /*56d0*/  MUFU.EX2 R171, R171 ;  /* 0x000000ab00ab7308 */ /* 0x000e220000000800 */
[----:B-1----:R-:W-:-:S07]  /*56e0*/  FADD.FTZ R12, R170, R13 ;  /* 0x0000000daa0c7221 */ /* 0x002fce0000010000 */
[----:B------:R-:W1:Y:S01]  /*56f0*/  MUFU.EX2 R188, R188 ;  /* 0x000000bc00bc7308 */ /* 0x000e620000000800 */
[----:B--2---:R-:W-:-:S07]  /*5700*/  FADD.FTZ R11, R10, R11 ;  /* 0x0000000b0a0b7221 */ /* 0x004fce0000010000 */
[----:B------:R-:W2:Y:S01]  /*5710*/  MUFU.EX2 R172, R172 ;  /* 0x000000ac00ac7308 */ /* 0x000ea20000000800 */
[C---:B0-----:R-:W-:Y:S01]  /*5720*/  FADD.FTZ R5, R171.reuse, R12 ;  /* 0x0000000cab057221 */ /* 0x041fe20000010000 */
[----:B------:R-:W-:Y:S02]  /*5730*/  F2FP.BF16.F32.PACK_AB R170, R171, R170 ;  /* 0x000000aaabaa723e */ /* 0x000fe400000010ff */
[----:B------:R-:W-:-:S04]  /*5740*/  F2FP.BF16.F32.PACK_AB R171, R10, R181 ;  /* 0x000000b50aab723e */ /* 0x000fc800000010ff */
[----:B------:R-:W0:Y:S01]  /*5750*/  MUFU.EX2 R189, R189 ;  /* 0x000000bd00bd7308 */ /* 0x000e220000000800 */
[----:B-1----:R-:W-:-:S07]  /*5760*/  FADD.FTZ R8, R188, R11 ;  /* 0x0000000bbc087221 */ /* 0x002fce0000010000 */
[----:B------:R-:W1:Y:S01]  /*5770*/  MUFU.EX2 R173, R173 ;  /* 0x000000ad00ad7308 */ /* 0x000e620000000800 */
[----:B--2---:R-:W-:-:S07]  /*5780*/  FADD.FTZ R6, R172, R5 ;  /* 0x00000005ac067221 */ /* 0x004fce0000010000 */
[----:B------:R-:W2:Y:S01]  /*5790*/  MUFU.EX2 R190, R190 ;  /* 0x000000be00be7308 */ /* 0x000ea20000000800 */
[----:B0-----:R-:W-:-:S07]  /*57a0*/  FADD.FTZ R11, R189, R8 ;  /* 0x00000008bd0b7221 */ /* 0x001fce0000010000 */
[----:B------:R-:W0:Y:S01]  /*57b0*/  MUFU.EX2 R174, R174 ;  /* 0x000000ae00ae7308 */ /* 0x000e220000000800 */
[C---:B-1----:R-:W-:Y:S01]  /*57c0*/  FADD.FTZ R5, R173.reuse, R6 ;  /* 0x00000006ad057221 */ /* 0x042fe20000010000 */
[----:B------:R-:W-:Y:S02]  /*57d0*/  F2FP.BF16.F32.PACK_AB R172, R173, R172 ;  /* 0x000000acadac723e */ /* 0x000fe400000010ff */
[----:B------:R-:W-:-:S04]  /*57e0*/  F2FP.BF16.F32.PACK_AB R173, R189, R188 ;  /* 0x000000bcbdad723e */ /* 0x000fc800000010ff */
[----:B------:R-:W1:Y:S01]  /*57f0*/  MUFU.EX2 R175, R191 ;  /* 0x000000bf00af7308 */ /* 0x000e620000000800 */
[----:B--2---:R-:W-:Y:S01]  /*5800*/  FADD.FTZ R8, R190, R11 ;  /* 0x0000000bbe087221 */ /* 0x004fe20000010000 */
[----:B0-----:R-:W-:Y:S01]  /*5810*/  FADD.FTZ R6, R174, R5 ;  /* 0x00000005ae067221 */ /* 0x001fe20000010000 */
[----:B------:R-:W-:-:S03]  /*5820*/  F2FP.BF16.F32.PACK_AB R174, R9, R174 ;  /* 0x000000ae09ae723e */ /* 0x000fc600000010ff */
[----:B------:R-:W-:Y:S01]  /*5830*/  FADD.FTZ R6, R9, R6 ;  /* 0x0000000609067221 */ /* 0x000fe20000010000 */
[C---:B-1----:R-:W-:Y:S01]  /*5840*/  FADD.FTZ R5, R175.reuse, R8 ;  /* 0x00000008af057221 */ /* 0x042fe20000010000 */
[----:B------:R-:W-:Y:S01]  /*5850*/  F2FP.BF16.F32.PACK_AB R175, R175, R190 ;  /* 0x000000beafaf723e */ /* 0x000fe200000010ff */
[----:B------:R-:W-:Y:S06]  /*5860*/  @!P0 BRA `(.L_x_413) ;  /* 0x0000000000048947 */ /* 0x000fec0003800000 */
[----:B------:R-:W-:Y:S01]  /*5870*/  BPT.TRAP 0x1 ;  /* 0x000000040000795c */ /* 0x000fe20000300000 */
.L_x_413:
[----:B------:R0:W1:Y:S01]  /*5880*/  SYNCS.PHASECHK.TRANS64.TRYWAIT P2, [UR24+0x22850], R7 ;  /* 0x02285007ff0075a7 */ /* 0x0000620008040158 */
[----:B------:R-:W-:Y:S05]  /*5890*/  @!P0 BRA `(.L_x_414) ;  /* 0x0000000000048947 */ /* 0x000fea0003800000 */
[----:B------:R-:W-:Y:S01]  /*58a0*/  BPT.TRAP 0x1 ;  /* 0x000000040000795c */ /* 0x000fe20000300000 */
.L_x_414:
[----:B------:R-:W-:Y:S01]  /*58b0*/  IADD3 R8, R211, 0x8, RZ ;  /* 0x00000008d3087810 */ /* 0x000fe20007ffe0ff */
[----:B-1----:R-:W-:Y:S06]  /*58c0*/  @P2 BRA `(.L_x_415) ;  /* 0x0000000000082947 */ /* 0x002fec0003800000 */
[----:B------:R-:W1:Y:S02]  /*58d0*/  SYNCS.PHASECHK.TRANS64.TRYWAIT P2, [UR24+0x22850], R7 ;  /* 0x02285007ff0075a7 */ /* 0x000e640008040158 */
[----:B-1----:R-:W-:Y:S05]  /*58e0*/  @!P2 BRA `(.L_x_416) ;  /* 0x0000008c00bca947 */ /* 0x002fea0003800000 */
.L_x_415:
        /* <DEDUP_REMOVED lines=37> */
[----:B--2---:R-:W-:Y:S05]  /*5b40*/  @!P0 BRA `(.L_x_417) ;  /* 0x0000000000048947 */ /* 0x004fea0003800000 */
[----:B------:R-:W-:Y:S01]  /*5b50*/  BPT.TRAP 0x1 ;  /* 0x000000040000795c */ /* 0x000fe20000300000 */
.L_x_417:
[----:B------:R-:W-:Y:S01]  /*5b60*/  UIADD3 UR24, UR24, 0x22860, URZ ;  /* 0x0002286018187890 */ /* 0x000fe2000fffe03f */
[----:B------:R-:W-:Y:S02]  /*5b70*/  IMAD.MOV.U32 R9, RZ, RZ, R4 ;  /* 0x000000ffff097224 */ /* 0x000fe400078e0004 */
[----:B------:R-:W-:Y:S01]  /*5b80*/  IMAD.MOV.U32 R8, RZ, RZ, R3 ;  /* 0x000000ffff087224 */ /* 0x000fe200078e0003 */
[----:B------:R-:W-:-:S09]  /*5b90*/  UPRMT UR24, UR23, 0x654, UR24 ;  /* 0x0000065417187896 */ /* 0x000fd20008000018 */
[----:B------:R-:W-:Y:S01]  /*5ba0*/  SYNCS.ARRIVE.TRANS64.RED.A1T0 RZ, [UR24], RZ ;  /* 0x000000ffffff79a7 */ /* 0x000fe20008100418 */
[----:B------:R-:W-:Y:S05]  /*5bb0*/  @P1 BRA `(.L_x_418) ;  /* 0xffffffdc00381947 */ /* 0x000fea000383ffff */
.L_x_407:
[----:B01----:R-:W0:Y:S01]  /*5bc0*/  SHFL.BFLY PT, R7, R6, 0x2, 0x1f ;  /* 0x0c401f0006077f89 */ /* 0x003e2200000e0000 */
[----:B------:R-:W-:Y:S01]  /*5bd0*/  UIADD3 UR36, UR36, 0x1, URZ ;  /* 0x0000000124247890 */ /* 0x000fe2000fffe03f */
[----:B------:R-:W-:Y:S01]  /*5be0*/  IMAD.U32 R14, RZ, RZ, UR10 ;  /* 0x0000000aff0e7e24 */ /* 0x000fe2000f8e00ff */
[----:B------:R2:W-:Y:S06]  /*5bf0*/  BAR.ARV R0, 0x100 ;  /* 0x000400000000751d */ /* 0x0005ec0000002000 */
[----:B------:R-:W-:Y:S02]  /*5c00*/  UISETP.NE.AND UP0, UPT, UR36, 0x2, UPT ;  /* 0x000000022400788c */ /* 0x000fe4000bf05270 */
[----:B------:R-:W-:Y:S06]  /*5c10*/  BAR.ARV 0x8, 0x180 ;  /* 0x0206000000007b1d */ /* 0x000fec0000002000 */
[----:B--2---:R-:W-:Y:S01]  /*5c20*/  IMAD.MOV.U32 R0, RZ, RZ, RZ ;  /* 0x000000ffff007224 */ /* 0x004fe200078e00ff */
[----:B------:R-:W-:Y:S01]  /*5c30*/  USEL UR4, URZ, 0x1, UP0 ;  /* 0x000000013f047887 */ /* 0x000fe20008000000 */
[----:B------:R-:W1:Y:S01]  /*5c40*/  SHFL.BFLY PT, R10, R5, 0x2, 0x1f ;  /* 0x0c401f00050a7f89 */ /* 0x000e6200000e0000 */
[----:B------:R-:W-:Y:S01]  /*5c50*/  PLOP3.LUT P0, PT, PT, PT, PT, 0x8, 0x0 ;  /* 0x000000000000781c */ /* 0x000fe20003f0e170 */
[----:B------:R-:W-:Y:S01]  /*5c60*/  UIADD3 UR47, UR47, 0x1, URZ ;  /* 0x000000012f2f7890 */ /* 0x000fe2000fffe03f */
[----:B0-----:R-:W-:Y:S01]  /*5c70*/  FADD.FTZ R7, R7, R6 ;  /* 0x0000000607077221 */ /* 0x001fe20000010000 */
[----:B------:R-:W-:Y:S01]  /*5c80*/  IMAD.U32 R6, RZ, RZ, UR10 ;  /* 0x0000000aff067e24 */ /* 0x000fe2000f8e00ff */
[----:B------:R-:W-:-:S02]  /*5c90*/  USEL UR36, UR36, URZ, UP0 ;  /* 0x0000003f24247287 */ /* 0x000fc40008000000 */
[----:B------:R-:W-:Y:S01]  /*5ca0*/  ULOP3.LUT UR46, UR46, UR4, URZ, 0x3c, !UPT ;  /* 0x000000042e2e7292 */ /* 0x000fe2000f8e3c3f */
[----:B---3--:R-:W0:Y:S01]  /*5cb0*/  SHFL.BFLY PT, R8, R7, 0x1, 0x1f ;  /* 0x0c201f0007087f89 */ /* 0x008e2200000e0000 */
[----:B-1----:R-:W-:-:S05]  /*5cc0*/  FADD.FTZ R10, R10, R5 ;  /* 0x000000050a0a7221 */ /* 0x002fca0000010000 */
[----:B------:R-:W1:Y:S01]  /*5cd0*/  SHFL.BFLY PT, R9, R10, 0x1, 0x1f ;  /* 0x0c201f000a097f89 */ /* 0x000e6200000e0000 */
[----:B0-----:R-:W-:Y:S01]  /*5ce0*/  FADD.FTZ R11, R7, R8 ;  /* 0x00000008070b7221 */ /* 0x001fe20000010000 */
[----:B------:R-:W-:-:S04]  /*5cf0*/  IMAD.MOV.U32 R8, RZ, RZ, RZ ;  /* 0x000000ffff087224 */ /* 0x000fc800078e00ff */
[----:B------:R-:W-:-:S13]  /*5d00*/  FSETP.NE.FTZ.AND P1, PT, R11, RZ, PT ;  /* 0x000000ff0b00720b */ /* 0x000fda0003f35000 */
[----:B------:R-:W0:Y:S01]  /*5d10*/  @P1 MUFU.LG2 R5, R11 ;  /* 0x0000000b00051308 */ /* 0x000e220000000c00 */
[----:B------:R-:W-:Y:S01]  /*5d20*/  @P1 FMUL.FTZ R6, R6, 0.69314718246459960938 ;  /* 0x3f31721806061820 */ /* 0x000fe20000410000 */
[----:B-1----:R-:W-:Y:S01]  /*5d30*/  FADD.FTZ R12, R10, R9 ;  /* 0x000000090a0c7221 */ /* 0x002fe20000010000 */
[----:B------:R-:W-:-:S04]  /*5d40*/  IMAD.MOV.U32 R9, RZ, RZ, -0x800000 ;  /* 0xff800000ff097424 */ /* 0x000fc800078e00ff */
[----:B------:R-:W-:Y:S01]  /*5d50*/  FSETP.NE.FTZ.AND P2, PT, R12, RZ, PT ;  /* 0x000000ff0c00720b */ /* 0x000fe20003f55000 */
[----:B------:R-:W1:Y:S01]  /*5d60*/  @P1 MUFU.RCP R8, R11 ;  /* 0x0000000b00081308 */ /* 0x000e620000001000 */
[----:B0-----:R-:W-:-:S11]  /*5d70*/  @P1 FMUL.FTZ R5, R5, 0.69314718246459960938 ;  /* 0x3f31721805051820 */ /* 0x001fd60000410000 */
[----:B------:R-:W0:Y:S01]  /*5d80*/  @P2 MUFU.LG2 R7, R12 ;  /* 0x0000000c00072308 */ /* 0x000e220000000c00 */
[----:B------:R-:W-:Y:S01]  /*5d90*/  @P2 FMUL.FTZ R14, R14, 0.69314718246459960938 ;  /* 0x3f3172180e0e2820 */ /* 0x000fe20000410000 */
[----:B------:R-:W-:Y:S01]  /*5da0*/  @P1 FFMA.FTZ R9, R6, R3, R5 ;  /* 0x0000000306091223 */ /* 0x000fe20000010005 */
[-C--:B-1----:R-:W-:Y:S01]  /*5db0*/  FMUL.FTZ R24, R24, R8.reuse ;  /* 0x0000000818187220 */ /* 0x082fe20000410000 */
[-C--:B------:R-:W-:Y:S01]  /*5dc0*/  FMUL.FTZ R25, R25, R8.reuse ;  /* 0x0000000819197220 */ /* 0x080fe20000410000 */
[----:B------:R-:W-:-:S03]  /*5dd0*/  FMUL.FTZ R28, R28, R8 ;  /* 0x000000081c1c7220 */ /* 0x000fc60000410000 */
[----:B------:R-:W1:Y:S01]  /*5de0*/  @P2 MUFU.RCP R0, R12 ;  /* 0x0000000c00002308 */ /* 0x000e620000001000 */
        /* <DEDUP_REMOVED lines=8> */
[----:B0-----:R-:W-:Y:S01]  /*5e70*/  @P2 FMUL.FTZ R7, R7, 0.69314718246459960938 ;  /* 0x3f31721807072820 */ /* 0x001fe20000410000 */
[-C--:B------:R-:W-:Y:S01]  /*5e80*/  FMUL.FTZ R45, R45, R8.reuse ;  /* 0x000000082d2d7220 */ /* 0x080fe20000410000 */
[-C--:B------:R-:W-:Y:S01]  /*5e90*/  FMUL.FTZ R48, R48, R8.reuse ;  /* 0x0000000830307220 */ /* 0x080fe20000410000 */
[-C--:B------:R-:W-:Y:S01]  /*5ea0*/  FMUL.FTZ R49, R49, R8.reuse ;  /* 0x0000000831317220 */ /* 0x080fe20000410000 */
[-C--:B------:R-:W-:Y:S01]  /*5eb0*/  FMUL.FTZ R52, R52, R8.reuse ;  /* 0x0000000834347220 */ /* 0x080fe20000410000 */
[-C--:B------:R-:W-:Y:S01]  /*5ec0*/  FMUL.FTZ R53, R53, R8.reuse ;  /* 0x0000000835357220 */ /* 0x080fe20000410000 */
[-C--:B------:R-:W-:Y:S01]  /*5ed0*/  FMUL.FTZ R56, R56, R8.reuse ;  /* 0x0000000838387220 */ /* 0x080fe20000410000 */
[----:B------:R-:W-:Y:S01]  /*5ee0*/  FMUL.FTZ R57, R57, R8 ;  /* 0x0000000839397220 */ /* 0x000fe20000410000 */
[----:B-1----:R-:W-:Y:S01]  /*5ef0*/  FMUL.FTZ R152, R75, R0 ;  /* 0x000000004b987220 */ /* 0x002fe20000410000 */
        /* <DEDUP_REMOVED lines=46> */
[-C--:B------:R-:W-:Y:S01]  /*61e0*/  FMUL.FTZ R163, R27, R0.reuse ;  /* 0x000000001ba37220 */ /* 0x080fe20000410000 */
[-C--:B------:R-:W-:Y:S01]  /*61f0*/  FMUL.FTZ R162, R35, R0.reuse ;  /* 0x0000000023a27220 */ /* 0x080fe20000410000 */
[-C--:B------:R-:W-:Y:S01]  /*6200*/  FMUL.FTZ R160, R43, R0.reuse ;  /* 0x000000002ba07220 */ /* 0x080fe20000410000 */
[-C--:B------:R-:W-:Y:S01]  /*6210*/  FMUL.FTZ R158, R51, R0.reuse ;  /* 0x00000000339e7220 */ /* 0x080fe20000410000 */
[-C--:B------:R-:W-:Y:S01]  /*6220*/  FMUL.FTZ R156, R59, R0.reuse ;  /* 0x000000003b9c7220 */ /* 0x080fe20000410000 */
[-C--:B------:R-:W-:Y:S01]  /*6230*/  FMUL.FTZ R154, R67, R0.reuse ;  /* 0x00000000439a7220 */ /* 0x080fe20000410000 */
[----:B------:R-:W-:Y:S01]  /*6240*/  FMUL.FTZ R75, R79, R0 ;  /* 0x000000004f4b7220 */ /* 0x000fe20000410000 */
[----:B------:R-:W-:-:S02]  /*6250*/  IMAD.MOV.U32 R8, RZ, RZ, -0x800000 ;  /* 0xff800000ff087424 */ /* 0x000fc400078e00ff */
        /* <DEDUP_REMOVED lines=56> */
[----:B------:R-:W-:-:S07]  /*65e0*/  @P2 FFMA.FTZ R8, R14, R4, R7 ;  /* 0x000000040e082223 */ /* 0x000fce0000010007 */
.L_x_394:
[----:B------:R-:W0:Y:S01]  /*65f0*/  S2R R4, SR_CgaCtaId ;  /* 0x0000000000047919 */ /* 0x000e220000008800 */
[----:B------:R-:W-:Y:S01]  /*6600*/  MOV R3, 0x400 ;  /* 0x0000040000037802 */ /* 0x000fe20000000f00 */
[----:B------:R-:W-:Y:S01]  /*6610*/  BSSY B0, `(.L_x_419) ;  /* 0x00002db000007945 */ /* 0x000fe20003800000 */
[----:B------:R-:W-:Y:S02]  /*6620*/  BAR.SYNC.DEFER_BLOCKING 0x5, 0x180 ;  /* 0x0146000000007b1d */ /* 0x000fe40000010000 */
[----:B0-----:R-:W-:-:S05]  /*6630*/  LEA R3, R4, R3, 0x18 ;  /* 0x0000000304037211 */ /* 0x001fca00078ec0ff */
[----:B------:R-:W0:Y:S02]  /*6640*/  LDS.128 R4, [R3+0x228d0] ;  /* 0x0228d00003047984 */ /* 0x000e240000000c00 */
[----:B0-----:R-:W-:Y:S02]  /*6650*/  R2UR UR5, R5 ;  /* 0x00000000050572ca */ /* 0x001fe400000e0000 */
[----:B------:R-:W-:Y:S01]  /*6660*/  R2UR UR6, R6 ;  /* 0x00000000060672ca */ /* 0x000fe200000e0000 */
[----:B------:R-:W-:Y:S06]  /*6670*/  BAR.ARV 0x4, 0x180 ;  /* 0x0106000000007b1d */ /* 0x000fec0000002000 */
[----:B------:R-:W-:Y:S08]  /*6680*/  @P0 BRA `(.L_x_420) ;  /* 0x0000001c00e40947 */ /* 0x000ff00003800000 */
[----:B------:R-:W0:Y:S01]  /*6690*/  S2R R6, SR_SWINHI ;  /* 0x0000000000067919 */ /* 0x000e220000002f00 */
[----:B------:R-:W-:Y:S01]  /*66a0*/  F2FP.BF16.F32.PACK_AB R24, R25, R24 ;  /* 0x000000181918723e */ /* 0x000fe200000010ff */
[----:B------:R-:W-:Y:S01]  /*66b0*/  ULDC.64 UR8, c[0x0][0xc00] ;  /* 0x0003000000087ab9 */ /* 0x000fe20000000a00 */
[----:B------:R-:W-:Y:S01]  /*66c0*/  F2FP.BF16.F32.PACK_AB R25, R163, R26 ;  /* 0x0000001aa319723e */ /* 0x000fe200000010ff */
[----:B------:R-:W-:Y:S01]  /*66d0*/  UISETP.NE.U32.AND UP0, UPT, UR8, URZ, UPT ;  /* 0x0000003f0800728c */ /* 0x000fe2000bf05070 */
[----:B------:R-:W-:Y:S01]  /*66e0*/  F2FP.BF16.F32.PACK_AB R32, R33, R32 ;  /* 0x000000202120723e */ /* 0x000fe200000010ff */
[----:B------:R-:W-:Y:S01]  /*66f0*/  USHF.L.U32 UR10, UR38, 0x2, URZ ;  /* 0x00000002260a7899 */ /* 0x000fe2000800063f */
[----:B------:R-:W-:Y:S01]  /*6700*/  F2FP.BF16.F32.PACK_AB R26, R29, R28 ;  /* 0x0000001c1d1a723e */ /* 0x000fe200000010ff */
[----:B------:R-:W-:Y:S01]  /*6710*/  UISETP.NE.AND.EX UP0, UPT, UR9, URZ, UPT, UP0 ;  /* 0x0000003f0900728c */ /* 0x000fe2000bf05300 */
[----:B------:R-:W-:Y:S01]  /*6720*/  F2FP.BF16.F32.PACK_AB R27, R10, R27 ;  /* 0x0000001b0a1b723e */ /* 0x000fe200000010ff */
[----:B------:R-:W-:Y:S01]  /*6730*/  USHF.L.U64.HI UR11, UR38, 0x2, UR39 ;  /* 0x00000002260b7899 */ /* 0x000fe20008010227 */
[----:B------:R-:W-:Y:S01]  /*6740*/  F2FP.BF16.F32.PACK_AB R33, R162, R34 ;  /* 0x00000022a221723e */ /* 0x000fe200000010ff */
[----:B------:R-:W-:Y:S01]  /*6750*/  UIADD3 UR4, UP1, UR10, UR8, URZ ;  /* 0x000000080a047290 */ /* 0x000fe2000ff3e03f */
[----:B------:R-:W-:-:S02]  /*6760*/  F2FP.BF16.F32.PACK_AB R40, R41, R40 ;  /* 0x000000282928723e */ /* 0x000fc400000010ff */
[----:B------:R-:W-:Y:S01]  /*6770*/  F2FP.BF16.F32.PACK_AB R34, R37, R36 ;  /* 0x000000242522723e */ /* 0x000fe200000010ff */
[----:B------:R-:W-:Y:S01]  /*6780*/  UIADD3.X UR7, UR11, UR9, URZ, UP1, !UPT ;  /* 0x000000090b077290 */ /* 0x000fe20008ffe43f */
[----:B------:R-:W-:Y:S02]  /*6790*/  F2FP.BF16.F32.PACK_AB R35, R161, R35 ;  /* 0x00000023a123723e */ /* 0x000fe400000010ff */
[----:B------:R-:W-:Y:S01]  /*67a0*/  F2FP.BF16.F32.PACK_AB R41, R160, R42 ;  /* 0x0000002aa029723e */ /* 0x000fe200000010ff */
[----:B------:R-:W-:Y:S01]  /*67b0*/  ULDC.64 UR8, c[0x0][0xc08] ;  /* 0x0003020000087ab9 */ /* 0x000fe20000000a00 */
[----:B------:R-:W-:Y:S02]  /*67c0*/  F2FP.BF16.F32.PACK_AB R48, R49, R48 ;  /* 0x000000303130723e */ /* 0x000fe400000010ff */
[----:B------:R-:W-:Y:S02]  /*67d0*/  F2FP.BF16.F32.PACK_AB R42, R45, R44 ;  /* 0x0000002c2d2a723e */ /* 0x000fe400000010ff */
[----:B------:R-:W-:-:S02]  /*67e0*/  F2FP.BF16.F32.PACK_AB R43, R159, R43 ;  /* 0x0000002b9f2b723e */ /* 0x000fc400000010ff */
[----:B------:R-:W-:Y:S02]  /*67f0*/  F2FP.BF16.F32.PACK_AB R49, R158, R50 ;  /* 0x000000329e31723e */ /* 0x000fe400000010ff */
[----:B------:R-:W-:Y:S02]  /*6800*/  F2FP.BF16.F32.PACK_AB R56, R57, R56 ;  /* 0x000000383938723e */ /* 0x000fe400000010ff */
[----:B------:R-:W-:Y:S02]  /*6810*/  F2FP.BF16.F32.PACK_AB R50, R53, R52 ;  /* 0x000000343532723e */ /* 0x000fe400000010ff */
[----:B------:R-:W-:Y:S02]  /*6820*/  MOV R4, R3 ;  /* 0x0000000300047202 */ /* 0x000fe40000000f00 */
[----:B0-----:R-:W-:Y:S02]  /*6830*/  MOV R5, R6 ;  /* 0x0000000600057202 */ /* 0x001fe40000000f00 */
[----:B------:R-:W-:-:S02]  /*6840*/  F2FP.BF16.F32.PACK_AB R51, R157, R51 ;  /* 0x000000339d33723e */ /* 0x000fc400000010ff */
[----:B------:R-:W-:Y:S01]  /*6850*/  F2FP.BF16.F32.PACK_AB R57, R156, R58 ;  /* 0x0000003a9c39723e */ /* 0x000fe200000010ff */
[----:B------:R-:W-:Y:S01]  /*6860*/  IMAD.WIDE R114, R204, 0x2, R4 ;  /* 0x00000002cc727825 */ /* 0x000fe200078e0204 */
[----:B------:R-:W-:Y:S02]  /*6870*/  F2FP.BF16.F32.PACK_AB R64, R65, R64 ;  /* 0x000000404140723e */ /* 0x000fe400000010ff */
[----:B------:R-:W-:Y:S02]  /*6880*/  F2FP.BF16.F32.PACK_AB R58, R61, R60 ;  /* 0x0000003c3d3a723e */ /* 0x000fe400000010ff */
[C---:B------:R-:W-:Y:S02]  /*6890*/  IADD3 R175, P1, R114.reuse, 0x20, RZ ;  /* 0x0000002072af7810 */ /* 0x040fe40007f3e0ff */
[C---:B------:R-:W-:Y:S02]  /*68a0*/  IADD3 R177, P0, R114.reuse, 0x40, RZ ;  /* 0x0000004072b17810 */ /* 0x040fe40007f1e0ff */
[C---:B------:R-:W-:Y:S01]  /*68b0*/  IADD3 R179, P4, R114.reuse, 0x60, RZ ;  /* 0x0000006072b37810 */ /* 0x040fe20007f9e0ff */
[--C-:B------:R-:W-:Y:S01]  /*68c0*/  IMAD.X R13, RZ, RZ, R115.reuse, P1 ;  /* 0x000000ffff0d7224 */ /* 0x100fe200008e0673 */
[C---:B------:R-:W-:Y:S01]  /*68d0*/  LOP3.LUT R11, R114.reuse, 0x380, RZ, 0xc0, !PT ;  /* 0x00000380720b7812 */ /* 0x040fe200078ec0ff */
[----:B------:R-:W-:Y:S01]  /*68e0*/  IMAD.X R15, RZ, RZ, R115, P0 ;  /* 0x000000ffff0f7224 */ /* 0x000fe200000e0673 */
[----:B------:R-:W-:-:S02]  /*68f0*/  IADD3 R181, P3, R114, 0x4000, RZ ;  /* 0x0000400072b57810 */ /* 0x000fc40007f7e0ff */
[C---:B------:R-:W-:Y:S02]  /*6900*/  IADD3 R183, P6, R114.reuse, 0x4020, RZ ;  /* 0x0000402072b77810 */ /* 0x040fe40007fde0ff */
[C---:B------:R-:W-:Y:S01]  /*6910*/  IADD3 R185, P5, R114.reuse, 0x4040, RZ ;  /* 0x0000404072b97810 */ /* 0x040fe20007fbe0ff */
[--C-:B------:R-:W-:Y:S01]  /*6920*/  IMAD.X R31, RZ, RZ, R115.reuse, P3 ;  /* 0x000000ffff1f7224 */ /* 0x100fe200018e0673 */
[C---:B------:R-:W-:Y:S01]  /*6930*/  IADD3 R187, P2, R114.reuse, 0x4060, RZ ;  /* 0x0000406072bb7810 */ /* 0x040fe20007f5e0ff */
[--C-:B------:R-:W-:Y:S01]  /*6940*/  IMAD.X R39, RZ, RZ, R115.reuse, P6 ;  /* 0x000000ffff277224 */ /* 0x100fe200030e0673 */
[----:B------:R-:W-:Y:S01]  /*6950*/  IADD3 R189, P1, R114, 0x8000, RZ ;  /* 0x0000800072bd7810 */ /* 0x000fe20007f3e0ff */
[--C-:B------:R-:W-:Y:S01]  /*6960*/  IMAD.X R47, RZ, RZ, R115.reuse, P5 ;  /* 0x000000ffff2f7224 */ /* 0x100fe200028e0673 */
[----:B------:R-:W-:Y:S01]  /*6970*/  LOP3.LUT R12, R175, 0x380, RZ, 0xc0, !PT ;  /* 0x00000380af0c7812 */ /* 0x000fe200078ec0ff */
[--C-:B------:R-:W-:Y:S01]  /*6980*/  IMAD.X R55, RZ, RZ, R115.reuse, P2 ;  /* 0x000000ffff377224 */ /* 0x100fe200010e0673 */
[----:B------:R-:W-:Y:S01]  /*6990*/  LOP3.LUT R14, R177, 0x380, RZ, 0xc0, !PT ;  /* 0x00000380b10e7812 */ /* 0x000fe200078ec0ff */
[----:B------:R-:W-:Y:S01]  /*69a0*/  IMAD.X R63, RZ, RZ, R115, P1 ;  /* 0x000000ffff3f7224 */ /* 0x000fe200008e0673 */
[----:B------:R-:W-:-:S02]  /*69b0*/  LOP3.LUT R20, R179, 0x380, RZ, 0xc0, !PT ;  /* 0x00000380b3147812 */ /* 0x000fc400078ec0ff */
[----:B------:R-:W-:Y:S02]  /*69c0*/  SHF.R.U64 R11, R11, 0x3, RZ ;  /* 0x000000030b0b7819 */ /* 0x000fe400000012ff */
[----:B------:R-:W-:Y:S02]  /*69d0*/  LOP3.LUT R30, R181, 0x380, RZ, 0xc0, !PT ;  /* 0x00000380b51e7812 */ /* 0x000fe400078ec0ff */
[----:B------:R-:W-:Y:S02]  /*69e0*/  IADD3 R191, P0, R114, 0x8020, RZ ;  /* 0x0000802072bf7810 */ /* 0x000fe40007f1e0ff */
[----:B------:R-:W-:Y:S02]  /*69f0*/  IADD3.X R21, RZ, R115, RZ, P4, !PT ;  /* 0x00000073ff157210 */ /* 0x000fe400027fe4ff */
[----:B------:R-:W-:Y:S01]  /*6a00*/  SHF.R.U64 R12, R12, 0x3, RZ ;  /* 0x000000030c0c7819 */ /* 0x000fe200000012ff */
[----:B------:R-:W-:Y:S01]  /*6a10*/  IMAD.X R71, RZ, RZ, R115, P0 ;  /* 0x000000ffff477224 */ /* 0x000fe200000e0673 */
[----:B------:R-:W-:-:S02]  /*6a20*/  LOP3.LUT R38, R183, 0x380, RZ, 0xc0, !PT ;  /* 0x00000380b7267812 */ /* 0x000fc400078ec0ff */
[----:B------:R-:W-:Y:S02]  /*6a30*/  IADD3 R193, P4, R114, 0x8040, RZ ;  /* 0x0000804072c17810 */ /* 0x000fe40007f9e0ff */
[----:B------:R-:W-:Y:S02]  /*6a40*/  SHF.R.U64 R14, R14, 0x3, RZ ;  /* 0x000000030e0e7819 */ /* 0x000fe400000012ff */
[----:B------:R-:W-:Y:S01]  /*6a50*/  LOP3.LUT R46, R185, 0x380, RZ, 0xc0, !PT ;  /* 0x00000380b92e7812 */ /* 0x000fe200078ec0ff */
[--C-:B------:R-:W-:Y:S01]  /*6a60*/  IMAD.X R95, RZ, RZ, R115.reuse, P4 ;  /* 0x000000ffff5f7224 */ /* 0x100fe200020e0673 */
[C---:B------:R-:W-:Y:S02]  /*6a70*/  IADD3 R195, P3, R114.reuse, 0x8060, RZ ;  /* 0x0000806072c37810 */ /* 0x040fe40007f7e0ff */
[C---:B------:R-:W-:Y:S02]  /*6a80*/  IADD3 R197, P6, R114.reuse, 0xc000, RZ ;  /* 0x0000c00072c57810 */ /* 0x040fe40007fde0ff */
[C---:B------:R-:W-:Y:S01]  /*6a90*/  IADD3 R6, P5, R114.reuse, 0xc020, RZ ;  /* 0x0000c02072067810 */ /* 0x040fe20007fbe0ff */
[--C-:B------:R-:W-:Y:S01]  /*6aa0*/  IMAD.X R99, RZ, RZ, R115.reuse, P3 ;  /* 0x000000ffff637224 */ /* 0x100fe200018e0673 */
[C---:B------:R-:W-:Y:S01]  /*6ab0*/  IADD3 R110, P2, R114.reuse, 0xc040, RZ ;  /* 0x0000c040726e7810 */ /* 0x040fe20007f5e0ff */
[--C-:B------:R-:W-:Y:S01]  /*6ac0*/  IMAD.X R103, RZ, RZ, R115.reuse, P6 ;  /* 0x000000ffff677224 */ /* 0x100fe200030e0673 */
[----:B------:R-:W-:Y:S01]  /*6ad0*/  IADD3 R151, P1, R114, 0xc060, RZ ;  /* 0x0000c06072977810 */ /* 0x000fe20007f3e0ff */
[----:B------:R-:W-:Y:S01]  /*6ae0*/  IMAD.X R107, RZ, RZ, R115, P5 ;  /* 0x000000ffff6b7224 */ /* 0x000fe200028e0673 */
[----:B------:R-:W-:-:S02]  /*6af0*/  SHF.R.U64 R20, R20, 0x3, RZ ;  /* 0x0000000314147819 */ /* 0x000fc400000012ff */
[----:B------:R-:W-:Y:S02]  /*6b00*/  LOP3.LUT R54, R187, 0x380, RZ, 0xc0, !PT ;  /* 0x00000380bb367812 */ /* 0x000fe400078ec0ff */
[----:B------:R-:W-:Y:S01]  /*6b10*/  LOP3.LUT R114, R11, R114, RZ, 0x3c, !PT ;  /* 0x000000720b727212 */ /* 0x000fe200078e3cff */
[----:B------:R-:W-:Y:S01]  /*6b20*/  IMAD.X R11, RZ, RZ, R115, P1 ;  /* 0x000000ffff0b7224 */ /* 0x000fe200008e0673 */
[----:B------:R-:W-:Y:S02]  /*6b30*/  SHF.R.U64 R30, R30, 0x3, RZ ;  /* 0x000000031e1e7819 */ /* 0x000fe400000012ff */
[----:B------:R-:W-:Y:S02]  /*6b40*/  LOP3.LUT R62, R189, 0x380, RZ, 0xc0, !PT ;  /* 0x00000380bd3e7812 */ /* 0x000fe400078ec0ff */
[----:B------:R-:W-:Y:S02]  /*6b50*/  LOP3.LUT R12, R12, R175, RZ, 0x3c, !PT ;  /* 0x000000af0c0c7212 */ /* 0x000fe400078e3cff */
[----:B------:R-:W-:-:S02]  /*6b60*/  SHF.R.U64 R38, R38, 0x3, RZ ;  /* 0x0000000326267819 */ /* 0x000fc400000012ff */
[----:B------:R-:W-:Y:S02]  /*6b70*/  LOP3.LUT R70, R191, 0x380, RZ, 0xc0, !PT ;  /* 0x00000380bf467812 */ /* 0x000fe400078ec0ff */
[----:B------:R-:W-:Y:S02]  /*6b80*/  LOP3.LUT R14, R14, R177, RZ, 0x3c, !PT ;  /* 0x000000b10e0e7212 */ /* 0x000fe400078e3cff */
        /* <DEDUP_REMOVED lines=8> */
[----:B------:R-:W-:Y:S01]  /*6c10*/  MOV R114, R114 ;  /* 0x0000007200727202 */ /* 0x000fe20000000f00 */
[----:B------:R-:W-:Y:S01]  /*6c20*/  BAR.SYNC.DEFER_BLOCKING 0x1, 0x100 ;  /* 0x0044000000007b1d */ /* 0x000fe20000010000 */
[----:B------:R-:W-:-:S02]  /*6c30*/  IADD3.X R111, RZ, R115, RZ, P2, !PT ;  /* 0x00000073ff6f7210 */ /* 0x000fc400017fe4ff */
[----:B------:R-:W-:Y:S02]  /*6c40*/  LOP3.LUT R38, R38, R183, RZ, 0x3c, !PT ;  /* 0x000000b726267212 */ /* 0x000fe400078e3cff */
[----:B------:R-:W-:Y:S02]  /*6c50*/  SHF.R.U64 R70, R70, 0x3, RZ ;  /* 0x0000000346467819 */ /* 0x000fe400000012ff */
[----:B------:R-:W-:Y:S02]  /*6c60*/  LOP3.LUT R106, R6, 0x380, RZ, 0xc0, !PT ;  /* 0x00000380066a7812 */ /* 0x000fe400078ec0ff */
[----:B------:R-:W-:Y:S02]  /*6c70*/  MOV R12, R12 ;  /* 0x0000000c000c7202 */ /* 0x000fe40000000f00 */
[----:B------:R-:W-:Y:S02]  /*6c80*/  LOP3.LUT R46, R46, R185, RZ, 0x3c, !PT ;  /* 0x000000b92e2e7212 */ /* 0x000fe400078e3cff */
[----:B------:R-:W-:-:S02]  /*6c90*/  SHF.R.U64 R94, R94, 0x3, RZ ;  /* 0x000000035e5e7819 */ /* 0x000fc400000012ff */
[----:B------:R-:W-:Y:S02]  /*6ca0*/  LOP3.LUT R115, R110, 0x380, RZ, 0xc0, !PT ;  /* 0x000003806e737812 */ /* 0x000fe400078ec0ff */
[----:B------:R-:W-:Y:S02]  /*6cb0*/  MOV R14, R14 ;  /* 0x0000000e000e7202 */ /* 0x000fe40000000f00 */
[----:B------:R-:W-:Y:S02]  /*6cc0*/  LOP3.LUT R54, R54, R187, RZ, 0x3c, !PT ;  /* 0x000000bb36367212 */ /* 0x000fe400078e3cff */
[----:B------:R-:W-:Y:S02]  /*6cd0*/  SHF.R.U64 R98, R98, 0x3, RZ ;  /* 0x0000000362627819 */ /* 0x000fe400000012ff */
[----:B------:R-:W-:Y:S01]  /*6ce0*/  LOP3.LUT R163, R151, 0x380, RZ, 0xc0, !PT ;  /* 0x0000038097a37812 */ /* 0x000fe200078ec0ff */
[----:B------:R-:W-:Y:S01]  /*6cf0*/  STSM.16.M88.4 [R114], R24 ;  /* 0x0000001872007844 */ /* 0x000fe20000000200 */
[----:B------:R-:W-:-:S02]  /*6d00*/  MOV R20, R20 ;  /* 0x0000001400147202 */ /* 0x000fc40000000f00 */
[----:B------:R-:W-:Y:S01]  /*6d10*/  LOP3.LUT R62, R62, R189, RZ, 0x3c, !PT ;  /* 0x000000bd3e3e7212 */ /* 0x000fe200078e3cff */
[----:B------:R-:W-:Y:S01]  /*6d20*/  STSM.16.M88.4 [R12], R32 ;  /* 0x000000200c007844 */ /* 0x000fe20000000200 */
[----:B------:R-:W-:Y:S02]  /*6d30*/  SHF.R.U64 R102, R102, 0x3, RZ ;  /* 0x0000000366667819 */ /* 0x000fe400000012ff */
[----:B------:R-:W-:Y:S01]  /*6d40*/  MOV R30, R30 ;  /* 0x0000001e001e7202 */ /* 0x000fe20000000f00 */
[----:B------:R-:W-:Y:S01]  /*6d50*/  STSM.16.M88.4 [R14], R40 ;  /* 0x000000280e007844 */ /* 0x000fe20000000200 */
[----:B------:R-:W-:Y:S02]  /*6d60*/  F2FP.BF16.F32.PACK_AB R59, R155, R59 ;  /* 0x0000003b9b3b723e */ /* 0x000fe400000010ff */
[----:B------:R-:W-:Y:S01]  /*6d70*/  F2FP.BF16.F32.PACK_AB R65, R154, R66 ;  /* 0x000000429a41723e */ /* 0x000fe200000010ff */
[----:B------:R-:W-:Y:S01]  /*6d80*/  STSM.16.M88.4 [R20], R48 ;  /* 0x0000003014007844 */ /* 0x000fe20000000200 */
[----:B------:R-:W-:-:S02]  /*6d90*/  F2FP.BF16.F32.PACK_AB R72, R73, R72 ;  /* 0x000000484948723e */ /* 0x000fc400000010ff */
[----:B------:R-:W-:Y:S01]  /*6da0*/  LOP3.LUT R70, R70, R191, RZ, 0x3c, !PT ;  /* 0x000000bf46467212 */ /* 0x000fe200078e3cff */
[----:B------:R-:W-:Y:S01]  /*6db0*/  STSM.16.M88.4 [R30], R56 ;  /* 0x000000381e007844 */ /* 0x000fe20000000200 */
[----:B------:R-:W-:Y:S02]  /*6dc0*/  SHF.R.U64 R29, R106, 0x3, RZ ;  /* 0x000000036a1d7819 */ /* 0x000fe400000012ff */
[----:B------:R-:W-:Y:S02]  /*6dd0*/  MOV R38, R38 ;  /* 0x0000002600267202 */ /* 0x000fe40000000f00 */
[----:B------:R-:W-:Y:S02]  /*6de0*/  F2FP.BF16.F32.PACK_AB R66, R69, R68 ;  /* 0x000000444542723e */ /* 0x000fe400000010ff */
[----:B------:R-:W-:Y:S02]  /*6df0*/  F2FP.BF16.F32.PACK_AB R67, R153, R67 ;  /* 0x000000439943723e */ /* 0x000fe400000010ff */
[----:B------:R-:W-:-:S02]  /*6e00*/  F2FP.BF16.F32.PACK_AB R73, R152, R74 ;  /* 0x0000004a9849723e */ /* 0x000fc400000010ff */
[----:B------:R-:W-:Y:S01]  /*6e10*/  F2FP.BF16.F32.PACK_AB R80, R81, R80 ;  /* 0x000000505150723e */ /* 0x000fe200000010ff */
[----:B------:R-:W-:Y:S01]  /*6e20*/  STSM.16.M88.4 [R38], R64 ;  /* 0x0000004026007844 */ /* 0x000fe20000000200 */
[----:B------:R-:W-:Y:S02]  /*6e30*/  LOP3.LUT R94, R94, R193, RZ, 0x3c, !PT ;  /* 0x000000c15e5e7212 */ /* 0x000fe400078e3cff */
[----:B------:R-:W-:Y:S02]  /*6e40*/  SHF.R.U64 R115, R115, 0x3, RZ ;  /* 0x0000000373737819 */ /* 0x000fe400000012ff */
[----:B------:R-:W-:Y:S02]  /*6e50*/  MOV R46, R46 ;  /* 0x0000002e002e7202 */ /* 0x000fe40000000f00 */
[----:B------:R-:W-:Y:S02]  /*6e60*/  F2FP.BF16.F32.PACK_AB R74, R77, R76 ;  /* 0x0000004c4d4a723e */ /* 0x000fe400000010ff */
[----:B------:R-:W-:-:S02]  /*6e70*/  F2FP.BF16.F32.PACK_AB R75, R75, R78 ;  /* 0x0000004e4b4b723e */ /* 0x000fc400000010ff */
[----:B------:R-:W-:Y:S02]  /*6e80*/  F2FP.BF16.F32.PACK_AB R81, R83, R82 ;  /* 0x000000525351723e */ /* 0x000fe400000010ff */
[----:B------:R-:W-:Y:S01]  /*6e90*/  LOP3.LUT R98, R98, R195, RZ, 0x3c, !PT ;  /* 0x000000c362627212 */ /* 0x000fe200078e3cff */
[----:B------:R-:W-:Y:S01]  /*6ea0*/  STSM.16.M88.4 [R46], R72 ;  /* 0x000000482e007844 */ /* 0x000fe20000000200 */
[----:B------:R-:W-:Y:S02]  /*6eb0*/  SHF.R.U64 R28, R163, 0x3, RZ ;  /* 0x00000003a31c7819 */ /* 0x000fe400000012ff */
[----:B------:R-:W-:Y:S02]  /*6ec0*/  MOV R54, R54 ;  /* 0x0000003600367202 */ /* 0x000fe40000000f00 */
[----:B------:R-:W-:Y:S02]  /*6ed0*/  F2FP.BF16.F32.PACK_AB R82, R85, R84 ;  /* 0x000000545552723e */ /* 0x000fe400000010ff */
[----:B------:R-:W-:-:S02]  /*6ee0*/  F2FP.BF16.F32.PACK_AB R83, R87, R86 ;  /* 0x000000565753723e */ /* 0x000fc400000010ff */
[----:B------:R-:W-:Y:S02]  /*6ef0*/  LOP3.LUT R102, R102, R197, RZ, 0x3c, !PT ;  /* 0x000000c566667212 */ /* 0x000fe400078e3cff */
[----:B------:R-:W-:Y:S01]  /*6f00*/  MOV R62, R62 ;  /* 0x0000003e003e7202 */ /* 0x000fe20000000f00 */
[----:B------:R0:W-:Y:S01]  /*6f10*/  STSM.16.M88.4 [R54], R80 ;  /* 0x0000005036007844 */ /* 0x0001e20000000200 */
[----:B------:R-:W-:Y:S02]  /*6f20*/  F2FP.BF16.F32.PACK_AB R76, R89, R88 ;  /* 0x00000058594c723e */ /* 0x000fe400000010ff */
[----:B------:R-:W-:Y:S02]  /*6f30*/  F2FP.BF16.F32.PACK_AB R77, R91, R90 ;  /* 0x0000005a5b4d723e */ /* 0x000fe400000010ff */
[----:B------:R-:W-:Y:S02]  /*6f40*/  F2FP.BF16.F32.PACK_AB R78, R93, R92 ;  /* 0x0000005c5d4e723e */ /* 0x000fe400000010ff */
[----:B------:R-:W-:-:S02]  /*6f50*/  F2FP.BF16.F32.PACK_AB R79, R164, R79 ;  /* 0x0000004fa44f723e */ /* 0x000fc400000010ff */
[----:B------:R-:W-:Y:S02]  /*6f60*/  F2FP.BF16.F32.PACK_AB R165, R166, R165 ;  /* 0x000000a5a6a5723e */ /* 0x000fe400000010ff */
[----:B------:R-:W-:Y:S01]  /*6f70*/  LOP3.LUT R106, R29, R6, RZ, 0x3c, !PT ;  /* 0x000000061d6a7212 */ /* 0x000fe200078e3cff */
[----:B------:R-:W-:Y:S01]  /*6f80*/  STSM.16.M88.4 [R62], R76 ;  /* 0x0000004c3e007844 */ /* 0x000fe20000000200 */
[----:B------:R-:W-:Y:S02]  /*6f90*/  MOV R70, R70 ;  /* 0x0000004600467202 */ /* 0x000fe40000000f00 */
[----:B------:R-:W-:Y:S02]  /*6fa0*/  F2FP.BF16.F32.PACK_AB R164, R97, R96 ;  /* 0x0000006061a4723e */ /* 0x000fe400000010ff */
[----:B------:R-:W-:Y:S02]  /*6fb0*/  F2FP.BF16.F32.PACK_AB R167, R168, R167 ;  /* 0x000000a7a8a7723e */ /* 0x000fe400000010ff */
[----:B------:R-:W-:-:S02]  /*6fc0*/  F2FP.BF16.F32.PACK_AB R169, R170, R169 ;  /* 0x000000a9aaa9723e */ /* 0x000fc400000010ff */
[----:B------:R-:W-:Y:S02]  /*6fd0*/  F2FP.BF16.F32.PACK_AB R171, R172, R171 ;  /* 0x000000abacab723e */ /* 0x000fe400000010ff */
[----:B------:R-:W-:Y:S02]  /*6fe0*/  F2FP.BF16.F32.PACK_AB R112, R113, R112 ;  /* 0x000000707170723e */ /* 0x000fe400000010ff */
[----:B------:R-:W-:Y:S02]  /*6ff0*/  F2FP.BF16.F32.PACK_AB R120, R121, R120 ;  /* 0x000000787978723e */ /* 0x000fe400000010ff */
[----:B------:R-:W-:Y:S02]  /*7000*/  F2FP.BF16.F32.PACK_AB R128, R129, R128 ;  /* 0x000000808180723e */ /* 0x000fe400000010ff */
[----:B------:R-:W-:Y:S02]  /*7010*/  F2FP.BF16.F32.PACK_AB R136, R137, R136 ;  /* 0x000000888988723e */ /* 0x000fe400000010ff */
[----:B------:R-:W-:Y:S01]  /*7020*/  F2FP.BF16.F32.PACK_AB R144, R145, R144 ;  /* 0x000000909190723e */ /* 0x000fe200000010ff */
[----:B------:R-:W-:Y:S01]  /*7030*/  UISETP.NE.U32.AND UP1, UPT, UR8, URZ, UPT ;  /* 0x0000003f0800728c */ /* 0x000fe2000bf25070 */
[----:B------:R-:W-:Y:S01]  /*7040*/  F2FP.BF16.F32.PACK_AB R166, R101, R100 ;  /* 0x0000006465a6723e */ /* 0x000fe200000010ff */
[----:B0-----:R-:W0:Y:S01]  /*7050*/  LDC R81, c[0x0][0xbe8] ;  /* 0x0002fa00ff517b82 */ /* 0x001e220000000800 */
[----:B------:R-:W-:-:S02]  /*7060*/  LOP3.LUT R110, R115, R110, RZ, 0x3c, !PT ;  /* 0x0000006e736e7212 */ /* 0x000fc400078e3cff */
[----:B------:R-:W-:Y:S01]  /*7070*/  MOV R94, R94 ;  /* 0x0000005e005e7202 */ /* 0x000fe20000000f00 */
[----:B------:R-:W-:Y:S01]  /*7080*/  STSM.16.M88.4 [R70], R164 ;  /* 0x000000a446007844 */ /* 0x000fe20000000200 */
[----:B------:R-:W-:Y:S02]  /*7090*/  F2FP.BF16.F32.PACK_AB R168, R105, R104 ;  /* 0x0000006869a8723e */ /* 0x000fe400000010ff */
[----:B------:R-:W-:Y:S02]  /*70a0*/  F2FP.BF16.F32.PACK_AB R170, R109, R108 ;  /* 0x0000006c6daa723e */ /* 0x000fe400000010ff */
[----:B------:R-:W-:Y:S02]  /*70b0*/  LOP3.LUT R10, R28, R151, RZ, 0x3c, !PT ;  /* 0x000000971c0a7212 */ /* 0x000fe400078e3cff */
[----:B------:R-:W-:Y:S01]  /*70c0*/  MOV R98, R98 ;  /* 0x0000006200627202 */ /* 0x000fe20000000f00 */
[----:B------:R-:W-:Y:S01]  /*70d0*/  STSM.16.M88.4 [R94], R168 ;  /* 0x000000a85e007844 */ /* 0x000fe20000000200 */
[----:B------:R-:W-:-:S02]  /*70e0*/  F2FP.BF16.F32.PACK_AB R113, R174, R173 ;  /* 0x000000adae71723e */ /* 0x000fc400000010ff */
[----:B------:R-:W-:Y:S02]  /*70f0*/  F2FP.BF16.F32.PACK_AB R114, R117, R116 ;  /* 0x000000747572723e */ /* 0x000fe400000010ff */
[----:B------:R-:W-:Y:S02]  /*7100*/  F2FP.BF16.F32.PACK_AB R115, R119, R118 ;  /* 0x000000767773723e */ /* 0x000fe400000010ff */
[----:B------:R-:W-:Y:S02]  /*7110*/  F2FP.BF16.F32.PACK_AB R121, R123, R122 ;  /* 0x0000007a7b79723e */ /* 0x000fe400000010ff */
[----:B------:R-:W-:Y:S01]  /*7120*/  MOV R102, R102 ;  /* 0x0000006600667202 */ /* 0x000fe20000000f00 */
[----:B------:R-:W-:Y:S01]  /*7130*/  STSM.16.M88.4 [R98], R112 ;  /* 0x0000007062007844 */ /* 0x000fe20000000200 */
[----:B------:R-:W-:Y:S02]  /*7140*/  F2FP.BF16.F32.PACK_AB R122, R125, R124 ;  /* 0x0000007c7d7a723e */ /* 0x000fe400000010ff */
[----:B------:R-:W-:-:S02]  /*7150*/  F2FP.BF16.F32.PACK_AB R123, R127, R126 ;  /* 0x0000007e7f7b723e */ /* 0x000fc400000010ff */
[----:B------:R-:W-:Y:S02]  /*7160*/  F2FP.BF16.F32.PACK_AB R129, R131, R130 ;  /* 0x000000828381723e */ /* 0x000fe400000010ff */
[----:B------:R-:W-:Y:S01]  /*7170*/  MOV R106, R106 ;  /* 0x0000006a006a7202 */ /* 0x000fe20000000f00 */
[----:B------:R-:W-:Y:S01]  /*7180*/  STSM.16.M88.4 [R102], R120 ;  /* 0x0000007866007844 */ /* 0x000fe20000000200 */
[----:B------:R-:W-:Y:S02]  /*7190*/  F2FP.BF16.F32.PACK_AB R130, R133, R132 ;  /* 0x000000848582723e */ /* 0x000fe400000010ff */
[----:B------:R-:W-:Y:S02]  /*71a0*/  F2FP.BF16.F32.PACK_AB R131, R135, R134 ;  /* 0x000000868783723e */ /* 0x000fe400000010ff */
[----:B------:R-:W-:Y:S02]  /*71b0*/  F2FP.BF16.F32.PACK_AB R137, R139, R138 ;  /* 0x0000008a8b89723e */ /* 0x000fe400000010ff */
[----:B------:R-:W-:Y:S01]  /*71c0*/  MOV R110, R110 ;  /* 0x0000006e006e7202 */ /* 0x000fe20000000f00 */
[----:B------:R-:W-:Y:S01]  /*71d0*/  STSM.16.M88.4 [R106], R128 ;  /* 0x000000806a007844 */ /* 0x000fe20000000200 */
[----:B------:R-:W-:-:S02]  /*71e0*/  F2FP.BF16.F32.PACK_AB R138, R141, R140 ;  /* 0x0000008c8d8a723e */ /* 0x000fc400000010ff */
[----:B------:R-:W-:Y:S02]  /*71f0*/  F2FP.BF16.F32.PACK_AB R139, R143, R142 ;  /* 0x0000008e8f8b723e */ /* 0x000fe400000010ff */
[----:B------:R-:W-:Y:S02]  /*7200*/  F2FP.BF16.F32.PACK_AB R145, R147, R146 ;  /* 0x000000929391723e */ /* 0x000fe400000010ff */
[----:B------:R-:W-:Y:S01]  /*7210*/  MOV R6, R10 ;  /* 0x0000000a00067202 */ /* 0x000fe20000000f00 */
[----:B------:R-:W-:Y:S01]  /*7220*/  STSM.16.M88.4 [R110], R136 ;  /* 0x000000886e007844 */ /* 0x000fe20000000200 */
[----:B------:R-:W-:Y:S01]  /*7230*/  F2FP.BF16.F32.PACK_AB R146, R149, R148 ;  /* 0x000000949592723e */ /* 0x000fe200000010ff */
[----:B------:R-:W-:Y:S01]  /*7240*/  IMAD.U32 R10, RZ, RZ, UR4 ;  /* 0x00000004ff0a7e24 */ /* 0x000fe2000f8e00ff */
[----:B------:R-:W-:Y:S01]  /*7250*/  F2FP.BF16.F32.PACK_AB R147, R0, R150 ;  /* 0x000000960093723e */ /* 0x000fe200000010ff */
[----:B------:R-:W-:Y:S01]  /*7260*/  IMAD.U32 R11, RZ, RZ, UR7 ;  /* 0x00000007ff0b7e24 */ /* 0x000fe2000f8e00ff */
[----:B------:R-:W-:-:S03]  /*7270*/  PLOP3.LUT P0, PT, PT, PT, UP0, 0x80, 0x0 ;  /* 0x000000000000781c */ /* 0x000fc60003f0f008 */
[----:B------:R1:W-:Y:S01]  /*7280*/  STSM.16.M88.4 [R6], R144 ;  /* 0x0000009006007844 */ /* 0x0003e20000000200 */
[----:B------:R-:W-:Y:S09]  /*7290*/  BAR.SYNC.DEFER_BLOCKING 0x1, 0x100 ;  /* 0x0044000000007b1d */ /* 0x000ff20000010000 */
[----:B------:R-:W2:Y:S01]  /*72a0*/  @P0 LDG.E R0, desc[UR50][R10.64] ;  /* 0x000000320a000981 */ /* 0x000ea2000c1e1900 */
[----:B------:R-:W-:Y:S01]  /*72b0*/  UISETP.NE.AND.EX UP1, UPT, UR9, URZ, UPT, UP1 ;  /* 0x0000003f0900728c */ /* 0x000fe2000bf25310 */
[----:B0-----:R-:W-:Y:S01]  /*72c0*/  ISETP.NE.AND P1, PT, R81, 0x1, PT ;  /* 0x000000015100780c */ /* 0x001fe20003f25270 */
[----:B------:R-:W-:Y:S01]  /*72d0*/  ULDC UR7, c[0x0][0xa88] ;  /* 0x0002a20000077ab9 */ /* 0x000fe20000000800 */
[----:B------:R-:W-:Y:S01]  /*72e0*/  UMOV UR4, URZ ;  /* 0x0000003f00047c82 */ /* 0x000fe20008000000 */
[----:B-1----:R-:W-:-:S02]  /*72f0*/  IMAD.U32 R6, RZ, RZ, UR40 ;  /* 0x00000028ff067e24 */ /* 0x002fc4000f8e00ff */
[----:B------:R-:W-:-:S05]  /*7300*/  PLOP3.LUT P2, PT, PT, PT, UP1, 0x80, 0x0 ;  /* 0x000000000000781c */ /* 0x000fca0003f4f018 */
[----:B------:R-:W-:-:S03]  /*7310*/  @UP1 UIADD3 UR8, UP2, UR10, UR8, URZ ;  /* 0x000000080a081290 */ /* 0x000fc6000ff5e03f */
[----:B------:R-:W0:Y:S01]  /*7320*/  @P1 LDC R12, c[0x0][0xbec] ;  /* 0x0002fb00ff0c1b82 */ /* 0x000e220000000800 */
[----:B------:R-:W-:Y:S02]  /*7330*/  @UP1 UIADD3.X UR9, UR11, UR9, URZ, UP2, !UPT ;  /* 0x000000090b091290 */ /* 0x000fe400097fe43f */
[----:B------:R-:W-:-:S04]  /*7340*/  IMAD.U32 R14, RZ, RZ, UR8 ;  /* 0x00000008ff0e7e24 */ /* 0x000fc8000f8e00ff */
[----:B------:R-:W-:Y:S01]  /*7350*/  IMAD.U32 R15, RZ, RZ, UR9 ;  /* 0x00000009ff0f7e24 */ /* 0x000fe2000f8e00ff */
[----:B------:R-:W1:Y:S01]  /*7360*/  @P1 LDC R13, c[0x0][0xbf0] ;  /* 0x0002fc00ff0d1b82 */ /* 0x000e620000000800 */
[----:B--2---:R-:W-:Y:S01]  /*7370*/  @P0 R2UR UR4, R0 ;  /* 0x00000000000402ca */ /* 0x004fe200000e0000 */
[----:B------:R-:W-:-:S06]  /*7380*/  IMAD.U32 R0, RZ, RZ, UR7 ;  /* 0x00000007ff007e24 */ /* 0x000fcc000f8e00ff */
[----:B------:R2:W5:Y:S01]  /*7390*/  @P2 LDG.E R0, desc[UR50][R14.64] ;  /* 0x000000320e002981 */ /* 0x000562000c1e1900 */
[----:B01----:R-:W-:Y:S07]  /*73a0*/  @P2 BRA `(.L_x_421) ;  /* 0x0000000000102947 */ /* 0x003fee0003800000 */
[----:B------:R-:W-:Y:S05]  /*73b0*/  @!P0 BRA `(.L_x_421) ;  /* 0x00000000000c8947 */ /* 0x000fea0003800000 */
[----:B--2---:R-:W2:Y:S04]  /*73c0*/  LDG.E R15, desc[UR50][R10.64] ;  /* 0x000000320a0f7981 */ /* 0x004ea8000c1e1900 */
[----:B-----5:R-:W2:Y:S02]  /*73d0*/  LDG.E R0, desc[UR50][R10.64+0x4] ;  /* 0x000004320a007981 */ /* 0x020ea4000c1e1900 */
[----:B--2---:R-:W-:-:S07]  /*73e0*/  IMAD.IADD R0, R0, 0x1, -R15 ;  /* 0x0000000100007824 */ /* 0x004fce00078e0a0f */
.L_x_421:
[----:B------:R-:W-:Y:S01]  /*73f0*/  USHF.R.S32.HI UR14, URZ, 0x1f, UR41 ;  /* 0x0000001f3f0e7899 */ /* 0x000fe20008011429 */
[----:B--2---:R-:W-:Y:S01]  /*7400*/  IMAD R15, R6, 0x80, R203 ;  /* 0x00000080060f7824 */ /* 0x004fe200078e02cb */
[----:B------:R-:W-:Y:S01]  /*7410*/  ULDC.64 UR12, c[0x0][0xb90] ;  /* 0x0002e400000c7ab9 */ /* 0x000fe20000000a00 */
[----:B------:R-:W-:Y:S01]  /*7420*/  USHF.R.S32.HI UR11, URZ, 0x1f, UR4 ;  /* 0x0000001f3f0b7899 */ /* 0x000fe20008011404 */
[----:B------:R-:W-:Y:S01]  /*7430*/  LEA R11, R22, R2, 0x6 ;  /* 0x00000002160b7211 */ /* 0x000fe200078e30ff */
[----:B------:R-:W-:Y:S01]  /*7440*/  UIMAD UR7, UR14, UR12, URZ ;  /* 0x0000000c0e0772a4 */ /* 0x000fe2000f8e023f */
[----:B------:R-:W-:Y:S01]  /*7450*/  @P1 IMAD.HI.U32 R6, R15, R12, RZ ;  /* 0x0000000c0f061227 */ /* 0x000fe200078e00ff */
[----:B------:R-:W-:Y:S01]  /*7460*/  UMOV UR10, UR4 ;  /* 0x00000004000a7c82 */ /* 0x000fe20008000000 */
[----:B------:R-:W-:Y:S01]  /*7470*/  USEL UR39, UR39, URZ, !UP0 ;  /* 0x0000003f27277287 */ /* 0x000fe2000c000000 */
[----:B------:R-:W0:Y:S01]  /*7480*/  @P1 LDC R83, c[0x0][0xbf0] ;  /* 0x0002fc00ff531b82 */ /* 0x000e220000000800 */
[----:B------:R-:W-:Y:S01]  /*7490*/  UIMAD.WIDE.U32 UR8, UR41, UR12, UR10 ;  /* 0x0000000c290872a5 */ /* 0x000fe2000f8e000a */
[----:B------:R-:W-:Y:S01]  /*74a0*/  IMAD.MOV.U32 R10, RZ, RZ, R15 ;  /* 0x000000ffff0a7224 */ /* 0x000fe200078e000f */
[----:B------:R-:W-:Y:S01]  /*74b0*/  UIMAD UR7, UR41, UR13, UR7 ;  /* 0x0000000d290772a4 */ /* 0x000fe2000f8e0207 */
[----:B------:R-:W-:Y:S01]  /*74c0*/  @P1 SHF.R.U32.HI R10, RZ, R13, R6 ;  /* 0x0000000dff0a1219 */ /* 0x000fe20000011606 */
[----:B------:R-:W-:Y:S01]  /*74d0*/  USEL UR38, UR38, URZ, !UP0 ;  /* 0x0000003f26267287 */ /* 0x000fe2000c000000 */
[----:B------:R-:W-:Y:S01]  /*74e0*/  IMAD.WIDE R4, R11, 0x2, R4 ;  /* 0x000000020b047825 */ /* 0x000fe200078e0204 */
[----:B------:R-:W-:Y:S01]  /*74f0*/  ULDC.64 UR12, c[0x0][0xb98] ;  /* 0x0002e600000c7ab9 */ /* 0x000fe20000000a00 */
[----:B------:R-:W-:-:S02]  /*7500*/  UIADD3 UR9, UR9, UR7, URZ ;  /* 0x0000000709097290 */ /* 0x000fc4000fffe03f */
[----:B------:R-:W-:Y:S01]  /*7510*/  UIMAD UR7, UR39, UR12, URZ ;  /* 0x0000000c270772a4 */ /* 0x000fe2000f8e023f */
[--C-:B------:R-:W-:Y:S01]  /*7520*/  IMAD.MOV R6, RZ, RZ, -R10.reuse ;  /* 0x000000ffff067224 */ /* 0x100fe200078e0a0a */
[----:B------:R-:W-:Y:S01]  /*7530*/  UIMAD.WIDE.U32 UR8, UR38, UR12, UR8 ;  /* 0x0000000c260872a5 */ /* 0x000fe2000f8e0008 */
[----:B------:R-:W-:Y:S01]  /*7540*/  IADD3 R37, P2, R4, 0x5000, RZ ;  /* 0x0000500004257810 */ /* 0x000fe20007f5e0ff */
[----:B------:R-:W-:Y:S01]  /*7550*/  UIMAD UR7, UR38, UR13, UR7 ;  /* 0x0000000d260772a4 */ /* 0x000fe2000f8e0207 */
[----:B------:R-:W-:Y:S01]  /*7560*/  IMAD R13, R81, R6, R15 ;  /* 0x00000006510d7224 */ /* 0x000fe200078e020f */
[----:B------:R-:W-:Y:S01]  /*7570*/  SHF.R.S32.HI R6, RZ, 0x1f, R10 ;  /* 0x0000001fff067819 */ /* 0x000fe2000001140a */
[----:B------:R-:W-:Y:S01]  /*7580*/  IMAD.U32 R26, RZ, RZ, UR40 ;  /* 0x00000028ff1a7e24 */ /* 0x000fe2000f8e00ff */
[----:B------:R-:W-:Y:S01]  /*7590*/  IADD3 R10, P0, R10, UR8, RZ ;  /* 0x000000080a0a7c10 */ /* 0x000fe2000ff1e0ff */
[----:B-----5:R-:W-:Y:S01]  /*75a0*/  IMAD R85, R0, R81, RZ ;  /* 0x0000005100557224 */ /* 0x020fe200078e02ff */
[C---:B------:R-:W-:Y:S01]  /*75b0*/  IADD3 R25, P5, R4.reuse, 0x1000, RZ ;  /* 0x0000100004197810 */ /* 0x040fe20007fbe0ff */
[----:B------:R-:W-:Y:S01]  /*75c0*/  IMAD.U32 R11, RZ, RZ, UR7 ;  /* 0x00000007ff0b7e24 */ /* 0x000fe2000f8e00ff */
[----:B------:R-:W-:Y:S01]  /*75d0*/  IADD3 R29, P4, R4, 0x2000, RZ ;  /* 0x00002000041d7810 */ /* 0x000fe20007f9e0ff */
[----:B------:R-:W-:Y:S01]  /*75e0*/  IMAD R26, R26, 0x80, R201 ;  /* 0x000000801a1a7824 */ /* 0x000fe200078e02c9 */
[----:B------:R-:W-:Y:S01]  /*75f0*/  IADD3 R57, P3, R4, 0x4000, RZ ;  /* 0x0000400004397810 */ /* 0x000fe20007f7e0ff */
[----:B------:R-:W-:Y:S01]  /*7600*/  ULDC.64 UR12, c[0x0][0xaa0] ;  /* 0x0002a800000c7ab9 */ /* 0x000fe20000000a00 */
[----:B------:R-:W-:Y:S01]  /*7610*/  IADD3.X R11, R6, UR9, R11, P0, !PT ;  /* 0x00000009060b7c10 */ /* 0x000fe200087fe40b */
[----:B------:R-:W-:Y:S01]  /*7620*/  ULDC.64 UR8, c[0x0][0xb88] ;  /* 0x0002e20000087ab9 */ /* 0x000fe20000000a00 */
[----:B------:R-:W-:-:S02]  /*7630*/  SHF.R.S32.HI R6, RZ, 0x1f, R13 ;  /* 0x0000001fff067819 */ /* 0x000fc4000001140d */
[----:B------:R-:W-:Y:S01]  /*7640*/  IADD3 R33, P0, R4, 0x3000, RZ ;  /* 0x0000300004217810 */ /* 0x000fe20007f1e0ff */
[----:B------:R-:W-:Y:S01]  /*7650*/  IMAD.WIDE.U32 R10, R13, UR8, R10 ;  /* 0x000000080d0a7c25 */ /* 0x000fe2000f8e000a */
[----:B------:R-:W-:Y:S02]  /*7660*/  LOP3.LUT R36, R37, 0x380, RZ, 0xc0, !PT ;  /* 0x0000038025247812 */ /* 0x000fe400078ec0ff */
[----:B------:R-:W-:Y:S01]  /*7670*/  LOP3.LUT R32, R33, 0x380, RZ, 0xc0, !PT ;  /* 0x0000038021207812 */ /* 0x000fe200078ec0ff */
[----:B------:R-:W-:Y:S01]  /*7680*/  IMAD R6, R6, UR8, RZ ;  /* 0x0000000806067c24 */ /* 0x000fe2000f8e02ff */
[----:B------:R-:W-:Y:S02]  /*7690*/  LOP3.LUT R24, R25, 0x380, RZ, 0xc0, !PT ;  /* 0x0000038019187812 */ /* 0x000fe400078ec0ff */
[----:B------:R-:W-:Y:S01]  /*76a0*/  SHF.R.U64 R32, R32, 0x3, RZ ;  /* 0x0000000320207819 */ /* 0x000fe200000012ff */
[----:B------:R-:W-:Y:S01]  /*76b0*/  IMAD R15, R13, UR9, R6 ;  /* 0x000000090d0f7c24 */ /* 0x000fe2000f8e0206 */
[----:B------:R-:W-:Y:S01]  /*76c0*/  LOP3.LUT R28, R29, 0x380, RZ, 0xc0, !PT ;  /* 0x000003801d1c7812 */ /* 0x000fe200078ec0ff */
[----:B------:R-:W-:Y:S01]  /*76d0*/  ULDC.64 UR8, c[0x0][0xb50] ;  /* 0x0002d40000087ab9 */ /* 0x000fe20000000a00 */
[----:B------:R-:W-:Y:S01]  /*76e0*/  LOP3.LUT R56, R57, 0x380, RZ, 0xc0, !PT ;  /* 0x0000038039387812 */ /* 0x000fe200078ec0ff */
[----:B------:R-:W-:Y:S01]  /*76f0*/  IMAD.IADD R11, R11, 0x1, R15 ;  /* 0x000000010b0b7824 */ /* 0x000fe200078e020f */
[----:B------:R-:W-:Y:S01]  /*7700*/  LEA R12, P6, R10, UR8, 0x2 ;  /* 0x000000080a0c7c11 */ /* 0x000fe2000f8c10ff */
[----:B------:R-:W-:Y:S01]  /*7710*/  VIADD R6, R26, 0x8 ;  /* 0x000000081a067836 */ /* 0x000fe20000000000 */
[----:B------:R-:W-:Y:S01]  /*7720*/  LOP3.LUT R32, R32, R33, RZ, 0x3c, !PT ;  /* 0x0000002120207212 */ /* 0x000fe200078e3cff */
[----:B------:R-:W-:Y:S01]  /*7730*/  IMAD.X R33, RZ, RZ, R5, P0 ;  /* 0x000000ffff217224 */ /* 0x000fe200000e0605 */
[----:B------:R-:W-:Y:S01]  /*7740*/  SHF.R.U64 R36, R36, 0x3, RZ ;  /* 0x0000000324247819 */ /* 0x000fe200000012ff */
[----:B------:R-:W-:Y:S01]  /*7750*/  SHFL.IDX PT, R20, R12, RZ, 0x1c1f ;  /* 0x001c1fff0c147589 */ /* 0x000fe200000e0000 */
[----:B------:R-:W-:-:S02]  /*7760*/  SHF.R.U64 R24, R24, 0x3, RZ ;  /* 0x0000000318187819 */ /* 0x000fc400000012ff */
[----:B------:R-:W-:Y:S01]  /*7770*/  SHF.R.U64 R28, R28, 0x3, RZ ;  /* 0x000000031c1c7819 */ /* 0x000fe200000012ff */
[----:B------:R-:W-:Y:S01]  /*7780*/  SHFL.IDX PT, R50, R12, 0x1, 0x1c1f ;  /* 0x003c1f000c327f89 */ /* 0x000fe200000e0000 */
[----:B------:R-:W-:Y:S02]  /*7790*/  SHF.R.U64 R56, R56, 0x3, RZ ;  /* 0x0000000338387819 */ /* 0x000fe400000012ff */
[----:B------:R-:W-:Y:S02]  /*77a0*/  IADD3 R61, P0, R4, 0x9000, RZ ;  /* 0x00009000043d7810 */ /* 0x000fe40007f1e0ff */
[----:B------:R-:W-:Y:S02]  /*77b0*/  LEA.HI.X R14, R10, UR9, R11, 0x2, P6 ;  /* 0x000000090a0e7c11 */ /* 0x000fe4000b0f140b */
        /* <DEDUP_REMOVED lines=8> */
[----:B------:R-:W-:Y:S01]  /*7840*/  LOP3.LUT R60, R61, 0x380, RZ, 0xc0, !PT ;  /* 0x000003803d3c7812 */ /* 0x000fe200078ec0ff */
[----:B------:R-:W1:Y:S01]  /*7850*/  SHFL.IDX PT, R21, R14, RZ, 0x1c1f ;  /* 0x001c1fff0e157589 */ /* 0x000e6200000e0000 */
[----:B------:R-:W-:-:S02]  /*7860*/  IADD3 R49, P2, R4, 0xb000, RZ ;  /* 0x0000b00004317810 */ /* 0x000fc40007f5e0ff */
[C---:B------:R-:W-:Y:S01]  /*7870*/  IADD3 R41, P6, R4.reuse, 0x6000, RZ ;  /* 0x0000600004297810 */ /* 0x040fe20007fde0ff */
[----:B------:R-:W2:Y:S01]  /*7880*/  SHFL.IDX PT, R51, R14, 0x1, 0x1c1f ;  /* 0x003c1f000e337f89 */ /* 0x000ea200000e0000 */
[C---:B------:R-:W-:Y:S02]  /*7890*/  IADD3 R45, P5, R4.reuse, 0x7000, RZ ;  /* 0x00007000042d7810 */ /* 0x040fe40007fbe0ff */
[C---:B------:R-:W-:Y:S02]  /*78a0*/  IADD3 R69, P4, R4.reuse, 0x8000, RZ ;  /* 0x0000800004457810 */ /* 0x040fe40007f9e0ff */
[----:B------:R-:W-:Y:S02]  /*78b0*/  IADD3 R11, P3, R4, 0xa000, RZ ;  /* 0x0000a000040b7810 */ /* 0x000fe40007f7e0ff */
[----:B------:R-:W-:Y:S02]  /*78c0*/  SHF.R.U64 R60, R60, 0x3, RZ ;  /* 0x000000033c3c7819 */ /* 0x000fe400000012ff */
[----:B------:R-:W-:-:S02]  /*78d0*/  LOP3.LUT R48, R49, 0x380, RZ, 0xc0, !PT ;  /* 0x0000038031307812 */ /* 0x000fc400078ec0ff */
[----:B------:R-:W-:Y:S02]  /*78e0*/  LOP3.LUT R40, R41, 0x380, RZ, 0xc0, !PT ;  /* 0x0000038029287812 */ /* 0x000fe400078ec0ff */
[----:B------:R-:W-:Y:S02]  /*78f0*/  LOP3.LUT R44, R45, 0x380, RZ, 0xc0, !PT ;  /* 0x000003802d2c7812 */ /* 0x000fe400078ec0ff */
[----:B------:R-:W-:Y:S02]  /*7900*/  LOP3.LUT R68, R69, 0x380, RZ, 0xc0, !PT ;  /* 0x0000038045447812 */ /* 0x000fe400078ec0ff */
[----:B------:R-:W-:Y:S02]  /*7910*/  LOP3.LUT R10, R11, 0x380, RZ, 0xc0, !PT ;  /* 0x000003800b0a7812 */ /* 0x000fe400078ec0ff */
[----:B------:R-:W-:Y:S01]  /*7920*/  LOP3.LUT R60, R60, R61, RZ, 0x3c, !PT ;  /* 0x0000003d3c3c7212 */ /* 0x000fe200078e3cff */
[----:B------:R-:W-:Y:S01]  /*7930*/  IMAD.X R61, RZ, RZ, R5, P0 ;  /* 0x000000ffff3d7224 */ /* 0x000fe200000e0605 */
[----:B------:R-:W-:-:S02]  /*7940*/  SHF.R.U64 R48, R48, 0x3, RZ ;  /* 0x0000000330307819 */ /* 0x000fc400000012ff */
[----:B------:R-:W-:Y:S02]  /*7950*/  SHF.R.U64 R40, R40, 0x3, RZ ;  /* 0x0000000328287819 */ /* 0x000fe400000012ff */
[----:B------:R-:W-:Y:S02]  /*7960*/  SHF.R.U64 R44, R44, 0x3, RZ ;  /* 0x000000032c2c7819 */ /* 0x000fe400000012ff */
[----:B------:R-:W-:Y:S02]  /*7970*/  SHF.R.U64 R68, R68, 0x3, RZ ;  /* 0x0000000344447819 */ /* 0x000fe400000012ff */
[----:B------:R-:W-:Y:S02]  /*7980*/  SHF.R.U64 R10, R10, 0x3, RZ ;  /* 0x000000030a0a7819 */ /* 0x000fe400000012ff */
[----:B------:R-:W-:Y:S02]  /*7990*/  LOP3.LUT P0, RZ, R23, 0x3, RZ, 0xc0, !PT ;  /* 0x0000000317ff7812 */ /* 0x000fe4000780c0ff */
[----:B------:R-:W-:Y:S01]  /*79a0*/  LOP3.LUT R48, R48, R49, RZ, 0x3c, !PT ;  /* 0x0000003130307212 */ /* 0x000fe200078e3cff */
[--C-:B------:R-:W-:Y:S01]  /*79b0*/  IMAD.X R49, RZ, RZ, R5.reuse, P2 ;  /* 0x000000ffff317224 */ /* 0x100fe200010e0605 */
[----:B------:R-:W-:Y:S01]  /*79c0*/  LOP3.LUT R40, R40, R41, RZ, 0x3c, !PT ;  /* 0x0000002928287212 */ /* 0x000fe200078e3cff */
[--C-:B------:R-:W-:Y:S01]  /*79d0*/  IMAD.X R41, RZ, RZ, R5.reuse, P6 ;  /* 0x000000ffff297224 */ /* 0x100fe200030e0605 */
[----:B------:R-:W-:Y:S01]  /*79e0*/  LOP3.LUT R44, R44, R45, RZ, 0x3c, !PT ;  /* 0x0000002d2c2c7212 */ /* 0x000fe200078e3cff */
[----:B------:R-:W-:Y:S01]  /*79f0*/  IMAD.X R45, RZ, RZ, R5, P5 ;  /* 0x000000ffff2d7224 */ /* 0x000fe200028e0605 */
[----:B------:R-:W-:-:S02]  /*7a00*/  LOP3.LUT R68, R68, R69, RZ, 0x3c, !PT ;  /* 0x0000004544447212 */ /* 0x000fc400078e3cff */
[----:B------:R-:W-:Y:S01]  /*7a10*/  LOP3.LUT R10, R10, R11, RZ, 0x3c, !PT ;  /* 0x0000000b0a0a7212 */ /* 0x000fe200078e3cff */
[----:B------:R-:W-:Y:S01]  /*7a20*/  IMAD.X R11, RZ, RZ, R5, P3 ;  /* 0x000000ffff0b7224 */ /* 0x000fe200018e0605 */
[----:B------:R-:W-:Y:S02]  /*7a30*/  ISETP.GE.OR P2, PT, R26, R85, P0 ;  /* 0x000000551a00720c */ /* 0x000fe40000746670 */
[----:B------:R-:W-:Y:S02]  /*7a40*/  IADD3.X R69, RZ, R5, RZ, P4, !PT ;  /* 0x00000005ff457210 */ /* 0x000fe400027fe4ff */
[----:B------:R-:W-:Y:S02]  /*7a50*/  ISETP.GE.OR P0, PT, R6, R85, P0 ;  /* 0x000000550600720c */ /* 0x000fe40000706670 */
[C---:B------:R-:W-:Y:S02]  /*7a60*/  IADD3 R77, P6, R4.reuse, 0xc000, RZ ;  /* 0x0000c000044d7810 */ /* 0x040fe40007fde0ff */
[----:B------:R-:W-:-:S02]  /*7a70*/  IADD3 R73, P5, R4, 0xd000, RZ ;  /* 0x0000d00004497810 */ /* 0x000fc40007fbe0ff */
[C---:B------:R-:W-:Y:S02]  /*7a80*/  IADD3 R65, P4, R4.reuse, 0xe000, RZ ;  /* 0x0000e00004417810 */ /* 0x040fe40007f9e0ff */
[C---:B------:R-:W-:Y:S01]  /*7a90*/  LOP3.LUT R15, R4.reuse, 0x380, RZ, 0xc0, !PT ;  /* 0x00000380040f7812 */ /* 0x040fe200078ec0ff */
[----:B-1----:R1:W-:Y:S01]  /*7aa0*/  @!P2 ST.E desc[UR50][R20.64], R9 ;  /* 0x000000091400a985 */ /* 0x0023e2000c101932 */
[----:B------:R-:W-:Y:S02]  /*7ab0*/  IADD3 R13, P3, R4, 0xf000, RZ ;  /* 0x0000f000040d7810 */ /* 0x000fe40007f7e0ff */
[----:B------:R-:W-:Y:S01]  /*7ac0*/  LOP3.LUT R76, R77, 0x380, RZ, 0xc0, !PT ;  /* 0x000003804d4c7812 */ /* 0x000fe200078ec0ff */
[----:B--2---:R2:W-:Y:S01]  /*7ad0*/  @!P0 ST.E desc[UR50][R50.64], R8 ;  /* 0x0000000832008985 */ /* 0x0045e2000c101932 */
[----:B------:R-:W-:Y:S01]  /*7ae0*/  LOP3.LUT R72, R73, 0x380, RZ, 0xc0, !PT ;  /* 0x0000038049487812 */ /* 0x000fe200078ec0ff */
[----:B------:R-:W-:Y:S01]  /*7af0*/  IMAD.X R53, RZ, RZ, R5, P3 ;  /* 0x000000ffff357224 */ /* 0x000fe200018e0605 */
[----:B------:R-:W-:Y:S01]  /*7b00*/  LOP3.LUT R64, R65, 0x380, RZ, 0xc0, !PT ;  /* 0x0000038041407812 */ /* 0x000fe200078ec0ff */
[----:B------:R-:W-:Y:S01]  /*7b10*/  UIMAD UR7, UR11, UR12, URZ ;  /* 0x0000000c0b0772a4 */ /* 0x000fe2000f8e023f */
[----:B------:R-:W-:Y:S01]  /*7b20*/  SHF.R.U64 R15, R15, 0x3, RZ ;  /* 0x000000030f0f7819 */ /* 0x000fe200000012ff */
[----:B------:R-:W-:Y:S01]  /*7b30*/  UIMAD.WIDE.U32 UR8, UR4, UR12, URZ ;  /* 0x0000000c040872a5 */ /* 0x000fe2000f8e003f */
[----:B------:R-:W-:Y:S01]  /*7b40*/  LOP3.LUT R0, R13, 0x380, RZ, 0xc0, !PT ;  /* 0x000003800d007812 */ /* 0x000fe200078ec0ff */
[----:B------:R-:W-:Y:S01]  /*7b50*/  ULDC.64 UR10, c[0x0][0xae8] ;  /* 0x0002ba00000a7ab9 */ /* 0x000fe20000000a00 */
[----:B------:R-:W-:Y:S01]  /*7b60*/  SHF.R.U64 R76, R76, 0x3, RZ ;  /* 0x000000034c4c7819 */ /* 0x000fe200000012ff */
[----:B-1----:R-:W-:Y:S01]  /*7b70*/  IMAD.U32 R21, RZ, RZ, UR40 ;  /* 0x00000028ff157e24 */ /* 0x002fe2000f8e00ff */
[----:B------:R-:W-:Y:S01]  /*7b80*/  SHF.R.U64 R72, R72, 0x3, RZ ;  /* 0x0000000348487819 */ /* 0x000fe200000012ff */
[----:B------:R-:W5:Y:S01]  /*7b90*/  LD.E.128 R24, desc[UR50][R24.64] ;  /* 0x0000003218187980 */ /* 0x000f62000c101d00 */
[----:B------:R-:W-:-:S02]  /*7ba0*/  SHF.R.U64 R64, R64, 0x3, RZ ;  /* 0x0000000340407819 */ /* 0x000fc400000012ff */
[----:B------:R-:W-:Y:S01]  /*7bb0*/  LOP3.LUT R4, R15, R4, RZ, 0x3c, !PT ;  /* 0x000000040f047212 */ /* 0x000fe200078e3cff */
[----:B------:R-:W5:Y:S01]  /*7bc0*/  LD.E.128 R28, desc[UR50][R28.64] ;  /* 0x000000321c1c7980 */ /* 0x000f62000c101d00 */
[----:B------:R-:W-:Y:S02]  /*7bd0*/  SHF.R.U64 R0, R0, 0x3, RZ ;  /* 0x0000000300007819 */ /* 0x000fe400000012ff */
[----:B------:R-:W-:Y:S01]  /*7be0*/  LOP3.LUT R76, R76, R77, RZ, 0x3c, !PT ;  /* 0x0000004d4c4c7212 */ /* 0x000fe200078e3cff */
[--C-:B------:R-:W-:Y:S01]  /*7bf0*/  IMAD.X R77, RZ, RZ, R5.reuse, P6 ;  /* 0x000000ffff4d7224 */ /* 0x100fe200030e0605 */
[----:B------:R-:W-:Y:S01]  /*7c00*/  LOP3.LUT R72, R72, R73, RZ, 0x3c, !PT ;  /* 0x0000004948487212 */ /* 0x000fe200078e3cff */
[--C-:B------:R-:W-:Y:S01]  /*7c10*/  IMAD.X R73, RZ, RZ, R5.reuse, P5 ;  /* 0x000000ffff497224 */ /* 0x100fe200028e0605 */
[----:B------:R-:W-:Y:S01]  /*7c20*/  LOP3.LUT R64, R64, R65, RZ, 0x3c, !PT ;  /* 0x0000004140407212 */ /* 0x000fe200078e3cff */
[----:B------:R-:W-:Y:S01]  /*7c30*/  IMAD.X R65, RZ, RZ, R5, P4 ;  /* 0x000000ffff417224 */ /* 0x000fe200020e0605 */
[----:B------:R-:W-:Y:S01]  /*7c40*/  LOP3.LUT R52, R0, R13, RZ, 0x3c, !PT ;  /* 0x0000000d00347212 */ /* 0x000fe200078e3cff */
[----:B------:R-:W-:Y:S01]  /*7c50*/  UIMAD UR7, UR4, UR13, UR7 ;  /* 0x0000000d040772a4 */ /* 0x000fe2000f8e0207 */
[----:B------:R1:W5:Y:S01]  /*7c60*/  LD.E.128 R12, desc[UR50][R4.64] ;  /* 0x00000032040c7980 */ /* 0x000362000c101d00 */
[----:B------:R-:W-:-:S03]  /*7c70*/  LEA R0, R19, R22, 0x5 ;  /* 0x0000001613007211 */ /* 0x000fc600078e28ff */
[----:B------:R-:W5:Y:S04]  /*7c80*/  LD.E.128 R32, desc[UR50][R32.64] ;  /* 0x0000003220207980 */ /* 0x000f68000c101d00 */
[----:B------:R-:W5:Y:S01]  /*7c90*/  LD.E.128 R56, desc[UR50][R56.64] ;  /* 0x0000003238387980 */ /* 0x000f62000c101d00 */
[----:B-1----:R-:W1:Y:S01]  /*7ca0*/  @P1 LDC R5, c[0x0][0xbec] ;  /* 0x0002fb00ff051b82 */ /* 0x002e620000000800 */
[----:B------:R-:W-:Y:S02]  /*7cb0*/  UIADD3 UR9, UR9, UR7, URZ ;  /* 0x0000000709097290 */ /* 0x000fe4000fffe03f */
[----:B------:R-:W5:Y:S01]  /*7cc0*/  LD.E.128 R36, desc[UR50][R36.64] ;  /* 0x0000003224247980 */ /* 0x000f62000c101d00 */
[----:B------:R-:W-:Y:S01]  /*7cd0*/  UIMAD UR4, UR14, UR10, URZ ;  /* 0x0000000a0e0472a4 */ /* 0x000fe2000f8e023f */
[----:B------:R-:W-:Y:S01]  /*7ce0*/  IMAD R20, R21, 0x80, R0 ;  /* 0x0000008015147824 */ /* 0x000fe200078e0200 */
[----:B------:R-:W-:Y:S01]  /*7cf0*/  UIMAD.WIDE.U32 UR8, UR41, UR10, UR8 ;  /* 0x0000000a290872a5 */ /* 0x000fe2000f8e0008 */
[----:B------:R-:W5:Y:S01]  /*7d00*/  LD.E.128 R40, desc[UR50][R40.64] ;  /* 0x0000003228287980 */ /* 0x000f62000c101d00 */
[----:B------:R-:W-:-:S03]  /*7d10*/  UIMAD UR4, UR41, UR11, UR4 ;  /* 0x0000000b290472a4 */ /* 0x000fc6000f8e0204 */
[----:B------:R-:W-:Y:S01]  /*7d20*/  ULDC.64 UR10, c[0x0][0xaf0] ;  /* 0x0002bc00000a7ab9 */ /* 0x000fe20000000a00 */
[----:B------:R-:W-:Y:S01]  /*7d30*/  UIADD3 UR9, UR9, UR4, URZ ;  /* 0x0000000409097290 */ /* 0x000fe2000fffe03f */
[----:B------:R-:W5:Y:S01]  /*7d40*/  LD.E.128 R44, desc[UR50][R44.64] ;  /* 0x000000322c2c7980 */ /* 0x000f62000c101d00 */
[----:B------:R-:W-:Y:S01]  /*7d50*/  UIMAD UR4, UR39, UR10, URZ ;  /* 0x0000000a270472a4 */ /* 0x000fe2000f8e023f */
[----:B------:R-:W-:Y:S01]  /*7d60*/  IMAD.MOV.U32 R21, RZ, RZ, R20 ;  /* 0x000000ffff157224 */ /* 0x000fe200078e0014 */
[----:B------:R-:W-:Y:S01]  /*7d70*/  UIMAD.WIDE.U32 UR8, UR38, UR10, UR8 ;  /* 0x0000000a260872a5 */ /* 0x000fe2000f8e0008 */
[----:B------:R-:W5:Y:S01]  /*7d80*/  LD.E.128 R68, desc[UR50][R68.64] ;  /* 0x0000003244447980 */ /* 0x000f62000c101d00 */
[----:B------:R-:W-:-:S03]  /*7d90*/  UIMAD UR4, UR38, UR11, UR4 ;  /* 0x0000000b260472a4 */ /* 0x000fc6000f8e0204 */
[----:B------:R-:W5:Y:S01]  /*7da0*/  LD.E.128 R60, desc[UR50][R60.64] ;  /* 0x000000323c3c7980 */ /* 0x000f62000c101d00 */
[----:B-1----:R-:W-:-:S03]  /*7db0*/  @P1 IMAD.HI.U32 R0, R20, R5, RZ ;  /* 0x0000000514001227 */ /* 0x002fc600078e00ff */
[----:B--2---:R-:W5:Y:S02]  /*7dc0*/  LD.E.128 R8, desc[UR50][R10.64] ;  /* 0x000000320a087980 */ /* 0x004f64000c101d00 */
[----:B0-----:R-:W-:Y:S01]  /*7dd0*/  @P1 SHF.R.U32.HI R21, RZ, R83, R0 ;  /* 0x00000053ff151219 */ /* 0x001fe20000011600 */
[----:B------:R-:W-:Y:S01]  /*7de0*/  UIADD3 UR4, UR9, UR4, URZ ;  /* 0x0000000409047290 */ /* 0x000fe2000fffe03f */
[----:B------:R-:W-:Y:S01]  /*7df0*/  IMAD.U32 R4, RZ, RZ, UR8 ;  /* 0x00000008ff047e24 */ /* 0x000fe2000f8e00ff */
[----:B------:R-:W5:Y:S01]  /*7e00*/  LD.E.128 R48, desc[UR50][R48.64] ;  /* 0x0000003230307980 */ /* 0x000f62000c101d00 */
[--C-:B------:R-:W-:Y:S01]  /*7e10*/  SHF.R.S32.HI R0, RZ, 0x1f, R21.reuse ;  /* 0x0000001fff007819 */ /* 0x100fe20000011415 */
[----:B------:R-:W-:Y:S02]  /*7e20*/  IMAD.MOV R6, RZ, RZ, -R21 ;  /* 0x000000ffff067224 */ /* 0x000fe400078e0a15 */
[----:B------:R-:W-:Y:S01]  /*7e30*/  IMAD.U32 R5, RZ, RZ, UR9 ;  /* 0x00000009ff057e24 */ /* 0x000fe2000f8e00ff */
[----:B------:R-:W-:Y:S01]  /*7e40*/  ULDC.64 UR8, c[0x0][0xae0] ;  /* 0x0002b80000087ab9 */ /* 0x000fe20000000a00 */
[----:B------:R-:W-:Y:S01]  /*7e50*/  IMAD R81, R81, R6, R20 ;  /* 0x0000000651517224 */ /* 0x000fe200078e0214 */
[----:B------:R-:W5:Y:S01]  /*7e60*/  LD.E.128 R76, desc[UR50][R76.64] ;  /* 0x000000324c4c7980 */ /* 0x000f62000c101d00 */
[----:B------:R-:W-:-:S02]  /*7e70*/  IMAD R0, R0, UR8, RZ ;  /* 0x0000000800007c24 */ /* 0x000fc4000f8e02ff */
[----:B------:R-:W-:Y:S01]  /*7e80*/  IMAD.U32 R5, RZ, RZ, UR4 ;  /* 0x00000004ff057e24 */ /* 0x000fe2000f8e00ff */
[----:B------:R-:W5:Y:S01]  /*7e90*/  LD.E.128 R72, desc[UR50][R72.64] ;  /* 0x0000003248487980 */ /* 0x000f62000c101d00 */
[----:B------:R-:W-:-:S03]  /*7ea0*/  IMAD R83, R21, UR9, R0 ;  /* 0x0000000915537c24 */ /* 0x000fc6000f8e0200 */
[----:B------:R-:W5:Y:S01]  /*7eb0*/  LD.E.128 R64, desc[UR50][R64.64] ;  /* 0x0000003240407980 */ /* 0x000f62000c101d00 */
[----:B------:R-:W-:-:S03]  /*7ec0*/  SHF.R.S32.HI R0, RZ, 0x1f, R81 ;  /* 0x0000001fff007819 */ /* 0x000fc60000011451 */
[----:B------:R-:W5:Y:S01]  /*7ed0*/  LD.E.128 R52, desc[UR50][R52.64] ;  /* 0x0000003234347980 */ /* 0x000f62000c101d00 */
[----:B------:R-:W-:Y:S01]  /*7ee0*/  IMAD.WIDE.U32 R4, R21, UR8, R4 ;  /* 0x0000000815047c25 */ /* 0x000fe2000f8e0004 */
[----:B------:R-:W-:Y:S01]  /*7ef0*/  ULDC.64 UR8, c[0x0][0xad8] ;  /* 0x0002b60000087ab9 */ /* 0x000fe20000000a00 */
[----:B------:R-:W-:Y:S01]  /*7f00*/  @!PT LDS RZ, [RZ] ;  /* 0x00000000fffff984 */ /* 0x000fe20000000800 */
[----:B------:R-:W-:Y:S01]  /*7f10*/  @!PT LDS RZ, [RZ] ;  /* 0x00000000fffff984 */ /* 0x000fe20000000800 */
[----:B------:R-:W-:Y:S01]  /*7f20*/  @!PT LDS RZ, [RZ] ;  /* 0x00000000fffff984 */ /* 0x000fe20000000800 */
[----:B------:R-:W-:Y:S01]  /*7f30*/  @!PT LDS RZ, [RZ] ;  /* 0x00000000fffff984 */ /* 0x000fe20000000800 */
[----:B------:R0:W-:Y:S06]  /*7f40*/  MEMBAR.ALL.CTA ;  /* 0x0000000000007992 */ /* 0x0001ec0000008000 */
[----:B0-----:R-:W0:Y:S01]  /*7f50*/  FENCE.VIEW.ASYNC.S ;  /* 0x00000000000073c6 */ /* 0x001e220000000000 */
[----:B------:R-:W-:-:S02]  /*7f60*/  IMAD.U32 R87, RZ, RZ, UR40 ;  /* 0x00000028ff577e24 */ /* 0x000fc4000f8e00ff */
[----:B------:R-:W-:Y:S02]  /*7f70*/  IMAD.IADD R5, R5, 0x1, R83 ;  /* 0x0000000105057824 */ /* 0x000fe400078e0253 */
[----:B------:R-:W-:Y:S02]  /*7f80*/  IMAD R6, R0, UR8, RZ ;  /* 0x0000000800067c24 */ /* 0x000fe4000f8e02ff */
[----:B------:R-:W-:Y:S02]  /*7f90*/  IMAD R86, R87, 0x80, R22 ;  /* 0x0000008057567824 */ /* 0x000fe400078e0216 */
[C---:B------:R-:W-:Y:S02]  /*7fa0*/  IMAD R21, R81.reuse, UR9, R6 ;  /* 0x0000000951157c24 */ /* 0x040fe4000f8e0206 */
[----:B------:R-:W-:Y:S01]  /*7fb0*/  IMAD.WIDE.U32 R4, R81, UR8, R4 ;  /* 0x0000000851047c25 */ /* 0x000fe2000f8e0004 */
[----:B------:R-:W-:Y:S01]  /*7fc0*/  ISETP.GE.AND P2, PT, R86, R85, PT ;  /* 0x000000555600720c */ /* 0x000fe20003f46270 */
[----:B------:R-:W-:-:S02]  /*7fd0*/  ULDC.64 UR8, c[0x0][0xa80] ;  /* 0x0002a00000087ab9 */ /* 0x000fc40000000a00 */
[----:B------:R-:W-:Y:S01]  /*7fe0*/  VIADD R3, R3, 0x22820 ;  /* 0x0002282003037836 */ /* 0x000fe20000000000 */
[----:B------:R-:W-:Y:S01]  /*7ff0*/  LEA R6, P3, R4, UR8, 0x1 ;  /* 0x0000000804067c11 */ /* 0x000fe2000f8608ff */
[----:B------:R-:W-:Y:S01]  /*8000*/  IMAD.IADD R5, R5, 0x1, R21 ;  /* 0x0000000105057824 */ /* 0x000fe200078e0215 */
[----:B------:R-:W-:Y:S02]  /*8010*/  IADD3 R0, R86, 0x20, RZ ;  /* 0x0000002056007810 */ /* 0x000fe40007ffe0ff */
[----:B------:R-:W-:Y:S02]  /*8020*/  PRMT R3, RZ, 0x654, R3 ;  /* 0x00000654ff037816 */ /* 0x000fe40000000003 */
[----:B------:R-:W-:Y:S02]  /*8030*/  LEA.HI.X R84, R4, UR9, R5, 0x1, P3 ;  /* 0x0000000904547c11 */ /* 0x000fe400098f0c05 */
[-C--:B------:R-:W-:Y:S01]  /*8040*/  ISETP.GE.AND P1, PT, R0, R85.reuse, PT ;  /* 0x000000550000720c */ /* 0x080fe20003f26270 */
[----:B------:R-:W-:Y:S01]  /*8050*/  VIADD R0, R86, 0x40 ;  /* 0x0000004056007836 */ /* 0x000fe20000000000 */
[----:B0-----:R0:W-:Y:S01]  /*8060*/  SYNCS.ARRIVE.TRANS64.RED.A1T0 RZ, [R3+URZ], RZ ;  /* 0x000000ff03ff79a7 */ /* 0x0011e2000810043f */
[----:B------:R1:W2:Y:S01]  /*8070*/  SHFL.IDX PT, R83, R6, RZ, 0x181f ;  /* 0x00181fff06537589 */ /* 0x0002a200000e0000 */
[----:B------:R-:W-:Y:S02]  /*8080*/  BSSY B1, `(.L_x_422) ;  /* 0x0000015000017945 */ /* 0x000fe40003800000 */
[----:B------:R-:W-:Y:S01]  /*8090*/  ISETP.GE.AND P0, PT, R0, R85, PT ;  /* 0x000000550000720c */ /* 0x000fe20003f06270 */
[----:B0-----:R1:W0:Y:S01]  /*80a0*/  SHFL.IDX PT, R3, R84, RZ, 0x181f ;  /* 0x00181fff54037589 */ /* 0x00122200000e0000 */
[----:B------:R-:W-:Y:S11]  /*80b0*/  @P2 BRA `(.L_x_423) ;  /* 0x0000000000442947 */ /* 0x000ff60003800000 */
[----:B------:R-:W-:Y:S02]  /*80c0*/  ULDC UR4, c[0x0][0xac8] ;  /* 0x0002b20000047ab9 */ /* 0x000fe40000000800 */
[----:B------:R-:W-:Y:S02]  /*80d0*/  ISETP.GE.AND P5, PT, R2, UR4, PT ;  /* 0x0000000402007c0c */ /* 0x000fe4000bfa6270 */
[----:B------:R-:W-:Y:S02]  /*80e0*/  ISETP.GE.AND P4, PT, R17, UR4, PT ;  /* 0x0000000411007c0c */ /* 0x000fe4000bf86270 */
[----:B------:R-:W-:Y:S02]  /*80f0*/  ISETP.GE.AND P3, PT, R16, UR4, PT ;  /* 0x0000000410007c0c */ /* 0x000fe4000bf66270 */
[----:B------:R-:W-:-:S07]  /*8100*/  ISETP.GE.AND P2, PT, R18, UR4, PT ;  /* 0x0000000412007c0c */ /* 0x000fce000bf46270 */
[----:B--2---:R-:W-:-:S04]  /*8110*/  @!P5 LEA R4, P6, R2, R83, 0x1 ;  /* 0x000000530204d211 */ /* 0x004fc800078c08ff */
[----:B0-----:R-:W-:Y:S02]  /*8120*/  @!P5 LEA.HI.X R5, R2, R3, R208, 0x1, P6 ;  /* 0x000000030205d211 */ /* 0x001fe400030f0cd0 */
[----:B------:R-:W-:-:S03]  /*8130*/  @!P4 LEA R20, P6, R17, R83, 0x1 ;  /* 0x000000531114c211 */ /* 0x000fc600078c08ff */
[----:B-----5:R3:W-:Y:S01]  /*8140*/  @!P5 ST.E.128 desc[UR50][R4.64], R12 ;  /* 0x0000000c0400d985 */ /* 0x0207e2000c101d32 */
[----:B------:R-:W-:Y:S02]  /*8150*/  @!P4 LEA.HI.X R21, R17, R3, R207, 0x1, P6 ;  /* 0x000000031115c211 */ /* 0x000fe400030f0ccf */
[----:B------:R-:W-:-:S03]  /*8160*/  @!P3 LEA R80, P6, R16, R83, 0x1 ;  /* 0x000000531050b211 */ /* 0x000fc600078c08ff */
[----:B------:R3:W-:Y:S01]  /*8170*/  @!P4 ST.E.128 desc[UR50][R20.64], R56 ;  /* 0x000000381400c985 */ /* 0x0007e2000c101d32 */
[----:B------:R-:W-:Y:S02]  /*8180*/  @!P3 LEA.HI.X R81, R16, R3, R206, 0x1, P6 ;  /* 0x000000031051b211 */ /* 0x000fe400030f0cce */
[----:B------:R-:W-:-:S03]  /*8190*/  @!P2 LEA R82, P6, R18, R83, 0x1 ;  /* 0x000000531252a211 */ /* 0x000fc600078c08ff */
[----:B------:R3:W-:Y:S01]  /*81a0*/  @!P3 ST.E.128 desc[UR50][R80.64], R68 ;  /* 0x000000445000b985 */ /* 0x0007e2000c101d32 */
[----:B------:R-:W-:-:S05]  /*81b0*/  @!P2 LEA.HI.X R83, R18, R3, R205, 0x1, P6 ;  /* 0x000000031253a211 */ /* 0x000fca00030f0ccd */
[----:B------:R3:W-:Y:S04]  /*81c0*/  @!P2 ST.E.128 desc[UR50][R82.64], R76 ;  /* 0x0000004c5200a985 */ /* 0x0007e8000c101d32 */
.L_x_423:
[----:B------:R-:W-:Y:S05]  /*81d0*/  BSYNC B1 ;  /* 0x0000000000017941 */ /* 0x000fea0003800000 */
.L_x_422:
[----:B0-----:R0:W4:Y:S01]  /*81e0*/  SHFL.IDX PT, R3, R84, 0x1, 0x181f ;  /* 0x00381f0054037f89 */ /* 0x00112200000e0000 */
[----:B------:R-:W-:Y:S03]  /*81f0*/  BSSY B1, `(.L_x_424) ;  /* 0x0000014000017945 */ /* 0x000fe60003800000 */
[----:B---3--:R0:W3:Y:S01]  /*8200*/  SHFL.IDX PT, R21, R6, 0x1, 0x181f ;  /* 0x00381f0006157f89 */ /* 0x0080e200000e0000 */
[----:B------:R-:W-:Y:S05]  /*8210*/  @P1 BRA `(.L_x_425) ;  /* 0x0000000000441947 */ /* 0x000fea0003800000 */
[----:B------:R-:W-:Y:S02]  /*8220*/  ULDC UR4, c[0x0][0xac8] ;  /* 0x0002b20000047ab9 */ /* 0x000fe40000000800 */
[----:B------:R-:W-:Y:S02]  /*8230*/  ISETP.GE.AND P4, PT, R2, UR4, PT ;  /* 0x0000000402007c0c */ /* 0x000fe4000bf86270 */
[----:B------:R-:W-:Y:S02]  /*8240*/  ISETP.GE.AND P3, PT, R17, UR4, PT ;  /* 0x0000000411007c0c */ /* 0x000fe4000bf66270 */
[----:B------:R-:W-:Y:S02]  /*8250*/  ISETP.GE.AND P2, PT, R16, UR4, PT ;  /* 0x0000000410007c0c */ /* 0x000fe4000bf46270 */
[----:B------:R-:W-:-:S07]  /*8260*/  ISETP.GE.AND P1, PT, R18, UR4, PT ;  /* 0x0000000412007c0c */ /* 0x000fce000bf26270 */
[CC--:B---3--:R-:W-:Y:S02]  /*8270*/  @!P4 LEA R4, P6, R2.reuse, R21.reuse, 0x1 ;  /* 0x000000150204c211 */ /* 0x0c8fe400078c08ff */
[C---:B-----5:R-:W-:Y:S02]  /*8280*/  @!P3 LEA R12, P5, R17.reuse, R21, 0x1 ;  /* 0x00000015110cb211 */ /* 0x060fe400078a08ff */
[----:B----4-:R-:W-:Y:S02]  /*8290*/  @!P4 LEA.HI.X R5, R2, R3, R208, 0x1, P6 ;  /* 0x000000030205c211 */ /* 0x010fe400030f0cd0 */
[----:B------:R-:W-:Y:S02]  /*82a0*/  @!P2 LEA R14, P6, R16, R21, 0x1 ;  /* 0x00000015100ea211 */ /* 0x000fe400078c08ff */
[----:B------:R-:W-:Y:S01]  /*82b0*/  @!P3 LEA.HI.X R13, R17, R3, R207, 0x1, P5 ;  /* 0x00000003110db211 */ /* 0x000fe200028f0ccf */
[----:B------:R3:W-:Y:S01]  /*82c0*/  @!P4 ST.E.128 desc[UR50][R4.64], R24 ;  /* 0x000000180400c985 */ /* 0x0007e2000c101d32 */
[----:B------:R-:W-:-:S02]  /*82d0*/  @!P1 LEA R20, P5, R18, R21, 0x1 ;  /* 0x0000001512149211 */ /* 0x000fc400078a08ff */
[-C--:B------:R-:W-:Y:S01]  /*82e0*/  @!P2 LEA.HI.X R15, R16, R3.reuse, R206, 0x1, P6 ;  /* 0x00000003100fa211 */ /* 0x080fe200030f0cce */
[----:B------:R3:W-:Y:S01]  /*82f0*/  @!P3 ST.E.128 desc[UR50][R12.64], R36 ;  /* 0x000000240c00b985 */ /* 0x0007e2000c101d32 */
[----:B------:R-:W-:-:S03]  /*8300*/  @!P1 LEA.HI.X R21, R18, R3, R205, 0x1, P5 ;  /* 0x0000000312159211 */ /* 0x000fc600028f0ccd */
[----:B------:R3:W-:Y:S04]  /*8310*/  @!P2 ST.E.128 desc[UR50][R14.64], R60 ;  /* 0x0000003c0e00a985 */ /* 0x0007e8000c101d32 */
[----:B------:R3:W-:Y:S02]  /*8320*/  @!P1 ST.E.128 desc[UR50][R20.64], R72 ;  /* 0x0000004814009985 */ /* 0x0007e4000c101d32 */
.L_x_425:
[----:B------:R-:W-:Y:S05]  /*8330*/  BSYNC B1 ;  /* 0x0000000000017941 */ /* 0x000fea0003800000 */
.L_x_424:
[----:B----4-:R4:W0:Y:S01]  /*8340*/  SHFL.IDX PT, R3, R84, 0x2, 0x181f ;  /* 0x00581f0054037f89 */ /* 0x01082200000e0000 */
        /* <DEDUP_REMOVED lines=8> */
[-C--:B---3--:R-:W-:Y:S02]  /*83d0*/  @!P3 LEA R4, P6, R2, R21.reuse, 0x1 ;  /* 0x000000150204b211 */ /* 0x088fe400078c08ff */
[CC--:B-----5:R-:W-:Y:S02]  /*83e0*/  @!P2 LEA R12, P5, R17.reuse, R21.reuse, 0x1 ;  /* 0x00000015110ca211 */ /* 0x0e0fe400078a08ff */
[----:B------:R-:W-:Y:S02]  /*83f0*/  @!P1 LEA R14, P4, R16, R21, 0x1 ;  /* 0x00000015100e9211 */ /* 0x000fe400078808ff */
[----:B0-----:R-:W-:Y:S02]  /*8400*/  @!P3 LEA.HI.X R5, R2, R3, R208, 0x1, P6 ;  /* 0x000000030205b211 */ /* 0x001fe400030f0cd0 */
[----:B------:R-:W-:Y:S02]  /*8410*/  @!P0 LEA R20, P6, R18, R21, 0x1 ;  /* 0x0000001512148211 */ /* 0x000fe400078c08ff */
[-C--:B------:R-:W-:Y:S01]  /*8420*/  @!P2 LEA.HI.X R13, R17, R3.reuse, R207, 0x1, P5 ;  /* 0x00000003110da211 */ /* 0x080fe200028f0ccf */
[----:B------:R0:W-:Y:S01]  /*8430*/  @!P3 ST.E.128 desc[UR50][R4.64], R28 ;  /* 0x0000001c0400b985 */ /* 0x0001e2000c101d32 */
[----:B------:R-:W-:-:S02]  /*8440*/  @!P1 LEA.HI.X R15, R16, R3, R206, 0x1, P4 ;  /* 0x00000003100f9211 */ /* 0x000fc400020f0cce */
[----:B------:R-:W-:Y:S01]  /*8450*/  @!P0 LEA.HI.X R21, R18, R3, R205, 0x1, P6 ;  /* 0x0000000312158211 */ /* 0x000fe200030f0ccd */
[----:B------:R0:W-:Y:S04]  /*8460*/  @!P2 ST.E.128 desc[UR50][R12.64], R40 ;  /* 0x000000280c00a985 */ /* 0x0001e8000c101d32 */
[----:B------:R0:W-:Y:S04]  /*8470*/  @!P1 ST.E.128 desc[UR50][R14.64], R8 ;  /* 0x000000080e009985 */ /* 0x0001e8000c101d32 */
[----:B------:R0:W-:Y:S02]  /*8480*/  @!P0 ST.E.128 desc[UR50][R20.64], R64 ;  /* 0x0000004014008985 */ /* 0x0001e4000c101d32 */
.L_x_427:
[----:B------:R-:W-:Y:S05]  /*8490*/  BSYNC B1 ;  /* 0x0000000000017941 */ /* 0x000fea0003800000 */
.L_x_426:
[----:B------:R-:W-:Y:S01]  /*84a0*/  VIADD R0, R86, 0x60 ;  /* 0x0000006056007836 */ /* 0x000fe20000000000 */
[----:B0-----:R0:W0:Y:S04]  /*84b0*/  SHFL.IDX PT, R3, R84, 0x3, 0x181f ;  /* 0x00781f0054037f89 */ /* 0x00102800000e0000 */
[----:B------:R-:W-:Y:S01]  /*84c0*/  ISETP.GE.AND P0, PT, R0, R85, PT ;  /* 0x000000550000720c */ /* 0x000fe20003f06270 */
[----:B-----5:R0:W0:-:S12]  /*84d0*/  SHFL.IDX PT, R13, R6, 0x3, 0x181f ;  /* 0x00781f00060d7f89 */ /* 0x02001800000e0000 */
[----:B------:R-:W-:Y:S05]  /*84e0*/  @P0 BRA `(.L_x_428) ;  /* 0x0000000c00b40947 */ /* 0x000fea0003800000 */
[----:B------:R-:W-:Y:S02]  /*84f0*/  ULDC UR4, c[0x0][0xac8] ;  /* 0x0002b20000047ab9 */ /* 0x000fe40000000800 */
[----:B------:R-:W-:Y:S02]  /*8500*/  ISETP.GE.AND P3, PT, R2, UR4, PT ;  /* 0x0000000402007c0c */ /* 0x000fe4000bf66270 */
[----:B------:R-:W-:Y:S02]  /*8510*/  ISETP.GE.AND P4, PT, R17, UR4, PT ;  /* 0x0000000411007c0c */ /* 0x000fe4000bf86270 */
[----:B------:R-:W-:-:S09]  /*8520*/  ISETP.GE.AND P5, PT, R16, UR4, PT ;  /* 0x0000000410007c0c */ /* 0x000fd2000bfa6270 */
[-C--:B0-----:R-:W-:Y:S02]  /*8530*/  @!P3 LEA R4, P0, R2, R13.reuse, 0x1 ;  /* 0x0000000d0204b211 */ /* 0x081fe400078008ff */
[CC--:B------:R-:W-:Y:S02]  /*8540*/  @!P4 LEA R8, P1, R17.reuse, R13.reuse, 0x1 ;  /* 0x0000000d1108c211 */ /* 0x0c0fe400078208ff */
[----:B------:R-:W-:Y:S02]  /*8550*/  @!P5 LEA R10, P2, R16, R13, 0x1 ;  /* 0x0000000d100ad211 */ /* 0x000fe400078408ff */
[-C--:B------:R-:W-:Y:S02]  /*8560*/  @!P3 LEA.HI.X R5, R2, R3.reuse, R208, 0x1, P0 ;  /* 0x000000030205b211 */ /* 0x080fe400000f0cd0 */
[-C--:B------:R-:W-:Y:S02]  /*8570*/  @!P4 LEA.HI.X R9, R17, R3.reuse, R207, 0x1, P1 ;  /* 0x000000031109c211 */ /* 0x080fe400008f0ccf */
[----:B------:R-:W-:Y:S01]  /*8580*/  @!P5 LEA.HI.X R11, R16, R3, R206, 0x1, P2 ;  /* 0x00000003100bd211 */ /* 0x000fe200010f0cce */
[----:B------:R0:W-:Y:S01]  /*8590*/  @!P3 ST.E.128 desc[UR50][R4.64], R32 ;  /* 0x000000200400b985 */ /* 0x0001e2000c101d32 */
[----:B------:R-:W-:-:S03]  /*85a0*/  ISETP.GE.AND P0, PT, R18, UR4, PT ;  /* 0x0000000412007c0c */ /* 0x000fc6000bf06270 */
[----:B------:R0:W-:Y:S04]  /*85b0*/  @!P4 ST.E.128 desc[UR50][R8.64], R44 ;  /* 0x0000002c0800c985 */ /* 0x0001e8000c101d32 */
[----:B------:R0:W-:Y:S06]  /*85c0*/  @!P5 ST.E.128 desc[UR50][R10.64], R48 ;  /* 0x000000300a00d985 */ /* 0x0001ec000c101d32 */
[----:B------:R-:W-:Y:S05]  /*85d0*/  @P0 BRA `(.L_x_428) ;  /* 0x0000000c00780947 */ /* 0x000fea0003800000 */
[----:B0-----:R-:W-:-:S04]  /*85e0*/  LEA R4, P0, R18, R13, 0x1 ;  /* 0x0000000d12047211 */ /* 0x001fc800078008ff */
[----:B------:R-:W-:-:S05]  /*85f0*/  LEA.HI.X R5, R18, R3, R205, 0x1, P0 ;  /* 0x0000000312057211 */ /* 0x000fca00000f0ccd */
[----:B------:R0:W-:Y:S01]  /*8600*/  ST.E.128 desc[UR50][R4.64], R52 ;  /* 0x0000003404007985 */ /* 0x0001e2000c101d32 */
[----:B------:R-:W-:Y:S05]  /*8610*/  BRA `(.L_x_428) ;  /* 0x0000000c00687947 */ /* 0x000fea0003800000 */
.L_x_420:
[----:B------:R-:W-:Y:S01]  /*8620*/  ULDC.64 UR8, c[0x0][0xc00] ;  /* 0x0003000000087ab9 */ /* 0x000fe20000000a00 */
[----:B------:R-:W-:Y:S01]  /*8630*/  ULDC UR4, c[0x0][0xa88] ;  /* 0x0002a20000047ab9 */ /* 0x000fe20000000800 */
[----:B------:R-:W-:Y:S01]  /*8640*/  UISETP.NE.U32.AND UP0, UPT, UR8, URZ, UPT ;  /* 0x0000003f0800728c */ /* 0x000fe2000bf05070 */
[----:B------:R-:W0:Y:S03]  /*8650*/  LDC R13, c[0x0][0xbe8] ;  /* 0x0002fa00ff0d7b82 */ /* 0x000e260000000800 */
[----:B------:R-:W-:-:S03]  /*8660*/  UISETP.NE.AND.EX UP0, UPT, UR9, URZ, UPT, UP0 ;  /* 0x0000003f0900728c */ /* 0x000fc6000bf05300 */
[----:B------:R-:W-:Y:S02]  /*8670*/  ULDC.64 UR8, c[0x0][0xc00] ;  /* 0x0003000000087ab9 */ /* 0x000fe40000000a00 */
[----:B------:R-:W-:Y:S01]  /*8680*/  UIMAD.WIDE UR8, UR38, 0x4, UR8 ;  /* 0x00000004260878a5 */ /* 0x000fe2000f8e0208 */
[----:B------:R-:W-:-:S05]  /*8690*/  PLOP3.LUT P2, PT, PT, PT, UP0, 0x80, 0x0 ;  /* 0x000000000000781c */ /* 0x000fca0003f4f008 */
[----:B------:R-:W-:Y:S02]  /*86a0*/  IMAD.U32 R4, RZ, RZ, UR8 ;  /* 0x00000008ff047e24 */ /* 0x000fe4000f8e00ff */
[----:B------:R-:W-:Y:S01]  /*86b0*/  IMAD.U32 R5, RZ, RZ, UR9 ;  /* 0x00000009ff057e24 */ /* 0x000fe2000f8e00ff */
[----:B------:R-:W-:Y:S02]  /*86c0*/  ULDC.64 UR8, c[0x0][0xc08] ;  /* 0x0003020000087ab9 */ /* 0x000fe40000000a00 */
[----:B------:R-:W-:-:S03]  /*86d0*/  UISETP.NE.U32.AND UP1, UPT, UR8, URZ, UPT ;  /* 0x0000003f0800728c */ /* 0x000fc6000bf25070 */
[----:B------:R-:W2:Y:S01]  /*86e0*/  @P2 LDG.E R3, desc[UR50][R4.64] ;  /* 0x0000003204032981 */ /* 0x000ea2000c1e1900 */
[----:B------:R-:W-:Y:S01]  /*86f0*/  UISETP.NE.AND.EX UP1, UPT, UR9, URZ, UPT, UP1 ;  /* 0x0000003f0900728c */ /* 0x000fe2000bf25310 */
[----:B------:R-:W-:-:S05]  /*8700*/  IMAD.U32 R0, RZ, RZ, UR4 ;  /* 0x00000004ff007e24 */ /* 0x000fca000f8e00ff */
[----:B------:R-:W-:-:S05]  /*8710*/  PLOP3.LUT P3, PT, PT, PT, UP1, 0x80, 0x0 ;  /* 0x000000000000781c */ /* 0x000fca0003f6f018 */
[----:B------:R-:W-:Y:S02]  /*8720*/  @UP1 ULDC.64 UR8, c[0x0][0xc08] ;  /* 0x0003020000081ab9 */ /* 0x000fe40000000a00 */
[----:B------:R-:W-:-:S06]  /*8730*/  @UP1 UIMAD.WIDE UR8, UR38, 0x4, UR8 ;  /* 0x00000004260818a5 */ /* 0x000fcc000f8e0208 */
[----:B------:R-:W-:Y:S02]  /*8740*/  IMAD.U32 R8, RZ, RZ, UR8 ;  /* 0x00000008ff087e24 */ /* 0x000fe4000f8e00ff */
[----:B------:R-:W-:-:S05]  /*8750*/  IMAD.U32 R9, RZ, RZ, UR9 ;  /* 0x00000009ff097e24 */ /* 0x000fca000f8e00ff */
[----:B------:R1:W5:Y:S01]  /*8760*/  @P3 LDG.E R0, desc[UR50][R8.64] ;  /* 0x0000003208003981 */ /* 0x000362000c1e1900 */
[----:B0-----:R-:W-:Y:S01]  /*8770*/  ISETP.NE.AND P0, PT, R13, 0x1, PT ;  /* 0x000000010d00780c */ /* 0x001fe20003f05270 */
[----:B------:R-:W-:Y:S01]  /*8780*/  UMOV UR4, URZ ;  /* 0x0000003f00047c82 */ /* 0x000fe20008000000 */
[----:B------:R-:W-:Y:S01]  /*8790*/  USHF.R.S32.HI UR11, URZ, 0x1f, UR41 ;  /* 0x0000001f3f0b7899 */ /* 0x000fe20008011429 */
[----:B------:R-:W-:-:S10]  /*87a0*/  ISETP.GE.AND P1, PT, R209, 0x80, PT ;  /* 0x00000080d100780c */ /* 0x000fd40003f26270 */
[----:B------:R-:W0:Y:S01]  /*87b0*/  @P0 LDC R11, c[0x0][0xbec] ;  /* 0x0002fb00ff0b0b82 */ /* 0x000e220000000800 */
[----:B--2---:R-:W-:-:S13]  /*87c0*/  @P2 R2UR UR4, R3 ;  /* 0x00000000030422ca */ /* 0x004fda00000e0000 */
[----:B------:R-:W-:Y:S01]  /*87d0*/  USHF.R.S32.HI UR10, URZ, 0x1f, UR4 ;  /* 0x0000001f3f0a7899 */ /* 0x000fe20008011404 */
[----:B01----:R-:W-:Y:S11]  /*87e0*/  @P3 BRA `(.L_x_429) ;  /* 0x0000000000103947 */ /* 0x003ff60003800000 */
[----:B------:R-:W-:Y:S05]  /*87f0*/  @!P2 BRA `(.L_x_429) ;  /* 0x00000000000ca947 */ /* 0x000fea0003800000 */
[----:B------:R-:W2:Y:S04]  /*8800*/  LDG.E R3, desc[UR50][R4.64] ;  /* 0x0000003204037981 */ /* 0x000ea8000c1e1900 */
[----:B-----5:R-:W2:Y:S02]  /*8810*/  LDG.E R0, desc[UR50][R4.64+0x4] ;  /* 0x0000043204007981 */ /* 0x020ea4000c1e1900 */
[----:B--2---:R-:W-:-:S07]  /*8820*/  IMAD.IADD R0, R0, 0x1, -R3 ;  /* 0x0000000100007824 */ /* 0x004fce00078e0a03 */
.L_x_429:
[----:B------:R-:W-:Y:S01]  /*8830*/  USEL UR38, UR38, URZ, !UP0 ;  /* 0x0000003f26267287 */ /* 0x000fe2000c000000 */
[----:B------:R-:W-:Y:S01]  /*8840*/  BSSY B1, `(.L_x_430) ;  /* 0x000002d000017945 */ /* 0x000fe20003800000 */
[----:B------:R-:W-:-:S03]  /*8850*/  USEL UR39, UR39, URZ, !UP0 ;  /* 0x0000003f27277287 */ /* 0x000fc6000c000000 */
[----:B------:R-:W-:Y:S09]  /*8860*/  @P1 BRA `(.L_x_431) ;  /* 0x0000000000a81947 */ /* 0x000ff20003800000 */
[----:B------:R-:W0:Y:S01]  /*8870*/  S2R R4, SR_TID.X ;  /* 0x0000000000047919 */ /* 0x000e220000002100 */
[----:B------:R-:W1:Y:S01]  /*8880*/  LDC R6, c[0x0][0xbe8] ;  /* 0x0002fa00ff067b82 */ /* 0x000e620000000800 */
[----:B------:R-:W-:-:S05]  /*8890*/  MOV R3, UR40 ;  /* 0x0000002800037c02 */ /* 0x000fca0008000f00 */
[----:B0-----:R-:W-:Y:S02]  /*88a0*/  IMAD R3, R3, 0x80, R4 ;  /* 0x0000008003037824 */ /* 0x001fe400078e0204 */
[----:B-1---5:R-:W-:Y:S02]  /*88b0*/  IMAD R4, R0, R6, RZ ;  /* 0x0000000600047224 */ /* 0x022fe400078e02ff */
[----:B------:R-:W-:-:S05]  /*88c0*/  VIADD R5, R3, 0xffffff80 ;  /* 0xffffff8003057836 */ /* 0x000fca0000000000 */
[----:B------:R-:W-:-:S13]  /*88d0*/  ISETP.GE.AND P1, PT, R5, R4, PT ;  /* 0x000000040500720c */ /* 0x000fda0003f26270 */
[----:B------:R-:W-:Y:S05]  /*88e0*/  @P1 BRA `(.L_x_431) ;  /* 0x0000000000881947 */ /* 0x000fea0003800000 */
[----:B------:R-:W-:Y:S01]  /*88f0*/  ISETP.NE.AND P1, PT, R6, 0x1, PT ;  /* 0x000000010600780c */ /* 0x000fe20003f25270 */
[----:B------:R-:W-:Y:S01]  /*8900*/  ULDC.64 UR12, c[0x0][0xb90] ;  /* 0x0002e400000c7ab9 */ /* 0x000fe20000000a00 */
[----:B------:R-:W-:Y:S01]  /*8910*/  UMOV UR8, UR4 ;  /* 0x0000000400087c82 */ /* 0x000fe20008000000 */
[----:B------:R-:W-:Y:S01]  /*8920*/  UIMAD UR7, UR11, UR12, URZ ;  /* 0x0000000c0b0772a4 */ /* 0x000fe2000f8e023f */
[----:B------:R-:W-:Y:S02]  /*8930*/  UMOV UR9, UR10 ;  /* 0x0000000a00097c82 */ /* 0x000fe40008000000 */
[----:B------:R-:W-:Y:S02]  /*8940*/  UIMAD.WIDE.U32 UR8, UR41, UR12, UR8 ;  /* 0x0000000c290872a5 */ /* 0x000fe4000f8e0008 */
[----:B------:R-:W-:-:S03]  /*8950*/  UIMAD UR7, UR41, UR13, UR7 ;  /* 0x0000000d290772a4 */ /* 0x000fc6000f8e0207 */
[----:B------:R-:W-:Y:S02]  /*8960*/  ULDC.64 UR12, c[0x0][0xb98] ;  /* 0x0002e600000c7ab9 */ /* 0x000fe40000000a00 */
[----:B------:R-:W0:Y:S01]  /*8970*/  @P1 LDC R4, c[0x0][0xbec] ;  /* 0x0002fb00ff041b82 */ /* 0x000e220000000800 */
[----:B------:R-:W-:Y:S02]  /*8980*/  UIADD3 UR9, UR9, UR7, URZ ;  /* 0x0000000709097290 */ /* 0x000fe4000fffe03f */
[----:B------:R-:W-:Y:S02]  /*8990*/  UIMAD UR7, UR39, UR12, URZ ;  /* 0x0000000c270772a4 */ /* 0x000fe4000f8e023f */
[----:B------:R-:W-:Y:S02]  /*89a0*/  UIMAD.WIDE.U32 UR8, UR38, UR12, UR8 ;  /* 0x0000000c260872a5 */ /* 0x000fe4000f8e0008 */
[----:B------:R-:W-:Y:S01]  /*89b0*/  UIMAD UR7, UR38, UR13, UR7 ;  /* 0x0000000d260772a4 */ /* 0x000fe2000f8e0207 */
[----:B------:R-:W1:Y:S02]  /*89c0*/  @P1 LDC R8, c[0x0][0xbf0] ;  /* 0x0002fc00ff081b82 */ /* 0x000e640000000800 */
[----:B------:R-:W-:Y:S01]  /*89d0*/  ULDC.64 UR12, c[0x0][0xb88] ;  /* 0x0002e200000c7ab9 */ /* 0x000fe20000000a00 */
[----:B0-----:R-:W-:-:S04]  /*89e0*/  @P1 IMAD.HI.U32 R3, R5, R4, RZ ;  /* 0x0000000405031227 */ /* 0x001fc800078e00ff */
[----:B------:R-:W-:Y:S01]  /*89f0*/  IMAD.MOV.U32 R4, RZ, RZ, R5 ;  /* 0x000000ffff047224 */ /* 0x000fe200078e0005 */
[----:B-1----:R-:W-:Y:S01]  /*8a00*/  @P1 SHF.R.U32.HI R4, RZ, R8, R3 ;  /* 0x00000008ff041219 */ /* 0x002fe20000011603 */
[----:B------:R-:W-:-:S04]  /*8a10*/  IMAD.U32 R8, RZ, RZ, UR7 ;  /* 0x00000007ff087e24 */ /* 0x000fc8000f8e00ff */
[----:B------:R-:W-:-:S04]  /*8a20*/  IMAD.MOV R3, RZ, RZ, -R4 ;  /* 0x000000ffff037224 */ /* 0x000fc800078e0a04 */
[----:B------:R-:W-:Y:S01]  /*8a30*/  IMAD R3, R6, R3, R5 ;  /* 0x0000000306037224 */ /* 0x000fe200078e0205 */
[----:B------:R-:W-:Y:S02]  /*8a40*/  SHF.R.S32.HI R5, RZ, 0x1f, R4 ;  /* 0x0000001fff057819 */ /* 0x000fe40000011404 */
[----:B------:R-:W-:Y:S02]  /*8a50*/  IADD3 R4, P1, R4, UR8, RZ ;  /* 0x0000000804047c10 */ /* 0x000fe4000ff3e0ff */
[----:B------:R-:W-:Y:S02]  /*8a60*/  SHF.R.S32.HI R6, RZ, 0x1f, R3 ;  /* 0x0000001fff067819 */ /* 0x000fe40000011403 */
[----:B------:R-:W-:Y:S01]  /*8a70*/  IADD3.X R5, R5, UR9, R8, P1, !PT ;  /* 0x0000000905057c10 */ /* 0x000fe20008ffe408 */
[----:B------:R-:W-:Y:S02]  /*8a80*/  ULDC.64 UR8, c[0x0][0xb50] ;  /* 0x0002d40000087ab9 */ /* 0x000fe40000000a00 */
[----:B------:R-:W-:-:S02]  /*8a90*/  IMAD R6, R6, UR12, RZ ;  /* 0x0000000c06067c24 */ /* 0x000fc4000f8e02ff */
[----:B------:R-:W-:-:S04]  /*8aa0*/  IMAD.WIDE.U32 R4, R3, UR12, R4 ;  /* 0x0000000c03047c25 */ /* 0x000fc8000f8e0004 */
[----:B------:R-:W-:Y:S01]  /*8ab0*/  IMAD R9, R3, UR13, R6 ;  /* 0x0000000d03097c24 */ /* 0x000fe2000f8e0206 */
[----:B------:R-:W-:-:S03]  /*8ac0*/  LEA R8, P1, R4, UR8, 0x2 ;  /* 0x0000000804087c11 */ /* 0x000fc6000f8210ff */
[----:B------:R-:W-:-:S05]  /*8ad0*/  IMAD.IADD R3, R5, 0x1, R9 ;  /* 0x0000000105037824 */ /* 0x000fca00078e0209 */
[----:B------:R-:W-:Y:S01]  /*8ae0*/  LEA.HI.X R9, R4, UR9, R3, 0x2, P1 ;  /* 0x0000000904097c11 */ /* 0x000fe200088f1403 */
[----:B------:R-:W-:-:S05]  /*8af0*/  IMAD.MOV.U32 R3, RZ, RZ, -0x800000 ;  /* 0xff800000ff037424 */ /* 0x000fca00078e00ff */
[----:B------:R0:W-:Y:S02]  /*8b00*/  STG.E desc[UR50][R8.64], R3 ;  /* 0x0000000308007986 */ /* 0x0001e4000c101932 */
.L_x_431:
[----:B------:R-:W-:Y:S05]  /*8b10*/  BSYNC B1 ;  /* 0x0000000000017941 */ /* 0x000fea0003800000 */
.L_x_430:
[----:B------:R-:W1:Y:S01]  /*8b20*/  @P0 LDC R5, c[0x0][0xbf0] ;  /* 0x0002fc00ff050b82 */ /* 0x000e620000000800 */
[----:B------:R-:W-:Y:S01]  /*8b30*/  ULDC.64 UR12, c[0x0][0xaa0] ;  /* 0x0002a800000c7ab9 */ /* 0x000fe20000000a00 */
[----:B0-----:R-:W-:Y:S01]  /*8b40*/  IMAD R3, R19, 0x20, R22 ;  /* 0x0000002013037824 */ /* 0x001fe200078e0216 */
[----:B------:R-:W-:Y:S01]  /*8b50*/  UIMAD UR7, UR10, UR12, URZ ;  /* 0x0000000c0a0772a4 */ /* 0x000fe2000f8e023f */
[----:B------:R-:W-:Y:S01]  /*8b60*/  IMAD.U32 R8, RZ, RZ, UR40 ;  /* 0x00000028ff087e24 */ /* 0x000fe2000f8e00ff */
[----:B------:R-:W-:Y:S01]  /*8b70*/  UIMAD.WIDE.U32 UR8, UR4, UR12, URZ ;  /* 0x0000000c040872a5 */ /* 0x000fe2000f8e003f */
[----:B------:R-:W-:Y:S01]  /*8b80*/  IMAD.U32 R15, RZ, RZ, UR40 ;  /* 0x00000028ff0f7e24 */ /* 0x000fe2000f8e00ff */
[----:B------:R-:W-:Y:S01]  /*8b90*/  UIMAD UR7, UR4, UR13, UR7 ;  /* 0x0000000d040772a4 */ /* 0x000fe2000f8e0207 */
[----:B------:R-:W-:Y:S01]  /*8ba0*/  IMAD R8, R8, 0x80, R3 ;  /* 0x0000008008087824 */ /* 0x000fe200078e0203 */
[----:B------:R-:W-:Y:S01]  /*8bb0*/  BSSY B1, `(.L_x_432) ;  /* 0x000003e000017945 */ /* 0x000fe20003800000 */
[----:B------:R-:W-:Y:S01]  /*8bc0*/  ULDC.64 UR12, c[0x0][0xae8] ;  /* 0x0002ba00000c7ab9 */ /* 0x000fe20000000a00 */
[----:B------:R-:W-:Y:S01]  /*8bd0*/  UIADD3 UR9, UR9, UR7, URZ ;  /* 0x0000000709097290 */ /* 0x000fe2000fffe03f */
[----:B------:R-:W-:Y:S01]  /*8be0*/  @P0 IMAD.HI.U32 R4, R8, R11, RZ ;  /* 0x0000000b08040227 */ /* 0x000fe200078e00ff */
[----:B------:R-:W-:Y:S01]  /*8bf0*/  UIMAD UR4, UR11, UR12, URZ ;  /* 0x0000000c0b0472a4 */ /* 0x000fe2000f8e023f */
[----:B------:R-:W-:Y:S01]  /*8c00*/  MOV R3, R8 ;  /* 0x0000000800037202 */ /* 0x000fe20000000f00 */
[----:B------:R-:W-:-:S02]  /*8c10*/  UIMAD.WIDE.U32 UR8, UR41, UR12, UR8 ;  /* 0x0000000c290872a5 */ /* 0x000fc4000f8e0008 */
[----:B------:R-:W-:Y:S01]  /*8c20*/  UIMAD UR4, UR41, UR13, UR4 ;  /* 0x0000000d290472a4 */ /* 0x000fe2000f8e0204 */
[----:B------:R-:W-:-:S03]  /*8c30*/  ULDC.64 UR10, c[0x0][0xaf0] ;  /* 0x0002bc00000a7ab9 */ /* 0x000fc60000000a00 */
[----:B------:R-:W-:Y:S02]  /*8c40*/  UIADD3 UR9, UR9, UR4, URZ ;  /* 0x0000000409097290 */ /* 0x000fe4000fffe03f */
[----:B------:R-:W-:Y:S01]  /*8c50*/  UIMAD UR4, UR39, UR10, URZ ;  /* 0x0000000a270472a4 */ /* 0x000fe2000f8e023f */
[----:B-1----:R-:W-:Y:S01]  /*8c60*/  @P0 SHF.R.U32.HI R3, RZ, R5, R4 ;  /* 0x00000005ff030219 */ /* 0x002fe20000011604 */
[----:B------:R-:W-:Y:S02]  /*8c70*/  UIMAD.WIDE.U32 UR8, UR38, UR10, UR8 ;  /* 0x0000000a260872a5 */ /* 0x000fe4000f8e0008 */
[----:B------:R-:W-:Y:S01]  /*8c80*/  UIMAD UR4, UR38, UR11, UR4 ;  /* 0x0000000b260472a4 */ /* 0x000fe2000f8e0204 */
[--C-:B------:R-:W-:Y:S01]  /*8c90*/  SHF.R.S32.HI R4, RZ, 0x1f, R3.reuse ;  /* 0x0000001fff047819 */ /* 0x100fe20000011403 */
[----:B------:R-:W-:Y:S01]  /*8ca0*/  IMAD.MOV R9, RZ, RZ, -R3 ;  /* 0x000000ffff097224 */ /* 0x000fe200078e0a03 */
[----:B------:R-:W-:Y:S01]  /*8cb0*/  ULDC.64 UR10, c[0x0][0xae0] ;  /* 0x0002b800000a7ab9 */ /* 0x000fe20000000a00 */
[----:B------:R-:W-:-:S02]  /*8cc0*/  UIADD3 UR4, UR9, UR4, URZ ;  /* 0x0000000409047290 */ /* 0x000fc4000fffe03f */
[----:B------:R-:W-:Y:S02]  /*8cd0*/  IMAD.U32 R5, RZ, RZ, UR9 ;  /* 0x00000009ff057e24 */ /* 0x000fe4000f8e00ff */
[----:B------:R-:W-:Y:S02]  /*8ce0*/  IMAD R6, R4, UR10, RZ ;  /* 0x0000000a04067c24 */ /* 0x000fe4000f8e02ff */
[----:B------:R-:W-:Y:S01]  /*8cf0*/  IMAD.U32 R4, RZ, RZ, UR8 ;  /* 0x00000008ff047e24 */ /* 0x000fe2000f8e00ff */
[----:B------:R-:W-:Y:S01]  /*8d00*/  ULDC.64 UR8, c[0x0][0xad8] ;  /* 0x0002b60000087ab9 */ /* 0x000fe20000000a00 */
[----:B------:R-:W-:Y:S02]  /*8d10*/  IMAD.U32 R5, RZ, RZ, UR4 ;  /* 0x00000004ff057e24 */ /* 0x000fe4000f8e00ff */
[----:B------:R-:W-:Y:S02]  /*8d20*/  IMAD R9, R13, R9, R8 ;  /* 0x000000090d097224 */ /* 0x000fe400078e0208 */
[----:B------:R-:W-:-:S02]  /*8d30*/  IMAD R11, R3, UR11, R6 ;  /* 0x0000000b030b7c24 */ /* 0x000fc4000f8e0206 */
[----:B------:R-:W-:Y:S01]  /*8d40*/  IMAD.WIDE.U32 R4, R3, UR10, R4 ;  /* 0x0000000a03047c25 */ /* 0x000fe2000f8e0004 */
[----:B------:R-:W-:-:S03]  /*8d50*/  SHF.R.S32.HI R3, RZ, 0x1f, R9 ;  /* 0x0000001fff037819 */ /* 0x000fc60000011409 */
[----:B------:R-:W-:Y:S02]  /*8d60*/  IMAD.IADD R5, R5, 0x1, R11 ;  /* 0x0000000105057824 */ /* 0x000fe400078e020b */
[----:B------:R-:W-:Y:S02]  /*8d70*/  IMAD R6, R3, UR8, RZ ;  /* 0x0000000803067c24 */ /* 0x000fe4000f8e02ff */
[----:B------:R-:W-:Y:S02]  /*8d80*/  IMAD R8, R15, 0x80, R22 ;  /* 0x000000800f087824 */ /* 0x000fe400078e0216 */
[----:B-----5:R-:W-:Y:S02]  /*8d90*/  IMAD R13, R0, R13, RZ ;  /* 0x0000000d000d7224 */ /* 0x020fe400078e02ff */
[C---:B------:R-:W-:Y:S02]  /*8da0*/  IMAD R3, R9.reuse, UR9, R6 ;  /* 0x0000000909037c24 */ /* 0x040fe4000f8e0206 */
[----:B------:R-:W-:Y:S01]  /*8db0*/  IMAD.WIDE.U32 R4, R9, UR8, R4 ;  /* 0x0000000809047c25 */ /* 0x000fe2000f8e0004 */
[----:B------:R-:W-:Y:S01]  /*8dc0*/  ISETP.GE.AND P2, PT, R8, R13, PT ;  /* 0x0000000d0800720c */ /* 0x000fe20003f46270 */
[----:B------:R-:W-:-:S02]  /*8dd0*/  ULDC.64 UR8, c[0x0][0xa80] ;  /* 0x0002a00000087ab9 */ /* 0x000fc40000000a00 */
[----:B------:R-:W-:Y:S01]  /*8de0*/  IMAD.IADD R3, R5, 0x1, R3 ;  /* 0x0000000105037824 */ /* 0x000fe200078e0203 */
[----:B------:R-:W-:Y:S01]  /*8df0*/  LEA R6, P3, R4, UR8, 0x1 ;  /* 0x0000000804067c11 */ /* 0x000fe2000f8608ff */
[----:B------:R-:W-:-:S03]  /*8e00*/  VIADD R0, R8, 0x20 ;  /* 0x0000002008007836 */ /* 0x000fc60000000000 */
[----:B------:R-:W-:Y:S01]  /*8e10*/  LEA.HI.X R3, R4, UR9, R3, 0x1, P3 ;  /* 0x0000000904037c11 */ /* 0x000fe200098f0c03 */
[----:B------:R0:W1:Y:S01]  /*8e20*/  SHFL.IDX PT, R9, R6, RZ, 0x181f ;  /* 0x00181fff06097589 */ /* 0x00006200000e0000 */
[-C--:B------:R-:W-:Y:S01]  /*8e30*/  ISETP.GE.AND P1, PT, R0, R13.reuse, PT ;  /* 0x0000000d0000720c */ /* 0x080fe20003f26270 */
[----:B------:R-:W-:Y:S02]  /*8e40*/  VIADD R0, R8, 0x40 ;  /* 0x0000004008007836 */ /* 0x000fe40000000000 */
[----:B------:R0:W2:Y:S03]  /*8e50*/  SHFL.IDX PT, R5, R3, RZ, 0x181f ;  /* 0x00181fff03057589 */ /* 0x0000a600000e0000 */
[----:B------:R-:W-:Y:S01]  /*8e60*/  ISETP.GE.AND P0, PT, R0, R13, PT ;  /* 0x0000000d0000720c */ /* 0x000fe20003f06270 */
[----:B------:R-:W-:-:S12]  /*8e70*/  @P2 BRA `(.L_x_433) ;  /* 0x0000000000442947 */ /* 0x000fd80003800000 */
[----:B------:R-:W-:Y:S02]  /*8e80*/  ULDC UR4, c[0x0][0xac8] ;  /* 0x0002b20000047ab9 */ /* 0x000fe40000000800 */
[----:B------:R-:W-:Y:S02]  /*8e90*/  ISETP.GE.AND P5, PT, R2, UR4, PT ;  /* 0x0000000402007c0c */ /* 0x000fe4000bfa6270 */
[----:B------:R-:W-:Y:S02]  /*8ea0*/  ISETP.GE.AND P4, PT, R17, UR4, PT ;  /* 0x0000000411007c0c */ /* 0x000fe4000bf86270 */
[----:B------:R-:W-:Y:S02]  /*8eb0*/  ISETP.GE.AND P3, PT, R16, UR4, PT ;  /* 0x0000000410007c0c */ /* 0x000fe4000bf66270 */
[----:B------:R-:W-:-:S07]  /*8ec0*/  ISETP.GE.AND P2, PT, R18, UR4, PT ;  /* 0x0000000412007c0c */ /* 0x000fce000bf46270 */
[----:B-1----:R-:W-:-:S04]  /*8ed0*/  @!P5 LEA R10, P6, R2, R9, 0x1 ;  /* 0x00000009020ad211 */ /* 0x002fc800078c08ff */
[----:B--2---:R-:W-:Y:S02]  /*8ee0*/  @!P5 LEA.HI.X R11, R2, R5, R208, 0x1, P6 ;  /* 0x00000005020bd211 */ /* 0x004fe400030f0cd0 */
[----:B------:R-:W-:-:S03]  /*8ef0*/  @!P4 LEA R14, P6, R17, R9, 0x1 ;  /* 0x00000009110ec211 */ /* 0x000fc600078c08ff */
[----:B------:R3:W-:Y:S01]  /*8f00*/  @!P5 ST.E.128 desc[UR50][R10.64], RZ ;  /* 0x000000ff0a00d985 */ /* 0x0007e2000c101d32 */
[----:B------:R-:W-:Y:S02]  /*8f10*/  @!P4 LEA.HI.X R15, R17, R5, R207, 0x1, P6 ;  /* 0x00000005110fc211 */ /* 0x000fe400030f0ccf */
[----:B------:R-:W-:-:S03]  /*8f20*/  @!P3 LEA R20, P6, R16, R9, 0x1 ;  /* 0x000000091014b211 */ /* 0x000fc600078c08ff */
[----:B------:R3:W-:Y:S01]  /*8f30*/  @!P4 ST.E.128 desc[UR50][R14.64], RZ ;  /* 0x000000ff0e00c985 */ /* 0x0007e2000c101d32 */
[----:B------:R-:W-:Y:S02]  /*8f40*/  @!P3 LEA.HI.X R21, R16, R5, R206, 0x1, P6 ;  /* 0x000000051015b211 */ /* 0x000fe400030f0cce */
[----:B------:R-:W-:-:S03]  /*8f50*/  @!P2 LEA R4, P6, R18, R9, 0x1 ;  /* 0x000000091204a211 */ /* 0x000fc600078c08ff */
[----:B------:R3:W-:Y:S01]  /*8f60*/  @!P3 ST.E.128 desc[UR50][R20.64], RZ ;  /* 0x000000ff1400b985 */ /* 0x0007e2000c101d32 */
[----:B------:R-:W-:-:S05]  /*8f70*/  @!P2 LEA.HI.X R5, R18, R5, R205, 0x1, P6 ;  /* 0x000000051205a211 */ /* 0x000fca00030f0ccd */
[----:B------:R3:W-:Y:S04]  /*8f80*/  @!P2 ST.E.128 desc[UR50][R4.64], RZ ;  /* 0x000000ff0400a985 */ /* 0x0007e8000c101d32 */
.L_x_433:
[----:B------:R-:W-:Y:S05]  /*8f90*/  BSYNC B1 ;  /* 0x0000000000017941 */ /* 0x000fea0003800000 */
.L_x_432:
[----:B--23--:R2:W3:Y:S01]  /*8fa0*/  SHFL.IDX PT, R5, R3, 0x1, 0x181f ;  /* 0x00381f0003057f89 */ /* 0x00c4e200000e0000 */
[----:B------:R-:W-:Y:S03]  /*8fb0*/  BSSY B1, `(.L_x_434) ;  /* 0x0000014000017945 */ /* 0x000fe60003800000 */
[----:B-1----:R2:W1:Y:S01]  /*8fc0*/  SHFL.IDX PT, R9, R6, 0x1, 0x181f ;  /* 0x00381f0006097f89 */ /* 0x00246200000e0000 */
[----:B------:R-:W-:Y:S05]  /*8fd0*/  @P1 BRA `(.L_x_435) ;  /* 0x0000000000441947 */ /* 0x000fea0003800000 */
[----:B------:R-:W-:Y:S02]  /*8fe0*/  ULDC UR4, c[0x0][0xac8] ;  /* 0x0002b20000047ab9 */ /* 0x000fe40000000800 */
[----:B------:R-:W-:Y:S02]  /*8ff0*/  ISETP.GE.AND P4, PT, R2, UR4, PT ;  /* 0x0000000402007c0c */ /* 0x000fe4000bf86270 */
[----:B------:R-:W-:Y:S02]  /*9000*/  ISETP.GE.AND P3, PT, R17, UR4, PT ;  /* 0x0000000411007c0c */ /* 0x000fe4000bf66270 */
[----:B------:R-:W-:Y:S02]  /*9010*/  ISETP.GE.AND P2, PT, R16, UR4, PT ;  /* 0x0000000410007c0c */ /* 0x000fe4000bf46270 */
[----:B------:R-:W-:-:S07]  /*9020*/  ISETP.GE.AND P1, PT, R18, UR4, PT ;  /* 0x0000000412007c0c */ /* 0x000fce000bf26270 */
[CC--:B-1----:R-:W-:Y:S02]  /*9030*/  @!P4 LEA R10, P6, R2.reuse, R9.reuse, 0x1 ;  /* 0x00000009020ac211 */ /* 0x0c2fe400078c08ff */
[C---:B------:R-:W-:Y:S02]  /*9040*/  @!P3 LEA R14, P5, R17.reuse, R9, 0x1 ;  /* 0x00000009110eb211 */ /* 0x040fe400078a08ff */
[----:B---3--:R-:W-:Y:S02]  /*9050*/  @!P4 LEA.HI.X R11, R2, R5, R208, 0x1, P6 ;  /* 0x00000005020bc211 */ /* 0x008fe400030f0cd0 */
[----:B------:R-:W-:Y:S02]  /*9060*/  @!P2 LEA R20, P6, R16, R9, 0x1 ;  /* 0x000000091014a211 */ /* 0x000fe400078c08ff */
[----:B------:R-:W-:Y:S01]  /*9070*/  @!P3 LEA.HI.X R15, R17, R5, R207, 0x1, P5 ;  /* 0x00000005110fb211 */ /* 0x000fe200028f0ccf */
[----:B------:R4:W-:Y:S01]  /*9080*/  @!P4 ST.E.128 desc[UR50][R10.64], RZ ;  /* 0x000000ff0a00c985 */ /* 0x0009e2000c101d32 */
[----:B------:R-:W-:-:S02]  /*9090*/  @!P1 LEA R4, P5, R18, R9, 0x1 ;  /* 0x0000000912049211 */ /* 0x000fc400078a08ff */
[-C--:B------:R-:W-:Y:S01]  /*90a0*/  @!P2 LEA.HI.X R21, R16, R5.reuse, R206, 0x1, P6 ;  /* 0x000000051015a211 */ /* 0x080fe200030f0cce */
[----:B------:R4:W-:Y:S01]  /*90b0*/  @!P3 ST.E.128 desc[UR50][R14.64], RZ ;  /* 0x000000ff0e00b985 */ /* 0x0009e2000c101d32 */
[----:B------:R-:W-:-:S03]  /*90c0*/  @!P1 LEA.HI.X R5, R18, R5, R205, 0x1, P5 ;  /* 0x0000000512059211 */ /* 0x000fc600028f0ccd */
[----:B------:R4:W-:Y:S04]  /*90d0*/  @!P2 ST.E.128 desc[UR50][R20.64], RZ ;  /* 0x000000ff1400a985 */ /* 0x0009e8000c101d32 */
[----:B------:R4:W-:Y:S02]  /*90e0*/  @!P1 ST.E.128 desc[UR50][R4.64], RZ ;  /* 0x000000ff04009985 */ /* 0x0009e4000c101d32 */
.L_x_435:
[----:B------:R-:W-:Y:S05]  /*90f0*/  BSYNC B1 ;  /* 0x0000000000017941 */ /* 0x000fea0003800000 */
.L_x_434:
[----:B---34-:R3:W4:Y:S01]  /*9100*/  SHFL.IDX PT, R5, R3, 0x2, 0x181f ;  /* 0x00581f0003057f89 */ /* 0x01872200000e0000 */
        /* <DEDUP_REMOVED lines=8> */
[-C--:B-1----:R-:W-:Y:S02]  /*9190*/  @!P3 LEA R10, P6, R2, R9.reuse, 0x1 ;  /* 0x00000009020ab211 */ /* 0x082fe400078c08ff */
[CC--:B------:R-:W-:Y:S02]  /*91a0*/  @!P2 LEA R14, P5, R17.reuse, R9.reuse, 0x1 ;  /* 0x00000009110ea211 */ /* 0x0c0fe400078a08ff */
[----:B------:R-:W-:Y:S02]  /*91b0*/  @!P1 LEA R20, P4, R16, R9, 0x1 ;  /* 0x0000000910149211 */ /* 0x000fe400078808ff */
[----:B----4-:R-:W-:Y:S02]  /*91c0*/  @!P3 LEA.HI.X R11, R2, R5, R208, 0x1, P6 ;  /* 0x00000005020bb211 */ /* 0x010fe400030f0cd0 */
[----:B------:R-:W-:Y:S02]  /*91d0*/  @!P0 LEA R4, P6, R18, R9, 0x1 ;  /* 0x0000000912048211 */ /* 0x000fe400078c08ff */
[-C--:B------:R-:W-:Y:S01]  /*91e0*/  @!P2 LEA.HI.X R15, R17, R5.reuse, R207, 0x1, P5 ;  /* 0x00000005110fa211 */ /* 0x080fe200028f0ccf */
[----:B------:R1:W-:Y:S01]  /*91f0*/  @!P3 ST.E.128 desc[UR50][R10.64], RZ ;  /* 0x000000ff0a00b985 */ /* 0x0003e2000c101d32 */
[----:B------:R-:W-:-:S02]  /*9200*/  @!P1 LEA.HI.X R21, R16, R5, R206, 0x1, P4 ;  /* 0x0000000510159211 */ /* 0x000fc400020f0cce */
[----:B------:R-:W-:Y:S01]  /*9210*/  @!P0 LEA.HI.X R5, R18, R5, R205, 0x1, P6 ;  /* 0x0000000512058211 */ /* 0x000fe200030f0ccd */
[----:B------:R1:W-:Y:S04]  /*9220*/  @!P2 ST.E.128 desc[UR50][R14.64], RZ ;  /* 0x000000ff0e00a985 */ /* 0x0003e8000c101d32 */
[----:B------:R1:W-:Y:S04]  /*9230*/  @!P1 ST.E.128 desc[UR50][R20.64], RZ ;  /* 0x000000ff14009985 */ /* 0x0003e8000c101d32 */
[----:B------:R1:W-:Y:S02]  /*9240*/  @!P0 ST.E.128 desc[UR50][R4.64], RZ ;  /* 0x000000ff04008985 */ /* 0x0003e4000c101d32 */
.L_x_437:
[----:B------:R-:W-:Y:S05]  /*9250*/  BSYNC B1 ;  /* 0x0000000000017941 */ /* 0x000fea0003800000 */
.L_x_436:
[----:B------:R-:W-:Y:S01]  /*9260*/  IADD3 R0, R8, 0x60, RZ ;  /* 0x0000006008007810 */ /* 0x000fe20007ffe0ff */
[----:B0-23--:R-:W0:Y:S03]  /*9270*/  SHFL.IDX PT, R3, R3, 0x3, 0x181f ;  /* 0x00781f0003037f89 */ /* 0x00de2600000e0000 */
[----:B------:R-:W-:Y:S01]  /*9280*/  ISETP.GE.AND P0, PT, R0, R13, PT ;  /* 0x0000000d0000720c */ /* 0x000fe20003f06270 */
[----:B-1--4-:R1:W2:-:S12]  /*9290*/  SHFL.IDX PT, R5, R6, 0x3, 0x181f ;  /* 0x00781f0006057f89 */ /* 0x01229800000e0000 */
[----:B-1----:R-:W-:Y:S05]  /*92a0*/  @P0 BRA `(.L_x_428) ;  /* 0x0000000000440947 */ /* 0x002fea0003800000 */
[----:B------:R-:W-:Y:S02]  /*92b0*/  ULDC UR4, c[0x0][0xac8] ;  /* 0x0002b20000047ab9 */ /* 0x000fe40000000800 */
[----:B------:R-:W-:Y:S02]  /*92c0*/  ISETP.GE.AND P3, PT, R2, UR4, PT ;  /* 0x0000000402007c0c */ /* 0x000fe4000bf66270 */
[----:B------:R-:W-:Y:S02]  /*92d0*/  ISETP.GE.AND P2, PT, R17, UR4, PT ;  /* 0x0000000411007c0c */ /* 0x000fe4000bf46270 */
[----:B------:R-:W-:Y:S02]  /*92e0*/  ISETP.GE.AND P1, PT, R16, UR4, PT ;  /* 0x0000000410007c0c */ /* 0x000fe4000bf26270 */
[----:B------:R-:W-:-:S07]  /*92f0*/  ISETP.GE.AND P0, PT, R18, UR4, PT ;  /* 0x0000000412007c0c */ /* 0x000fce000bf06270 */
[-C--:B--2---:R-:W-:Y:S02]  /*9300*/  @!P3 LEA R8, P6, R2, R5.reuse, 0x1 ;  /* 0x000000050208b211 */ /* 0x084fe400078c08ff */
[CC--:B------:R-:W-:Y:S02]  /*9310*/  @!P2 LEA R10, P5, R17.reuse, R5.reuse, 0x1 ;  /* 0x00000005110aa211 */ /* 0x0c0fe400078a08ff */
[----:B------:R-:W-:Y:S02]  /*9320*/  @!P1 LEA R12, P4, R16, R5, 0x1 ;  /* 0x00000005100c9211 */ /* 0x000fe400078808ff */
[----:B0-----:R-:W-:Y:S02]  /*9330*/  @!P3 LEA.HI.X R9, R2, R3, R208, 0x1, P6 ;  /* 0x000000030209b211 */ /* 0x001fe400030f0cd0 */
        /* <DEDUP_REMOVED lines=8> */
.L_x_428:
[----:B------:R-:W-:Y:S05]  /*93c0*/  BSYNC B0 ;  /* 0x0000000000007941 */ /* 0x000fea0003800000 */
.L_x_419:
[----:B------:R-:W-:Y:S02]  /*93d0*/  ULDC UR4, c[0x0][0xc3c] ;  /* 0x00030f0000047ab9 */ /* 0x000fe40000000800 */
[----:B------:R-:W-:-:S13]  /*93e0*/  ISETP.GE.AND P0, PT, R7, UR4, PT ;  /* 0x0000000407007c0c */ /* 0x000fda000bf06270 */
[----:B------:R-:W-:Y:S05]  /*93f0*/  @!P0 BRA `(.L_x_438) ;  /* 0xffffff7800648947 */ /* 0x000fea000383ffff */
[----:B------:R-:W-:Y:S05]  /*9400*/  EXIT ;  /* 0x000000000000794d */ /* 0x000fea0003800000 */
.L_x_391:
[----:B------:R-:W-:-:S08]  /*9410*/  NOP ;  /* 0x0000000000007918 */ /* 0x000fd00000000000 */
[----:B------:R-:W0:-:S00]  /*9420*/  USETMAXREG.DEALLOC.CTAPOOL 0x28 ;  /* 0x00000028000079c8 */ /* 0x000e0000080e0500 */
[----:B0-----:R-:W-:Y:S02]  /*9430*/  LOP3.LUT R0, R0, 0x3, RZ, 0xc0, !PT ;  /* 0x0000000300007812 */ /* 0x001fe400078ec0ff */
[----:B------:R-:W-:-:S04]  /*9440*/  LOP3.LUT R23, R23, 0xfffffdff, RZ, 0xc0, !PT ;  /* 0xfffffdff17177812 */ /* 0x000fc800078ec0ff */
[----:B------:R-:W0:Y:S02]  /*9450*/  SHFL.IDX PT, R0, R0, RZ, 0x1f ;  /* 0x00001fff00007589 */ /* 0x000e2400000e0000 */
[----:B0-----:R-:W-:Y:S01]  /*9460*/  ISETP.NE.AND P0, PT, R0, RZ, PT ;  /* 0x000000ff0000720c */ /* 0x001fe20003f05270 */
[----:B------:R-:W-:-:S12]  /*9470*/  IMAD.MOV.U32 R0, RZ, RZ, RZ ;  /* 0x000000ffff007224 */ /* 0x000fd800078e00ff */
[----:B------:R-:W-:Y:S01]  /*9480*/  @P0 LOP3.LUT R23, R23, 0x200, RZ, 0xfc, !PT ;  /* 0x0000020017170812 */ /* 0x000fe200078efcff */
[----:B------:R-:W-:Y:S06]  /*9490*/  @!P0 BRA `(.L_x_439) ;  /* 0x00000000001c8947 */ /* 0x000fec0003800000 */
[----:B------:R-:W0:Y:S08]  /*94a0*/  S2UR UR5, SR_CgaCtaId ;  /* 0x00000000000579c3 */ /* 0x000e300000008800 */
[----:B------:R-:W-:Y:S06]  /*94b0*/  BAR.SYNC.DEFER_BLOCKING 0x5, 0x180 ;  /* 0x0146000000007b1d */ /* 0x000fec0000010000 */
[----:B------:R-:W-:-:S02]  /*94c0*/  UMOV UR4, 0x400 ;  /* 0x0000040000047882 */ /* 0x000fc40000000000 */
[----:B0-----:R-:W-:-:S09]  /*94d0*/  ULEA UR4, UR5, UR4, 0x18 ;  /* 0x0000000405047291 */ /* 0x001fd2000f8ec03f */
[----:B------:R-:W1:Y:S01]  /*94e0*/  LDS.128 R16, [UR4+0x228d0] ;  /* 0x0228d004ff107984 */ /* 0x000e620008000c00 */
[----:B------:R-:W-:Y:S06]  /*94f0*/  BAR.ARV 0x4, 0x180 ;  /* 0x0106000000007b1d */ /* 0x000fec0000002000 */
[----:B------:R-:W-:Y:S05]  /*9500*/  BRA `(.L_x_440) ;  /* 0x0000000800007947 */ /* 0x000fea0003800000 */
.L_x_439:
[----:B------:R-:W0:Y:S01]  /*9510*/  S2R R2, SR_TID.X ;  /* 0x0000000000027919 */ /* 0x000e220000002100 */
[----:B------:R-:W-:Y:S01]  /*9520*/  ULDC UR4, c[0x0][0xc3c] ;  /* 0x00030f0000047ab9 */ /* 0x000fe20000000800 */
[----:B------:R-:W1:Y:S01]  /*9530*/  S2UR UR6, SR_CTAID.X ;  /* 0x00000000000679c3 */ /* 0x000e620000002500 */
[----:B------:R-:W-:Y:S01]  /*9540*/  ULDC UR5, c[0x0][0xc38] ;  /* 0x00030e0000057ab9 */ /* 0x000fe20000000800 */
[----:B0-----:R-:W-:-:S04]  /*9550*/  LOP3.LUT R5, R2, 0x1f, RZ, 0xc0, !PT ;  /* 0x0000001f02057812 */ /* 0x001fc800078ec0ff */
[----:B------:R-:W-:-:S04]  /*9560*/  ISETP.NE.AND P0, PT, R5, 0x1f, PT ;  /* 0x0000001f0500780c */ /* 0x000fc80003f05270 */
[----:B------:R-:W-:-:S13]  /*9570*/  ISETP.GE.OR P1, PT, R5, UR4, !P0 ;  /* 0x0000000405007c0c */ /* 0x000fda000c726670 */
[----:B------:R-:W0:Y:S02]  /*9580*/  @!P1 LDC.64 R2, c[0x0][0xc80] ;  /* 0x00032000ff029b82 */ /* 0x000e240000000a00 */
[----:B0-----:R-:W-:-:S05]  /*9590*/  @!P1 IMAD.WIDE.U32 R2, R5, 0x4, R2 ;  /* 0x0000000405029825 */ /* 0x001fca00078e0002 */
[----:B------:R-:W2:Y:S01]  /*95a0*/  @!P1 LDG.E R0, desc[UR50][R2.64] ;  /* 0x0000003202009981 */ /* 0x000ea2000c1e1900 */
[C---:B------:R-:W-:Y:S01]  /*95b0*/  ISETP.NE.AND P1, PT, R5.reuse, RZ, PT ;  /* 0x000000ff0500720c */ /* 0x040fe20003f25270 */
[----:B------:R-:W-:Y:S01]  /*95c0*/  UMOV UR4, URZ ;  /* 0x0000003f00047c82 */ /* 0x000fe20008000000 */
[C---:B------:R-:W-:Y:S01]  /*95d0*/  ISETP.GE.U32.AND P2, PT, R5.reuse, 0x2, PT ;  /* 0x000000020500780c */ /* 0x040fe20003f46070 */
[----:B------:R-:W-:Y:S01]  /*95e0*/  IMAD.MOV.U32 R16, RZ, RZ, RZ ;  /* 0x000000ffff107224 */ /* 0x000fe200078e00ff */
[C---:B------:R-:W-:Y:S02]  /*95f0*/  ISETP.GE.U32.AND P3, PT, R5.reuse, 0x4, PT ;  /* 0x000000040500780c */ /* 0x040fe40003f66070 */
[C---:B------:R-:W-:Y:S02]  /*9600*/  ISETP.GE.U32.AND P4, PT, R5.reuse, 0x8, PT ;  /* 0x000000080500780c */ /* 0x040fe40003f86070 */
[----:B------:R-:W-:Y:S01]  /*9610*/  ISETP.GE.U32.AND P5, PT, R5, 0x10, PT ;  /* 0x000000100500780c */ /* 0x000fe20003fa6070 */
[----:B--2---:R-:W0:Y:S02]  /*9620*/  SHFL.UP PT, R4, R0, 0x1, RZ ;  /* 0x0420000000047989 */ /* 0x004e2400000e00ff */
[----:B0-----:R-:W-:-:S05]  /*9630*/  SEL R7, R4, RZ, P1 ;  /* 0x000000ff04077207 */ /* 0x001fca0000800000 */
[----:B------:R-:W-:-:S05]  /*9640*/  IMAD.IADD R7, R0, 0x1, R7 ;  /* 0x0000000100077824 */ /* 0x000fca00078e0207 */
[----:B------:R-:W0:Y:S02]  /*9650*/  SHFL.UP PT, R4, R7, 0x2, RZ ;  /* 0x0440000007047989 */ /* 0x000e2400000e00ff */
        /* <DEDUP_REMOVED lines=11> */
[----:B------:R-:W0:Y:S02]  /*9710*/  SHFL.IDX PT, R4, R7, 0x1f, 0x1f ;  /* 0x03e01f0007047f89 */ /* 0x000e2400000e0000 */
[----:B0-----:R-:W-:-:S04]  /*9720*/  IMAD R4, R4, UR5, RZ ;  /* 0x0000000504047c24 */ /* 0x001fc8000f8e02ff */
[----:B------:R-:W-:Y:S01]  /*9730*/  IMAD.MOV.U32 R3, RZ, RZ, R4 ;  /* 0x000000ffff037224 */ /* 0x000fe200078e0004 */
[----:B-1----:R-:W-:-:S13]  /*9740*/  ISETP.GT.AND P6, PT, R4, UR6, PT ;  /* 0x0000000604007c0c */ /* 0x002fda000bfc4270 */
[----:B------:R-:W-:Y:S05]  /*9750*/  @P6 BRA `(.L_x_441) ;  /* 0x0000000000946947 */ /* 0x000fea0003800000 */
[----:B------:R-:W-:Y:S01]  /*9760*/  IMAD.MOV.U32 R4, RZ, RZ, R3 ;  /* 0x000000ffff047224 */ /* 0x000fe200078e0003 */
[----:B------:R-:W-:Y:S01]  /*9770*/  UMOV UR4, URZ ;  /* 0x0000003f00047c82 */ /* 0x000fe20008000000 */
[----:B------:R-:W-:-:S05]  /*9780*/  ULDC UR5, c[0x0][0xc38] ;  /* 0x00030e0000057ab9 */ /* 0x000fca0000000800 */
.L_x_445:
[----:B------:R-:W0:Y:S01]  /*9790*/  LDC R2, c[0x0][0xc3c] ;  /* 0x00030f00ff027b82 */ /* 0x000e220000000800 */
[----:B------:R-:W-:-:S06]  /*97a0*/  UIADD3 UR4, UR4, 0x1f, URZ ;  /* 0x0000001f04047890 */ /* 0x000fcc000fffe03f */
[----:B0-----:R-:W-:-:S13]  /*97b0*/  ISETP.LE.AND P6, PT, R2, UR4, PT ;  /* 0x0000000402007c0c */ /* 0x001fda000bfc3270 */
[----:B------:R-:W-:Y:S05]  /*97c0*/  @P6 BRA `(.L_x_442) ;  /* 0x0000000400246947 */ /* 0x000fea0003800000 */
[----:B------:R-:W-:Y:S01]  /*97d0*/  VIADD R7, R5, UR4 ;  /* 0x0000000405077c36 */ /* 0x000fe20008000000 */
[----:B------:R-:W-:Y:S01]  /*97e0*/  BSSY B0, `(.L_x_443) ;  /* 0x0000007000007945 */ /* 0x000fe20003800000 */
[----:B------:R-:W-:-:S03]  /*97f0*/  MOV R0, RZ ;  /* 0x000000ff00007202 */ /* 0x000fc60000000f00 */
[----:B------:R-:W-:-:S13]  /*9800*/  ISETP.GE.OR P6, PT, R7, R2, !P0 ;  /* 0x000000020700720c */ /* 0x000fda00047c6670 */
[----:B------:R-:W-:Y:S05]  /*9810*/  @P6 BRA `(.L_x_444) ;  /* 0x00000000000c6947 */ /* 0x000fea0003800000 */
[----:B------:R-:W0:Y:S02]  /*9820*/  LDC.64 R2, c[0x0][0xc80] ;  /* 0x00032000ff027b82 */ /* 0x000e240000000a00 */
[----:B0-----:R-:W-:-:S05]  /*9830*/  IMAD.WIDE R2, R7, 0x4, R2 ;  /* 0x0000000407027825 */ /* 0x001fca00078e0202 */
[----:B------:R0:W5:Y:S02]  /*9840*/  LDG.E R0, desc[UR50][R2.64] ;  /* 0x0000003202007981 */ /* 0x000164000c1e1900 */
.L_x_444:
[----:B------:R-:W-:Y:S05]  /*9850*/  BSYNC B0 ;  /* 0x0000000000007941 */ /* 0x000fea0003800000 */
.L_x_443:
[----:B0----5:R-:W0:Y:S02]  /*9860*/  SHFL.UP PT, R2, R0, 0x1, RZ ;  /* 0x0420000000027989 */ /* 0x021e2400000e00ff */
        /* <DEDUP_REMOVED lines=16> */
[----:B------:R-:W-:-:S05]  /*9970*/  IMAD.IADD R4, R3, 0x1, R4 ;  /* 0x0000000103047824 */ /* 0x000fca00078e0204 */
[----:B------:R-:W-:-:S13]  /*9980*/  ISETP.GT.AND P6, PT, R4, UR6, PT ;  /* 0x0000000604007c0c */ /* 0x000fda000bfc4270 */
[----:B------:R-:W-:Y:S05]  /*9990*/  @!P6 BRA `(.L_x_445) ;  /* 0xfffffffc007ce947 */ /* 0x000fea000383ffff */
[----:B------:R-:W-:-:S07]  /*99a0*/  IMAD.MOV.U32 R7, RZ, RZ, R9 ;  /* 0x000000ffff077224 */ /* 0x000fce00078e0009 */
.L_x_441:
[----:B------:R-:W-:-:S04]  /*99b0*/  IMAD.IADD R8, R4, 0x1, -R3 ;  /* 0x0000000104087824 */ /* 0x000fc800078e0a03 */
[----:B------:R-:W-:-:S05]  /*99c0*/  IMAD R2, R7, UR5, R8 ;  /* 0x0000000507027c24 */ /* 0x000fca000f8e0208 */
[----:B------:R-:W-:-:S13]  /*99d0*/  ISETP.GT.AND P0, PT, R2, UR6, PT ;  /* 0x0000000602007c0c */ /* 0x000fda000bf04270 */
[----:B------:R-:W-:-:S04]  /*99e0*/  VOTE.ANY R4, PT, !P0 ;  /* 0x0000000000047806 */ /* 0x000fc800040e0100 */
[----:B------:R-:W0:Y:S01]  /*99f0*/  POPC R19, R4 ;  /* 0x0000000400137309 */ /* 0x000e220000000000 */
[----:B------:R-:W-:Y:S01]  /*9a00*/  ISETP.NE.AND P0, PT, R4, RZ, PT ;  /* 0x000000ff0400720c */ /* 0x000fe20003f05270 */
[----:B0-----:R-:W0:Y:S02]  /*9a10*/  SHFL.IDX PT, R10, R0, R19, 0x1f ;  /* 0x00001f13000a7589 */ /* 0x001e2400000e0000 */
[----:B0-----:R-:W-:-:S04]  /*9a20*/  IABS R9, R10 ;  /* 0x0000000a00097213 */ /* 0x001fc80000000000 */
[----:B------:R-:W0:Y:S08]  /*9a30*/  I2F.RP R6, R9 ;  /* 0x0000000900067306 */ /* 0x000e300000209400 */
[----:B0-----:R-:W0:Y:S02]  /*9a40*/  MUFU.RCP R6, R6 ;  /* 0x0000000600067308 */ /* 0x001e240000001000 */
[----:B0-----:R-:W-:-:S06]  /*9a50*/  VIADD R2, R6, 0xffffffe ;  /* 0x0ffffffe06027836 */ /* 0x001fcc0000000000 */
[----:B------:R0:W1:Y:S01]  /*9a60*/  F2I.FTZ.U32.TRUNC.NTZ R3, R2 ;  /* 0x0000000200037305 */ /* 0x000062000021f000 */
[----:B------:R-:W-:Y:S05]  /*9a70*/  @!P0 BRA `(.L_x_446) ;  /* 0x0000000000088947 */ /* 0x000fea0003800000 */
[----:B------:R-:W-:-:S06]  /*9a80*/  IADD3 R16, R19, -0x1, RZ ;  /* 0xffffffff13107810 */ /* 0x000fcc0007ffe0ff */
[----:B------:R2:W3:Y:S02]  /*9a90*/  SHFL.IDX PT, R16, R7, R16, 0x1f ;  /* 0x00001f1007107589 */ /* 0x0004e400000e0000 */
.L_x_446:
[----:B---3--:R-:W-:Y:S01]  /*9aa0*/  IMAD R16, R16, UR5, R8 ;  /* 0x0000000510107c24 */ /* 0x008fe2000f8e0208 */
[----:B0-----:R-:W-:Y:S01]  /*9ab0*/  IABS R2, R10 ;  /* 0x0000000a00027213 */ /* 0x001fe20000000000 */
[----:B-1----:R-:W-:Y:S02]  /*9ac0*/  IMAD.MOV R0, RZ, RZ, -R3 ;  /* 0x000000ffff007224 */ /* 0x002fe400078e0a03 */
[----:B------:R-:W-:Y:S01]  /*9ad0*/  VIADD R19, R19, UR4 ;  /* 0x0000000413137c36 */ /* 0x000fe20008000000 */
[----:B------:R-:W-:Y:S01]  /*9ae0*/  IADD3 R11, -R16, UR6, RZ ;  /* 0x00000006100b7c10 */ /* 0x000fe2000fffe1ff */
[----:B------:R-:W-:Y:S02]  /*9af0*/  IMAD.MOV R4, RZ, RZ, -R2 ;  /* 0x000000ffff047224 */ /* 0x000fe400078e0a02 */
[----:B--2---:R-:W-:Y:S01]  /*9b00*/  IMAD R7, R0, R9, RZ ;  /* 0x0000000900077224 */ /* 0x004fe200078e02ff */
[----:B------:R-:W-:Y:S01]  /*9b10*/  IABS R0, R11 ;  /* 0x0000000b00007213 */ /* 0x000fe20000000000 */
[----:B------:R-:W-:-:S04]  /*9b20*/  IMAD.MOV.U32 R2, RZ, RZ, RZ ;  /* 0x000000ffff027224 */ /* 0x000fc800078e00ff */
[----:B------:R-:W-:-:S04]  /*9b30*/  IMAD.HI.U32 R2, R3, R7, R2 ;  /* 0x0000000703027227 */ /* 0x000fc800078e0002 */
[----:B------:R-:W-:Y:S02]  /*9b40*/  IMAD.MOV.U32 R3, RZ, RZ, R0 ;  /* 0x000000ffff037224 */ /* 0x000fe400078e0000 */
[----:B------:R-:W-:Y:S02]  /*9b50*/  IMAD.MOV.U32 R0, RZ, RZ, R4 ;  /* 0x000000ffff007224 */ /* 0x000fe400078e0004 */
[----:B------:R-:W-:-:S04]  /*9b60*/  IMAD.HI.U32 R2, R2, R3, RZ ;  /* 0x0000000302027227 */ /* 0x000fc800078e00ff */
[----:B------:R-:W-:-:S05]  /*9b70*/  IMAD R0, R2, R0, R3 ;  /* 0x0000000002007224 */ /* 0x000fca00078e0203 */
[----:B------:R-:W-:-:S13]  /*9b80*/  ISETP.GT.U32.AND P1, PT, R9, R0, PT ;  /* 0x000000000900720c */ /* 0x000fda0003f24070 */
[----:B------:R-:W-:Y:S02]  /*9b90*/  @!P1 IMAD.IADD R0, R0, 0x1, -R9 ;  /* 0x0000000100009824 */ /* 0x000fe400078e0a09 */
[----:B------:R-:W-:Y:S01]  /*9ba0*/  @!P1 VIADD R2, R2, 0x1 ;  /* 0x0000000102029836 */ /* 0x000fe20000000000 */
[----:B------:R-:W-:Y:S02]  /*9bb0*/  ISETP.NE.AND P1, PT, R10, RZ, PT ;  /* 0x000000ff0a00720c */ /* 0x000fe40003f25270 */
[----:B------:R-:W-:Y:S02]  /*9bc0*/  ISETP.GE.U32.AND P0, PT, R0, R9, PT ;  /* 0x000000090000720c */ /* 0x000fe40003f06070 */
[----:B------:R-:W-:-:S04]  /*9bd0*/  LOP3.LUT R0, R11, R10, RZ, 0x3c, !PT ;  /* 0x0000000a0b007212 */ /* 0x000fc800078e3cff */
[----:B------:R-:W-:-:S07]  /*9be0*/  ISETP.GE.AND P2, PT, R0, RZ, PT ;  /* 0x000000ff0000720c */ /* 0x000fce0003f46270 */
[----:B------:R-:W-:-:S06]  /*9bf0*/  @P0 VIADD R2, R2, 0x1 ;  /* 0x0000000102020836 */ /* 0x000fcc0000000000 */
[----:B------:R-:W-:Y:S01]  /*9c00*/  @!P2 IMAD.MOV R2, RZ, RZ, -R2 ;  /* 0x000000ffff02a224 */ /* 0x000fe200078e0a02 */
[----:B------:R-:W-:-:S04]  /*9c10*/  @!P1 LOP3.LUT R2, RZ, R10, RZ, 0x33, !PT ;  /* 0x0000000aff029212 */ /* 0x000fc800078e33ff */
[----:B------:R-:W-:Y:S01]  /*9c20*/  IADD3 R17, -R2, RZ, RZ ;  /* 0x000000ff02117210 */ /* 0x000fe20007ffe1ff */
[----:B------:R-:W-:-:S04]  /*9c30*/  IMAD.MOV.U32 R18, RZ, RZ, R2 ;  /* 0x000000ffff127224 */ /* 0x000fc800078e0002 */
[----:B------:R-:W-:Y:S01]  /*9c40*/  IMAD R17, R10, R17, R11 ;  /* 0x000000110a117224 */ /* 0x000fe200078e020b */
[----:B------:R-:W-:Y:S06]  /*9c50*/  BRA `(.L_x_447) ;  /* 0x0000000000147947 */ /* 0x000fec0003800000 */
.L_x_442:
[----:B------:R-:W-:Y:S01]  /*9c60*/  ULDC UR4, c[0x0][0xc3c] ;  /* 0x00030f0000047ab9 */ /* 0x000fe20000000800 */
[----:B------:R-:W-:Y:S02]  /*9c70*/  IMAD.MOV.U32 R17, RZ, RZ, RZ ;  /* 0x000000ffff117224 */ /* 0x000fe400078e00ff */
[----:B------:R-:W-:Y:S02]  /*9c80*/  IMAD.U32 R16, RZ, RZ, UR6 ;  /* 0x00000006ff107e24 */ /* 0x000fe4000f8e00ff */
[----:B------:R-:W-:Y:S02]  /*9c90*/  IMAD.MOV.U32 R18, RZ, RZ, RZ ;  /* 0x000000ffff127224 */ /* 0x000fe400078e00ff */
[----:B------:R-:W-:-:S07]  /*9ca0*/  IMAD.U32 R19, RZ, RZ, UR4 ;  /* 0x00000004ff137e24 */ /* 0x000fce000f8e00ff */
.L_x_447:
[----:B------:R-:W-:-:S13]  /*9cb0*/  ISETP.NE.AND P0, PT, R5, RZ, PT ;  /* 0x000000ff0500720c */ /* 0x000fda0003f05270 */
[----:B------:R-:W0:Y:S01]  /*9cc0*/  @!P0 S2R R3, SR_CgaCtaId ;  /* 0x0000000000038919 */ /* 0x000e220000008800 */
[----:B------:R-:W-:-:S04]  /*9cd0*/  @!P0 MOV R0, 0x400 ;  /* 0x0000040000008802 */ /* 0x000fc80000000f00 */
[----:B0-----:R-:W-:-:S05]  /*9ce0*/  @!P0 LEA R0, R3, R0, 0x18 ;  /* 0x0000000003008211 */ /* 0x001fca00078ec0ff */
[----:B------:R0:W-:Y:S01]  /*9cf0*/  @!P0 STS.128 [R0+0x228d0], R16 ;  /* 0x0228d01000008388 */ /* 0x0001e20000000c00 */
[----:B------:R-:W-:Y:S06]  /*9d00*/  BAR.ARV 0x5, 0x180 ;  /* 0x0146000000007b1d */ /* 0x000fec0000002000 */
.L_x_440:
[----:B------:R2:W-:Y:S01]  /*9d10*/  STL [R1+0x24], RZ ;  /* 0x000024ff01007387 */ /* 0x0005e20000100800 */
[----:B------:R-:W-:Y:S01]  /*9d20*/  ULDC UR4, c[0x0][0xc3c] ;  /* 0x00030f0000047ab9 */ /* 0x000fe20000000800 */
[----:B------:R-:W-:Y:S01]  /*9d30*/  IMAD.MOV.U32 R26, RZ, RZ, 0x1 ;  /* 0x00000001ff1a7424 */ /* 0x000fe200078e00ff */
[----:B-1----:R-:W-:Y:S01]  /*9d40*/  ISETP.GE.AND P0, PT, R19, UR4, PT ;  /* 0x0000000413007c0c */ /* 0x002fe2000bf06270 */
[----:B------:R-:W-:-:S12]  /*9d50*/  IMAD.MOV.U32 R24, RZ, RZ, RZ ;  /* 0x000000ffff187224 */ /* 0x000fd800078e00ff */
[----:B--2---:R-:W-:Y:S05]  /*9d60*/  @P0 BRA `(.L_x_448) ;  /* 0x0000004400540947 */ /* 0x004fea0003800000 */
[----:B------:R-:W1:Y:S01]  /*9d70*/  S2R R4, SR_TID.X ;  /* 0x0000000000047919 */ /* 0x000e620000002100 */
[----:B------:R-:W2:Y:S01]  /*9d80*/  S2UR UR5, SR_CgaCtaId ;  /* 0x00000000000579c3 */ /* 0x000ea20000008800 */
[----:B------:R-:W-:Y:S01]  /*9d90*/  UMOV UR4, 0x400 ;  /* 0x0000040000047882 */ /* 0x000fe20000000000 */
[----:B------:R-:W-:Y:S01]  /*9da0*/  BSSY B8, `(.L_x_448) ;  /* 0x0000451000087945 */ /* 0x000fe20003800000 */
[----:B------:R3:W-:Y:S01]  /*9db0*/  STL [R1+0x24], RZ ;  /* 0x000024ff01007387 */ /* 0x0007e20000100800 */
[----:B------:R-:W-:Y:S01]  /*9dc0*/  IMAD.MOV.U32 R26, RZ, RZ, 0x1 ;  /* 0x00000001ff1a7424 */ /* 0x000fe200078e00ff */
[----:B------:R-:W-:Y:S01]  /*9dd0*/  ULOP3.LUT UR36, UR37, 0x2, URZ, 0xfc, !UPT ;  /* 0x0000000225247892 */ /* 0x000fe2000f8efc3f */
[----:B------:R-:W-:Y:S01]  /*9de0*/  IMAD.MOV.U32 R24, RZ, RZ, RZ ;  /* 0x000000ffff187224 */ /* 0x000fe200078e00ff */
[----:B------:R-:W-:Y:S01]  /*9df0*/  ULDC UR38, c[0x0][0xc] ;  /* 0x0000030000267ab9 */ /* 0x000fe20000000800 */
[----:B--2---:R-:W-:-:S06]  /*9e00*/  ULEA UR4, UR5, UR4, 0x18 ;  /* 0x0000000405047291 */ /* 0x004fcc000f8ec03f */
[----:B------:R-:W-:Y:S01]  /*9e10*/  IMAD.U32 R22, RZ, RZ, UR4 ;  /* 0x00000004ff167e24 */ /* 0x000fe2000f8e00ff */
[C---:B-1----:R-:W-:Y:S01]  /*9e20*/  LOP3.LUT R3, R4.reuse, 0x7f, RZ, 0xc0, !PT ;  /* 0x0000007f04037812 */ /* 0x042fe200078ec0ff */
[----:B0-----:R-:W-:-:S05]  /*9e30*/  IMAD.SHL.U32 R0, R4, 0x8, RZ ;  /* 0x0000000804007824 */ /* 0x001fca00078e00ff */
[----:B------:R-:W-:-:S04]  /*9e40*/  LOP3.LUT R2, R0, 0x1f8, RZ, 0xc0, !PT ;  /* 0x000001f800027812 */ /* 0x000fc800078ec0ff */
[----:B------:R-:W-:Y:S02]  /*9e50*/  LOP3.LUT R29, R2, 0x38, R4, 0x78, !PT ;  /* 0x00000038021d7812 */ /* 0x000fe400078e7804 */
[----:B------:R-:W-:Y:S02]  /*9e60*/  SHF.L.U32 R2, R4, 0x4, RZ ;  /* 0x0000000404027819 */ /* 0x000fe400000006ff */
[----:B------:R-:W-:Y:S02]  /*9e70*/  SHF.R.U32.HI R4, RZ, 0x3, R3 ;  /* 0x00000003ff047819 */ /* 0x000fe40000011603 */
[----:B------:R-:W-:Y:S02]  /*9e80*/  LOP3.LUT R29, R29, 0x200, R0, 0xf8, !PT ;  /* 0x000002001d1d7812 */ /* 0x000fe400078ef800 */
[----:B------:R-:W-:Y:S02]  /*9e90*/  LOP3.LUT R3, R0, 0x38, RZ, 0xc0, !PT ;  /* 0x0000003800037812 */ /* 0x000fe400078ec0ff */
[----:B------:R-:W-:Y:S01]  /*9ea0*/  LOP3.LUT R0, R4, 0x70, R2, 0xf8, !PT ;  /* 0x0000007004007812 */ /* 0x000fe200078ef802 */
[----:B------:R-:W-:Y:S01]  /*9eb0*/  IMAD R37, R29, 0x2, R22 ;  /* 0x000000021d257824 */ /* 0x000fe200078e0216 */
[----:B------:R-:W-:-:S02]  /*9ec0*/  LOP3.LUT R4, R3, 0x40, RZ, 0xfc, !PT ;  /* 0x0000004003047812 */ /* 0x000fc400078efcff */
[C---:B------:R-:W-:Y:S02]  /*9ed0*/  LOP3.LUT R2, R3.reuse, 0x80, RZ, 0xfc, !PT ;  /* 0x0000008003027812 */ /* 0x040fe400078efcff */
[----:B---3--:R-:W-:-:S07]  /*9ee0*/  LOP3.LUT R0, R3, 0xc0, RZ, 0xfc, !PT ;  /* 0x000000c003007812 */ /* 0x008fce00078efcff */
.L_x_509:
[----:B0-----:R-:W0:Y:S02]  /*9ef0*/  LDC.64 R2, c[0x0][0xc88] ;  /* 0x00032200ff027b82 */ /* 0x001e240000000a00 */
[----:B0-----:R-:W-:-:S05]  /*9f00*/  IMAD.WIDE R2, R19, 0x4, R2 ;  /* 0x0000000413027825 */ /* 0x001fca00078e0202 */
[----:B--2---:R-:W2:Y:S01]  /*9f10*/  LDG.E R25, desc[UR50][R2.64] ;  /* 0x0000003202197981 */ /* 0x004ea2000c1e1900 */
[----:B------:R-:W-:Y:S05]  /*9f20*/  YIELD ;  /* 0x0000000000007946 */ /* 0x000fea0003800000 */
[----:B------:R-:W-:Y:S01]  /*9f30*/  ULDC.64 UR4, c[0x0][0xa28] ;  /* 0x00028a0000047ab9 */ /* 0x000fe20000000a00 */
[----:B------:R-:W-:Y:S01]  /*9f40*/  IMAD.MOV.U32 R30, RZ, RZ, RZ ;  /* 0x000000ffff1e7224 */ /* 0x000fe200078e00ff */
[----:B------:R-:W-:Y:S01]  /*9f50*/  ISETP.NE.U32.AND P0, PT, RZ, UR4, PT ;  /* 0x00000004ff007c0c */ /* 0x000fe2000bf05070 */
[----:B------:R-:W-:-:S03]  /*9f60*/  ULDC.64 UR6, c[0x0][0xa18] ;  /* 0x0002860000067ab9 */ /* 0x000fc60000000a00 */
[----:B------:R-:W-:Y:S02]  /*9f70*/  ISETP.NE.AND.EX P0, PT, RZ, UR5, PT, P0 ;  /* 0x00000005ff007c0c */ /* 0x000fe4000bf05300 */
[----:B--2---:R-:W-:-:S11]  /*9f80*/  SHF.R.S32.HI R0, RZ, 0x1f, R25 ;  /* 0x0000001fff007819 */ /* 0x004fd60000011419 */
[C---:B------:R-:W-:Y:S01]  /*9f90*/  @P0 LEA R2, P1, R25.reuse, UR4, 0x2 ;  /* 0x0000000419020c11 */ /* 0x040fe2000f8210ff */
[C---:B------:R-:W-:Y:S01]  /*9fa0*/  IMAD.SHL.U32 R27, R25.reuse, 0x4, RZ ;  /* 0x00000004191b7824 */ /* 0x040fe200078e00ff */
[C-C-:B------:R-:W-:Y:S01]  /*9fb0*/  SHF.L.U64.HI R31, R25.reuse, 0x2, R0.reuse ;  /* 0x00000002191f7819 */ /* 0x140fe20000010200 */
[----:B------:R0:W-:Y:S01]  /*9fc0*/  STL [R1+0x4], R0 ;  /* 0x0000040001007387 */ /* 0x0001e20000100800 */
[----:B------:R-:W-:Y:S01]  /*9fd0*/  @P0 LEA.HI.X R3, R25, UR5, R0, 0x2, P1 ;  /* 0x0000000519030c11 */ /* 0x000fe200088f1400 */
[----:B------:R-:W-:-:S04]  /*9fe0*/  ULDC.64 UR4, c[0x0][0xa00] ;  /* 0x0002800000047ab9 */ /* 0x000fc80000000a00 */
[----:B-1----:R1:W5:Y:S01]  /*9ff0*/  @P0 LDG.E R30, desc[UR50][R2.64] ;  /* 0x00000032021e0981 */ /* 0x002362000c1e1900 */
[----:B------:R-:W-:Y:S02]  /*a000*/  ISETP.NE.U32.AND P0, PT, RZ, UR4, PT ;  /* 0x00000004ff007c0c */ /* 0x000fe4000bf05070 */
[----:B------:R-:W-:Y:S01]  /*a010*/  LOP3.LUT R23, R23, 0xfffffeff, RZ, 0xc0, !PT ;  /* 0xfffffeff17177812 */ /* 0x000fe200078ec0ff */
[----:B0-----:R-:W-:Y:S01]  /*a020*/  IMAD.MOV.U32 R0, RZ, RZ, RZ ;  /* 0x000000ffff007224 */ /* 0x001fe200078e00ff */
[----:B------:R-:W-:Y:S02]  /*a030*/  ISETP.NE.AND.EX P2, PT, RZ, UR5, PT, P0 ;  /* 0x00000005ff007c0c */ /* 0x000fe4000bf45300 */
[----:B------:R-:W-:Y:S02]  /*a040*/  ISETP.NE.U32.AND P0, PT, RZ, UR6, PT ;  /* 0x00000006ff007c0c */ /* 0x000fe4000bf05070 */
[----:B-1----:R-:W-:Y:S02]  /*a050*/  IADD3 R2, P1, R27, UR4, RZ ;  /* 0x000000041b027c10 */ /* 0x002fe4000ff3e0ff */
[----:B------:R-:W-:-:S02]  /*a060*/  ISETP.NE.AND.EX P0, PT, RZ, UR7, PT, P0 ;  /* 0x00000007ff007c0c */ /* 0x000fc4000bf05300 */
[----:B------:R-:W-:Y:S01]  /*a070*/  IADD3.X R3, R31, UR5, RZ, P1, !PT ;  /* 0x000000051f037c10 */ /* 0x000fe20008ffe4ff */
[----:B------:R-:W-:-:S04]  /*a080*/  ULDC.64 UR4, c[0x0][0x418] ;  /* 0x0001060000047ab9 */ /* 0x000fc80000000a00 */
[----:B------:R-:W-:Y:S01]  /*a090*/  @P2 LOP3.LUT R23, R23, 0x100, RZ, 0xfc, !PT ;  /* 0x0000010017172812 */ /* 0x000fe200078efcff */
[----:B------:R-:W2:Y:S05]  /*a0a0*/  @P2 LDG.E R0, desc[UR50][R2.64] ;  /* 0x0000003202002981 */ /* 0x000eaa000c1e1900 */
[----:B------:R-:W-:-:S04]  /*a0b0*/  @P0 IADD3 R4, P1, R27, UR6, RZ ;  /* 0x000000061b040c10 */ /* 0x000fc8000ff3e0ff */
[----:B------:R-:W-:Y:S01]  /*a0c0*/  @P0 IADD3.X R5, R31, UR7, RZ, P1, !PT ;  /* 0x000000071f050c10 */ /* 0x000fe20008ffe4ff */
[----:B--2---:R0:W-:Y:S04]  /*a0d0*/  STL [R1], R0 ;  /* 0x0000000001007387 */ /* 0x0041e80000100800 */
[----:B0-----:R-:W2:Y:S01]  /*a0e0*/  @P0 LDG.E R0, desc[UR50][R4.64] ;  /* 0x0000003204000981 */ /* 0x001ea2000c1e1900 */
[----:B------:R-:W-:-:S03]  /*a0f0*/  UISETP.NE.U32.AND UP0, UPT, UR4, URZ, UPT ;  /* 0x0000003f0400728c */ /* 0x000fc6000bf05070 */
[----:B------:R-:W-:Y:S01]  /*a100*/  ULDC UR4, c[0x0][0x424] ;  /* 0x0001090000047ab9 */ /* 0x000fe20000000800 */
[----:B------:R-:W-:-:S03]  /*a110*/  UISETP.NE.AND.EX UP0, UPT, UR5, URZ, UPT, UP0 ;  /* 0x0000003f0500728c */ /* 0x000fc6000bf05300 */
[----:B------:R-:W-:Y:S01]  /*a120*/  ULDC UR5, c[0x0][0x2f0] ;  /* 0x0000bc0000057ab9 */ /* 0x000fe20000000800 */
[----:B------:R-:W-:-:S04]  /*a130*/  USEL UR4, UR4, 0x1, UP0 ;  /* 0x0000000104047887 */ /* 0x000fc80008000000 */
[----:B------:R-:W-:-:S06]  /*a140*/  UIMAD UR4, UR4, UR5, URZ ;  /* 0x00000005040472a4 */ /* 0x000fcc000f8e023f */
[----:B------:R-:W-:Y:S01]  /*a150*/  IMAD.U32 R7, RZ, RZ, UR4 ;  /* 0x00000004ff077e24 */ /* 0x000fe2000f8e00ff */
[----:B--2---:R0:W-:Y:S01]  /*a160*/  @P0 STL [R1+0x8], R0 ;  /* 0x0000080001000387 */ /* 0x0041e20000100800 */
[----:B---3--:R-:W-:Y:S05]  /*a170*/  @P0 BRA `(.L_x_449) ;  /* 0x0000000000200947 */ /* 0x008fea0003800000 */
[----:B------:R-:W-:Y:S02]  /*a180*/  ULDC UR4, c[0x0][0x288] ;  /* 0x0000a20000047ab9 */ /* 0x000fe40000000800 */
[----:B0-----:R-:W-:-:S05]  /*a190*/  IMAD.U32 R0, RZ, RZ, UR4 ;  /* 0x00000004ff007e24 */ /* 0x001fca000f8e00ff */
[----:B------:R1:W-:Y:S01]  /*a1a0*/  STL [R1+0x8], R0 ;  /* 0x0000080001007387 */ /* 0x0003e20000100800 */
[----:B------:R-:W-:Y:S05]  /*a1b0*/  @!P2 BRA `(.L_x_449) ;  /* 0x000000000010a947 */ /* 0x000fea0003800000 */
[----:B------:R-:W2:Y:S04]  /*a1c0*/  LDG.E R5, desc[UR50][R2.64] ;  /* 0x0000003202057981 */ /* 0x000ea8000c1e1900 */
[----:B-1----:R-:W2:Y:S02]  /*a1d0*/  LDG.E R0, desc[UR50][R2.64+0x4] ;  /* 0x0000043202007981 */ /* 0x002ea4000c1e1900 */
[----:B--2---:R-:W-:-:S05]  /*a1e0*/  IADD3 R0, -R5, R0, RZ ;  /* 0x0000000005007210 */ /* 0x004fca0007ffe1ff */
[----:B------:R2:W-:Y:S02]  /*a1f0*/  STL [R1+0x8], R0 ;  /* 0x0000080001007387 */ /* 0x0005e40000100800 */
.L_x_449:
[----:B------:R-:W-:Y:S01]  /*a200*/  ULDC.64 UR4, c[0x0][0xa20] ;  /* 0x0002880000047ab9 */ /* 0x000fe20000000a00 */
[----:B------:R-:W-:Y:S01]  /*a210*/  IMAD.MOV.U32 R28, RZ, RZ, R25 ;  /* 0x000000ffff1c7224 */ /* 0x000fe200078e0019 */
[----:B------:R-:W-:-:S04]  /*a220*/  ISETP.NE.U32.AND P0, PT, RZ, UR4, PT ;  /* 0x00000004ff007c0c */ /* 0x000fc8000bf05070 */
[----:B------:R-:W-:-:S13]  /*a230*/  ISETP.NE.AND.EX P0, PT, RZ, UR5, PT, P0 ;  /* 0x00000005ff007c0c */ /* 0x000fda000bf05300 */
[----:B------:R-:W-:Y:S05]  /*a240*/  @!P0 BRA `(.L_x_450) ;  /* 0x0000000000108947 */ /* 0x000fea0003800000 */
[----:B------:R-:W-:-:S04]  /*a250*/  IADD3 R2, P0, R27, UR4, RZ ;  /* 0x000000041b027c10 */ /* 0x000fc8000ff1e0ff */
[----:B------:R-:W-:-:S05]  /*a260*/  IADD3.X R3, R31, UR5, RZ, P0, !PT ;  /* 0x000000051f037c10 */ /* 0x000fca00087fe4ff */
[----:B------:R3:W5:Y:S01]  /*a270*/  LDG.E R7, desc[UR50][R2.64] ;  /* 0x0000003202077981 */ /* 0x000762000c1e1900 */
[----:B------:R-:W-:Y:S05]  /*a280*/  BRA `(.L_x_451) ;  /* 0x0000000000247947 */ /* 0x000fea0003800000 */
.L_x_450:
[----:B------:R-:W-:Y:S02]  /*a290*/  ULDC.64 UR4, c[0x0][0xa08] ;  /* 0x0002820000047ab9 */ /* 0x000fe40000000a00 */
[----:B------:R-:W-:-:S04]  /*a2a0*/  ISETP.NE.U32.AND P0, PT, RZ, UR4, PT ;  /* 0x00000004ff007c0c */ /* 0x000fc8000bf05070 */
[----:B------:R-:W-:-:S13]  /*a2b0*/  ISETP.NE.AND.EX P0, PT, RZ, UR5, PT, P0 ;  /* 0x00000005ff007c0c */ /* 0x000fda000bf05300 */
[----:B------:R-:W-:Y:S05]  /*a2c0*/  @!P0 BRA `(.L_x_451) ;  /* 0x0000000000148947 */ /* 0x000fea0003800000 */
[----:B------:R-:W3:Y:S02]  /*a2d0*/  LDC.64 R2, c[0x0][0xa08] ;  /* 0x00028200ff027b82 */ /* 0x000ee40000000a00 */
[----:B---3--:R-:W-:-:S05]  /*a2e0*/  IMAD.WIDE R2, R28, 0x4, R2 ;  /* 0x000000041c027825 */ /* 0x008fca00078e0202 */
[----:B------:R-:W3:Y:S04]  /*a2f0*/  LDG.E R7, desc[UR50][R2.64] ;  /* 0x0000003202077981 */ /* 0x000ee8000c1e1900 */
[----:B012---:R-:W3:Y:S02]  /*a300*/  LDG.E R0, desc[UR50][R2.64+0x4] ;  /* 0x0000043202007981 */ /* 0x007ee4000c1e1900 */
[----:B---3--:R-:W-:-:S07]  /*a310*/  IMAD.IADD R7, R0, 0x1, -R7 ;  /* 0x0000000100077824 */ /* 0x008fce00078e0a07 */
.L_x_451:
[----:B-----5:R-:W-:Y:S01]  /*a320*/  IMAD.IADD R36, R7, 0x1, -R30 ;  /* 0x0000000107247824 */ /* 0x020fe200078e0a1e */
[----:B------:R-:W-:Y:S03]  /*a330*/  BSSY B7, `(.L_x_452) ;  /* 0x0000359000077945 */ /* 0x000fe60003800000 */
[C---:B012---:R-:W-:Y:S01]  /*a340*/  VIADD R0, R36.reuse, 0x5f ;  /* 0x0000005f24007836 */ /* 0x047fe20000000000 */
[----:B------:R-:W-:-:S03]  /*a350*/  ISETP.GT.AND P0, PT, R36, RZ, PT ;  /* 0x000000ff2400720c */ /* 0x000fc60003f04270 */
[----:B------:R-:W-:-:S05]  /*a360*/  IMAD.HI R0, R0, 0x2aaaaaab, RZ ;  /* 0x2aaaaaab00007827 */ /* 0x000fca00078e02ff */
[----:B---3--:R-:W-:-:S04]  /*a370*/  SHF.R.U32.HI R3, RZ, 0x1f, R0 ;  /* 0x0000001fff037819 */ /* 0x008fc80000011600 */
[----:B------:R-:W-:-:S05]  /*a380*/  LEA.HI.SX32 R33, R0, R3, 0x1c ;  /* 0x0000000300217211 */ /* 0x000fca00078fe2ff */
[----:B------:R0:W-:Y:S01]  /*a390*/  STL [R1+0x28], R33 ;  /* 0x0000282101007387 */ /* 0x0001e20000100800 */
[----:B------:R-:W-:Y:S05]  /*a3a0*/  @P0 BRA `(.L_x_453) ;  /* 0x0000000000440947 */ /* 0x000fea0003800000 */
[----:B------:R-:W1:Y:S02]  /*a3b0*/  S2R R2, SR_TID.X ;  /* 0x0000000000027919 */ /* 0x000e640000002100 */
[----:B-1----:R-:W-:-:S04]  /*a3c0*/  LOP3.LUT R2, R2, 0x7f, RZ, 0xc0, !PT ;  /* 0x0000007f02027812 */ /* 0x002fc800078ec0ff */
[----:B------:R-:W-:-:S13]  /*a3d0*/  ISETP.NE.AND P0, PT, R2, RZ, PT ;  /* 0x000000ff0200720c */ /* 0x000fda0003f05270 */
[----:B------:R-:W-:Y:S05]  /*a3e0*/  @P0 BRA `(.L_x_454) ;  /* 0x0000003400340947 */ /* 0x000fea0003800000 */
[----:B------:R-:W1:Y:S01]  /*a3f0*/  S2R R5, SR_LANEID ;  /* 0x0000000000057919 */ /* 0x000e620000000000 */
[----:B------:R-:W-:Y:S01]  /*a400*/  VOTEU.ANY UR4, UPT, PT ;  /* 0x0000000000047886 */ /* 0x000fe200038e0100 */
[----:B------:R-:W2:Y:S01]  /*a410*/  LDC.64 R2, c[0x0][0xc60] ;  /* 0x00031800ff027b82 */ /* 0x000ea20000000a00 */
[----:B------:R-:W1:Y:S02]  /*a420*/  FLO.U32 R0, UR4 ;  /* 0x0000000400007d00 */ /* 0x000e6400080e0000 */
[----:B-1----:R-:W-:-:S06]  /*a430*/  ISETP.EQ.U32.AND P0, PT, R0, R5, PT ;  /* 0x000000050000720c */ /* 0x002fcc0003f02070 */
[----:B------:R-:W2:Y:S07]  /*a440*/  POPC R5, UR4 ;  /* 0x0000000400057d09 */ /* 0x000eae0008000000 */
[----:B--2---:R-:W2:Y:S01]  /*a450*/  @P0 ATOMG.E.ADD.STRONG.GPU PT, R3, desc[UR50][R2.64], R5 ;  /* 0x00000005020309a8 */ /* 0x004ea200081ee1f2 */
[----:B------:R-:W1:Y:S02]  /*a460*/  S2R R4, SR_LTMASK ;  /* 0x0000000000047919 */ /* 0x000e640000003900 */
[----:B-1----:R-:W-:-:S04]  /*a470*/  LOP3.LUT R4, R4, UR4, RZ, 0xc0, !PT ;  /* 0x0000000404047c12 */ /* 0x002fc8000f8ec0ff */
[----:B------:R-:W1:Y:S01]  /*a480*/  POPC R7, R4 ;  /* 0x0000000400077309 */ /* 0x000e620000000000 */
[----:B--2---:R-:W1:Y:S02]  /*a490*/  SHFL.IDX PT, R0, R3, R0, 0x1f ;  /* 0x00001f0003007589 */ /* 0x004e6400000e0000 */
[----:B-1----:R-:W-:Y:S01]  /*a4a0*/  IADD3 R16, R0, UR38, R7 ;  /* 0x0000002600107c10 */ /* 0x002fe2000fffe007 */
[----:B------:R-:W-:Y:S06]  /*a4b0*/  BRA `(.L_x_454) ;  /* 0x0000003400007947 */ /* 0x000fec0003800000 */
.L_x_453:
[----:B------:R-:W-:Y:S01]  /*a4c0*/  VIADD R0, R22, 0x1c400 ;  /* 0x0001c40016007836 */ /* 0x000fe20000000000 */
[----:B------:R-:W-:Y:S04]  /*a4d0*/  BSSY B6, `(.L_x_455) ;  /* 0x0000013000067945 */ /* 0x000fe80003800000 */
[----:B------:R-:W-:-:S13]  /*a4e0*/  LOP3.LUT P0, RZ, R0, 0x3ff, RZ, 0xc0, !PT ;  /* 0x000003ff00ff7812 */ /* 0x000fda000780c0ff */
[----:B------:R-:W-:Y:S05]  /*a4f0*/  @!P0 BRA `(.L_x_456) ;  /* 0x0000000000408947 */ /* 0x000fea0003800000 */
[----:B------:R-:W-:Y:S01]  /*a500*/  MOV R2, 0x0 ;  /* 0x0000000000027802 */ /* 0x000fe20000000f00 */
[----:B------:R-:W-:Y:S01]  /*a510*/  ULDC.64 UR6, c[0x4][0x98] ;  /* 0x0100260000067ab9 */ /* 0x000fe20000000a00 */
[----:B------:R-:W-:Y:S01]  /*a520*/  ULDC.64 UR8, c[0x4][0xa0] ;  /* 0x0100280000087ab9 */ /* 0x000fe20000000a00 */
[----:B------:R-:W-:Y:S01]  /*a530*/  ULDC.64 UR4, c[0x4][0x8] ;  /* 0x0100020000047ab9 */ /* 0x000fe20000000a00 */
[----:B------:R-:W-:Y:S01]  /*a540*/  IMAD.U32 R4, RZ, RZ, UR6 ;  /* 0x00000006ff047e24 */ /* 0x000fe2000f8e00ff */
[----:B------:R-:W-:Y:S01]  /*a550*/  MOV R10, UR4 ;  /* 0x00000004000a7c02 */ /* 0x000fe20008000f00 */
[----:B------:R-:W1:Y:S01]  /*a560*/  LDC.64 R2, c[0x4][R2] ;  /* 0x0100000002027b82 */ /* 0x000e620000000a00 */
        /* <DEDUP_REMOVED lines=9> */
.L_x_456:
[----:B------:R-:W-:Y:S05]  /*a600*/  BSYNC B6 ;  /* 0x0000000000067941 */ /* 0x000fea0003800000 */
.L_x_455:
        /* <DEDUP_REMOVED lines=8> */
[----:B------:R1:W2:Y:S01]  /*a690*/  LDC.64 R2, c[0x4][R32] ;  /* 0x0100000020027b82 */ /* 0x0002a20000000a00 */
[----:B------:R-:W-:Y:S01]  /*a6a0*/  IMAD.U32 R4, RZ, RZ, UR6 ;  /* 0x00000006ff047e24 */ /* 0x000fe2000f8e00ff */
[----:B------:R-:W-:Y:S01]  /*a6b0*/  MOV R10, UR4 ;  /* 0x00000004000a7c02 */ /* 0x000fe20008000f00 */
[----:B------:R-:W-:Y:S02]  /*a6c0*/  IMAD.U32 R5, RZ, RZ, UR7 ;  /* 0x00000007ff057e24 */ /* 0x000fe4000f8e00ff */
[----:B------:R-:W-:Y:S02]  /*a6d0*/  IMAD.U32 R6, RZ, RZ, UR8 ;  /* 0x00000008ff067e24 */ /* 0x000fe4000f8e00ff */
[----:B------:R-:W-:-:S02]  /*a6e0*/  IMAD.U32 R7, RZ, RZ, UR9 ;  /* 0x00000009ff077e24 */ /* 0x000fc4000f8e00ff */
[----:B------:R-:W-:Y:S02]  /*a6f0*/  IMAD.U32 R11, RZ, RZ, UR5 ;  /* 0x00000005ff0b7e24 */ /* 0x000fe4000f8e00ff */
[----:B------:R-:W-:Y:S02]  /*a700*/  IMAD.MOV.U32 R8, RZ, RZ, 0x70 ;  /* 0x00000070ff087424 */ /* 0x000fe400078e00ff */
[----:B------:R-:W-:Y:S02]  /*a710*/  IMAD.MOV.U32 R12, RZ, RZ, 0x1 ;  /* 0x00000001ff0c7424 */ /* 0x000fe400078e00ff */
[----:B-1----:R-:W-:-:S07]  /*a720*/  IMAD.MOV.U32 R13, RZ, RZ, RZ ;  /* 0x000000ffff0d7224 */ /* 0x002fce00078e00ff */
[----:B------:R-:W-:-:S07]  /*a730*/  LEPC R20, `(.L_x_459) ;  /* 0x000000001014794e */ /* 0x000fce0000000000 */
[----:B0-2---:R-:W-:Y:S05]  /*a740*/  CALL.ABS.NOINC R2 ;  /* 0x0000000002007343 */ /* 0x005fea0003c00000 */
.L_x_459:
[----:B------:R0:W1:Y:S01]  /*a750*/  LDC.64 R2, c[0x4][R32] ;  /* 0x0100000020027b82 */ /* 0x0000620000000a00 */
[----:B------:R-:W-:Y:S01]  /*a760*/  ULDC.64 UR6, c[0x4][0x98] ;  /* 0x0100260000067ab9 */ /* 0x000fe20000000a00 */
[----:B------:R-:W-:Y:S01]  /*a770*/  ULDC.64 UR8, c[0x4][0xa0] ;  /* 0x0100280000087ab9 */ /* 0x000fe20000000a00 */
[----:B------:R-:W-:Y:S01]  /*a780*/  ULDC.64 UR4, c[0x4][0x18] ;  /* 0x0100060000047ab9 */ /* 0x000fe20000000a00 */
        /* <DEDUP_REMOVED lines=8> */
[----:B0-----:R-:W-:-:S07]  /*a810*/  IMAD.MOV.U32 R13, RZ, RZ, RZ ;  /* 0x000000ffff0d7224 */ /* 0x001fce00078e00ff */
[----:B------:R-:W-:-:S07]  /*a820*/  LEPC R20, `(.L_x_458) ;  /* 0x000000001014794e */ /* 0x000fce0000000000 */
[----:B-1----:R-:W-:Y:S05]  /*a830*/  CALL.ABS.NOINC R2 ;  /* 0x0000000002007343 */ /* 0x002fea0003c00000 */
.L_x_458:
[----:B------:R-:W-:Y:S05]  /*a840*/  BSYNC B6 ;  /* 0x0000000000067941 */ /* 0x000fea0003800000 */
.L_x_457:
[----:B------:R-:W-:Y:S01]  /*a850*/  ULDC.64 UR4, c[0x0][0x9f8] ;  /* 0x00027e0000047ab9 */ /* 0x000fe20000000a00 */
[----:B------:R-:W1:Y:S01]  /*a860*/  S2R R20, SR_TID.X ;  /* 0x0000000000147919 */ /* 0x000e620000002100 */
[----:B------:R-:W-:Y:S01]  /*a870*/  ISETP.NE.U32.AND P0, PT, RZ, UR4, PT ;  /* 0x00000004ff007c0c */ /* 0x000fe2000bf05070 */
[----:B------:R-:W2:Y:S03]  /*a880*/  LDC R9, c[0x0][0x430] ;  /* 0x00010c00ff097b82 */ /* 0x000ea60000000800 */
[----:B------:R-:W-:-:S13]  /*a890*/  ISETP.NE.AND.EX P0, PT, RZ, UR5, PT, P0 ;  /* 0x00000005ff007c0c */ /* 0x000fda000bf05300 */
[----:B------:R-:W-:Y:S01]  /*a8a0*/  @P0 IADD3 R2, P1, R27, UR4, RZ ;  /* 0x000000041b020c10 */ /* 0x000fe2000ff3e0ff */
[----:B------:R-:W3:Y:S01]  /*a8b0*/  S2R R21, SR_TID.X ;  /* 0x0000000000157919 */ /* 0x000ee20000002100 */
[----:B------:R-:W-:Y:S01]  /*a8c0*/  VIADD R8, R33, 0xffffffff ;  /* 0xffffffff21087836 */ /* 0x000fe20000000000 */
[----:B------:R-:W-:Y:S01]  /*a8d0*/  ULDC UR4, c[0x0][0x320] ;  /* 0x0000c80000047ab9 */ /* 0x000fe20000000800 */
[----:B------:R-:W-:-:S05]  /*a8e0*/  @P0 IADD3.X R3, R31, UR5, RZ, P1, !PT ;  /* 0x000000051f030c10 */ /* 0x000fca0008ffe4ff */
[----:B------:R4:W4:Y:S01]  /*a8f0*/  @P0 LDG.E R28, desc[UR50][R2.64] ;  /* 0x00000032021c0981 */ /* 0x000922000c1e1900 */
[----:B--2---:R-:W-:Y:S02]  /*a900*/  ISETP.NE.AND P2, PT, R9, 0x1, PT ;  /* 0x000000010900780c */ /* 0x004fe40003f45270 */
[----:B------:R-:W-:Y:S02]  /*a910*/  LOP3.LUT R23, R23, 0xffffff7f, RZ, 0xc0, !PT ;  /* 0xffffff7f17177812 */ /* 0x000fe400078ec0ff */
[----:B-1----:R-:W-:Y:S02]  /*a920*/  LOP3.LUT R20, R20, 0x7f, RZ, 0xc0, !PT ;  /* 0x0000007f14147812 */ /* 0x002fe400078ec0ff */
[----:B------:R-:W-:Y:S02]  /*a930*/  MOV R34, RZ ;  /* 0x000000ff00227202 */ /* 0x000fe40000000f00 */
[----:B------:R-:W-:-:S05]  /*a940*/  SHF.R.U32.HI R32, RZ, 0x3, R20 ;  /* 0x00000003ff207819 */ /* 0x000fca0000011614 */
[----:B------:R-:W1:Y:S01]  /*a950*/  @P2 LDC R4, c[0x0][0x434] ;  /* 0x00010d00ff042b82 */ /* 0x000e620000000800 */
[----:B------:R-:W-:-:S07]  /*a960*/  @P2 LOP3.LUT R23, R23, 0x80, RZ, 0xfc, !PT ;  /* 0x0000008017172812 */ /* 0x000fce00078efcff */
[----:B------:R-:W2:Y:S01]  /*a970*/  @P2 LDC R5, c[0x0][0x438] ;  /* 0x00010e00ff052b82 */ /* 0x000ea20000000800 */
[----:B---3--:R-:W-:-:S05]  /*a980*/  IMAD.SHL.U32 R20, R21, 0x10, RZ ;  /* 0x0000001015147824 */ /* 0x008fca00078e00ff */
[----:B------:R-:W-:Y:S02]  /*a990*/  LOP3.LUT R20, R32, 0x70, R20, 0xf8, !PT ;  /* 0x0000007020147812 */ /* 0x000fe400078ef814 */
[----:B------:R-:W3:Y:S03]  /*a9a0*/  S2R R32, SR_TID.X ;  /* 0x0000000000207919 */ /* 0x000ee60000002100 */
[----:B------:R-:W-:-:S05]  /*a9b0*/  IMAD R35, R8, 0x60, R20 ;  /* 0x0000006008237824 */ /* 0x000fca00078e0214 */
[C---:B------:R-:W-:Y:S01]  /*a9c0*/  ISETP.GE.AND P0, PT, R35.reuse, R36, PT ;  /* 0x000000242300720c */ /* 0x040fe20003f06270 */
[----:B------:R-:W-:-:S03]  /*a9d0*/  IMAD.IADD R35, R35, 0x1, R30 ;  /* 0x0000000123237824 */ /* 0x000fc600078e021e */
[----:B------:R-:W-:Y:S01]  /*a9e0*/  ISETP.GT.U32.OR P0, PT, R20, 0x5f, P0 ;  /* 0x0000005f1400780c */ /* 0x000fe20000704470 */
[----:B-1----:R-:W-:-:S04]  /*a9f0*/  @P2 IMAD.HI.U32 R4, R35, R4, RZ ;  /* 0x0000000423042227 */ /* 0x002fc800078e00ff */
[----:B------:R-:W-:Y:S01]  /*aa00*/  IMAD.MOV.U32 R0, RZ, RZ, R35 ;  /* 0x000000ffff007224 */ /* 0x000fe200078e0023 */
[----:B--2---:R-:W-:-:S07]  /*aa10*/  @P2 SHF.R.U32.HI R0, RZ, R5, R4 ;  /* 0x00000005ff002219 */ /* 0x004fce0000011604 */
[----:B------:R-:W1:Y:S01]  /*aa20*/  @!P0 LDC.64 R4, c[0x0][0x428] ;  /* 0x00010a00ff048b82 */ /* 0x000e620000000a00 */
[--C-:B----4-:R-:W-:Y:S01]  /*aa30*/  @!P0 SHF.R.S32.HI R3, RZ, 0x1f, R0.reuse ;  /* 0x0000001fff038819 */ /* 0x110fe20000011400 */
[----:B------:R-:W-:-:S06]  /*aa40*/  @!P0 IMAD.MOV.U32 R2, RZ, RZ, R0 ;  /* 0x000000ffff028224 */ /* 0x000fcc00078e0000 */
[----:B------:R-:W2:Y:S01]  /*aa50*/  @!P0 LDC.64 R6, c[0x0][0x418] ;  /* 0x00010600ff068b82 */ /* 0x000ea20000000a00 */
[----:B---3--:R-:W-:-:S05]  /*aa60*/  IMAD.SHL.U32 R32, R32, 0x8, RZ ;  /* 0x0000000820207824 */ /* 0x008fca00078e00ff */
[----:B------:R-:W-:-:S04]  /*aa70*/  LOP3.LUT R32, R32, 0x38, RZ, 0xc0, !PT ;  /* 0x0000003820207812 */ /* 0x000fc800078ec0ff */
[----:B------:R-:W-:-:S04]  /*aa80*/  LOP3.LUT R11, R32, 0x40, RZ, 0xfc, !PT ;  /* 0x00000040200b7812 */ /* 0x000fc800078efcff */
[----:B------:R-:W-:Y:S02]  /*aa90*/  ISETP.GE.AND P3, PT, R11, UR4, PT ;  /* 0x000000040b007c0c */ /* 0x000fe4000bf66270 */
[C---:B------:R-:W-:Y:S02]  /*aaa0*/  LOP3.LUT R10, R32.reuse, 0x80, RZ, 0xfc, !PT ;  /* 0x00000080200a7812 */ /* 0x040fe400078efcff */
[----:B------:R-:W-:Y:S01]  /*aab0*/  LOP3.LUT R23, R23, 0xfffffff7, RZ, 0xc0, !PT ;  /* 0xfffffff717177812 */ /* 0x000fe200078ec0ff */
[----:B------:R-:W-:Y:S01]  /*aac0*/  IMAD.MOV R0, RZ, RZ, -R0 ;  /* 0x000000ffff007224 */ /* 0x000fe200078e0a00 */
[----:B------:R-:W-:-:S07]  /*aad0*/  ISETP.GE.AND P2, PT, R32, UR4, PT ;  /* 0x0000000420007c0c */ /* 0x000fce000bf46270 */
[----:B------:R-:W-:Y:S01]  /*aae0*/  @P3 LOP3.LUT R23, R23, 0x8, RZ, 0xfc, !PT ;  /* 0x0000000817173812 */ /* 0x000fe200078efcff */
[----:B------:R-:W-:-:S03]  /*aaf0*/  IMAD R35, R9, R0, R35 ;  /* 0x0000000009237224 */ /* 0x000fc600078e0223 */
[----:B------:R-:W-:Y:S02]  /*ab00*/  LOP3.LUT R23, R23, 0xffffffef, RZ, 0xc0, !PT ;  /* 0xffffffef17177812 */ /* 0x000fe400078ec0ff */
[----:B------:R-:W-:Y:S02]  /*ab10*/  LOP3.LUT R9, R32, 0xc0, RZ, 0xfc, !PT ;  /* 0x000000c020097812 */ /* 0x000fe400078efcff */
[----:B------:R-:W-:Y:S01]  /*ab20*/  LOP3.LUT R23, R23, 0xfffffffb, RZ, 0xc0, !PT ;  /* 0xfffffffb17177812 */ /* 0x000fe200078ec0ff */
[----:B------:R-:W-:Y:S01]  /*ab30*/  UMOV UR5, 0xffffffff ;  /* 0xffffffff00057882 */ /* 0x000fe20000000000 */
[----:B------:R-:W-:Y:S01]  /*ab40*/  SHF.R.S32.HI R31, RZ, 0x1f, R28 ;  /* 0x0000001fff1f7819 */ /* 0x000fe2000001141c */
[----:B-1----:R-:W-:-:S04]  /*ab50*/  @!P0 IMAD.WIDE.U32 R2, R28, R4, R2 ;  /* 0x000000041c028225 */ /* 0x002fc800078e0002 */
[----:B------:R-:W-:Y:S01]  /*ab60*/  @!P0 IMAD R4, R31, R4, RZ ;  /* 0x000000041f048224 */ /* 0x000fe200078e02ff */
[----:B--2---:R-:W-:-:S03]  /*ab70*/  @!P0 LEA R6, P1, R2, R6, 0x2 ;  /* 0x0000000602068211 */ /* 0x004fc600078210ff */
[----:B------:R-:W-:-:S04]  /*ab80*/  @!P0 IMAD R5, R28, R5, R4 ;  /* 0x000000051c058224 */ /* 0x000fc800078e0204 */
[----:B------:R-:W-:-:S05]  /*ab90*/  @!P0 IMAD.IADD R5, R3, 0x1, R5 ;  /* 0x0000000103058824 */ /* 0x000fca00078e0205 */
[----:B------:R-:W-:Y:S02]  /*aba0*/  @!P0 LEA.HI.X R7, R2, R7, R5, 0x2, P1 ;  /* 0x0000000702078211 */ /* 0x000fe400008f1405 */
[----:B------:R-:W-:-:S03]  /*abb0*/  ISETP.GE.AND P1, PT, R10, UR4, PT ;  /* 0x000000040a007c0c */ /* 0x000fc6000bf26270 */
[----:B------:R1:W5:Y:S01]  /*abc0*/  @!P0 LDG.E R34, desc[UR50][R6.64] ;  /* 0x0000003206228981 */ /* 0x000362000c1e1900 */
[----:B------:R-:W-:-:S09]  /*abd0*/  ISETP.GE.AND P0, PT, R9, UR4, PT ;  /* 0x0000000409007c0c */ /* 0x000fd2000bf06270 */
[----:B------:R-:W-:-:S04]  /*abe0*/  @P1 LOP3.LUT R23, R23, 0x4, RZ, 0xfc, !PT ;  /* 0x0000000417171812 */ /* 0x000fc800078efcff */
[----:B------:R-:W-:-:S04]  /*abf0*/  @P2 LOP3.LUT R23, R23, 0x10, RZ, 0xfc, !PT ;  /* 0x0000001017172812 */ /* 0x000fc800078efcff */
[----:B------:R-:W-:-:S04]  /*ac00*/  LOP3.LUT R23, R23, 0xfffffffd, RZ, 0xc0, !PT ;  /* 0xfffffffd17177812 */ /* 0x000fc800078ec0ff */
[----:B------:R-:W-:Y:S01]  /*ac10*/  @P0 LOP3.LUT R23, R23, 0x2, RZ, 0xfc, !PT ;  /* 0x0000000217170812 */ /* 0x000fe200078efcff */
[----:B-1----:R-:W-:Y:S06]  /*ac20*/  BRA.DIV UR5, `(.L_x_460) ;  /* 0x0000003e05047947 */ /* 0x002fec000b800000 */
.L_x_526:
[----:B------:R-:W-:Y:S01]  /*ac30*/  IMAD.U32 R0, RZ, RZ, UR36 ;  /* 0x00000024ff007e24 */ /* 0x000fe2000f8e00ff */
[----:B------:R-:W-:Y:S02]  /*ac40*/  ISETP.GT.U32.AND P1, PT, R20, 0x5f, PT ;  /* 0x0000005f1400780c */ /* 0x000fe40003f24070 */
[----:B------:R-:W-:Y:S02]  /*ac50*/  LOP3.LUT R23, R23, 0xffffffbf, RZ, 0xc0, !PT ;  /* 0xffffffbf17177812 */ /* 0x000fe400078ec0ff */
[----:B------:R-:W-:Y:S02]  /*ac60*/  ISETP.NE.AND P0, PT, R0, 0x3, PT ;  /* 0x000000030000780c */ /* 0x000fe40003f05270 */
[----:B------:R-:W-:Y:S02]  /*ac70*/  SHF.R.S32.HI R27, RZ, 0x1f, R18 ;  /* 0x0000001fff1b7819 */ /* 0x000fe40000011412 */
[----:B------:R-:W-:-:S09]  /*ac80*/  SEL R6, RZ, 0x1, P2 ;  /* 0x00000001ff067807 */ /* 0x000fd20001000000 */
[----:B------:R-:W-:-:S04]  /*ac90*/  @P0 LOP3.LUT R23, R23, 0x40, RZ, 0xfc, !PT ;  /* 0x0000004017170812 */ /* 0x000fc800078efcff */
[----:B------:R-:W-:-:S04]  /*aca0*/  LOP3.LUT R23, R23, 0xffffffdf, RZ, 0xc0, !PT ;  /* 0xffffffdf17177812 */ /* 0x000fc800078ec0ff */
[----:B------:R-:W-:Y:S01]  /*acb0*/  @P1 LOP3.LUT R23, R23, 0x20, RZ, 0xfc, !PT ;  /* 0x0000002017171812 */ /* 0x000fe200078efcff */
[----:B------:R-:W-:Y:S06]  /*acc0*/  @!P0 BRA `(.L_x_461) ;  /* 0x0000000000048947 */ /* 0x000fec0003800000 */
[----:B------:R-:W-:Y:S01]  /*acd0*/  BPT.TRAP 0x1 ;  /* 0x000000040000795c */ /* 0x000fe20000300000 */
.L_x_461:
[----:B0-----:R-:W-:Y:S01]  /*ace0*/  IMAD R33, R24, 0x8, R22 ;  /* 0x0000000818217824 */ /* 0x001fe200078e0216 */
[----:B------:R-:W-:Y:S01]  /*acf0*/  SHF.L.U32 R0, R26, 0x1f, RZ ;  /* 0x0000001f1a007819 */ /* 0x000fe200000006ff */
[----:B------:R-:W-:Y:S03]  /*ad00*/  BSSY B0, `(.L_x_462) ;  /* 0x0000003000007945 */ /* 0x000fe60003800000 */
[----:B------:R-:W0:Y:S02]  /*ad10*/  SYNCS.PHASECHK.TRANS64.TRYWAIT P0, [R33+URZ+0x22840], R0 ;  /* 0x02284000210075a7 */ /* 0x000e24000800017f */
[----:B0-----:R-:W-:Y:S05]  /*ad20*/  @!P0 BRA `(.L_x_463) ;  /* 0x0000003800f48947 */ /* 0x001fea0003800000 */
.L_x_527:
[----:B------:R-:W-:Y:S05]  /*ad30*/  BSYNC B0 ;  /* 0x0000000000007941 */ /* 0x000fea0003800000 */
.L_x_462:
[----:B0-----:R-:W-:Y:S01]  /*ad40*/  SHF.R.S32.HI R0, RZ, 0x1f, R35 ;  /* 0x0000001fff007819 */ /* 0x001fe20000011423 */
[----:B------:R-:W-:Y:S01]  /*ad50*/  ULDC.64 UR4, c[0x0][0x300] ;  /* 0x0000c00000047ab9 */ /* 0x000fe20000000a00 */
[----:B-----5:R-:W-:Y:S01]  /*ad60*/  SHF.R.S32.HI R4, RZ, 0x1f, R34 ;  /* 0x0000001fff047819 */ /* 0x020fe20000011422 */
[----:B------:R-:W-:Y:S01]  /*ad70*/  IMAD.WIDE.U32 R2, R35, UR4, RZ ;  /* 0x0000000423027c25 */ /* 0x000fe2000f8e00ff */
[----:B------:R-:W-:Y:S01]  /*ad80*/  LOP3.LUT R23, R23, 0xfffffffe, RZ, 0xc0, !PT ;  /* 0xfffffffe17177812 */ /* 0x000fe200078ec0ff */
[----:B------:R0:W-:Y:S02]  /*ad90*/  STL [R1+0x1c], R0 ;  /* 0x00001c0001007387 */ /* 0x0001e40000100800 */
[----:B------:R-:W-:Y:S02]  /*ada0*/  IMAD R32, R8, -0x60, R36 ;  /* 0xffffffa008207824 */ /* 0x000fe400078e0224 */
[----:B------:R1:W-:Y:S01]  /*adb0*/  STL [R1+0x20], R4 ;  /* 0x0000200401007387 */ /* 0x0003e20000100800 */
[----:B0-----:R-:W-:-:S04]  /*adc0*/  IMAD R0, R0, UR4, RZ ;  /* 0x0000000400007c24 */ /* 0x001fc8000f8e02ff */
[----:B------:R-:W-:Y:S01]  /*add0*/  IMAD R0, R35, UR5, R0 ;  /* 0x0000000523007c24 */ /* 0x000fe2000f8e0200 */
[----:B------:R-:W-:-:S03]  /*ade0*/  ULDC.64 UR4, c[0x0][0x310] ;  /* 0x0000c40000047ab9 */ /* 0x000fc60000000a00 */
[----:B------:R-:W-:Y:S02]  /*adf0*/  IMAD.IADD R3, R3, 0x1, R0 ;  /* 0x0000000103037824 */ /* 0x000fe400078e0200 */
[----:B------:R-:W-:Y:S02]  /*ae00*/  IMAD R0, R4, UR4, RZ ;  /* 0x0000000404007c24 */ /* 0x000fe4000f8e02ff */
[----:B-1----:R-:W0:Y:S01]  /*ae10*/  S2R R4, SR_TID.X ;  /* 0x0000000000047919 */ /* 0x002e220000002100 */
[----:B------:R-:W-:-:S04]  /*ae20*/  IMAD.WIDE.U32 R2, R34, UR4, R2 ;  /* 0x0000000422027c25 */ /* 0x000fc8000f8e0002 */
[----:B------:R-:W-:Y:S01]  /*ae30*/  IMAD R0, R34, UR5, R0 ;  /* 0x0000000522007c24 */ /* 0x000fe2000f8e0200 */
[----:B------:R-:W-:-:S03]  /*ae40*/  ULDC.64 UR4, c[0x0][0x308] ;  /* 0x0000c20000047ab9 */ /* 0x000fc60000000a00 */
[----:B------:R-:W-:Y:S02]  /*ae50*/  IMAD.IADD R3, R3, 0x1, R0 ;  /* 0x0000000103037824 */ /* 0x000fe400078e0200 */
[----:B------:R-:W-:Y:S02]  /*ae60*/  IMAD R0, R27, UR4, RZ ;  /* 0x000000041b007c24 */ /* 0x000fe4000f8e02ff */
[----:B------:R-:W-:-:S04]  /*ae70*/  IMAD.WIDE.U32 R2, R18, UR4, R2 ;  /* 0x0000000412027c25 */ /* 0x000fc8000f8e0002 */
[----:B------:R-:W-:Y:S01]  /*ae80*/  IMAD R0, R18, UR5, R0 ;  /* 0x0000000512007c24 */ /* 0x000fe2000f8e0200 */
[----:B------:R-:W-:Y:S01]  /*ae90*/  ULDC.64 UR4, c[0x0][0x2e8] ;  /* 0x0000ba0000047ab9 */ /* 0x000fe20000000a00 */
[----:B0-----:R-:W-:Y:S02]  /*aea0*/  LOP3.LUT R5, R4, 0x7f, RZ, 0xc0, !PT ;  /* 0x0000007f04057812 */ /* 0x001fe400078ec0ff */
[----:B------:R-:W-:Y:S01]  /*aeb0*/  IMAD.IADD R4, R3, 0x1, R0 ;  /* 0x0000000103047824 */ /* 0x000fe200078e0200 */
[C---:B------:R-:W-:Y:S01]  /*aec0*/  LEA R0, P0, R2.reuse, UR4, 0x1 ;  /* 0x0000000402007c11 */ /* 0x040fe2000f8008ff */
[----:B------:R-:W-:Y:S01]  /*aed0*/  ULDC UR4, c[0x0][0x2f4] ;  /* 0x0000bd0000047ab9 */ /* 0x000fe20000000800 */
[----:B------:R-:W-:Y:S02]  /*aee0*/  SHF.R.U32.HI R7, RZ, 0x3, R5 ;  /* 0x00000003ff077819 */ /* 0x000fe40000011605 */
[----:B------:R-:W0:Y:S01]  /*aef0*/  S2R R5, SR_TID.X ;  /* 0x0000000000057919 */ /* 0x000e220000002100 */
[----:B------:R-:W-:Y:S01]  /*af00*/  LEA.HI.X R4, R2, UR5, R4, 0x1, P0 ;  /* 0x0000000502047c11 */ /* 0x000fe200080f0c04 */
[----:B------:R-:W-:Y:S01]  /*af10*/  UMOV UR5, 0xffffffff ;  /* 0xffffffff00057882 */ /* 0x000fe20000000000 */
[----:B------:R-:W-:-:S05]  /*af20*/  IMAD.IADD R32, R32, 0x1, -R7 ;  /* 0x0000000120207824 */ /* 0x000fca00078e0a07 */
[----:B------:R-:W-:Y:S01]  /*af30*/  ISETP.GE.AND P0, PT, R32, 0x1, PT ;  /* 0x000000012000780c */ /* 0x000fe20003f06270 */
[----:B0-----:R-:W-:Y:S02]  /*af40*/  IMAD.SHL.U32 R9, R5, 0x8, RZ ;  /* 0x0000000805097824 */ /* 0x001fe400078e00ff */
[----:B------:R-:W-:-:S03]  /*af50*/  IMAD R5, R24, 0x1800, R29 ;  /* 0x0000180018057824 */ /* 0x000fc600078e021d */
[----:B------:R-:W-:-:S04]  /*af60*/  LOP3.LUT R9, R9, 0x38, RZ, 0xc0, !PT ;  /* 0x0000003809097812 */ /* 0x000fc800078ec0ff */
[----:B------:R-:W-:-:S13]  /*af70*/  ISETP.GE.AND P2, PT, R9, UR4, PT ;  /* 0x0000000409007c0c */ /* 0x000fda000bf46270 */
[----:B------:R-:W-:Y:S01]  /*af80*/  @P2 LOP3.LUT R23, R23, 0x1, RZ, 0xfc, !PT ;  /* 0x0000000117172812 */ /* 0x000fe200078efcff */
[----:B------:R-:W-:Y:S06]  /*af90*/  BRA.DIV UR5, `(.L_x_464) ;  /* 0x0000003a056c7947 */ /* 0x000fec000b800000 */
[----:B------:R-:W0:Y:S01]  /*afa0*/  SHFL.IDX PT, R3, R0, RZ, 0x181f ;  /* 0x00181fff00037589 */ /* 0x000e2200000e0000 */
[----:B------:R-:W-:-:S03]  /*afb0*/  @P0 IMAD R7, R5, 0x2, R22 ;  /* 0x0000000205070824 */ /* 0x000fc600078e0216 */
[----:B------:R-:W1:Y:S01]  /*afc0*/  SHFL.IDX PT, R2, R4, RZ, 0x181f ;  /* 0x00181fff04027589 */ /* 0x000e6200000e0000 */
[----:B0-----:R-:W-:-:S04]  /*afd0*/  @P0 LEA R3, P1, R9, R3, 0x1 ;  /* 0x0000000309030211 */ /* 0x001fc800078208ff */
[----:B-1----:R-:W-:-:S04]  /*afe0*/  @P0 IADD3.X R2, RZ, R2, RZ, P1, !PT ;  /* 0x00000002ff020210 */ /* 0x002fc80000ffe4ff */
[----:B------:R-:W-:-:S04]  /*aff0*/  @P0 LOP3.LUT R3, R3, R2, RZ, 0x3c, !PT ;  /* 0x0000000203030212 */ /* 0x000fc800078e3cff */
[----:B------:R-:W-:-:S04]  /*b000*/  @P0 LOP3.LUT R2, R3, R2, RZ, 0x3c, !PT ;  /* 0x0000000203020212 */ /* 0x000fc800078e3cff */
[----:B------:R-:W-:-:S05]  /*b010*/  @P0 LOP3.LUT R3, R3, R2, RZ, 0x3c, !PT ;  /* 0x0000000203030212 */ /* 0x000fca00078e3cff */
[----:B------:R-:W-:Y:S01]  /*b020*/  @!PT LDS RZ, [RZ] ;  /* 0x00000000fffff984 */ /* 0x000fe20000000800 */
[----:B------:R0:W-:Y:S01]  /*b030*/  @P0 LDGSTS.E.BYPASS.LTC128B.128 [R7+0x1c400], desc[UR50][R2.64], !P2 ;  /* 0x1c40000002070fae */ /* 0x0001e2000d101d72 */
[----:B------:R-:W-:-:S03]  /*b040*/  ISETP.GE.AND P0, PT, R32, 0x11, PT ;  /* 0x000000112000780c */ /* 0x000fc60003f06270 */
[----:B0-----:R-:W0:Y:S10]  /*b050*/  SHFL.IDX PT, R3, R0, 0x1, 0x181f ;  /* 0x00381f0000037f89 */ /* 0x001e3400000e0000 */
[----:B------:R-:W-:Y:S01]  /*b060*/  @P0 IMAD R7, R5, 0x2, R22 ;  /* 0x0000000205070824 */ /* 0x000fe200078e0216 */
[----:B------:R-:W1:Y:S01]  /*b070*/  SHFL.IDX PT, R2, R4, 0x1, 0x181f ;  /* 0x00381f0004027f89 */ /* 0x000e6200000e0000 */
[----:B0-----:R-:W-:-:S05]  /*b080*/  @P0 LEA R3, P1, R9, R3, 0x1 ;  /* 0x0000000309030211 */ /* 0x001fca00078208ff */
[----:B-1----:R-:W-:-:S05]  /*b090*/  @P0 IMAD.X R2, RZ, RZ, R2, P1 ;  /* 0x000000ffff020224 */ /* 0x002fca00008e0602 */
[----:B------:R-:W-:-:S04]  /*b0a0*/  @P0 LOP3.LUT R3, R3, R2, RZ, 0x3c, !PT ;  /* 0x0000000203030212 */ /* 0x000fc800078e3cff */
[----:B------:R-:W-:-:S04]  /*b0b0*/  @P0 LOP3.LUT R2, R3, R2, RZ, 0x3c, !PT ;  /* 0x0000000203020212 */ /* 0x000fc800078e3cff */
[----:B------:R-:W-:-:S05]  /*b0c0*/  @P0 LOP3.LUT R3, R3, R2, RZ, 0x3c, !PT ;  /* 0x0000000203030212 */ /* 0x000fca00078e3cff */
        /* <DEDUP_REMOVED lines=24> */
[----:B------:R-:W1:Y:S04]  /*b250*/  SHFL.IDX PT, R2, R4, 0x4, 0x181f ;  /* 0x00981f0004027f89 */ /* 0x000e6800000e0000 */
[----:B------:R-:W2:Y:S04]  /*b260*/  SHFL.IDX PT, R4, R4, 0x5, 0x181f ;  /* 0x00b81f0004047f89 */ /* 0x000ea800000e0000 */
[----:B------:R-:W3:Y:S01]  /*b270*/  SHFL.IDX PT, R0, R0, 0x5, 0x181f ;  /* 0x00b81f0000007f89 */ /* 0x000ee200000e0000 */
[----:B0-----:R-:W-:-:S05]  /*b280*/  @P0 LEA R3, P1, R9, R3, 0x1 ;  /* 0x0000000309030211 */ /* 0x001fca00078208ff */
[----:B-1----:R-:W-:-:S05]  /*b290*/  @P0 IMAD.X R2, RZ, RZ, R2, P1 ;  /* 0x000000ffff020224 */ /* 0x002fca00008e0602 */
[----:B------:R-:W-:-:S04]  /*b2a0*/  @P0 LOP3.LUT R3, R3, R2, RZ, 0x3c, !PT ;  /* 0x0000000203030212 */ /* 0x000fc800078e3cff */
[----:B------:R-:W-:-:S04]  /*b2b0*/  @P0 LOP3.LUT R2, R3, R2, RZ, 0x3c, !PT ;  /* 0x0000000203020212 */ /* 0x000fc800078e3cff */
[----:B------:R-:W-:-:S05]  /*b2c0*/  @P0 LOP3.LUT R3, R3, R2, RZ, 0x3c, !PT ;  /* 0x0000000203030212 */ /* 0x000fca00078e3cff */
[----:B--23--:R1:W-:Y:S02]  /*b2d0*/  @P0 LDGSTS.E.BYPASS.LTC128B.128 [R7+0x1e400], desc[UR50][R2.64], !P2 ;  /* 0x1e40000002070fae */ /* 0x00c3e4000d101d72 */
.L_x_541:
[----:B------:R-:W-:-:S13]  /*b2e0*/  ISETP.GE.AND P0, PT, R32, 0x51, PT ;  /* 0x000000512000780c */ /* 0x000fda0003f06270 */
[----:B01----:R-:W-:Y:S01]  /*b2f0*/  @P0 LEA R2, P1, R9, R0, 0x1 ;  /* 0x0000000009020211 */ /* 0x003fe200078208ff */
[----:B------:R-:W-:-:S03]  /*b300*/  @P0 IMAD R5, R5, 0x2, R22 ;  /* 0x0000000205050824 */ /* 0x000fc600078e0216 */
[----:B------:R-:W-:-:S05]  /*b310*/  @P0 IADD3.X R3, RZ, R4, RZ, P1, !PT ;  /* 0x00000004ff030210 */ /* 0x000fca0000ffe4ff */
[----:B------:R-:W-:Y:S01]  /*b320*/  @!PT LDS RZ, [RZ] ;  /* 0x00000000fffff984 */ /* 0x000fe20000000800 */
[----:B------:R-:W-:Y:S01]  /*b330*/  @!PT LDS RZ, [RZ] ;  /* 0x00000000fffff984 */ /* 0x000fe20000000800 */
[----:B------:R-:W-:Y:S01]  /*b340*/  @!PT LDS RZ, [RZ] ;  /* 0x00000000fffff984 */ /* 0x000fe20000000800 */
[----:B------:R0:W-:Y:S01]  /*b350*/  @P0 LDGSTS.E.BYPASS.LTC128B.128 [R5+0x1ec00], desc[UR50][R2.64], !P2 ;  /* 0x1ec0000002050fae */ /* 0x0001e2000d101d72 */
[----:B------:R-:W-:Y:S01]  /*b360*/  PLOP3.LUT P0, PT, PT, PT, PT, 0x80, 0x0 ;  /* 0x000000000000781c */ /* 0x000fe20003f0f070 */
[----:B------:R-:W-:-:S12]  /*b370*/  NOP ;  /* 0x0000000000007918 */ /* 0x000fd80000000000 */
.L_x_465:
        /* <DEDUP_REMOVED lines=11> */
.L_x_466:
[----:B------:R1:W5:Y:S01]  /*b430*/  LDL.LU R4, [R1+0x4] ;  /* 0x0000040001047983 */ /* 0x0003620000300800 */
[C---:B------:R-:W-:Y:S01]  /*b440*/  LOP3.LUT P3, RZ, R23.reuse, 0x8, RZ, 0xc0, !PT ;  /* 0x0000000817ff7812 */ /* 0x040fe2000786c0ff */
[----:B------:R1:W-:Y:S02]  /*b450*/  SYNCS.ARRIVE.TRANS64.A1T0 RZ, [R33+URZ+0x22830], RZ ;  /* 0x022830ff21ff79a7 */ /* 0x0003e4000810003f */
[----:B0-----:R1:W5:Y:S01]  /*b460*/  LDL.LU R3, [R1] ;  /* 0x0000000001037983 */ /* 0x0013620000300800 */
[----:B------:R-:W-:-:S13]  /*b470*/  LOP3.LUT P2, RZ, R23, 0x4, RZ, 0xc0, !PT ;  /* 0x0000000417ff7812 */ /* 0x000fda000784c0ff */
[----:B------:R-:W-:Y:S05]  /*b480*/  WARPSYNC.ALL ;  /* 0x0000000000007948 */ /* 0x000fea0003800000 */
[----:B------:R-:W-:Y:S01]  /*b490*/  BAR.SYNC.DEFER_BLOCKING 0x8, 0x180 ;  /* 0x0206000000007b1d */ /* 0x000fe20000010000 */
[C---:B------:R-:W-:Y:S02]  /*b4a0*/  LOP3.LUT P1, RZ, R23.reuse, 0x100, RZ, 0xc0, !PT ;  /* 0x0000010017ff7812 */ /* 0x040fe4000782c0ff */
[----:B------:R-:W-:Y:S02]  /*b4b0*/  LOP3.LUT P0, RZ, R23, 0x2, RZ, 0xc0, !PT ;  /* 0x0000000217ff7812 */ /* 0x000fe4000780c0ff */
[----:B------:R-:W-:Y:S01]  /*b4c0*/  SEL R0, RZ, 0x2, P3 ;  /* 0x00000002ff007807 */ /* 0x000fe20001800000 */
[----:B------:R-:W-:Y:S01]  /*b4d0*/  ULDC.64 UR4, c[0x0][0x298] ;  /* 0x0000a60000047ab9 */ /* 0x000fe20000000a00 */
[----:B------:R-:W-:Y:S01]  /*b4e0*/  SEL R2, RZ, 0x4, P2 ;  /* 0x00000004ff027807 */ /* 0x000fe20001000000 */
[----:B------:R-:W-:Y:S01]  /*b4f0*/  BSSY B6, `(.L_x_467) ;  /* 0x0000022000067945 */ /* 0x000fe20003800000 */
[----:B------:R-:W-:-:S02]  /*b500*/  SEL R5, R25, RZ, !P1 ;  /* 0x000000ff19057207 */ /* 0x000fc40004800000 */
[----:B------:R-:W-:Y:S02]  /*b510*/  IADD3 R0, R2, R0, R6 ;  /* 0x0000000002007210 */ /* 0x000fe40007ffe006 */
[----:B------:R-:W-:Y:S01]  /*b520*/  SEL R25, RZ, 0x8, P0 ;  /* 0x00000008ff197807 */ /* 0x000fe20000000000 */
[----:B------:R0:W-:Y:S04]  /*b530*/  STL [R1+0x18], R5 ;  /* 0x0000180501007387 */ /* 0x0001e80000100800 */
[----:B------:R-:W-:Y:S01]  /*b540*/  IMAD.IADD R25, R0, 0x1, R25 ;  /* 0x0000000100197824 */ /* 0x000fe200078e0219 */
[----:B-----5:R-:W-:Y:S02]  /*b550*/  SEL R2, R4, RZ, !P1 ;  /* 0x000000ff04027207 */ /* 0x020fe40004800000 */
[----:B------:R-:W-:Y:S01]  /*b560*/  SHF.R.S32.HI R0, RZ, 0x1f, R3 ;  /* 0x0000001fff007819 */ /* 0x000fe20000011403 */
[----:B0-----:R-:W-:-:S02]  /*b570*/  IMAD.WIDE.U32 R4, R3, UR4, RZ ;  /* 0x0000000403047c25 */ /* 0x001fc4000f8e00ff */
[----:B------:R0:W-:Y:S02]  /*b580*/  STL [R1+0x4], R2 ;  /* 0x0000040201007387 */ /* 0x0001e40000100800 */
[----:B------:R-:W-:Y:S02]  /*b590*/  IMAD R0, R0, UR4, RZ ;  /* 0x0000000400007c24 */ /* 0x000fe4000f8e02ff */
[----:B------:R2:W-:Y:S02]  /*b5a0*/  STL.64 [R1+0x10], R4 ;  /* 0x0000100401007387 */ /* 0x0005e40000100a00 */
[----:B------:R-:W-:Y:S02]  /*b5b0*/  IMAD R0, R3, UR5, R0 ;  /* 0x0000000503007c24 */ /* 0x000fe4000f8e0200 */
[----:B0-----:R-:W-:Y:S02]  /*b5c0*/  VIADD R2, R22, 0x18400 ;  /* 0x0001840016027836 */ /* 0x001fe40000000000 */
[----:B------:R-:W-:-:S03]  /*b5d0*/  IMAD.IADD R0, R5, 0x1, R0 ;  /* 0x0000000105007824 */ /* 0x000fc600078e0200 */
[----:B------:R-:W-:Y:S02]  /*b5e0*/  LOP3.LUT P0, RZ, R2, 0x3ff, RZ, 0xc0, !PT ;  /* 0x000003ff02ff7812 */ /* 0x000fe4000780c0ff */
[----:B------:R2:W-:Y:S11]  /*b5f0*/  STL [R1], R0 ;  /* 0x0000000001007387 */ /* 0x0005f60000100800 */
[----:B--2---:R-:W-:Y:S05]  /*b600*/  @!P0 BRA `(.L_x_468) ;  /* 0x0000000000408947 */ /* 0x004fea0003800000 */
[----:B------:R-:W-:Y:S01]  /*b610*/  MOV R2, 0x0 ;  /* 0x0000000000027802 */ /* 0x000fe20000000f00 */
        /* <DEDUP_REMOVED lines=15> */
.L_x_468:
[----:B------:R-:W-:Y:S05]  /*b710*/  BSYNC B6 ;  /* 0x0000000000067941 */ /* 0x000fea0003800000 */
.L_x_467:
[----:B------:R-:W2:Y:S01]  /*b720*/  LDL.LU R20, [R1] ;  /* 0x0000000001147983 */ /* 0x000ea20000300800 */
[----:B------:R-:W0:Y:S01]  /*b730*/  LDC R7, c[0x0][0x448] ;  /* 0x00011200ff077b82 */ /* 0x000e220000000800 */
[----:B------:R-:W-:Y:S02]  /*b740*/  ULDC.64 UR4, c[0x0][0x2d8] ;  /* 0x0000b60000047ab9 */ /* 0x000fe40000000a00 */
[----:B------:R-:W2:Y:S04]  /*b750*/  LDL.LU.64 R2, [R1+0x10] ;  /* 0x0000100001027983 */ /* 0x000ea80000300a00 */
[----:B------:R-:W3:Y:S04]  /*b760*/  LDL.LU R4, [R1+0x4] ;  /* 0x0000040001047983 */ /* 0x000ee80000300800 */
[----:B------:R-:W4:Y:S01]  /*b770*/  LDL.LU R21, [R1+0x18] ;  /* 0x0000180001157983 */ /* 0x000f220000300800 */
[----:B------:R-:W-:-:S02]  /*b780*/  IMAD R0, R27, UR4, RZ ;  /* 0x000000041b007c24 */ /* 0x000fc4000f8e02ff */
[----:B------:R-:W-:Y:S01]  /*b790*/  IMAD.SHL.U32 R17, R17, 0x80, RZ ;  /* 0x0000008011117824 */ /* 0x000fe200078e00ff */
[----:B------:R0:W5:Y:S01]  /*b7a0*/  LDL R10, [R1+0x8] ;  /* 0x00000800010a7983 */ /* 0x0001620000100800 */
[----:B------:R-:W-:Y:S01]  /*b7b0*/  IMAD R0, R18, UR5, R0 ;  /* 0x0000000512007c24 */ /* 0x000fe2000f8e0200 */
[----:B0-----:R-:W-:Y:S01]  /*b7c0*/  ISETP.NE.AND P0, PT, R7, 0x1, PT ;  /* 0x000000010700780c */ /* 0x001fe20003f05270 */
[----:B------:R-:W0:Y:S02]  /*b7d0*/  S2R R9, SR_TID.X ;  /* 0x0000000000097919 */ /* 0x000e240000002100 */
[----:B0-----:R-:W-:-:S05]  /*b7e0*/  IMAD.SHL.U32 R8, R9, 0x8, RZ ;  /* 0x0000000809087824 */ /* 0x001fca00078e00ff */
[----:B------:R-:W-:Y:S01]  /*b7f0*/  LOP3.LUT R8, R8, 0x38, RZ, 0xc0, !PT ;  /* 0x0000003808087812 */ /* 0x000fe200078ec0ff */
[----:B--2---:R-:W-:Y:S02]  /*b800*/  IMAD.MOV.U32 R3, RZ, RZ, R20 ;  /* 0x000000ffff037224 */ /* 0x004fe400078e0014 */
[----:B------:R-:W0:Y:S01]  /*b810*/  S2R R20, SR_TID.X ;  /* 0x0000000000147919 */ /* 0x000e220000002100 */
[----:B------:R-:W-:Y:S01]  /*b820*/  IMAD.WIDE.U32 R2, R18, UR4, R2 ;  /* 0x0000000412027c25 */ /* 0x000fe2000f8e0002 */
[----:B------:R-:W-:-:S03]  /*b830*/  ULDC.64 UR4, c[0x0][0x2e0] ;  /* 0x0000b80000047ab9 */ /* 0x000fc60000000a00 */
[----:B------:R-:W-:Y:S02]  /*b840*/  IMAD.IADD R3, R3, 0x1, R0 ;  /* 0x0000000103037824 */ /* 0x000fe400078e0200 */
[----:B---3--:R-:W-:Y:S02]  /*b850*/  IMAD R0, R4, UR4, RZ ;  /* 0x0000000404007c24 */ /* 0x008fe4000f8e02ff */
[C---:B----4-:R-:W-:Y:S01]  /*b860*/  IMAD.WIDE.U32 R2, R21.reuse, UR4, R2 ;  /* 0x0000000415027c25 */ /* 0x050fe2000f8e0002 */
[----:B------:R-:W2:Y:S03]  /*b870*/  @P0 LDC R4, c[0x0][0x44c] ;  /* 0x00011300ff040b82 */ /* 0x000ea60000000800 */
[----:B------:R-:W-:Y:S01]  /*b880*/  IMAD R0, R21, UR5, R0 ;  /* 0x0000000515007c24 */ /* 0x000fe2000f8e0200 */
[----:B------:R-:W-:-:S03]  /*b890*/  ULDC.64 UR4, c[0x0][0x2d0] ;  /* 0x0000b40000047ab9 */ /* 0x000fc60000000a00 */
[----:B------:R-:W-:Y:S02]  /*b8a0*/  IMAD.IADD R3, R3, 0x1, R0 ;  /* 0x0000000103037824 */ /* 0x000fe400078e0200 */
[----:B------:R-:W3:Y:S01]  /*b8b0*/  @P0 LDC R0, c[0x0][0x450] ;  /* 0x00011400ff000b82 */ /* 0x000ee20000000800 */
[C---:B0-----:R-:W-:Y:S01]  /*b8c0*/  LOP3.LUT R21, R20.reuse, 0x7f, RZ, 0xc0, !PT ;  /* 0x0000007f14157812 */ /* 0x041fe200078ec0ff */
[----:B------:R-:W-:-:S03]  /*b8d0*/  IMAD.SHL.U32 R20, R20, 0x10, RZ ;  /* 0x0000001014147824 */ /* 0x000fc600078e00ff */
[----:B------:R-:W-:-:S04]  /*b8e0*/  SHF.R.U32.HI R21, RZ, 0x3, R21 ;  /* 0x00000003ff157819 */ /* 0x000fc80000011615 */
[----:B------:R-:W-:-:S04]  /*b8f0*/  LOP3.LUT R20, R21, 0x70, R20, 0xf8, !PT ;  /* 0x0000007015147812 */ /* 0x000fc800078ef814 */
[----:B------:R-:W-:-:S05]  /*b900*/  LOP3.LUT R5, R20, R17, RZ, 0xfc, !PT ;  /* 0x0000001114057212 */ /* 0x000fca00078efcff */
[----:B--2---:R-:W-:Y:S01]  /*b910*/  @P0 IMAD.HI.U32 R6, R5, R4, RZ ;  /* 0x0000000405060227 */ /* 0x004fe200078e00ff */
[----:B------:R-:W-:-:S04]  /*b920*/  MOV R4, R5 ;  /* 0x0000000500047202 */ /* 0x000fc80000000f00 */
[----:B---3--:R-:W-:-:S05]  /*b930*/  @P0 SHF.R.U32.HI R4, RZ, R0, R6 ;  /* 0x00000000ff040219 */ /* 0x008fca0000011606 */
[----:B------:R-:W-:-:S04]  /*b940*/  IMAD.MOV R0, RZ, RZ, -R4 ;  /* 0x000000ffff007224 */ /* 0x000fc800078e0a04 */
[----:B------:R-:W-:Y:S01]  /*b950*/  IMAD R0, R7, R0, R5 ;  /* 0x0000000007007224 */ /* 0x000fe200078e0205 */
[----:B------:R-:W-:Y:S01]  /*b960*/  SHF.R.S32.HI R5, RZ, 0x1f, R4 ;  /* 0x0000001fff057819 */ /* 0x000fe20000011404 */
[----:B------:R-:W-:-:S04]  /*b970*/  IMAD.WIDE.U32 R2, R4, UR4, R2 ;  /* 0x0000000404027c25 */ /* 0x000fc8000f8e0002 */
        /* <DEDUP_REMOVED lines=11> */
[----:B------:R-:W-:Y:S01]  /*ba30*/  ULDC UR4, c[0x0][0x2b8] ;  /* 0x0000ae0000047ab9 */ /* 0x000fe20000000800 */
[----:B------:R-:W-:-:S03]  /*ba40*/  LOP3.LUT R20, R9, 0x7f, RZ, 0xc0, !PT ;  /* 0x0000007f09147812 */ /* 0x000fc600078ec0ff */
[----:B------:R-:W-:Y:S01]  /*ba50*/  LEA.HI.X R4, R2, UR5, R4, 0x1, P0 ;  /* 0x0000000502047c11 */ /* 0x000fe200080f0c04 */
[----:B------:R-:W-:Y:S01]  /*ba60*/  UMOV UR5, 0xffffffff ;  /* 0xffffffff00057882 */ /* 0x000fe20000000000 */
[----:B------:R-:W-:Y:S02]  /*ba70*/  ISETP.GE.AND P1, PT, R8, UR4, PT ;  /* 0x0000000408007c0c */ /* 0x000fe4000bf26270 */
[----:B------:R-:W-:Y:S01]  /*ba80*/  SHF.R.U32.HI R9, RZ, 0x3, R20 ;  /* 0x00000003ff097819 */ /* 0x000fe20000011614 */
[----:B------:R-:W-:Y:S10]  /*ba90*/  BRA.DIV UR5, `(.L_x_469) ;  /* 0x0000003605ac7947 */ /* 0x000ff4000b800000 */
[----:B------:R-:W0:Y:S01]  /*baa0*/  SHFL.IDX PT, R3, R0, RZ, 0x181f ;  /* 0x00181fff00037589 */ /* 0x000e2200000e0000 */
[----:B-----5:R-:W-:Y:S02]  /*bab0*/  IMAD R5, R10, R7, RZ ;  /* 0x000000070a057224 */ /* 0x020fe400078e02ff */
[----:B------:R-:W-:Y:S01]  /*bac0*/  IMAD.IADD R17, R9, 0x1, R17 ;  /* 0x0000000109117824 */ /* 0x000fe200078e0211 */
[----:B------:R-:W2:Y:S03]  /*bad0*/  SHFL.IDX PT, R2, R4, RZ, 0x181f ;  /* 0x00181fff04027589 */ /* 0x000ea600000e0000 */
[C---:B------:R-:W-:Y:S01]  /*bae0*/  VIADD R6, R17.reuse, 0x10 ;  /* 0x0000001011067836 */ /* 0x040fe20000000000 */
[----:B------:R-:W-:-:S13]  /*baf0*/  ISETP.GE.AND P0, PT, R17, R5, PT ;  /* 0x000000051100720c */ /* 0x000fda0003f06270 */
[----:B0-----:R-:W-:-:S05]  /*bb00*/  @!P0 LEA R3, P2, R8, R3, 0x1 ;  /* 0x0000000308038211 */ /* 0x001fca00078408ff */
[----:B--2---:R-:W-:-:S05]  /*bb10*/  @!P0 IMAD.X R2, RZ, RZ, R2, P2 ;  /* 0x000000ffff028224 */ /* 0x004fca00010e0602 */
[----:B------:R-:W-:-:S04]  /*bb20*/  @!P0 LOP3.LUT R3, R3, R2, RZ, 0x3c, !PT ;  /* 0x0000000203038212 */ /* 0x000fc800078e3cff */
[----:B------:R-:W-:-:S04]  /*bb30*/  @!P0 LOP3.LUT R2, R3, R2, RZ, 0x3c, !PT ;  /* 0x0000000203028212 */ /* 0x000fc800078e3cff */
[----:B------:R-:W-:-:S05]  /*bb40*/  @!P0 LOP3.LUT R3, R3, R2, RZ, 0x3c, !PT ;  /* 0x0000000203038212 */ /* 0x000fca00078e3cff */
[----:B------:R-:W-:Y:S01]  /*bb50*/  @!PT LDS RZ, [RZ] ;  /* 0x00000000fffff984 */ /* 0x000fe20000000800 */
[----:B------:R0:W-:Y:S01]  /*bb60*/  @!P0 LDGSTS.E.BYPASS.LTC128B.128 [R37+0x18400], desc[UR50][R2.64], !P1 ;  /* 0x1840000002258fae */ /* 0x0001e2000c901d72 */
[----:B------:R-:W-:Y:S01]  /*bb70*/  ISETP.GE.AND P0, PT, R6, R5, PT ;  /* 0x000000050600720c */ /* 0x000fe20003f06270 */
[----:B------:R-:W-:Y:S02]  /*bb80*/  VIADD R6, R17, 0x20 ;  /* 0x0000002011067836 */ /* 0x000fe40000000000 */
[----:B0-----:R-:W0:Y:S04]  /*bb90*/  SHFL.IDX PT, R3, R0, 0x1, 0x181f ;  /* 0x00381f0000037f89 */ /* 0x001e2800000e0000 */
[----:B------:R-:W2:Y:S06]  /*bba0*/  SHFL.IDX PT, R2, R4, 0x1, 0x181f ;  /* 0x00381f0004027f89 */ /* 0x000eac00000e0000 */
[----:B0-----:R-:W-:-:S05]  /*bbb0*/  @!P0 LEA R3, P2, R8, R3, 0x1 ;  /* 0x0000000308038211 */ /* 0x001fca00078408ff */
[----:B--2---:R-:W-:-:S05]  /*bbc0*/  @!P0 IMAD.X R2, RZ, RZ, R2, P2 ;  /* 0x000000ffff028224 */ /* 0x004fca00010e0602 */
[----:B------:R-:W-:-:S04]  /*bbd0*/  @!P0 LOP3.LUT R3, R3, R2, RZ, 0x3c, !PT ;  /* 0x0000000203038212 */ /* 0x000fc800078e3cff */
[----:B------:R-:W-:-:S04]  /*bbe0*/  @!P0 LOP3.LUT R2, R3, R2, RZ, 0x3c, !PT ;  /* 0x0000000203028212 */ /* 0x000fc800078e3cff */
[----:B------:R-:W-:-:S05]  /*bbf0*/  @!P0 LOP3.LUT R3, R3, R2, RZ, 0x3c, !PT ;  /* 0x0000000203038212 */ /* 0x000fca00078e3cff */
[----:B------:R0:W-:Y:S01]  /*bc00*/  @!P0 LDGSTS.E.BYPASS.LTC128B.128 [R37+0x18c00], desc[UR50][R2.64], !P1 ;  /* 0x18c0000002258fae */ /* 0x0001e2000c901d72 */
[----:B------:R-:W-:Y:S01]  /*bc10*/  ISETP.GE.AND P0, PT, R6, R5, PT ;  /* 0x000000050600720c */ /* 0x000fe20003f06270 */
[----:B------:R-:W-:Y:S02]  /*bc20*/  VIADD R6, R17, 0x30 ;  /* 0x0000003011067836 */ /* 0x000fe40000000000 */
[----:B0-----:R-:W0:Y:S04]  /*bc30*/  SHFL.IDX PT, R3, R0, 0x2, 0x181f ;  /* 0x00581f0000037f89 */ /* 0x001e2800000e0000 */
[----:B------:R-:W2:Y:S06]  /*bc40*/  SHFL.IDX PT, R2, R4, 0x2, 0x181f ;  /* 0x00581f0004027f89 */ /* 0x000eac00000e0000 */
[----:B0-----:R-:W-:-:S04]  /*bc50*/  @!P0 LEA R3, P2, R8, R3, 0x1 ;  /* 0x0000000308038211 */ /* 0x001fc800078408ff */
[----:B--2---:R-:W-:-:S04]  /*bc60*/  @!P0 IADD3.X R2, RZ, R2, RZ, P2, !PT ;  /* 0x00000002ff028210 */ /* 0x004fc800017fe4ff */
        /* <DEDUP_REMOVED lines=34> */
[----:B------:R-:W-:-:S03]  /*be90*/  ISETP.GE.AND P0, PT, R6, R5, PT ;  /* 0x000000050600720c */ /* 0x000fc60003f06270 */
[----:B0-----:R-:W0:Y:S04]  /*bea0*/  SHFL.IDX PT, R3, R0, 0x6, 0x181f ;  /* 0x00d81f0000037f89 */ /* 0x001e2800000e0000 */
[----:B------:R-:W2:Y:S04]  /*beb0*/  SHFL.IDX PT, R2, R4, 0x6, 0x181f ;  /* 0x00d81f0004027f89 */ /* 0x000ea800000e0000 */
[----:B------:R-:W3:Y:S04]  /*bec0*/  SHFL.IDX PT, R4, R4, 0x7, 0x181f ;  /* 0x00f81f0004047f89 */ /* 0x000ee800000e0000 */
[----:B------:R-:W4:Y:S01]  /*bed0*/  SHFL.IDX PT, R0, R0, 0x7, 0x181f ;  /* 0x00f81f0000007f89 */ /* 0x000f2200000e0000 */
[----:B0-----:R-:W-:-:S05]  /*bee0*/  @!P0 LEA R3, P2, R8, R3, 0x1 ;  /* 0x0000000308038211 */ /* 0x001fca00078408ff */
[----:B--2---:R-:W-:-:S05]  /*bef0*/  @!P0 IMAD.X R2, RZ, RZ, R2, P2 ;  /* 0x000000ffff028224 */ /* 0x004fca00010e0602 */
[----:B------:R-:W-:-:S04]  /*bf00*/  @!P0 LOP3.LUT R3, R3, R2, RZ, 0x3c, !PT ;  /* 0x0000000203038212 */ /* 0x000fc800078e3cff */
[----:B------:R-:W-:-:S04]  /*bf10*/  @!P0 LOP3.LUT R2, R3, R2, RZ, 0x3c, !PT ;  /* 0x0000000203028212 */ /* 0x000fc800078e3cff */
[----:B------:R-:W-:-:S05]  /*bf20*/  @!P0 LOP3.LUT R3, R3, R2, RZ, 0x3c, !PT ;  /* 0x0000000203038212 */ /* 0x000fca00078e3cff */
[----:B---34-:R0:W-:Y:S02]  /*bf30*/  @!P0 LDGSTS.E.BYPASS.LTC128B.128 [R37+0x1b400], desc[UR50][R2.64], !P1 ;  /* 0x1b40000002258fae */ /* 0x0181e4000c901d72 */
.L_x_558:
[----:B------:R-:W-:-:S05]  /*bf40*/  VIADD R17, R17, 0x70 ;  /* 0x0000007011117836 */ /* 0x000fca0000000000 */
[----:B------:R-:W-:-:S13]  /*bf50*/  ISETP.GE.AND P0, PT, R17, R5, PT ;  /* 0x000000051100720c */ /* 0x000fda0003f06270 */
[----:B0-2---:R-:W-:-:S04]  /*bf60*/  @!P0 LEA R2, P2, R8, R0, 0x1 ;  /* 0x0000000008028211 */ /* 0x005fc800078408ff */
[----:B------:R-:W-:-:S05]  /*bf70*/  @!P0 IADD3.X R3, RZ, R4, RZ, P2, !PT ;  /* 0x00000004ff038210 */ /* 0x000fca00017fe4ff */
[----:B------:R-:W-:Y:S01]  /*bf80*/  @!PT LDS RZ, [RZ] ;  /* 0x00000000fffff984 */ /* 0x000fe20000000800 */
[----:B------:R-:W-:Y:S01]  /*bf90*/  @!PT LDS RZ, [RZ] ;  /* 0x00000000fffff984 */ /* 0x000fe20000000800 */
[----:B------:R-:W-:Y:S01]  /*bfa0*/  @!PT LDS RZ, [RZ] ;  /* 0x00000000fffff984 */ /* 0x000fe20000000800 */
[----:B------:R0:W-:Y:S01]  /*bfb0*/  @!P0 LDGSTS.E.BYPASS.LTC128B.128 [R37+0x1bc00], desc[UR50][R2.64], !P1 ;  /* 0x1bc0000002258fae */ /* 0x0001e2000c901d72 */
[----:B------:R-:W-:Y:S01]  /*bfc0*/  PLOP3.LUT P0, PT, PT, PT, PT, 0x80, 0x0 ;  /* 0x000000000000781c */ /* 0x000fe20003f0f070 */
[----:B------:R-:W-:-:S12]  /*bfd0*/  NOP ;  /* 0x0000000000007918 */ /* 0x000fd80000000000 */
.L_x_470:
[----:B------:R-:W-:Y:S02]  /*bfe0*/  PLOP3.LUT P1, PT, P1, P0, PT, 0xa2, 0x0 ;  /* 0x000000000000781c */ /* 0x000fe40000f21472 */
[----:B------:R-:W-:-:S08]  /*bff0*/  @P0 R2UR P1, UR4, R22 ;  /* 0x00000000160402ca */ /* 0x000fd00000020000 */
[----:B------:R-:W-:-:S05]  /*c000*/  @P0 PLOP3.LUT P0, PT, P1, PT, PT, 0x80, 0x0 ;  /* 0x000000000000081c */ /* 0x000fca0000f0f070 */
[----:B------:R-:W-:Y:S01]  /*c010*/  @!P1 SYNCS.ARRIVE.TRANS64.RED.A0T1 RZ, [UR4+0x22800], RZ ;  /* 0x022800ffffff99a7 */ /* 0x000fe20008200404 */
[----:B------:R-:W-:Y:S07]  /*c020*/  @!P1 ARRIVES.LDGSTSBAR.64.TRANSCNT [UR4+0x22800] ;  /* 0x02280000ff0099b0 */ /* 0x000fee0008000a84 */
[----:B------:R-:W-:Y:S05]  /*c030*/  @P0 BRA.U.ANY `(.L_x_470) ;  /* 0xfffffffd00e80947 */ /* 0x000fea000393ffff */
[----:B0-----:R-:W2:Y:S02]  /*c040*/  LDL.LU R2, [R1+0x24] ;  /* 0x0000240001027983 */ /* 0x001ea40000300800 */
[----:B--2---:R-:W-:-:S05]  /*c050*/  VIADD R2, R2, 0x1 ;  /* 0x0000000102027836 */ /* 0x004fca0000000000 */
[----:B------:R0:W-:Y:S01]  /*c060*/  STL [R1+0x24], R2 ;  /* 0x0000240201007387 */ /* 0x0001e20000100800 */
[----:B------:R-:W-:-:S04]  /*c070*/  LEA.HI R0, R2, R2, RZ, 0x1 ;  /* 0x0000000202007211 */ /* 0x000fc800078f08ff */
[----:B------:R-:W-:-:S05]  /*c080*/  LOP3.LUT R0, R0, 0xfffffffe, RZ, 0xc0, !PT ;  /* 0xfffffffe00007812 */ /* 0x000fca00078ec0ff */
[----:B------:R-:W-:-:S05]  /*c090*/  IMAD.IADD R0, R2, 0x1, -R0 ;  /* 0x0000000102007824 */ /* 0x000fca00078e0a00 */
[----:B------:R-:W-:Y:S01]  /*c0a0*/  SHF.L.U32 R3, R0, 0x1f, RZ ;  /* 0x0000001f00037819 */ /* 0x000fe200000006ff */
[----:B------:R-:W-:Y:S01]  /*c0b0*/  NOP ;  /* 0x0000000000007918 */ /* 0x000fe20000000000 */
[----:B------:R0:W-:Y:S01]  /*c0c0*/  SYNCS.ARRIVE.TRANS64.A1T0 RZ, [R22+URZ+0x22800], RZ ;  /* 0x022800ff16ff79a7 */ /* 0x0001e2000810003f */
[----:B------:R-:W-:Y:S01]  /*c0d0*/  BSSY B0, `(.L_x_471) ;  /* 0x0000003000007945 */ /* 0x000fe20003800000 */
[----:B------:R-:W2:Y:S03]  /*c0e0*/  SYNCS.PHASECHK.TRANS64.TRYWAIT P0, [R22+URZ+0x22820], R3 ;  /* 0x02282003160075a7 */ /* 0x000ea6000800017f */
[----:B0-2---:R-:W-:Y:S05]  /*c0f0*/  @!P0 BRA `(.L_x_472) ;  /* 0x0000003800b88947 */ /* 0x005fea0003800000 */
.L_x_559:
[----:B------:R-:W-:Y:S05]  /*c100*/  BSYNC B0 ;  /* 0x0000000000007941 */ /* 0x000fea0003800000 */
.L_x_471:
[----:B------:R-:W-:-:S05]  /*c110*/  IMAD.U32 R0, RZ, RZ, UR36 ;  /* 0x00000024ff007e24 */ /* 0x000fca000f8e00ff */
[----:B------:R-:W-:-:S13]  /*c120*/  ISETP.NE.AND P0, PT, R0, 0x3, PT ;  /* 0x000000030000780c */ /* 0x000fda0003f05270 */
[----:B------:R-:W-:Y:S05]  /*c130*/  @!P0 BRA `(.L_x_473) ;  /* 0x0000000000048947 */ /* 0x000fea0003800000 */
[----:B------:R-:W-:Y:S01]  /*c140*/  BPT.TRAP 0x1 ;  /* 0x000000040000795c */ /* 0x000fe20000300000 */
.L_x_473:
[----:B------:R-:W-:Y:S01]  /*c150*/  SHF.L.U32 R0, R26, 0x1f, RZ ;  /* 0x0000001f1a007819 */ /* 0x000fe200000006ff */
[----:B------:R-:W-:Y:S03]  /*c160*/  BSSY B0, `(.L_x_474) ;  /* 0x0000003000007945 */ /* 0x000fe60003800000 */
[----:B------:R-:W2:Y:S02]  /*c170*/  SYNCS.PHASECHK.TRANS64.TRYWAIT P0, [R33+URZ+0x22860], R0 ;  /* 0x02286000210075a7 */ /* 0x000ea4000800017f */
[----:B--2---:R-:W-:Y:S05]  /*c180*/  @!P0 BRA `(.L_x_475) ;  /* 0x0000003800a88947 */ /* 0x004fea0003800000 */
.L_x_560:
[----:B------:R-:W-:Y:S05]  /*c190*/  BSYNC B0 ;  /* 0x0000000000007941 */ /* 0x000fea0003800000 */
.L_x_474:
[----:B------:R-:W2:Y:S01]  /*c1a0*/  LDL.LU R2, [R1+0x1c] ;  /* 0x00001c0001027983 */ /* 0x000ea20000300800 */
[----:B------:R-:W-:-:S03]  /*c1b0*/  ULDC.64 UR4, c[0x0][0x328] ;  /* 0x0000ca0000047ab9 */ /* 0x000fc60000000a00 */
[----:B------:R-:W3:Y:S01]  /*c1c0*/  LDL.LU R4, [R1+0x20] ;  /* 0x0000200001047983 */ /* 0x000ee20000300800 */
[----:B--2---:R-:W-:Y:S02]  /*c1d0*/  IMAD R0, R2, UR4, RZ ;  /* 0x0000000402007c24 */ /* 0x004fe4000f8e02ff */
[----:B0-----:R-:W-:-:S04]  /*c1e0*/  IMAD.WIDE.U32 R2, R35, UR4, RZ ;  /* 0x0000000423027c25 */ /* 0x001fc8000f8e00ff */
[----:B------:R-:W-:Y:S01]  /*c1f0*/  IMAD R5, R35, UR5, R0 ;  /* 0x0000000523057c24 */ /* 0x000fe2000f8e0200 */
[----:B------:R-:W-:-:S03]  /*c200*/  ULDC.64 UR4, c[0x0][0x338] ;  /* 0x0000ce0000047ab9 */ /* 0x000fc60000000a00 */
[----:B------:R-:W-:Y:S02]  /*c210*/  IMAD.IADD R3, R3, 0x1, R5 ;  /* 0x0000000103037824 */ /* 0x000fe400078e0205 */
[----:B---3--:R-:W-:Y:S02]  /*c220*/  IMAD R5, R4, UR4, RZ ;  /* 0x0000000404057c24 */ /* 0x008fe4000f8e02ff */
[----:B------:R-:W-:-:S04]  /*c230*/  IMAD.WIDE.U32 R2, R34, UR4, R2 ;  /* 0x0000000422027c25 */ /* 0x000fc8000f8e0002 */
[----:B------:R-:W-:Y:S01]  /*c240*/  IMAD R5, R34, UR5, R5 ;  /* 0x0000000522057c24 */ /* 0x000fe2000f8e0205 */
[----:B------:R-:W-:Y:S01]  /*c250*/  ULDC.64 UR4, c[0x0][0x330] ;  /* 0x0000cc0000047ab9 */ /* 0x000fe20000000a00 */
[----:B------:R-:W-:Y:S02]  /*c260*/  IMAD R4, R24, 0x6000, R29 ;  /* 0x0000600018047824 */ /* 0x000fe400078e021d */
[----:B------:R-:W-:Y:S02]  /*c270*/  IMAD.IADD R3, R3, 0x1, R5 ;  /* 0x0000000103037824 */ /* 0x000fe400078e0205 */
[----:B------:R-:W-:Y:S02]  /*c280*/  IMAD R5, R27, UR4, RZ ;  /* 0x000000041b057c24 */ /* 0x000fe4000f8e02ff */
[----:B------:R-:W-:-:S04]  /*c290*/  IMAD.WIDE.U32 R2, R18, UR4, R2 ;  /* 0x0000000412027c25 */ /* 0x000fc8000f8e0002 */
[----:B------:R-:W-:Y:S01]  /*c2a0*/  IMAD R5, R18, UR5, R5 ;  /* 0x0000000512057c24 */ /* 0x000fe2000f8e0205 */
[----:B------:R-:W-:-:S03]  /*c2b0*/  ULDC.64 UR4, c[0x0][0x318] ;  /* 0x0000c60000047ab9 */ /* 0x000fc60000000a00 */
[----:B------:R-:W-:Y:S01]  /*c2c0*/  IMAD.IADD R3, R3, 0x1, R5 ;  /* 0x0000000103037824 */ /* 0x000fe200078e0205 */
[----:B------:R-:W-:Y:S01]  /*c2d0*/  LEA R5, P0, R2, UR4, 0x1 ;  /* 0x0000000402057c11 */ /* 0x000fe2000f8008ff */
[----:B------:R-:W-:-:S03]  /*c2e0*/  UMOV UR4, 0xffffffff ;  /* 0xffffffff00047882 */ /* 0x000fc60000000000 */
[----:B------:R-:W-:Y:S01]  /*c2f0*/  LEA.HI.X R6, R2, UR5, R3, 0x1, P0 ;  /* 0x0000000502067c11 */ /* 0x000fe200080f0c03 */
[----:B------:R-:W-:Y:S08]  /*c300*/  BRA.DIV UR4, `(.L_x_476) ;  /* 0x0000003a045c7947 */ /* 0x000ff0000b800000 */
[----:B------:R-:W0:Y:S01]  /*c310*/  S2R R2, SR_TID.X ;  /* 0x0000000000027919 */ /* 0x000e220000002100 */
[----:B------:R-:W-:Y:S02]  /*c320*/  LOP3.LUT R7, R25, 0x1, RZ, 0xc0, !PT ;  /* 0x0000000119077812 */ /* 0x000fe400078ec0ff */
[----:B------:R-:W-:Y:S01]  /*c330*/  LEA R4, R4, R22, 0x1 ;  /* 0x0000001604047211 */ /* 0x000fe200078e08ff */
[----:B------:R-:W2:Y:S01]  /*c340*/  SHFL.IDX PT, R14, R5, RZ, 0x181f ;  /* 0x00181fff050e7589 */ /* 0x000ea200000e0000 */
[----:B------:R-:W-:Y:S02]  /*c350*/  ISETP.NE.U32.AND P3, PT, R7, 0x1, PT ;  /* 0x000000010700780c */ /* 0x000fe40003f65070 */
[C---:B------:R-:W-:Y:S01]  /*c360*/  LOP3.LUT P2, RZ, R25.reuse, 0x2, RZ, 0xc0, !PT ;  /* 0x0000000219ff7812 */ /* 0x040fe2000784c0ff */
[----:B------:R-:W3:Y:S01]  /*c370*/  SHFL.IDX PT, R3, R6, RZ, 0x181f ;  /* 0x00181fff06037589 */ /* 0x000ee200000e0000 */
[----:B------:R-:W-:Y:S01]  /*c380*/  LOP3.LUT P1, RZ, R25, 0x4, RZ, 0xc0, !PT ;  /* 0x0000000419ff7812 */ /* 0x000fe2000782c0ff */
[----:B0-----:R-:W-:-:S05]  /*c390*/  IMAD.SHL.U32 R2, R2, 0x8, RZ ;  /* 0x0000000802027824 */ /* 0x001fca00078e00ff */
[----:B------:R-:W-:-:S05]  /*c3a0*/  LOP3.LUT R2, R2, 0x38, RZ, 0xc0, !PT ;  /* 0x0000003802027812 */ /* 0x000fca00078ec0ff */
[----:B------:R-:W-:-:S05]  /*c3b0*/  IMAD.SHL.U32 R0, R2, 0x2, RZ ;  /* 0x0000000202007824 */ /* 0x000fca00078e00ff */
[----:B--2---:R-:W-:Y:S02]  /*c3c0*/  IADD3 R2, P0, R14, R0, RZ ;  /* 0x000000000e027210 */ /* 0x004fe40007f1e0ff */
[----:B------:R-:W0:Y:S03]  /*c3d0*/  SHFL.IDX PT, R14, R5, 0x1, 0x181f ;  /* 0x00381f00050e7f89 */ /* 0x000e2600000e0000 */
[----:B---3--:R-:W-:Y:S01]  /*c3e0*/  IMAD.X R3, RZ, RZ, R3, P0 ;  /* 0x000000ffff037224 */ /* 0x008fe200000e0603 */
[----:B------:R-:W-:-:S13]  /*c3f0*/  ISETP.LT.OR P0, PT, R32, 0x1, P3 ;  /* 0x000000012000780c */ /* 0x000fda0001f01670 */
[----:B------:R-:W-:Y:S01]  /*c400*/  LDGSTS.E.BYPASS.LTC128B.128 [R4+0x400], desc[UR50][R2.64], !P0 ;  /* 0x0040000002047fae */ /* 0x000fe2000c101d72 */
[----:B------:R-:W-:-:S13]  /*c410*/  ISETP.LT.OR P0, PT, R32, 0x1, !P2 ;  /* 0x000000012000780c */ /* 0x000fda0005701670 */
[----:B------:R-:W-:Y:S01]  /*c420*/  LDGSTS.E.BYPASS.LTC128B.128 [R4+0x3400], desc[UR50][R2.64+0x80], !P0 ;  /* 0x0340008002047fae */ /* 0x000fe2000c101d72 */
[----:B------:R-:W-:-:S13]  /*c430*/  ISETP.LT.OR P0, PT, R32, 0x1, !P1 ;  /* 0x000000012000780c */ /* 0x000fda0004f01670 */
[----:B------:R-:W-:Y:S01]  /*c440*/  LDGSTS.E.BYPASS.LTC128B.128 [R4+0x6400], desc[UR50][R2.64+0x100], !P0 ;  /* 0x0640010002047fae */ /* 0x000fe2000c101d72 */
[----:B------:R-:W-:-:S04]  /*c450*/  LOP3.LUT P0, RZ, R25, 0x8, RZ, 0xc0, !PT ;  /* 0x0000000819ff7812 */ /* 0x000fc8000780c0ff */
[----:B------:R-:W-:-:S13]  /*c460*/  ISETP.LT.OR P4, PT, R32, 0x1, !P0 ;  /* 0x000000012000780c */ /* 0x000fda0004781670 */
[----:B------:R2:W-:Y:S04]  /*c470*/  LDGSTS.E.BYPASS.LTC128B.128 [R4+0x9400], desc[UR50][R2.64+0x180], !P4 ;  /* 0x0940018002047fae */ /* 0x0005e8000e101d72 */
[----:B--2---:R-:W2:Y:S01]  /*c480*/  SHFL.IDX PT, R3, R6, 0x1, 0x181f ;  /* 0x00381f0006037f89 */ /* 0x004ea200000e0000 */
[----:B0-----:R-:W-:-:S03]  /*c490*/  IADD3 R2, P4, R14, R0, RZ ;  /* 0x000000000e027210 */ /* 0x001fc60007f9e0ff */
[----:B------:R-:W0:Y:S02]  /*c4a0*/  SHFL.IDX PT, R14, R5, 0x2, 0x181f ;  /* 0x00581f00050e7f89 */ /* 0x000e2400000e0000 */
[----:B--2---:R-:W-:Y:S01]  /*c4b0*/  IMAD.X R3, RZ, RZ, R3, P4 ;  /* 0x000000ffff037224 */ /* 0x004fe200020e0603 */
[----:B------:R-:W-:-:S13]  /*c4c0*/  ISETP.LT.OR P4, PT, R32, 0x11, P3 ;  /* 0x000000112000780c */ /* 0x000fda0001f81670 */
[----:B------:R-:W-:Y:S01]  /*c4d0*/  LDGSTS.E.BYPASS.LTC128B.128 [R4+0xc00], desc[UR50][R2.64], !P4 ;  /* 0x00c0000002047fae */ /* 0x000fe2000e101d72 */
[----:B------:R-:W-:-:S13]  /*c4e0*/  ISETP.LT.OR P4, PT, R32, 0x11, !P2 ;  /* 0x000000112000780c */ /* 0x000fda0005781670 */
[----:B------:R-:W-:Y:S01]  /*c4f0*/  LDGSTS.E.BYPASS.LTC128B.128 [R4+0x3c00], desc[UR50][R2.64+0x80], !P4 ;  /* 0x03c0008002047fae */ /* 0x000fe2000e101d72 */
[----:B------:R-:W-:-:S13]  /*c500*/  ISETP.LT.OR P4, PT, R32, 0x11, !P1 ;  /* 0x000000112000780c */ /* 0x000fda0004f81670 */
[----:B------:R-:W-:Y:S01]  /*c510*/  LDGSTS.E.BYPASS.LTC128B.128 [R4+0x6c00], desc[UR50][R2.64+0x100], !P4 ;  /* 0x06c0010002047fae */ /* 0x000fe2000e101d72 */
[----:B------:R-:W-:-:S13]  /*c520*/  ISETP.LT.OR P4, PT, R32, 0x11, !P0 ;  /* 0x000000112000780c */ /* 0x000fda0004781670 */
[----:B------:R2:W-:Y:S01]  /*c530*/  LDGSTS.E.BYPASS.LTC128B.128 [R4+0x9c00], desc[UR50][R2.64+0x180], !P4 ;  /* 0x09c0018002047fae */ /* 0x0005e2000e101d72 */
[----:B0-----:R-:W-:-:S03]  /*c540*/  IADD3 R8, P4, R14, R0, RZ ;  /* 0x000000000e087210 */ /* 0x001fc60007f9e0ff */
[----:B------:R-:W-:Y:S04]  /*c550*/  SHFL.IDX PT, R14, R5, 0x3, 0x181f ;  /* 0x00781f00050e7f89 */ /* 0x000fe800000e0000 */
[----:B--2---:R-:W0:Y:S02]  /*c560*/  SHFL.IDX PT, R3, R6, 0x2, 0x181f ;  /* 0x00581f0006037f89 */ /* 0x004e2400000e0000 */
[----:B0-----:R-:W-:Y:S01]  /*c570*/  IMAD.X R9, RZ, RZ, R3, P4 ;  /* 0x000000ffff097224 */ /* 0x001fe200020e0603 */
[----:B------:R-:W-:Y:S01]  /*c580*/  ISETP.LT.OR P4, PT, R32, 0x21, P3 ;  /* 0x000000212000780c */ /* 0x000fe20001f81670 */
[----:B------:R-:W0:-:S12]  /*c590*/  SHFL.IDX PT, R3, R6, 0x3, 0x181f ;  /* 0x00781f0006037f89 */ /* 0x000e1800000e0000 */
[----:B------:R-:W-:Y:S01]  /*c5a0*/  LDGSTS.E.BYPASS.LTC128B.128 [R4+0x1400], desc[UR50][R8.64], !P4 ;  /* 0x0140000008047fae */ /* 0x000fe2000e101d72 */
[----:B------:R-:W-:-:S13]  /*c5b0*/  ISETP.LT.OR P4, PT, R32, 0x21, !P2 ;  /* 0x000000212000780c */ /* 0x000fda0005781670 */
[----:B------:R-:W-:Y:S01]  /*c5c0*/  LDGSTS.E.BYPASS.LTC128B.128 [R4+0x4400], desc[UR50][R8.64+0x80], !P4 ;  /* 0x0440008008047fae */ /* 0x000fe2000e101d72 */
[----:B------:R-:W-:-:S13]  /*c5d0*/  ISETP.LT.OR P4, PT, R32, 0x21, !P1 ;  /* 0x000000212000780c */ /* 0x000fda0004f81670 */
[----:B------:R-:W-:Y:S01]  /*c5e0*/  LDGSTS.E.BYPASS.LTC128B.128 [R4+0x7400], desc[UR50][R8.64+0x100], !P4 ;  /* 0x0740010008047fae */ /* 0x000fe2000e101d72 */
[----:B------:R-:W-:-:S13]  /*c5f0*/  ISETP.LT.OR P4, PT, R32, 0x21, !P0 ;  /* 0x000000212000780c */ /* 0x000fda0004781670 */
[----:B------:R-:W-:Y:S01]  /*c600*/  LDGSTS.E.BYPASS.LTC128B.128 [R4+0xa400], desc[UR50][R8.64+0x180], !P4 ;  /* 0x0a40018008047fae */ /* 0x000fe2000e101d72 */
[----:B------:R-:W-:-:S03]  /*c610*/  IADD3 R2, P4, R14, R0, RZ ;  /* 0x000000000e027210 */ /* 0x000fc60007f9e0ff */
[----:B------:R-:W2:Y:S02]  /*c620*/  SHFL.IDX PT, R14, R5, 0x4, 0x181f ;  /* 0x00981f00050e7f89 */ /* 0x000ea400000e0000 */
[----:B0-----:R-:W-:Y:S01]  /*c630*/  IMAD.X R3, RZ, RZ, R3, P4 ;  /* 0x000000ffff037224 */ /* 0x001fe200020e0603 */
[----:B------:R-:W-:-:S13]  /*c640*/  ISETP.LT.OR P4, PT, R32, 0x31, P3 ;  /* 0x000000312000780c */ /* 0x000fda0001f81670 */
[----:B------:R-:W-:Y:S01]  /*c650*/  LDGSTS.E.BYPASS.LTC128B.128 [R4+0x1c00], desc[UR50][R2.64], !P4 ;  /* 0x01c0000002047fae */ /* 0x000fe2000e101d72 */
[----:B------:R-:W-:-:S13]  /*c660*/  ISETP.LT.OR P4, PT, R32, 0x31, !P2 ;  /* 0x000000312000780c */ /* 0x000fda0005781670 */
[----:B------:R-:W-:Y:S01]  /*c670*/  LDGSTS.E.BYPASS.LTC128B.128 [R4+0x4c00], desc[UR50][R2.64+0x80], !P4 ;  /* 0x04c0008002047fae */ /* 0x000fe2000e101d72 */
[----:B------:R-:W-:-:S13]  /*c680*/  ISETP.LT.OR P4, PT, R32, 0x31, !P1 ;  /* 0x000000312000780c */ /* 0x000fda0004f81670 */
[----:B------:R-:W-:Y:S01]  /*c690*/  LDGSTS.E.BYPASS.LTC128B.128 [R4+0x7c00], desc[UR50][R2.64+0x100], !P4 ;  /* 0x07c0010002047fae */ /* 0x000fe2000e101d72 */
[----:B------:R-:W-:-:S13]  /*c6a0*/  ISETP.LT.OR P4, PT, R32, 0x31, !P0 ;  /* 0x000000312000780c */ /* 0x000fda0004781670 */
[----:B------:R0:W-:Y:S04]  /*c6b0*/  LDGSTS.E.BYPASS.LTC128B.128 [R4+0xac00], desc[UR50][R2.64+0x180], !P4 ;  /* 0x0ac0018002047fae */ /* 0x0001e8000e101d72 */
[----:B0-----:R-:W0:Y:S01]  /*c6c0*/  SHFL.IDX PT, R3, R6, 0x4, 0x181f ;  /* 0x00981f0006037f89 */ /* 0x001e2200000e0000 */
[----:B--2---:R-:W-:-:S03]  /*c6d0*/  IADD3 R2, P4, R14, R0, RZ ;  /* 0x000000000e027210 */ /* 0x004fc60007f9e0ff */
[----:B------:R-:W2:Y:S04]  /*c6e0*/  SHFL.IDX PT, R6, R6, 0x5, 0x181f ;  /* 0x00b81f0006067f89 */ /* 0x000ea800000e0000 */
[----:B------:R3:W4:Y:S01]  /*c6f0*/  SHFL.IDX PT, R14, R5, 0x5, 0x181f ;  /* 0x00b81f00050e7f89 */ /* 0x00072200000e0000 */
[----:B0-----:R-:W-:Y:S01]  /*c700*/  IMAD.X R3, RZ, RZ, R3, P4 ;  /* 0x000000ffff037224 */ /* 0x001fe200020e0603 */
[----:B------:R-:W-:-:S13]  /*c710*/  ISETP.LT.OR P4, PT, R32, 0x41, P3 ;  /* 0x000000412000780c */ /* 0x000fda0001f81670 */
[----:B------:R3:W-:Y:S01]  /*c720*/  LDGSTS.E.BYPASS.LTC128B.128 [R4+0x2400], desc[UR50][R2.64], !P4 ;  /* 0x0240000002047fae */ /* 0x0007e2000e101d72 */
[----:B------:R-:W-:-:S13]  /*c730*/  ISETP.LT.OR P4, PT, R32, 0x41, !P2 ;  /* 0x000000412000780c */ /* 0x000fda0005781670 */
[----:B------:R3:W-:Y:S01]  /*c740*/  LDGSTS.E.BYPASS.LTC128B.128 [R4+0x5400], desc[UR50][R2.64+0x80], !P4 ;  /* 0x0540008002047fae */ /* 0x0007e2000e101d72 */
[----:B------:R-:W-:-:S13]  /*c750*/  ISETP.LT.OR P4, PT, R32, 0x41, !P1 ;  /* 0x000000412000780c */ /* 0x000fda0004f81670 */
[----:B------:R3:W-:Y:S01]  /*c760*/  LDGSTS.E.BYPASS.LTC128B.128 [R4+0x8400], desc[UR50][R2.64+0x100], !P4 ;  /* 0x0840010002047fae */ /* 0x0007e2000e101d72 */
[----:B------:R-:W-:-:S13]  /*c770*/  ISETP.LT.OR P4, PT, R32, 0x41, !P0 ;  /* 0x000000412000780c */ /* 0x000fda0004781670 */
[----:B--2-4-:R3:W-:Y:S02]  /*c780*/  LDGSTS.E.BYPASS.LTC128B.128 [R4+0xb400], desc[UR50][R2.64+0x180], !P4 ;  /* 0x0b40018002047fae */ /* 0x0147e4000e101d72 */
.L_x_574:
[C---:B------:R-:W-:Y:S02]  /*c790*/  ISETP.LT.OR P3, PT, R32.reuse, 0x51, P3 ;  /* 0x000000512000780c */ /* 0x040fe40001f61670 */
[C---:B------:R-:W-:Y:S02]  /*c7a0*/  ISETP.LT.OR P2, PT, R32.reuse, 0x51, !P2 ;  /* 0x000000512000780c */ /* 0x040fe40005741670 */
[----:B------:R-:W-:Y:S02]  /*c7b0*/  ISETP.LT.OR P1, PT, R32, 0x51, !P1 ;  /* 0x000000512000780c */ /* 0x000fe40004f21670 */
[----:B0--3--:R-:W-:Y:S02]  /*c7c0*/  IADD3 R2, P4, R14, R0, RZ ;  /* 0x000000000e027210 */ /* 0x009fe40007f9e0ff */
[----:B------:R-:W-:-:S03]  /*c7d0*/  ISETP.LT.OR P0, PT, R32, 0x51, !P0 ;  /* 0x000000512000780c */ /* 0x000fc60004701670 */
[----:B------:R-:W-:-:S05]  /*c7e0*/  IMAD.X R3, RZ, RZ, R6, P4 ;  /* 0x000000ffff037224 */ /* 0x000fca00020e0606 */
[----:B------:R-:W-:Y:S01]  /*c7f0*/  @!PT LDS RZ, [RZ] ;  /* 0x00000000fffff984 */ /* 0x000fe20000000800 */
[----:B------:R-:W-:Y:S01]  /*c800*/  @!PT LDS RZ, [RZ] ;  /* 0x00000000fffff984 */ /* 0x000fe20000000800 */
[----:B------:R-:W-:Y:S01]  /*c810*/  @!PT LDS RZ, [RZ] ;  /* 0x00000000fffff984 */ /* 0x000fe20000000800 */
[----:B------:R0:W-:Y:S04]  /*c820*/  LDGSTS.E.BYPASS.LTC128B.128 [R4+0x2c00], desc[UR50][R2.64], !P3 ;  /* 0x02c0000002047fae */ /* 0x0001e8000d901d72 */
[----:B------:R0:W-:Y:S04]  /*c830*/  LDGSTS.E.BYPASS.LTC128B.128 [R4+0x5c00], desc[UR50][R2.64+0x80], !P2 ;  /* 0x05c0008002047fae */ /* 0x0001e8000d101d72 */
[----:B------:R0:W-:Y:S04]  /*c840*/  LDGSTS.E.BYPASS.LTC128B.128 [R4+0x8c00], desc[UR50][R2.64+0x100], !P1 ;  /* 0x08c0010002047fae */ /* 0x0001e8000c901d72 */
[----:B------:R0:W-:Y:S01]  /*c850*/  LDGSTS.E.BYPASS.LTC128B.128 [R4+0xbc00], desc[UR50][R2.64+0x180], !P0 ;  /* 0x0bc0018002047fae */ /* 0x0001e2000c101d72 */
[----:B------:R-:W-:Y:S01]  /*c860*/  PLOP3.LUT P0, PT, PT, PT, PT, 0x80, 0x0 ;  /* 0x000000000000781c */ /* 0x000fe20003f0f070 */
[----:B------:R-:W-:-:S12]  /*c870*/  NOP ;  /* 0x0000000000007918 */ /* 0x000fd80000000000 */
.L_x_477:
        /* <DEDUP_REMOVED lines=11> */
.L_x_478:
[----:B------:R-:W-:Y:S01]  /*c930*/  ISETP.GE.AND P0, PT, R36, 0x61, PT ;  /* 0x000000612400780c */ /* 0x000fe20003f06270 */
[----:B------:R0:W-:Y:S01]  /*c940*/  SYNCS.ARRIVE.TRANS64.A1T0 RZ, [R33+URZ+0x22850], RZ ;  /* 0x022850ff21ff79a7 */ /* 0x0001e2000810003f */
[----:B------:R-:W-:Y:S11]  /*c950*/  BSSY B0, `(.L_x_479) ;  /* 0x00000df000007945 */ /* 0x000ff60003800000 */
[----:B0-----:R-:W-:Y:S05]  /*c960*/  @!P0 BRA `(.L_x_480) ;  /* 0x0000000c00748947 */ /* 0x001fea0003800000 */
[----:B------:R-:W2:Y:S02]  /*c970*/  LDL.LU R2, [R1+0x28] ;  /* 0x0000280001027983 */ /* 0x000ea40000300800 */
[----:B--2---:R-:W-:-:S07]  /*c980*/  VIADD R21, R2, 0xfffffffe ;  /* 0xfffffffe02157836 */ /* 0x004fce0000000000 */
.L_x_493:
[----:B0-----:R-:W0:Y:S01]  /*c990*/  S2R R2, SR_TID.X ;  /* 0x0000000000027919 */ /* 0x001e220000002100 */
[----:B------:R-:W-:Y:S02]  /*c9a0*/  IMAD R8, R21, 0x60, R30 ;  /* 0x0000006015087824 */ /* 0x000fe400078e021e */
[----:B------:R-:W-:Y:S01]  /*c9b0*/  VIADD R24, R24, 0x1 ;  /* 0x0000000118187836 */ /* 0x000fe20000000000 */
[C---:B0-----:R-:W-:Y:S01]  /*c9c0*/  LOP3.LUT R3, R2.reuse, 0x7f, RZ, 0xc0, !PT ;  /* 0x0000007f02037812 */ /* 0x041fe200078ec0ff */
[----:B------:R-:W-:-:S03]  /*c9d0*/  IMAD.SHL.U32 R2, R2, 0x10, RZ ;  /* 0x0000001002027824 */ /* 0x000fc600078e00ff */
[----:B------:R-:W-:Y:S02]  /*c9e0*/  SHF.R.U32.HI R4, RZ, 0x3, R3 ;  /* 0x00000003ff047819 */ /* 0x000fe40000011603 */
[----:B------:R-:W0:Y:S02]  /*c9f0*/  LDC R3, c[0x0][0x430] ;  /* 0x00010c00ff037b82 */ /* 0x000e240000000800 */
[----:B------:R-:W-:-:S04]  /*ca00*/  LOP3.LUT R2, R4, 0x70, R2, 0xf8, !PT ;  /* 0x0000007004027812 */ /* 0x000fc800078ef802 */
[C---:B------:R-:W-:Y:S01]  /*ca10*/  ISETP.GT.U32.AND P1, PT, R2.reuse, 0x5f, PT ;  /* 0x0000005f0200780c */ /* 0x040fe20003f24070 */
[----:B------:R-:W-:-:S05]  /*ca20*/  IMAD.IADD R8, R2, 0x1, R8 ;  /* 0x0000000102087824 */ /* 0x000fca00078e0208 */
[----:B------:R-:W-:-:S07]  /*ca30*/  MOV R9, R8 ;  /* 0x0000000800097202 */ /* 0x000fce0000000f00 */
[----:B--2---:R-:W2:Y:S01]  /*ca40*/  @!P1 LDC.64 R4, c[0x0][0x428] ;  /* 0x00010a00ff049b82 */ /* 0x004ea20000000a00 */
[----:B0-----:R-:W-:-:S13]  /*ca50*/  ISETP.NE.AND P0, PT, R3, 0x1, PT ;  /* 0x000000010300780c */ /* 0x001fda0003f05270 */
[----:B------:R-:W0:Y:S08]  /*ca60*/  @P0 LDC R3, c[0x0][0x434] ;  /* 0x00010d00ff030b82 */ /* 0x000e300000000800 */
[----:B------:R-:W3:Y:S01]  /*ca70*/  @P0 LDC R7, c[0x0][0x438] ;  /* 0x00010e00ff070b82 */ /* 0x000ee20000000800 */
[----:B0-----:R-:W-:-:S05]  /*ca80*/  @P0 IMAD.HI.U32 R2, R8, R3, RZ ;  /* 0x0000000308020227 */ /* 0x001fca00078e00ff */
[----:B---3--:R-:W-:Y:S01]  /*ca90*/  @P0 SHF.R.U32.HI R9, RZ, R7, R2 ;  /* 0x00000007ff090219 */ /* 0x008fe20000011602 */
[----:B--2---:R-:W-:Y:S01]  /*caa0*/  @!P1 IMAD R2, R31, R4, RZ ;  /* 0x000000041f029224 */ /* 0x004fe200078e02ff */
[----:B------:R-:W0:Y:S02]  /*cab0*/  @!P1 LDC.64 R6, c[0x0][0x418] ;  /* 0x00010600ff069b82 */ /* 0x000e240000000a00 */
[--C-:B------:R-:W-:Y:S01]  /*cac0*/  @!P1 SHF.R.S32.HI R3, RZ, 0x1f, R9.reuse ;  /* 0x0000001fff039819 */ /* 0x100fe20000011409 */
[----:B------:R-:W-:Y:S02]  /*cad0*/  @!P1 IMAD R5, R28, R5, R2 ;  /* 0x000000051c059224 */ /* 0x000fe400078e0202 */
[----:B------:R-:W-:-:S04]  /*cae0*/  @!P1 IMAD.MOV.U32 R2, RZ, RZ, R9 ;  /* 0x000000ffff029224 */ /* 0x000fc800078e0009 */
[----:B------:R-:W-:-:S04]  /*caf0*/  @!P1 IMAD.WIDE.U32 R2, R28, R4, R2 ;  /* 0x000000041c029225 */ /* 0x000fc800078e0002 */
[----:B------:R-:W-:Y:S02]  /*cb00*/  @!P1 IMAD.IADD R3, R5, 0x1, R3 ;  /* 0x0000000105039824 */ /* 0x000fe400078e0203 */
[----:B------:R-:W-:Y:S02]  /*cb10*/  IMAD.MOV.U32 R4, RZ, RZ, RZ ;  /* 0x000000ffff047224 */ /* 0x000fe400078e00ff */
[----:B------:R-:W-:Y:S01]  /*cb20*/  IMAD.U32 R10, RZ, RZ, UR36 ;  /* 0x00000024ff0a7e24 */ /* 0x000fe2000f8e00ff */
[----:B0-----:R-:W-:-:S04]  /*cb30*/  @!P1 LEA R6, P0, R2, R6, 0x2 ;  /* 0x0000000602069211 */ /* 0x001fc800078010ff */
[----:B------:R-:W-:Y:S01]  /*cb40*/  @!P1 LEA.HI.X R7, R2, R7, R3, 0x2, P0 ;  /* 0x0000000702079211 */ /* 0x000fe200000f1403 */
[----:B------:R-:W-:Y:S01]  /*cb50*/  IMAD.MOV R5, RZ, RZ, -R9 ;  /* 0x000000ffff057224 */ /* 0x000fe200078e0a09 */
[----:B------:R-:W-:-:S03]  /*cb60*/  ISETP.NE.AND P0, PT, R24, 0x2, PT ;  /* 0x000000021800780c */ /* 0x000fc60003f05270 */
[----:B------:R0:W5:Y:S01]  /*cb70*/  @!P1 LDG.E R4, desc[UR50][R6.64] ;  /* 0x0000003206049981 */ /* 0x000162000c1e1900 */
[----:B------:R-:W-:Y:S01]  /*cb80*/  ISETP.NE.AND P1, PT, R10, 0x3, PT ;  /* 0x000000030a00780c */ /* 0x000fe20003f25270 */
[----:B------:R-:W-:Y:S05]  /*cb90*/  YIELD ;  /* 0x0000000000007946 */ /* 0x000fea0003800000 */
[----:B------:R-:W-:Y:S01]  /*cba0*/  ULDC UR4, c[0x0][0x430] ;  /* 0x00010c0000047ab9 */ /* 0x000fe20000000800 */
[----:B------:R-:W-:Y:S01]  /*cbb0*/  IMAD.MOV.U32 R2, RZ, RZ, R21 ;  /* 0x000000ffff027224 */ /* 0x000fe200078e0015 */
[----:B------:R-:W-:Y:S01]  /*cbc0*/  SEL R3, RZ, 0x1, P0 ;  /* 0x00000001ff037807 */ /* 0x000fe20000000000 */
[----:B------:R-:W-:Y:S01]  /*cbd0*/  IMAD R5, R5, UR4, R8 ;  /* 0x0000000405057c24 */ /* 0x000fe2000f8e0208 */
[----:B------:R-:W-:Y:S01]  /*cbe0*/  SEL R24, R24, RZ, P0 ;  /* 0x000000ff18187207 */ /* 0x000fe20000000000 */
[----:B------:R-:W-:Y:S01]  /*cbf0*/  VIADD R21, R21, 0xffffffff ;  /* 0xffffffff15157836 */ /* 0x000fe20000000000 */
[----:B------:R-:W-:-:S02]  /*cc00*/  LOP3.LUT R26, R26, R3, RZ, 0x3c, !PT ;  /* 0x000000031a1a7212 */ /* 0x000fc400078e3cff */
[----:B------:R-:W-:Y:S01]  /*cc10*/  ISETP.GT.AND P2, PT, R2, RZ, PT ;  /* 0x000000ff0200720c */ /* 0x000fe20003f44270 */
[----:B0-----:R-:W-:-:S12]  /*cc20*/  @!P1 BRA `(.L_x_481) ;  /* 0x0000000000049947 */ /* 0x001fd80003800000 */
[----:B------:R-:W-:Y:S01]  /*cc30*/  BPT.TRAP 0x1 ;  /* 0x000000040000795c */ /* 0x000fe20000300000 */
.L_x_481:
[----:B------:R-:W-:Y:S01]  /*cc40*/  IMAD R10, R24, 0x8, R22 ;  /* 0x00000008180a7824 */ /* 0x000fe200078e0216 */
[----:B------:R-:W-:Y:S01]  /*cc50*/  SHF.L.U32 R20, R26, 0x1f, RZ ;  /* 0x0000001f1a147819 */ /* 0x000fe200000006ff */
[----:B------:R-:W-:Y:S01]  /*cc60*/  BSSY B1, `(.L_x_482) ;  /* 0x0000004000017945 */ /* 0x000fe20003800000 */
[----:B------:R-:W-:Y:S02]  /*cc70*/  SHF.R.S32.HI R9, RZ, 0x1f, R5 ;  /* 0x0000001fff097819 */ /* 0x000fe40000011405 */
[----:B------:R-:W0:Y:S02]  /*cc80*/  SYNCS.PHASECHK.TRANS64.TRYWAIT P0, [R10+URZ+0x22840], R20 ;  /* 0x022840140a0075a7 */ /* 0x000e24000800017f */
[----:B0-----:R-:W-:Y:S05]  /*cc90*/  @!P0 BRA `(.L_x_483) ;  /* 0x0000003800408947 */ /* 0x001fea0003800000 */
.L_x_575:
[----:B------:R-:W-:Y:S05]  /*cca0*/  BSYNC B1 ;  /* 0x0000000000017941 */ /* 0x000fea0003800000 */
.L_x_482:
[----:B------:R-:W-:Y:S01]  /*ccb0*/  ULDC.64 UR4, c[0x0][0x300] ;  /* 0x0000c00000047ab9 */ /* 0x000fe20000000a00 */
[----:B-----5:R-:W-:Y:S01]  /*ccc0*/  SHF.R.S32.HI R17, RZ, 0x1f, R4 ;  /* 0x0000001fff117819 */ /* 0x020fe20000011404 */
[----:B------:R-:W-:Y:S01]  /*ccd0*/  IMAD R2, R9, UR4, RZ ;  /* 0x0000000409027c24 */ /* 0x000fe2000f8e02ff */
[----:B------:R-:W-:-:S03]  /*cce0*/  LOP3.LUT P1, RZ, R23, 0x1, RZ, 0xc0, !PT ;  /* 0x0000000117ff7812 */ /* 0x000fc6000782c0ff */
        /* <DEDUP_REMOVED lines=9> */
[----:B------:R-:W-:Y:S02]  /*cd80*/  IMAD R7, R27, UR4, RZ ;  /* 0x000000041b077c24 */ /* 0x000fe4000f8e02ff */
[----:B------:R-:W-:-:S04]  /*cd90*/  IMAD.WIDE.U32 R2, R18, UR4, R2 ;  /* 0x0000000412027c25 */ /* 0x000fc8000f8e0002 */
[----:B------:R-:W-:Y:S01]  /*cda0*/  IMAD R6, R18, UR5, R7 ;  /* 0x0000000512067c24 */ /* 0x000fe2000f8e0207 */
[----:B------:R-:W-:Y:S01]  /*cdb0*/  ULDC.64 UR4, c[0x0][0x2e8] ;  /* 0x0000ba0000047ab9 */ /* 0x000fe20000000a00 */
[----:B------:R-:W-:Y:S02]  /*cdc0*/  IMAD R7, R24, 0x1800, R29 ;  /* 0x0000180018077824 */ /* 0x000fe400078e021d */
[----:B------:R-:W-:Y:S01]  /*cdd0*/  IMAD.IADD R3, R6, 0x1, R3 ;  /* 0x0000000106037824 */ /* 0x000fe200078e0203 */
[----:B------:R-:W-:Y:S01]  /*cde0*/  LEA R6, P0, R2, UR4, 0x1 ;  /* 0x0000000402067c11 */ /* 0x000fe2000f8008ff */
[----:B------:R-:W-:-:S03]  /*cdf0*/  UMOV UR4, 0xffffffff ;  /* 0xffffffff00047882 */ /* 0x000fc60000000000 */
[----:B------:R-:W-:Y:S01]  /*ce00*/  LEA.HI.X R8, R2, UR5, R3, 0x1, P0 ;  /* 0x0000000502087c11 */ /* 0x000fe200080f0c03 */
[----:B------:R-:W-:Y:S08]  /*ce10*/  BRA.DIV UR4, `(.L_x_484) ;  /* 0x0000003604f47947 */ /* 0x000ff0000b800000 */
[----:B------:R-:W2:Y:S01]  /*ce20*/  SHFL.IDX PT, R2, R6, RZ, 0x181f ;  /* 0x00181fff06027589 */ /* 0x000ea200000e0000 */
[----:B------:R-:W-:-:S03]  /*ce30*/  IMAD R7, R7, 0x2, R22 ;  /* 0x0000000207077824 */ /* 0x000fc600078e0216 */
[----:B------:R-:W3:Y:S04]  /*ce40*/  SHFL.IDX PT, R3, R8, RZ, 0x181f ;  /* 0x00181fff08037589 */ /* 0x000ee800000e0000 */
[----:B------:R-:W-:Y:S01]  /*ce50*/  SHFL.IDX PT, R14, R6, 0x5, 0x181f ;  /* 0x00b81f00060e7f89 */ /* 0x000fe200000e0000 */
[----:B--2---:R-:W-:-:S05]  /*ce60*/  IADD3 R2, P0, R2, R0, RZ ;  /* 0x0000000002027210 */ /* 0x004fca0007f1e0ff */
[----:B---3--:R-:W-:-:S05]  /*ce70*/  IMAD.X R3, RZ, RZ, R3, P0 ;  /* 0x000000ffff037224 */ /* 0x008fca00000e0603 */
[----:B------:R2:W-:Y:S04]  /*ce80*/  LDGSTS.E.BYPASS.LTC128B.128 [R7+0x1c400], desc[UR50][R2.64], !P1 ;  /* 0x1c40000002077fae */ /* 0x0005e8000c901d72 */
[----:B--2---:R-:W2:Y:S04]  /*ce90*/  SHFL.IDX PT, R2, R6, 0x1, 0x181f ;  /* 0x00381f0006027f89 */ /* 0x004ea800000e0000 */
[----:B------:R-:W3:Y:S01]  /*cea0*/  SHFL.IDX PT, R3, R8, 0x1, 0x181f ;  /* 0x00381f0008037f89 */ /* 0x000ee200000e0000 */
        /* <DEDUP_REMOVED lines=14> */
[----:B------:R-:W3:Y:S04]  /*cf90*/  SHFL.IDX PT, R3, R8, 0x4, 0x181f ;  /* 0x00981f0008037f89 */ /* 0x000ee800000e0000 */
[----:B------:R-:W4:Y:S01]  /*cfa0*/  SHFL.IDX PT, R8, R8, 0x5, 0x181f ;  /* 0x00b81f0008087f89 */ /* 0x000f2200000e0000 */
[----:B--2---:R-:W-:-:S05]  /*cfb0*/  IADD3 R2, P0, R2, R0, RZ ;  /* 0x0000000002027210 */ /* 0x004fca0007f1e0ff */
[----:B---3--:R-:W-:-:S05]  /*cfc0*/  IMAD.X R3, RZ, RZ, R3, P0 ;  /* 0x000000ffff037224 */ /* 0x008fca00000e0603 */
[----:B----4-:R2:W-:Y:S03]  /*cfd0*/  LDGSTS.E.BYPASS.LTC128B.128 [R7+0x1e400], desc[UR50][R2.64], !P1 ;  /* 0x1e40000002077fae */ /* 0x0105e6000c901d72 */
.L_x_589:
[----:B--2---:R-:W-:-:S05]  /*cfe0*/  IADD3 R2, P0, R14, R0, RZ ;  /* 0x000000000e027210 */ /* 0x004fca0007f1e0ff */
[----:B------:R-:W-:Y:S01]  /*cff0*/  IMAD.X R3, RZ, RZ, R8, P0 ;  /* 0x000000ffff037224 */ /* 0x000fe200000e0608 */
[----:B------:R-:W-:-:S04]  /*d000*/  PLOP3.LUT P0, PT, PT, PT, PT, 0x80, 0x0 ;  /* 0x000000000000781c */ /* 0x000fc80003f0f070 */
[----:B------:R-:W-:Y:S01]  /*d010*/  @!PT LDS RZ, [RZ] ;  /* 0x00000000fffff984 */ /* 0x000fe20000000800 */
[----:B------:R-:W-:Y:S01]  /*d020*/  @!PT LDS RZ, [RZ] ;  /* 0x00000000fffff984 */ /* 0x000fe20000000800 */
[----:B------:R-:W-:Y:S01]  /*d030*/  @!PT LDS RZ, [RZ] ;  /* 0x00000000fffff984 */ /* 0x000fe20000000800 */
[----:B------:R2:W-:Y:S01]  /*d040*/  LDGSTS.E.BYPASS.LTC128B.128 [R7+0x1ec00], desc[UR50][R2.64], !P1 ;  /* 0x1ec0000002077fae */ /* 0x0005e2000c901d72 */
[----:B------:R-:W-:-:S08]  /*d050*/  NOP ;  /* 0x0000000000007918 */ /* 0x000fd00000000000 */
.L_x_485:
[----:B------:R-:W-:Y:S02]  /*d060*/  PLOP3.LUT P1, PT, P1, P0, PT, 0xa2, 0x0 ;  /* 0x000000000000781c */ /* 0x000fe40000f21472 */
[----:B------:R-:W-:-:S08]  /*d070*/  @P0 R2UR P1, UR4, R10 ;  /* 0x000000000a0402ca */ /* 0x000fd00000020000 */
[----:B------:R-:W-:-:S05]  /*d080*/  @P0 PLOP3.LUT P0, PT, P1, PT, PT, 0x80, 0x0 ;  /* 0x000000000000081c */ /* 0x000fca0000f0f070 */
[----:B------:R-:W-:Y:S01]  /*d090*/  @!P1 SYNCS.ARRIVE.TRANS64.RED.A0T1 RZ, [UR4+0x22830], RZ ;  /* 0x022830ffffff99a7 */ /* 0x000fe20008200404 */
[----:B------:R-:W-:Y:S07]  /*d0a0*/  @!P1 ARRIVES.LDGSTSBAR.64.TRANSCNT [UR4+0x22830] ;  /* 0x02283000ff0099b0 */ /* 0x000fee0008000a84 */
[----:B------:R-:W-:Y:S05]  /*d0b0*/  @P0 BRA.U.ANY `(.L_x_485) ;  /* 0xfffffffd00e80947 */ /* 0x000fea000393ffff */
[----:B------:R-:W-:Y:S01]  /*d0c0*/  NOP ;  /* 0x0000000000007918 */ /* 0x000fe20000000000 */
[----:B--2---:R-:W-:-:S04]  /*d0d0*/  MOV R2, UR36 ;  /* 0x0000002400027c02 */ /* 0x004fc80008000f00 */
[----:B------:R-:W-:-:S13]  /*d0e0*/  ISETP.NE.AND P3, PT, R2, 0x3, PT ;  /* 0x000000030200780c */ /* 0x000fda0003f65270 */
[----:B------:R-:W-:Y:S05]  /*d0f0*/  @!P3 BRA `(.L_x_486) ;  /* 0x000000000004b947 */ /* 0x000fea0003800000 */
[----:B------:R-:W-:Y:S01]  /*d100*/  BPT.TRAP 0x1 ;  /* 0x000000040000795c */ /* 0x000fe20000300000 */
.L_x_486:
[----:B------:R2:W-:Y:S01]  /*d110*/  SYNCS.ARRIVE.TRANS64.A1T0 RZ, [R10+URZ+0x22830], RZ ;  /* 0x022830ff0aff79a7 */ /* 0x0005e2000810003f */
[----:B------:R-:W-:Y:S05]  /*d120*/  @!P3 BRA `(.L_x_487) ;  /* 0x000000000004b947 */ /* 0x000fea0003800000 */
[----:B------:R-:W-:Y:S01]  /*d130*/  BPT.TRAP 0x1 ;  /* 0x000000040000795c */ /* 0x000fe20000300000 */
.L_x_487:
[----:B------:R-:W3:Y:S01]  /*d140*/  SYNCS.PHASECHK.TRANS64.TRYWAIT P0, [R10+URZ+0x22860], R20 ;  /* 0x022860140a0075a7 */ /* 0x000ee2000800017f */
[----:B------:R-:W-:Y:S04]  /*d150*/  BSSY B1, `(.L_x_488) ;  /* 0x0000002000017945 */ /* 0x000fe80003800000 */
[----:B---3--:R-:W-:Y:S05]  /*d160*/  @!P0 BRA `(.L_x_489) ;  /* 0x0000003800c08947 */ /* 0x008fea0003800000 */
.L_x_590:
[----:B------:R-:W-:Y:S05]  /*d170*/  BSYNC B1 ;  /* 0x0000000000017941 */ /* 0x000fea0003800000 */
.L_x_488:
[----:B------:R-:W-:Y:S01]  /*d180*/  ULDC.64 UR4, c[0x0][0x328] ;  /* 0x0000ca0000047ab9 */ /* 0x000fe20000000a00 */
[----:B------:R-:W-:Y:S01]  /*d190*/  LOP3.LUT P5, RZ, R23, 0x10, RZ, 0xc0, !PT ;  /* 0x0000001017ff7812 */ /* 0x000fe200078ac0ff */
[----:B------:R-:W-:Y:S01]  /*d1a0*/  IMAD R2, R9, UR4, RZ ;  /* 0x0000000409027c24 */ /* 0x000fe2000f8e02ff */
[C---:B------:R-:W-:Y:S01]  /*d1b0*/  LOP3.LUT P4, RZ, R23.reuse, 0x8, RZ, 0xc0, !PT ;  /* 0x0000000817ff7812 */ /* 0x040fe2000788c0ff */
[----:B0--3--:R-:W-:Y:S01]  /*d1c0*/  IMAD R20, R24, 0x6000, R29 ;  /* 0x0000600018147824 */ /* 0x009fe200078e021d */
[----:B------:R-:W-:Y:S01]  /*d1d0*/  LOP3.LUT P3, RZ, R23, 0x4, RZ, 0xc0, !PT ;  /* 0x0000000417ff7812 */ /* 0x000fe2000786c0ff */
[----:B------:R-:W-:Y:S01]  /*d1e0*/  IMAD R7, R5, UR5, R2 ;  /* 0x0000000505077c24 */ /* 0x000fe2000f8e0202 */
        /* <DEDUP_REMOVED lines=18> */
[----:B------:R-:W0:Y:S01]  /*d310*/  SHFL.IDX PT, R14, R17, RZ, 0x181f ;  /* 0x00181fff110e7589 */ /* 0x000e2200000e0000 */
[----:B------:R-:W-:-:S03]  /*d320*/  IMAD R20, R20, 0x2, R22 ;  /* 0x0000000214147824 */ /* 0x000fc600078e0216 */
[----:B------:R-:W3:Y:S04]  /*d330*/  SHFL.IDX PT, R3, R25, RZ, 0x181f ;  /* 0x00181fff19037589 */ /* 0x000ee800000e0000 */
[----:B------:R-:W-:Y:S04]  /*d340*/  SHFL.IDX PT, R4, R25, 0x1, 0x181f ;  /* 0x00381f0019047f89 */ /* 0x000fe800000e0000 */
[----:B------:R-:W-:Y:S04]  /*d350*/  SHFL.IDX PT, R8, R17, 0x2, 0x181f ;  /* 0x00581f0011087f89 */ /* 0x000fe800000e0000 */
[----:B------:R-:W-:Y:S01]  /*d360*/  SHFL.IDX PT, R5, R25, 0x3, 0x181f ;  /* 0x00781f0019057f89 */ /* 0x000fe200000e0000 */
[----:B0-----:R-:W-:-:S03]  /*d370*/  IADD3 R2, P0, R14, R0, RZ ;  /* 0x000000000e027210 */ /* 0x001fc60007f1e0ff */
[----:B------:R-:W0:Y:S02]  /*d380*/  SHFL.IDX PT, R14, R17, 0x1, 0x181f ;  /* 0x00381f00110e7f89 */ /* 0x000e2400000e0000 */
[----:B---3--:R-:W-:-:S05]  /*d390*/  IMAD.X R3, RZ, RZ, R3, P0 ;  /* 0x000000ffff037224 */ /* 0x008fca00000e0603 */
[----:B------:R-:W-:Y:S04]  /*d3a0*/  LDGSTS.E.BYPASS.LTC128B.128 [R20+0x400], desc[UR50][R2.64], !P5 ;  /* 0x0040000002147fae */ /* 0x000fe8000e901d72 */
[----:B------:R-:W-:Y:S04]  /*d3b0*/  LDGSTS.E.BYPASS.LTC128B.128 [R20+0x3400], desc[UR50][R2.64+0x80], !P4 ;  /* 0x0340008002147fae */ /* 0x000fe8000e101d72 */
[----:B------:R-:W-:Y:S04]  /*d3c0*/  LDGSTS.E.BYPASS.LTC128B.128 [R20+0x6400], desc[UR50][R2.64+0x100], !P3 ;  /* 0x0640010002147fae */ /* 0x000fe8000d901d72 */
[----:B------:R3:W-:Y:S01]  /*d3d0*/  LDGSTS.E.BYPASS.LTC128B.128 [R20+0x9400], desc[UR50][R2.64+0x180], !P1 ;  /* 0x0940018002147fae */ /* 0x0007e2000c901d72 */
[----:B0-----:R-:W-:-:S03]  /*d3e0*/  IADD3 R6, P0, R14, R0, RZ ;  /* 0x000000000e067210 */ /* 0x001fc60007f1e0ff */
[----:B------:R-:W-:Y:S02]  /*d3f0*/  SHFL.IDX PT, R14, R17, 0x3, 0x181f ;  /* 0x00781f00110e7f89 */ /* 0x000fe400000e0000 */
[----:B------:R-:W-:Y:S01]  /*d400*/  IMAD.X R7, RZ, RZ, R4, P0 ;  /* 0x000000ffff077224 */ /* 0x000fe200000e0604 */
[-C--:B------:R-:W-:Y:S01]  /*d410*/  IADD3 R8, P0, R8, R0.reuse, RZ ;  /* 0x0000000008087210 */ /* 0x080fe20007f1e0ff */
[----:B------:R-:W0:Y:S04]  /*d420*/  SHFL.IDX PT, R4, R25, 0x2, 0x181f ;  /* 0x00581f0019047f89 */ /* 0x000e2800000e0000 */
[----:B---3--:R-:W-:Y:S04]  /*d430*/  SHFL.IDX PT, R3, R25, 0x4, 0x181f ;  /* 0x00981f0019037f89 */ /* 0x008fe800000e0000 */
[----:B------:R3:W-:Y:S04]  /*d440*/  LDGSTS.E.BYPASS.LTC128B.128 [R20+0xc00], desc[UR50][R6.64], !P5 ;  /* 0x00c0000006147fae */ /* 0x0007e8000e901d72 */
[----:B------:R3:W-:Y:S04]  /*d450*/  LDGSTS.E.BYPASS.LTC128B.128 [R20+0x3c00], desc[UR50][R6.64+0x80], !P4 ;  /* 0x03c0008006147fae */ /* 0x0007e8000e101d72 */
[----:B------:R3:W-:Y:S04]  /*d460*/  LDGSTS.E.BYPASS.LTC128B.128 [R20+0x6c00], desc[UR50][R6.64+0x100], !P3 ;  /* 0x06c0010006147fae */ /* 0x0007e8000d901d72 */
[----:B------:R3:W-:Y:S01]  /*d470*/  LDGSTS.E.BYPASS.LTC128B.128 [R20+0x9c00], desc[UR50][R6.64+0x180], !P1 ;  /* 0x09c0018006147fae */ /* 0x0007e2000c901d72 */
[----:B0-----:R-:W-:Y:S01]  /*d480*/  IMAD.X R9, RZ, RZ, R4, P0 ;  /* 0x000000ffff097224 */ /* 0x001fe200000e0604 */
[----:B------:R-:W-:-:S02]  /*d490*/  IADD3 R4, P0, R14, R0, RZ ;  /* 0x000000000e047210 */ /* 0x000fc40007f1e0ff */
[----:B------:R-:W-:Y:S04]  /*d4a0*/  SHFL.IDX PT, R25, R25, 0x5, 0x181f ;  /* 0x00b81f0019197f89 */ /* 0x000fe800000e0000 */
[----:B------:R-:W0:Y:S01]  /*d4b0*/  SHFL.IDX PT, R14, R17, 0x4, 0x181f ;  /* 0x00981f00110e7f89 */ /* 0x000e2200000e0000 */
[----:B------:R-:W-:-:S03]  /*d4c0*/  IMAD.X R5, RZ, RZ, R5, P0 ;  /* 0x000000ffff057224 */ /* 0x000fc600000e0605 */
[----:B------:R3:W-:Y:S04]  /*d4d0*/  LDGSTS.E.BYPASS.LTC128B.128 [R20+0x1400], desc[UR50][R8.64], !P5 ;  /* 0x0140000008147fae */ /* 0x0007e8000e901d72 */
[----:B------:R3:W-:Y:S04]  /*d4e0*/  LDGSTS.E.BYPASS.LTC128B.128 [R20+0x4400], desc[UR50][R8.64+0x80], !P4 ;  /* 0x0440008008147fae */ /* 0x0007e8000e101d72 */
[----:B------:R3:W-:Y:S04]  /*d4f0*/  LDGSTS.E.BYPASS.LTC128B.128 [R20+0x7400], desc[UR50][R8.64+0x100], !P3 ;  /* 0x0740010008147fae */ /* 0x0007e8000d901d72 */
[----:B------:R3:W-:Y:S04]  /*d500*/  LDGSTS.E.BYPASS.LTC128B.128 [R20+0xa400], desc[UR50][R8.64+0x180], !P1 ;  /* 0x0a40018008147fae */ /* 0x0007e8000c901d72 */
[----:B------:R3:W-:Y:S01]  /*d510*/  LDGSTS.E.BYPASS.LTC128B.128 [R20+0x1c00], desc[UR50][R4.64], !P5 ;  /* 0x01c0000004147fae */ /* 0x0007e2000e901d72 */
[----:B0-----:R-:W-:-:S03]  /*d520*/  IADD3 R2, P0, R14, R0, RZ ;  /* 0x000000000e027210 */ /* 0x001fc60007f1e0ff */
[----:B------:R3:W-:Y:S02]  /*d530*/  LDGSTS.E.BYPASS.LTC128B.128 [R20+0x4c00], desc[UR50][R4.64+0x80], !P4 ;  /* 0x04c0008004147fae */ /* 0x0007e4000e101d72 */
[----:B------:R-:W-:Y:S02]  /*d540*/  IMAD.X R3, RZ, RZ, R3, P0 ;  /* 0x000000ffff037224 */ /* 0x000fe400000e0603 */
[----:B------:R3:W-:Y:S04]  /*d550*/  LDGSTS.E.BYPASS.LTC128B.128 [R20+0x7c00], desc[UR50][R4.64+0x100], !P3 ;  /* 0x07c0010004147fae */ /* 0x0007e8000d901d72 */
[----:B------:R3:W-:Y:S04]  /*d560*/  LDGSTS.E.BYPASS.LTC128B.128 [R20+0xac00], desc[UR50][R4.64+0x180], !P1 ;  /* 0x0ac0018004147fae */ /* 0x0007e8000c901d72 */
[----:B------:R3:W-:Y:S04]  /*d570*/  LDGSTS.E.BYPASS.LTC128B.128 [R20+0x2400], desc[UR50][R2.64], !P5 ;  /* 0x0240000002147fae */ /* 0x0007e8000e901d72 */
[----:B------:R3:W-:Y:S04]  /*d580*/  LDGSTS.E.BYPASS.LTC128B.128 [R20+0x5400], desc[UR50][R2.64+0x80], !P4 ;  /* 0x0540008002147fae */ /* 0x0007e8000e101d72 */
[----:B------:R3:W-:Y:S04]  /*d590*/  LDGSTS.E.BYPASS.LTC128B.128 [R20+0x8400], desc[UR50][R2.64+0x100], !P3 ;  /* 0x0840010002147fae */ /* 0x0007e8000d901d72 */
[----:B------:R3:W-:Y:S04]  /*d5a0*/  LDGSTS.E.BYPASS.LTC128B.128 [R20+0xb400], desc[UR50][R2.64+0x180], !P1 ;  /* 0x0b40018002147fae */ /* 0x0007e8000c901d72 */
[----:B------:R3:W0:Y:S02]  /*d5b0*/  SHFL.IDX PT, R14, R17, 0x5, 0x181f ;  /* 0x00b81f00110e7f89 */ /* 0x00062400000e0000 */
.L_x_604:
[----:B0--3--:R-:W-:-:S04]  /*d5c0*/  IADD3 R2, P0, R14, R0, RZ ;  /* 0x000000000e027210 */ /* 0x009fc80007f1e0ff */
        /* <DEDUP_REMOVED lines=10> */
.L_x_491:
        /* <DEDUP_REMOVED lines=11> */
.L_x_492:
[----:B------:R0:W-:Y:S01]  /*d720*/  SYNCS.ARRIVE.TRANS64.A1T0 RZ, [R10+URZ+0x22850], RZ ;  /* 0x022850ff0aff79a7 */ /* 0x0001e2000810003f */
[----:B------:R-:W-:Y:S05]  /*d730*/  @P2 BRA `(.L_x_493) ;  /* 0xfffffff000942947 */ /* 0x000fea000383ffff */
.L_x_480:
[----:B------:R-:W-:Y:S05]  /*d740*/  BSYNC B0 ;  /* 0x0000000000007941 */ /* 0x000fea0003800000 */
.L_x_479:
[----:B------:R-:W3:Y:S01]  /*d750*/  S2R R2, SR_TID.X ;  /* 0x0000000000027919 */ /* 0x000ee20000002100 */
[----:B------:R-:W-:Y:S01]  /*d760*/  VIADD R24, R24, 0x1 ;  /* 0x0000000118187836 */ /* 0x000fe20000000000 */
[----:B------:R-:W-:Y:S04]  /*d770*/  BSSY B0, `(.L_x_494) ;  /* 0x0000012000007945 */ /* 0x000fe80003800000 */
[----:B------:R-:W-:-:S04]  /*d780*/  ISETP.NE.AND P0, PT, R24, 0x2, PT ;  /* 0x000000021800780c */ /* 0x000fc80003f05270 */
[----:B------:R-:W-:Y:S02]  /*d790*/  SEL R5, RZ, 0x1, P0 ;  /* 0x00000001ff057807 */ /* 0x000fe40000000000 */
[----:B---3--:R-:W-:-:S04]  /*d7a0*/  LOP3.LUT R2, R2, 0x7f, RZ, 0xc0, !PT ;  /* 0x0000007f02027812 */ /* 0x008fc800078ec0ff */
[----:B------:R-:W-:-:S13]  /*d7b0*/  ISETP.NE.AND P1, PT, R2, RZ, PT ;  /* 0x000000ff0200720c */ /* 0x000fda0003f25270 */
[----:B------:R-:W-:Y:S05]  /*d7c0*/  @P1 BRA `(.L_x_495) ;  /* 0x0000000000301947 */ /* 0x000fea0003800000 */
[----:B------:R-:W3:Y:S01]  /*d7d0*/  S2R R7, SR_LANEID ;  /* 0x0000000000077919 */ /* 0x000ee20000000000 */
[----:B------:R-:W-:Y:S01]  /*d7e0*/  VOTEU.ANY UR4, UPT, PT ;  /* 0x0000000000047886 */ /* 0x000fe200038e0100 */
[----:B------:R-:W4:Y:S01]  /*d7f0*/  LDC.64 R2, c[0x0][0xc60] ;  /* 0x00031800ff027b82 */ /* 0x000f220000000a00 */
[----:B------:R-:W3:Y:S02]  /*d800*/  FLO.U32 R0, UR4 ;  /* 0x0000000400007d00 */ /* 0x000ee400080e0000 */
[----:B---3--:R-:W-:-:S06]  /*d810*/  ISETP.EQ.U32.AND P1, PT, R0, R7, PT ;  /* 0x000000070000720c */ /* 0x008fcc0003f22070 */
[----:B------:R-:W4:Y:S07]  /*d820*/  POPC R7, UR4 ;  /* 0x0000000400077d09 */ /* 0x000f2e0008000000 */
[----:B----4-:R-:W3:Y:S01]  /*d830*/  @P1 ATOMG.E.ADD.STRONG.GPU PT, R3, desc[UR50][R2.64], R7 ;  /* 0x00000007020319a8 */ /* 0x010ee200081ee1f2 */
[----:B------:R-:W4:Y:S02]  /*d840*/  S2R R4, SR_LTMASK ;  /* 0x0000000000047919 */ /* 0x000f240000003900 */
[----:B----4-:R-:W-:-:S04]  /*d850*/  LOP3.LUT R4, R4, UR4, RZ, 0xc0, !PT ;  /* 0x0000000404047c12 */ /* 0x010fc8000f8ec0ff */
[----:B------:R-:W4:Y:S01]  /*d860*/  POPC R9, R4 ;  /* 0x0000000400097309 */ /* 0x000f220000000000 */
[----:B---3--:R-:W4:Y:S02]  /*d870*/  SHFL.IDX PT, R0, R3, R0, 0x1f ;  /* 0x00001f0003007589 */ /* 0x008f2400000e0000 */
[----:B----4-:R-:W-:-:S07]  /*d880*/  IADD3 R16, R0, UR38, R9 ;  /* 0x0000002600107c10 */ /* 0x010fce000fffe009 */
.L_x_495:
[----:B------:R-:W-:Y:S05]  /*d890*/  BSYNC B0 ;  /* 0x0000000000007941 */ /* 0x000fea0003800000 */
.L_x_494:
[----:B------:R-:W-:Y:S02]  /*d8a0*/  SEL R24, R24, RZ, P0 ;  /* 0x000000ff18187207 */ /* 0x000fe40000000000 */
[----:B------:R-:W-:-:S07]  /*d8b0*/  LOP3.LUT R26, R26, R5, RZ, 0x3c, !PT ;  /* 0x000000051a1a7212 */ /* 0x000fce00078e3cff */
.L_x_454:
[----:B------:R-:W-:Y:S05]  /*d8c0*/  BSYNC B7 ;  /* 0x0000000000077941 */ /* 0x000fea0003800000 */
.L_x_452:
[----:B------:R-:W-:-:S13]  /*d8d0*/  LOP3.LUT P0, RZ, R23, 0x200, RZ, 0xc0, !PT ;  /* 0x0000020017ff7812 */ /* 0x000fda000780c0ff */
[----:B------:R-:W-:Y:S05]  /*d8e0*/  @!P0 BRA `(.L_x_496) ;  /* 0x0000000000248947 */ /* 0x000fea0003800000 */
[----:B------:R-:W-:Y:S05]  /*d8f0*/  WARPSYNC.ALL ;  /* 0x0000000000007948 */ /* 0x000fea0003800000 */
[----:B------:R-:W3:Y:S08]  /*d900*/  S2UR UR5, SR_CgaCtaId ;  /* 0x00000000000579c3 */ /* 0x000ef00000008800 */
[----:B------:R-:W-:Y:S06]  /*d910*/  BAR.SYNC.DEFER_BLOCKING 0x5, 0x180 ;  /* 0x0146000000007b1d */ /* 0x000fec0000010000 */
[----:B------:R-:W-:-:S02]  /*d920*/  UMOV UR4, 0x400 ;  /* 0x0000040000047882 */ /* 0x000fc40000000000 */
[----:B---3--:R-:W-:-:S06]  /*d930*/  ULEA UR4, UR5, UR4, 0x18 ;  /* 0x0000000405047291 */ /* 0x008fcc000f8ec03f */
[----:B------:R-:W-:-:S05]  /*d940*/  IMAD.U32 R22, RZ, RZ, UR4 ;  /* 0x00000004ff167e24 */ /* 0x000fca000f8e00ff */
[----:B------:R3:W4:Y:S01]  /*d950*/  LDS.128 R16, [R22+0x228d0] ;  /* 0x0228d00016107984 */ /* 0x0007220000000c00 */
[----:B------:R-:W-:Y:S06]  /*d960*/  BAR.ARV 0x4, 0x180 ;  /* 0x0106000000007b1d */ /* 0x000fec0000002000 */
[----:B------:R-:W-:Y:S05]  /*d970*/  BRA `(.L_x_497) ;  /* 0x0000000800407947 */ /* 0x000fea0003800000 */
.L_x_496:
[----:B------:R-:W3:Y:S01]  /*d980*/  S2R R0, SR_TID.X ;  /* 0x0000000000007919 */ /* 0x000ee20000002100 */
[----:B------:R-:W-:Y:S01]  /*d990*/  UMOV UR4, 0xffffffff ;  /* 0xffffffff00047882 */ /* 0x000fe20000000000 */
[----:B---3--:R-:W-:-:S04]  /*d9a0*/  LOP3.LUT R8, R0, 0x1f, RZ, 0xc0, !PT ;  /* 0x0000001f00087812 */ /* 0x008fc800078ec0ff */
[----:B------:R-:W-:Y:S01]  /*d9b0*/  ISETP.NE.AND P0, PT, R8, 0x1f, PT ;  /* 0x0000001f0800780c */ /* 0x000fe20003f05270 */
[----:B------:R-:W-:-:S12]  /*d9c0*/  BRA.DIV UR4, `(.L_x_498) ;  /* 0x0000003a04887947 */ /* 0x000fd8000b800000 */
[----:B------:R-:W-:Y:S01]  /*d9d0*/  IMAD.IADD R5, R19, 0x1, R8 ;  /* 0x0000000113057824 */ /* 0x000fe200078e0208 */
[----:B------:R-:W-:-:S04]  /*d9e0*/  ULDC UR4, c[0x0][0xc3c] ;  /* 0x00030f0000047ab9 */ /* 0x000fc80000000800 */
[----:B------:R-:W-:-:S13]  /*d9f0*/  ISETP.GE.OR P1, PT, R5, UR4, !P0 ;  /* 0x0000000405007c0c */ /* 0x000fda000c726670 */
[----:B------:R-:W3:Y:S02]  /*da00*/  @!P1 LDC.64 R2, c[0x0][0xc80] ;  /* 0x00032000ff029b82 */ /* 0x000ee40000000a00 */
[----:B---3--:R-:W-:-:S06]  /*da10*/  @!P1 IMAD.WIDE R2, R5, 0x4, R2 ;  /* 0x0000000405029825 */ /* 0x008fcc00078e0202 */
[----:B------:R-:W3:Y:S01]  /*da20*/  @!P1 LDG.E R2, desc[UR50][R2.64] ;  /* 0x0000003202029981 */ /* 0x000ee2000c1e1900 */
[----:B------:R-:W-:Y:S01]  /*da30*/  IMAD.MOV.U32 R4, RZ, RZ, RZ ;  /* 0x000000ffff047224 */ /* 0x000fe200078e00ff */
[C---:B------:R-:W-:Y:S02]  /*da40*/  ISETP.GE.U32.AND P2, PT, R8.reuse, 0x2, PT ;  /* 0x000000020800780c */ /* 0x040fe40003f46070 */
[C---:B------:R-:W-:Y:S01]  /*da50*/  ISETP.GE.U32.AND P3, PT, R8.reuse, 0x4, PT ;  /* 0x000000040800780c */ /* 0x040fe20003f66070 */
[----:B------:R-:W-:Y:S01]  /*da60*/  SHFL.IDX PT, R0, R16, 0x1, 0x1f ;  /* 0x00201f0010007f89 */ /* 0x000fe200000e0000 */
[C---:B------:R-:W-:Y:S02]  /*da70*/  ISETP.GE.U32.AND P4, PT, R8.reuse, 0x8, PT ;  /* 0x000000080800780c */ /* 0x040fe40003f86070 */
[C---:B------:R-:W-:Y:S01]  /*da80*/  ISETP.GE.U32.AND P5, PT, R8.reuse, 0x10, PT ;  /* 0x000000100800780c */ /* 0x040fe20003fa6070 */
[----:B---3--:R-:W-:Y:S01]  /*da90*/  @!P1 IMAD.MOV.U32 R4, RZ, RZ, R2 ;  /* 0x000000ffff049224 */ /* 0x008fe200078e0002 */
[----:B------:R-:W-:-:S04]  /*daa0*/  ISETP.NE.AND P1, PT, R8, RZ, PT ;  /* 0x000000ff0800720c */ /* 0x000fc80003f25270 */
[----:B------:R-:W3:Y:S02]  /*dab0*/  SHFL.UP PT, R14, R4, 0x1, RZ ;  /* 0x04200000040e7989 */ /* 0x000ee400000e00ff */
[----:B---3--:R-:W-:-:S05]  /*dac0*/  SEL R5, R14, RZ, P1 ;  /* 0x000000ff0e057207 */ /* 0x008fca0000800000 */
[----:B------:R-:W-:Y:S02]  /*dad0*/  IMAD.IADD R6, R4, 0x1, R5 ;  /* 0x0000000104067824 */ /* 0x000fe400078e0205 */
[----:B------:R-:W-:Y:S04]  /*dae0*/  SHFL.IDX PT, R5, R16, RZ, 0x1f ;  /* 0x00001fff10057589 */ /* 0x000fe800000e0000 */
[----:B------:R-:W3:Y:S02]  /*daf0*/  SHFL.UP PT, R14, R6, 0x2, RZ ;  /* 0x04400000060e7989 */ /* 0x000ee400000e00ff */
[----:B---3--:R-:W-:-:S05]  /*db00*/  SEL R7, R14, RZ, P2 ;  /* 0x000000ff0e077207 */ /* 0x008fca0001000000 */
[----:B------:R-:W-:-:S05]  /*db10*/  IMAD.IADD R7, R6, 0x1, R7 ;  /* 0x0000000106077824 */ /* 0x000fca00078e0207 */
[----:B------:R-:W3:Y:S02]  /*db20*/  SHFL.UP PT, R14, R7, 0x4, RZ ;  /* 0x04800000070e7989 */ /* 0x000ee400000e00ff */
[----:B---3--:R-:W-:-:S05]  /*db30*/  SEL R2, R14, RZ, P3 ;  /* 0x000000ff0e027207 */ /* 0x008fca0001800000 */
[----:B------:R-:W-:-:S05]  /*db40*/  IMAD.IADD R2, R7, 0x1, R2 ;  /* 0x0000000107027824 */ /* 0x000fca00078e0202 */
[----:B------:R-:W3:Y:S02]  /*db50*/  SHFL.UP PT, R14, R2, 0x8, RZ ;  /* 0x05000000020e7989 */ /* 0x000ee400000e00ff */
[----:B---3--:R-:W-:-:S04]  /*db60*/  SEL R3, R14, RZ, P4 ;  /* 0x000000ff0e037207 */ /* 0x008fc80002000000 */
[----:B------:R-:W-:-:S05]  /*db70*/  IADD3 R3, R2, R3, RZ ;  /* 0x0000000302037210 */ /* 0x000fca0007ffe0ff */
[----:B------:R-:W3:Y:S02]  /*db80*/  SHFL.UP PT, R14, R3, 0x10, RZ ;  /* 0x06000000030e7989 */ /* 0x000ee400000e00ff */
[----:B---3--:R-:W-:-:S05]  /*db90*/  SEL R6, R14, RZ, P5 ;  /* 0x000000ff0e067207 */ /* 0x008fca0002800000 */
[----:B------:R-:W-:-:S05]  /*dba0*/  IMAD.IADD R6, R3, 0x1, R6 ;  /* 0x0000000103067824 */ /* 0x000fca00078e0206 */
[----:B------:R3:W4:Y:S02]  /*dbb0*/  SHFL.IDX PT, R14, R6, 0x1f, 0x1f ;  /* 0x03e01f00060e7f89 */ /* 0x00072400000e0000 */
.L_x_614:
[----:B------:R-:W-:Y:S02]  /*dbc0*/  ULDC UR4, c[0x0][0xc38] ;  /* 0x00030e0000047ab9 */ /* 0x000fe40000000800 */
[----:B------:R-:W-:-:S04]  /*dbd0*/  IMAD.U32 R7, RZ, RZ, UR4 ;  /* 0x00000004ff077e24 */ /* 0x000fc8000f8e00ff */
[----:B----4-:R-:W-:-:S04]  /*dbe0*/  IMAD R3, R14, R7, RZ ;  /* 0x000000070e037224 */ /* 0x010fc800078e02ff */
[----:B------:R-:W-:-:S05]  /*dbf0*/  IMAD.IADD R8, R0, 0x1, R3 ;  /* 0x0000000100087824 */ /* 0x000fca00078e0203 */
[----:B------:R-:W-:-:S13]  /*dc00*/  ISETP.GT.AND P6, PT, R8, R5, PT ;  /* 0x000000050800720c */ /* 0x000fda0003fc4270 */
[----:B------:R-:W-:Y:S05]  /*dc10*/  @P6 BRA `(.L_x_499) ;  /* 0x00000000009c6947 */ /* 0x000fea0003800000 */
.L_x_504:
[----:B------:R-:W4:Y:S01]  /*dc20*/  LDC R0, c[0x0][0xc3c] ;  /* 0x00030f00ff007b82 */ /* 0x000f220000000800 */
[----:B------:R-:W-:-:S05]  /*dc30*/  VIADD R19, R19, 0x1f ;  /* 0x0000001f13137836 */ /* 0x000fca0000000000 */
[----:B----4-:R-:W-:-:S13]  /*dc40*/  ISETP.GE.AND P6, PT, R19, R0, PT ;  /* 0x000000001300720c */ /* 0x010fda0003fc6270 */
[----:B0-----:R-:W-:Y:S05]  /*dc50*/  @P6 BRA `(.L_x_500) ;  /* 0x0000000400446947 */ /* 0x001fea0003800000 */
[----:B------:R-:W4:Y:S01]  /*dc60*/  S2R R2, SR_TID.X ;  /* 0x0000000000027919 */ /* 0x000f220000002100 */
[----:B------:R-:W-:Y:S01]  /*dc70*/  BSSY B0, `(.L_x_501) ;  /* 0x0000009000007945 */ /* 0x000fe20003800000 */
[----:B------:R-:W-:Y:S01]  /*dc80*/  IMAD.MOV.U32 R4, RZ, RZ, RZ ;  /* 0x000000ffff047224 */ /* 0x000fe200078e00ff */
[----:B----4-:R-:W-:-:S05]  /*dc90*/  LOP3.LUT R2, R2, 0x1f, RZ, 0xc0, !PT ;  /* 0x0000001f02027812 */ /* 0x010fca00078ec0ff */
[----:B------:R-:W-:-:S05]  /*dca0*/  IMAD.IADD R7, R19, 0x1, R2 ;  /* 0x0000000113077824 */ /* 0x000fca00078e0202 */
[----:B------:R-:W-:-:S13]  /*dcb0*/  ISETP.GE.OR P6, PT, R7, R0, !P0 ;  /* 0x000000000700720c */ /* 0x000fda00047c6670 */
[----:B------:R-:W-:Y:S05]  /*dcc0*/  @P6 BRA `(.L_x_502) ;  /* 0x00000000000c6947 */ /* 0x000fea0003800000 */
[----:B------:R-:W4:Y:S02]  /*dcd0*/  LDC.64 R2, c[0x0][0xc80] ;  /* 0x00032000ff027b82 */ /* 0x000f240000000a00 */
[----:B----4-:R-:W-:-:S05]  /*dce0*/  IMAD.WIDE R2, R7, 0x4, R2 ;  /* 0x0000000407027825 */ /* 0x010fca00078e0202 */
[----:B------:R4:W5:Y:S02]  /*dcf0*/  LDG.E R4, desc[UR50][R2.64] ;  /* 0x0000003202047981 */ /* 0x000964000c1e1900 */
.L_x_502:
[----:B------:R-:W-:Y:S05]  /*dd00*/  BSYNC B0 ;  /* 0x0000000000007941 */ /* 0x000fea0003800000 */
.L_x_501:
[----:B------:R-:W-:-:S03]  /*dd10*/  UMOV UR4, 0xffffffff ;  /* 0xffffffff00047882 */ /* 0x000fc60000000000 */
[----:B------:R-:W-:Y:S05]  /*dd20*/  BRA.DIV UR4, `(.L_x_503) ;  /* 0x0000003a04d47947 */ /* 0x000fea000b800000 */
[----:B-----5:R-:W0:Y:S02]  /*dd30*/  SHFL.UP PT, R14, R4, 0x1, RZ ;  /* 0x04200000040e7989 */ /* 0x020e2400000e00ff */
[----:B0-----:R-:W-:-:S05]  /*dd40*/  SEL R13, R14, RZ, P1 ;  /* 0x000000ff0e0d7207 */ /* 0x001fca0000800000 */
[----:B------:R-:W-:-:S05]  /*dd50*/  IMAD.IADD R13, R4, 0x1, R13 ;  /* 0x00000001040d7824 */ /* 0x000fca00078e020d */
[----:B------:R-:W0:Y:S02]  /*dd60*/  SHFL.UP PT, R14, R13, 0x2, RZ ;  /* 0x044000000d0e7989 */ /* 0x000e2400000e00ff */
[----:B0-----:R-:W-:-:S05]  /*dd70*/  SEL R0, R14, RZ, P2 ;  /* 0x000000ff0e007207 */ /* 0x001fca0001000000 */
[----:B------:R-:W-:-:S05]  /*dd80*/  IMAD.IADD R0, R13, 0x1, R0 ;  /* 0x000000010d007824 */ /* 0x000fca00078e0200 */
[----:B------:R-:W4:Y:S02]  /*dd90*/  SHFL.UP PT, R14, R0, 0x4, RZ ;  /* 0x04800000000e7989 */ /* 0x000f2400000e00ff */
[----:B----4-:R-:W-:-:S05]  /*dda0*/  SEL R3, R14, RZ, P3 ;  /* 0x000000ff0e037207 */ /* 0x010fca0001800000 */
[----:B------:R-:W-:-:S05]  /*ddb0*/  IMAD.IADD R2, R0, 0x1, R3 ;  /* 0x0000000100027824 */ /* 0x000fca00078e0203 */
[----:B------:R-:W0:Y:S02]  /*ddc0*/  SHFL.UP PT, R14, R2, 0x8, RZ ;  /* 0x05000000020e7989 */ /* 0x000e2400000e00ff */
[----:B0-----:R-:W-:-:S04]  /*ddd0*/  SEL R3, R14, RZ, P4 ;  /* 0x000000ff0e037207 */ /* 0x001fc80002000000 */
[----:B------:R-:W-:-:S05]  /*dde0*/  IADD3 R3, R2, R3, RZ ;  /* 0x0000000302037210 */ /* 0x000fca0007ffe0ff */
[----:B------:R-:W3:Y:S02]  /*ddf0*/  SHFL.UP PT, R14, R3, 0x10, RZ ;  /* 0x06000000030e7989 */ /* 0x000ee400000e00ff */
[----:B---3--:R-:W-:-:S05]  /*de00*/  SEL R6, R14, RZ, P5 ;  /* 0x000000ff0e067207 */ /* 0x008fca0002800000 */
[----:B------:R-:W-:-:S05]  /*de10*/  IMAD.IADD R6, R3, 0x1, R6 ;  /* 0x0000000103067824 */ /* 0x000fca00078e0206 */
[----:B------:R0:W3:Y:S02]  /*de20*/  SHFL.IDX PT, R14, R6, 0x1f, 0x1f ;  /* 0x03e01f00060e7f89 */ /* 0x0000e400000e0000 */
.L_x_622:
[----:B------:R-:W-:Y:S02]  /*de30*/  ULDC UR4, c[0x0][0xc38] ;  /* 0x00030e0000047ab9 */ /* 0x000fe40000000800 */
[----:B------:R-:W-:-:S04]  /*de40*/  IMAD.U32 R7, RZ, RZ, UR4 ;  /* 0x00000004ff077e24 */ /* 0x000fc8000f8e00ff */
[----:B---3--:R-:W-:-:S04]  /*de50*/  IMAD R3, R14, R7, RZ ;  /* 0x000000070e037224 */ /* 0x008fc800078e02ff */
[----:B------:R-:W-:-:S05]  /*de60*/  IMAD.IADD R8, R3, 0x1, R8 ;  /* 0x0000000103087824 */ /* 0x000fca00078e0208 */
[----:B------:R-:W-:-:S13]  /*de70*/  ISETP.GT.AND P6, PT, R8, R5, PT ;  /* 0x000000050800720c */ /* 0x000fda0003fc4270 */
[----:B------:R-:W-:Y:S05]  /*de80*/  @!P6 BRA `(.L_x_504) ;  /* 0xfffffffc0064e947 */ /* 0x000fea000383ffff */
.L_x_499:
[----:B------:R-:W-:Y:S01]  /*de90*/  IMAD.IADD R8, R8, 0x1, -R3 ;  /* 0x0000000108087824 */ /* 0x000fe200078e0a03 */
[----:B------:R-:W-:-:S03]  /*dea0*/  UMOV UR4, 0xffffffff ;  /* 0xffffffff00047882 */ /* 0x000fc60000000000 */
[----:B------:R-:W-:-:S05]  /*deb0*/  IMAD R0, R6, R7, R8 ;  /* 0x0000000706007224 */ /* 0x000fca00078e0208 */
[----:B------:R-:W-:Y:S01]  /*dec0*/  ISETP.GT.AND P6, PT, R0, R5, PT ;  /* 0x000000050000720c */ /* 0x000fe20003fc4270 */
[----:B------:R-:W-:-:S12]  /*ded0*/  BRA.DIV UR4, `(.L_x_505) ;  /* 0x0000003e04247947 */ /* 0x000fd8000b800000 */
[----:B------:R-:W-:-:S04]  /*dee0*/  VOTE.ANY R2, PT, !P6 ;  /* 0x0000000000027806 */ /* 0x000fc800070e0100 */
[----:B------:R-:W4:Y:S02]  /*def0*/  POPC R0, R2 ;  /* 0x0000000200007309 */ /* 0x000f240000000000 */
[----:B----4-:R4:W0:Y:S02]  /*df00*/  SHFL.IDX PT, R4, R4, R0, 0x1f ;  /* 0x00001f0004047589 */ /* 0x01082400000e0000 */
.L_x_626:
[----:B------:R-:W-:Y:S01]  /*df10*/  ISETP.NE.AND P0, PT, R2, RZ, PT ;  /* 0x000000ff0200720c */ /* 0x000fe20003f05270 */
[----:B------:R-:W-:-:S12]  /*df20*/  IMAD.MOV.U32 R14, RZ, RZ, RZ ;  /* 0x000000ffff0e7224 */ /* 0x000fd800078e00ff */
[----:B------:R-:W-:Y:S05]  /*df30*/  @!P0 BRA `(.L_x_506) ;  /* 0x0000000000108947 */ /* 0x000fea0003800000 */
[----:B------:R-:W-:Y:S01]  /*df40*/  UMOV UR4, 0xffffffff ;  /* 0xffffffff00047882 */ /* 0x000fe20000000000 */
[----:B------:R-:W-:Y:S02]  /*df50*/  VIADD R12, R0, 0xffffffff ;  /* 0xffffffff000c7836 */ /* 0x000fe40000000000 */
[----:B------:R-:W-:Y:S05]  /*df60*/  BRA.DIV UR4, `(.L_x_507) ;  /* 0x0000003e04487947 */ /* 0x000fea000b800000 */
[----:B------:R0:W0:Y:S02]  /*df70*/  SHFL.IDX PT, R14, R6, R12, 0x1f ;  /* 0x00001f0c060e7589 */ /* 0x00002400000e0000 */
.L_x_506:
[----:B0--3--:R-:W-:Y:S01]  /*df80*/  IABS R6, R4 ;  /* 0x0000000400067213 */ /* 0x009fe20000000000 */
[----:B------:R-:W-:Y:S02]  /*df90*/  IMAD R16, R14, R7, R8 ;  /* 0x000000070e107224 */ /* 0x000fe400078e0208 */
[----:B------:R-:W-:Y:S01]  /*dfa0*/  IMAD.IADD R19, R0, 0x1, R19 ;  /* 0x0000000100137824 */ /* 0x000fe200078e0213 */
[----:B------:R-:W0:Y:S08]  /*dfb0*/  I2F.RP R9, R6 ;  /* 0x0000000600097306 */ /* 0x000e300000209400 */
[----:B0-----:R-:W0:Y:S02]  /*dfc0*/  MUFU.RCP R9, R9 ;  /* 0x0000000900097308 */ /* 0x001e240000001000 */
[----:B0-----:R-:W-:-:S06]  /*dfd0*/  VIADD R2, R9, 0xffffffe ;  /* 0x0ffffffe09027836 */ /* 0x001fcc0000000000 */
[----:B------:R0:W3:Y:S02]  /*dfe0*/  F2I.FTZ.U32.TRUNC.NTZ R3, R2 ;  /* 0x0000000200037305 */ /* 0x0000e4000021f000 */
[----:B0-----:R-:W-:Y:S02]  /*dff0*/  IMAD.MOV.U32 R2, RZ, RZ, RZ ;  /* 0x000000ffff027224 */ /* 0x001fe400078e00ff */
[----:B---3--:R-:W-:-:S04]  /*e000*/  IMAD.MOV R7, RZ, RZ, -R3 ;  /* 0x000000ffff077224 */ /* 0x008fc800078e0a03 */
[----:B------:R-:W-:-:S04]  /*e010*/  IMAD R7, R7, R6, RZ ;  /* 0x0000000607077224 */ /* 0x000fc800078e02ff */
[----:B------:R-:W-:Y:S01]  /*e020*/  IMAD.HI.U32 R3, R3, R7, R2 ;  /* 0x0000000703037227 */ /* 0x000fe200078e0002 */
[----:B------:R-:W-:Y:S02]  /*e030*/  IADD3 R7, R5, -R16, RZ ;  /* 0x8000001005077210 */ /* 0x000fe40007ffe0ff */
[----:B------:R-:W-:Y:S02]  /*e040*/  IABS R5, R4 ;  /* 0x0000000400057213 */ /* 0x000fe40000000000 */
[----:B------:R-:W-:-:S03]  /*e050*/  IABS R2, R7 ;  /* 0x0000000700027213 */ /* 0x000fc60000000000 */
[----:B------:R-:W-:Y:S02]  /*e060*/  IMAD.MOV R5, RZ, RZ, -R5 ;  /* 0x000000ffff057224 */ /* 0x000fe400078e0a05 */
[----:B------:R-:W-:-:S04]  /*e070*/  IMAD.HI.U32 R3, R3, R2, RZ ;  /* 0x0000000203037227 */ /* 0x000fc800078e00ff */
[----:B------:R-:W-:Y:S01]  /*e080*/  IMAD R5, R3, R5, R2 ;  /* 0x0000000503057224 */ /* 0x000fe200078e0202 */
[----:B------:R-:W-:-:S04]  /*e090*/  LOP3.LUT R2, R7, R4, RZ, 0x3c, !PT ;  /* 0x0000000407027212 */ /* 0x000fc800078e3cff */
[----:B------:R-:W-:Y:S02]  /*e0a0*/  ISETP.GT.U32.AND P1, PT, R6, R5, PT ;  /* 0x000000050600720c */ /* 0x000fe40003f24070 */
[----:B------:R-:W-:-:S11]  /*e0b0*/  ISETP.GE.AND P2, PT, R2, RZ, PT ;  /* 0x000000ff0200720c */ /* 0x000fd60003f46270 */
[----:B------:R-:W-:Y:S02]  /*e0c0*/  @!P1 IMAD.IADD R5, R5, 0x1, -R6 ;  /* 0x0000000105059824 */ /* 0x000fe400078e0a06 */
[----:B------:R-:W-:Y:S01]  /*e0d0*/  @!P1 VIADD R3, R3, 0x1 ;  /* 0x0000000103039836 */ /* 0x000fe20000000000 */
[----:B------:R-:W-:Y:S02]  /*e0e0*/  ISETP.NE.AND P1, PT, R4, RZ, PT ;  /* 0x000000ff0400720c */ /* 0x000fe40003f25270 */
[----:B------:R-:W-:-:S13]  /*e0f0*/  ISETP.GE.U32.AND P0, PT, R5, R6, PT ;  /* 0x000000060500720c */ /* 0x000fda0003f06070 */
[----:B------:R-:W-:-:S04]  /*e100*/  @P0 VIADD R3, R3, 0x1 ;  /* 0x0000000103030836 */ /* 0x000fc80000000000 */
[----:B------:R-:W-:Y:S01]  /*e110*/  @!P2 IMAD.MOV R3, RZ, RZ, -R3 ;  /* 0x000000ffff03a224 */ /* 0x000fe200078e0a03 */
[----:B------:R-:W-:-:S05]  /*e120*/  @!P1 LOP3.LUT R3, RZ, R4, RZ, 0x33, !PT ;  /* 0x00000004ff039212 */ /* 0x000fca00078e33ff */
[--C-:B------:R-:W-:Y:S02]  /*e130*/  IMAD.MOV R17, RZ, RZ, -R3.reuse ;  /* 0x000000ffff117224 */ /* 0x100fe400078e0a03 */
[----:B------:R-:W-:Y:S02]  /*e140*/  IMAD.MOV.U32 R18, RZ, RZ, R3 ;  /* 0x000000ffff127224 */ /* 0x000fe400078e0003 */
[----:B------:R-:W-:Y:S01]  /*e150*/  IMAD R17, R4, R17, R7 ;  /* 0x0000001104117224 */ /* 0x000fe200078e0207 */
[----:B------:R-:W-:Y:S06]  /*e160*/  BRA `(.L_x_508) ;  /* 0x00000000001c7947 */ /* 0x000fec0003800000 */
.L_x_500:
[----:B------:R-:W-:Y:S01]  /*e170*/  UMOV UR4, URZ ;  /* 0x0000003f00047c82 */ /* 0x000fe20008000000 */
[----:B------:R-:W-:Y:S01]  /*e180*/  UMOV UR5, URZ ;  /* 0x0000003f00057c82 */ /* 0x000fe20008000000 */
[----:B------:R-:W-:Y:S01]  /*e190*/  ULDC UR6, c[0x0][0xc3c] ;  /* 0x00030f0000067ab9 */ /* 0x000fe20000000800 */
[----:B------:R-:W-:Y:S01]  /*e1a0*/  IMAD.MOV.U32 R16, RZ, RZ, R5 ;  /* 0x000000ffff107224 */ /* 0x000fe200078e0005 */
[----:B------:R-:W-:Y:S01]  /*e1b0*/  MOV R17, UR4 ;  /* 0x0000000400117c02 */ /* 0x000fe20008000f00 */
[----:B------:R-:W-:Y:S02]  /*e1c0*/  IMAD.U32 R18, RZ, RZ, UR5 ;  /* 0x00000005ff127e24 */ /* 0x000fe4000f8e00ff */
[----:B------:R-:W-:-:S07]  /*e1d0*/  IMAD.U32 R19, RZ, RZ, UR6 ;  /* 0x00000006ff137e24 */ /* 0x000fce000f8e00ff */
.L_x_508:
[----:B----4-:R-:W4:Y:S01]  /*e1e0*/  S2R R0, SR_TID.X ;  /* 0x0000000000007919 */ /* 0x010f220000002100 */
[----:B------:R-:W-:Y:S05]  /*e1f0*/  WARPSYNC.ALL ;  /* 0x0000000000007948 */ /* 0x000fea0003800000 */
[----:B------:R-:W-:Y:S01]  /*e200*/  BAR.SYNC.DEFER_BLOCKING 0x4, 0x180 ;  /* 0x0106000000007b1d */ /* 0x000fe20000010000 */
[----:B----4-:R-:W-:-:S04]  /*e210*/  LOP3.LUT R0, R0, 0x1f, RZ, 0xc0, !PT ;  /* 0x0000001f00007812 */ /* 0x010fc800078ec0ff */
[----:B------:R-:W-:-:S13]  /*e220*/  ISETP.NE.AND P0, PT, R0, RZ, PT ;  /* 0x000000ff0000720c */ /* 0x000fda0003f05270 */
[----:B------:R-:W4:Y:S01]  /*e230*/  @!P0 S2R R3, SR_CgaCtaId ;  /* 0x0000000000038919 */ /* 0x000f220000008800 */
[----:B------:R-:W-:-:S04]  /*e240*/  @!P0 MOV R0, 0x400 ;  /* 0x0000040000008802 */ /* 0x000fc80000000f00 */
[----:B----4-:R-:W-:-:S05]  /*e250*/  @!P0 LEA R22, R3, R0, 0x18 ;  /* 0x0000000003168211 */ /* 0x010fca00078ec0ff */
[----:B------:R4:W-:Y:S01]  /*e260*/  @!P0 STS.128 [R22+0x228d0], R16 ;  /* 0x0228d01016008388 */ /* 0x0009e20000000c00 */
[----:B------:R-:W-:Y:S06]  /*e270*/  BAR.ARV 0x5, 0x180 ;  /* 0x0146000000007b1d */ /* 0x000fec0000002000 */
.L_x_497:
[----:B------:R-:W-:Y:S02]  /*e280*/  ULDC UR4, c[0x0][0xc3c] ;  /* 0x00030f0000047ab9 */ /* 0x000fe40000000800 */
[----:B----4-:R-:W-:-:S13]  /*e290*/  ISETP.GE.AND P0, PT, R19, UR4, PT ;  /* 0x0000000413007c0c */ /* 0x010fda000bf06270 */
[----:B------:R-:W-:Y:S05]  /*e2a0*/  @!P0 BRA `(.L_x_509) ;  /* 0xffffffbc00108947 */ /* 0x000fea000383ffff */
[----:B------:R-:W-:Y:S05]  /*e2b0*/  BSYNC B8 ;  /* 0x0000000000087941 */ /* 0x000fea0003800000 */
.L_x_448:
[----:B0-----:R-:W4:Y:S01]  /*e2c0*/  LDL.LU R0, [R1+0x24] ;  /* 0x0000240001007983 */ /* 0x001f220000300800 */
[----:B------:R-:W-:Y:S01]  /*e2d0*/  BSSY B0, `(.L_x_510) ;  /* 0x000000b000007945 */ /* 0x000fe20003800000 */
[----:B------:R-:W0:Y:S01]  /*e2e0*/  S2R R5, SR_CgaCtaId ;  /* 0x0000000000057919 */ /* 0x000e220000008800 */
[----:B----4-:R-:W-:-:S05]  /*e2f0*/  VIADD R0, R0, 0x1 ;  /* 0x0000000100007836 */ /* 0x010fca0000000000 */
[----:B------:R-:W-:-:S04]  /*e300*/  LEA.HI R2, R0, R0, RZ, 0x1 ;  /* 0x0000000000027211 */ /* 0x000fc800078f08ff */
[----:B------:R-:W-:Y:S02]  /*e310*/  LOP3.LUT R3, R2, 0xfffffffe, RZ, 0xc0, !PT ;  /* 0xfffffffe02037812 */ /* 0x000fe400078ec0ff */
[----:B------:R-:W-:-:S03]  /*e320*/  MOV R2, 0x400 ;  /* 0x0000040000027802 */ /* 0x000fc60000000f00 */
[----:B------:R-:W-:Y:S01]  /*e330*/  IMAD.IADD R0, R0, 0x1, -R3 ;  /* 0x0000000100007824 */ /* 0x000fe200078e0a03 */
[----:B0-----:R-:W-:-:S04]  /*e340*/  LEA R7, R5, R2, 0x18 ;  /* 0x0000000205077211 */ /* 0x001fc800078ec0ff */
[----:B------:R-:W-:-:S04]  /*e350*/  SHF.L.U32 R0, R0, 0x1f, RZ ;  /* 0x0000001f00007819 */ /* 0x000fc800000006ff */
[----:B------:R-:W0:Y:S02]  /*e360*/  SYNCS.PHASECHK.TRANS64.TRYWAIT P0, [R7+URZ+0x22820], R0 ;  /* 0x02282000070075a7 */ /* 0x000e24000800017f */
[----:B0-----:R-:W-:Y:S05]  /*e370*/  @!P0 BRA `(.L_x_511) ;  /* 0x0000003800688947 */ /* 0x001fea0003800000 */
.L_x_629:
[----:B------:R-:W-:Y:S05]  /*e380*/  BSYNC B0 ;  /* 0x0000000000007941 */ /* 0x000fea0003800000 */
.L_x_510:
[----:B------:R-:W-:-:S03]  /*e390*/  UMOV UR4, 0xffffffff ;  /* 0xffffffff00047882 */ /* 0x000fc60000000000 */
[----:B------:R-:W-:Y:S05]  /*e3a0*/  BRA.DIV UR4, `(.L_x_512) ;  /* 0x0000003a04707947 */ /* 0x000fea000b800000 */
[----:B0-----:R-:W0:Y:S02]  /*e3b0*/  S2R R0, SR_TID.X ;  /* 0x0000000000007919 */ /* 0x001e240000002100 */
[----:B0-----:R-:W-:-:S04]  /*e3c0*/  SHF.R.U32.HI R0, RZ, 0x5, R0 ;  /* 0x00000005ff007819 */ /* 0x001fc80000011600 */
[----:B------:R-:W-:-:S05]  /*e3d0*/  LOP3.LUT R0, R0, 0x3, RZ, 0xc0, !PT ;  /* 0x0000000300007812 */ /* 0x000fca00078ec0ff */
[----:B------:R0:W4:Y:S02]  /*e3e0*/  SHFL.IDX PT, R14, R0, RZ, 0x1f ;  /* 0x00001fff000e7589 */ /* 0x00012400000e0000 */
.L_x_632:
[----:B----4-:R-:W-:Y:S01]  /*e3f0*/  ISETP.NE.AND P0, PT, R14, RZ, PT ;  /* 0x000000ff0e00720c */ /* 0x010fe20003f05270 */
[----:B------:R-:W-:-:S12]  /*e400*/  BSSY B0, `(.L_x_513) ;  /* 0x0000024000007945 */ /* 0x000fd80003800000 */
[----:B------:R-:W-:Y:S05]  /*e410*/  @P0 BRA `(.L_x_514) ;  /* 0x0000000000880947 */ /* 0x000fea0003800000 */
[----:B------:R-:W-:-:S03]  /*e420*/  UMOV UR4, 0xffffffff ;  /* 0xffffffff00047882 */ /* 0x000fc60000000000 */
[----:B------:R-:W-:Y:S05]  /*e430*/  BRA.DIV UR4, `(.L_x_515) ;  /* 0x0000003a04807947 */ /* 0x000fea000b800000 */
[----:B------:R-:W-:-:S13]  /*e440*/  ELECT P6, URZ, PT ;  /* 0x00000000003f782f */ /* 0x000fda00038c0000 */
.L_x_635:
[----:B------:R-:W-:Y:S05]  /*e450*/  @!P6 BRA `(.L_x_514) ;  /* 0x000000000078e947 */ /* 0x000fea0003800000 */
[----:B------:R-:W-:-:S06]  /*e460*/  ULOP3.LUT UR4, UR37, 0x2, URZ, 0xfc, !UPT ;  /* 0x0000000225047892 */ /* 0x000fcc000f8efc3f */
[----:B0-----:R-:W-:-:S05]  /*e470*/  IMAD.U32 R0, RZ, RZ, UR4 ;  /* 0x00000004ff007e24 */ /* 0x001fca000f8e00ff */
[----:B------:R-:W-:-:S13]  /*e480*/  ISETP.NE.AND P0, PT, R0, 0x3, PT ;  /* 0x000000030000780c */ /* 0x000fda0003f05270 */
[----:B------:R-:W-:Y:S05]  /*e490*/  @!P0 BRA `(.L_x_516) ;  /* 0x0000000000048947 */ /* 0x000fea0003800000 */
[----:B------:R-:W-:Y:S01]  /*e4a0*/  BPT.TRAP 0x1 ;  /* 0x000000040000795c */ /* 0x000fe20000300000 */
.L_x_516:
[----:B------:R-:W-:Y:S01]  /*e4b0*/  IMAD R5, R24, 0x8, R7 ;  /* 0x0000000818057824 */ /* 0x000fe200078e0207 */
[----:B------:R-:W-:Y:S01]  /*e4c0*/  SHF.L.U32 R0, R26, 0x1f, RZ ;  /* 0x0000001f1a007819 */ /* 0x000fe200000006ff */
[----:B------:R-:W-:-:S03]  /*e4d0*/  VIADD R24, R24, 0x1 ;  /* 0x0000000118187836 */ /* 0x000fc60000000000 */
[----:B------:R-:W0:Y:S02]  /*e4e0*/  SYNCS.PHASECHK.TRANS64.TRYWAIT P1, [R5+URZ+0x22840], R0 ;  /* 0x02284000050075a7 */ /* 0x000e24000802017f */
[----:B------:R-:W-:-:S04]  /*e4f0*/  ISETP.NE.AND P2, PT, R24, 0x2, PT ;  /* 0x000000021800780c */ /* 0x000fc80003f45270 */
[----:B------:R-:W-:Y:S01]  /*e500*/  SEL R3, RZ, 0x1, P2 ;  /* 0x00000001ff037807 */ /* 0x000fe20001000000 */
[----:B0-----:R-:W-:Y:S08]  /*e510*/  @!P1 BRA `(.L_x_517) ;  /* 0x0000003800689947 */ /* 0x001ff00003800000 */
.L_x_636:
[----:B------:R-:W-:Y:S02]  /*e520*/  SEL R24, R24, RZ, P2 ;  /* 0x000000ff18187207 */ /* 0x000fe40001000000 */
[----:B------:R-:W-:Y:S01]  /*e530*/  LOP3.LUT R2, R26, R3, RZ, 0x3c, !PT ;  /* 0x000000031a027212 */ /* 0x000fe200078e3cff */
[----:B------:R-:W-:Y:S06]  /*e540*/  @!P0 BRA `(.L_x_518) ;  /* 0x0000000000048947 */ /* 0x000fec0003800000 */
[----:B------:R-:W-:Y:S01]  /*e550*/  BPT.TRAP 0x1 ;  /* 0x000000040000795c */ /* 0x000fe20000300000 */
.L_x_518:
[----:B------:R-:W-:Y:S01]  /*e560*/  IMAD R3, R24, 0x8, R7 ;  /* 0x0000000818037824 */ /* 0x000fe200078e0207 */
[----:B------:R-:W-:-:S04]  /*e570*/  SHF.L.U32 R2, R2, 0x1f, RZ ;  /* 0x0000001f02027819 */ /* 0x000fc800000006ff */
[----:B------:R-:W4:Y:S02]  /*e580*/  SYNCS.PHASECHK.TRANS64.TRYWAIT P1, [R3+URZ+0x22840], R2 ;  /* 0x02284002030075a7 */ /* 0x000f24000802017f */
[----:B----4-:R-:W-:Y:S05]  /*e590*/  @!P1 BRA `(.L_x_519) ;  /* 0x00000038005c9947 */ /* 0x010fea0003800000 */
.L_x_637:
[----:B------:R-:W-:Y:S05]  /*e5a0*/  @!P0 BRA `(.L_x_520) ;  /* 0x0000000000048947 */ /* 0x000fea0003800000 */
[----:B------:R-:W-:Y:S01]  /*e5b0*/  BPT.TRAP 0x1 ;  /* 0x000000040000795c */ /* 0x000fe20000300000 */
.L_x_520:
[----:B------:R-:W5:Y:S02]  /*e5c0*/  SYNCS.PHASECHK.TRANS64.TRYWAIT P1, [R5+URZ+0x22860], R0 ;  /* 0x02286000050075a7 */ /* 0x000f64000802017f */
[----:B-----5:R-:W-:Y:S05]  /*e5d0*/  @!P1 BRA `(.L_x_521) ;  /* 0x0000003800609947 */ /* 0x020fea0003800000 */
.L_x_638:
[----:B------:R-:W-:Y:S05]  /*e5e0*/  @!P0 BRA `(.L_x_522) ;  /* 0x0000000000048947 */ /* 0x000fea0003800000 */
[----:B------:R-:W-:Y:S01]  /*e5f0*/  BPT.TRAP 0x1 ;  /* 0x000000040000795c */ /* 0x000fe20000300000 */
.L_x_522:
[----:B------:R0:W0:Y:S02]  /*e600*/  SYNCS.PHASECHK.TRANS64.TRYWAIT P0, [R3+URZ+0x22860], R2 ;  /* 0x02286002030075a7 */ /* 0x000024000800017f */
[----:B0-----:R-:W-:Y:S05]  /*e610*/  @!P0 NANOSLEEP.SYNCS 0x989680 ;  /* 0x009896800000895d */ /* 0x001fea0003900000 */
[----:B------:R-:W0:Y:S02]  /*e620*/  @!P0 SYNCS.PHASECHK.TRANS64 P0, [R3+URZ+0x22860], R2 ;  /* 0x02286002030085a7 */ /* 0x000e24000800007f */
[----:B0-----:R-:W-:Y:S05]  /*e630*/  @!P0 BRA `(.L_x_522) ;  /* 0xfffffffc00f08947 */ /* 0x001fea000383ffff */
.L_x_514:
[----:B------:R-:W-:Y:S05]  /*e640*/  BSYNC B0 ;  /* 0x0000000000007941 */ /* 0x000fea0003800000 */
.L_x_513:
[----:B------:R-:W-:Y:S05]  /*e650*/  EXIT ;  /* 0x000000000000794d */ /* 0x000fea0003800000 */
.L_x_396:
[----:B0-----:R-:W-:-:S04]  /*e660*/  IMAD.U32 R3, RZ, RZ, UR45 ;  /* 0x0000002dff037e24 */ /* 0x001fc8000f8e00ff */
[----:B------:R0:W1:Y:S03]  /*e670*/  SYNCS.PHASECHK.TRANS64.TRYWAIT P0, [R3+URZ+0x22800], R0 ;  /* 0x02280000030075a7 */ /* 0x000066000800017f */
[----:B-1----:R-:W-:Y:S05]  /*e680*/  @!P0 NANOSLEEP.SYNCS 0x989680 ;  /* 0x009896800000895d */ /* 0x002fea0003900000 */
[----:B------:R-:W1:Y:S02]  /*e690*/  @!P0 SYNCS.PHASECHK.TRANS64 P0, [R3+URZ+0x22800], R0 ;  /* 0x02280000030085a7 */ /* 0x000e64000800007f */
[----:B-1----:R-:W-:Y:S05]  /*e6a0*/  @!P0 BRA `(.L_x_396) ;  /* 0xfffffffc00ec8947 */ /* 0x002fea000383ffff */
[----:B------:R-:W-:Y:S05]  /*e6b0*/  BRA `(.L_x_523) ;  /* 0xffffff3000547947 */ /* 0x000fea000383ffff */
.L_x_400:
[----:B-1----:R-:W-:-:S04]  /*e6c0*/  MOV R3, UR22 ;  /* 0x0000001600037c02 */ /* 0x002fc80008000f00 */
[----:B------:R1:W2:Y:S03]  /*e6d0*/  SYNCS.PHASECHK.TRANS64.TRYWAIT P1, [R3+URZ+0x22830], R8 ;  /* 0x02283008030075a7 */ /* 0x0002a6000802017f */
[----:B--2---:R-:W-:Y:S05]  /*e6e0*/  @!P1 NANOSLEEP.SYNCS 0x989680 ;  /* 0x009896800000995d */ /* 0x004fea0003900000 */
[----:B------:R-:W2:Y:S02]  /*e6f0*/  @!P1 SYNCS.PHASECHK.TRANS64 P1, [R3+URZ+0x22830], R8 ;  /* 0x02283008030095a7 */ /* 0x000ea4000802007f */
[----:B--2---:R-:W-:Y:S05]  /*e700*/  @!P1 BRA `(.L_x_400) ;  /* 0xfffffffc00ec9947 */ /* 0x004fea000383ffff */
[----:B------:R-:W-:Y:S05]  /*e710*/  BRA `(.L_x_399) ;  /* 0xffffff3000787947 */ /* 0x000fea000383ffff */
.L_x_405:
[----:B---3--:R-:W-:-:S04]  /*e720*/  IMAD.U32 R9, RZ, RZ, UR22 ;  /* 0x00000016ff097e24 */ /* 0x008fc8000f8e00ff */
[----:B------:R3:W4:Y:S03]  /*e730*/  SYNCS.PHASECHK.TRANS64.TRYWAIT P1, [R9+URZ+0x22850], R8 ;  /* 0x02285008090075a7 */ /* 0x000726000802017f */
[----:B----4-:R-:W-:Y:S05]  /*e740*/  @!P1 NANOSLEEP.SYNCS 0x989680 ;  /* 0x009896800000995d */ /* 0x010fea0003900000 */
[----:B------:R-:W4:Y:S02]  /*e750*/  @!P1 SYNCS.PHASECHK.TRANS64 P1, [R9+URZ+0x22850], R8 ;  /* 0x02285008090095a7 */ /* 0x000f24000802007f */
[----:B----4-:R-:W-:Y:S05]  /*e760*/  @!P1 BRA `(.L_x_405) ;  /* 0xfffffffc00ec9947 */ /* 0x010fea000383ffff */
[----:B------:R-:W-:Y:S05]  /*e770*/  BRA `(.L_x_404) ;  /* 0xffffff4c006c7947 */ /* 0x000fea000383ffff */
.L_x_411:
[----:B-1----:R-:W-:-:S04]  /*e780*/  IMAD.U32 R0, RZ, RZ, UR24 ;  /* 0x00000018ff007e24 */ /* 0x002fc8000f8e00ff */
[----:B------:R1:W2:Y:S03]  /*e790*/  SYNCS.PHASECHK.TRANS64.TRYWAIT P2, [R0+URZ+0x22830], R7 ;  /* 0x02283007000075a7 */ /* 0x0002a6000804017f */
[----:B--2---:R-:W-:Y:S05]  /*e7a0*/  @!P2 NANOSLEEP.SYNCS 0x989680 ;  /* 0x009896800000a95d */ /* 0x004fea0003900000 */
[----:B------:R-:W2:Y:S02]  /*e7b0*/  @!P2 SYNCS.PHASECHK.TRANS64 P2, [R0+URZ+0x22830], R7 ;  /* 0x022830070000a5a7 */ /* 0x000ea4000804007f */
[----:B--2---:R-:W-:Y:S05]  /*e7c0*/  @!P2 BRA `(.L_x_411) ;  /* 0xfffffffc00eca947 */ /* 0x004fea000383ffff */
[----:B------:R-:W-:Y:S05]  /*e7d0*/  BRA `(.L_x_410) ;  /* 0xffffff5000887947 */ /* 0x000fea000383ffff */
.L_x_416:
[----:B-1----:R-:W-:-:S04]  /*e7e0*/  IMAD.U32 R10, RZ, RZ, UR24 ;  /* 0x00000018ff0a7e24 */ /* 0x002fc8000f8e00ff */
[----:B------:R1:W2:Y:S03]  /*e7f0*/  SYNCS.PHASECHK.TRANS64.TRYWAIT P2, [R10+URZ+0x22850], R7 ;  /* 0x022850070a0075a7 */ /* 0x0002a6000804017f */
[----:B--2---:R-:W-:Y:S05]  /*e800*/  @!P2 NANOSLEEP.SYNCS 0x989680 ;  /* 0x009896800000a95d */ /* 0x004fea0003900000 */
[----:B------:R-:W2:Y:S02]  /*e810*/  @!P2 SYNCS.PHASECHK.TRANS64 P2, [R10+URZ+0x22850], R7 ;  /* 0x022850070a00a5a7 */ /* 0x000ea4000804007f */
[----:B--2---:R-:W-:Y:S05]  /*e820*/  @!P2 BRA `(.L_x_416) ;  /* 0xfffffffc00eca947 */ /* 0x004fea000383ffff */
[----:B------:R-:W-:Y:S05]  /*e830*/  BRA `(.L_x_415) ;  /* 0xffffff70002c7947 */ /* 0x000fea000383ffff */
.L_x_460:
[----:B------:R-:W-:Y:S01]  /*e840*/  SHF.R.U32.HI R9, RZ, 0x5, R21 ;  /* 0x00000005ff097819 */ /* 0x000fe20000011615 */
[----:B------:R-:W-:Y:S01]  /*e850*/  BSSY B0, `(.L_x_524) ;  /* 0x0000009000007945 */ /* 0x000fe20003800000 */
[----:B------:R-:W-:Y:S02]  /*e860*/  IMAD.MOV.U32 R12, RZ, RZ, RZ ;  /* 0x000000ffff0c7224 */ /* 0x000fe400078e00ff */
[----:B------:R-:W-:Y:S01]  /*e870*/  LOP3.LUT R9, R9, 0x3, RZ, 0xc0, !PT ;  /* 0x0000000309097812 */ /* 0x000fe200078ec0ff */
[----:B------:R-:W-:Y:S02]  /*e880*/  IMAD.MOV.U32 R11, RZ, RZ, 0x1f ;  /* 0x0000001fff0b7424 */ /* 0x000fe400078e00ff */
[----:B------:R-:W-:Y:S02]  /*e890*/  IMAD.MOV.U32 R15, RZ, RZ, -0x1 ;  /* 0xffffffffff0f7424 */ /* 0x000fe400078e00ff */
[----:B------:R-:W-:-:S07]  /*e8a0*/  IMAD.MOV.U32 R13, RZ, RZ, R9 ;  /* 0x000000ffff0d7224 */ /* 0x000fce00078e0009 */
[----:B0----5:R-:W-:Y:S05]  /*e8b0*/  WARPSYNC.COLLECTIVE R15, `(.L_x_525) ;  /* 0x000000000f087348 */ /* 0x021fea0003c00000 */
[----:B------:R1:W2:Y:S02]  /*e8c0*/  SHFL.IDX P6, R14, R13, R12, R11 ;  /* 0x0000000c0d0e7389 */ /* 0x0002a400000c000b */
[----:B012--5:R-:W-:Y:S01]  /*e8d0*/  ENDCOLLECTIVE ;  /* 0x000000000000791b */ /* 0x027fe20003800000 */
.L_x_525:
[----:B------:R-:W-:Y:S05]  /*e8e0*/  BSYNC B0 ;  /* 0x0000000000007941 */ /* 0x000fea0003800000 */
.L_x_524:
[----:B------:R-:W-:Y:S05]  /*e8f0*/  BRA `(.L_x_526) ;  /* 0xffffffc000cc7947 */ /* 0x000fea000383ffff */
.L_x_463:
[----:B0-----:R0:W1:Y:S02]  /*e900*/  SYNCS.PHASECHK.TRANS64.TRYWAIT P0, [R33+URZ+0x22840], R0 ;  /* 0x02284000210075a7 */ /* 0x001064000800017f */
[----:B-1----:R-:W-:Y:S05]  /*e910*/  @!P0 NANOSLEEP.SYNCS 0x989680 ;  /* 0x009896800000895d */ /* 0x002fea0003900000 */
[----:B------:R-:W1:Y:S02]  /*e920*/  @!P0 SYNCS.PHASECHK.TRANS64 P0, [R33+URZ+0x22840], R0 ;  /* 0x02284000210085a7 */ /* 0x000e64000800007f */
[----:B-1----:R-:W-:Y:S05]  /*e930*/  @!P0 BRA `(.L_x_463) ;  /* 0xfffffffc00f08947 */ /* 0x002fea000383ffff */
[----:B------:R-:W-:Y:S05]  /*e940*/  BRA `(.L_x_527) ;  /* 0xffffffc000f87947 */ /* 0x000fea000383ffff */
.L_x_464:
        /* <DEDUP_REMOVED lines=8> */
.L_x_529:
[----:B------:R-:W-:Y:S05]  /*e9d0*/  BSYNC B0 ;  /* 0x0000000000007941 */ /* 0x000fea0003800000 */
.L_x_528:
[----:B------:R-:W-:Y:S02]  /*e9e0*/  IMAD.MOV.U32 R13, RZ, RZ, R0 ;  /* 0x000000ffff0d7224 */ /* 0x000fe400078e0000 */
[----:B------:R-:W-:Y:S02]  /*e9f0*/  IMAD.MOV.U32 R12, RZ, RZ, RZ ;  /* 0x000000ffff0c7224 */ /* 0x000fe400078e00ff */
[----:B------:R-:W-:Y:S02]  /*ea00*/  IMAD.MOV.U32 R11, RZ, RZ, 0x181f ;  /* 0x0000181fff0b7424 */ /* 0x000fe400078e00ff */
[----:B------:R-:W-:Y:S02]  /*ea10*/  IMAD.MOV.U32 R15, RZ, RZ, -0x1 ;  /* 0xffffffffff0f7424 */ /* 0x000fe400078e00ff */
[----:B------:R-:W-:Y:S02]  /*ea20*/  IMAD.MOV.U32 R2, RZ, RZ, R14 ;  /* 0x000000ffff027224 */ /* 0x000fe400078e000e */
[----:B------:R-:W-:-:S07]  /*ea30*/  @P0 IMAD R7, R5, 0x2, R22 ;  /* 0x0000000205070824 */ /* 0x000fce00078e0216 */
[----:B------:R-:W-:Y:S05]  /*ea40*/  WARPSYNC.COLLECTIVE R15, `(.L_x_530) ;  /* 0x000000000f087348 */ /* 0x000fea0003c00000 */
[----:B------:R0:W1:Y:S02]  /*ea50*/  SHFL.IDX P6, R14, R13, R12, R11 ;  /* 0x0000000c0d0e7389 */ /* 0x00006400000c000b */
[----:B01----:R-:W-:Y:S01]  /*ea60*/  ENDCOLLECTIVE ;  /* 0x000000000000791b */ /* 0x003fe20003800000 */
.L_x_530:
[----:B------:R-:W-:Y:S01]  /*ea70*/  MOV R13, R4 ;  /* 0x00000004000d7202 */ /* 0x000fe20000000f00 */
[----:B------:R-:W-:Y:S02]  /*ea80*/  IMAD.MOV.U32 R12, RZ, RZ, 0x1 ;  /* 0x00000001ff0c7424 */ /* 0x000fe400078e00ff */
[----:B------:R-:W-:-:S07]  /*ea90*/  IMAD.MOV.U32 R3, RZ, RZ, R14 ;  /* 0x000000ffff037224 */ /* 0x000fce00078e000e */
[----:B------:R-:W-:Y:S05]  /*eaa0*/  WARPSYNC.COLLECTIVE R15, `(.L_x_531) ;  /* 0x000000000f087348 */ /* 0x000fea0003c00000 */
[----:B------:R0:W1:Y:S02]  /*eab0*/  SHFL.IDX P6, R14, R13, R12, R11 ;  /* 0x0000000c0d0e7389 */ /* 0x00006400000c000b */
[----:B01----:R-:W-:Y:S01]  /*eac0*/  ENDCOLLECTIVE ;  /* 0x000000000000791b */ /* 0x003fe20003800000 */
.L_x_531:
[----:B------:R-:W-:-:S05]  /*ead0*/  @P0 LEA R3, P1, R9, R3, 0x1 ;  /* 0x0000000309030211 */ /* 0x000fca00078208ff */
[----:B------:R-:W-:-:S05]  /*eae0*/  @P0 IMAD.X R2, RZ, RZ, R2, P1 ;  /* 0x000000ffff020224 */ /* 0x000fca00008e0602 */
[----:B------:R-:W-:Y:S01]  /*eaf0*/  @P0 LOP3.LUT R3, R3, R2, RZ, 0x3c, !PT ;  /* 0x0000000203030212 */ /* 0x000fe200078e3cff */
[----:B------:R-:W-:-:S03]  /*eb00*/  IMAD.MOV.U32 R13, RZ, RZ, R0 ;  /* 0x000000ffff0d7224 */ /* 0x000fc600078e0000 */
[----:B------:R-:W-:-:S04]  /*eb10*/  @P0 LOP3.LUT R2, R3, R2, RZ, 0x3c, !PT ;  /* 0x0000000203020212 */ /* 0x000fc800078e3cff */
[----:B------:R-:W-:-:S05]  /*eb20*/  @P0 LOP3.LUT R3, R3, R2, RZ, 0x3c, !PT ;  /* 0x0000000203030212 */ /* 0x000fca00078e3cff */
[----:B------:R-:W-:Y:S01]  /*eb30*/  @!PT LDS RZ, [RZ] ;  /* 0x00000000fffff984 */ /* 0x000fe20000000800 */
[----:B------:R-:W-:Y:S01]  /*eb40*/  @!PT LDS RZ, [RZ] ;  /* 0x00000000fffff984 */ /* 0x000fe20000000800 */
[----:B------:R-:W-:Y:S01]  /*eb50*/  @!PT LDS RZ, [RZ] ;  /* 0x00000000fffff984 */ /* 0x000fe20000000800 */
[----:B------:R0:W-:Y:S01]  /*eb60*/  @P0 LDGSTS.E.BYPASS.LTC128B.128 [R7+0x1c400], desc[UR50][R2.64], !P2 ;  /* 0x1c40000002070fae */ /* 0x0001e2000d101d72 */
[----:B------:R-:W-:Y:S01]  /*eb70*/  ISETP.GE.AND P0, PT, R32, 0x11, PT ;  /* 0x000000112000780c */ /* 0x000fe20003f06270 */
[----:B0-----:R-:W-:-:S12]  /*eb80*/  IMAD.MOV.U32 R2, RZ, RZ, R14 ;  /* 0x000000ffff027224 */ /* 0x001fd800078e000e */
[----:B------:R-:W-:Y:S05]  /*eb90*/  WARPSYNC.COLLECTIVE R15, `(.L_x_532) ;  /* 0x000000000f087348 */ /* 0x000fea0003c00000 */
[----:B------:R0:W1:Y:S02]  /*eba0*/  SHFL.IDX P6, R14, R13, R12, R11 ;  /* 0x0000000c0d0e7389 */ /* 0x00006400000c000b */
[----:B01----:R-:W-:Y:S01]  /*ebb0*/  ENDCOLLECTIVE ;  /* 0x000000000000791b */ /* 0x003fe20003800000 */
.L_x_532:
[----:B------:R-:W-:Y:S02]  /*ebc0*/  @P0 IMAD R7, R5, 0x2, R22 ;  /* 0x0000000205070824 */ /* 0x000fe400078e0216 */
[----:B------:R-:W-:Y:S02]  /*ebd0*/  IMAD.MOV.U32 R13, RZ, RZ, R4 ;  /* 0x000000ffff0d7224 */ /* 0x000fe400078e0004 */
[----:B------:R-:W-:Y:S02]  /*ebe0*/  IMAD.MOV.U32 R12, RZ, RZ, 0x2 ;  /* 0x00000002ff0c7424 */ /* 0x000fe400078e00ff */
[----:B------:R-:W-:-:S07]  /*ebf0*/  IMAD.MOV.U32 R3, RZ, RZ, R14 ;  /* 0x000000ffff037224 */ /* 0x000fce00078e000e */
[----:B------:R-:W-:Y:S05]  /*ec00*/  WARPSYNC.COLLECTIVE R15, `(.L_x_533) ;  /* 0x000000000f087348 */ /* 0x000fea0003c00000 */
[----:B------:R0:W1:Y:S02]  /*ec10*/  SHFL.IDX P6, R14, R13, R12, R11 ;  /* 0x0000000c0d0e7389 */ /* 0x00006400000c000b */
[----:B01----:R-:W-:Y:S01]  /*ec20*/  ENDCOLLECTIVE ;  /* 0x000000000000791b */ /* 0x003fe20003800000 */
.L_x_533:
[----:B------:R-:W-:-:S05]  /*ec30*/  @P0 LEA R3, P1, R9, R3, 0x1 ;  /* 0x0000000309030211 */ /* 0x000fca00078208ff */
[----:B------:R-:W-:-:S05]  /*ec40*/  @P0 IMAD.X R2, RZ, RZ, R2, P1 ;  /* 0x000000ffff020224 */ /* 0x000fca00008e0602 */
[----:B------:R-:W-:Y:S02]  /*ec50*/  @P0 LOP3.LUT R3, R3, R2, RZ, 0x3c, !PT ;  /* 0x0000000203030212 */ /* 0x000fe400078e3cff */
[----:B------:R-:W-:Y:S02]  /*ec60*/  MOV R13, R0 ;  /* 0x00000000000d7202 */ /* 0x000fe40000000f00 */
        /* <DEDUP_REMOVED lines=11> */
.L_x_534:
[----:B------:R-:W-:Y:S02]  /*ed20*/  @P0 IMAD R7, R5, 0x2, R22 ;  /* 0x0000000205070824 */ /* 0x000fe400078e0216 */
[----:B------:R-:W-:Y:S02]  /*ed30*/  IMAD.MOV.U32 R13, RZ, RZ, R4 ;  /* 0x000000ffff0d7224 */ /* 0x000fe400078e0004 */
[----:B------:R-:W-:Y:S02]  /*ed40*/  IMAD.MOV.U32 R12, RZ, RZ, 0x3 ;  /* 0x00000003ff0c7424 */ /* 0x000fe400078e00ff */
[----:B------:R-:W-:-:S07]  /*ed50*/  IMAD.MOV.U32 R3, RZ, RZ, R14 ;  /* 0x000000ffff037224 */ /* 0x000fce00078e000e */
[----:B------:R-:W-:Y:S05]  /*ed60*/  WARPSYNC.COLLECTIVE R15, `(.L_x_535) ;  /* 0x000000000f087348 */ /* 0x000fea0003c00000 */
[----:B------:R0:W1:Y:S02]  /*ed70*/  SHFL.IDX P6, R14, R13, R12, R11 ;  /* 0x0000000c0d0e7389 */ /* 0x00006400000c000b */
[----:B01----:R-:W-:Y:S01]  /*ed80*/  ENDCOLLECTIVE ;  /* 0x000000000000791b */ /* 0x003fe20003800000 */
.L_x_535:
        /* <DEDUP_REMOVED lines=15> */
.L_x_536:
[----:B------:R-:W-:Y:S01]  /*ee80*/  @P0 LEA R7, R5, R22, 0x1 ;  /* 0x0000001605070211 */ /* 0x000fe200078e08ff */
[----:B------:R-:W-:Y:S02]  /*ee90*/  IMAD.MOV.U32 R13, RZ, RZ, R4 ;  /* 0x000000ffff0d7224 */ /* 0x000fe400078e0004 */
[----:B------:R-:W-:Y:S02]  /*eea0*/  IMAD.MOV.U32 R12, RZ, RZ, 0x4 ;  /* 0x00000004ff0c7424 */ /* 0x000fe400078e00ff */
[----:B------:R-:W-:-:S07]  /*eeb0*/  IMAD.MOV.U32 R3, RZ, RZ, R14 ;  /* 0x000000ffff037224 */ /* 0x000fce00078e000e */
[----:B------:R-:W-:Y:S05]  /*eec0*/  WARPSYNC.COLLECTIVE R15, `(.L_x_537) ;  /* 0x000000000f087348 */ /* 0x000fea0003c00000 */
[----:B------:R0:W1:Y:S02]  /*eed0*/  SHFL.IDX P6, R14, R13, R12, R11 ;  /* 0x0000000c0d0e7389 */ /* 0x00006400000c000b */
[----:B01----:R-:W-:Y:S01]  /*eee0*/  ENDCOLLECTIVE ;  /* 0x000000000000791b */ /* 0x003fe20003800000 */
.L_x_537:
        /* <DEDUP_REMOVED lines=15> */
.L_x_538:
[----:B------:R-:W-:Y:S02]  /*efe0*/  @P0 IMAD R7, R5, 0x2, R22 ;  /* 0x0000000205070824 */ /* 0x000fe400078e0216 */
[----:B------:R-:W-:Y:S02]  /*eff0*/  IMAD.MOV.U32 R13, RZ, RZ, R4 ;  /* 0x000000ffff0d7224 */ /* 0x000fe400078e0004 */
[----:B------:R-:W-:Y:S02]  /*f000*/  IMAD.MOV.U32 R12, RZ, RZ, 0x5 ;  /* 0x00000005ff0c7424 */ /* 0x000fe400078e00ff */
[----:B------:R-:W-:-:S07]  /*f010*/  IMAD.MOV.U32 R3, RZ, RZ, R14 ;  /* 0x000000ffff037224 */ /* 0x000fce00078e000e */
[----:B------:R-:W-:Y:S05]  /*f020*/  WARPSYNC.COLLECTIVE R15, `(.L_x_539) ;  /* 0x000000000f087348 */ /* 0x000fea0003c00000 */
[----:B------:R0:W1:Y:S02]  /*f030*/  SHFL.IDX P6, R14, R13, R12, R11 ;  /* 0x0000000c0d0e7389 */ /* 0x00006400000c000b */
[----:B01----:R-:W-:Y:S01]  /*f040*/  ENDCOLLECTIVE ;  /* 0x000000000000791b */ /* 0x003fe20003800000 */
.L_x_539:
[----:B------:R-:W-:-:S05]  /*f050*/  @P0 LEA R3, P1, R9, R3, 0x1 ;  /* 0x0000000309030211 */ /* 0x000fca00078208ff */
[----:B------:R-:W-:-:S05]  /*f060*/  @P0 IMAD.X R2, RZ, RZ, R2, P1 ;  /* 0x000000ffff020224 */ /* 0x000fca00008e0602 */
[----:B------:R-:W-:Y:S01]  /*f070*/  @P0 LOP3.LUT R3, R3, R2, RZ, 0x3c, !PT ;  /* 0x0000000203030212 */ /* 0x000fe200078e3cff */
[----:B------:R-:W-:-:S03]  /*f080*/  IMAD.MOV.U32 R13, RZ, RZ, R0 ;  /* 0x000000ffff0d7224 */ /* 0x000fc600078e0000 */
[----:B------:R-:W-:-:S04]  /*f090*/  @P0 LOP3.LUT R2, R3, R2, RZ, 0x3c, !PT ;  /* 0x0000000203020212 */ /* 0x000fc800078e3cff */
[----:B------:R-:W-:Y:S02]  /*f0a0*/  @P0 LOP3.LUT R3, R3, R2, RZ, 0x3c, !PT ;  /* 0x0000000203030212 */ /* 0x000fe400078e3cff */
[----:B------:R-:W-:-:S07]  /*f0b0*/  MOV R4, R14 ;  /* 0x0000000e00047202 */ /* 0x000fce0000000f00 */
[----:B------:R-:W-:Y:S05]  /*f0c0*/  WARPSYNC.COLLECTIVE R15, `(.L_x_540) ;  /* 0x000000000f087348 */ /* 0x000fea0003c00000 */
[----:B------:R0:W1:Y:S02]  /*f0d0*/  SHFL.IDX P6, R14, R13, R12, R11 ;  /* 0x0000000c0d0e7389 */ /* 0x00006400000c000b */
[----:B01----:R-:W-:Y:S01]  /*f0e0*/  ENDCOLLECTIVE ;  /* 0x000000000000791b */ /* 0x003fe20003800000 */
.L_x_540:
[----:B------:R-:W-:Y:S01]  /*f0f0*/  @!PT LDS RZ, [RZ] ;  /* 0x00000000fffff984 */ /* 0x000fe20000000800 */
[----:B------:R-:W-:Y:S01]  /*f100*/  @!PT LDS RZ, [RZ] ;  /* 0x00000000fffff984 */ /* 0x000fe20000000800 */
[----:B------:R-:W-:Y:S01]  /*f110*/  @!PT LDS RZ, [RZ] ;  /* 0x00000000fffff984 */ /* 0x000fe20000000800 */
[----:B------:R0:W-:Y:S01]  /*f120*/  @P0 LDGSTS.E.BYPASS.LTC128B.128 [R7+0x1e400], desc[UR50][R2.64], !P2 ;  /* 0x1e40000002070fae */ /* 0x0001e2000d101d72 */
[----:B------:R-:W-:Y:S01]  /*f130*/  IMAD.MOV.U32 R0, RZ, RZ, R14 ;  /* 0x000000ffff007224 */ /* 0x000fe200078e000e */
[----:B------:R-:W-:Y:S06]  /*f140*/  BRA `(.L_x_541) ;  /* 0xffffffc000647947 */ /* 0x000fec000383ffff */
.L_x_469:
[----:B------:R-:W-:Y:S01]  /*f150*/  IMAD.MOV.U32 R13, RZ, RZ, R4 ;  /* 0x000000ffff0d7224 */ /* 0x000fe200078e0004 */
[----:B------:R-:W-:Y:S01]  /*f160*/  IADD3 R17, R9, R17, RZ ;  /* 0x0000001109117210 */ /* 0x000fe20007ffe0ff */
[----:B------:R-:W-:Y:S02]  /*f170*/  IMAD.MOV.U32 R12, RZ, RZ, RZ ;  /* 0x000000ffff0c7224 */ /* 0x000fe400078e00ff */
[----:B------:R-:W-:Y:S02]  /*f180*/  IMAD.MOV.U32 R11, RZ, RZ, 0x181f ;  /* 0x0000181fff0b7424 */ /* 0x000fe400078e00ff */
[----:B------:R-:W-:Y:S02]  /*f190*/  IMAD.MOV.U32 R15, RZ, RZ, -0x1 ;  /* 0xffffffffff0f7424 */ /* 0x000fe400078e00ff */
[----:B-----5:R-:W-:Y:S02]  /*f1a0*/  IMAD R5, R10, R7, RZ ;  /* 0x000000070a057224 */ /* 0x020fe400078e02ff */
[----:B------:R-:W-:-:S07]  /*f1b0*/  VIADD R6, R17, 0x10 ;  /* 0x0000001011067836 */ /* 0x000fce0000000000 */
[----:B-1----:R-:W-:Y:S05]  /*f1c0*/  WARPSYNC.COLLECTIVE R15, `(.L_x_542) ;  /* 0x000000000f087348 */ /* 0x002fea0003c00000 */
[----:B------:R0:W2:Y:S02]  /*f1d0*/  SHFL.IDX P6, R14, R13, R12, R11 ;  /* 0x0000000c0d0e7389 */ /* 0x0000a400000c000b */
[----:B012---:R-:W-:Y:S01]  /*f1e0*/  ENDCOLLECTIVE ;  /* 0x000000000000791b */ /* 0x007fe20003800000 */
.L_x_542:
[----:B------:R-:W-:Y:S01]  /*f1f0*/  ISETP.GE.AND P0, PT, R17, R5, PT ;  /* 0x000000051100720c */ /* 0x000fe20003f06270 */
[----:B------:R-:W-:Y:S02]  /*f200*/  IMAD.MOV.U32 R13, RZ, RZ, R0 ;  /* 0x000000ffff0d7224 */ /* 0x000fe400078e0000 */
[----:B------:R-:W-:-:S10]  /*f210*/  IMAD.MOV.U32 R2, RZ, RZ, R14 ;  /* 0x000000ffff027224 */ /* 0x000fd400078e000e */
[----:B------:R-:W-:Y:S05]  /*f220*/  WARPSYNC.COLLECTIVE R15, `(.L_x_543) ;  /* 0x000000000f087348 */ /* 0x000fea0003c00000 */
[----:B------:R0:W1:Y:S02]  /*f230*/  SHFL.IDX P6, R14, R13, R12, R11 ;  /* 0x0000000c0d0e7389 */ /* 0x00006400000c000b */
[----:B01----:R-:W-:Y:S01]  /*f240*/  ENDCOLLECTIVE ;  /* 0x000000000000791b */ /* 0x003fe20003800000 */
.L_x_543:
[----:B------:R-:W-:Y:S02]  /*f250*/  IMAD.MOV.U32 R13, RZ, RZ, R4 ;  /* 0x000000ffff0d7224 */ /* 0x000fe400078e0004 */
[----:B------:R-:W-:Y:S02]  /*f260*/  IMAD.MOV.U32 R12, RZ, RZ, 0x1 ;  /* 0x00000001ff0c7424 */ /* 0x000fe400078e00ff */
[----:B------:R-:W-:-:S07]  /*f270*/  IMAD.MOV.U32 R3, RZ, RZ, R14 ;  /* 0x000000ffff037224 */ /* 0x000fce00078e000e */
[----:B------:R-:W-:Y:S05]  /*f280*/  WARPSYNC.COLLECTIVE R15, `(.L_x_544) ;  /* 0x000000000f087348 */ /* 0x000fea0003c00000 */
[----:B------:R0:W1:Y:S02]  /*f290*/  SHFL.IDX P6, R14, R13, R12, R11 ;  /* 0x0000000c0d0e7389 */ /* 0x00006400000c000b */
[----:B01----:R-:W-:Y:S01]  /*f2a0*/  ENDCOLLECTIVE ;  /* 0x000000000000791b */ /* 0x003fe20003800000 */
.L_x_544:
[----:B------:R-:W-:-:S05]  /*f2b0*/  @!P0 LEA R3, P2, R8, R3, 0x1 ;  /* 0x0000000308038211 */ /* 0x000fca00078408ff */
[----:B------:R-:W-:-:S05]  /*f2c0*/  @!P0 IMAD.X R2, RZ, RZ, R2, P2 ;  /* 0x000000ffff028224 */ /* 0x000fca00010e0602 */
[----:B------:R-:W-:Y:S01]  /*f2d0*/  @!P0 LOP3.LUT R3, R3, R2, RZ, 0x3c, !PT ;  /* 0x0000000203038212 */ /* 0x000fe200078e3cff */
[----:B------:R-:W-:-:S03]  /*f2e0*/  IMAD.MOV.U32 R13, RZ, RZ, R0 ;  /* 0x000000ffff0d7224 */ /* 0x000fc600078e0000 */
[----:B------:R-:W-:-:S04]  /*f2f0*/  @!P0 LOP3.LUT R2, R3, R2, RZ, 0x3c, !PT ;  /* 0x0000000203028212 */ /* 0x000fc800078e3cff */
[----:B------:R-:W-:-:S05]  /*f300*/  @!P0 LOP3.LUT R3, R3, R2, RZ, 0x3c, !PT ;  /* 0x0000000203038212 */ /* 0x000fca00078e3cff */
[----:B------:R-:W-:Y:S01]  /*f310*/  @!PT LDS RZ, [RZ] ;  /* 0x00000000fffff984 */ /* 0x000fe20000000800 */
[----:B------:R-:W-:Y:S01]  /*f320*/  @!PT LDS RZ, [RZ] ;  /* 0x00000000fffff984 */ /* 0x000fe20000000800 */
[----:B------:R-:W-:Y:S01]  /*f330*/  @!PT LDS RZ, [RZ] ;  /* 0x00000000fffff984 */ /* 0x000fe20000000800 */
[----:B------:R0:W-:Y:S01]  /*f340*/  @!P0 LDGSTS.E.BYPASS.LTC128B.128 [R37+0x18400], desc[UR50][R2.64], !P1 ;  /* 0x1840000002258fae */ /* 0x0001e2000c901d72 */
[----:B------:R-:W-:Y:S01]  /*f350*/  ISETP.GE.AND P0, PT, R6, R5, PT ;  /* 0x000000050600720c */ /* 0x000fe20003f06270 */
[----:B0-----:R-:W-:-:S12]  /*f360*/  IMAD.MOV.U32 R2, RZ, RZ, R14 ;  /* 0x000000ffff027224 */ /* 0x001fd800078e000e */
[----:B------:R-:W-:Y:S05]  /*f370*/  WARPSYNC.COLLECTIVE R15, `(.L_x_545) ;  /* 0x000000000f087348 */ /* 0x000fea0003c00000 */
[----:B------:R0:W1:Y:S02]  /*f380*/  SHFL.IDX P6, R14, R13, R12, R11 ;  /* 0x0000000c0d0e7389 */ /* 0x00006400000c000b */
[----:B01----:R-:W-:Y:S01]  /*f390*/  ENDCOLLECTIVE ;  /* 0x000000000000791b */ /* 0x003fe20003800000 */
.L_x_545:
[----:B------:R-:W-:Y:S01]  /*f3a0*/  MOV R13, R4 ;  /* 0x00000004000d7202 */ /* 0x000fe20000000f00 */
[----:B------:R-:W-:Y:S02]  /*f3b0*/  IMAD.MOV.U32 R12, RZ, RZ, 0x2 ;  /* 0x00000002ff0c7424 */ /* 0x000fe400078e00ff */
[----:B------:R-:W-:-:S07]  /*f3c0*/  IMAD.MOV.U32 R3, RZ, RZ, R14 ;  /* 0x000000ffff037224 */ /* 0x000fce00078e000e */
[----:B------:R-:W-:Y:S05]  /*f3d0*/  WARPSYNC.COLLECTIVE R15, `(.L_x_546) ;  /* 0x000000000f087348 */ /* 0x000fea0003c00000 */
[----:B------:R0:W1:Y:S02]  /*f3e0*/  SHFL.IDX P6, R14, R13, R12, R11 ;  /* 0x0000000c0d0e7389 */ /* 0x00006400000c000b */
[----:B01----:R-:W-:Y:S01]  /*f3f0*/  ENDCOLLECTIVE ;  /* 0x000000000000791b */ /* 0x003fe20003800000 */
.L_x_546:
        /* <DEDUP_REMOVED lines=9> */
[----:B------:R0:W-:Y:S02]  /*f490*/  @!P0 LDGSTS.E.BYPASS.LTC128B.128 [R37+0x18c00], desc[UR50][R2.64], !P1 ;  /* 0x18c0000002258fae */ /* 0x0001e4000c901d72 */
[----:B0-----:R-:W-:-:S05]  /*f4a0*/  VIADD R2, R17, 0x20 ;  /* 0x0000002011027836 */ /* 0x001fca0000000000 */
[----:B------:R-:W-:Y:S01]  /*f4b0*/  ISETP.GE.AND P0, PT, R2, R5, PT ;  /* 0x000000050200720c */ /* 0x000fe20003f06270 */
[----:B------:R-:W-:-:S12]  /*f4c0*/  IMAD.MOV.U32 R2, RZ, RZ, R14 ;  /* 0x000000ffff027224 */ /* 0x000fd800078e000e */
[----:B------:R-:W-:Y:S05]  /*f4d0*/  WARPSYNC.COLLECTIVE R15, `(.L_x_547) ;  /* 0x000000000f087348 */ /* 0x000fea0003c00000 */
[----:B------:R0:W1:Y:S02]  /*f4e0*/  SHFL.IDX P6, R14, R13, R12, R11 ;  /* 0x0000000c0d0e7389 */ /* 0x00006400000c000b */
[----:B01----:R-:W-:Y:S01]  /*f4f0*/  ENDCOLLECTIVE ;  /* 0x000000000000791b */ /* 0x003fe20003800000 */
.L_x_547:
[----:B------:R-:W-:Y:S02]  /*f500*/  IMAD.MOV.U32 R13, RZ, RZ, R4 ;  /* 0x000000ffff0d7224 */ /* 0x000fe400078e0004 */
[----:B------:R-:W-:Y:S02]  /*f510*/  IMAD.MOV.U32 R12, RZ, RZ, 0x3 ;  /* 0x00000003ff0c7424 */ /* 0x000fe400078e00ff */
[----:B------:R-:W-:-:S07]  /*f520*/  IMAD.MOV.U32 R3, RZ, RZ, R14 ;  /* 0x000000ffff037224 */ /* 0x000fce00078e000e */
[----:B------:R-:W-:Y:S05]  /*f530*/  WARPSYNC.COLLECTIVE R15, `(.L_x_548) ;  /* 0x000000000f087348 */ /* 0x000fea0003c00000 */
[----:B------:R0:W1:Y:S02]  /*f540*/  SHFL.IDX P6, R14, R13, R12, R11 ;  /* 0x0000000c0d0e7389 */ /* 0x00006400000c000b */
[----:B01----:R-:W-:Y:S01]  /*f550*/  ENDCOLLECTIVE ;  /* 0x000000000000791b */ /* 0x003fe20003800000 */
.L_x_548:
[----:B------:R-:W-:-:S05]  /*f560*/  @!P0 LEA R3, P2, R8, R3, 0x1 ;  /* 0x0000000308038211 */ /* 0x000fca00078408ff */
[----:B------:R-:W-:-:S05]  /*f570*/  @!P0 IMAD.X R2, RZ, RZ, R2, P2 ;  /* 0x000000ffff028224 */ /* 0x000fca00010e0602 */
[----:B------:R-:W-:Y:S02]  /*f580*/  @!P0 LOP3.LUT R3, R3, R2, RZ, 0x3c, !PT ;  /* 0x0000000203038212 */ /* 0x000fe400078e3cff */
[----:B------:R-:W-:Y:S02]  /*f590*/  MOV R13, R0 ;  /* 0x00000000000d7202 */ /* 0x000fe40000000f00 */
        /* <DEDUP_REMOVED lines=12> */
.L_x_549:
[----:B------:R-:W-:Y:S02]  /*f660*/  IMAD.MOV.U32 R13, RZ, RZ, R4 ;  /* 0x000000ffff0d7224 */ /* 0x000fe400078e0004 */
[----:B------:R-:W-:Y:S02]  /*f670*/  IMAD.MOV.U32 R12, RZ, RZ, 0x4 ;  /* 0x00000004ff0c7424 */ /* 0x000fe400078e00ff */
[----:B------:R-:W-:-:S07]  /*f680*/  IMAD.MOV.U32 R3, RZ, RZ, R14 ;  /* 0x000000ffff037224 */ /* 0x000fce00078e000e */
[----:B------:R-:W-:Y:S05]  /*f690*/  WARPSYNC.COLLECTIVE R15, `(.L_x_550) ;  /* 0x000000000f087348 */ /* 0x000fea0003c00000 */
[----:B------:R0:W1:Y:S02]  /*f6a0*/  SHFL.IDX P6, R14, R13, R12, R11 ;  /* 0x0000000c0d0e7389 */ /* 0x00006400000c000b */
[----:B01----:R-:W-:Y:S01]  /*f6b0*/  ENDCOLLECTIVE ;  /* 0x000000000000791b */ /* 0x003fe20003800000 */
.L_x_550:
        /* <DEDUP_REMOVED lines=16> */
.L_x_551:
[----:B------:R-:W-:Y:S02]  /*f7c0*/  IMAD.MOV.U32 R13, RZ, RZ, R4 ;  /* 0x000000ffff0d7224 */ /* 0x000fe400078e0004 */
[----:B------:R-:W-:Y:S02]  /*f7d0*/  IMAD.MOV.U32 R12, RZ, RZ, 0x5 ;  /* 0x00000005ff0c7424 */ /* 0x000fe400078e00ff */
[----:B------:R-:W-:-:S07]  /*f7e0*/  IMAD.MOV.U32 R3, RZ, RZ, R14 ;  /* 0x000000ffff037224 */ /* 0x000fce00078e000e */
[----:B------:R-:W-:Y:S05]  /*f7f0*/  WARPSYNC.COLLECTIVE R15, `(.L_x_552) ;  /* 0x000000000f087348 */ /* 0x000fea0003c00000 */
[----:B------:R0:W1:Y:S02]  /*f800*/  SHFL.IDX P6, R14, R13, R12, R11 ;  /* 0x0000000c0d0e7389 */ /* 0x00006400000c000b */
[----:B01----:R-:W-:Y:S01]  /*f810*/  ENDCOLLECTIVE ;  /* 0x000000000000791b */ /* 0x003fe20003800000 */
.L_x_552:
        /* <DEDUP_REMOVED lines=10> */
[----:B0-----:R-:W-:-:S04]  /*f8c0*/  IADD3 R2, R17, 0x50, RZ ;  /* 0x0000005011027810 */ /* 0x001fc80007ffe0ff */
[----:B------:R-:W-:Y:S01]  /*f8d0*/  ISETP.GE.AND P0, PT, R2, R5, PT ;  /* 0x000000050200720c */ /* 0x000fe20003f06270 */
[----:B------:R-:W-:-:S12]  /*f8e0*/  IMAD.MOV.U32 R2, RZ, RZ, R14 ;  /* 0x000000ffff027224 */ /* 0x000fd800078e000e */
[----:B------:R-:W-:Y:S05]  /*f8f0*/  WARPSYNC.COLLECTIVE R15, `(.L_x_553) ;  /* 0x000000000f087348 */ /* 0x000fea0003c00000 */
[----:B------:R0:W1:Y:S02]  /*f900*/  SHFL.IDX P6, R14, R13, R12, R11 ;  /* 0x0000000c0d0e7389 */ /* 0x00006400000c000b */
[----:B01----:R-:W-:Y:S01]  /*f910*/  ENDCOLLECTIVE ;  /* 0x000000000000791b */ /* 0x003fe20003800000 */
.L_x_553:
[----:B------:R-:W-:Y:S02]  /*f920*/  IMAD.MOV.U32 R13, RZ, RZ, R4 ;  /* 0x000000ffff0d7224 */ /* 0x000fe400078e0004 */
[----:B------:R-:W-:Y:S02]  /*f930*/  IMAD.MOV.U32 R12, RZ, RZ, 0x6 ;  /* 0x00000006ff0c7424 */ /* 0x000fe400078e00ff */
[----:B------:R-:W-:-:S07]  /*f940*/  IMAD.MOV.U32 R3, RZ, RZ, R14 ;  /* 0x000000ffff037224 */ /* 0x000fce00078e000e */
[----:B------:R-:W-:Y:S05]  /*f950*/  WARPSYNC.COLLECTIVE R15, `(.L_x_554) ;  /* 0x000000000f087348 */ /* 0x000fea0003c00000 */
[----:B------:R0:W1:Y:S02]  /*f960*/  SHFL.IDX P6, R14, R13, R12, R11 ;  /* 0x0000000c0d0e7389 */ /* 0x00006400000c000b */
[----:B01----:R-:W-:Y:S01]  /*f970*/  ENDCOLLECTIVE ;  /* 0x000000000000791b */ /* 0x003fe20003800000 */
.L_x_554:
        /* <DEDUP_REMOVED lines=11> */
[----:B------:R-:W-:Y:S02]  /*fa30*/  ISETP.GE.AND P0, PT, R2, R5, PT ;  /* 0x000000050200720c */ /* 0x000fe40003f06270 */
[----:B------:R-:W-:-:S11]  /*fa40*/  MOV R2, R14 ;  /* 0x0000000e00027202 */ /* 0x000fd60000000f00 */
[----:B------:R-:W-:Y:S05]  /*fa50*/  WARPSYNC.COLLECTIVE R15, `(.L_x_555) ;  /* 0x000000000f087348 */ /* 0x000fea0003c00000 */
[----:B------:R0:W1:Y:S02]  /*fa60*/  SHFL.IDX P6, R14, R13, R12, R11 ;  /* 0x0000000c0d0e7389 */ /* 0x00006400000c000b */
[----:B01----:R-:W-:Y:S01]  /*fa70*/  ENDCOLLECTIVE ;  /* 0x000000000000791b */ /* 0x003fe20003800000 */
.L_x_555:
[----:B------:R-:W-:Y:S02]  /*fa80*/  IMAD.MOV.U32 R13, RZ, RZ, R4 ;  /* 0x000000ffff0d7224 */ /* 0x000fe400078e0004 */
[----:B------:R-:W-:Y:S02]  /*fa90*/  IMAD.MOV.U32 R12, RZ, RZ, 0x7 ;  /* 0x00000007ff0c7424 */ /* 0x000fe400078e00ff */
[----:B------:R-:W-:-:S07]  /*faa0*/  IMAD.MOV.U32 R3, RZ, RZ, R14 ;  /* 0x000000ffff037224 */ /* 0x000fce00078e000e */
[----:B------:R-:W-:Y:S05]  /*fab0*/  WARPSYNC.COLLECTIVE R15, `(.L_x_556) ;  /* 0x000000000f087348 */ /* 0x000fea0003c00000 */
[----:B------:R0:W1:Y:S02]  /*fac0*/  SHFL.IDX P6, R14, R13, R12, R11 ;  /* 0x0000000c0d0e7389 */ /* 0x00006400000c000b */
[----:B01----:R-:W-:Y:S01]  /*fad0*/  ENDCOLLECTIVE ;  /* 0x000000000000791b */ /* 0x003fe20003800000 */
.L_x_556:
[----:B------:R-:W-:-:S05]  /*fae0*/  @!P0 LEA R3, P2, R8, R3, 0x1 ;  /* 0x0000000308038211 */ /* 0x000fca00078408ff */
[----:B------:R-:W-:-:S05]  /*faf0*/  @!P0 IMAD.X R2, RZ, RZ, R2, P2 ;  /* 0x000000ffff028224 */ /* 0x000fca00010e0602 */
[----:B------:R-:W-:Y:S01]  /*fb00*/  @!P0 LOP3.LUT R3, R3, R2, RZ, 0x3c, !PT ;  /* 0x0000000203038212 */ /* 0x000fe200078e3cff */
[----:B------:R-:W-:-:S03]  /*fb10*/  IMAD.MOV.U32 R13, RZ, RZ, R0 ;  /* 0x000000ffff0d7224 */ /* 0x000fc600078e0000 */
[----:B------:R-:W-:-:S04]  /*fb20*/  @!P0 LOP3.LUT R2, R3, R2, RZ, 0x3c, !PT ;  /* 0x0000000203028212 */ /* 0x000fc800078e3cff */
[----:B------:R-:W-:Y:S01]  /*fb30*/  @!P0 LOP3.LUT R3, R3, R2, RZ, 0x3c, !PT ;  /* 0x0000000203038212 */ /* 0x000fe200078e3cff */
[----:B------:R-:W-:-:S07]  /*fb40*/  IMAD.MOV.U32 R4, RZ, RZ, R14 ;  /* 0x000000ffff047224 */ /* 0x000fce00078e000e */
[----:B------:R-:W-:Y:S05]  /*fb50*/  WARPSYNC.COLLECTIVE R15, `(.L_x_557) ;  /* 0x000000000f087348 */ /* 0x000fea0003c00000 */
[----:B------:R0:W1:Y:S02]  /*fb60*/  SHFL.IDX P6, R14, R13, R12, R11 ;  /* 0x0000000c0d0e7389 */ /* 0x00006400000c000b */
[----:B01----:R-:W-:Y:S01]  /*fb70*/  ENDCOLLECTIVE ;  /* 0x000000000000791b */ /* 0x003fe20003800000 */
.L_x_557:
[----:B------:R-:W-:Y:S01]  /*fb80*/  @!PT LDS RZ, [RZ] ;  /* 0x00000000fffff984 */ /* 0x000fe20000000800 */
[----:B------:R-:W-:Y:S01]  /*fb90*/  @!PT LDS RZ, [RZ] ;  /* 0x00000000fffff984 */ /* 0x000fe20000000800 */
[----:B------:R-:W-:Y:S01]  /*fba0*/  @!PT LDS RZ, [RZ] ;  /* 0x00000000fffff984 */ /* 0x000fe20000000800 */
[----:B------:R2:W-:Y:S01]  /*fbb0*/  @!P0 LDGSTS.E.BYPASS.LTC128B.128 [R37+0x1b400], desc[UR50][R2.64], !P1 ;  /* 0x1b40000002258fae */ /* 0x0005e2000c901d72 */
[----:B------:R-:W-:Y:S01]  /*fbc0*/  IMAD.MOV.U32 R0, RZ, RZ, R14 ;  /* 0x000000ffff007224 */ /* 0x000fe200078e000e */
[----:B------:R-:W-:Y:S06]  /*fbd0*/  BRA `(.L_x_558) ;  /* 0xffffffc000d87947 */ /* 0x000fec000383ffff */
.L_x_472:
[----:B0-----:R0:W2:Y:S02]  /*fbe0*/  SYNCS.PHASECHK.TRANS64.TRYWAIT P0, [R22+URZ+0x22820], R3 ;  /* 0x02282003160075a7 */ /* 0x0010a4000800017f */
[----:B--2---:R-:W-:Y:S05]  /*fbf0*/  @!P0 NANOSLEEP.SYNCS 0x989680 ;  /* 0x009896800000895d */ /* 0x004fea0003900000 */
[----:B------:R-:W2:Y:S02]  /*fc00*/  @!P0 SYNCS.PHASECHK.TRANS64 P0, [R22+URZ+0x22820], R3 ;  /* 0x02282003160085a7 */ /* 0x000ea4000800007f */
[----:B--2---:R-:W-:Y:S05]  /*fc10*/  @!P0 BRA `(.L_x_472) ;  /* 0xfffffffc00f08947 */ /* 0x004fea000383ffff */
[----:B------:R-:W-:Y:S05]  /*fc20*/  BRA `(.L_x_559) ;  /* 0xffffffc400347947 */ /* 0x000fea000383ffff */
.L_x_475:
[----:B--2---:R2:W3:Y:S02]  /*fc30*/  SYNCS.PHASECHK.TRANS64.TRYWAIT P0, [R33+URZ+0x22860], R0 ;  /* 0x02286000210075a7 */ /* 0x0044e4000800017f */
[----:B---3--:R-:W-:Y:S05]  /*fc40*/  @!P0 NANOSLEEP.SYNCS 0x989680 ;  /* 0x009896800000895d */ /* 0x008fea0003900000 */
[----:B------:R-:W3:Y:S02]  /*fc50*/  @!P0 SYNCS.PHASECHK.TRANS64 P0, [R33+URZ+0x22860], R0 ;  /* 0x02286000210085a7 */ /* 0x000ee4000800007f */
[----:B---3--:R-:W-:Y:S05]  /*fc60*/  @!P0 BRA `(.L_x_475) ;  /* 0xfffffffc00f08947 */ /* 0x008fea000383ffff */
[----:B------:R-:W-:Y:S05]  /*fc70*/  BRA `(.L_x_560) ;  /* 0xffffffc400447947 */ /* 0x000fea000383ffff */
.L_x_476:
[----:B------:R-:W-:Y:S01]  /*fc80*/  BSSY B0, `(.L_x_561) ;  /* 0x0000008000007945 */ /* 0x000fe20003800000 */
[----:B------:R-:W-:Y:S01]  /*fc90*/  IMAD.MOV.U32 R13, RZ, RZ, R6 ;  /* 0x000000ffff0d7224 */ /* 0x000fe200078e0006 */
[----:B------:R-:W-:Y:S01]  /*fca0*/  MOV R12, RZ ;  /* 0x000000ff000c7202 */ /* 0x000fe20000000f00 */
[----:B------:R-:W-:Y:S02]  /*fcb0*/  IMAD.MOV.U32 R11, RZ, RZ, 0x181f ;  /* 0x0000181fff0b7424 */ /* 0x000fe400078e00ff */
[----:B------:R-:W-:-:S07]  /*fcc0*/  IMAD.MOV.U32 R15, RZ, RZ, -0x1 ;  /* 0xffffffffff0f7424 */ /* 0x000fce00078e00ff */
[----:B-1----:R-:W-:Y:S05]  /*fcd0*/  WARPSYNC.COLLECTIVE R15, `(.L_x_562) ;  /* 0x000000000f087348 */ /* 0x002fea0003c00000 */
[----:B------:R0:W2:Y:S02]  /*fce0*/  SHFL.IDX P6, R14, R13, R12, R11 ;  /* 0x0000000c0d0e7389 */ /* 0x0000a400000c000b */
[----:B012---:R-:W-:Y:S01]  /*fcf0*/  ENDCOLLECTIVE ;  /* 0x000000000000791b */ /* 0x007fe20003800000 */
.L_x_562:
[----:B------:R-:W-:Y:S05]  /*fd00*/  BSYNC B0 ;  /* 0x0000000000007941 */ /* 0x000fea0003800000 */
.L_x_561:
[----:B------:R-:W0:Y:S01]  /*fd10*/  S2R R7, SR_TID.X ;  /* 0x0000000000077919 */ /* 0x000e220000002100 */
[----:B------:R-:W-:Y:S01]  /*fd20*/  IMAD.MOV.U32 R13, RZ, RZ, R5 ;  /* 0x000000ffff0d7224 */ /* 0x000fe200078e0005 */
[C---:B------:R-:W-:Y:S01]  /*fd30*/  LOP3.LUT P2, RZ, R25.reuse, 0x2, RZ, 0xc0, !PT ;  /* 0x0000000219ff7812 */ /* 0x040fe2000784c0ff */
[----:B------:R-:W-:Y:S01]  /*fd40*/  IMAD.MOV.U32 R12, RZ, RZ, RZ ;  /* 0x000000ffff0c7224 */ /* 0x000fe200078e00ff */
[----:B------:R-:W-:Y:S01]  /*fd50*/  LOP3.LUT P1, RZ, R25, 0x4, RZ, 0xc0, !PT ;  /* 0x0000000419ff7812 */ /* 0x000fe2000782c0ff */
[----:B------:R-:W-:Y:S02]  /*fd60*/  IMAD.MOV.U32 R11, RZ, RZ, 0x181f ;  /* 0x0000181fff0b7424 */ /* 0x000fe400078e00ff */
[----:B------:R-:W-:Y:S01]  /*fd70*/  IMAD.MOV.U32 R15, RZ, RZ, -0x1 ;  /* 0xffffffffff0f7424 */ /* 0x000fe200078e00ff */
[----:B------:R-:W-:Y:S01]  /*fd80*/  ISETP.LT.OR P4, PT, R32, 0x1, !P1 ;  /* 0x000000012000780c */ /* 0x000fe20004f81670 */
[----:B------:R-:W-:Y:S02]  /*fd90*/  IMAD.MOV.U32 R3, RZ, RZ, R14 ;  /* 0x000000ffff037224 */ /* 0x000fe400078e000e */
[----:B------:R-:W-:-:S10]  /*fda0*/  IMAD R4, R4, 0x2, R22 ;  /* 0x0000000204047824 */ /* 0x000fd400078e0216 */
[----:B0-----:R-:W-:Y:S05]  /*fdb0*/  WARPSYNC.COLLECTIVE R15, `(.L_x_563) ;  /* 0x000000000f087348 */ /* 0x001fea0003c00000 */
[----:B------:R1:W2:Y:S02]  /*fdc0*/  SHFL.IDX P6, R14, R13, R12, R11 ;  /* 0x0000000c0d0e7389 */ /* 0x0002a400000c000b */
[----:B012---:R-:W-:Y:S01]  /*fdd0*/  ENDCOLLECTIVE ;  /* 0x000000000000791b */ /* 0x007fe20003800000 */
.L_x_563:
[----:B------:R-:W-:Y:S02]  /*fde0*/  IMAD.MOV.U32 R13, RZ, RZ, R6 ;  /* 0x000000ffff0d7224 */ /* 0x000fe400078e0006 */
[----:B------:R-:W-:Y:S02]  /*fdf0*/  IMAD.MOV.U32 R12, RZ, RZ, 0x1 ;  /* 0x00000001ff0c7424 */ /* 0x000fe400078e00ff */
[----:B------:R-:W-:Y:S01]  /*fe00*/  IMAD.SHL.U32 R0, R7, 0x8, RZ ;  /* 0x0000000807007824 */ /* 0x000fe200078e00ff */
[----:B------:R-:W-:-:S04]  /*fe10*/  LOP3.LUT R7, R25, 0x1, RZ, 0xc0, !PT ;  /* 0x0000000119077812 */ /* 0x000fc800078ec0ff */
[----:B------:R-:W-:Y:S02]  /*fe20*/  LOP3.LUT R0, R0, 0x38, RZ, 0xc0, !PT ;  /* 0x0000003800007812 */ /* 0x000fe400078ec0ff */
[----:B------:R-:W-:-:S03]  /*fe30*/  ISETP.NE.U32.AND P3, PT, R7, 0x1, PT ;  /* 0x000000010700780c */ /* 0x000fc60003f65070 */
[----:B------:R-:W-:-:S05]  /*fe40*/  IMAD.SHL.U32 R0, R0, 0x2, RZ ;  /* 0x0000000200007824 */ /* 0x000fca00078e00ff */
[----:B------:R-:W-:-:S13]  /*fe50*/  IADD3 R2, P0, R14, R0, RZ ;  /* 0x000000000e027210 */ /* 0x000fda0007f1e0ff */
[----:B------:R-:W-:Y:S05]  /*fe60*/  WARPSYNC.COLLECTIVE R15, `(.L_x_564) ;  /* 0x000000000f087348 */ /* 0x000fea0003c00000 */
[----:B------:R0:W1:Y:S02]  /*fe70*/  SHFL.IDX P6, R14, R13, R12, R11 ;  /* 0x0000000c0d0e7389 */ /* 0x00006400000c000b */
[----:B01----:R-:W-:Y:S01]  /*fe80*/  ENDCOLLECTIVE ;  /* 0x000000000000791b */ /* 0x003fe20003800000 */
.L_x_564:
[----:B------:R-:W-:Y:S02]  /*fe90*/  IADD3.X R3, RZ, R3, RZ, P0, !PT ;  /* 0x00000003ff037210 */ /* 0x000fe400007fe4ff */
[----:B------:R-:W-:Y:S01]  /*fea0*/  ISETP.LT.OR P0, PT, R32, 0x1, P3 ;  /* 0x000000012000780c */ /* 0x000fe20001f01670 */
[----:B------:R-:W-:-:S12]  /*feb0*/  IMAD.MOV.U32 R13, RZ, RZ, R5 ;  /* 0x000000ffff0d7224 */ /* 0x000fd800078e0005 */
[----:B------:R-:W-:Y:S01]  /*fec0*/  @!PT LDS RZ, [RZ] ;  /* 0x00000000fffff984 */ /* 0x000fe20000000800 */
[----:B------:R-:W-:Y:S01]  /*fed0*/  @!PT LDS RZ, [RZ] ;  /* 0x00000000fffff984 */ /* 0x000fe20000000800 */
[----:B------:R-:W-:Y:S01]  /*fee0*/  @!PT LDS RZ, [RZ] ;  /* 0x00000000fffff984 */ /* 0x000fe20000000800 */
[----:B------:R-:W-:Y:S01]  /*fef0*/  LDGSTS.E.BYPASS.LTC128B.128 [R4+0x400], desc[UR50][R2.64], !P0 ;  /* 0x0040000002047fae */ /* 0x000fe2000c101d72 */
[----:B------:R-:W-:-:S13]  /*ff00*/  ISETP.LT.OR P0, PT, R32, 0x1, !P2 ;  /* 0x000000012000780c */ /* 0x000fda0005701670 */
[----:B------:R-:W-:Y:S01]  /*ff10*/  LDGSTS.E.BYPASS.LTC128B.128 [R4+0x3400], desc[UR50][R2.64+0x80], !P0 ;  /* 0x0340008002047fae */ /* 0x000fe2000c101d72 */
[----:B------:R-:W-:-:S03]  /*ff20*/  LOP3.LUT P0, RZ, R25, 0x8, RZ, 0xc0, !PT ;  /* 0x0000000819ff7812 */ /* 0x000fc6000780c0ff */
[----:B------:R-:W-:Y:S01]  /*ff30*/  LDGSTS.E.BYPASS.LTC128B.128 [R4+0x6400], desc[UR50][R2.64+0x100], !P4 ;  /* 0x0640010002047fae */ /* 0x000fe2000e101d72 */
[----:B------:R-:W-:-:S13]  /*ff40*/  ISETP.LT.OR P4, PT, R32, 0x1, !P0 ;  /* 0x000000012000780c */ /* 0x000fda0004781670 */
[----:B------:R0:W-:Y:S02]  /*ff50*/  LDGSTS.E.BYPASS.LTC128B.128 [R4+0x9400], desc[UR50][R2.64+0x180], !P4 ;  /* 0x0940018002047fae */ /* 0x0001e4000e101d72 */
[----:B0-----:R-:W-:-:S07]  /*ff60*/  IMAD.MOV.U32 R3, RZ, RZ, R14 ;  /* 0x000000ffff037224 */ /* 0x001fce00078e000e */
[----:B------:R-:W-:Y:S05]  /*ff70*/  WARPSYNC.COLLECTIVE R15, `(.L_x_565) ;  /* 0x000000000f087348 */ /* 0x000fea0003c00000 */
[----:B------:R0:W1:Y:S02]  /*ff80*/  SHFL.IDX P6, R14, R13, R12, R11 ;  /* 0x0000000c0d0e7389 */ /* 0x00006400000c000b */
[----:B01----:R-:W-:Y:S01]  /*ff90*/  ENDCOLLECTIVE ;  /* 0x000000000000791b */ /* 0x003fe20003800000 */
.L_x_565:
[----:B------:R-:W-:Y:S02]  /*ffa0*/  IMAD.MOV.U32 R13, RZ, RZ, R6 ;  /* 0x000000ffff0d7224 */ /* 0x000fe400078e0006 */
[----:B------:R-:W-:Y:S01]  /*ffb0*/  IMAD.MOV.U32 R12, RZ, RZ, 0x2 ;  /* 0x00000002ff0c7424 */ /* 0x000fe200078e00ff */
[----:B------:R-:W-:-:S13]  /*ffc0*/  IADD3 R2, P4, R14, R0, RZ ;  /* 0x000000000e027210 */ /* 0x000fda0007f9e0ff */
[----:B------:R-:W-:Y:S05]  /*ffd0*/  WARPSYNC.COLLECTIVE R15, `(.L_x_566) ;  /* 0x000000000f087348 */ /* 0x000fea0003c00000 */
[----:B------:R0:W1:Y:S02]  /*ffe0*/  SHFL.IDX P6, R14, R13, R12, R11 ;  /* 0x0000000c0d0e7389 */ /* 0x00006400000c000b */
[----:B01----:R-:W-:Y:S01]  /*fff0*/  ENDCOLLECTIVE ;  /* 0x000000000000791b */ /* 0x003fe20003800000 */
.L_x_566:
[----:B------:R-:W-:Y:S01]  /*10000*/  IMAD.X R3, RZ, RZ, R3, P4 ;  /* 0x000000ffff037224 */ /* 0x000fe200020e0603 */
[----:B------:R-:W-:Y:S02]  /*10010*/  ISETP.LT.OR P4, PT, R32, 0x11, P3 ;  /* 0x000000112000780c */ /* 0x000fe40001f81670 */
[----:B------:R-:W-:-:S11]  /*10020*/  MOV R13, R5 ;  /* 0x00000005000d7202 */ /* 0x000fd60000000f00 */
[----:B------:R-:W-:Y:S01]  /*10030*/  @!PT LDS RZ, [RZ] ;  /* 0x00000000fffff984 */ /* 0x000fe20000000800 */
[----:B------:R-:W-:Y:S01]  /*10040*/  @!PT LDS RZ, [RZ] ;  /* 0x00000000fffff984 */ /* 0x000fe20000000800 */
[----:B------:R-:W-:Y:S01]  /*10050*/  @!PT LDS RZ, [RZ] ;  /* 0x00000000fffff984 */ /* 0x000fe20000000800 */
[----:B------:R-:W-:Y:S01]  /*10060*/  LDGSTS.E.BYPASS.LTC128B.128 [R4+0xc00], desc[UR50][R2.64], !P4 ;  /* 0x00c0000002047fae */ /* 0x000fe2000e101d72 */
[----:B------:R-:W-:-:S13]  /*10070*/  ISETP.LT.OR P4, PT, R32, 0x11, !P2 ;  /* 0x000000112000780c */ /* 0x000fda0005781670 */
[----:B------:R-:W-:Y:S01]  /*10080*/  LDGSTS.E.BYPASS.LTC128B.128 [R4+0x3c00], desc[UR50][R2.64+0x80], !P4 ;  /* 0x03c0008002047fae */ /* 0x000fe2000e101d72 */
[----:B------:R-:W-:-:S13]  /*10090*/  ISETP.LT.OR P4, PT, R32, 0x11, !P1 ;  /* 0x000000112000780c */ /* 0x000fda0004f81670 */
[----:B------:R-:W-:Y:S01]  /*100a0*/  LDGSTS.E.BYPASS.LTC128B.128 [R4+0x6c00], desc[UR50][R2.64+0x100], !P4 ;  /* 0x06c0010002047fae */ /* 0x000fe2000e101d72 */
[----:B------:R-:W-:-:S13]  /*100b0*/  ISETP.LT.OR P4, PT, R32, 0x11, !P0 ;  /* 0x000000112000780c */ /* 0x000fda0004781670 */
[----:B------:R0:W-:Y:S02]  /*100c0*/  LDGSTS.E.BYPASS.LTC128B.128 [R4+0x9c00], desc[UR50][R2.64+0x180], !P4 ;  /* 0x09c0018002047fae */ /* 0x0001e4000e101d72 */
[----:B0-----:R-:W-:-:S07]  /*100d0*/  IMAD.MOV.U32 R3, RZ, RZ, R14 ;  /* 0x000000ffff037224 */ /* 0x001fce00078e000e */
[----:B------:R-:W-:Y:S05]  /*100e0*/  WARPSYNC.COLLECTIVE R15, `(.L_x_567) ;  /* 0x000000000f087348 */ /* 0x000fea0003c00000 */
[----:B------:R0:W1:Y:S02]  /*100f0*/  SHFL.IDX P6, R14, R13, R12, R11 ;  /* 0x0000000c0d0e7389 */ /* 0x00006400000c000b */
[----:B01----:R-:W-:Y:S01]  /*10100*/  ENDCOLLECTIVE ;  /* 0x000000000000791b */ /* 0x003fe20003800000 */
.L_x_567:
[----:B------:R-:W-:Y:S02]  /*10110*/  IMAD.MOV.U32 R13, RZ, RZ, R6 ;  /* 0x000000ffff0d7224 */ /* 0x000fe400078e0006 */
[----:B------:R-:W-:Y:S01]  /*10120*/  IMAD.MOV.U32 R12, RZ, RZ, 0x3 ;  /* 0x00000003ff0c7424 */ /* 0x000fe200078e00ff */
[----:B------:R-:W-:-:S13]  /*10130*/  IADD3 R2, P4, R14, R0, RZ ;  /* 0x000000000e027210 */ /* 0x000fda0007f9e0ff */
[----:B------:R-:W-:Y:S05]  /*10140*/  WARPSYNC.COLLECTIVE R15, `(.L_x_568) ;  /* 0x000000000f087348 */ /* 0x000fea0003c00000 */
[----:B------:R0:W1:Y:S02]  /*10150*/  SHFL.IDX P6, R14, R13, R12, R11 ;  /* 0x0000000c0d0e7389 */ /* 0x00006400000c000b */
[----:B01----:R-:W-:Y:S01]  /*10160*/  ENDCOLLECTIVE ;  /* 0x000000000000791b */ /* 0x003fe20003800000 */
.L_x_568:
[----:B------:R-:W-:Y:S01]  /*10170*/  IMAD.X R3, RZ, RZ, R3, P4 ;  /* 0x000000ffff037224 */ /* 0x000fe200020e0603 */
        /* <DEDUP_REMOVED lines=16> */
.L_x_569:
[----:B------:R-:W-:Y:S02]  /*10280*/  IMAD.MOV.U32 R13, RZ, RZ, R6 ;  /* 0x000000ffff0d7224 */ /* 0x000fe400078e0006 */
[----:B------:R-:W-:Y:S01]  /*10290*/  IMAD.MOV.U32 R12, RZ, RZ, 0x4 ;  /* 0x00000004ff0c7424 */ /* 0x000fe200078e00ff */
[----:B------:R-:W-:-:S13]  /*102a0*/  IADD3 R2, P4, R14, R0, RZ ;  /* 0x000000000e027210 */ /* 0x000fda0007f9e0ff */
[----:B------:R-:W-:Y:S05]  /*102b0*/  WARPSYNC.COLLECTIVE R15, `(.L_x_570) ;  /* 0x000000000f087348 */ /* 0x000fea0003c00000 */
[----:B------:R0:W1:Y:S02]  /*102c0*/  SHFL.IDX P6, R14, R13, R12, R11 ;  /* 0x0000000c0d0e7389 */ /* 0x00006400000c000b */
[----:B01----:R-:W-:Y:S01]  /*102d0*/  ENDCOLLECTIVE ;  /* 0x000000000000791b */ /* 0x003fe20003800000 */
.L_x_570:
        /* <DEDUP_REMOVED lines=17> */
.L_x_571:
[----:B------:R-:W-:Y:S02]  /*103f0*/  IMAD.MOV.U32 R13, RZ, RZ, R6 ;  /* 0x000000ffff0d7224 */ /* 0x000fe400078e0006 */
[----:B------:R-:W-:Y:S01]  /*10400*/  IMAD.MOV.U32 R12, RZ, RZ, 0x5 ;  /* 0x00000005ff0c7424 */ /* 0x000fe200078e00ff */
[----:B------:R-:W-:-:S13]  /*10410*/  IADD3 R2, P4, R14, R0, RZ ;  /* 0x000000000e027210 */ /* 0x000fda0007f9e0ff */
[----:B------:R-:W-:Y:S05]  /*10420*/  WARPSYNC.COLLECTIVE R15, `(.L_x_572) ;  /* 0x000000000f087348 */ /* 0x000fea0003c00000 */
[----:B------:R0:W1:Y:S02]  /*10430*/  SHFL.IDX P6, R14, R13, R12, R11 ;  /* 0x0000000c0d0e7389 */ /* 0x00006400000c000b */
[----:B01----:R-:W-:Y:S01]  /*10440*/  ENDCOLLECTIVE ;  /* 0x000000000000791b */ /* 0x003fe20003800000 */
.L_x_572:
[----:B------:R-:W-:Y:S01]  /*10450*/  IMAD.X R3, RZ, RZ, R3, P4 ;  /* 0x000000ffff037224 */ /* 0x000fe200020e0603 */
[----:B------:R-:W-:Y:S01]  /*10460*/  ISETP.LT.OR P4, PT, R32, 0x41, P3 ;  /* 0x000000412000780c */ /* 0x000fe20001f81670 */
[----:B------:R-:W-:-:S12]  /*10470*/  IMAD.MOV.U32 R13, RZ, RZ, R5 ;  /* 0x000000ffff0d7224 */ /* 0x000fd800078e0005 */
[----:B------:R-:W-:Y:S01]  /*10480*/  @!PT LDS RZ, [RZ] ;  /* 0x00000000fffff984 */ /* 0x000fe20000000800 */
[----:B------:R-:W-:Y:S01]  /*10490*/  @!PT LDS RZ, [RZ] ;  /* 0x00000000fffff984 */ /* 0x000fe20000000800 */
[----:B------:R-:W-:Y:S01]  /*104a0*/  @!PT LDS RZ, [RZ] ;  /* 0x00000000fffff984 */ /* 0x000fe20000000800 */
[----:B------:R0:W-:Y:S01]  /*104b0*/  LDGSTS.E.BYPASS.LTC128B.128 [R4+0x2400], desc[UR50][R2.64], !P4 ;  /* 0x0240000002047fae */ /* 0x0001e2000e101d72 */
[----:B------:R-:W-:Y:S01]  /*104c0*/  ISETP.LT.OR P4, PT, R32, 0x41, !P2 ;  /* 0x000000412000780c */ /* 0x000fe20005781670 */
[----:B------:R-:W-:-:S12]  /*104d0*/  IMAD.MOV.U32 R6, RZ, RZ, R14 ;  /* 0x000000ffff067224 */ /* 0x000fd800078e000e */
[----:B0-----:R-:W-:Y:S05]  /*104e0*/  WARPSYNC.COLLECTIVE R15, `(.L_x_573) ;  /* 0x000000000f087348 */ /* 0x001fea0003c00000 */
[----:B------:R1:W2:Y:S02]  /*104f0*/  SHFL.IDX P6, R14, R13, R12, R11 ;  /* 0x0000000c0d0e7389 */ /* 0x0002a400000c000b */
[----:B012---:R-:W-:Y:S01]  /*10500*/  ENDCOLLECTIVE ;  /* 0x000000000000791b */ /* 0x007fe20003800000 */
.L_x_573:
[----:B------:R-:W-:Y:S01]  /*10510*/  @!PT LDS RZ, [RZ] ;  /* 0x00000000fffff984 */ /* 0x000fe20000000800 */
[----:B------:R-:W-:Y:S01]  /*10520*/  @!PT LDS RZ, [RZ] ;  /* 0x00000000fffff984 */ /* 0x000fe20000000800 */
[----:B------:R-:W-:Y:S01]  /*10530*/  @!PT LDS RZ, [RZ] ;  /* 0x00000000fffff984 */ /* 0x000fe20000000800 */
[----:B------:R0:W-:Y:S01]  /*10540*/  LDGSTS.E.BYPASS.LTC128B.128 [R4+0x5400], desc[UR50][R2.64+0x80], !P4 ;  /* 0x0540008002047fae */ /* 0x0001e2000e101d72 */
[----:B------:R-:W-:-:S13]  /*10550*/  ISETP.LT.OR P4, PT, R32, 0x41, !P1 ;  /* 0x000000412000780c */ /* 0x000fda0004f81670 */
[----:B------:R0:W-:Y:S01]  /*10560*/  LDGSTS.E.BYPASS.LTC128B.128 [R4+0x8400], desc[UR50][R2.64+0x100], !P4 ;  /* 0x0840010002047fae */ /* 0x0001e2000e101d72 */
[----:B------:R-:W-:-:S13]  /*10570*/  ISETP.LT.OR P4, PT, R32, 0x41, !P0 ;  /* 0x000000412000780c */ /* 0x000fda0004781670 */
[----:B------:R0:W-:Y:S01]  /*10580*/  LDGSTS.E.BYPASS.LTC128B.128 [R4+0xb400], desc[UR50][R2.64+0x180], !P4 ;  /* 0x0b40018002047fae */ /* 0x0001e2000e101d72 */
[----:B------:R-:W-:Y:S05]  /*10590*/  BRA `(.L_x_574) ;  /* 0xffffffc0007c7947 */ /* 0x000fea000383ffff */
.L_x_483:
[----:B0-----:R0:W2:Y:S02]  /*105a0*/  SYNCS.PHASECHK.TRANS64.TRYWAIT P0, [R10+URZ+0x22840], R20 ;  /* 0x022840140a0075a7 */ /* 0x0010a4000800017f */
[----:B--2---:R-:W-:Y:S05]  /*105b0*/  @!P0 NANOSLEEP.SYNCS 0x989680 ;  /* 0x009896800000895d */ /* 0x004fea0003900000 */
[----:B------:R-:W2:Y:S02]  /*105c0*/  @!P0 SYNCS.PHASECHK.TRANS64 P0, [R10+URZ+0x22840], R20 ;  /* 0x022840140a0085a7 */ /* 0x000ea4000800007f */
[----:B--2---:R-:W-:Y:S05]  /*105d0*/  @!P0 BRA `(.L_x_483) ;  /* 0xfffffffc00f08947 */ /* 0x004fea000383ffff */
[----:B------:R-:W-:Y:S05]  /*105e0*/  BRA `(.L_x_575) ;  /* 0xffffffc400ac7947 */ /* 0x000fea000383ffff */
.L_x_484:
[----:B------:R-:W-:Y:S01]  /*105f0*/  BSSY B1, `(.L_x_576) ;  /* 0x0000008000017945 */ /* 0x000fe20003800000 */
[----:B------:R-:W-:Y:S02]  /*10600*/  IMAD.MOV.U32 R13, RZ, RZ, R8 ;  /* 0x000000ffff0d7224 */ /* 0x000fe400078e0008 */
[----:B------:R-:W-:Y:S02]  /*10610*/  IMAD.MOV.U32 R12, RZ, RZ, RZ ;  /* 0x000000ffff0c7224 */ /* 0x000fe400078e00ff */
[----:B------:R-:W-:Y:S02]  /*10620*/  IMAD.MOV.U32 R11, RZ, RZ, 0x181f ;  /* 0x0000181fff0b7424 */ /* 0x000fe400078e00ff */
[----:B------:R-:W-:-:S07]  /*10630*/  IMAD.MOV.U32 R15, RZ, RZ, -0x1 ;  /* 0xffffffffff0f7424 */ /* 0x000fce00078e00ff */
[----:B01----:R-:W-:Y:S05]  /*10640*/  WARPSYNC.COLLECTIVE R15, `(.L_x_577) ;  /* 0x000000000f087348 */ /* 0x003fea0003c00000 */
[----:B------:R2:W3:Y:S02]  /*10650*/  SHFL.IDX P6, R14, R13, R12, R11 ;  /* 0x0000000c0d0e7389 */ /* 0x0004e400000c000b */
[----:B0123--:R-:W-:Y:S01]  /*10660*/  ENDCOLLECTIVE ;  /* 0x000000000000791b */ /* 0x00ffe20003800000 */
.L_x_577:
[----:B------:R-:W-:Y:S05]  /*10670*/  BSYNC B1 ;  /* 0x0000000000017941 */ /* 0x000fea0003800000 */
.L_x_576:
[----:B------:R-:W-:Y:S01]  /*10680*/  IMAD.MOV.U32 R13, RZ, RZ, R6 ;  /* 0x000000ffff0d7224 */ /* 0x000fe200078e0006 */
[----:B------:R-:W-:Y:S01]  /*10690*/  MOV R3, R14 ;  /* 0x0000000e00037202 */ /* 0x000fe20000000f00 */
[----:B------:R-:W-:Y:S02]  /*106a0*/  IMAD.MOV.U32 R12, RZ, RZ, RZ ;  /* 0x000000ffff0c7224 */ /* 0x000fe400078e00ff */
[----:B------:R-:W-:Y:S02]  /*106b0*/  IMAD.MOV.U32 R11, RZ, RZ, 0x181f ;  /* 0x0000181fff0b7424 */ /* 0x000fe400078e00ff */
[----:B------:R-:W-:Y:S02]  /*106c0*/  IMAD.MOV.U32 R15, RZ, RZ, -0x1 ;  /* 0xffffffffff0f7424 */ /* 0x000fe400078e00ff */
[----:B------:R-:W-:-:S07]  /*106d0*/  IMAD R7, R7, 0x2, R22 ;  /* 0x0000000207077824 */ /* 0x000fce00078e0216 */
[----:B------:R-:W-:Y:S05]  /*106e0*/  WARPSYNC.COLLECTIVE R15, `(.L_x_578) ;  /* 0x000000000f087348 */ /* 0x000fea0003c00000 */
[----:B------:R0:W1:Y:S02]  /*106f0*/  SHFL.IDX P6, R14, R13, R12, R11 ;  /* 0x0000000c0d0e7389 */ /* 0x00006400000c000b */
[----:B01----:R-:W-:Y:S01]  /*10700*/  ENDCOLLECTIVE ;  /* 0x000000000000791b */ /* 0x003fe20003800000 */
.L_x_578:
[----:B------:R-:W-:Y:S02]  /*10710*/  IMAD.MOV.U32 R13, RZ, RZ, R8 ;  /* 0x000000ffff0d7224 */ /* 0x000fe400078e0008 */
[----:B------:R-:W-:Y:S02]  /*10720*/  IMAD.MOV.U32 R12, RZ, RZ, 0x1 ;  /* 0x00000001ff0c7424 */ /* 0x000fe400078e00ff */
[----:B------:R-:W-:-:S07]  /*10730*/  IMAD.MOV.U32 R2, RZ, RZ, R14 ;  /* 0x000000ffff027224 */ /* 0x000fce00078e000e */
[----:B------:R-:W-:Y:S05]  /*10740*/  WARPSYNC.COLLECTIVE R15, `(.L_x_579) ;  /* 0x000000000f087348 */ /* 0x000fea0003c00000 */
[----:B------:R0:W1:Y:S02]  /*10750*/  SHFL.IDX P6, R14, R13, R12, R11 ;  /* 0x0000000c0d0e7389 */ /* 0x00006400000c000b */
[----:B01----:R-:W-:Y:S01]  /*10760*/  ENDCOLLECTIVE ;  /* 0x000000000000791b */ /* 0x003fe20003800000 */
.L_x_579:
[----:B------:R-:W-:-:S05]  /*10770*/  IADD3 R2, P0, R2, R0, RZ ;  /* 0x0000000002027210 */ /* 0x000fca0007f1e0ff */
[----:B------:R-:W-:-:S05]  /*10780*/  IMAD.X R3, RZ, RZ, R3, P0 ;  /* 0x000000ffff037224 */ /* 0x000fca00000e0603 */
[----:B------:R-:W-:Y:S01]  /*10790*/  @!PT LDS RZ, [RZ] ;  /* 0x00000000fffff984 */ /* 0x000fe20000000800 */
[----:B------:R-:W-:Y:S01]  /*107a0*/  @!PT LDS RZ, [RZ] ;  /* 0x00000000fffff984 */ /* 0x000fe20000000800 */
[----:B------:R-:W-:Y:S01]  /*107b0*/  @!PT LDS RZ, [RZ] ;  /* 0x00000000fffff984 */ /* 0x000fe20000000800 */
[----:B------:R0:W-:Y:S01]  /*107c0*/  LDGSTS.E.BYPASS.LTC128B.128 [R7+0x1c400], desc[UR50][R2.64], !P1 ;  /* 0x1c40000002077fae */ /* 0x0001e2000c901d72 */
[----:B------:R-:W-:Y:S01]  /*107d0*/  IMAD.MOV.U32 R13, RZ, RZ, R6 ;  /* 0x000000ffff0d7224 */ /* 0x000fe200078e0006 */
[----:B0-----:R-:W-:-:S07]  /*107e0*/  MOV R3, R14 ;  /* 0x0000000e00037202 */ /* 0x001fce0000000f00 */
[----:B------:R-:W-:Y:S05]  /*107f0*/  WARPSYNC.COLLECTIVE R15, `(.L_x_580) ;  /* 0x000000000f087348 */ /* 0x000fea0003c00000 */
[----:B------:R0:W1:Y:S02]  /*10800*/  SHFL.IDX P6, R14, R13, R12, R11 ;  /* 0x0000000c0d0e7389 */ /* 0x00006400000c000b */
[----:B01----:R-:W-:Y:S01]  /*10810*/  ENDCOLLECTIVE ;  /* 0x000000000000791b */ /* 0x003fe20003800000 */
.L_x_580:
[----:B------:R-:W-:Y:S02]  /*10820*/  IMAD.MOV.U32 R13, RZ, RZ, R8 ;  /* 0x000000ffff0d7224 */ /* 0x000fe400078e0008 */
[----:B------:R-:W-:Y:S02]  /*10830*/  IMAD.MOV.U32 R12, RZ, RZ, 0x2 ;  /* 0x00000002ff0c7424 */ /* 0x000fe400078e00ff */
[----:B------:R-:W-:-:S07]  /*10840*/  IMAD.MOV.U32 R2, RZ, RZ, R14 ;  /* 0x000000ffff027224 */ /* 0x000fce00078e000e */
[----:B------:R-:W-:Y:S05]  /*10850*/  WARPSYNC.COLLECTIVE R15, `(.L_x_581) ;  /* 0x000000000f087348 */ /* 0x000fea0003c00000 */
[----:B------:R0:W1:Y:S02]  /*10860*/  SHFL.IDX P6, R14, R13, R12, R11 ;  /* 0x0000000c0d0e7389 */ /* 0x00006400000c000b */
[----:B01----:R-:W-:Y:S01]  /*10870*/  ENDCOLLECTIVE ;  /* 0x000000000000791b */ /* 0x003fe20003800000 */
.L_x_581:
[----:B------:R-:W-:-:S05]  /*10880*/  IADD3 R2, P0, R2, R0, RZ ;  /* 0x0000000002027210 */ /* 0x000fca0007f1e0ff */
[----:B------:R-:W-:-:S05]  /*10890*/  IMAD.X R3, RZ, RZ, R3, P0 ;  /* 0x000000ffff037224 */ /* 0x000fca00000e0603 */
[----:B------:R-:W-:Y:S01]  /*108a0*/  @!PT LDS RZ, [RZ] ;  /* 0x00000000fffff984 */ /* 0x000fe20000000800 */
[----:B------:R-:W-:Y:S01]  /*108b0*/  @!PT LDS RZ, [RZ] ;  /* 0x00000000fffff984 */ /* 0x000fe20000000800 */
[----:B------:R-:W-:Y:S01]  /*108c0*/  @!PT LDS RZ, [RZ] ;  /* 0x00000000fffff984 */ /* 0x000fe20000000800 */
[----:B------:R0:W-:Y:S01]  /*108d0*/  LDGSTS.E.BYPASS.LTC128B.128 [R7+0x1cc00], desc[UR50][R2.64], !P1 ;  /* 0x1cc0000002077fae */ /* 0x0001e2000c901d72 */
[----:B------:R-:W-:Y:S02]  /*108e0*/  IMAD.MOV.U32 R13, RZ, RZ, R6 ;  /* 0x000000ffff0d7224 */ /* 0x000fe400078e0006 */
[----:B0-----:R-:W-:-:S07]  /*108f0*/  IMAD.MOV.U32 R3, RZ, RZ, R14 ;  /* 0x000000ffff037224 */ /* 0x001fce00078e000e */
[----:B------:R-:W-:Y:S05]  /*10900*/  WARPSYNC.COLLECTIVE R15, `(.L_x_582) ;  /* 0x000000000f087348 */ /* 0x000fea0003c00000 */
[----:B------:R0:W1:Y:S02]  /*10910*/  SHFL.IDX P6, R14, R13, R12, R11 ;  /* 0x0000000c0d0e7389 */ /* 0x00006400000c000b */
[----:B01----:R-:W-:Y:S01]  /*10920*/  ENDCOLLECTIVE ;  /* 0x000000000000791b */ /* 0x003fe20003800000 */
.L_x_582:
[----:B------:R-:W-:Y:S01]  /*10930*/  MOV R13, R8 ;  /* 0x00000008000d7202 */ /* 0x000fe20000000f00 */
[----:B------:R-:W-:Y:S02]  /*10940*/  IMAD.MOV.U32 R12, RZ, RZ, 0x3 ;  /* 0x00000003ff0c7424 */ /* 0x000fe400078e00ff */
[----:B------:R-:W-:-:S07]  /*10950*/  IMAD.MOV.U32 R2, RZ, RZ, R14 ;  /* 0x000000ffff027224 */ /* 0x000fce00078e000e */
[----:B------:R-:W-:Y:S05]  /*10960*/  WARPSYNC.COLLECTIVE R15, `(.L_x_583) ;  /* 0x000000000f087348 */ /* 0x000fea0003c00000 */
[----:B------:R0:W1:Y:S02]  /*10970*/  SHFL.IDX P6, R14, R13, R12, R11 ;  /* 0x0000000c0d0e7389 */ /* 0x00006400000c000b */
[----:B01----:R-:W-:Y:S01]  /*10980*/  ENDCOLLECTIVE ;  /* 0x000000000000791b */ /* 0x003fe20003800000 */
.L_x_583:
        /* <DEDUP_REMOVED lines=11> */
.L_x_584:
[----:B------:R-:W-:Y:S02]  /*10a40*/  IMAD.MOV.U32 R13, RZ, RZ, R8 ;  /* 0x000000ffff0d7224 */ /* 0x000fe400078e0008 */
[----:B------:R-:W-:Y:S02]  /*10a50*/  IMAD.MOV.U32 R12, RZ, RZ, 0x4 ;  /* 0x00000004ff0c7424 */ /* 0x000fe400078e00ff */
[----:B------:R-:W-:-:S07]  /*10a60*/  IMAD.MOV.U32 R2, RZ, RZ, R14 ;  /* 0x000000ffff027224 */ /* 0x000fce00078e000e */
[----:B------:R-:W-:Y:S05]  /*10a70*/  WARPSYNC.COLLECTIVE R15, `(.L_x_585) ;  /* 0x000000000f087348 */ /* 0x000fea0003c00000 */
[----:B------:R0:W1:Y:S02]  /*10a80*/  SHFL.IDX P6, R14, R13, R12, R11 ;  /* 0x0000000c0d0e7389 */ /* 0x00006400000c000b */
[----:B01----:R-:W-:Y:S01]  /*10a90*/  ENDCOLLECTIVE ;  /* 0x000000000000791b */ /* 0x003fe20003800000 */
.L_x_585:
        /* <DEDUP_REMOVED lines=11> */
.L_x_586:
[----:B------:R-:W-:Y:S02]  /*10b50*/  IMAD.MOV.U32 R13, RZ, RZ, R8 ;  /* 0x000000ffff0d7224 */ /* 0x000fe400078e0008 */
[----:B------:R-:W-:Y:S01]  /*10b60*/  IMAD.MOV.U32 R12, RZ, RZ, 0x5 ;  /* 0x00000005ff0c7424 */ /* 0x000fe200078e00ff */
[----:B------:R-:W-:-:S07]  /*10b70*/  MOV R2, R14 ;  /* 0x0000000e00027202 */ /* 0x000fce0000000f00 */
[----:B------:R-:W-:Y:S05]  /*10b80*/  WARPSYNC.COLLECTIVE R15, `(.L_x_587) ;  /* 0x000000000f087348 */ /* 0x000fea0003c00000 */
[----:B------:R0:W1:Y:S02]  /*10b90*/  SHFL.IDX P6, R14, R13, R12, R11 ;  /* 0x0000000c0d0e7389 */ /* 0x00006400000c000b */
[----:B01----:R-:W-:Y:S01]  /*10ba0*/  ENDCOLLECTIVE ;  /* 0x000000000000791b */ /* 0x003fe20003800000 */
.L_x_587:
[----:B------:R-:W-:-:S05]  /*10bb0*/  IADD3 R2, P0, R2, R0, RZ ;  /* 0x0000000002027210 */ /* 0x000fca0007f1e0ff */
[----:B------:R-:W-:-:S05]  /*10bc0*/  IMAD.X R3, RZ, RZ, R3, P0 ;  /* 0x000000ffff037224 */ /* 0x000fca00000e0603 */
[----:B------:R-:W-:Y:S01]  /*10bd0*/  @!PT LDS RZ, [RZ] ;  /* 0x00000000fffff984 */ /* 0x000fe20000000800 */
[----:B------:R-:W-:Y:S01]  /*10be0*/  @!PT LDS RZ, [RZ] ;  /* 0x00000000fffff984 */ /* 0x000fe20000000800 */
[----:B------:R-:W-:Y:S01]  /*10bf0*/  @!PT LDS RZ, [RZ] ;  /* 0x00000000fffff984 */ /* 0x000fe20000000800 */
[----:B------:R0:W-:Y:S01]  /*10c00*/  LDGSTS.E.BYPASS.LTC128B.128 [R7+0x1e400], desc[UR50][R2.64], !P1 ;  /* 0x1e40000002077fae */ /* 0x0001e2000c901d72 */
[----:B------:R-:W-:Y:S02]  /*10c10*/  IMAD.MOV.U32 R13, RZ, RZ, R6 ;  /* 0x000000ffff0d7224 */ /* 0x000fe400078e0006 */
[----:B------:R-:W-:-:S07]  /*10c20*/  IMAD.MOV.U32 R8, RZ, RZ, R14 ;  /* 0x000000ffff087224 */ /* 0x000fce00078e000e */
[----:B0-----:R-:W-:Y:S05]  /*10c30*/  WARPSYNC.COLLECTIVE R15, `(.L_x_588) ;  /* 0x000000000f087348 */ /* 0x001fea0003c00000 */
[----:B------:R1:W2:Y:S02]  /*10c40*/  SHFL.IDX P6, R14, R13, R12, R11 ;  /* 0x0000000c0d0e7389 */ /* 0x0002a400000c000b */
[----:B012---:R-:W-:Y:S01]  /*10c50*/  ENDCOLLECTIVE ;  /* 0x000000000000791b */ /* 0x007fe20003800000 */
.L_x_588:
[----:B------:R-:W-:Y:S05]  /*10c60*/  BRA `(.L_x_589) ;  /* 0xffffffc000dc7947 */ /* 0x000fea000383ffff */
.L_x_489:
[----:B---3--:R3:W4:Y:S02]  /*10c70*/  SYNCS.PHASECHK.TRANS64.TRYWAIT P0, [R10+URZ+0x22860], R20 ;  /* 0x022860140a0075a7 */ /* 0x008724000800017f */
[----:B----4-:R-:W-:Y:S05]  /*10c80*/  @!P0 NANOSLEEP.SYNCS 0x989680 ;  /* 0x009896800000895d */ /* 0x010fea0003900000 */
[----:B------:R-:W4:Y:S02]  /*10c90*/  @!P0 SYNCS.PHASECHK.TRANS64 P0, [R10+URZ+0x22860], R20 ;  /* 0x022860140a0085a7 */ /* 0x000f24000800007f */
[----:B----4-:R-:W-:Y:S05]  /*10ca0*/  @!P0 BRA `(.L_x_489) ;  /* 0xfffffffc00f08947 */ /* 0x010fea000383ffff */
[----:B------:R-:W-:Y:S05]  /*10cb0*/  BRA `(.L_x_590) ;  /* 0xffffffc4002c7947 */ /* 0x000fea000383ffff */
.L_x_490:
[----:B------:R-:W-:Y:S01]  /*10cc0*/  BSSY B1, `(.L_x_591) ;  /* 0x0000008000017945 */ /* 0x000fe20003800000 */
[----:B------:R-:W-:Y:S02]  /*10cd0*/  IMAD.MOV.U32 R13, RZ, RZ, R25 ;  /* 0x000000ffff0d7224 */ /* 0x000fe400078e0019 */
[----:B------:R-:W-:Y:S02]  /*10ce0*/  IMAD.MOV.U32 R12, RZ, RZ, RZ ;  /* 0x000000ffff0c7224 */ /* 0x000fe400078e00ff */
[----:B------:R-:W-:Y:S02]  /*10cf0*/  IMAD.MOV.U32 R11, RZ, RZ, 0x181f ;  /* 0x0000181fff0b7424 */ /* 0x000fe400078e00ff */
[----:B------:R-:W-:-:S07]  /*10d00*/  IMAD.MOV.U32 R15, RZ, RZ, -0x1 ;  /* 0xffffffffff0f7424 */ /* 0x000fce00078e00ff */
[----:B-12---:R-:W-:Y:S05]  /*10d10*/  WARPSYNC.COLLECTIVE R15, `(.L_x_592) ;  /* 0x000000000f087348 */ /* 0x006fea0003c00000 */
[----:B------:R0:W3:Y:S02]  /*10d20*/  SHFL.IDX P6, R14, R13, R12, R11 ;  /* 0x0000000c0d0e7389 */ /* 0x0000e400000c000b */
[----:B0123--:R-:W-:Y:S01]  /*10d30*/  ENDCOLLECTIVE ;  /* 0x000000000000791b */ /* 0x00ffe20003800000 */
.L_x_592:
[----:B------:R-:W-:Y:S05]  /*10d40*/  BSYNC B1 ;  /* 0x0000000000017941 */ /* 0x000fea0003800000 */
.L_x_591:
        /* <DEDUP_REMOVED lines=9> */
.L_x_593:
[----:B------:R-:W-:Y:S02]  /*10de0*/  IMAD.MOV.U32 R13, RZ, RZ, R25 ;  /* 0x000000ffff0d7224 */ /* 0x000fe400078e0019 */
[----:B------:R-:W-:Y:S01]  /*10df0*/  IMAD.MOV.U32 R12, RZ, RZ, 0x1 ;  /* 0x00000001ff0c7424 */ /* 0x000fe200078e00ff */
[----:B------:R-:W-:-:S13]  /*10e00*/  IADD3 R2, P0, R14, R0, RZ ;  /* 0x000000000e027210 */ /* 0x000fda0007f1e0ff */
[----:B------:R-:W-:Y:S05]  /*10e10*/  WARPSYNC.COLLECTIVE R15, `(.L_x_594) ;  /* 0x000000000f087348 */ /* 0x000fea0003c00000 */
[----:B------:R0:W1:Y:S02]  /*10e20*/  SHFL.IDX P6, R14, R13, R12, R11 ;  /* 0x0000000c0d0e7389 */ /* 0x00006400000c000b */
[----:B01----:R-:W-:Y:S01]  /*10e30*/  ENDCOLLECTIVE ;  /* 0x000000000000791b */ /* 0x003fe20003800000 */
.L_x_594:
[----:B------:R-:W-:-:S05]  /*10e40*/  IMAD.X R3, RZ, RZ, R3, P0 ;  /* 0x000000ffff037224 */ /* 0x000fca00000e0603 */
[----:B------:R-:W-:Y:S01]  /*10e50*/  @!PT LDS RZ, [RZ] ;  /* 0x00000000fffff984 */ /* 0x000fe20000000800 */
[----:B------:R-:W-:Y:S01]  /*10e60*/  @!PT LDS RZ, [RZ] ;  /* 0x00000000fffff984 */ /* 0x000fe20000000800 */
[----:B------:R-:W-:Y:S01]  /*10e70*/  @!PT LDS RZ, [RZ] ;  /* 0x00000000fffff984 */ /* 0x000fe20000000800 */
[----:B------:R0:W-:Y:S04]  /*10e80*/  LDGSTS.E.BYPASS.LTC128B.128 [R20+0x400], desc[UR50][R2.64], !P5 ;  /* 0x0040000002147fae */ /* 0x0001e8000e901d72 */
[----:B------:R0:W-:Y:S01]  /*10e90*/  LDGSTS.E.BYPASS.LTC128B.128 [R20+0x3400], desc[UR50][R2.64+0x80], !P4 ;  /* 0x0340008002147fae */ /* 0x0001e2000e101d72 */
[----:B------:R-:W-:-:S03]  /*10ea0*/  MOV R13, R17 ;  /* 0x00000011000d7202 */ /* 0x000fc60000000f00 */
[----:B------:R0:W-:Y:S04]  /*10eb0*/  LDGSTS.E.BYPASS.LTC128B.128 [R20+0x6400], desc[UR50][R2.64+0x100], !P3 ;  /* 0x0640010002147fae */ /* 0x0001e8000d901d72 */
[----:B------:R0:W-:Y:S01]  /*10ec0*/  LDGSTS.E.BYPASS.LTC128B.128 [R20+0x9400], desc[UR50][R2.64+0x180], !P1 ;  /* 0x0940018002147fae */ /* 0x0001e2000c901d72 */
[----:B------:R-:W-:-:S07]  /*10ed0*/  IMAD.MOV.U32 R4, RZ, RZ, R14 ;  /* 0x000000ffff047224 */ /* 0x000fce00078e000e */
[----:B0-----:R-:W-:Y:S05]  /*10ee0*/  WARPSYNC.COLLECTIVE R15, `(.L_x_595) ;  /* 0x000000000f087348 */ /* 0x001fea0003c00000 */
[----:B------:R1:W2:Y:S02]  /*10ef0*/  SHFL.IDX P6, R14, R13, R12, R11 ;  /* 0x0000000c0d0e7389 */ /* 0x0002a400000c000b */
[----:B012---:R-:W-:Y:S01]  /*10f00*/  ENDCOLLECTIVE ;  /* 0x000000000000791b */ /* 0x007fe20003800000 */
.L_x_595:
[----:B------:R-:W-:Y:S02]  /*10f10*/  IMAD.MOV.U32 R13, RZ, RZ, R25 ;  /* 0x000000ffff0d7224 */ /* 0x000fe400078e0019 */
[----:B------:R-:W-:Y:S01]  /*10f20*/  IMAD.MOV.U32 R12, RZ, RZ, 0x2 ;  /* 0x00000002ff0c7424 */ /* 0x000fe200078e00ff */
[----:B------:R-:W-:-:S13]  /*10f30*/  IADD3 R2, P0, R14, R0, RZ ;  /* 0x000000000e027210 */ /* 0x000fda0007f1e0ff */
[----:B------:R-:W-:Y:S05]  /*10f40*/  WARPSYNC.COLLECTIVE R15, `(.L_x_596) ;  /* 0x000000000f087348 */ /* 0x000fea0003c00000 */
[----:B------:R0:W1:Y:S02]  /*10f50*/  SHFL.IDX P6, R14, R13, R12, R11 ;  /* 0x0000000c0d0e7389 */ /* 0x00006400000c000b */
[----:B01----:R-:W-:Y:S01]  /*10f60*/  ENDCOLLECTIVE ;  /* 0x000000000000791b */ /* 0x003fe20003800000 */
.L_x_596:
[----:B------:R-:W-:-:S05]  /*10f70*/  IMAD.X R3, RZ, RZ, R4, P0 ;  /* 0x000000ffff037224 */ /* 0x000fca00000e0604 */
[----:B------:R-:W-:Y:S01]  /*10f80*/  @!PT LDS RZ, [RZ] ;  /* 0x00000000fffff984 */ /* 0x000fe20000000800 */
[----:B------:R-:W-:Y:S01]  /*10f90*/  @!PT LDS RZ, [RZ] ;  /* 0x00000000fffff984 */ /* 0x000fe20000000800 */
[----:B------:R-:W-:Y:S01]  /*10fa0*/  @!PT LDS RZ, [RZ] ;  /* 0x00000000fffff984 */ /* 0x000fe20000000800 */
[----:B------:R0:W-:Y:S04]  /*10fb0*/  LDGSTS.E.BYPASS.LTC128B.128 [R20+0xc00], desc[UR50][R2.64], !P5 ;  /* 0x00c0000002147fae */ /* 0x0001e8000e901d72 */
[----:B------:R0:W-:Y:S01]  /*10fc0*/  LDGSTS.E.BYPASS.LTC128B.128 [R20+0x3c00], desc[UR50][R2.64+0x80], !P4 ;  /* 0x03c0008002147fae */ /* 0x0001e2000e101d72 */
[----:B------:R-:W-:-:S03]  /*10fd0*/  IMAD.MOV.U32 R13, RZ, RZ, R17 ;  /* 0x000000ffff0d7224 */ /* 0x000fc600078e0011 */
[----:B------:R0:W-:Y:S04]  /*10fe0*/  LDGSTS.E.BYPASS.LTC128B.128 [R20+0x6c00], desc[UR50][R2.64+0x100], !P3 ;  /* 0x06c0010002147fae */ /* 0x0001e8000d901d72 */
[----:B------:R0:W-:Y:S01]  /*10ff0*/  LDGSTS.E.BYPASS.LTC128B.128 [R20+0x9c00], desc[UR50][R2.64+0x180], !P1 ;  /* 0x09c0018002147fae */ /* 0x0001e2000c901d72 */
[----:B------:R-:W-:-:S07]  /*11000*/  IMAD.MOV.U32 R4, RZ, RZ, R14 ;  /* 0x000000ffff047224 */ /* 0x000fce00078e000e */
[----:B0-----:R-:W-:Y:S05]  /*11010*/  WARPSYNC.COLLECTIVE R15, `(.L_x_597) ;  /* 0x000000000f087348 */ /* 0x001fea0003c00000 */
[----:B------:R1:W2:Y:S02]  /*11020*/  SHFL.IDX P6, R14, R13, R12, R11 ;  /* 0x0000000c0d0e7389 */ /* 0x0002a400000c000b */
[----:B012---:R-:W-:Y:S01]  /*11030*/  ENDCOLLECTIVE ;  /* 0x000000000000791b */ /* 0x007fe20003800000 */
.L_x_597:
[----:B------:R-:W-:Y:S02]  /*11040*/  IMAD.MOV.U32 R13, RZ, RZ, R25 ;  /* 0x000000ffff0d7224 */ /* 0x000fe400078e0019 */
[----:B------:R-:W-:Y:S02]  /*11050*/  IMAD.MOV.U32 R12, RZ, RZ, 0x3 ;  /* 0x00000003ff0c7424 */ /* 0x000fe400078e00ff */
[----:B------:R-:W-:-:S07]  /*11060*/  IMAD.MOV.U32 R8, RZ, RZ, R14 ;  /* 0x000000ffff087224 */ /* 0x000fce00078e000e */
[----:B------:R-:W-:Y:S05]  /*11070*/  WARPSYNC.COLLECTIVE R15, `(.L_x_598) ;  /* 0x000000000f087348 */ /* 0x000fea0003c00000 */
[----:B------:R0:W1:Y:S02]  /*11080*/  SHFL.IDX P6, R14, R13, R12, R11 ;  /* 0x0000000c0d0e7389 */ /* 0x00006400000c000b */
[----:B01----:R-:W-:Y:S01]  /*11090*/  ENDCOLLECTIVE ;  /* 0x000000000000791b */ /* 0x003fe20003800000 */
.L_x_598:
        /* <DEDUP_REMOVED lines=9> */
[----:B------:R-:W-:-:S03]  /*11130*/  MOV R5, R14 ;  /* 0x0000000e00057202 */ /* 0x000fc60000000f00 */
[----:B------:R0:W-:Y:S04]  /*11140*/  LDGSTS.E.BYPASS.LTC128B.128 [R20+0xa400], desc[UR50][R2.64+0x180], !P1 ;  /* 0x0a40018002147fae */ /* 0x0001e8000c901d72 */
[----:B0-----:R-:W-:Y:S05]  /*11150*/  WARPSYNC.COLLECTIVE R15, `(.L_x_599) ;  /* 0x000000000f087348 */ /* 0x001fea0003c00000 */
[----:B------:R1:W2:Y:S02]  /*11160*/  SHFL.IDX P6, R14, R13, R12, R11 ;  /* 0x0000000c0d0e7389 */ /* 0x0002a400000c000b */
[----:B012---:R-:W-:Y:S01]  /*11170*/  ENDCOLLECTIVE ;  /* 0x000000000000791b */ /* 0x007fe20003800000 */
.L_x_599:
[----:B------:R-:W-:Y:S02]  /*11180*/  IMAD.MOV.U32 R13, RZ, RZ, R25 ;  /* 0x000000ffff0d7224 */ /* 0x000fe400078e0019 */
[----:B------:R-:W-:Y:S01]  /*11190*/  IMAD.MOV.U32 R12, RZ, RZ, 0x4 ;  /* 0x00000004ff0c7424 */ /* 0x000fe200078e00ff */
[----:B------:R-:W-:-:S13]  /*111a0*/  IADD3 R2, P0, R14, R0, RZ ;  /* 0x000000000e027210 */ /* 0x000fda0007f1e0ff */
[----:B------:R-:W-:Y:S05]  /*111b0*/  WARPSYNC.COLLECTIVE R15, `(.L_x_600) ;  /* 0x000000000f087348 */ /* 0x000fea0003c00000 */
[----:B------:R0:W1:Y:S02]  /*111c0*/  SHFL.IDX P6, R14, R13, R12, R11 ;  /* 0x0000000c0d0e7389 */ /* 0x00006400000c000b */
[----:B01----:R-:W-:Y:S01]  /*111d0*/  ENDCOLLECTIVE ;  /* 0x000000000000791b */ /* 0x003fe20003800000 */
.L_x_600:
        /* <DEDUP_REMOVED lines=13> */
.L_x_601:
[----:B------:R-:W-:Y:S02]  /*112b0*/  IMAD.MOV.U32 R13, RZ, RZ, R25 ;  /* 0x000000ffff0d7224 */ /* 0x000fe400078e0019 */
[----:B------:R-:W-:Y:S01]  /*112c0*/  IMAD.MOV.U32 R12, RZ, RZ, 0x5 ;  /* 0x00000005ff0c7424 */ /* 0x000fe200078e00ff */
[----:B------:R-:W-:-:S13]  /*112d0*/  IADD3 R2, P0, R14, R0, RZ ;  /* 0x000000000e027210 */ /* 0x000fda0007f1e0ff */
[----:B------:R-:W-:Y:S05]  /*112e0*/  WARPSYNC.COLLECTIVE R15, `(.L_x_602) ;  /* 0x000000000f087348 */ /* 0x000fea0003c00000 */
[----:B------:R0:W1:Y:S02]  /*112f0*/  SHFL.IDX P6, R14, R13, R12, R11 ;  /* 0x0000000c0d0e7389 */ /* 0x00006400000c000b */
[----:B01----:R-:W-:Y:S01]  /*11300*/  ENDCOLLECTIVE ;  /* 0x000000000000791b */ /* 0x003fe20003800000 */
.L_x_602:
        /* <DEDUP_REMOVED lines=9> */
[----:B------:R-:W-:-:S07]  /*113a0*/  MOV R25, R14 ;  /* 0x0000000e00197202 */ /* 0x000fce0000000f00 */
[----:B0-----:R-:W-:Y:S05]  /*113b0*/  WARPSYNC.COLLECTIVE R15, `(.L_x_603) ;  /* 0x000000000f087348 */ /* 0x001fea0003c00000 */
[----:B------:R1:W2:Y:S02]  /*113c0*/  SHFL.IDX P6, R14, R13, R12, R11 ;  /* 0x0000000c0d0e7389 */ /* 0x0002a400000c000b */
[----:B012---:R-:W-:Y:S01]  /*113d0*/  ENDCOLLECTIVE ;  /* 0x000000000000791b */ /* 0x007fe20003800000 */
.L_x_603:
[----:B------:R-:W-:Y:S05]  /*113e0*/  BRA `(.L_x_604) ;  /* 0xffffffc000747947 */ /* 0x000fea000383ffff */
.L_x_498:
        /* <DEDUP_REMOVED lines=8> */
.L_x_606:
[----:B------:R-:W-:Y:S05]  /*11470*/  BSYNC B0 ;  /* 0x0000000000007941 */ /* 0x000fea0003800000 */
.L_x_605:
[----:B------:R-:W-:Y:S01]  /*11480*/  IMAD.MOV.U32 R13, RZ, RZ, R16 ;  /* 0x000000ffff0d7224 */ /* 0x000fe200078e0010 */
[----:B------:R-:W-:Y:S01]  /*11490*/  MOV R15, 0xffffffff ;  /* 0xffffffff000f7802 */ /* 0x000fe20000000f00 */
[----:B------:R-:W-:Y:S02]  /*114a0*/  IMAD.MOV.U32 R12, RZ, RZ, 0x1 ;  /* 0x00000001ff0c7424 */ /* 0x000fe400078e00ff */
[----:B------:R-:W-:Y:S02]  /*114b0*/  IMAD.MOV.U32 R11, RZ, RZ, 0x1f ;  /* 0x0000001fff0b7424 */ /* 0x000fe400078e00ff */
[----:B------:R-:W-:Y:S02]  /*114c0*/  IMAD.IADD R7, R19, 0x1, R8 ;  /* 0x0000000113077824 */ /* 0x000fe400078e0208 */
[----:B------:R-:W-:-:S07]  /*114d0*/  IMAD.MOV.U32 R5, RZ, RZ, R14 ;  /* 0x000000ffff057224 */ /* 0x000fce00078e000e */
[----:B------:R-:W-:Y:S05]  /*114e0*/  WARPSYNC.COLLECTIVE R15, `(.L_x_607) ;  /* 0x000000000f087348 */ /* 0x000fea0003c00000 */
[----:B------:R0:W1:Y:S02]  /*114f0*/  SHFL.IDX P6, R14, R13, R12, R11 ;  /* 0x0000000c0d0e7389 */ /* 0x00006400000c000b */
[----:B01----:R-:W-:Y:S01]  /*11500*/  ENDCOLLECTIVE ;  /* 0x000000000000791b */ /* 0x003fe20003800000 */
.L_x_607:
[----:B------:R-:W-:Y:S02]  /*11510*/  ULDC UR4, c[0x0][0xc3c] ;  /* 0x00030f0000047ab9 */ /* 0x000fe40000000800 */
[----:B------:R-:W-:-:S13]  /*11520*/  ISETP.GE.OR P1, PT, R7, UR4, !P0 ;  /* 0x0000000407007c0c */ /* 0x000fda000c726670 */
[----:B------:R-:W0:Y:S01]  /*11530*/  @!P1 LDC.64 R2, c[0x0][0xc80] ;  /* 0x00032000ff029b82 */ /* 0x000e220000000a00 */
[----:B------:R-:W-:Y:S02]  /*11540*/  IMAD.MOV.U32 R4, RZ, RZ, RZ ;  /* 0x000000ffff047224 */ /* 0x000fe400078e00ff */
[----:B------:R-:W-:Y:S02]  /*11550*/  IMAD.MOV.U32 R11, RZ, RZ, RZ ;  /* 0x000000ffff0b7224 */ /* 0x000fe400078e00ff */
[----:B------:R-:W-:Y:S02]  /*11560*/  IMAD.MOV.U32 R0, RZ, RZ, R14 ;  /* 0x000000ffff007224 */ /* 0x000fe400078e000e */
[----:B0-----:R-:W-:-:S06]  /*11570*/  @!P1 IMAD.WIDE R2, R7, 0x4, R2 ;  /* 0x0000000407029825 */ /* 0x001fcc00078e0202 */
[----:B------:R-:W2:Y:S01]  /*11580*/  @!P1 LDG.E R2, desc[UR50][R2.64] ;  /* 0x0000003202029981 */ /* 0x000ea2000c1e1900 */
[C---:B------:R-:W-:Y:S02]  /*11590*/  ISETP.GE.U32.AND P2, PT, R8.reuse, 0x2, PT ;  /* 0x000000020800780c */ /* 0x040fe40003f46070 */
[C---:B------:R-:W-:Y:S02]  /*115a0*/  ISETP.GE.U32.AND P3, PT, R8.reuse, 0x4, PT ;  /* 0x000000040800780c */ /* 0x040fe40003f66070 */
[C---:B------:R-:W-:Y:S02]  /*115b0*/  ISETP.GE.U32.AND P4, PT, R8.reuse, 0x8, PT ;  /* 0x000000080800780c */ /* 0x040fe40003f86070 */
[C---:B------:R-:W-:Y:S01]  /*115c0*/  ISETP.GE.U32.AND P5, PT, R8.reuse, 0x10, PT ;  /* 0x000000100800780c */ /* 0x040fe20003fa6070 */
[----:B--2---:R-:W-:Y:S01]  /*115d0*/  @!P1 IMAD.MOV.U32 R4, RZ, RZ, R2 ;  /* 0x000000ffff049224 */ /* 0x004fe200078e0002 */
[----:B------:R-:W-:-:S03]  /*115e0*/  ISETP.NE.AND P1, PT, R8, RZ, PT ;  /* 0x000000ff0800720c */ /* 0x000fc60003f25270 */
[----:B------:R-:W-:-:S10]  /*115f0*/  IMAD.MOV.U32 R13, RZ, RZ, R4 ;  /* 0x000000ffff0d7224 */ /* 0x000fd400078e0004 */
[----:B------:R-:W-:Y:S05]  /*11600*/  WARPSYNC.COLLECTIVE R15, `(.L_x_608) ;  /* 0x000000000f087348 */ /* 0x000fea0003c00000 */
[----:B------:R0:W1:Y:S02]  /*11610*/  SHFL.UP P6, R14, R13, R12, R11 ;  /* 0x0400000c0d0e7389 */ /* 0x00006400000c000b */
[----:B01----:R-:W-:Y:S01]  /*11620*/  ENDCOLLECTIVE ;  /* 0x000000000000791b */ /* 0x003fe20003800000 */
.L_x_608:
[----:B------:R-:W-:Y:S01]  /*11630*/  IMAD.MOV.U32 R12, RZ, RZ, 0x2 ;  /* 0x00000002ff0c7424 */ /* 0x000fe200078e00ff */
[----:B------:R-:W-:-:S05]  /*11640*/  SEL R7, R14, RZ, P1 ;  /* 0x000000ff0e077207 */ /* 0x000fca0000800000 */
[----:B------:R-:W-:-:S04]  /*11650*/  IMAD.IADD R6, R4, 0x1, R7 ;  /* 0x0000000104067824 */ /* 0x000fc800078e0207 */
[----:B------:R-:W-:-:S07]  /*11660*/  IMAD.MOV.U32 R13, RZ, RZ, R6 ;  /* 0x000000ffff0d7224 */ /* 0x000fce00078e0006 */
[----:B------:R-:W-:Y:S05]  /*11670*/  WARPSYNC.COLLECTIVE R15, `(.L_x_609) ;  /* 0x000000000f087348 */ /* 0x000fea0003c00000 */
[----:B------:R0:W1:Y:S02]  /*11680*/  SHFL.UP P6, R14, R13, R12, R11 ;  /* 0x0400000c0d0e7389 */ /* 0x00006400000c000b */
[----:B01----:R-:W-:Y:S01]  /*11690*/  ENDCOLLECTIVE ;  /* 0x000000000000791b */ /* 0x003fe20003800000 */
.L_x_609:
[----:B------:R-:W-:Y:S01]  /*116a0*/  IMAD.MOV.U32 R12, RZ, RZ, 0x4 ;  /* 0x00000004ff0c7424 */ /* 0x000fe200078e00ff */
[----:B------:R-:W-:-:S04]  /*116b0*/  SEL R7, R14, RZ, P2 ;  /* 0x000000ff0e077207 */ /* 0x000fc80001000000 */
[----:B------:R-:W-:-:S05]  /*116c0*/  IADD3 R7, R6, R7, RZ ;  /* 0x0000000706077210 */ /* 0x000fca0007ffe0ff */
[----:B------:R-:W-:-:S07]  /*116d0*/  IMAD.MOV.U32 R13, RZ, RZ, R7 ;  /* 0x000000ffff0d7224 */ /* 0x000fce00078e0007 */
[----:B------:R-:W-:Y:S05]  /*116e0*/  WARPSYNC.COLLECTIVE R15, `(.L_x_610) ;  /* 0x000000000f087348 */ /* 0x000fea0003c00000 */
[----:B------:R0:W1:Y:S02]  /*116f0*/  SHFL.UP P6, R14, R13, R12, R11 ;  /* 0x0400000c0d0e7389 */ /* 0x00006400000c000b */
[----:B01----:R-:W-:Y:S01]  /*11700*/  ENDCOLLECTIVE ;  /* 0x000000000000791b */ /* 0x003fe20003800000 */
.L_x_610:
[----:B------:R-:W-:Y:S01]  /*11710*/  IMAD.MOV.U32 R12, RZ, RZ, 0x8 ;  /* 0x00000008ff0c7424 */ /* 0x000fe200078e00ff */
[----:B------:R-:W-:-:S05]  /*11720*/  SEL R2, R14, RZ, P3 ;  /* 0x000000ff0e027207 */ /* 0x000fca0001800000 */
[----:B------:R-:W-:-:S04]  /*11730*/  IMAD.IADD R2, R7, 0x1, R2 ;  /* 0x0000000107027824 */ /* 0x000fc800078e0202 */
[----:B------:R-:W-:-:S07]  /*11740*/  IMAD.MOV.U32 R13, RZ, RZ, R2 ;  /* 0x000000ffff0d7224 */ /* 0x000fce00078e0002 */
[----:B------:R-:W-:Y:S05]  /*11750*/  WARPSYNC.COLLECTIVE R15, `(.L_x_611) ;  /* 0x000000000f087348 */ /* 0x000fea0003c00000 */
[----:B------:R0:W1:Y:S02]  /*11760*/  SHFL.UP P6, R14, R13, R12, R11 ;  /* 0x0400000c0d0e7389 */ /* 0x00006400000c000b */
[----:B01----:R-:W-:Y:S01]  /*11770*/  ENDCOLLECTIVE ;  /* 0x000000000000791b */ /* 0x003fe20003800000 */
.L_x_611:
[----:B------:R-:W-:Y:S01]  /*11780*/  IMAD.MOV.U32 R12, RZ, RZ, 0x10 ;  /* 0x00000010ff0c7424 */ /* 0x000fe200078e00ff */
[----:B------:R-:W-:-:S05]  /*11790*/  SEL R3, R14, RZ, P4 ;  /* 0x000000ff0e037207 */ /* 0x000fca0002000000 */
[----:B------:R-:W-:-:S04]  /*117a0*/  IMAD.IADD R3, R2, 0x1, R3 ;  /* 0x0000000102037824 */ /* 0x000fc800078e0203 */
[----:B------:R-:W-:-:S07]  /*117b0*/  IMAD.MOV.U32 R13, RZ, RZ, R3 ;  /* 0x000000ffff0d7224 */ /* 0x000fce00078e0003 */
[----:B------:R-:W-:Y:S05]  /*117c0*/  WARPSYNC.COLLECTIVE R15, `(.L_x_612) ;  /* 0x000000000f087348 */ /* 0x000fea0003c00000 */
[----:B------:R0:W1:Y:S02]  /*117d0*/  SHFL.UP P6, R14, R13, R12, R11 ;  /* 0x0400000c0d0e7389 */ /* 0x00006400000c000b */
[----:B01----:R-:W-:Y:S01]  /*117e0*/  ENDCOLLECTIVE ;  /* 0x000000000000791b */ /* 0x003fe20003800000 */
.L_x_612:
[----:B------:R-:W-:Y:S02]  /*117f0*/  IMAD.MOV.U32 R12, RZ, RZ, 0x1f ;  /* 0x0000001fff0c7424 */ /* 0x000fe400078e00ff */
[----:B------:R-:W-:Y:S01]  /*11800*/  IMAD.MOV.U32 R11, RZ, RZ, 0x1f ;  /* 0x0000001fff0b7424 */ /* 0x000fe200078e00ff */
[----:B------:R-:W-:-:S05]  /*11810*/  SEL R6, R14, RZ, P5 ;  /* 0x000000ff0e067207 */ /* 0x000fca0002800000 */
[----:B------:R-:W-:-:S05]  /*11820*/  IMAD.IADD R6, R3, 0x1, R6 ;  /* 0x0000000103067824 */ /* 0x000fca00078e0206 */
[----:B------:R-:W-:-:S07]  /*11830*/  MOV R13, R6 ;  /* 0x00000006000d7202 */ /* 0x000fce0000000f00 */
[----:B------:R-:W-:Y:S05]  /*11840*/  WARPSYNC.COLLECTIVE R15, `(.L_x_613) ;  /* 0x000000000f087348 */ /* 0x000fea0003c00000 */
[----:B------:R0:W1:Y:S02]  /*11850*/  SHFL.IDX P6, R14, R13, R12, R11 ;  /* 0x0000000c0d0e7389 */ /* 0x00006400000c000b */
[----:B01----:R-:W-:Y:S01]  /*11860*/  ENDCOLLECTIVE ;  /* 0x000000000000791b */ /* 0x003fe20003800000 */
.L_x_613:
[----:B------:R-:W-:Y:S05]  /*11870*/  BRA `(.L_x_614) ;  /* 0xffffffc000d07947 */ /* 0x000fea000383ffff */
.L_x_503:
[----:B------:R-:W-:Y:S01]  /*11880*/  BSSY B0, `(.L_x_615) ;  /* 0x0000008000007945 */ /* 0x000fe20003800000 */
[----:B-----5:R-:W-:Y:S02]  /*11890*/  IMAD.MOV.U32 R13, RZ, RZ, R4 ;  /* 0x000000ffff0d7224 */ /* 0x020fe400078e0004 */
[----:B------:R-:W-:Y:S02]  /*118a0*/  IMAD.MOV.U32 R12, RZ, RZ, 0x1 ;  /* 0x00000001ff0c7424 */ /* 0x000fe400078e00ff */
[----:B------:R-:W-:Y:S02]  /*118b0*/  IMAD.MOV.U32 R11, RZ, RZ, RZ ;  /* 0x000000ffff0b7224 */ /* 0x000fe400078e00ff */
[----:B------:R-:W-:-:S07]  /*118c0*/  IMAD.MOV.U32 R15, RZ, RZ, -0x1 ;  /* 0xffffffffff0f7424 */ /* 0x000fce00078e00ff */
[----:B01234-:R-:W-:Y:S05]  /*118d0*/  WARPSYNC.COLLECTIVE R15, `(.L_x_616) ;  /* 0x000000000f087348 */ /* 0x01ffea0003c00000 */
[----:B------:R0:W0:Y:S02]  /*118e0*/  SHFL.UP P6, R14, R13, R12, R11 ;  /* 0x0400000c0d0e7389 */ /* 0x00002400000c000b */
[----:B01234-:R-:W-:Y:S01]  /*118f0*/  ENDCOLLECTIVE ;  /* 0x000000000000791b */ /* 0x01ffe20003800000 */
.L_x_616:
[----:B------:R-:W-:Y:S05]  /*11900*/  BSYNC B0 ;  /* 0x0000000000007941 */ /* 0x000fea0003800000 */
.L_x_615:
[----:B------:R-:W-:Y:S01]  /*11910*/  SEL R13, R14, RZ, P1 ;  /* 0x000000ff0e0d7207 */ /* 0x000fe20000800000 */
[----:B------:R-:W-:Y:S01]  /*11920*/  IMAD.MOV.U32 R12, RZ, RZ, 0x2 ;  /* 0x00000002ff0c7424 */ /* 0x000fe200078e00ff */
[----:B------:R-:W-:Y:S01]  /*11930*/  MOV R15, 0xffffffff ;  /* 0xffffffff000f7802 */ /* 0x000fe20000000f00 */
[----:B------:R-:W-:Y:S02]  /*11940*/  IMAD.MOV.U32 R11, RZ, RZ, RZ ;  /* 0x000000ffff0b7224 */ /* 0x000fe400078e00ff */
[----:B------:R-:W-:-:S07]  /*11950*/  IMAD.IADD R13, R4, 0x1, R13 ;  /* 0x00000001040d7824 */ /* 0x000fce00078e020d */
[----:B------:R-:W-:Y:S05]  /*11960*/  WARPSYNC.COLLECTIVE R15, `(.L_x_617) ;  /* 0x000000000f087348 */ /* 0x000fea0003c00000 */
[----:B------:R0:W1:Y:S02]  /*11970*/  SHFL.UP P6, R14, R13, R12, R11 ;  /* 0x0400000c0d0e7389 */ /* 0x00006400000c000b */
[----:B01----:R-:W-:Y:S01]  /*11980*/  ENDCOLLECTIVE ;  /* 0x000000000000791b */ /* 0x003fe20003800000 */
.L_x_617:
[----:B------:R-:W-:Y:S01]  /*11990*/  IMAD.MOV.U32 R12, RZ, RZ, 0x4 ;  /* 0x00000004ff0c7424 */ /* 0x000fe200078e00ff */
[----:B------:R-:W-:-:S05]  /*119a0*/  SEL R0, R14, RZ, P2 ;  /* 0x000000ff0e007207 */ /* 0x000fca0001000000 */
[----:B------:R-:W-:-:S04]  /*119b0*/  IMAD.IADD R0, R13, 0x1, R0 ;  /* 0x000000010d007824 */ /* 0x000fc800078e0200 */
[----:B------:R-:W-:-:S07]  /*119c0*/  IMAD.MOV.U32 R13, RZ, RZ, R0 ;  /* 0x000000ffff0d7224 */ /* 0x000fce00078e0000 */
[----:B------:R-:W-:Y:S05]  /*119d0*/  WARPSYNC.COLLECTIVE R15, `(.L_x_618) ;  /* 0x000000000f087348 */ /* 0x000fea0003c00000 */
[----:B------:R0:W1:Y:S02]  /*119e0*/  SHFL.UP P6, R14, R13, R12, R11 ;  /* 0x0400000c0d0e7389 */ /* 0x00006400000c000b */
[----:B01----:R-:W-:Y:S01]  /*119f0*/  ENDCOLLECTIVE ;  /* 0x000000000000791b */ /* 0x003fe20003800000 */
.L_x_618:
[----:B------:R-:W-:Y:S01]  /*11a00*/  IMAD.MOV.U32 R12, RZ, RZ, 0x8 ;  /* 0x00000008ff0c7424 */ /* 0x000fe200078e00ff */
[----:B------:R-:W-:-:S05]  /*11a10*/  SEL R3, R14, RZ, P3 ;  /* 0x000000ff0e037207 */ /* 0x000fca0001800000 */
[----:B------:R-:W-:-:S04]  /*11a20*/  IMAD.IADD R2, R0, 0x1, R3 ;  /* 0x0000000100027824 */ /* 0x000fc800078e0203 */
[----:B------:R-:W-:-:S07]  /*11a30*/  IMAD.MOV.U32 R13, RZ, RZ, R2 ;  /* 0x000000ffff0d7224 */ /* 0x000fce00078e0002 */
[----:B------:R-:W-:Y:S05]  /*11a40*/  WARPSYNC.COLLECTIVE R15, `(.L_x_619) ;  /* 0x000000000f087348 */ /* 0x000fea0003c00000 */
[----:B------:R0:W1:Y:S02]  /*11a50*/  SHFL.UP P6, R14, R13, R12, R11 ;  /* 0x0400000c0d0e7389 */ /* 0x00006400000c000b */
[----:B01----:R-:W-:Y:S01]  /*11a60*/  ENDCOLLECTIVE ;  /* 0x000000000000791b */ /* 0x003fe20003800000 */
.L_x_619:
[----:B------:R-:W-:Y:S01]  /*11a70*/  IMAD.MOV.U32 R12, RZ, RZ, 0x10 ;  /* 0x00000010ff0c7424 */ /* 0x000fe200078e00ff */
[----:B------:R-:W-:-:S05]  /*11a80*/  SEL R3, R14, RZ, P4 ;  /* 0x000000ff0e037207 */ /* 0x000fca0002000000 */
[----:B------:R-:W-:-:S04]  /*11a90*/  IMAD.IADD R3, R2, 0x1, R3 ;  /* 0x0000000102037824 */ /* 0x000fc800078e0203 */
[----:B------:R-:W-:-:S07]  /*11aa0*/  IMAD.MOV.U32 R13, RZ, RZ, R3 ;  /* 0x000000ffff0d7224 */ /* 0x000fce00078e0003 */
[----:B------:R-:W-:Y:S05]  /*11ab0*/  WARPSYNC.COLLECTIVE R15, `(.L_x_620) ;  /* 0x000000000f087348 */ /* 0x000fea0003c00000 */
[----:B------:R0:W1:Y:S02]  /*11ac0*/  SHFL.UP P6, R14, R13, R12, R11 ;  /* 0x0400000c0d0e7389 */ /* 0x00006400000c000b */
[----:B01----:R-:W-:Y:S01]  /*11ad0*/  ENDCOLLECTIVE ;  /* 0x000000000000791b */ /* 0x003fe20003800000 */
.L_x_620:
[----:B------:R-:W-:Y:S02]  /*11ae0*/  IMAD.MOV.U32 R12, RZ, RZ, 0x1f ;  /* 0x0000001fff0c7424 */ /* 0x000fe400078e00ff */
[----:B------:R-:W-:Y:S01]  /*11af0*/  IMAD.MOV.U32 R11, RZ, RZ, 0x1f ;  /* 0x0000001fff0b7424 */ /* 0x000fe200078e00ff */
[----:B------:R-:W-:-:S04]  /*11b00*/  SEL R6, R14, RZ, P5 ;  /* 0x000000ff0e067207 */ /* 0x000fc80002800000 */
[----:B------:R-:W-:-:S05]  /*11b10*/  IADD3 R6, R3, R6, RZ ;  /* 0x0000000603067210 */ /* 0x000fca0007ffe0ff */
[----:B------:R-:W-:-:S07]  /*11b20*/  IMAD.MOV.U32 R13, RZ, RZ, R6 ;  /* 0x000000ffff0d7224 */ /* 0x000fce00078e0006 */
[----:B------:R-:W-:Y:S05]  /*11b30*/  WARPSYNC.COLLECTIVE R15, `(.L_x_621) ;  /* 0x000000000f087348 */ /* 0x000fea0003c00000 */
[----:B------:R0:W1:Y:S02]  /*11b40*/  SHFL.IDX P6, R14, R13, R12, R11 ;  /* 0x0000000c0d0e7389 */ /* 0x00006400000c000b */
[----:B01----:R-:W-:Y:S01]  /*11b50*/  ENDCOLLECTIVE ;  /* 0x000000000000791b */ /* 0x003fe20003800000 */
.L_x_621:
[----:B------:R-:W-:Y:S05]  /*11b60*/  BRA `(.L_x_622) ;  /* 0xffffffc000b07947 */ /* 0x000fea000383ffff */
.L_x_505:
[----:B------:R-:W-:Y:S01]  /*11b70*/  BSSY B0, `(.L_x_623) ;  /* 0x0000006000007945 */ /* 0x000fe20003800000 */
[----:B------:R-:W-:Y:S01]  /*11b80*/  PLOP3.LUT P6, PT, P6, PT, PT, 0x8, 0x0 ;  /* 0x000000000000781c */ /* 0x000fe200037ce170 */
[----:B------:R-:W-:-:S12]  /*11b90*/  IMAD.MOV.U32 R15, RZ, RZ, -0x1 ;  /* 0xffffffffff0f7424 */ /* 0x000fd800078e00ff */
[----:B0123--:R-:W-:Y:S05]  /*11ba0*/  WARPSYNC.COLLECTIVE R15, `(.L_x_624) ;  /* 0x000000000f087348 */ /* 0x00ffea0003c00000 */
[----:B------:R-:W-:Y:S01]  /*11bb0*/  VOTE.ANY R14, PT, P6 ;  /* 0x00000000000e7806 */ /* 0x000fe200030e0100 */
[----:B0123--:R-:W-:Y:S06]  /*11bc0*/  ENDCOLLECTIVE ;  /* 0x000000000000791b */ /* 0x00ffec0003800000 */
.L_x_624:
[----:B------:R-:W-:Y:S05]  /*11bd0*/  BSYNC B0 ;  /* 0x0000000000007941 */ /* 0x000fea0003800000 */
.L_x_623:
[----:B------:R-:W-:Y:S02]  /*11be0*/  IMAD.MOV.U32 R2, RZ, RZ, R14 ;  /* 0x000000ffff027224 */ /* 0x000fe400078e000e */
[----:B------:R-:W-:Y:S02]  /*11bf0*/  IMAD.MOV.U32 R13, RZ, RZ, R4 ;  /* 0x000000ffff0d7224 */ /* 0x000fe400078e0004 */
[----:B------:R-:W0:Y:S01]  /*11c00*/  POPC R0, R2 ;  /* 0x0000000200007309 */ /* 0x000e220000000000 */
[----:B------:R-:W-:Y:S02]  /*11c10*/  IMAD.MOV.U32 R11, RZ, RZ, 0x1f ;  /* 0x0000001fff0b7424 */ /* 0x000fe400078e00ff */
[----:B------:R-:W-:Y:S02]  /*11c20*/  IMAD.MOV.U32 R15, RZ, RZ, -0x1 ;  /* 0xffffffffff0f7424 */ /* 0x000fe400078e00ff */
[----:B0-----:R-:W-:-:S07]  /*11c30*/  IMAD.MOV.U32 R12, RZ, RZ, R0 ;  /* 0x000000ffff0c7224 */ /* 0x001fce00078e0000 */
[----:B------:R-:W-:Y:S05]  /*11c40*/  WARPSYNC.COLLECTIVE R15, `(.L_x_625) ;  /* 0x000000000f087348 */ /* 0x000fea0003c00000 */
[----:B------:R0:W1:Y:S02]  /*11c50*/  SHFL.IDX P6, R14, R13, R12, R11 ;  /* 0x0000000c0d0e7389 */ /* 0x00006400000c000b */
[----:B01----:R-:W-:Y:S01]  /*11c60*/  ENDCOLLECTIVE ;  /* 0x000000000000791b */ /* 0x003fe20003800000 */
.L_x_625:
[----:B------:R-:W-:Y:S01]  /*11c70*/  MOV R4, R14 ;  /* 0x0000000e00047202 */ /* 0x000fe20000000f00 */
[----:B------:R-:W-:Y:S06]  /*11c80*/  BRA `(.L_x_626) ;  /* 0xffffffc000a07947 */ /* 0x000fec000383ffff */
.L_x_507:
[----:B------:R-:W-:Y:S01]  /*11c90*/  BSSY B0, `(.L_x_627) ;  /* 0x0000007000007945 */ /* 0x000fe20003800000 */
[----:B------:R-:W-:Y:S02]  /*11ca0*/  IMAD.MOV.U32 R13, RZ, RZ, R6 ;  /* 0x000000ffff0d7224 */ /* 0x000fe400078e0006 */
[----:B------:R-:W-:Y:S02]  /*11cb0*/  IMAD.MOV.U32 R11, RZ, RZ, 0x1f ;  /* 0x0000001fff0b7424 */ /* 0x000fe400078e00ff */
[----:B------:R-:W-:-:S07]  /*11cc0*/  IMAD.MOV.U32 R15, RZ, RZ, -0x1 ;  /* 0xffffffffff0f7424 */ /* 0x000fce00078e00ff */
[----:B01234-:R-:W-:Y:S05]  /*11cd0*/  WARPSYNC.COLLECTIVE R15, `(.L_x_628) ;  /* 0x000000000f087348 */ /* 0x01ffea0003c00000 */
[----:B------:R0:W0:Y:S02]  /*11ce0*/  SHFL.IDX P6, R14, R13, R12, R11 ;  /* 0x0000000c0d0e7389 */ /* 0x00002400000c000b */
[----:B01234-:R-:W-:Y:S01]  /*11cf0*/  ENDCOLLECTIVE ;  /* 0x000000000000791b */ /* 0x01ffe20003800000 */
.L_x_628:
[----:B------:R-:W-:Y:S05]  /*11d00*/  BSYNC B0 ;  /* 0x0000000000007941 */ /* 0x000fea0003800000 */
.L_x_627:
[----:B------:R-:W-:Y:S05]  /*11d10*/  BRA `(.L_x_506) ;  /* 0xffffffc000987947 */ /* 0x000fea000383ffff */
.L_x_511:
[----:B0-----:R0:W4:Y:S02]  /*11d20*/  SYNCS.PHASECHK.TRANS64.TRYWAIT P0, [R7+URZ+0x22820], R0 ;  /* 0x02282000070075a7 */ /* 0x001124000800017f */
[----:B----4-:R-:W-:Y:S05]  /*11d30*/  @!P0 NANOSLEEP.SYNCS 0x989680 ;  /* 0x009896800000895d */ /* 0x010fea0003900000 */
[----:B------:R-:W4:Y:S02]  /*11d40*/  @!P0 SYNCS.PHASECHK.TRANS64 P0, [R7+URZ+0x22820], R0 ;  /* 0x02282000070085a7 */ /* 0x000f24000800007f */
[----:B----4-:R-:W-:Y:S05]  /*11d50*/  @!P0 BRA `(.L_x_511) ;  /* 0xfffffffc00f08947 */ /* 0x010fea000383ffff */
[----:B------:R-:W-:Y:S05]  /*11d60*/  BRA `(.L_x_629) ;  /* 0xffffffc400847947 */ /* 0x000fea000383ffff */
.L_x_512:
[----:B------:R-:W4:Y:S01]  /*11d70*/  S2R R2, SR_TID.X ;  /* 0x0000000000027919 */ /* 0x000f220000002100 */
[----:B------:R-:W-:Y:S01]  /*11d80*/  BSSY B0, `(.L_x_630) ;  /* 0x000000a000007945 */ /* 0x000fe20003800000 */
[----:B------:R-:W-:Y:S02]  /*11d90*/  IMAD.MOV.U32 R12, RZ, RZ, RZ ;  /* 0x000000ffff0c7224 */ /* 0x000fe400078e00ff */
[----:B------:R-:W-:Y:S02]  /*11da0*/  IMAD.MOV.U32 R11, RZ, RZ, 0x1f ;  /* 0x0000001fff0b7424 */ /* 0x000fe400078e00ff */
[----:B------:R-:W-:Y:S01]  /*11db0*/  IMAD.MOV.U32 R15, RZ, RZ, -0x1 ;  /* 0xffffffffff0f7424 */ /* 0x000fe200078e00ff */
[----:B----4-:R-:W-:-:S04]  /*11dc0*/  SHF.R.U32.HI R2, RZ, 0x5, R2 ;  /* 0x00000005ff027819 */ /* 0x010fc80000011602 */
[----:B------:R-:W-:-:S05]  /*11dd0*/  LOP3.LUT R2, R2, 0x3, RZ, 0xc0, !PT ;  /* 0x0000000302027812 */ /* 0x000fca00078ec0ff */
[----:B------:R-:W-:-:S07]  /*11de0*/  IMAD.MOV.U32 R13, RZ, RZ, R2 ;  /* 0x000000ffff0d7224 */ /* 0x000fce00078e0002 */
[----:B0123--:R-:W-:Y:S05]  /*11df0*/  WARPSYNC.COLLECTIVE R15, `(.L_x_631) ;  /* 0x000000000f087348 */ /* 0x00ffea0003c00000 */
[----:B------:R4:W0:Y:S02]  /*11e00*/  SHFL.IDX P6, R14, R13, R12, R11 ;  /* 0x0000000c0d0e7389 */ /* 0x00082400000c000b */
[----:B01234-:R-:W-:Y:S01]  /*11e10*/  ENDCOLLECTIVE ;  /* 0x000000000000791b */ /* 0x01ffe20003800000 */
.L_x_631:
[----:B------:R-:W-:Y:S05]  /*11e20*/  BSYNC B0 ;  /* 0x0000000000007941 */ /* 0x000fea0003800000 */
.L_x_630:
[----:B------:R-:W-:Y:S05]  /*11e30*/  BRA `(.L_x_632) ;  /* 0xffffffc4006c7947 */ /* 0x000fea000383ffff */
.L_x_515:
[----:B------:R-:W-:Y:S01]  /*11e40*/  BSSY B1, `(.L_x_633) ;  /* 0x0000006000017945 */ /* 0x000fe20003800000 */
[----:B------:R-:W-:-:S07]  /*11e50*/  IMAD.MOV.U32 R15, RZ, RZ, -0x1 ;  /* 0xffffffffff0f7424 */ /* 0x000fce00078e00ff */
[----:B0123--:R-:W-:Y:S05]  /*11e60*/  WARPSYNC.COLLECTIVE R15, `(.L_x_634) ;  /* 0x000000000f0c7348 */ /* 0x00ffea0003c00000 */
[----:B------:R-:W-:Y:S02]  /*11e70*/  ELECT P6, UR62, PT ;  /* 0x00000000003e782f */ /* 0x000fe400038c0000 */
[----:B------:R-:W-:Y:S01]  /*11e80*/  MOV R14, UR62 ;  /* 0x0000003e000e7c02 */ /* 0x000fe20008000f00 */
[----:B0123--:R-:W-:Y:S10]  /*11e90*/  ENDCOLLECTIVE ;  /* 0x000000000000791b */ /* 0x00fff40003800000 */
.L_x_634:
[----:B------:R-:W-:Y:S05]  /*11ea0*/  BSYNC B1 ;  /* 0x0000000000017941 */ /* 0x000fea0003800000 */
.L_x_633:
[----:B------:R-:W-:Y:S05]  /*11eb0*/  BRA `(.L_x_635) ;  /* 0xffffffc400647947 */ /* 0x000fea000383ffff */
.L_x_517:
[----:B0-----:R0:W4:Y:S02]  /*11ec0*/  SYNCS.PHASECHK.TRANS64.TRYWAIT P1, [R5+URZ+0x22840], R0 ;  /* 0x02284000050075a7 */ /* 0x001124000802017f */
[----:B----4-:R-:W-:Y:S05]  /*11ed0*/  @!P1 NANOSLEEP.SYNCS 0x989680 ;  /* 0x009896800000995d */ /* 0x010fea0003900000 */
[----:B------:R-:W4:Y:S02]  /*11ee0*/  @!P1 SYNCS.PHASECHK.TRANS64 P1, [R5+URZ+0x22840], R0 ;  /* 0x02284000050095a7 */ /* 0x000f24000802007f */
[----:B----4-:R-:W-:Y:S05]  /*11ef0*/  @!P1 BRA `(.L_x_517) ;  /* 0xfffffffc00f09947 */ /* 0x010fea000383ffff */
[----:B------:R-:W-:Y:S05]  /*11f00*/  BRA `(.L_x_636) ;  /* 0xffffffc400847947 */ /* 0x000fea000383ffff */
.L_x_519:
[----:B----4-:R4:W0:Y:S02]  /*11f10*/  SYNCS.PHASECHK.TRANS64.TRYWAIT P1, [R3+URZ+0x22840], R2 ;  /* 0x02284002030075a7 */ /* 0x010824000802017f */
[----:B0-----:R-:W-:Y:S05]  /*11f20*/  @!P1 NANOSLEEP.SYNCS 0x989680 ;  /* 0x009896800000995d */ /* 0x001fea0003900000 */
[----:B------:R-:W0:Y:S02]  /*11f30*/  @!P1 SYNCS.PHASECHK.TRANS64 P1, [R3+URZ+0x22840], R2 ;  /* 0x02284002030095a7 */ /* 0x000e24000802007f */
[----:B0-----:R-:W-:Y:S05]  /*11f40*/  @!P1 BRA `(.L_x_519) ;  /* 0xfffffffc00f09947 */ /* 0x001fea000383ffff */
[----:B------:R-:W-:Y:S05]  /*11f50*/  BRA `(.L_x_637) ;  /* 0xffffffc400907947 */ /* 0x000fea000383ffff */
.L_x_521:
[----:B------:R0:W0:Y:S02]  /*11f60*/  SYNCS.PHASECHK.TRANS64.TRYWAIT P1, [R5+URZ+0x22860], R0 ;  /* 0x02286000050075a7 */ /* 0x000024000802017f */
[----:B0-----:R-:W-:Y:S05]  /*11f70*/  @!P1 NANOSLEEP.SYNCS 0x989680 ;  /* 0x009896800000995d */ /* 0x001fea0003900000 */
[----:B------:R-:W0:Y:S02]  /*11f80*/  @!P1 SYNCS.PHASECHK.TRANS64 P1, [R5+URZ+0x22860], R0 ;  /* 0x02286000050095a7 */ /* 0x000e24000802007f */
[----:B0-----:R-:W-:Y:S05]  /*11f90*/  @!P1 BRA `(.L_x_521) ;  /* 0xfffffffc00f09947 */ /* 0x001fea000383ffff */
[----:B------:R-:W-:Y:S05]  /*11fa0*/  BRA `(.L_x_638) ;  /* 0xffffffc4008c7947 */ /* 0x000fea000383ffff */
.L_x_639:
        /* <DEDUP_REMOVED lines=13> */
.L_x_6450:


//--------------------- .text._ZN7cutlass13device_kernelIN5flash11enable_sm90INS1_16FlashAttnFwdSm90INS1_25CollectiveMainloopFwdSm90ILi2EN4cute5tupleIJNS5_1CILi1EEES8_S8_EEENS6_IJNS7_ILi128EEENS7_ILi96EEENS7_ILi64EEEEEELi256ENS_10bfloat16_tEfNS_4arch4Sm90ELb0ELb0ELb1ELb1ELb1ELb1ELb0ELb1ELb0ELb1ELb0ELb0EEENS1_21CollectiveEpilogueFwdINS6_IJSA_NS7_ILi256EEESB_EEES9_SE_SG_Li256ELb1ELb1ELb0ELb0EEENS1_36VarlenDynamicPersistentTileSchedulerILi128ELi96ELi256ELi128ELb0ELb1ELb1ELb0ELb1ELb1EEEEEEEEEvNT_6ParamsE --------------------------
	.section	.text._ZN7cutlass13device_kernelIN5flash11enable_sm90INS1_16FlashAttnFwdSm90INS1_25CollectiveMainloopFwdSm90ILi2EN4cute5tupleIJNS5_1CILi1EEES8_S8_EEENS6_IJNS7_ILi128EEENS7_ILi96EEENS7_ILi64EEEEEELi256ENS_10bfloat16_tEfNS_4arch4Sm90ELb0ELb0ELb1ELb1ELb1ELb1ELb0ELb1ELb0ELb1ELb0ELb0EEENS1_21CollectiveEpilogueFwdINS6_IJSA_NS7_ILi256EEESB_EEES9_SE_SG_Li256ELb1ELb1ELb0ELb0EEENS1_36VarlenDynamicPersistentTileSchedulerILi128ELi96ELi256ELi128ELb0ELb1ELb1ELb0ELb1ELb1EEEEEEEEEvNT_6ParamsE,"ax",@progbits
	.align	128
.text._ZN7cutlass13device_kernelIN5flash11enable_sm90INS1_16FlashAttnFwdSm90INS1_25CollectiveMainloopFwdSm90ILi2EN4cute5tupleIJNS5_1CILi1EEES8_S8_EEENS6_IJNS7_ILi128EEENS7_ILi96EEENS7_ILi64EEEEEELi256ENS_10bfloat16_tEfNS_4arch4Sm90ELb0ELb0ELb1ELb1ELb1ELb1ELb0ELb1ELb0ELb1ELb0ELb0EEENS1_21CollectiveEpilogueFwdINS6_IJSA_NS7_ILi256EEESB_EEES9_SE_SG_Li256ELb1ELb1ELb0ELb0EEENS1_36VarlenDynamicPersistentTileSchedulerILi128ELi96ELi256ELi128ELb0ELb1ELb1ELb0ELb1ELb1EEEEEEEEEvNT_6ParamsE:
        .type           _ZN7cutlass13device_kernelIN5flash11enable_sm90INS1_16FlashAttnFwdSm90INS1_25CollectiveMainloopFwdSm90ILi2EN4cute5tupleIJNS5_1CILi1EEES8_S8_EEENS6_IJNS7_ILi128EEENS7_ILi96EEENS7_ILi64EEEEEELi256ENS_10bfloat16_tEfNS_4arch4Sm90ELb0ELb0ELb1ELb1ELb1ELb1ELb0ELb1ELb0ELb1ELb0ELb0EEENS1_21CollectiveEpilogueFwdINS6_IJSA_NS7_ILi256EEESB_EEES9_SE_SG_Li256ELb1ELb1ELb0ELb0EEENS1_36VarlenDynamicPersistentTileSchedulerILi128ELi96ELi256ELi128ELb0ELb1ELb1ELb0ELb1ELb1EEEEEEEEEvNT_6ParamsE,@function
        .size           _ZN7cutlass13device_kernelIN5flash11enable_sm90INS1_16FlashAttnFwdSm90INS1_25CollectiveMainloopFwdSm90ILi2EN4cute5tupleIJNS5_1CILi1EEES8_S8_EEENS6_IJNS7_ILi128EEENS7_ILi96EEENS7_ILi64EEEEEELi256ENS_10bfloat16_tEfNS_4arch4Sm90ELb0ELb0ELb1ELb1ELb1ELb1ELb0ELb1ELb0ELb1ELb0ELb0EEENS1_21CollectiveEpilogueFwdINS6_IJSA_NS7_ILi256EEESB_EEES9_SE_SG_Li256ELb1ELb1ELb0ELb0EEENS1_36VarlenDynamicPersistentTileSchedulerILi128ELi96ELi256ELi128ELb0ELb1ELb1ELb0ELb1ELb1EEEEEEEEEvNT_6ParamsE,(.L_x_6451 - _ZN7cutlass13device_kernelIN5flash11enable_sm90INS1_16FlashAttnFwdSm90INS1_25CollectiveMainloopFwdSm90ILi2EN4cute5tupleIJNS5_1CILi1EEES8_S8_EEENS6_IJNS7_ILi128EEENS7_ILi96EEENS7_ILi64EEEEEELi256ENS_10bfloat16_tEfNS_4arch4Sm90ELb0ELb0ELb1ELb1ELb1ELb1ELb0ELb1ELb0ELb1ELb0ELb0EEENS1_21CollectiveEpilogueFwdINS6_IJSA_NS7_ILi256EEESB_EEES9_SE_SG_Li256ELb1ELb1ELb0ELb0EEENS1_36VarlenDynamicPersistentTileSchedulerILi128ELi96ELi256ELi128ELb0ELb1ELb1ELb0ELb1ELb1EEEEEEEEEvNT_6ParamsE)
        .other          _ZN7cutlass13device_kernelIN5flash11enable_sm90INS1_16FlashAttnFwdSm90INS1_25CollectiveMainloopFwdSm90ILi2EN4cute5tupleIJNS5_1CILi1EEES8_S8_EEENS6_IJNS7_ILi128EEENS7_ILi96EEENS7_ILi64EEEEEELi256ENS_10bfloat16_tEfNS_4arch4Sm90ELb0ELb0ELb1ELb1ELb1ELb1ELb0ELb1ELb0ELb1ELb0ELb0EEENS1_21CollectiveEpilogueFwdINS6_IJSA_NS7_ILi256EEESB_EEES9_SE_SG_Li256ELb1ELb1ELb0ELb0EEENS1_36VarlenDynamicPersistentTileSchedulerILi128ELi96ELi256ELi128ELb0ELb1ELb1ELb0ELb1ELb1EEEEEEEEEvNT_6ParamsE,@"STO_CUDA_ENTRY STV_DEFAULT"
_ZN7cutlass13device_kernelIN5flash11enable_sm90INS1_16FlashAttnFwdSm90INS1_25CollectiveMainloopFwdSm90ILi2EN4cute5tupleIJNS5_1CILi1EEES8_S8_EEENS6_IJNS7_ILi128EEENS7_ILi96EEENS7_ILi64EEEEEELi256ENS_10bfloat16_tEfNS_4arch4Sm90ELb0ELb0ELb1ELb1ELb1ELb1ELb0ELb1ELb0ELb1ELb0ELb0EEENS1_21CollectiveEpilogueFwdINS6_IJSA_NS7_ILi256EEESB_EEES9_SE_SG_Li256ELb1ELb1ELb0ELb0EEENS1_36VarlenDynamicPersistentTileSchedulerILi128ELi96ELi256ELi128ELb0ELb1ELb1ELb0ELb1ELb1EEEEEEEEEvNT_6ParamsE:
[----:B------:R-:W0:Y:S02]  /*0000*/  LDC R1, c[0x0][0x28] ;  /* 0x00000a00ff017b82 */ /* 0x000e240000000800 */
[----:B0-----:R-:W-:Y:S01]  /*0010*/  VIADD R1, R1, 0xffffffa0 ;  /* 0xffffffa001017836 */ /* 0x001fe20000000000 */
[----:B------:R-:W0:Y:S01]  /*0020*/  S2R R0, SR_TID.X ;  /* 0x0000000000007919 */ /* 0x000e220000002100 */
[----:B------:R-:W-:Y:S01]  /*0030*/  ELECT P0, URZ, PT ;  /* 0x00000000003f782f */ /* 0x000fe20003800000 */
[----:B------:R-:W-:Y:S01]  /*0040*/  BSSY B0, `(.L_x_640) ;  /* 0x000000d000007945 */ /* 0x000fe20003800000 */
[----:B0-----:R-:W-:-:S05]  /*0050*/  SHF.R.U32.HI R2, RZ, 0x5, R0 ;  /* 0x00000005ff027819 */ /* 0x001fca0000011600 */
[----:B------:R-:W0:Y:S02]  /*0060*/  SHFL.IDX PT, R3, R2, RZ, 0x1f ;  /* 0x00001fff02037589 */ /* 0x000e2400000e0000 */
[----:B0-----:R-:W-:-:S13]  /*0070*/  ISETP.EQ.AND P0, PT, R3, RZ, P0 ;  /* 0x000000ff0300720c */ /* 0x001fda0000702270 */
[----:B------:R-:W-:Y:S05]  /*0080*/  @!P0 BRA `(.L_x_641) ;  /* 0x0000000000208947 */ /* 0x000fea0003800000 */
[----:B------:R-:W-:Y:S02]  /*0090*/  ULDC.64 UR4, c[0x0][0x198] ;  /* 0x0000660000047ab9 */ /* 0x000fe40000000a00 */
[----:B------:R-:W-:Y:S02]  /*00a0*/  UIADD3 UR6, UP0, UR4, 0x570, URZ ;  /* 0x0000057004067890 */ /* 0x000fe4000ff1e03f */
[----:B------:R-:W-:Y:S02]  /*00b0*/  UIADD3 UR4, UP1, UR4, 0x670, URZ ;  /* 0x0000067004047890 */ /* 0x000fe4000ff3e03f */
[----:B------:R-:W-:Y:S02]  /*00c0*/  UIADD3.X UR7, URZ, UR5, URZ, UP0, !UPT ;  /* 0x000000053f077290 */ /* 0x000fe400087fe43f */
[----:B------:R-:W-:-:S07]  /*00d0*/  UIADD3.X UR5, URZ, UR5, URZ, UP1, !UPT ;  /* 0x000000053f057290 */ /* 0x000fce0008ffe43f */
[----:B------:R0:W-:Y:S02]  /*00e0*/  UTMACCTL.PF [UR6] ;  /* 0x00000000060079b9 */ /* 0x0001e40008040000 */
[----:B------:R0:W-:Y:S02]  /*00f0*/  UTMACCTL.PF [UR4] ;  /* 0x00000000040079b9 */ /* 0x0001e40008040000 */
[----:B0-----:R-:W-:Y:S01]  /*0100*/  NOP ;  /* 0x0000000000007918 */ /* 0x001fe20000000000 */
.L_x_641:
[----:B------:R-:W-:Y:S05]  /*0110*/  BSYNC B0 ;  /* 0x0000000000007941 */ /* 0x000fea0003800000 */
.L_x_640:
[----:B------:R-:W-:Y:S01]  /*0120*/  VOTEU.ANY UP0, P0 ;  /* 0x00000000003f7886 */ /* 0x000fe20000000100 */
[----:B------:R-:W0:Y:S01]  /*0130*/  SHFL.IDX PT, R3, R2, RZ, 0x1f ;  /* 0x00001fff02037589 */ /* 0x000e2200000e0000 */
[----:B------:R-:W-:Y:S01]  /*0140*/  UMOV UR4, 0x80 ;  /* 0x0000008000047882 */ /* 0x000fe20000000000 */
[----:B------:R-:W-:Y:S01]  /*0150*/  UMOV UR7, 0x100 ;  /* 0x0000010000077882 */ /* 0x000fe20000000000 */
[----:B------:R-:W-:Y:S01]  /*0160*/  SHF.R.U32.HI R4, RZ, 0x7, R0 ;  /* 0x00000007ff047819 */ /* 0x000fe20000011600 */
[----:B------:R-:W1:Y:S01]  /*0170*/  @UP0 S2UR UR8, SR_CgaCtaId ;  /* 0x00000000000809c3 */ /* 0x000e620000008800 */
[----:B------:R-:W-:Y:S01]  /*0180*/  @UP0 UMOV UR6, 0x400 ;  /* 0x0000040000060882 */ /* 0x000fe20000000000 */
[----:B------:R-:W-:-:S04]  /*0190*/  @UP0 UIADD3 UR4, -UR4, 0x100000, URZ ;  /* 0x0010000004040890 */ /* 0x000fc8000fffe13f */
[----:B------:R-:W-:Y:S02]  /*01a0*/  @UP0 USHF.L.U32 UR5, UR4, 0xb, URZ ;  /* 0x0000000b04050899 */ /* 0x000fe4000800063f */
[----:B------:R-:W-:Y:S01]  /*01b0*/  @UP0 USHF.L.U32 UR4, UR4, 0x1, URZ ;  /* 0x0000000104040899 */ /* 0x000fe2000800063f */
[----:B------:R-:W-:Y:S01]  /*01c0*/  VOTEU.ANY UP1, P0 ;  /* 0x00000000003f7886 */ /* 0x000fe20000020100 */
[----:B0-----:R-:W-:Y:S02]  /*01d0*/  ISETP.NE.AND P1, PT, R3, RZ, PT ;  /* 0x000000ff0300720c */ /* 0x001fe40003f25270 */
[----:B------:R0:W2:Y:S01]  /*01e0*/  SHFL.IDX PT, R3, R4, RZ, 0x1f ;  /* 0x00001fff04037589 */ /* 0x0000a200000e0000 */
[----:B-1----:R-:W-:Y:S02]  /*01f0*/  @UP0 ULEA UR8, UR8, UR6, 0x18 ;  /* 0x0000000608080291 */ /* 0x002fe4000f8ec03f */
[----:B------:R-:W-:-:S04]  /*0200*/  @UP0 UIADD3 UR6, -UR7, 0x100000, URZ ;  /* 0x0010000007060890 */ /* 0x000fc8000fffe13f */
[----:B------:R-:W-:Y:S02]  /*0210*/  @UP0 USHF.L.U32 UR7, UR6, 0xb, URZ ;  /* 0x0000000b06070899 */ /* 0x000fe4000800063f */
[----:B------:R-:W-:Y:S01]  /*0220*/  @UP0 USHF.L.U32 UR6, UR6, 0x1, URZ ;  /* 0x0000000106060899 */ /* 0x000fe2000800063f */
[----:B------:R-:W-:Y:S01]  /*0230*/  VOTEU.ANY UP0, P0 ;  /* 0x00000000003f7886 */ /* 0x000fe20000000100 */
[----:B------:R-:W1:Y:S04]  /*0240*/  FENCE.VIEW.ASYNC.S ;  /* 0x00000000000073c6 */ /* 0x000e680000000000 */
[----:B-1----:R0:W1:Y:S06]  /*0250*/  @UP0 SYNCS.EXCH.64 URZ, [UR8+0x22800], UR4 ;  /* 0x02280004083f05b2 */ /* 0x00206c0008000100 */
[----:B------:R0:W3:Y:S02]  /*0260*/  @UP1 SYNCS.EXCH.64 URZ, [UR8+0x22820], UR6 ;  /* 0x02282006083f15b2 */ /* 0x0000e40008000100 */
[----:B0-----:R-:W-:Y:S05]  /*0270*/  @P1 BRA `(.L_x_642) ;  /* 0x0000000000481947 */ /* 0x001fea0003800000 */
        /* <DEDUP_REMOVED lines=13> */
[----:B0-----:R0:W4:Y:S08]  /*0350*/  SYNCS.EXCH.64 URZ, [UR8+0x22830], UR4 ;  /* 0x02283004083f75b2 */ /* 0x0011300008000100 */
[----:B------:R0:W0:Y:S01]  /*0360*/  SYNCS.EXCH.64 URZ, [UR8+0x22840], UR6 ;  /* 0x02284006083f75b2 */ /* 0x0000220008000100 */
[----:B------:R0:W0:Y:S01]  /*0370*/  SYNCS.EXCH.64 URZ, [UR8+0x22838], UR4 ;  /* 0x02283804083f75b2 */ /* 0x0000220008000100 */
[----:B------:R0:W0:Y:S01]  /*0380*/  SYNCS.EXCH.64 URZ, [UR8+0x22848], UR6 ;  /* 0x02284806083f75b2 */ /* 0x0000220008000100 */
[----:B------:R-:W-:Y:S01]  /*0390*/  NOP ;  /* 0x0000000000007918 */ /* 0x000fe20000000000 */
.L_x_642:
        /* <DEDUP_REMOVED lines=22> */
.L_x_643:
        /* <DEDUP_REMOVED lines=18> */
.L_x_644:
        /* <DEDUP_REMOVED lines=22> */
.L_x_645:
        /* <DEDUP_REMOVED lines=22> */
.L_x_646:
[----:B--2---:R-:W-:Y:S01]  /*08e0*/  ISETP.NE.AND P0, PT, R3, RZ, PT ;  /* 0x000000ff0300720c */ /* 0x004fe20003f05270 */
[----:B------:R-:W-:Y:S01]  /*08f0*/  IMAD.MOV.U32 R3, RZ, RZ, 0x1 ;  /* 0x00000001ff037424 */ /* 0x000fe200078e00ff */
[----:B------:R-:W-:Y:S01]  /*0900*/  NOP ;  /* 0x0000000000007918 */ /* 0x000fe20000000000 */
[----:B------:R-:W-:Y:S01]  /*0910*/  ULDC.64 UR40, c[0x0][0x208] ;  /* 0x0000820000287ab9 */ /* 0x000fe20000000a00 */
[----:B------:R-:W-:Y:S02]  /*0920*/  BSSY B9, `(.L_x_647) ;  /* 0x00016c7000097945 */ /* 0x000fe40003800000 */
[----:B------:R-:W-:-:S05]  /*0930*/  SEL R3, R3, 0x2, !P0 ;  /* 0x0000000203037807 */ /* 0x000fca0004000000 */
[----:B------:R2:W-:Y:S01]  /*0940*/  STL [R1], R3 ;  /* 0x0000000301007387 */ /* 0x0005e20000100800 */
[----:B01-34-:R-:W-:Y:S06]  /*0950*/  BAR.SYNC.DEFER_BLOCKING 0x0 ;  /* 0x0000000000007b1d */ /* 0x01bfec0000010000 */
[----:B------:R-:W-:Y:S05]  /*0960*/  @!P0 BRA `(.L_x_648) ;  /* 0x00000104004c8947 */ /* 0x000fea0003800000 */
.L_x_649:
[----:B------:R-:W-:-:S08]  /*0970*/  NOP ;  /* 0x0000000000007918 */ /* 0x000fd00000000000 */
[----:B------:R-:W0:Y:S02]  /*0980*/  USETMAXREG.TRY_ALLOC.CTAPOOL UP0, 0xe8 ;  /* 0x000000e8000079c8 */ /* 0x000e240008000600 */
[----:B0-----:R-:W-:-:S13]  /*0990*/  PLOP3.LUT P0, PT, PT, PT, UP0, 0x80, 0x0 ;  /* 0x000000000000781c */ /* 0x001fda0003f0f008 */
[----:B------:R-:W-:Y:S05]  /*09a0*/  @!P0 BRA `(.L_x_649) ;  /* 0xfffffffc00f08947 */ /* 0x000fea000383ffff */
[----:B--2---:R-:W-:Y:S01]  /*09b0*/  SHF.R.U32.HI R3, RZ, 0x7, R0 ;  /* 0x00000007ff037819 */ /* 0x004fe20000011600 */
[----:B------:R-:W0:Y:S01]  /*09c0*/  S2R R2, SR_CgaCtaId ;  /* 0x0000000000027919 */ /* 0x000e220000008800 */
[----:B------:R-:W-:Y:S01]  /*09d0*/  MOV R19, 0x400 ;  /* 0x0000040000137802 */ /* 0x000fe20000000f00 */
[----:B------:R-:W-:Y:S01]  /*09e0*/  ULDC UR4, c[0x0][0xc3c] ;  /* 0x00030f0000047ab9 */ /* 0x000fe20000000800 */
[----:B------:R-:W-:Y:S06]  /*09f0*/  BAR.ARV 0x8, 0x180 ;  /* 0x0206000000007b1d */ /* 0x000fec0000002000 */
[----:B------:R-:W-:-:S13]  /*0a00*/  ISETP.NE.AND P0, PT, R3, 0x1, PT ;  /* 0x000000010300780c */ /* 0x000fda0003f05270 */
[----:B------:R-:W-:Y:S08]  /*0a10*/  @!P0 BAR.ARV 0x9, 0x100 ;  /* 0x0244000000008b1d */ /* 0x000ff00000002000 */
[----:B------:R-:W-:Y:S01]  /*0a20*/  BAR.SYNC.DEFER_BLOCKING 0x5, 0x180 ;  /* 0x0146000000007b1d */ /* 0x000fe20000010000 */
[----:B0-----:R-:W-:-:S05]  /*0a30*/  LEA R19, R2, R19, 0x18 ;  /* 0x0000001302137211 */ /* 0x001fca00078ec0ff */
[----:B------:R-:W0:Y:S02]  /*0a40*/  LDS.128 R72, [R19+0x228d0] ;  /* 0x0228d00013487984 */ /* 0x000e240000000c00 */
[----:B------:R-:W-:Y:S06]  /*0a50*/  BAR.ARV 0x4, 0x180 ;  /* 0x0106000000007b1d */ /* 0x000fec0000002000 */
[----:B0-----:R-:W-:-:S13]  /*0a60*/  ISETP.GE.AND P0, PT, R75, UR4, PT ;  /* 0x000000044b007c0c */ /* 0x001fda000bf06270 */
[----:B------:R-:W-:Y:S05]  /*0a70*/  @P0 BRA `(.L_x_650) ;  /* 0x0000016800c40947 */ /* 0x000fea0003800000 */
[----:B------:R-:W2:Y:S01]  /*0a80*/  LDL.LU R13, [R1] ;  /* 0x00000000010d7983 */ /* 0x000ea20000300800 */
[----:B------:R-:W-:Y:S01]  /*0a90*/  VIADD R12, R0, 0xffffff80 ;  /* 0xffffff80000c7836 */ /* 0x000fe20000000000 */
[----:B------:R-:W-:Y:S01]  /*0aa0*/  CS2R R202, SRZ ;  /* 0x0000000000ca7805 */ /* 0x000fe2000001ff00 */
[----:B------:R-:W-:Y:S02]  /*0ab0*/  IMAD.MOV.U32 R18, RZ, RZ, RZ ;  /* 0x000000ffff127224 */ /* 0x000fe400078e00ff */
[----:B------:R-:W-:Y:S01]  /*0ac0*/  IMAD.MOV.U32 R212, RZ, RZ, RZ ;  /* 0x000000ffffd47224 */ /* 0x000fe200078e00ff */
[----:B------:R-:W-:-:S04]  /*0ad0*/  SHF.R.S32.HI R0, RZ, 0x1f, R12 ;  /* 0x0000001fff007819 */ /* 0x000fc8000001140c */
[----:B------:R-:W-:-:S04]  /*0ae0*/  LEA.HI R2, R0, R12, RZ, 0x7 ;  /* 0x0000000c00027211 */ /* 0x000fc800078f38ff */
[----:B------:R-:W-:Y:S02]  /*0af0*/  LOP3.LUT R3, R2, 0xffffff80, RZ, 0xc0, !PT ;  /* 0xffffff8002037812 */ /* 0x000fe400078ec0ff */
[----:B------:R-:W-:-:S03]  /*0b00*/  SHF.R.S32.HI R14, RZ, 0x7, R2 ;  /* 0x00000007ff0e7819 */ /* 0x000fc60000011402 */
[----:B------:R-:W-:Y:S01]  /*0b10*/  IMAD.IADD R11, R12, 0x1, -R3 ;  /* 0x000000010c0b7824 */ /* 0x000fe200078e0a03 */
[----:B------:R-:W-:-:S04]  /*0b20*/  LEA.HI R2, R2, R14, RZ, 0x1 ;  /* 0x0000000e02027211 */ /* 0x000fc800078f08ff */
[----:B------:R-:W-:Y:S02]  /*0b30*/  SHF.R.S32.HI R7, RZ, 0x1f, R11 ;  /* 0x0000001fff077819 */ /* 0x000fe4000001140b */
[----:B------:R-:W-:Y:S02]  /*0b40*/  LOP3.LUT R2, R2, 0x3fffffe, RZ, 0xc0, !PT ;  /* 0x03fffffe02027812 */ /* 0x000fe400078ec0ff */
[CC--:B------:R-:W-:Y:S02]  /*0b50*/  LEA.HI R8, R7.reuse, R11.reuse, RZ, 0x2 ;  /* 0x0000000b07087211 */ /* 0x0c0fe400078f10ff */
[----:B------:R-:W-:Y:S01]  /*0b60*/  LEA.HI R7, R7, R11, RZ, 0x5 ;  /* 0x0000000b07077211 */ /* 0x000fe200078f28ff */
[----:B------:R-:W-:Y:S01]  /*0b70*/  IMAD.IADD R2, R14, 0x1, -R2 ;  /* 0x000000010e027824 */ /* 0x000fe200078e0a02 */
[--C-:B------:R-:W-:Y:S02]  /*0b80*/  SHF.R.S32.HI R4, RZ, 0x2, R8.reuse ;  /* 0x00000002ff047819 */ /* 0x100fe40000011408 */
[----:B------:R-:W-:-:S02]  /*0b90*/  SHF.R.S32.HI R3, RZ, 0x1f, R8 ;  /* 0x0000001fff037819 */ /* 0x000fc40000011408 */
[----:B------:R-:W-:Y:S02]  /*0ba0*/  SHF.R.S32.HI R7, RZ, 0x5, R7 ;  /* 0x00000005ff077819 */ /* 0x000fe40000011407 */
[----:B------:R-:W-:Y:S02]  /*0bb0*/  LEA.HI R5, R3, R4, RZ, 0x3 ;  /* 0x0000000403057211 */ /* 0x000fe400078f18ff */
[CC--:B------:R-:W-:Y:S02]  /*0bc0*/  LEA.HI R3, R0.reuse, R12.reuse, RZ, 0x4 ;  /* 0x0000000c00037211 */ /* 0x0c0fe400078f20ff */
[----:B------:R-:W-:Y:S02]  /*0bd0*/  LOP3.LUT R9, R5, 0xfffffff8, RZ, 0xc0, !PT ;  /* 0xfffffff805097812 */ /* 0x000fe400078ec0ff */
[----:B------:R-:W-:Y:S02]  /*0be0*/  SHF.R.S32.HI R6, RZ, 0x4, R3 ;  /* 0x00000004ff067819 */ /* 0x000fe40000011403 */
[----:B------:R-:W-:Y:S01]  /*0bf0*/  LEA.HI R5, R0, R12, RZ, 0x5 ;  /* 0x0000000c00057211 */ /* 0x000fe200078f28ff */
[----:B------:R-:W-:Y:S01]  /*0c00*/  IMAD.IADD R10, R4, 0x1, -R9 ;  /* 0x00000001040a7824 */ /* 0x000fe200078e0a09 */
[----:B------:R-:W-:-:S02]  /*0c10*/  LOP3.LUT R4, R3, 0x3fffff0, RZ, 0xc0, !PT ;  /* 0x03fffff003047812 */ /* 0x000fc400078ec0ff */
[----:B------:R-:W-:Y:S01]  /*0c20*/  LEA.HI R3, R3, R6, RZ, 0x1 ;  /* 0x0000000603037211 */ /* 0x000fe200078f08ff */
[----:B------:R-:W-:Y:S01]  /*0c30*/  IMAD R7, R7, 0x10, R10 ;  /* 0x0000001007077824 */ /* 0x000fe200078e020a */
[----:B------:R-:W-:Y:S01]  /*0c40*/  SHF.R.S32.HI R15, RZ, 0x5, R5 ;  /* 0x00000005ff0f7819 */ /* 0x000fe20000011405 */
[----:B------:R-:W-:Y:S01]  /*0c50*/  IMAD.IADD R4, R12, 0x1, -R4 ;  /* 0x000000010c047824 */ /* 0x000fe200078e0a04 */
[----:B------:R-:W-:Y:S02]  /*0c60*/  LOP3.LUT R3, R3, 0x1ffffffe, RZ, 0xc0, !PT ;  /* 0x1ffffffe03037812 */ /* 0x000fe400078ec0ff */
[----:B------:R-:W-:Y:S01]  /*0c70*/  LOP3.LUT R8, R8, 0x7ffffffc, RZ, 0xc0, !PT ;  /* 0x7ffffffc08087812 */ /* 0x000fe200078ec0ff */
[----:B------:R-:W-:Y:S02]  /*0c80*/  IMAD R4, R15, 0x10, R4 ;  /* 0x000000100f047824 */ /* 0x000fe400078e0204 */
[----:B------:R-:W-:Y:S02]  /*0c90*/  IMAD.IADD R3, R6, 0x1, -R3 ;  /* 0x0000000106037824 */ /* 0x000fe400078e0a03 */
[----:B------:R-:W-:Y:S01]  /*0ca0*/  IMAD R6, R2, 0x40, R7 ;  /* 0x0000004002067824 */ /* 0x000fe200078e0207 */
[-C--:B------:R-:W-:Y:S01]  /*0cb0*/  LEA.HI R2, R0, R12.reuse, RZ, 0x2 ;  /* 0x0000000c00027211 */ /* 0x080fe200078f10ff */
[----:B------:R-:W-:Y:S01]  /*0cc0*/  IMAD R5, R4, 0x8, R3 ;  /* 0x0000000804057824 */ /* 0x000fe200078e0203 */
[----:B------:R-:W-:-:S02]  /*0cd0*/  LEA.HI R0, R0, R12, RZ, 0x3 ;  /* 0x0000000c00007211 */ /* 0x000fc400078f18ff */
[--C-:B------:R-:W-:Y:S01]  /*0ce0*/  SHF.R.S32.HI R200, RZ, 0x2, R2.reuse ;  /* 0x00000002ffc87819 */ /* 0x100fe20000011402 */
[----:B------:R-:W-:Y:S01]  /*0cf0*/  STL [R1+0x50], R6 ;  /* 0x0000500601007387 */ /* 0x000fe20000100800 */
[----:B------:R-:W-:Y:S02]  /*0d00*/  SHF.R.S32.HI R3, RZ, 0x1f, R2 ;  /* 0x0000001fff037819 */ /* 0x000fe40000011402 */
[----:B------:R-:W-:Y:S01]  /*0d10*/  SHF.R.S32.HI R4, RZ, 0x3, R0 ;  /* 0x00000003ff047819 */ /* 0x000fe20000011400 */
[----:B------:R-:W-:Y:S01]  /*0d20*/  VIADD R7, R200, 0x40 ;  /* 0x00000040c8077836 */ /* 0x000fe20000000000 */
[----:B------:R-:W-:Y:S01]  /*0d30*/  LOP3.LUT R0, R0, 0xfffffff8, RZ, 0xc0, !PT ;  /* 0xfffffff800007812 */ /* 0x000fe200078ec0ff */
[----:B------:R-:W-:Y:S01]  /*0d40*/  STL [R1+0x30], RZ ;  /* 0x000030ff01007387 */ /* 0x000fe20000100800 */
[----:B------:R-:W-:Y:S01]  /*0d50*/  LOP3.LUT R2, R2, 0xfffffffc, RZ, 0xc0, !PT ;  /* 0xfffffffc02027812 */ /* 0x000fe200078ec0ff */
[----:B------:R-:W-:Y:S01]  /*0d60*/  IMAD.SHL.U32 R229, R7, 0x40, RZ ;  /* 0x0000004007e57824 */ /* 0x000fe200078e00ff */
[----:B------:R-:W-:Y:S01]  /*0d70*/  LEA.HI R3, R3, R200, RZ, 0x3 ;  /* 0x000000c803037211 */ /* 0x000fe200078f18ff */
[----:B------:R-:W-:-:S02]  /*0d80*/  IMAD.IADD R9, R12, 0x1, -R0 ;  /* 0x000000010c097824 */ /* 0x000fc400078e0a00 */
[----:B------:R-:W-:Y:S01]  /*0d90*/  IMAD.IADD R4, R12, 0x1, -R2 ;  /* 0x000000010c047824 */ /* 0x000fe200078e0a02 */
[----:B------:R-:W-:Y:S01]  /*0da0*/  LOP3.LUT R3, R3, 0xfffffff8, RZ, 0xc0, !PT ;  /* 0xfffffff803037812 */ /* 0x000fe200078ec0ff */
[----:B------:R-:W-:Y:S01]  /*0db0*/  IMAD.SHL.U32 R213, R9, 0x8, RZ ;  /* 0x0000000809d57824 */ /* 0x000fe200078e00ff */
[----:B------:R-:W-:Y:S01]  /*0dc0*/  SHF.R.S32.HI R2, RZ, 0x1f, R7 ;  /* 0x0000001fff027819 */ /* 0x000fe20000011407 */
[C---:B------:R-:W-:Y:S01]  /*0dd0*/  IMAD.SHL.U32 R16, R4.reuse, 0x8, RZ ;  /* 0x0000000804107824 */ /* 0x040fe200078e00ff */
[----:B------:R-:W-:Y:S01]  /*0de0*/  LEA.HI R0, R4, R4, RZ, 0x1 ;  /* 0x0000000404007211 */ /* 0x000fe200078f08ff */
[----:B------:R-:W-:Y:S01]  /*0df0*/  IMAD.IADD R9, R200, 0x1, -R3 ;  /* 0x00000001c8097824 */ /* 0x000fe200078e0a03 */
[----:B------:R-:W-:Y:S01]  /*0e00*/  LEA.HI R3, R2, R7, RZ, 0x3 ;  /* 0x0000000702037211 */ /* 0x000fe200078f18ff */
[----:B------:R-:W-:Y:S01]  /*0e10*/  IMAD.SHL.U32 R22, R4, 0x4, RZ ;  /* 0x0000000404167824 */ /* 0x000fe200078e00ff */
[----:B------:R-:W-:Y:S01]  /*0e20*/  LOP3.LUT R0, R0, 0x1ffffffe, RZ, 0xc0, !PT ;  /* 0x1ffffffe00007812 */ /* 0x000fe200078ec0ff */
[----:B------:R-:W-:Y:S01]  /*0e30*/  VIADD R12, R213, 0x80 ;  /* 0x00000080d50c7836 */ /* 0x000fe20000000000 */
[----:B------:R-:W-:Y:S01]  /*0e40*/  LOP3.LUT R229, R229, 0x1c0, RZ, 0xc0, !PT ;  /* 0x000001c0e5e57812 */ /* 0x000fe200078ec0ff */
[----:B------:R-:W-:Y:S01]  /*0e50*/  IMAD.SHL.U32 R3, R3, 0x40, RZ ;  /* 0x0000004003037824 */ /* 0x000fe200078e00ff */
[----:B------:R0:W-:Y:S01]  /*0e60*/  STL [R1+0x38], R9 ;  /* 0x0000380901007387 */ /* 0x0001e20000100800 */
[----:B------:R-:W-:Y:S01]  /*0e70*/  VIADD R10, R213, 0xc0 ;  /* 0x000000c0d50a7836 */ /* 0x000fe20000000000 */
[----:B------:R-:W-:Y:S01]  /*0e80*/  SHF.R.S32.HI R7, RZ, 0x1f, R213 ;  /* 0x0000001fff077819 */ /* 0x000fe200000114d5 */
[----:B------:R-:W-:Y:S01]  /*0e90*/  IMAD.IADD R0, R4, 0x1, -R0 ;  /* 0x0000000104007824 */ /* 0x000fe200078e0a00 */
[----:B------:R-:W-:Y:S01]  /*0ea0*/  LOP3.LUT R3, R3, 0xfffffe00, RZ, 0xc0, !PT ;  /* 0xfffffe0003037812 */ /* 0x000fe200078ec0ff */
[----:B------:R-:W-:Y:S01]  /*0eb0*/  VIADD R204, R22, 0x10 ;  /* 0x0000001016cc7836 */ /* 0x000fe20000000000 */
[----:B------:R-:W-:Y:S01]  /*0ec0*/  LOP3.LUT R4, R229, 0x38, R16, 0xf8, !PT ;  /* 0x00000038e5047812 */ /* 0x000fe200078ef810 */
[----:B------:R-:W-:Y:S01]  /*0ed0*/  IMAD R0, R0, 0x8, R6 ;  /* 0x0000000800007824 */ /* 0x000fe200078e0206 */
[C---:B------:R-:W-:Y:S01]  /*0ee0*/  IADD3 R207, R16.reuse, 0x80, RZ ;  /* 0x0000008010cf7810 */ /* 0x040fe20007ffe0ff */
[----:B------:R1:W-:Y:S01]  /*0ef0*/  STL [R1+0xc], R3 ;  /* 0x00000c0301007387 */ /* 0x0003e20000100800 */
[----:B0-----:R-:W-:Y:S01]  /*0f00*/  SHF.R.U32.HI R9, RZ, 0x3, R229 ;  /* 0x00000003ff097819 */ /* 0x001fe200000116e5 */
[C---:B------:R-:W-:Y:S01]  /*0f10*/  VIADD R2, R16.reuse, 0x20 ;  /* 0x0000002010027836 */ /* 0x040fe20000000000 */
[----:B------:R-:W-:Y:S01]  /*0f20*/  SHF.R.S32.HI R7, RZ, 0x1f, R204 ;  /* 0x0000001fff077819 */ /* 0x000fe200000114cc */
[C---:B------:R-:W-:Y:S01]  /*0f30*/  VIADD R209, R16.reuse, 0x40 ;  /* 0x0000004010d17836 */ /* 0x040fe20000000000 */
[----:B------:R-:W-:Y:S01]  /*0f40*/  LOP3.LUT R4, R3, R4, R9, 0xf6, !PT ;  /* 0x0000000403047212 */ /* 0x000fe200078ef609 */
[C---:B------:R-:W-:Y:S01]  /*0f50*/  VIADD R208, R16.reuse, 0x60 ;  /* 0x0000006010d07836 */ /* 0x040fe20000000000 */
[----:B------:R-:W-:Y:S01]  /*0f60*/  SHF.R.S32.HI R17, RZ, 0x1f, R16 ;  /* 0x0000001fff117819 */ /* 0x000fe20000011410 */
[----:B------:R-:W-:Y:S01]  /*0f70*/  VIADD R206, R16, 0xa0 ;  /* 0x000000a010ce7836 */ /* 0x000fe20000000000 */
[----:B------:R-:W-:Y:S01]  /*0f80*/  SHF.R.S32.HI R201, RZ, 0x1f, R2 ;  /* 0x0000001fffc97819 */ /* 0x000fe20000011402 */
[----:B-1----:R-:W-:Y:S01]  /*0f90*/  IMAD.IADD R3, R11, 0x1, -R8 ;  /* 0x000000010b037824 */ /* 0x002fe200078e0a08 */
[----:B------:R-:W-:Y:S01]  /*0fa0*/  SHF.R.S32.HI R222, RZ, 0x1f, R209 ;  /* 0x0000001fffde7819 */ /* 0x000fe200000114d1 */
[----:B------:R-:W-:Y:S01]  /*0fb0*/  IMAD.SHL.U32 R8, R5, 0x8, RZ ;  /* 0x0000000805087824 */ /* 0x000fe200078e00ff */
[----:B------:R-:W-:Y:S01]  /*0fc0*/  SHF.L.U64.HI R5, R204, 0x1, R7 ;  /* 0x00000001cc057819 */ /* 0x000fe20000010207 */
[C---:B------:R-:W-:Y:S01]  /*0fd0*/  VIADD R211, R16.reuse, 0xc0 ;  /* 0x000000c010d37836 */ /* 0x040fe20000000000 */
[----:B------:R-:W-:Y:S01]  /*0fe0*/  SHF.R.S32.HI R221, RZ, 0x1f, R208 ;  /* 0x0000001fffdd7819 */ /* 0x000fe200000114d0 */
[----:B------:R-:W-:Y:S01]  /*0ff0*/  VIADD R210, R16, 0xe0 ;  /* 0x000000e010d27836 */ /* 0x000fe20000000000 */
[----:B------:R-:W-:-:S02]  /*1000*/  SHF.R.S32.HI R220, RZ, 0x1f, R207 ;  /* 0x0000001fffdc7819 */ /* 0x000fc400000114cf */
[----:B------:R-:W-:Y:S02]  /*1010*/  SHF.R.S32.HI R219, RZ, 0x1f, R206 ;  /* 0x0000001fffdb7819 */ /* 0x000fe400000114ce */
[----:B------:R-:W-:Y:S02]  /*1020*/  SHF.R.S32.HI R218, RZ, 0x1f, R211 ;  /* 0x0000001fffda7819 */ /* 0x000fe400000114d3 */
[----:B------:R-:W-:Y:S02]  /*1030*/  SHF.R.S32.HI R217, RZ, 0x1f, R210 ;  /* 0x0000001fffd97819 */ /* 0x000fe400000114d2 */
[----:B--2---:R-:W-:Y:S01]  /*1040*/  LOP3.LUT R205, R13, 0x1, RZ, 0xfc, !PT ;  /* 0x000000010dcd7812 */ /* 0x004fe200078efcff */
[----:B------:R-:W-:-:S05]  /*1050*/  VIADD R13, R213, 0x40 ;  /* 0x00000040d50d7836 */ /* 0x000fca0000000000 */
[----:B------:R-:W-:Y:S02]  /*1060*/  SHF.R.S32.HI R14, RZ, 0x1f, R13 ;  /* 0x0000001fff0e7819 */ /* 0x000fe4000001140d */
[----:B------:R-:W-:Y:S02]  /*1070*/  SHF.R.S32.HI R13, RZ, 0x1f, R12 ;  /* 0x0000001fff0d7819 */ /* 0x000fe4000001140c */
[----:B------:R-:W-:Y:S01]  /*1080*/  SHF.R.S32.HI R12, RZ, 0x1f, R10 ;  /* 0x0000001fff0c7819 */ /* 0x000fe2000001140a */
[----:B------:R-:W-:-:S05]  /*1090*/  IMAD.SHL.U32 R10, R204, 0x2, RZ ;  /* 0x00000002cc0a7824 */ /* 0x000fca00078e00ff */
[----:B------:R-:W-:Y:S04]  /*10a0*/  STL [R1+0x48], R10 ;  /* 0x0000480a01007387 */ /* 0x000fe80000100800 */
[----:B------:R0:W-:Y:S04]  /*10b0*/  STL [R1+0x54], R3 ;  /* 0x0000540301007387 */ /* 0x0001e80000100800 */
[----:B------:R1:W-:Y:S04]  /*10c0*/  STL [R1+0x5c], R8 ;  /* 0x00005c0801007387 */ /* 0x0003e80000100800 */
[----:B------:R1:W-:Y:S01]  /*10d0*/  STL [R1+0x44], R5 ;  /* 0x0000440501007387 */ /* 0x0003e20000100800 */
[----:B0-----:R-:W-:-:S03]  /*10e0*/  IMAD R3, R4, 0x2, R19 ;  /* 0x0000000204037824 */ /* 0x001fc600078e0213 */
[----:B------:R1:W-:Y:S04]  /*10f0*/  STL [R1+0x58], R0 ;  /* 0x0000580001007387 */ /* 0x0003e80000100800 */
[----:B------:R1:W-:Y:S02]  /*1100*/  STL [R1+0x4c], R3 ;  /* 0x00004c0301007387 */ /* 0x0003e40000100800 */
.L_x_793:
[----:B012---:R-:W0:Y:S02]  /*1110*/  LDC.64 R4, c[0x0][0xc88] ;  /* 0x00032200ff047b82 */ /* 0x007e240000000a00 */
[----:B0-----:R-:W-:-:S05]  /*1120*/  IMAD.WIDE R4, R75, 0x4, R4 ;  /* 0x000000044b047825 */ /* 0x001fca00078e0204 */
[----:B------:R-:W2:Y:S01]  /*1130*/  LDG.E R0, desc[UR40][R4.64] ;  /* 0x0000002804007981 */ /* 0x000ea2000c1e1900 */
[----:B------:R-:W-:Y:S05]  /*1140*/  YIELD ;  /* 0x0000000000007946 */ /* 0x000fea0003800000 */
[----:B------:R-:W-:Y:S01]  /*1150*/  ULDC.64 UR4, c[0x0][0xa28] ;  /* 0x00028a0000047ab9 */ /* 0x000fe20000000a00 */
[----:B------:R-:W-:Y:S01]  /*1160*/  ULDC.64 UR8, c[0x0][0xa18] ;  /* 0x0002860000087ab9 */ /* 0x000fe20000000a00 */
[----:B------:R-:W-:Y:S01]  /*1170*/  ISETP.NE.U32.AND P1, PT, RZ, UR4, PT ;  /* 0x00000004ff007c0c */ /* 0x000fe2000bf25070 */
[----:B------:R-:W-:Y:S01]  /*1180*/  ULDC.64 UR6, c[0x0][0xa08] ;  /* 0x0002820000067ab9 */ /* 0x000fe20000000a00 */
[----:B------:R-:W-:Y:S01]  /*1190*/  IMAD.MOV.U32 R33, RZ, RZ, RZ ;  /* 0x000000ffff217224 */ /* 0x000fe200078e00ff */
[----:B------:R-:W-:-:S02]  /*11a0*/  ISETP.NE.U32.AND P0, PT, RZ, UR6, PT ;  /* 0x00000006ff007c0c */ /* 0x000fc4000bf05070 */
[----:B------:R-:W-:Y:S02]  /*11b0*/  ISETP.NE.AND.EX P1, PT, RZ, UR5, PT, P1 ;  /* 0x00000005ff007c0c */ /* 0x000fe4000bf25310 */
[----:B------:R-:W-:Y:S02]  /*11c0*/  ISETP.NE.AND.EX P0, PT, RZ, UR7, PT, P0 ;  /* 0x00000007ff007c0c */ /* 0x000fe4000bf05300 */
[----:B--2---:R-:W-:Y:S01]  /*11d0*/  SHF.R.S32.HI R3, RZ, 0x1f, R0 ;  /* 0x0000001fff037819 */ /* 0x004fe20000011400 */
[----:B------:R-:W-:Y:S08]  /*11e0*/  STL [R1+0x2c], R0 ;  /* 0x00002c0001007387 */ /* 0x000ff00000100800 */
[C---:B------:R-:W-:Y:S01]  /*11f0*/  @P1 LEA R6, P2, R0.reuse, UR4, 0x2 ;  /* 0x0000000400061c11 */ /* 0x040fe2000f8410ff */
[C---:B------:R-:W-:Y:S01]  /*1200*/  IMAD.SHL.U32 R35, R0.reuse, 0x4, RZ ;  /* 0x0000000400237824 */ /* 0x040fe200078e00ff */
[C-C-:B------:R-:W-:Y:S01]  /*1210*/  SHF.L.U64.HI R34, R0.reuse, 0x2, R3.reuse ;  /* 0x0000000200227819 */ /* 0x140fe20000010203 */
[----:B------:R0:W-:Y:S01]  /*1220*/  STL [R1+0x3c], R3 ;  /* 0x00003c0301007387 */ /* 0x0001e20000100800 */
[----:B------:R-:W-:-:S02]  /*1230*/  @P1 LEA.HI.X R7, R0, UR5, R3, 0x2, P2 ;  /* 0x0000000500071c11 */ /* 0x000fc400090f1403 */
[----:B------:R-:W-:Y:S01]  /*1240*/  ISETP.NE.U32.AND P2, PT, RZ, UR8, PT ;  /* 0x00000008ff007c0c */ /* 0x000fe2000bf45070 */
[----:B------:R-:W-:Y:S01]  /*1250*/  ULDC UR4, c[0x0][0x288] ;  /* 0x0000a20000047ab9 */ /* 0x000fe20000000800 */
[C---:B------:R-:W-:Y:S01]  /*1260*/  IADD3 R8, P3, R35.reuse, UR6, RZ ;  /* 0x0000000623087c10 */ /* 0x040fe2000ff7e0ff */
[----:B------:R1:W-:Y:S01]  /*1270*/  STL [R1+0x24], R35 ;  /* 0x0000242301007387 */ /* 0x0003e20000100800 */
[----:B------:R-:W-:Y:S01]  /*1280*/  ISETP.NE.AND.EX P2, PT, RZ, UR9, PT, P2 ;  /* 0x00000009ff007c0c */ /* 0x000fe2000bf45320 */
[----:B0-----:R-:W-:Y:S01]  /*1290*/  IMAD.MOV.U32 R3, RZ, RZ, RZ ;  /* 0x000000ffff037224 */ /* 0x001fe200078e00ff */
[C---:B------:R-:W-:Y:S01]  /*12a0*/  IADD3.X R9, R34.reuse, UR7, RZ, P3, !PT ;  /* 0x0000000722097c10 */ /* 0x040fe20009ffe4ff */
[----:B------:R-:W-:Y:S01]  /*12b0*/  IMAD.U32 R27, RZ, RZ, UR4 ;  /* 0x00000004ff1b7e24 */ /* 0x000fe2000f8e00ff */
[----:B------:R-:W-:Y:S01]  /*12c0*/  ULDC.64 UR4, c[0x0][0x418] ;  /* 0x0001060000047ab9 */ /* 0x000fe20000000a00 */
[----:B------:R1:W-:Y:S04]  /*12d0*/  STL [R1+0x28], R34 ;  /* 0x0000282201007387 */ /* 0x0003e80000100800 */
[----:B------:R1:W5:Y:S04]  /*12e0*/  @P1 LDG.E R3, desc[UR40][R6.64] ;  /* 0x0000002806031981 */ /* 0x000368000c1e1900 */
[----:B------:R-:W-:Y:S01]  /*12f0*/  @P2 IADD3 R4, P1, R35, UR8, RZ ;  /* 0x0000000823042c10 */ /* 0x000fe2000ff3e0ff */
[----:B------:R1:W5:Y:S03]  /*1300*/  @P0 LDG.E R33, desc[UR40][R8.64] ;  /* 0x0000002808210981 */ /* 0x000366000c1e1900 */
[----:B------:R-:W-:-:S05]  /*1310*/  @P2 IADD3.X R5, R34, UR9, RZ, P1, !PT ;  /* 0x0000000922052c10 */ /* 0x000fca0008ffe4ff */
[----:B------:R1:W5:Y:S01]  /*1320*/  @P2 LDG.E R27, desc[UR40][R4.64] ;  /* 0x00000028041b2981 */ /* 0x000362000c1e1900 */
[----:B------:R-:W-:Y:S01]  /*1330*/  UISETP.NE.U32.AND UP0, UPT, UR4, URZ, UPT ;  /* 0x0000003f0400728c */ /* 0x000fe2000bf05070 */
[----:B----4-:R-:W-:Y:S02]  /*1340*/  IMAD.MOV.U32 R30, RZ, RZ, R0 ;  /* 0x000000ffff1e7224 */ /* 0x010fe400078e0000 */
[----:B------:R-:W-:Y:S01]  /*1350*/  ULDC UR4, c[0x0][0x424] ;  /* 0x0001090000047ab9 */ /* 0x000fe20000000800 */
[----:B------:R-:W-:-:S03]  /*1360*/  UISETP.NE.AND.EX UP0, UPT, UR5, URZ, UPT, UP0 ;  /* 0x0000003f0500728c */ /* 0x000fc6000bf05300 */
[----:B------:R-:W-:Y:S01]  /*1370*/  ULDC UR5, c[0x0][0x2f0] ;  /* 0x0000bc0000057ab9 */ /* 0x000fe20000000800 */
[----:B------:R-:W-:-:S04]  /*1380*/  USEL UR4, UR4, 0x1, UP0 ;  /* 0x0000000104047887 */ /* 0x000fc80008000000 */
[----:B------:R-:W-:-:S03]  /*1390*/  UIMAD UR4, UR4, UR5, URZ ;  /* 0x00000005040472a4 */ /* 0x000fc6000f8e023f */
[----:B------:R-:W-:Y:S02]  /*13a0*/  ULDC UR5, c[0x0][0x348] ;  /* 0x0000d20000057ab9 */ /* 0x000fe40000000800 */
[----:B------:R-:W-:Y:S02]  /*13b0*/  IMAD.U32 R31, RZ, RZ, UR5 ;  /* 0x00000005ff1f7e24 */ /* 0x000fe4000f8e00ff */
[----:B------:R-:W-:Y:S01]  /*13c0*/  IMAD.U32 R32, RZ, RZ, UR4 ;  /* 0x00000004ff207e24 */ /* 0x000fe2000f8e00ff */
[----:B-1-3--:R-:W-:Y:S06]  /*13d0*/  @P2 BRA `(.L_x_651) ;  /* 0x0000000000242947 */ /* 0x00afec0003800000 */
[----:B------:R-:W-:Y:S02]  /*13e0*/  ULDC.64 UR4, c[0x0][0xa00] ;  /* 0x0002800000047ab9 */ /* 0x000fe40000000a00 */
[----:B------:R-:W-:-:S04]  /*13f0*/  ISETP.NE.U32.AND P1, PT, RZ, UR4, PT ;  /* 0x00000004ff007c0c */ /* 0x000fc8000bf25070 */
[----:B------:R-:W-:-:S13]  /*1400*/  ISETP.NE.AND.EX P1, PT, RZ, UR5, PT, P1 ;  /* 0x00000005ff007c0c */ /* 0x000fda000bf25310 */
[----:B------:R-:W-:Y:S05]  /*1410*/  @!P1 BRA `(.L_x_651) ;  /* 0x0000000000149947 */ /* 0x000fea0003800000 */
[----:B------:R-:W0:Y:S02]  /*1420*/  LDC.64 R4, c[0x0][0xa00] ;  /* 0x00028000ff047b82 */ /* 0x000e240000000a00 */
[----:B0-----:R-:W-:-:S05]  /*1430*/  IMAD.WIDE R4, R30, 0x4, R4 ;  /* 0x000000041e047825 */ /* 0x001fca00078e0204 */
[----:B-----5:R-:W2:Y:S04]  /*1440*/  LDG.E R27, desc[UR40][R4.64] ;  /* 0x00000028041b7981 */ /* 0x020ea8000c1e1900 */
[----:B------:R-:W2:Y:S02]  /*1450*/  LDG.E R0, desc[UR40][R4.64+0x4] ;  /* 0x0000042804007981 */ /* 0x000ea4000c1e1900 */
[----:B--2---:R-:W-:-:S07]  /*1460*/  IMAD.IADD R27, R0, 0x1, -R27 ;  /* 0x00000001001b7824 */ /* 0x004fce00078e0a1b */
.L_x_651:
[----:B------:R-:W-:Y:S01]  /*1470*/  ULDC.64 UR4, c[0x0][0xa20] ;  /* 0x0002880000047ab9 */ /* 0x000fe20000000a00 */
[----:B------:R0:W-:Y:S01]  /*1480*/  STL [R1+0x34], R73 ;  /* 0x0000344901007387 */ /* 0x0001e20000100800 */
[----:B------:R-:W-:-:S03]  /*1490*/  ISETP.NE.U32.AND P1, PT, RZ, UR4, PT ;  /* 0x00000004ff007c0c */ /* 0x000fc6000bf25070 */
[----:B------:R0:W-:Y:S01]  /*14a0*/  STL [R1+0x20], R74 ;  /* 0x0000204a01007387 */ /* 0x0001e20000100800 */
[----:B------:R-:W-:-:S13]  /*14b0*/  ISETP.NE.AND.EX P1, PT, RZ, UR5, PT, P1 ;  /* 0x00000005ff007c0c */ /* 0x000fda000bf25310 */
[----:B0-----:R-:W-:Y:S05]  /*14c0*/  @!P1 BRA `(.L_x_652) ;  /* 0x0000000000109947 */ /* 0x001fea0003800000 */
[----:B------:R-:W-:-:S04]  /*14d0*/  IADD3 R4, P0, R35, UR4, RZ ;  /* 0x0000000423047c10 */ /* 0x000fc8000ff1e0ff */
[----:B------:R-:W-:-:S05]  /*14e0*/  IADD3.X R5, R34, UR5, RZ, P0, !PT ;  /* 0x0000000522057c10 */ /* 0x000fca00087fe4ff */
[----:B------:R0:W5:Y:S01]  /*14f0*/  LDG.E R32, desc[UR40][R4.64] ;  /* 0x0000002804207981 */ /* 0x000162000c1e1900 */
[----:B------:R-:W-:Y:S05]  /*1500*/  BRA `(.L_x_653) ;  /* 0x0000000000107947 */ /* 0x000fea0003800000 */
.L_x_652:
[----:B------:R-:W-:Y:S05]  /*1510*/  @!P0 BRA `(.L_x_653) ;  /* 0x00000000000c8947 */ /* 0x000fea0003800000 */
[----:B------:R-:W2:Y:S04]  /*1520*/  LDG.E R5, desc[UR40][R8.64] ;  /* 0x0000002808057981 */ /* 0x000ea8000c1e1900 */
[----:B------:R-:W2:Y:S02]  /*1530*/  LDG.E R32, desc[UR40][R8.64+0x4] ;  /* 0x0000042808207981 */ /* 0x000ea4000c1e1900 */
[----:B--2---:R-:W-:-:S07]  /*1540*/  IMAD.IADD R32, R32, 0x1, -R5 ;  /* 0x0000000120207824 */ /* 0x004fce00078e0a05 */
.L_x_653:
[----:B------:R-:W-:Y:S02]  /*1550*/  ULDC.64 UR4, c[0x0][0xa10] ;  /* 0x0002840000047ab9 */ /* 0x000fe40000000a00 */
[----:B------:R-:W-:-:S04]  /*1560*/  ISETP.NE.U32.AND P0, PT, RZ, UR4, PT ;  /* 0x00000004ff007c0c */ /* 0x000fc8000bf05070 */
[----:B------:R-:W-:Y:S01]  /*1570*/  ISETP.NE.AND.EX P0, PT, RZ, UR5, PT, P0 ;  /* 0x00000005ff007c0c */ /* 0x000fe2000bf05300 */
[----:B-----5:R-:W-:Y:S01]  /*1580*/  IMAD.IADD R8, R32, 0x1, -R3 ;  /* 0x0000000120087824 */ /* 0x020fe200078e0a03 */
[----:B------:R-:W-:-:S11]  /*1590*/  ULDC.64 UR4, c[0x0][0xa30] ;  /* 0x00028c0000047ab9 */ /* 0x000fd60000000a00 */
[----:B0-----:R-:W0:Y:S02]  /*15a0*/  @P0 LDC.64 R4, c[0x0][0xa10] ;  /* 0x00028400ff040b82 */ /* 0x001e240000000a00 */
[----:B0-----:R-:W-:-:S05]  /*15b0*/  @P0 IMAD.WIDE R4, R30, 0x4, R4 ;  /* 0x000000041e040825 */ /* 0x001fca00078e0204 */
[----:B------:R-:W2:Y:S04]  /*15c0*/  @P0 LDG.E R0, desc[UR40][R4.64] ;  /* 0x0000002804000981 */ /* 0x000ea8000c1e1900 */
[----:B------:R0:W2:Y:S01]  /*15d0*/  @P0 LDG.E R9, desc[UR40][R4.64+0x4] ;  /* 0x0000042804090981 */ /* 0x0000a2000c1e1900 */
[----:B------:R-:W-:Y:S01]  /*15e0*/  ISETP.NE.U32.AND P1, PT, RZ, UR4, PT ;  /* 0x00000004ff007c0c */ /* 0x000fe2000bf25070 */
[----:B------:R-:W-:-:S03]  /*15f0*/  IMAD.MOV.U32 R26, RZ, RZ, R32 ;  /* 0x000000ffff1a7224 */ /* 0x000fc600078e0020 */
[----:B------:R-:W-:Y:S01]  /*1600*/  ISETP.NE.AND.EX P1, PT, RZ, UR5, PT, P1 ;  /* 0x00000005ff007c0c */ /* 0x000fe2000bf25310 */
[----:B0-----:R-:W-:-:S05]  /*1610*/  IMAD.MOV R4, RZ, RZ, -R8 ;  /* 0x000000ffff047224 */ /* 0x001fca00078e0a08 */
[----:B------:R-:W-:-:S07]  /*1620*/  VIMNMX R4, RZ, R4, !PT ;  /* 0x00000004ff047248 */ /* 0x000fce0007fe0100 */
[----:B------:R-:W-:-:S04]  /*1630*/  @P1 IADD3 R6, P2, R35, UR4, RZ ;  /* 0x0000000423061c10 */ /* 0x000fc8000ff5e0ff */
[----:B------:R-:W-:-:S05]  /*1640*/  @P1 IADD3.X R7, R34, UR5, RZ, P2, !PT ;  /* 0x0000000522071c10 */ /* 0x000fca00097fe4ff */
[----:B------:R0:W5:Y:S01]  /*1650*/  @P1 LDG.E R26, desc[UR40][R6.64] ;  /* 0x00000028061a1981 */ /* 0x000162000c1e1900 */
[----:B--2---:R-:W-:-:S04]  /*1660*/  @P0 IMAD.IADD R31, R9, 0x1, -R0 ;  /* 0x00000001091f0824 */ /* 0x004fc800078e0a00 */
[----:B------:R-:W-:-:S05]  /*1670*/  IMAD.IADD R176, R8, 0x1, R31 ;  /* 0x0000000108b07824 */ /* 0x000fca00078e021f */
[----:B------:R-:W-:-:S05]  /*1680*/  IADD3 R0, R176, 0x5f, RZ ;  /* 0x0000005fb0007810 */ /* 0x000fca0007ffe0ff */
[----:B------:R-:W-:-:S05]  /*1690*/  IMAD.HI R0, R0, 0x2aaaaaab, RZ ;  /* 0x2aaaaaab00007827 */ /* 0x000fca00078e02ff */
[----:B------:R-:W-:-:S04]  /*16a0*/  SHF.R.U32.HI R3, RZ, 0x1f, R0 ;  /* 0x0000001fff037819 */ /* 0x000fc80000011600 */
[----:B------:R-:W-:-:S05]  /*16b0*/  LEA.HI.SX32 R178, R0, R3, 0x1c ;  /* 0x0000000300b27211 */ /* 0x000fca00078fe2ff */
[----:B------:R-:W-:-:S05]  /*16c0*/  IMAD R0, R178, 0x60, -R8 ;  /* 0x00000060b2007824 */ /* 0x000fca00078e0a08 */
[----:B------:R-:W-:-:S04]  /*16d0*/  VIMNMX R3, R0, R31, PT ;  /* 0x0000001f00037248 */ /* 0x000fc80003fe0100 */
[----:B------:R-:W-:Y:S01]  /*16e0*/  ISETP.GT.AND P0, PT, R3, R4, PT ;  /* 0x000000040300720c */ /* 0x000fe20003f04270 */
[----:B------:R-:W-:-:S05]  /*16f0*/  IMAD.WIDE.U32 R4, R4, -0x55555555, RZ ;  /* 0xaaaaaaab04047825 */ /* 0x000fca00078e00ff */
[----:B------:R-:W-:-:S05]  /*1700*/  SHF.R.U32.HI R29, RZ, 0x6, R5 ;  /* 0x00000006ff1d7819 */ /* 0x000fca0000011605 */
[----:B------:R-:W-:Y:S02]  /*1710*/  IMAD.MOV.U32 R28, RZ, RZ, R29 ;  /* 0x000000ffff1c7224 */ /* 0x000fe400078e001d */
[----:B------:R-:W-:-:S04]  /*1720*/  @P0 VIADD R0, R3, 0x5f ;  /* 0x0000005f03000836 */ /* 0x000fc80000000000 */
[----:B------:R-:W-:-:S05]  /*1730*/  @P0 IMAD.HI R0, R0, 0x2aaaaaab, RZ ;  /* 0x2aaaaaab00000827 */ /* 0x000fca00078e02ff */
[----:B------:R-:W-:-:S04]  /*1740*/  @P0 SHF.R.U32.HI R3, RZ, 0x1f, R0 ;  /* 0x0000001fff030819 */ /* 0x000fc80000011600 */
[----:B------:R-:W-:Y:S02]  /*1750*/  @P0 LEA.HI.SX32 R28, R0, R3, 0x1c ;  /* 0x00000003001c0211 */ /* 0x000fe400078fe2ff */
[----:B------:R-:W-:Y:S02]  /*1760*/  PLOP3.LUT P0, PT, PT, PT, PT, 0x80, 0x0 ;  /* 0x000000000000781c */ /* 0x000fe40003f0f070 */
[----:B------:R-:W-:-:S13]  /*1770*/  ISETP.GT.AND P1, PT, R28, R29, PT ;  /* 0x0000001d1c00720c */ /* 0x000fda0003f24270 */
[----:B0-----:R-:W-:Y:S05]  /*1780*/  @!P1 BRA `(.L_x_654) ;  /* 0x0000004400ec9947 */ /* 0x001fea0003800000 */
[----:B------:R-:W-:Y:S01]  /*1790*/  VIADD R25, R19, 0x1c400 ;  /* 0x0001c40013197836 */ /* 0x000fe20000000000 */
[----:B------:R-:W-:Y:S04]  /*17a0*/  BSSY B6, `(.L_x_655) ;  /* 0x0000013000067945 */ /* 0x000fe80003800000 */
[----:B------:R-:W-:-:S13]  /*17b0*/  LOP3.LUT P0, RZ, R25, 0x3ff, RZ, 0xc0, !PT ;  /* 0x000003ff19ff7812 */ /* 0x000fda000780c0ff */
        /* <DEDUP_REMOVED lines=17> */
.L_x_656:
[----:B------:R-:W-:Y:S05]  /*18d0*/  BSYNC B6 ;  /* 0x0000000000067941 */ /* 0x000fea0003800000 */
.L_x_655:
        /* <DEDUP_REMOVED lines=20> */
.L_x_658:
[----:B------:R-:W-:Y:S05]  /*1a20*/  BSYNC B6 ;  /* 0x0000000000067941 */ /* 0x000fea0003800000 */
.L_x_657:
[----:B------:R-:W-:Y:S01]  /*1a30*/  ULDC.64 UR4, c[0x0][0x9f8] ;  /* 0x00027e0000047ab9 */ /* 0x000fe20000000a00 */
[----:B------:R-:W0:Y:S01]  /*1a40*/  LDC.64 R52, c[0x0][0x3f8] ;  /* 0x0000fe00ff347b82 */ /* 0x000e220000000a00 */
[----:B------:R-:W-:Y:S01]  /*1a50*/  ISETP.NE.U32.AND P0, PT, RZ, UR4, PT ;  /* 0x00000004ff007c0c */ /* 0x000fe2000bf05070 */
[----:B------:R-:W2:Y:S03]  /*1a60*/  LDL R14, [R1+0x38] ;  /* 0x00003800010e7983 */ /* 0x000ea60000100800 */
[----:B------:R-:W-:-:S03]  /*1a70*/  ISETP.NE.AND.EX P0, PT, RZ, UR5, PT, P0 ;  /* 0x00000005ff007c0c */ /* 0x000fc6000bf05300 */
[----:B------:R-:W1:Y:S08]  /*1a80*/  LDC R65, c[0x0][0x3f4] ;  /* 0x0000fd00ff417b82 */ /* 0x000e700000000800 */
[----:B------:R-:W3:Y:S02]  /*1a90*/  LDC.64 R58, c[0x0][0x408] ;  /* 0x00010200ff3a7b82 */ /* 0x000ee40000000a00 */
[----:B------:R-:W-:Y:S01]  /*1aa0*/  @P0 IADD3 R4, P1, R35, UR4, RZ ;  /* 0x0000000423040c10 */ /* 0x000fe2000ff3e0ff */
[----:B------:R-:W-:-:S03]  /*1ab0*/  ULDC UR4, c[0x0][0x320] ;  /* 0x0000c80000047ab9 */ /* 0x000fc60000000800 */
[----:B------:R-:W-:Y:S02]  /*1ac0*/  @P0 IADD3.X R5, R34, UR5, RZ, P1, !PT ;  /* 0x0000000522050c10 */ /* 0x000fe40008ffe4ff */
[----:B------:R-:W-:-:S03]  /*1ad0*/  ISETP.GE.AND P1, PT, R2, UR4, PT ;  /* 0x0000000402007c0c */ /* 0x000fc6000bf26270 */
[----:B------:R4:W2:Y:S01]  /*1ae0*/  @P0 LDG.E R30, desc[UR40][R4.64] ;  /* 0x00000028041e0981 */ /* 0x0008a2000c1e1900 */
[----:B------:R-:W-:Y:S02]  /*1af0*/  SEL R3, RZ, 0xffffffff, P1 ;  /* 0xffffffffff037807 */ /* 0x000fe40000800000 */
[----:B------:R-:W-:-:S03]  /*1b00*/  ISETP.GE.AND P0, PT, R16, UR4, PT ;  /* 0x0000000410007c0c */ /* 0x000fc6000bf06270 */
[----:B------:R-:W-:Y:S01]  /*1b10*/  IMAD.SHL.U32 R3, R3, 0x2, RZ ;  /* 0x0000000203037824 */ /* 0x000fe200078e00ff */
[----:B------:R-:W-:Y:S02]  /*1b20*/  SEL R0, RZ, 0x1, P0 ;  /* 0x00000001ff007807 */ /* 0x000fe40000000000 */
[----:B------:R-:W-:Y:S02]  /*1b30*/  ISETP.GE.AND P0, PT, R209, UR4, PT ;  /* 0x00000004d1007c0c */ /* 0x000fe4000bf06270 */
[----:B------:R-:W-:Y:S02]  /*1b40*/  ISETP.GE.AND P1, PT, R208, UR4, PT ;  /* 0x00000004d0007c0c */ /* 0x000fe4000bf26270 */
[----:B------:R-:W-:Y:S02]  /*1b50*/  LOP3.LUT R0, R3, 0x2, R0, 0xe2, !PT ;  /* 0x0000000203007812 */ /* 0x000fe400078ee200 */
[----:B------:R-:W-:Y:S02]  /*1b60*/  SEL R3, RZ, 0x4, P0 ;  /* 0x00000004ff037807 */ /* 0x000fe40000000000 */
[----:B----4-:R-:W-:-:S02]  /*1b70*/  SEL R4, RZ, 0x8, P1 ;  /* 0x00000008ff047807 */ /* 0x010fc40000800000 */
[----:B------:R-:W-:Y:S02]  /*1b80*/  ISETP.GE.AND P0, PT, R207, UR4, PT ;  /* 0x00000004cf007c0c */ /* 0x000fe4000bf06270 */
[----:B------:R-:W-:Y:S02]  /*1b90*/  ISETP.GE.AND P1, PT, R206, UR4, PT ;  /* 0x00000004ce007c0c */ /* 0x000fe4000bf26270 */
[----:B------:R-:W-:Y:S02]  /*1ba0*/  LOP3.LUT R0, R4, R0, R3, 0xfe, !PT ;  /* 0x0000000004007212 */ /* 0x000fe400078efe03 */
[----:B------:R-:W-:Y:S02]  /*1bb0*/  SEL R3, RZ, 0x10, P0 ;  /* 0x00000010ff037807 */ /* 0x000fe40000000000 */
[----:B------:R-:W-:Y:S02]  /*1bc0*/  SEL R4, RZ, 0x20, P1 ;  /* 0x00000020ff047807 */ /* 0x000fe40000800000 */
[----:B------:R-:W-:-:S02]  /*1bd0*/  SHF.R.S32.HI R9, RZ, 0x1f, R200 ;  /* 0x0000001fff097819 */ /* 0x000fc400000114c8 */
[----:B------:R-:W-:-:S03]  /*1be0*/  LOP3.LUT R3, R4, R0, R3, 0xfe, !PT ;  /* 0x0000000004037212 */ /* 0x000fc600078efe03 */
[-C--:B0-----:R-:W-:Y:S02]  /*1bf0*/  IMAD R0, R9, R52.reuse, RZ ;  /* 0x0000003409007224 */ /* 0x081fe400078e02ff */
[----:B------:R-:W-:-:S04]  /*1c00*/  IMAD.WIDE.U32 R10, R200, R52, R16 ;  /* 0x00000034c80a7225 */ /* 0x000fc800078e0010 */
[----:B------:R-:W-:-:S04]  /*1c10*/  IMAD R15, R200, R53, R0 ;  /* 0x00000035c80f7224 */ /* 0x000fc800078e0200 */
[----:B------:R-:W-:Y:S02]  /*1c20*/  IMAD.IADD R11, R15, 0x1, R11 ;  /* 0x000000010f0b7824 */ /* 0x000fe400078e020b */
[----:B-----5:R-:W-:-:S04]  /*1c30*/  IMAD.WIDE.U32 R20, R26, R52, R10 ;  /* 0x000000341a147225 */ /* 0x020fc800078e000a */
[----:B------:R-:W4:Y:S01]  /*1c40*/  LDL R11, [R1+0xc] ;  /* 0x00000c00010b7983 */ /* 0x000f220000100800 */
[----:B------:R-:W0:Y:S01]  /*1c50*/  S2R R36, SR_TID.X ;  /* 0x0000000000247919 */ /* 0x000e220000002100 */
[----:B------:R-:W1:Y:S01]  /*1c60*/  S2R R35, SR_TID.X ;  /* 0x0000000000237919 */ /* 0x000e620000002100 */
[----:B0-----:R-:W-:-:S05]  /*1c70*/  VIADD R36, R36, 0xffffff80 ;  /* 0xffffff8024247836 */ /* 0x001fca0000000000 */
[----:B------:R-:W-:-:S04]  /*1c80*/  SHF.R.S32.HI R34, RZ, 0x1f, R36 ;  /* 0x0000001fff227819 */ /* 0x000fc80000011424 */
[----:B------:R-:W-:-:S04]  /*1c90*/  LEA.HI R34, R34, R36, RZ, 0x2 ;  /* 0x0000002422227211 */ /* 0x000fc800078f10ff */
[----:B------:R-:W-:-:S05]  /*1ca0*/  LOP3.LUT R34, R34, 0xfffffffc, RZ, 0xc0, !PT ;  /* 0xfffffffc22227812 */ /* 0x000fca00078ec0ff */
[----:B------:R-:W-:Y:S02]  /*1cb0*/  IMAD.IADD R34, R36, 0x1, -R34 ;  /* 0x0000000124227824 */ /* 0x000fe400078e0a22 */
[----:B------:R-:W0:Y:S01]  /*1cc0*/  S2R R36, SR_TID.X ;  /* 0x0000000000247919 */ /* 0x000e220000002100 */
[----:B-1----:R-:W-:Y:S02]  /*1cd0*/  SHF.R.U32.HI R35, RZ, 0x7, R35 ;  /* 0x00000007ff237819 */ /* 0x002fe40000011623 */
[----:B------:R-:W-:Y:S02]  /*1ce0*/  ISETP.GE.AND P0, PT, R211, UR4, PT ;  /* 0x00000004d3007c0c */ /* 0x000fe4000bf06270 */
[----:B------:R-:W-:Y:S02]  /*1cf0*/  ISETP.NE.AND P6, PT, R35, 0x1, PT ;  /* 0x000000012300780c */ /* 0x000fe40003fc5270 */
[----:B------:R-:W-:Y:S02]  /*1d00*/  SEL R6, RZ, 0x40, P0 ;  /* 0x00000040ff067807 */ /* 0x000fe40000000000 */
[----:B------:R-:W-:-:S02]  /*1d10*/  ISETP.GE.AND P0, PT, R16, R65, PT ;  /* 0x000000411000720c */ /* 0x000fc40003f06270 */
[----:B------:R-:W-:Y:S02]  /*1d20*/  ISETP.GE.AND P1, PT, R210, UR4, PT ;  /* 0x00000004d2007c0c */ /* 0x000fe4000bf26270 */
[----:B------:R-:W-:Y:S02]  /*1d30*/  SEL R13, R65, RZ, P0 ;  /* 0x000000ff410d7207 */ /* 0x000fe40000000000 */
[----:B------:R-:W-:Y:S01]  /*1d40*/  SHF.R.S32.HI R23, RZ, 0x1f, R22 ;  /* 0x0000001fff177819 */ /* 0x000fe20000011416 */
[----:B---3--:R-:W-:Y:S01]  /*1d50*/  IMAD R8, R9, R58, RZ ;  /* 0x0000003a09087224 */ /* 0x008fe200078e02ff */
[----:B------:R-:W-:Y:S01]  /*1d60*/  SEL R7, RZ, 0x7fff80, P1 ;  /* 0x007fff80ff077807 */ /* 0x000fe20000800000 */
[----:B------:R-:W-:Y:S02]  /*1d70*/  IMAD R63, R34, 0x40, R200 ;  /* 0x00000040223f7824 */ /* 0x000fe400078e02c8 */
[----:B------:R-:W-:Y:S01]  /*1d80*/  IMAD.IADD R13, R16, 0x1, R13 ;  /* 0x00000001100d7824 */ /* 0x000fe200078e020d */
[----:B------:R-:W-:Y:S01]  /*1d90*/  LOP3.LUT R3, R7, R3, R6, 0xfe, !PT ;  /* 0x0000000307037212 */ /* 0x000fe200078efe06 */
[----:B------:R-:W-:Y:S01]  /*1da0*/  IMAD.WIDE.U32 R4, R200, R52, R22 ;  /* 0x00000034c8047225 */ /* 0x000fe200078e0016 */
[----:B------:R-:W-:Y:S05]  /*1db0*/  @!P6 WARPSYNC.ALL ;  /* 0x000000000000e948 */ /* 0x000fea0003800000 */
[----:B0-----:R-:W-:-:S02]  /*1dc0*/  VIADD R36, R36, 0xffffff80 ;  /* 0xffffff8024247836 */ /* 0x001fc40000000000 */
[C---:B------:R-:W-:Y:S01]  /*1dd0*/  IMAD.WIDE.U32 R6, R200.reuse, R58, R22 ;  /* 0x0000003ac8067225 */ /* 0x040fe200078e0016 */
[----:B------:R-:W-:Y:S01]  /*1de0*/  SHF.R.S32.HI R12, RZ, 0x1f, R13 ;  /* 0x0000001fff0c7819 */ /* 0x000fe2000001140d */
[----:B------:R-:W-:Y:S01]  /*1df0*/  ULDC UR4, c[0x0][0x2f4] ;  /* 0x0000bd0000047ab9 */ /* 0x000fe20000000800 */
[----:B------:R-:W-:Y:S01]  /*1e00*/  SHF.R.S32.HI R34, RZ, 0x1f, R36 ;  /* 0x0000001fff227819 */ /* 0x000fe20000011424 */
[----:B------:R-:W-:-:S03]  /*1e10*/  IMAD R57, R200, R59, R8 ;  /* 0x0000003bc8397224 */ /* 0x000fc600078e0208 */
[----:B------:R-:W-:Y:S01]  /*1e20*/  LEA.HI R34, R34, R36, RZ, 0x5 ;  /* 0x0000002422227211 */ /* 0x000fe200078f28ff */
[----:B------:R-:W-:Y:S01]  /*1e30*/  IMAD.IADD R9, R5, 0x1, R15 ;  /* 0x0000000105097824 */ /* 0x000fe200078e020f */
[----:B------:R-:W-:Y:S01]  /*1e40*/  MOV R8, R4 ;  /* 0x0000000400087202 */ /* 0x000fe20000000f00 */
[----:B------:R-:W-:Y:S01]  /*1e50*/  IMAD.IADD R55, R7, 0x1, R57 ;  /* 0x0000000107377824 */ /* 0x000fe200078e0239 */
[----:B------:R-:W-:Y:S01]  /*1e60*/  SHF.R.S32.HI R7, RZ, 0x1f, R26 ;  /* 0x0000001fff077819 */ /* 0x000fe2000001141a */
[----:B------:R-:W-:Y:S01]  /*1e70*/  IMAD.WIDE.U32 R4, R200, R58, R16 ;  /* 0x0000003ac8047225 */ /* 0x000fe200078e0010 */
[----:B------:R-:W-:Y:S02]  /*1e80*/  SHF.R.S32.HI R34, RZ, 0x5, R34 ;  /* 0x00000005ff227819 */ /* 0x000fe40000011422 */
[----:B------:R-:W-:Y:S01]  /*1e90*/  LEA.HI R12, R12, R13, RZ, 0x3 ;  /* 0x0000000d0c0c7211 */ /* 0x000fe200078f18ff */
[----:B------:R-:W-:Y:S02]  /*1ea0*/  IMAD.IADD R57, R57, 0x1, R5 ;  /* 0x0000000139397824 */ /* 0x000fe400078e0205 */
[C---:B------:R-:W-:Y:S01]  /*1eb0*/  IMAD R5, R7.reuse, R52, RZ ;  /* 0x0000003407057224 */ /* 0x040fe200078e02ff */
[----:B------:R-:W-:Y:S01]  /*1ec0*/  SHF.R.S32.HI R76, RZ, 0x3, R12 ;  /* 0x00000003ff4c7819 */ /* 0x000fe2000001140c */
[----:B------:R-:W-:Y:S01]  /*1ed0*/  IMAD R7, R7, R58, RZ ;  /* 0x0000003a07077224 */ /* 0x000fe200078e02ff */
[----:B------:R-:W-:Y:S01]  /*1ee0*/  LOP3.LUT R77, R12, 0xfffffff8, RZ, 0xc0, !PT ;  /* 0xfffffff80c4d7812 */ /* 0x000fe200078ec0ff */
[----:B------:R-:W-:Y:S01]  /*1ef0*/  IMAD.MOV.U32 R64, RZ, RZ, 0x20 ;  /* 0x00000020ff407424 */ /* 0x000fe200078e00ff */
[----:B------:R-:W-:Y:S01]  /*1f00*/  PRMT R88, R3, 0x8880, RZ ;  /* 0x0000888003587816 */ /* 0x000fe200000000ff */
[----:B------:R-:W-:Y:S01]  /*1f10*/  IMAD.MOV.U32 R54, RZ, RZ, R6 ;  /* 0x000000ffff367224 */ /* 0x000fe200078e0006 */
[----:B------:R-:W-:Y:S01]  /*1f20*/  SHF.R.U32.HI R15, RZ, 0x3, R229 ;  /* 0x00000003ff0f7819 */ /* 0x000fe200000116e5 */
[----:B------:R-:W-:Y:S01]  /*1f30*/  IMAD.MOV.U32 R56, RZ, RZ, R4 ;  /* 0x000000ffff387224 */ /* 0x000fe200078e0004 */
[----:B------:R-:W-:Y:S01]  /*1f40*/  SHF.L.U64.HI R4, R52, 0x6, R53 ;  /* 0x0000000634047819 */ /* 0x000fe20000010235 */
[----:B------:R-:W-:Y:S01]  /*1f50*/  IMAD R71, R26, R53, R5 ;  /* 0x000000351a477224 */ /* 0x000fe200078e0205 */
[----:B------:R-:W-:Y:S01]  /*1f60*/  SHF.L.U64.HI R6, R58, 0x6, R59 ;  /* 0x000000063a067819 */ /* 0x000fe2000001023b */
[----:B------:R-:W-:Y:S01]  /*1f70*/  IMAD R75, R26, R59, R7 ;  /* 0x0000003b1a4b7224 */ /* 0x000fe200078e0207 */
[----:B------:R-:W-:Y:S01]  /*1f80*/  PRMT R88, R88, 0x7710, RZ ;  /* 0x0000771058587816 */ /* 0x000fe200000000ff */
[----:B------:R-:W-:Y:S01]  /*1f90*/  IMAD R13, R53, 0x60, RZ ;  /* 0x00000060350d7824 */ /* 0x000fe200078e02ff */
[----:B------:R-:W-:Y:S01]  /*1fa0*/  ISETP.GE.AND P2, PT, R2, UR4, PT ;  /* 0x0000000402007c0c */ /* 0x000fe2000bf46270 */
[----:B------:R-:W-:-:S02]  /*1fb0*/  IMAD.SHL.U32 R5, R52, 0x40, RZ ;  /* 0x0000004034057824 */ /* 0x000fc400078e00ff */
[----:B------:R-:W-:-:S04]  /*1fc0*/  IMAD.WIDE.U32 R8, R26, R52, R8 ;  /* 0x000000341a087225 */ /* 0x000fc800078e0008 */
[----:B------:R-:W-:Y:S02]  /*1fd0*/  IMAD R67, R59, 0x60, RZ ;  /* 0x000000603b437824 */ /* 0x000fe400078e02ff */
[----:B------:R-:W-:Y:S02]  /*1fe0*/  IMAD.SHL.U32 R7, R58, 0x40, RZ ;  /* 0x000000403a077824 */ /* 0x000fe400078e00ff */
[----:B------:R-:W-:-:S04]  /*1ff0*/  IMAD.WIDE.U32 R54, R26, R58, R54 ;  /* 0x0000003a1a367225 */ /* 0x000fc800078e0036 */
[----:B------:R-:W-:Y:S01]  /*2000*/  IMAD.WIDE.U32 R56, R26, R58, R56 ;  /* 0x0000003a1a387225 */ /* 0x000fe200078e0038 */
[----:B------:R-:W-:-:S03]  /*2010*/  LOP3.LUT R82, R88, 0x1, RZ, 0xc0, !PT ;  /* 0x0000000158527812 */ /* 0x000fc600078ec0ff */
[----:B------:R-:W-:Y:S01]  /*2020*/  IMAD.WIDE.U32 R52, R52, 0x60, RZ ;  /* 0x0000006034347825 */ /* 0x000fe200078e00ff */
[----:B------:R-:W-:-:S03]  /*2030*/  LOP3.LUT R83, R88, 0x2, RZ, 0xc0, !PT ;  /* 0x0000000258537812 */ /* 0x000fc600078ec0ff */
[----:B------:R-:W-:Y:S01]  /*2040*/  IMAD.WIDE.U32 R58, R58, 0x60, RZ ;  /* 0x000000603a3a7825 */ /* 0x000fe200078e00ff */
[C---:B------:R-:W-:Y:S02]  /*2050*/  LOP3.LUT R84, R88.reuse, 0x4, RZ, 0xc0, !PT ;  /* 0x0000000458547812 */ /* 0x040fe400078ec0ff */
[C---:B------:R-:W-:Y:S01]  /*2060*/  LOP3.LUT R85, R88.reuse, 0x8, RZ, 0xc0, !PT ;  /* 0x0000000858557812 */ /* 0x040fe200078ec0ff */
[----:B------:R-:W-:Y:S01]  /*2070*/  IMAD.IADD R70, R9, 0x1, R71 ;  /* 0x0000000109467824 */ /* 0x000fe200078e0247 */
[C---:B------:R-:W-:Y:S01]  /*2080*/  LOP3.LUT R86, R88.reuse, 0x10, RZ, 0xc0, !PT ;  /* 0x0000001058567812 */ /* 0x040fe200078ec0ff */
[----:B------:R-:W-:Y:S01]  /*2090*/  IMAD.IADD R72, R55, 0x1, R75 ;  /* 0x0000000137487824 */ /* 0x000fe200078e024b */
[C---:B------:R-:W-:Y:S01]  /*20a0*/  LOP3.LUT R87, R88.reuse, 0x20, RZ, 0xc0, !PT ;  /* 0x0000002058577812 */ /* 0x040fe200078ec0ff */
[----:B------:R-:W-:Y:S01]  /*20b0*/  IMAD.IADD R0, R33, 0x1, R32 ;  /* 0x0000000121007824 */ /* 0x000fe200078e0220 */
[----:B------:R-:W-:Y:S01]  /*20c0*/  SHF.R.S32.HI R60, RZ, 0x1f, R74 ;  /* 0x0000001fff3c7819 */ /* 0x000fe2000001144a */
[----:B------:R-:W-:Y:S01]  /*20d0*/  VIADD R62, R35, 0x8 ;  /* 0x00000008233e7836 */ /* 0x000fe20000000000 */
[----:B------:R-:W-:Y:S01]  /*20e0*/  P2R R90, PR, RZ, 0x4 ;  /* 0x00000004ff5a7803 */ /* 0x000fe20000000000 */
[----:B------:R-:W-:Y:S01]  /*20f0*/  IMAD.SHL.U32 R65, R65, 0x2, RZ ;  /* 0x0000000241417824 */ /* 0x000fe200078e00ff */
[----:B------:R-:W-:Y:S01]  /*2100*/  SHF.R.S32.HI R79, RZ, 0x1f, R77 ;  /* 0x0000001fff4f7819 */ /* 0x000fe2000001144d */
[----:B------:R-:W-:Y:S01]  /*2110*/  IMAD.IADD R66, R53, 0x1, R13 ;  /* 0x0000000135427824 */ /* 0x000fe200078e020d */
[----:B------:R-:W-:Y:S01]  /*2120*/  LOP3.LUT R88, R88, 0x40, RZ, 0xc0, !PT ;  /* 0x0000004058587812 */ /* 0x000fe200078ec0ff */
[----:B------:R-:W-:-:S02]  /*2130*/  IMAD.IADD R67, R59, 0x1, R67 ;  /* 0x000000013b437824 */ /* 0x000fc400078e0243 */
[----:B------:R-:W-:Y:S02]  /*2140*/  IMAD.IADD R71, R71, 0x1, R21 ;  /* 0x0000000147477824 */ /* 0x000fe400078e0215 */
[----:B------:R-:W-:Y:S02]  /*2150*/  IMAD.IADD R75, R75, 0x1, R57 ;  /* 0x000000014b4b7824 */ /* 0x000fe400078e0239 */
[C---:B--2---:R-:W-:Y:S01]  /*2160*/  IMAD.SHL.U32 R10, R14.reuse, 0x40, RZ ;  /* 0x000000400e0a7824 */ /* 0x044fe200078e00ff */
[----:B------:R-:W-:Y:S01]  /*2170*/  @!P6 BAR.SYNC.DEFER_BLOCKING 0x9, 0x100 ;  /* 0x024400000000eb1d */ /* 0x000fe20000010000 */
[----:B------:R-:W-:-:S03]  /*2180*/  LOP3.LUT P1, RZ, R14, 0x4, RZ, 0xc0, !PT ;  /* 0x000000040eff7812 */ /* 0x000fc6000782c0ff */
[----:B------:R-:W-:-:S04]  /*2190*/  LOP3.LUT R10, R10, 0x1c0, RZ, 0xc0, !PT ;  /* 0x000001c00a0a7812 */ /* 0x000fc800078ec0ff */
[----:B------:R-:W-:Y:S02]  /*21a0*/  SHF.R.U32.HI R61, RZ, 0x3, R10 ;  /* 0x00000003ff3d7819 */ /* 0x000fe4000001160a */
[----:B------:R-:W-:-:S04]  /*21b0*/  LOP3.LUT R14, R10, 0x18, R16, 0xf8, !PT ;  /* 0x000000180a0e7812 */ /* 0x000fc800078ef810 */
[----:B------:R-:W-:-:S05]  /*21c0*/  LOP3.LUT R14, R14, R61, RZ, 0x3c, !PT ;  /* 0x0000003d0e0e7212 */ /* 0x000fca00078e3cff */
[----:B------:R-:W-:Y:S01]  /*21d0*/  IMAD R68, R34, 0x200, R14 ;  /* 0x0000020022447824 */ /* 0x000fe200078e020e */
[--C-:B------:R-:W-:Y:S02]  /*21e0*/  LOP3.LUT R14, R10, 0x38, R12.reuse, 0xf8, !PT ;  /* 0x000000380a0e7812 */ /* 0x100fe400078ef80c */
[----:B------:R-:W-:Y:S02]  /*21f0*/  LOP3.LUT R12, R229, 0x38, R12, 0xf8, !PT ;  /* 0x00000038e50c7812 */ /* 0x000fe400078ef80c */
[----:B------:R-:W-:Y:S02]  /*2200*/  SEL R64, R64, 0xffffffe0, !P1 ;  /* 0xffffffe040407807 */ /* 0x000fe40004800000 */
[----:B------:R-:W-:Y:S02]  /*2210*/  LOP3.LUT R14, R14, R61, RZ, 0x3c, !PT ;  /* 0x0000003d0e0e7212 */ /* 0x000fe400078e3cff */
[----:B------:R-:W-:Y:S01]  /*2220*/  LOP3.LUT R12, R12, R15, RZ, 0x3c, !PT ;  /* 0x0000000f0c0c7212 */ /* 0x000fe200078e3cff */
[----:B------:R-:W-:Y:S01]  /*2230*/  IMAD.IADD R69, R64, 0x1, R68 ;  /* 0x0000000140457824 */ /* 0x000fe200078e0244 */
[----:B------:R-:W-:Y:S01]  /*2240*/  ISETP.GE.AND P1, PT, R16, UR4, PT ;  /* 0x0000000410007c0c */ /* 0x000fe2000bf26270 */
[----:B------:R-:W-:Y:S01]  /*2250*/  IMAD R80, R34, 0x200, R14 ;  /* 0x0000020022507824 */ /* 0x000fe200078e020e */
[----:B------:R-:W-:Y:S01]  /*2260*/  SHF.R.S32.HI R78, RZ, 0x1f, R30 ;  /* 0x0000001fff4e7819 */ /* 0x000fe2000001141e */
[----:B----4-:R-:W-:-:S10]  /*2270*/  IMAD.IADD R81, R11, 0x1, R12 ;  /* 0x000000010b517824 */ /* 0x010fd400078e020c */
.L_x_712:
[----:B------:R-:W0:Y:S01]  /*2280*/  LDC R97, c[0x0][0x430] ;  /* 0x00010c00ff617b82 */ /* 0x000e220000000800 */
[----:B------:R-:W-:Y:S01]  /*2290*/  IADD3 R28, R28, -0x1, RZ ;  /* 0xffffffff1c1c7810 */ /* 0x000fe20007ffe0ff */
[----:B------:R-:W-:-:S04]  /*22a0*/  IMAD.MOV.U32 R96, RZ, RZ, RZ ;  /* 0x000000ffff607224 */ /* 0x000fc800078e00ff */
[----:B------:R-:W-:Y:S02]  /*22b0*/  IMAD R12, R28, 0x60, R63 ;  /* 0x000000601c0c7824 */ /* 0x000fe400078e023f */
[----:B------:R-:W1:Y:S02]  /*22c0*/  LDC R50, c[0x0][0x3f4] ;  /* 0x0000fd00ff327b82 */ /* 0x000e640000000800 */
[----:B------:R-:W-:Y:S01]  /*22d0*/  IMAD.IADD R36, R0, 0x1, R12 ;  /* 0x0000000100247824 */ /* 0x000fe200078e020c */
[----:B------:R-:W-:-:S03]  /*22e0*/  ISETP.GE.AND P2, PT, R12, R31, PT ;  /* 0x0000001f0c00720c */ /* 0x000fc60003f46270 */
[----:B------:R-:W-:Y:S01]  /*22f0*/  IMAD.MOV.U32 R32, RZ, RZ, R36 ;  /* 0x000000ffff207224 */ /* 0x000fe200078e0024 */
[----:B------:R-:W-:Y:S02]  /*2300*/  ISETP.GT.OR P2, PT, R63, 0x5f, P2 ;  /* 0x0000005f3f00780c */ /* 0x000fe40001744670 */
[----:B0-----:R-:W-:-:S11]  /*2310*/  ISETP.NE.AND P3, PT, R97, 0x1, PT ;  /* 0x000000016100780c */ /* 0x001fd60003f65270 */
[----:B------:R-:W0:Y:S08]  /*2320*/  @!P2 LDC.64 R14, c[0x0][0x428] ;  /* 0x00010a00ff0eab82 */ /* 0x000e300000000a00 */
[----:B--2---:R-:W2:Y:S08]  /*2330*/  @!P2 LDC.64 R12, c[0x0][0x418] ;  /* 0x00010600ff0cab82 */ /* 0x004eb00000000a00 */
[----:B---3--:R-:W3:Y:S08]  /*2340*/  @P3 LDC R11, c[0x0][0x434] ;  /* 0x00010d00ff0b3b82 */ /* 0x008ef00000000800 */
[----:B------:R-:W4:Y:S01]  /*2350*/  @P3 LDC R34, c[0x0][0x438] ;  /* 0x00010e00ff223b82 */ /* 0x000f220000000800 */
[----:B---3--:R-:W-:-:S05]  /*2360*/  @P3 IMAD.HI.U32 R11, R36, R11, RZ ;  /* 0x0000000b240b3227 */ /* 0x008fca00078e00ff */
[----:B----4-:R-:W-:Y:S01]  /*2370*/  @P3 SHF.R.U32.HI R32, RZ, R34, R11 ;  /* 0x00000022ff203219 */ /* 0x010fe2000001160b */
[----:B0-----:R-:W-:-:S03]  /*2380*/  @!P2 IMAD R11, R78, R14, RZ ;  /* 0x0000000e4e0ba224 */ /* 0x001fc600078e02ff */
[--C-:B------:R-:W-:Y:S01]  /*2390*/  @!P2 SHF.R.S32.HI R33, RZ, 0x1f, R32.reuse ;  /* 0x0000001fff21a819 */ /* 0x100fe20000011420 */
[C---:B------:R-:W-:Y:S02]  /*23a0*/  @!P2 IMAD R11, R30.reuse, R15, R11 ;  /* 0x0000000f1e0ba224 */ /* 0x040fe400078e020b */
[----:B------:R-:W-:-:S04]  /*23b0*/  @!P2 IMAD.WIDE.U32 R14, R30, R14, R32 ;  /* 0x0000000e1e0ea225 */ /* 0x000fc800078e0020 */
[----:B------:R-:W-:Y:S01]  /*23c0*/  @!P2 IMAD.IADD R11, R15, 0x1, R11 ;  /* 0x000000010f0ba824 */ /* 0x000fe200078e020b */
[----:B--2---:R-:W-:-:S04]  /*23d0*/  @!P2 LEA R12, P3, R14, R12, 0x2 ;  /* 0x0000000c0e0ca211 */ /* 0x004fc800078610ff */
[----:B------:R-:W-:-:S05]  /*23e0*/  @!P2 LEA.HI.X R13, R14, R13, R11, 0x2, P3 ;  /* 0x0000000d0e0da211 */ /* 0x000fca00018f140b */
[----:B------:R0:W5:Y:S01]  /*23f0*/  @!P2 LDG.E R96, desc[UR40][R12.64] ;  /* 0x000000280c60a981 */ /* 0x000162000c1e1900 */
[----:B-1----:R-:W-:Y:S01]  /*2400*/  ISETP.GE.AND P2, PT, R50, 0x1, PT ;  /* 0x000000013200780c */ /* 0x002fe20003f46270 */
[----:B------:R-:W-:Y:S01]  /*2410*/  IMAD.MOV R14, RZ, RZ, -R32 ;  /* 0x000000ffff0e7224 */ /* 0x000fe200078e0a20 */
[----:B------:R-:W-:Y:S01]  /*2420*/  ISETP.GT.AND P3, PT, R28, R29, PT ;  /* 0x0000001d1c00720c */ /* 0x000fe20003f64270 */
[C---:B------:R-:W-:Y:S01]  /*2430*/  IMAD R94, R18.reuse, 0x1800, R68 ;  /* 0x00001800125e7824 */ /* 0x040fe200078e0244 */
[----:B------:R-:W-:Y:S05]  /*2440*/  YIELD ;  /* 0x0000000000007946 */ /* 0x000fea0003800000 */
[----:B------:R-:W-:Y:S01]  /*2450*/  IMAD R92, R18, 0x1800, R69 ;  /* 0x00001800125c7824 */ /* 0x000fe200078e0245 */
[----:B------:R-:W-:Y:S01]  /*2460*/  BSSY B0, `(.L_x_659) ;  /* 0x000030c000007945 */ /* 0x000fe20003800000 */
[----:B------:R-:W-:Y:S01]  /*2470*/  IMAD R97, R97, R14, R36 ;  /* 0x0000000e61617224 */ /* 0x000fe200078e0224 */
[----:B------:R-:W-:Y:S01]  /*2480*/  P2R R91, PR, RZ, 0x8 ;  /* 0x00000008ff5b7803 */ /* 0x000fe20000000000 */
[----:B------:R-:W-:-:S02]  /*2490*/  IMAD R94, R94, 0x2, R25 ;  /* 0x000000025e5e7824 */ /* 0x000fc400078e0219 */
[----:B------:R-:W-:Y:S01]  /*24a0*/  IMAD R92, R92, 0x2, R25 ;  /* 0x000000025c5c7824 */ /* 0x000fe200078e0219 */
[----:B0-----:R-:W-:Y:S06]  /*24b0*/  @!P2 BRA `(.L_x_660) ;  /* 0x0000002c0008a947 */ /* 0x001fec0003800000 */
[----:B------:R-:W-:Y:S01]  /*24c0*/  SHF.R.S32.HI R98, RZ, 0x1f, R97 ;  /* 0x0000001fff627819 */ /* 0x000fe20000011461 */
[----:B------:R-:W-:Y:S01]  /*24d0*/  ULDC.64 UR4, c[0x0][0x300] ;  /* 0x0000c00000047ab9 */ /* 0x000fe20000000a00 */
[----:B-----5:R-:W-:Y:S01]  /*24e0*/  SHF.R.S32.HI R99, RZ, 0x1f, R96 ;  /* 0x0000001fff637819 */ /* 0x020fe20000011460 */
[----:B------:R-:W-:Y:S01]  /*24f0*/  IMAD.WIDE.U32 R12, R97, UR4, RZ ;  /* 0x00000004610c7c25 */ /* 0x000fe2000f8e00ff */
[----:B------:R-:W-:Y:S02]  /*2500*/  ULDC.U8 UR6, c[0x0][0x410] ;  /* 0x0001040000067ab9 */ /* 0x000fe40000000000 */
[----:B------:R-:W-:Y:S01]  /*2510*/  ISETP.NE.AND P2, PT, RZ, UR6, PT ;  /* 0x00000006ff007c0c */ /* 0x000fe2000bf45270 */
[----:B------:R-:W-:Y:S02]  /*2520*/  IMAD R14, R98, UR4, RZ ;  /* 0x00000004620e7c24 */ /* 0x000fe4000f8e02ff */
[-C--:B------:R-:W-:Y:S02]  /*2530*/  IMAD R32, R67, R28.reuse, RZ ;  /* 0x0000001c43207224 */ /* 0x080fe400078e02ff */
[----:B------:R-:W-:Y:S01]  /*2540*/  IMAD R11, R97, UR5, R14 ;  /* 0x00000005610b7c24 */ /* 0x000fe2000f8e020e */
[----:B------:R-:W-:Y:S01]  /*2550*/  ULDC.64 UR4, c[0x0][0x310] ;  /* 0x0000c40000047ab9 */ /* 0x000fe20000000a00 */
[----:B------:R-:W-:-:S02]  /*2560*/  IMAD R14, R66, R28, RZ ;  /* 0x0000001c420e7224 */ /* 0x000fc400078e02ff */
[----:B------:R-:W-:Y:S02]  /*2570*/  IMAD R15, R99, UR4, RZ ;  /* 0x00000004630f7c24 */ /* 0x000fe4000f8e02ff */
[----:B------:R-:W-:Y:S01]  /*2580*/  IMAD.IADD R13, R13, 0x1, R11 ;  /* 0x000000010d0d7824 */ /* 0x000fe200078e020b */
[----:B------:R-:W-:Y:S01]  /*2590*/  SHF.R.S32.HI R11, RZ, 0x1f, R28 ;  /* 0x0000001fff0b7819 */ /* 0x000fe2000001141c */
[C---:B------:R-:W-:Y:S02]  /*25a0*/  IMAD R15, R96.reuse, UR5, R15 ;  /* 0x00000005600f7c24 */ /* 0x040fe4000f8e020f */
[----:B------:R-:W-:Y:S01]  /*25b0*/  IMAD.WIDE.U32 R12, R96, UR4, R12 ;  /* 0x00000004600c7c25 */ /* 0x000fe2000f8e000c */
[----:B------:R-:W-:-:S03]  /*25c0*/  ULDC.64 UR4, c[0x0][0x308] ;  /* 0x0000c20000047ab9 */ /* 0x000fc60000000a00 */
[----:B------:R-:W-:Y:S02]  /*25d0*/  IMAD.IADD R13, R13, 0x1, R15 ;  /* 0x000000010d0d7824 */ /* 0x000fe400078e020f */
[----:B------:R-:W-:Y:S02]  /*25e0*/  IMAD R15, R60, UR4, RZ ;  /* 0x000000043c0f7c24 */ /* 0x000fe4000f8e02ff */
[C---:B------:R-:W-:Y:S02]  /*25f0*/  IMAD R35, R11.reuse, R52, R14 ;  /* 0x000000340b237224 */ /* 0x040fe400078e020e */
[----:B------:R-:W-:Y:S02]  /*2600*/  IMAD R11, R11, R58, R32 ;  /* 0x0000003a0b0b7224 */ /* 0x000fe400078e0220 */
[C---:B------:R-:W-:Y:S02]  /*2610*/  IMAD R103, R74.reuse, UR5, R15 ;  /* 0x000000054a677c24 */ /* 0x040fe4000f8e020f */
[----:B------:R-:W-:Y:S01]  /*2620*/  IMAD.WIDE.U32 R32, R74, UR4, R12 ;  /* 0x000000044a207c25 */ /* 0x000fe2000f8e000c */
[----:B------:R-:W-:-:S03]  /*2630*/  ULDC.64 UR4, c[0x0][0x2e8] ;  /* 0x0000ba0000047ab9 */ /* 0x000fc60000000a00 */
[----:B------:R-:W-:Y:S01]  /*2640*/  IMAD.IADD R103, R33, 0x1, R103 ;  /* 0x0000000121677824 */ /* 0x000fe200078e0267 */
[----:B------:R-:W-:Y:S01]  /*2650*/  LEA R102, P3, R32, UR4, 0x1 ;  /* 0x0000000420667c11 */ /* 0x000fe2000f8608ff */
[----:B------:R-:W-:Y:S02]  /*2660*/  IMAD R100, R28, -0x60, R31 ;  /* 0xffffffa01c647824 */ /* 0x000fe400078e021f */
[-C--:B------:R-:W-:Y:S01]  /*2670*/  IMAD.WIDE.U32 R14, R52, R28.reuse, RZ ;  /* 0x0000001c340e7225 */ /* 0x080fe200078e00ff */
[----:B------:R-:W-:Y:S02]  /*2680*/  LEA.HI.X R103, R32, UR5, R103, 0x1, P3 ;  /* 0x0000000520677c11 */ /* 0x000fe400098f0c67 */
[----:B------:R-:W-:Y:S01]  /*2690*/  VIMNMX R100, R100, 0x60, PT ;  /* 0x0000006064647848 */ /* 0x000fe20003fe0100 */
[----:B------:R-:W-:-:S04]  /*26a0*/  IMAD.WIDE.U32 R12, R58, R28, RZ ;  /* 0x0000001c3a0c7225 */ /* 0x000fc800078e00ff */
[----:B------:R-:W-:Y:S02]  /*26b0*/  IMAD.IADD R49, R15, 0x1, R35 ;  /* 0x000000010f317824 */ /* 0x000fe400078e0223 */
[----:B------:R-:W-:Y:S01]  /*26c0*/  IMAD.IADD R51, R13, 0x1, R11 ;  /* 0x000000010d337824 */ /* 0x000fe200078e020b */
[----:B------:R-:W-:Y:S06]  /*26d0*/  @!P2 BRA `(.L_x_661) ;  /* 0x000000140044a947 */ /* 0x000fec0003800000 */
[----:B------:R-:W-:Y:S01]  /*26e0*/  ISETP.GE.AND P2, PT, R200, R100, PT ;  /* 0x00000064c800720c */ /* 0x000fe20003f46270 */
[----:B------:R-:W-:Y:S01]  /*26f0*/  BSSY B1, `(.L_x_662) ;  /* 0x000001b000017945 */ /* 0x000fe20003800000 */
[----:B------:R-:W-:Y:S02]  /*2700*/  CS2R R32, SRZ ;  /* 0x0000000000207805 */ /* 0x000fe4000001ff00 */
[----:B------:R-:W-:Y:S02]  /*2710*/  CS2R R40, SRZ ;  /* 0x0000000000287805 */ /* 0x000fe4000001ff00 */
[----:B------:R-:W-:Y:S02]  /*2720*/  CS2R R44, SRZ ;  /* 0x00000000002c7805 */ /* 0x000fe4000001ff00 */
[----:B------:R-:W-:Y:S02]  /*2730*/  CS2R R42, SRZ ;  /* 0x00000000002a7805 */ /* 0x000fe4000001ff00 */
[----:B------:R-:W-:-:S03]  /*2740*/  CS2R R46, SRZ ;  /* 0x00000000002e7805 */ /* 0x000fc6000001ff00 */
[----:B------:R-:W-:Y:S05]  /*2750*/  @P2 BRA `(.L_x_663) ;  /* 0x0000000000502947 */ /* 0x000fea0003800000 */
[----:B------:R-:W-:Y:S01]  /*2760*/  IADD3 R11, P3, R8, R14, RZ ;  /* 0x0000000e080b7210 */ /* 0x000fe20007f7e0ff */
[----:B------:R-:W-:Y:S01]  /*2770*/  ULDC.64 UR4, c[0x0][0x3e8] ;  /* 0x0000fa0000047ab9 */ /* 0x000fe20000000a00 */
[----:B------:R-:W-:Y:S02]  /*2780*/  CS2R R44, SRZ ;  /* 0x00000000002c7805 */ /* 0x000fe4000001ff00 */
[----:B------:R-:W-:Y:S01]  /*2790*/  CS2R R46, SRZ ;  /* 0x00000000002e7805 */ /* 0x000fe2000001ff00 */
[----:B------:R-:W-:Y:S01]  /*27a0*/  IMAD.X R36, R49, 0x1, R70, P3 ;  /* 0x0000000131247824 */ /* 0x000fe200018e0646 */
[----:B------:R-:W-:-:S04]  /*27b0*/  LEA R34, P3, R11, UR4, 0x1 ;  /* 0x000000040b227c11 */ /* 0x000fc8000f8608ff */
[----:B------:R-:W-:Y:S01]  /*27c0*/  LEA.HI.X R35, R11, UR5, R36, 0x1, P3 ;  /* 0x000000050b237c11 */ /* 0x000fe200098f0c24 */
[----:B------:R-:W-:Y:S01]  /*27d0*/  ULDC.64 UR4, c[0x0][0x400] ;  /* 0x0001000000047ab9 */ /* 0x000fe20000000a00 */
[----:B------:R-:W-:-:S05]  /*27e0*/  IADD3 R11, P3, R54, R12, RZ ;  /* 0x0000000c360b7210 */ /* 0x000fca0007f7e0ff */
[----:B------:R-:W-:Y:S01]  /*27f0*/  IMAD.X R38, R51, 0x1, R72, P3 ;  /* 0x0000000133267824 */ /* 0x000fe200018e0648 */
[----:B------:R-:W-:-:S04]  /*2800*/  LEA R36, P3, R11, UR4, 0x1 ;  /* 0x000000040b247c11 */ /* 0x000fc8000f8608ff */
[----:B------:R-:W-:Y:S02]  /*2810*/  LEA.HI.X R37, R11, UR5, R38, 0x1, P3 ;  /* 0x000000050b257c11 */ /* 0x000fe400098f0c26 */
[----:B------:R-:W-:Y:S02]  /*2820*/  ISETP.GE.AND P3, PT, R22, R50, PT ;  /* 0x000000321600720c */ /* 0x000fe40003f66270 */
[----:B------:R-:W-:Y:S02]  /*2830*/  CS2R R40, SRZ ;  /* 0x0000000000287805 */ /* 0x000fe4000001ff00 */
[----:B------:R-:W-:-:S09]  /*2840*/  CS2R R42, SRZ ;  /* 0x00000000002a7805 */ /* 0x000fd2000001ff00 */
[----:B------:R0:W5:Y:S04]  /*2850*/  @!P3 LDG.E.64 R44, desc[UR40][R34.64] ;  /* 0x00000028222cb981 */ /* 0x000168000c1e1b00 */
[----:B------:R0:W5:Y:S01]  /*2860*/  @!P3 LDG.E.64 R46, desc[UR40][R36.64] ;  /* 0x00000028242eb981 */ /* 0x000162000c1e1b00 */
[----:B------:R-:W-:-:S13]  /*2870*/  ISETP.GE.AND P3, PT, R204, R50, PT ;  /* 0x00000032cc00720c */ /* 0x000fda0003f66270 */
[----:B------:R0:W5:Y:S04]  /*2880*/  @!P3 LDG.E.64 R40, desc[UR40][R34.64+0x20] ;  /* 0x000020282228b981 */ /* 0x000168000c1e1b00 */
[----:B------:R0:W5:Y:S02]  /*2890*/  @!P3 LDG.E.64 R42, desc[UR40][R36.64+0x20] ;  /* 0x00002028242ab981 */ /* 0x000164000c1e1b00 */
.L_x_663:
[----:B------:R-:W-:Y:S05]  /*28a0*/  BSYNC B1 ;  /* 0x0000000000017941 */ /* 0x000fea0003800000 */
.L_x_662:
[----:B------:R-:W-:Y:S01]  /*28b0*/  VIADD R11, R200, 0x40 ;  /* 0x00000040c80b7836 */ /* 0x000fe20000000000 */
[----:B------:R-:W-:Y:S01]  /*28c0*/  BSSY B1, `(.L_x_664) ;  /* 0x000001c000017945 */ /* 0x000fe20003800000 */
[----:B0-----:R-:W-:Y:S02]  /*28d0*/  CS2R R36, SRZ ;  /* 0x0000000000247805 */ /* 0x001fe4000001ff00 */
[----:B------:R-:W-:Y:S01]  /*28e0*/  CS2R R34, SRZ ;  /* 0x0000000000227805 */ /* 0x000fe2000001ff00 */
[----:B-----5:R-:W-:Y:S01]  /*28f0*/  IMAD.MOV.U32 R48, RZ, RZ, R40 ;  /* 0x000000ffff307224 */ /* 0x020fe200078e0028 */
[----:B------:R-:W-:Y:S01]  /*2900*/  ISETP.GE.AND P4, PT, R11, R100, PT ;  /* 0x000000640b00720c */ /* 0x000fe20003f86270 */
[----:B------:R-:W-:Y:S01]  /*2910*/  IMAD.MOV.U32 R89, RZ, RZ, R41 ;  /* 0x000000ffff597224 */ /* 0x000fe200078e0029 */
[----:B------:R-:W-:-:S11]  /*2920*/  CS2R R38, SRZ ;  /* 0x0000000000267805 */ /* 0x000fd6000001ff00 */
[----:B------:R-:W-:Y:S05]  /*2930*/  @P4 BRA `(.L_x_665) ;  /* 0x0000000000504947 */ /* 0x000fea0003800000 */
[----:B------:R-:W-:Y:S01]  /*2940*/  IADD3 R14, P3, P5, R8, R14, R5 ;  /* 0x0000000e080e7210 */ /* 0x000fe20007d7e005 */
[----:B------:R-:W-:Y:S01]  /*2950*/  ULDC.64 UR4, c[0x0][0x3e8] ;  /* 0x0000fa0000047ab9 */ /* 0x000fe20000000a00 */
[----:B------:R-:W-:Y:S02]  /*2960*/  CS2R R36, SRZ ;  /* 0x0000000000247805 */ /* 0x000fe4000001ff00 */
[----:B------:R-:W-:Y:S02]  /*2970*/  CS2R R38, SRZ ;  /* 0x0000000000267805 */ /* 0x000fe4000001ff00 */
[----:B------:R-:W-:Y:S02]  /*2980*/  IADD3.X R13, R70, R49, R4, P3, P5 ;  /* 0x00000031460d7210 */ /* 0x000fe40001fea404 */
[----:B------:R-:W-:-:S04]  /*2990*/  IADD3 R11, P3, P5, R54, R12, R7 ;  /* 0x0000000c360b7210 */ /* 0x000fc80007d7e007 */
[----:B------:R-:W-:Y:S02]  /*29a0*/  IADD3.X R32, R72, R51, R6, P3, P5 ;  /* 0x0000003348207210 */ /* 0x000fe40001fea406 */
[----:B------:R-:W-:-:S04]  /*29b0*/  LEA R12, P3, R14, UR4, 0x1 ;  /* 0x000000040e0c7c11 */ /* 0x000fc8000f8608ff */
[----:B------:R-:W-:Y:S01]  /*29c0*/  LEA.HI.X R13, R14, UR5, R13, 0x1, P3 ;  /* 0x000000050e0d7c11 */ /* 0x000fe200098f0c0d */
[----:B------:R-:W-:Y:S02]  /*29d0*/  ULDC.64 UR4, c[0x0][0x400] ;  /* 0x0001000000047ab9 */ /* 0x000fe40000000a00 */
        /* <DEDUP_REMOVED lines=10> */
.L_x_665:
[----:B------:R-:W-:Y:S05]  /*2a80*/  BSYNC B1 ;  /* 0x0000000000017941 */ /* 0x000fea0003800000 */
.L_x_664:
[----:B------:R-:W-:Y:S01]  /*2a90*/  IMAD.MOV.U32 R11, RZ, RZ, R44 ;  /* 0x000000ffff0b7224 */ /* 0x000fe200078e002c */
[----:B------:R-:W-:Y:S01]  /*2aa0*/  ISETP.NE.AND P3, PT, R205, 0x3, PT ;  /* 0x00000003cd00780c */ /* 0x000fe20003f65270 */
[----:B0-----:R-:W-:Y:S01]  /*2ab0*/  IMAD.MOV.U32 R12, RZ, RZ, R45 ;  /* 0x000000ffff0c7224 */ /* 0x001fe200078e002d */
[----:B------:R-:W-:Y:S01]  /*2ac0*/  PRMT R121, R48, 0x7610, R121 ;  /* 0x0000761030797816 */ /* 0x000fe20000000079 */
[----:B------:R-:W-:Y:S01]  /*2ad0*/  IMAD.MOV.U32 R13, RZ, RZ, R46 ;  /* 0x000000ffff0d7224 */ /* 0x000fe200078e002e */
[----:B------:R-:W-:Y:S01]  /*2ae0*/  PRMT R111, R11, 0x7610, R111 ;  /* 0x000076100b6f7816 */ /* 0x000fe2000000006f */
[----:B------:R-:W-:Y:S01]  /*2af0*/  IMAD.MOV.U32 R11, RZ, RZ, R42 ;  /* 0x000000ffff0b7224 */ /* 0x000fe200078e002a */
[----:B------:R-:W-:Y:S01]  /*2b00*/  PRMT R95, R95, 0x5410, R12 ;  /* 0x000054105f5f7816 */ /* 0x000fe2000000000c */
[----:B------:R-:W-:Y:S01]  /*2b10*/  IMAD.MOV.U32 R12, RZ, RZ, R43 ;  /* 0x000000ffff0c7224 */ /* 0x000fe200078e002b */
[----:B------:R-:W-:Y:S01]  /*2b20*/  PRMT R104, R104, 0x5410, R13 ;  /* 0x0000541068687816 */ /* 0x000fe2000000000d */
[----:B------:R-:W-:Y:S01]  /*2b30*/  IMAD.MOV.U32 R14, RZ, RZ, R47 ;  /* 0x000000ffff0e7224 */ /* 0x000fe200078e002f */
[----:B------:R-:W-:Y:S01]  /*2b40*/  PRMT R123, R11, 0x7610, R123 ;  /* 0x000076100b7b7816 */ /* 0x000fe2000000007b */
[----:B-----5:R-:W-:Y:S01]  /*2b50*/  IMAD.MOV.U32 R11, RZ, RZ, R32 ;  /* 0x000000ffff0b7224 */ /* 0x020fe200078e0020 */
[----:B------:R-:W-:Y:S01]  /*2b60*/  PRMT R124, R12, 0x7610, R124 ;  /* 0x000076100c7c7816 */ /* 0x000fe2000000007c */
[----:B------:R-:W-:Y:S01]  /*2b70*/  IMAD.MOV.U32 R12, RZ, RZ, R33 ;  /* 0x000000ffff0c7224 */ /* 0x000fe200078e0021 */
[----:B------:R-:W-:Y:S01]  /*2b80*/  PRMT R105, R105, 0x5410, R14 ;  /* 0x0000541069697816 */ /* 0x000fe2000000000e */
[----:B------:R-:W-:Y:S01]  /*2b90*/  IMAD.MOV.U32 R13, RZ, RZ, R36 ;  /* 0x000000ffff0d7224 */ /* 0x000fe200078e0024 */
[----:B------:R-:W-:-:S02]  /*2ba0*/  MOV R14, R37 ;  /* 0x00000025000e7202 */ /* 0x000fc40000000f00 */
        /* <DEDUP_REMOVED lines=8> */
[----:B------:R-:W-:Y:S02]  /*2c30*/  PRMT R122, R89, 0x7610, R122 ;  /* 0x00007610597a7816 */ /* 0x000fe4000000007a */
[----:B------:R-:W-:-:S02]  /*2c40*/  PRMT R105, R11, 0x7610, R105 ;  /* 0x000076100b697816 */ /* 0x000fc40000000069 */
[----:B------:R-:W-:Y:S02]  /*2c50*/  PRMT R106, R12, 0x7610, R106 ;  /* 0x000076100c6a7816 */ /* 0x000fe4000000006a */
[----:B------:R-:W-:Y:S02]  /*2c60*/  PRMT R109, R13, 0x7610, R109 ;  /* 0x000076100d6d7816 */ /* 0x000fe4000000006d */
[----:B------:R-:W-:Y:S01]  /*2c70*/  PRMT R110, R14, 0x7610, R110 ;  /* 0x000076100e6e7816 */ /* 0x000fe2000000006e */
[----:B------:R-:W-:Y:S06]  /*2c80*/  @!P3 BRA `(.L_x_666) ;  /* 0x000000000004b947 */ /* 0x000fec0003800000 */
[----:B------:R-:W-:Y:S01]  /*2c90*/  BPT.TRAP 0x1 ;  /* 0x000000040000795c */ /* 0x000fe20000300000 */
.L_x_666:
[----:B------:R-:W-:Y:S01]  /*2ca0*/  IMAD R89, R18, 0x8, R19 ;  /* 0x0000000812597824 */ /* 0x000fe200078e0213 */
[----:B------:R-:W-:Y:S01]  /*2cb0*/  SHF.L.U32 R101, R203, 0x1f, RZ ;  /* 0x0000001fcb657819 */ /* 0x000fe200000006ff */
[----:B------:R-:W-:Y:S03]  /*2cc0*/  BSSY B1, `(.L_x_667) ;  /* 0x0000003000017945 */ /* 0x000fe60003800000 */
[----:B------:R-:W0:Y:S02]  /*2cd0*/  SYNCS.PHASECHK.TRANS64.TRYWAIT P5, [R89+URZ+0x22890], R101 ;  /* 0x02289065590075a7 */ /* 0x000e2400080a017f */
[----:B0-----:R-:W-:Y:S05]  /*2ce0*/  @!P5 BRA `(.L_x_668) ;  /* 0x000001480030d947 */ /* 0x001fea0003800000 */
.L_x_914:
[----:B------:R-:W-:Y:S05]  /*2cf0*/  BSYNC B1 ;  /* 0x0000000000017941 */ /* 0x000fea0003800000 */
.L_x_667:
[----:B------:R-:W-:-:S03]  /*2d00*/  UMOV UR4, 0xffffffff ;  /* 0xffffffff00047882 */ /* 0x000fc60000000000 */
[----:B------:R-:W-:Y:S05]  /*2d10*/  BRA.DIV UR4, `(.L_x_669) ;  /* 0x0000014a04387947 */ /* 0x000fea000b800000 */
[----:B------:R1:W2:Y:S04]  /*2d20*/  SHFL.IDX PT, R51, R103, RZ, 0x1c1f ;  /* 0x001c1fff67337589 */ /* 0x0002a800000e0000 */
[----:B------:R1:W3:Y:S02]  /*2d30*/  SHFL.IDX PT, R93, R102, RZ, 0x1c1f ;  /* 0x001c1fff665d7589 */ /* 0x0002e400000e0000 */
.L_x_918:
[----:B------:R-:W-:Y:S04]  /*2d40*/  BSSY B1, `(.L_x_670) ;  /* 0x0000073000017945 */ /* 0x000fe80003800000 */
[----:B------:R-:W-:Y:S05]  /*2d50*/  @P2 BRA `(.L_x_671) ;  /* 0x0000000400c42947 */ /* 0x000fea0003800000 */
[----:B------:R-:W-:Y:S04]  /*2d60*/  BSSY B2, `(.L_x_672) ;  /* 0x0000038000027945 */ /* 0x000fe80003800000 */
[----:B------:R-:W-:Y:S05]  /*2d70*/  @P1 BRA `(.L_x_673) ;  /* 0x0000000000d81947 */ /* 0x000fea0003800000 */
[----:B------:R4:W0:Y:S01]  /*2d80*/  LDS.128 R12, [R94] ;  /* 0x000000005e0c7984 */ /* 0x0008220000000c00 */
[C---:B---3--:R-:W-:Y:S01]  /*2d90*/  LEA R48, P2, R16.reuse, R93, 0x1 ;  /* 0x0000005d10307211 */ /* 0x048fe200078408ff */
[----:B------:R-:W-:Y:S03]  /*2da0*/  BSSY B3, `(.L_x_674) ;  /* 0x0000032000037945 */ /* 0x000fe60003800000 */
[----:B--2---:R-:W-:Y:S02]  /*2db0*/  LEA.HI.X R49, R16, R51, R17, 0x1, P2 ;  /* 0x0000003310317211 */ /* 0x004fe400010f0c11 */
[----:B------:R-:W-:-:S13]  /*2dc0*/  ISETP.GE.AND P2, PT, R22, R50, PT ;  /* 0x000000321600720c */ /* 0x000fda0003f46270 */
[----:B----4-:R-:W-:Y:S05]  /*2dd0*/  @P2 BRA `(.L_x_675) ;  /* 0x0000000000b82947 */ /* 0x010fea0003800000 */
[----:B------:R-:W-:Y:S01]  /*2de0*/  SHF.R.U64 R11, R44, 0x10, R45 ;  /* 0x000000102c0b7819 */ /* 0x000fe2000000122d */
[----:B0-----:R-:W-:Y:S01]  /*2df0*/  IMAD.U32 R44, R14, 0x10000, RZ ;  /* 0x000100000e2c7824 */ /* 0x001fe200078e00ff */
[--C-:B------:R-:W-:Y:S02]  /*2e00*/  SHF.R.U64 R114, R46, 0x10, R47.reuse ;  /* 0x000000102e727819 */ /* 0x100fe4000000122f */
[----:B------:R-:W-:Y:S02]  /*2e10*/  SHF.R.U32.HI R116, RZ, 0x10, R47 ;  /* 0x00000010ff747819 */ /* 0x000fe4000001162f */
[----:B------:R-:W-:Y:S02]  /*2e20*/  SHF.R.U32.HI R112, RZ, 0x10, R45 ;  /* 0x00000010ff707819 */ /* 0x000fe4000001162d */
[----:B------:R-:W-:Y:S01]  /*2e30*/  PRMT R47, R111, 0x5410, R11 ;  /* 0x000054106f2f7816 */ /* 0x000fe2000000000b */
[----:B------:R-:W-:Y:S01]  /*2e40*/  IMAD.U32 R11, R12, 0x10000, RZ ;  /* 0x000100000c0b7824 */ /* 0x000fe200078e00ff */
[----:B------:R-:W-:-:S02]  /*2e50*/  PRMT R114, R104, 0x5432, R114 ;  /* 0x0000543268727816 */ /* 0x000fc40000000072 */
[----:B------:R-:W-:Y:S02]  /*2e60*/  PRMT R116, R105, 0x5432, R116 ;  /* 0x0000543269747816 */ /* 0x000fe40000000074 */
[----:B------:R-:W-:Y:S01]  /*2e70*/  LOP3.LUT R45, R14, 0xffff0000, RZ, 0xc0, !PT ;  /* 0xffff00000e2d7812 */ /* 0x000fe200078ec0ff */
[----:B------:R-:W-:Y:S01]  /*2e80*/  IMAD.U32 R14, R13, 0x10000, RZ ;  /* 0x000100000d0e7824 */ /* 0x000fe200078e00ff */
[----:B------:R-:W-:Y:S01]  /*2e90*/  PRMT R112, R95, 0x5432, R112 ;  /* 0x000054325f707816 */ /* 0x000fe20000000070 */
[----:B------:R-:W-:Y:S01]  /*2ea0*/  IMAD.U32 R117, R116, 0x10000, RZ ;  /* 0x0001000074757824 */ /* 0x000fe200078e00ff */
[----:B------:R-:W-:Y:S02]  /*2eb0*/  LOP3.LUT R13, R13, 0xffff0000, RZ, 0xc0, !PT ;  /* 0xffff00000d0d7812 */ /* 0x000fe400078ec0ff */
[----:B------:R-:W-:Y:S01]  /*2ec0*/  LOP3.LUT R115, R114, 0xffff0000, RZ, 0xc0, !PT ;  /* 0xffff000072737812 */ /* 0x000fe200078ec0ff */
[----:B------:R-:W-:Y:S01]  /*2ed0*/  IMAD.U32 R113, R112, 0x10000, RZ ;  /* 0x0001000070717824 */ /* 0x000fe200078e00ff */
[----:B------:R-:W-:Y:S01]  /*2ee0*/  LOP3.LUT R111, R47, 0xffff0000, RZ, 0xc0, !PT ;  /* 0xffff00002f6f7812 */ /* 0x000fe200078ec0ff */
[----:B------:R-:W-:Y:S01]  /*2ef0*/  IMAD.U32 R114, R114, 0x10000, RZ ;  /* 0x0001000072727824 */ /* 0x000fe200078e00ff */
[----:B------:R-:W-:Y:S01]  /*2f00*/  LOP3.LUT R12, R12, 0xffff0000, RZ, 0xc0, !PT ;  /* 0xffff00000c0c7812 */ /* 0x000fe200078ec0ff */
[----:B------:R-:W-:Y:S01]  /*2f10*/  FMUL.FTZ R119, R13, R115 ;  /* 0x000000730d777220 */ /* 0x000fe20000410000 */
[----:B------:R-:W-:Y:S01]  /*2f20*/  LOP3.LUT R46, R15, 0xffff0000, RZ, 0xc0, !PT ;  /* 0xffff00000f2e7812 */ /* 0x000fe200078ec0ff */
[----:B------:R-:W-:Y:S01]  /*2f30*/  FMUL.FTZ R118, R13, R111 ;  /* 0x0000006f0d767220 */ /* 0x000fe20000410000 */
[C---:B------:R-:W-:Y:S01]  /*2f40*/  FMUL.FTZ R13, R45.reuse, R117 ;  /* 0x000000752d0d7220 */ /* 0x040fe20000410000 */
[----:B------:R-:W-:Y:S01]  /*2f50*/  FMUL.FTZ R45, R45, R113 ;  /* 0x000000712d2d7220 */ /* 0x000fe20000410000 */
[----:B------:R-:W-:Y:S01]  /*2f60*/  LOP3.LUT R116, R116, 0xffff0000, RZ, 0xc0, !PT ;  /* 0xffff000074747812 */ /* 0x000fe200078ec0ff */
[----:B------:R-:W-:Y:S01]  /*2f70*/  IMAD.U32 R47, R47, 0x10000, RZ ;  /* 0x000100002f2f7824 */ /* 0x000fe200078e00ff */
[----:B------:R-:W-:Y:S01]  /*2f80*/  LOP3.LUT R112, R112, 0xffff0000, RZ, 0xc0, !PT ;  /* 0xffff000070707812 */ /* 0x000fe200078ec0ff */
[C---:B------:R-:W-:Y:S01]  /*2f90*/  FFMA.FTZ R119, R14.reuse, R111, -R119 ;  /* 0x0000006f0e777223 */ /* 0x040fe20000010877 */
[----:B------:R-:W-:Y:S01]  /*2fa0*/  FFMA.FTZ R118, R14, R115, R118 ;  /* 0x000000730e767223 */ /* 0x000fe20000010076 */
[C---:B------:R-:W-:Y:S01]  /*2fb0*/  FFMA.FTZ R113, R44.reuse, R113, -R13 ;  /* 0x000000712c717223 */ /* 0x040fe2000001080d */
[----:B------:R-:W-:Y:S01]  /*2fc0*/  FFMA.FTZ R44, R44, R117, R45 ;  /* 0x000000752c2c7223 */ /* 0x000fe2000001002d */
[C---:B------:R-:W-:Y:S01]  /*2fd0*/  FMUL.FTZ R14, R12.reuse, R114 ;  /* 0x000000720c0e7220 */ /* 0x040fe20000410000 */
[----:B------:R-:W-:Y:S01]  /*2fe0*/  FMUL.FTZ R13, R12, R47 ;  /* 0x0000002f0c0d7220 */ /* 0x000fe20000410000 */
[----:B------:R-:W-:-:S02]  /*2ff0*/  IMAD.U32 R15, R15, 0x10000, RZ ;  /* 0x000100000f0f7824 */ /* 0x000fc400078e00ff */
[C---:B------:R-:W-:Y:S01]  /*3000*/  FMUL.FTZ R120, R46.reuse, R116 ;  /* 0x000000742e787220 */ /* 0x040fe20000410000 */
[----:B------:R-:W-:Y:S01]  /*3010*/  FMUL.FTZ R45, R46, R112 ;  /* 0x000000702e2d7220 */ /* 0x000fe20000410000 */
[C---:B------:R-:W-:Y:S01]  /*3020*/  FFMA.FTZ R14, R11.reuse, R47, -R14 ;  /* 0x0000002f0b0e7223 */ /* 0x040fe2000001080e */
[----:B------:R-:W-:Y:S01]  /*3030*/  FFMA.FTZ R13, R11, R114, R13 ;  /* 0x000000720b0d7223 */ /* 0x000fe2000001000d */
[C---:B------:R-:W-:Y:S01]  /*3040*/  FFMA.FTZ R120, R15.reuse, R112, -R120 ;  /* 0x000000700f787223 */ /* 0x040fe20000010878 */
[----:B------:R-:W-:Y:S01]  /*3050*/  FFMA.FTZ R45, R15, R116, R45 ;  /* 0x000000740f2d7223 */ /* 0x000fe2000001002d */
[----:B------:R-:W-:Y:S02]  /*3060*/  F2FP.BF16.F32.PACK_AB R118, R118, R119 ;  /* 0x000000777676723e */ /* 0x000fe400000010ff */
[----:B------:R-:W-:Y:S02]  /*3070*/  F2FP.BF16.F32.PACK_AB R44, R44, R113 ;  /* 0x000000712c2c723e */ /* 0x000fe400000010ff */
[----:B------:R-:W-:Y:S01]  /*3080*/  F2FP.BF16.F32.PACK_AB R12, R13, R14 ;  /* 0x0000000e0d0c723e */ /* 0x000fe200000010ff */
[----:B------:R-:W-:Y:S01]  /*3090*/  IMAD.MOV.U32 R13, RZ, RZ, R118 ;  /* 0x000000ffff0d7224 */ /* 0x000fe200078e0076 */
[----:B------:R-:W-:Y:S01]  /*30a0*/  F2FP.BF16.F32.PACK_AB R15, R45, R120 ;  /* 0x000000782d0f723e */ /* 0x000fe200000010ff */
[----:B------:R-:W-:-:S07]  /*30b0*/  IMAD.MOV.U32 R14, RZ, RZ, R44 ;  /* 0x000000ffff0e7224 */ /* 0x000fce00078e002c */
.L_x_675:
[----:B------:R-:W-:Y:S05]  /*30c0*/  BSYNC B3 ;  /* 0x0000000000037941 */ /* 0x000fea0003800000 */
.L_x_674:
[----:B0-----:R4:W-:Y:S02]  /*30d0*/  ST.E.128 desc[UR40][R48.64], R12 ;  /* 0x0000000c30007985 */ /* 0x0019e4000c101d28 */
.L_x_673:
[----:B------:R-:W-:Y:S05]  /*30e0*/  BSYNC B2 ;  /* 0x0000000000027941 */ /* 0x000fea0003800000 */
.L_x_672:
[----:B------:R-:W-:-:S13]  /*30f0*/  ISETP.NE.AND P2, PT, R90, RZ, PT ;  /* 0x000000ff5a00720c */ /* 0x000fda0003f45270 */
[----:B------:R-:W-:Y:S05]  /*3100*/  @P2 BRA `(.L_x_671) ;  /* 0x0000000000d82947 */ /* 0x000fea0003800000 */
[----:B----4-:R4:W0:Y:S01]  /*3110*/  LDS.128 R12, [R92] ;  /* 0x000000005c0c7984 */ /* 0x0108220000000c00 */
        /* <DEDUP_REMOVED lines=27> */
[----:B------:R-:W-:Y:S01]  /*32d0*/  FMUL.FTZ R13, R41, R111 ;  /* 0x0000006f290d7220 */ /* 0x000fe20000410000 */
[----:B------:R-:W-:Y:S01]  /*32e0*/  LOP3.LUT R93, R93, 0xffff0000, RZ, 0xc0, !PT ;  /* 0xffff00005d5d7812 */ /* 0x000fe200078ec0ff */
[----:B------:R-:W-:Y:S01]  /*32f0*/  FMUL.FTZ R41, R41, R48 ;  /* 0x0000003029297220 */ /* 0x000fe20000410000 */
[----:B------:R-:W-:Y:S01]  /*3300*/  LOP3.LUT R47, R47, 0xffff0000, RZ, 0xc0, !PT ;  /* 0xffff00002f2f7812 */ /* 0x000fe200078ec0ff */
[----:B------:R-:W-:-:S02]  /*3310*/  IMAD.U32 R43, R43, 0x10000, RZ ;  /* 0x000100002b2b7824 */ /* 0x000fc400078e00ff */
[C---:B------:R-:W-:Y:S01]  /*3320*/  FFMA.FTZ R113, R14.reuse, R46, -R113 ;  /* 0x0000002e0e717223 */ /* 0x040fe20000010871 */
[----:B------:R-:W-:Y:S01]  /*3330*/  FFMA.FTZ R112, R14, R51, R112 ;  /* 0x000000330e707223 */ /* 0x000fe20000010070 */
[----:B------:R-:W-:Y:S01]  /*3340*/  FFMA.FTZ R13, R40, R48, -R13 ;  /* 0x00000030280d7223 */ /* 0x000fe2000001080d */
[----:B------:R-:W-:Y:S01]  /*3350*/  FMUL.FTZ R14, R12, R49 ;  /* 0x000000310c0e7220 */ /* 0x000fe20000410000 */
[----:B------:R-:W-:Y:S02]  /*3360*/  IMAD.U32 R15, R15, 0x10000, RZ ;  /* 0x000100000f0f7824 */ /* 0x000fe400078e00ff */
[----:B------:R-:W-:Y:S01]  /*3370*/  FFMA.FTZ R40, R40, R111, R41 ;  /* 0x0000006f28287223 */ /* 0x000fe20000010029 */
[----:B------:R-:W-:Y:S01]  /*3380*/  FMUL.FTZ R46, R42, R93 ;  /* 0x0000005d2a2e7220 */ /* 0x000fe20000410000 */
[----:B------:R-:W-:Y:S01]  /*3390*/  FMUL.FTZ R12, R12, R43 ;  /* 0x0000002b0c0c7220 */ /* 0x000fe20000410000 */
[----:B------:R-:W-:Y:S01]  /*33a0*/  FMUL.FTZ R42, R42, R47 ;  /* 0x0000002f2a2a7220 */ /* 0x000fe20000410000 */
[----:B------:R-:W-:Y:S01]  /*33b0*/  FFMA.FTZ R14, R11, R43, -R14 ;  /* 0x0000002b0b0e7223 */ /* 0x000fe2000001080e */
[----:B------:R-:W-:Y:S01]  /*33c0*/  FFMA.FTZ R46, R15, R47, -R46 ;  /* 0x0000002f0f2e7223 */ /* 0x000fe2000001082e */
[----:B------:R-:W-:Y:S01]  /*33d0*/  FFMA.FTZ R11, R11, R49, R12 ;  /* 0x000000310b0b7223 */ /* 0x000fe2000001000c */
[----:B------:R-:W-:Y:S01]  /*33e0*/  FFMA.FTZ R15, R15, R93, R42 ;  /* 0x0000005d0f0f7223 */ /* 0x000fe2000001002a */
[----:B------:R-:W-:-:S02]  /*33f0*/  F2FP.BF16.F32.PACK_AB R112, R112, R113 ;  /* 0x000000717070723e */ /* 0x000fc400000010ff */
[----:B------:R-:W-:Y:S02]  /*3400*/  F2FP.BF16.F32.PACK_AB R40, R40, R13 ;  /* 0x0000000d2828723e */ /* 0x000fe400000010ff */
[----:B------:R-:W-:Y:S01]  /*3410*/  F2FP.BF16.F32.PACK_AB R12, R11, R14 ;  /* 0x0000000e0b0c723e */ /* 0x000fe200000010ff */
[----:B------:R-:W-:Y:S01]  /*3420*/  IMAD.MOV.U32 R13, RZ, RZ, R112 ;  /* 0x000000ffff0d7224 */ /* 0x000fe200078e0070 */
[----:B------:R-:W-:Y:S01]  /*3430*/  F2FP.BF16.F32.PACK_AB R15, R15, R46 ;  /* 0x0000002e0f0f723e */ /* 0x000fe200000010ff */
[----:B------:R-:W-:-:S07]  /*3440*/  IMAD.MOV.U32 R14, RZ, RZ, R40 ;  /* 0x000000ffff0e7224 */ /* 0x000fce00078e0028 */
.L_x_677:
[----:B------:R-:W-:Y:S05]  /*3450*/  BSYNC B2 ;  /* 0x0000000000027941 */ /* 0x000fea0003800000 */
.L_x_676:
[----:B0-----:R0:W-:Y:S02]  /*3460*/  ST.E.128 desc[UR40][R44.64], R12 ;  /* 0x0000000c2c007985 */ /* 0x0011e4000c101d28 */
.L_x_671:
[----:B------:R-:W-:Y:S05]  /*3470*/  BSYNC B1 ;  /* 0x0000000000017941 */ /* 0x000fea0003800000 */
.L_x_670:
[----:B------:R-:W-:-:S03]  /*3480*/  UMOV UR4, 0xffffffff ;  /* 0xffffffff00047882 */ /* 0x000fc60000000000 */
[----:B------:R-:W-:Y:S05]  /*3490*/  BRA.DIV UR4, `(.L_x_678) ;  /* 0x0000014204a47947 */ /* 0x000fea000b800000 */
[----:B-1----:R-:W1:Y:S04]  /*34a0*/  SHFL.IDX PT, R103, R103, 0x1, 0x1c1f ;  /* 0x003c1f0067677f89 */ /* 0x002e6800000e0000 */
[----:B------:R0:W0:Y:S02]  /*34b0*/  SHFL.IDX PT, R43, R102, 0x1, 0x1c1f ;  /* 0x003c1f00662b7f89 */ /* 0x00002400000e0000 */
.L_x_922:
[----:B------:R-:W-:Y:S05]  /*34c0*/  @P4 BRA `(.L_x_679) ;  /* 0x0000002000144947 */ /* 0x000fea0003800000 */
[----:B------:R-:W-:Y:S04]  /*34d0*/  BSSY B1, `(.L_x_680) ;  /* 0x0000038000017945 */ /* 0x000fe80003800000 */
[----:B------:R-:W-:Y:S05]  /*34e0*/  @P1 BRA `(.L_x_681) ;  /* 0x0000000000d81947 */ /* 0x000fea0003800000 */
[----:B0---4-:R0:W4:Y:S01]  /*34f0*/  LDS.128 R12, [R94+0x2000] ;  /* 0x002000005e0c7984 */ /* 0x0111220000000c00 */
[C---:B------:R-:W-:Y:S01]  /*3500*/  LEA R40, P2, R16.reuse, R43, 0x1 ;  /* 0x0000002b10287211 */ /* 0x040fe200078408ff */
[----:B------:R-:W-:Y:S03]  /*3510*/  BSSY B2, `(.L_x_682) ;  /* 0x0000032000027945 */ /* 0x000fe60003800000 */
[----:B-1----:R-:W-:Y:S02]  /*3520*/  LEA.HI.X R41, R16, R103, R17, 0x1, P2 ;  /* 0x0000006710297211 */ /* 0x002fe400010f0c11 */
[----:B------:R-:W-:-:S13]  /*3530*/  ISETP.GE.AND P2, PT, R22, R50, PT ;  /* 0x000000321600720c */ /* 0x000fda0003f46270 */
[----:B0-----:R-:W-:Y:S05]  /*3540*/  @P2 BRA `(.L_x_683) ;  /* 0x0000000000b82947 */ /* 0x001fea0003800000 */
[----:B------:R-:W-:Y:S02]  /*3550*/  SHF.R.U64 R42, R38, 0x10, R39 ;  /* 0x00000010262a7819 */ /* 0x000fe40000001227 */
[----:B------:R-:W-:Y:S01]  /*3560*/  SHF.R.U64 R44, R36, 0x10, R37 ;  /* 0x00000010242c7819 */ /* 0x000fe20000001225 */
[----:B----4-:R-:W-:Y:S01]  /*3570*/  IMAD.U32 R36, R14, 0x10000, RZ ;  /* 0x000100000e247824 */ /* 0x010fe200078e00ff */
[----:B------:R-:W-:Y:S02]  /*3580*/  SHF.R.U32.HI R39, RZ, 0x10, R39 ;  /* 0x00000010ff277819 */ /* 0x000fe40000011627 */
[----:B------:R-:W-:Y:S02]  /*3590*/  SHF.R.U32.HI R11, RZ, 0x10, R37 ;  /* 0x00000010ff0b7819 */ /* 0x000fe40000011625 */
[----:B------:R-:W-:Y:S02]  /*35a0*/  PRMT R109, R109, 0x5410, R42 ;  /* 0x000054106d6d7816 */ /* 0x000fe4000000002a */
[----:B------:R-:W-:-:S02]  /*35b0*/  PRMT R107, R107, 0x5410, R44 ;  /* 0x000054106b6b7816 */ /* 0x000fc4000000002c */
[----:B------:R-:W-:Y:S01]  /*35c0*/  LOP3.LUT R37, R14, 0xffff0000, RZ, 0xc0, !PT ;  /* 0xffff00000e257812 */ /* 0x000fe200078ec0ff */
[C---:B------:R-:W-:Y:S01]  /*35d0*/  IMAD.U32 R14, R13.reuse, 0x10000, RZ ;  /* 0x000100000d0e7824 */ /* 0x040fe200078e00ff */
[----:B------:R-:W-:Y:S02]  /*35e0*/  PRMT R110, R110, 0x5410, R39 ;  /* 0x000054106e6e7816 */ /* 0x000fe40000000027 */
[----:B------:R-:W-:Y:S01]  /*35f0*/  PRMT R108, R108, 0x5410, R11 ;  /* 0x000054106c6c7816 */ /* 0x000fe2000000000b */
[----:B------:R-:W-:Y:S01]  /*3600*/  IMAD.U32 R11, R12, 0x10000, RZ ;  /* 0x000100000c0b7824 */ /* 0x000fe200078e00ff */
        /* <DEDUP_REMOVED lines=8> */
[----:B------:R-:W-:Y:S01]  /*3690*/  LOP3.LUT R38, R15, 0xffff0000, RZ, 0xc0, !PT ;  /* 0xffff00000f267812 */ /* 0x000fe200078ec0ff */
[----:B------:R-:W-:Y:S01]  /*36a0*/  FMUL.FTZ R13, R13, R39 ;  /* 0x000000270d0d7220 */ /* 0x000fe20000410000 */
[----:B------:R-:W-:Y:S01]  /*36b0*/  LOP3.LUT R110, R110, 0xffff0000, RZ, 0xc0, !PT ;  /* 0xffff00006e6e7812 */ /* 0x000fe200078ec0ff */
[----:B------:R-:W-:Y:S01]  /*36c0*/  IMAD.U32 R109, R109, 0x10000, RZ ;  /* 0x000100006d6d7824 */ /* 0x000fe200078e00ff */
[----:B------:R-:W-:Y:S01]  /*36d0*/  LOP3.LUT R108, R108, 0xffff0000, RZ, 0xc0, !PT ;  /* 0xffff00006c6c7812 */ /* 0x000fe200078ec0ff */
[----:B------:R-:W-:Y:S01]  /*36e0*/  FMUL.FTZ R37, R37, R42 ;  /* 0x0000002a25257220 */ /* 0x000fe20000410000 */
[----:B------:R-:W-:-:S02]  /*36f0*/  IMAD.U32 R107, R107, 0x10000, RZ ;  /* 0x000100006b6b7824 */ /* 0x000fc400078e00ff */
[C---:B------:R-:W-:Y:S01]  /*3700*/  FFMA.FTZ R47, R14.reuse, R39, -R47 ;  /* 0x000000270e2f7223 */ /* 0x040fe2000001082f */
[----:B------:R-:W-:Y:S01]  /*3710*/  FFMA.FTZ R44, R14, R44, R13 ;  /* 0x0000002c0e2c7223 */ /* 0x000fe2000001000d */
[----:B------:R-:W-:Y:S01]  /*3720*/  SHF.L.U32 R15, R15, 0x10, RZ ;  /* 0x000000100f0f7819 */ /* 0x000fe200000006ff */
[----:B------:R-:W-:Y:S01]  /*3730*/  FFMA.FTZ R49, R36, R42, -R49 ;  /* 0x0000002a24317223 */ /* 0x000fe20000010831 */
[----:B------:R-:W-:Y:S01]  /*3740*/  FMUL.FTZ R14, R12, R109 ;  /* 0x0000006d0c0e7220 */ /* 0x000fe20000410000 */
[----:B------:R-:W-:Y:S01]  /*3750*/  FFMA.FTZ R36, R36, R45, R37 ;  /* 0x0000002d24247223 */ /* 0x000fe20000010025 */
[C---:B------:R-:W-:Y:S01]  /*3760*/  FMUL.FTZ R42, R38.reuse, R110 ;  /* 0x0000006e262a7220 */ /* 0x040fe20000410000 */
[-C--:B------:R-:W-:Y:S01]  /*3770*/  FMUL.FTZ R13, R38, R108.reuse ;  /* 0x0000006c260d7220 */ /* 0x080fe20000410000 */
[-C--:B------:R-:W-:Y:S01]  /*3780*/  FMUL.FTZ R12, R12, R107.reuse ;  /* 0x0000006b0c0c7220 */ /* 0x080fe20000410000 */
[----:B------:R-:W-:Y:S01]  /*3790*/  FFMA.FTZ R14, R11, R107, -R14 ;  /* 0x0000006b0b0e7223 */ /* 0x000fe2000001080e */
[C---:B------:R-:W-:Y:S01]  /*37a0*/  FFMA.FTZ R42, R15.reuse, R108, -R42 ;  /* 0x0000006c0f2a7223 */ /* 0x040fe2000001082a */
        /* <DEDUP_REMOVED lines=8> */
.L_x_683:
[----:B------:R-:W-:Y:S05]  /*3830*/  BSYNC B2 ;  /* 0x0000000000027941 */ /* 0x000fea0003800000 */
.L_x_682:
[----:B----4-:R0:W-:Y:S02]  /*3840*/  ST.E.128 desc[UR40][R40.64], R12 ;  /* 0x0000000c28007985 */ /* 0x0101e4000c101d28 */
.L_x_681:
[----:B------:R-:W-:Y:S05]  /*3850*/  BSYNC B1 ;  /* 0x0000000000017941 */ /* 0x000fea0003800000 */
.L_x_680:
[----:B------:R-:W-:-:S13]  /*3860*/  ISETP.NE.AND P2, PT, R90, RZ, PT ;  /* 0x000000ff5a00720c */ /* 0x000fda0003f45270 */
[----:B------:R-:W-:Y:S05]  /*3870*/  @P2 BRA `(.L_x_679) ;  /* 0x0000001c00282947 */ /* 0x000fea0003800000 */
[----:B0---4-:R0:W4:Y:S01]  /*3880*/  LDS.128 R12, [R92+0x2000] ;  /* 0x002000005c0c7984 */ /* 0x0111220000000c00 */
[C---:B------:R-:W-:Y:S01]  /*3890*/  LEA R36, P2, R2.reuse, R43, 0x1 ;  /* 0x0000002b02247211 */ /* 0x040fe200078408ff */
[----:B------:R-:W-:Y:S03]  /*38a0*/  BSSY B1, `(.L_x_684) ;  /* 0x0000032000017945 */ /* 0x000fe60003800000 */
[----:B-1----:R-:W-:Y:S02]  /*38b0*/  LEA.HI.X R37, R2, R103, R201, 0x1, P2 ;  /* 0x0000006702257211 */ /* 0x002fe400010f0cc9 */
[----:B------:R-:W-:-:S13]  /*38c0*/  ISETP.GE.AND P2, PT, R204, R50, PT ;  /* 0x00000032cc00720c */ /* 0x000fda0003f46270 */
[----:B0-----:R-:W-:Y:S05]  /*38d0*/  @P2 BRA `(.L_x_685) ;  /* 0x0000000000b82947 */ /* 0x001fea0003800000 */
[----:B------:R-:W-:Y:S01]  /*38e0*/  SHF.R.U64 R40, R32, 0x10, R33 ;  /* 0x0000001020287819 */ /* 0x000fe20000001221 */
[----:B----4-:R-:W-:Y:S01]  /*38f0*/  IMAD.U32 R32, R14, 0x10000, RZ ;  /* 0x000100000e207824 */ /* 0x010fe200078e00ff */
[--C-:B------:R-:W-:Y:S02]  /*3900*/  SHF.R.U64 R38, R34, 0x10, R35.reuse ;  /* 0x0000001022267819 */ /* 0x100fe40000001223 */
[----:B------:R-:W-:Y:S02]  /*3910*/  SHF.R.U32.HI R35, RZ, 0x10, R35 ;  /* 0x00000010ff237819 */ /* 0x000fe40000011623 */
[----:B------:R-:W-:Y:S02]  /*3920*/  SHF.R.U32.HI R11, RZ, 0x10, R33 ;  /* 0x00000010ff0b7819 */ /* 0x000fe40000011621 */
[----:B------:R-:W-:Y:S02]  /*3930*/  PRMT R95, R95, 0x5410, R40 ;  /* 0x000054105f5f7816 */ /* 0x000fe40000000028 */
[----:B------:R-:W-:-:S02]  /*3940*/  PRMT R105, R105, 0x5410, R38 ;  /* 0x0000541069697816 */ /* 0x000fc40000000026 */
[----:B------:R-:W-:Y:S02]  /*3950*/  PRMT R106, R106, 0x5410, R35 ;  /* 0x000054106a6a7816 */ /* 0x000fe40000000023 */
[----:B------:R-:W-:Y:S01]  /*3960*/  LOP3.LUT R33, R14, 0xffff0000, RZ, 0xc0, !PT ;  /* 0xffff00000e217812 */ /* 0x000fe200078ec0ff */
[C---:B------:R-:W-:Y:S01]  /*3970*/  IMAD.U32 R14, R13.reuse, 0x10000, RZ ;  /* 0x000100000d0e7824 */ /* 0x040fe200078e00ff */
[----:B------:R-:W-:Y:S01]  /*3980*/  PRMT R104, R104, 0x5410, R11 ;  /* 0x0000541068687816 */ /* 0x000fe2000000000b */
[----:B------:R-:W-:Y:S01]  /*3990*/  IMAD.U32 R40, R106, 0x10000, RZ ;  /* 0x000100006a287824 */ /* 0x000fe200078e00ff */
[----:B------:R-:W-:Y:S01]  /*39a0*/  LOP3.LUT R13, R13, 0xffff0000, RZ, 0xc0, !PT ;  /* 0xffff00000d0d7812 */ /* 0x000fe200078ec0ff */
        /* <DEDUP_REMOVED lines=8> */
[-C--:B------:R-:W-:Y:S01]  /*3a30*/  FMUL.FTZ R42, R13, R35.reuse ;  /* 0x000000230d2a7220 */ /* 0x080fe20000410000 */
[C---:B------:R-:W-:Y:S01]  /*3a40*/  FMUL.FTZ R13, R33.reuse, R40 ;  /* 0x00000028210d7220 */ /* 0x040fe20000410000 */
[-C--:B------:R-:W-:Y:S01]  /*3a50*/  FMUL.FTZ R33, R33, R38.reuse ;  /* 0x0000002621217220 */ /* 0x080fe20000410000 */
[----:B------:R-:W-:Y:S01]  /*3a60*/  LOP3.LUT R106, R106, 0xffff0000, RZ, 0xc0, !PT ;  /* 0xffff00006a6a7812 */ /* 0x000fe200078ec0ff */
[----:B------:R-:W-:Y:S01]  /*3a70*/  IMAD.U32 R95, R95, 0x10000, RZ ;  /* 0x000100005f5f7824 */ /* 0x000fe200078e00ff */
[----:B------:R-:W-:Y:S01]  /*3a80*/  LOP3.LUT R104, R104, 0xffff0000, RZ, 0xc0, !PT ;  /* 0xffff000068687812 */ /* 0x000fe200078ec0ff */
[C---:B------:R-:W-:Y:S01]  /*3a90*/  FFMA.FTZ R41, R14.reuse, R35, -R41 ;  /* 0x000000230e297223 */ /* 0x040fe20000010829 */
[----:B------:R-:W-:Y:S01]  /*3aa0*/  FFMA.FTZ R42, R14, R39, R42 ;  /* 0x000000270e2a7223 */ /* 0x000fe2000001002a */
[----:B------:R-:W-:Y:S01]  /*3ab0*/  FFMA.FTZ R13, R32, R38, -R13 ;  /* 0x00000026200d7223 */ /* 0x000fe2000001080d */
[----:B------:R-:W-:Y:S01]  /*3ac0*/  FMUL.FTZ R14, R12, R105 ;  /* 0x000000690c0e7220 */ /* 0x000fe20000410000 */
[----:B------:R-:W-:Y:S01]  /*3ad0*/  FFMA.FTZ R32, R32, R40, R33 ;  /* 0x0000002820207223 */ /* 0x000fe20000010021 */
[----:B------:R-:W-:Y:S01]  /*3ae0*/  FMUL.FTZ R12, R12, R95 ;  /* 0x0000005f0c0c7220 */ /* 0x000fe20000410000 */
[----:B------:R-:W-:-:S02]  /*3af0*/  IMAD.U32 R15, R15, 0x10000, RZ ;  /* 0x000100000f0f7824 */ /* 0x000fc400078e00ff */
[C---:B------:R-:W-:Y:S01]  /*3b00*/  FMUL.FTZ R38, R34.reuse, R106 ;  /* 0x0000006a22267220 */ /* 0x040fe20000410000 */
[-C--:B------:R-:W-:Y:S01]  /*3b10*/  FMUL.FTZ R33, R34, R104.reuse ;  /* 0x0000006822217220 */ /* 0x080fe20000410000 */
        /* <DEDUP_REMOVED lines=10> */
.L_x_685:
[----:B------:R-:W-:Y:S05]  /*3bc0*/  BSYNC B1 ;  /* 0x0000000000017941 */ /* 0x000fea0003800000 */
.L_x_684:
[----:B----4-:R0:W-:Y:S01]  /*3bd0*/  ST.E.128 desc[UR40][R36.64], R12 ;  /* 0x0000000c24007985 */ /* 0x0101e2000c101d28 */
[----:B------:R-:W-:Y:S05]  /*3be0*/  BRA `(.L_x_679) ;  /* 0x00000018004c7947 */ /* 0x000fea0003800000 */
.L_x_661:
[----:B------:R-:W-:Y:S01]  /*3bf0*/  VIADD R11, R200, 0x40 ;  /* 0x00000040c80b7836 */ /* 0x000fe20000000000 */
[----:B------:R-:W-:Y:S02]  /*3c00*/  CS2R R34, SRZ ;  /* 0x0000000000227805 */ /* 0x000fe4000001ff00 */
[----:B------:R-:W-:Y:S02]  /*3c10*/  CS2R R38, SRZ ;  /* 0x0000000000267805 */ /* 0x000fe4000001ff00 */
[----:B------:R-:W-:Y:S02]  /*3c20*/  CS2R R36, SRZ ;  /* 0x0000000000247805 */ /* 0x000fe4000001ff00 */
[----:B------:R-:W-:-:S04]  /*3c30*/  ISETP.GE.AND P2, PT, R11, R100, PT ;  /* 0x000000640b00720c */ /* 0x000fc80003f46270 */
[----:B------:R-:W-:-:S13]  /*3c40*/  ISETP.GE.OR P2, PT, R16, R50, P2 ;  /* 0x000000321000720c */ /* 0x000fda0001746670 */
[----:B------:R-:W-:Y:S01]  /*3c50*/  @!P2 IADD3 R45, P3, P4, R20, R14, R5 ;  /* 0x0000000e142da210 */ /* 0x000fe20007c7e005 */
[----:B------:R-:W0:Y:S03]  /*3c60*/  @!P2 LDC.64 R40, c[0x0][0x3e8] ;  /* 0x0000fa00ff28ab82 */ /* 0x000e260000000a00 */
[----:B------:R-:W-:Y:S02]  /*3c70*/  @!P2 IADD3.X R46, R71, R49, R4, P3, P4 ;  /* 0x00000031472ea210 */ /* 0x000fe40001fe8404 */
[----:B------:R-:W-:-:S04]  /*3c80*/  @!P2 IADD3 R11, P3, P4, R56, R12, R7 ;  /* 0x0000000c380ba210 */ /* 0x000fc80007c7e007 */
[----:B------:R-:W-:Y:S02]  /*3c90*/  @!P2 IADD3.X R44, R75, R51, R6, P3, P4 ;  /* 0x000000334b2ca210 */ /* 0x000fe40001fe8406 */
[----:B------:R-:W-:-:S04]  /*3ca0*/  ISETP.GE.AND P3, PT, R200, R100, PT ;  /* 0x00000064c800720c */ /* 0x000fc80003f66270 */
[----:B------:R-:W-:-:S13]  /*3cb0*/  ISETP.GE.OR P3, PT, R16, R50, P3 ;  /* 0x000000321000720c */ /* 0x000fda0001f66670 */
[----:B------:R-:W-:Y:S01]  /*3cc0*/  @!P3 IADD3 R13, P4, R20, R14, RZ ;  /* 0x0000000e140db210 */ /* 0x000fe20007f9e0ff */
[----:B------:R-:W1:Y:S04]  /*3cd0*/  @!P3 LDC.64 R42, c[0x0][0x400] ;  /* 0x00010000ff2abb82 */ /* 0x000e680000000a00 */
[----:B------:R-:W-:-:S04]  /*3ce0*/  @!P3 IMAD.X R32, R49, 0x1, R71, P4 ;  /* 0x000000013120b824 */ /* 0x000fc800020e0647 */
[----:B------:R-:W2:Y:S02]  /*3cf0*/  @!P3 LDC.64 R14, c[0x0][0x3e8] ;  /* 0x0000fa00ff0ebb82 */ /* 0x000ea40000000a00 */
[----:B--2---:R-:W-:-:S04]  /*3d00*/  @!P3 LEA R14, P4, R13, R14, 0x1 ;  /* 0x0000000e0d0eb211 */ /* 0x004fc800078808ff */
[----:B------:R-:W-:Y:S02]  /*3d10*/  @!P3 LEA.HI.X R15, R13, R15, R32, 0x1, P4 ;  /* 0x0000000f0d0fb211 */ /* 0x000fe400020f0c20 */
[----:B------:R-:W-:Y:S02]  /*3d20*/  CS2R R32, SRZ ;  /* 0x0000000000207805 */ /* 0x000fe4000001ff00 */
[----:B------:R-:W-:-:S05]  /*3d30*/  @!P3 IADD3 R12, P4, R56, R12, RZ ;  /* 0x0000000c380cb210 */ /* 0x000fca0007f9e0ff */
[----:B------:R-:W-:Y:S01]  /*3d40*/  @!P3 IMAD.X R13, R51, 0x1, R75, P4 ;  /* 0x00000001330db824 */ /* 0x000fe200020e064b */
[C---:B-1----:R-:W-:Y:S01]  /*3d50*/  @!P3 LEA R42, P4, R12.reuse, R42, 0x1 ;  /* 0x0000002a0c2ab211 */ /* 0x042fe200078808ff */
[----:B------:R0:W2:Y:S03]  /*3d60*/  @!P3 LDG.E.128 R32, desc[UR40][R14.64] ;  /* 0x000000280e20b981 */ /* 0x0000a6000c1e1d00 */
[----:B------:R-:W-:Y:S02]  /*3d70*/  @!P3 LEA.HI.X R43, R12, R43, R13, 0x1, P4 ;  /* 0x0000002b0c2bb211 */ /* 0x000fe400020f0c0d */
[----:B------:R-:W1:Y:S03]  /*3d80*/  @!P2 LDC.64 R12, c[0x0][0x400] ;  /* 0x00010000ff0cab82 */ /* 0x000e660000000a00 */
[----:B------:R3:W4:Y:S01]  /*3d90*/  @!P3 LDG.E.128 R36, desc[UR40][R42.64] ;  /* 0x000000282a24b981 */ /* 0x000722000c1e1d00 */
[----:B0-----:R-:W-:-:S04]  /*3da0*/  @!P2 LEA R14, P3, R45, R40, 0x1 ;  /* 0x000000282d0ea211 */ /* 0x001fc800078608ff */
[----:B------:R-:W-:Y:S02]  /*3db0*/  @!P2 LEA.HI.X R15, R45, R41, R46, 0x1, P3 ;  /* 0x000000292d0fa211 */ /* 0x000fe400018f0c2e */
[----:B------:R-:W-:Y:S02]  /*3dc0*/  CS2R R40, SRZ ;  /* 0x0000000000287805 */ /* 0x000fe4000001ff00 */
[----:B---3--:R-:W-:Y:S02]  /*3dd0*/  CS2R R42, SRZ ;  /* 0x00000000002a7805 */ /* 0x008fe4000001ff00 */
[----:B------:R-:W-:-:S04]  /*3de0*/  CS2R R46, SRZ ;  /* 0x00000000002e7805 */ /* 0x000fc8000001ff00 */
[----:B------:R-:W3:Y:S01]  /*3df0*/  @!P2 LDG.E.128 R40, desc[UR40][R14.64] ;  /* 0x000000280e28a981 */ /* 0x000ee2000c1e1d00 */
[----:B-1----:R-:W-:-:S04]  /*3e00*/  @!P2 LEA R12, P3, R11, R12, 0x1 ;  /* 0x0000000c0b0ca211 */ /* 0x002fc800078608ff */
[----:B------:R-:W-:Y:S02]  /*3e10*/  @!P2 LEA.HI.X R13, R11, R13, R44, 0x1, P3 ;  /* 0x0000000d0b0da211 */ /* 0x000fe400018f0c2c */
[----:B------:R-:W-:-:S06]  /*3e20*/  CS2R R44, SRZ ;  /* 0x00000000002c7805 */ /* 0x000fcc000001ff00 */
[----:B------:R0:W5:Y:S01]  /*3e30*/  @!P2 LDG.E.128 R44, desc[UR40][R12.64] ;  /* 0x000000280c2ca981 */ /* 0x000162000c1e1d00 */
[----:B------:R-:W-:Y:S02]  /*3e40*/  ISETP.NE.AND P3, PT, R205, 0x3, PT ;  /* 0x00000003cd00780c */ /* 0x000fe40003f65270 */
[----:B------:R-:W-:Y:S01]  /*3e50*/  ISETP.GE.AND P2, PT, R16, R50, PT ;  /* 0x000000321000720c */ /* 0x000fe20003f46270 */
[----:B--2---:R-:W-:Y:S02]  /*3e60*/  IMAD.MOV.U32 R11, RZ, RZ, R34 ;  /* 0x000000ffff0b7224 */ /* 0x004fe400078e0022 */
[----:B------:R-:W-:-:S03]  /*3e70*/  IMAD.MOV.U32 R48, RZ, RZ, R35 ;  /* 0x000000ffff307224 */ /* 0x000fc600078e0023 */
[----:B------:R-:W-:Y:S01]  /*3e80*/  PRMT R116, R11, 0x7610, R116 ;  /* 0x000076100b747816 */ /* 0x000fe20000000074 */
[----:B------:R-:W-:Y:S02]  /*3e90*/  IMAD.MOV.U32 R49, RZ, RZ, R32 ;  /* 0x000000ffff317224 */ /* 0x000fe400078e0020 */
[----:B----4-:R-:W-:Y:S01]  /*3ea0*/  IMAD.MOV.U32 R11, RZ, RZ, R38 ;  /* 0x000000ffff0b7224 */ /* 0x010fe200078e0026 */
[----:B0-----:R-:W-:Y:S01]  /*3eb0*/  MOV R12, R39 ;  /* 0x00000027000c7202 */ /* 0x001fe20000000f00 */
[----:B------:R-:W-:Y:S02]  /*3ec0*/  IMAD.MOV.U32 R13, RZ, RZ, R36 ;  /* 0x000000ffff0d7224 */ /* 0x000fe400078e0024 */
[----:B------:R-:W-:Y:S01]  /*3ed0*/  IMAD.MOV.U32 R14, RZ, RZ, R37 ;  /* 0x000000ffff0e7224 */ /* 0x000fe200078e0025 */
[----:B------:R-:W-:Y:S02]  /*3ee0*/  PRMT R108, R108, 0x5410, R11 ;  /* 0x000054106c6c7816 */ /* 0x000fe4000000000b */
[----:B------:R-:W-:-:S02]  /*3ef0*/  PRMT R125, R12, 0x7610, R125 ;  /* 0x000076100c7d7816 */ /* 0x000fc4000000007d */
[----:B------:R-:W-:Y:S02]  /*3f00*/  PRMT R124, R13, 0x7610, R124 ;  /* 0x000076100d7c7816 */ /* 0x000fe4000000007c */
[----:B------:R-:W-:Y:S02]  /*3f10*/  PRMT R109, R109, 0x5410, R14 ;  /* 0x000054106d6d7816 */ /* 0x000fe4000000000e */
[----:B------:R-:W-:Y:S02]  /*3f20*/  PRMT R105, R105, 0x5410, R48 ;  /* 0x0000541069697816 */ /* 0x000fe40000000030 */
[----:B------:R-:W-:Y:S01]  /*3f30*/  PRMT R107, R107, 0x5410, R49 ;  /* 0x000054106b6b7816 */ /* 0x000fe20000000031 */
[----:B---3--:R-:W-:Y:S02]  /*3f40*/  IMAD.MOV.U32 R11, RZ, RZ, R42 ;  /* 0x000000ffff0b7224 */ /* 0x008fe400078e002a */
[----:B------:R-:W-:Y:S02]  /*3f50*/  IMAD.MOV.U32 R12, RZ, RZ, R43 ;  /* 0x000000ffff0c7224 */ /* 0x000fe400078e002b */
[----:B------:R-:W-:-:S02]  /*3f60*/  IMAD.MOV.U32 R13, RZ, RZ, R40 ;  /* 0x000000ffff0d7224 */ /* 0x000fc400078e0028 */
[----:B------:R-:W-:Y:S01]  /*3f70*/  IMAD.MOV.U32 R14, RZ, RZ, R41 ;  /* 0x000000ffff0e7224 */ /* 0x000fe200078e0029 */
[----:B------:R-:W-:Y:S01]  /*3f80*/  PRMT R105, R11, 0x7610, R105 ;  /* 0x000076100b697816 */ /* 0x000fe20000000069 */
[----:B------:R-:W-:Y:S01]  /*3f90*/  IMAD.MOV.U32 R50, RZ, RZ, R33 ;  /* 0x000000ffff327224 */ /* 0x000fe200078e0021 */
[----:B------:R-:W-:Y:S02]  /*3fa0*/  PRMT R107, R12, 0x7610, R107 ;  /* 0x000076100c6b7816 */ /* 0x000fe4000000006b */
[----:B------:R-:W-:Y:S02]  /*3fb0*/  PRMT R108, R13, 0x7610, R108 ;  /* 0x000076100d6c7816 */ /* 0x000fe4000000006c */
[----:B------:R-:W-:Y:S01]  /*3fc0*/  PRMT R109, R14, 0x7610, R109 ;  /* 0x000076100e6d7816 */ /* 0x000fe2000000006d */
[----:B-----5:R-:W-:Y:S02]  /*3fd0*/  IMAD.MOV.U32 R11, RZ, RZ, R46 ;  /* 0x000000ffff0b7224 */ /* 0x020fe400078e002e */
[----:B------:R-:W-:-:S02]  /*3fe0*/  IMAD.MOV.U32 R12, RZ, RZ, R47 ;  /* 0x000000ffff0c7224 */ /* 0x000fc400078e002f */
[----:B------:R-:W-:Y:S02]  /*3ff0*/  IMAD.MOV.U32 R13, RZ, RZ, R44 ;  /* 0x000000ffff0d7224 */ /* 0x000fe400078e002c */
[----:B------:R-:W-:Y:S01]  /*4000*/  IMAD.MOV.U32 R14, RZ, RZ, R45 ;  /* 0x000000ffff0e7224 */ /* 0x000fe200078e002d */
[----:B------:R-:W-:Y:S02]  /*4010*/  PRMT R121, R50, 0x7610, R121 ;  /* 0x0000761032797816 */ /* 0x000fe40000000079 */
[----:B------:R-:W-:Y:S02]  /*4020*/  PRMT R110, R11, 0x7610, R110 ;  /* 0x000076100b6e7816 */ /* 0x000fe4000000006e */
[----:B------:R-:W-:Y:S02]  /*4030*/  PRMT R111, R12, 0x7610, R111 ;  /* 0x000076100c6f7816 */ /* 0x000fe4000000006f */
[----:B------:R-:W-:Y:S02]  /*4040*/  PRMT R112, R13, 0x7610, R112 ;  /* 0x000076100d707816 */ /* 0x000fe40000000070 */
[----:B------:R-:W-:Y:S01]  /*4050*/  PRMT R113, R14, 0x7610, R113 ;  /* 0x000076100e717816 */ /* 0x000fe20000000071 */
[----:B------:R-:W-:Y:S06]  /*4060*/  @!P3 BRA `(.L_x_686) ;  /* 0x000000000004b947 */ /* 0x000fec0003800000 */
[----:B------:R-:W-:Y:S01]  /*4070*/  BPT.TRAP 0x1 ;  /* 0x000000040000795c */ /* 0x000fe20000300000 */
.L_x_686:
[----:B------:R-:W-:Y:S01]  /*4080*/  IMAD R89, R18, 0x8, R19 ;  /* 0x0000000812597824 */ /* 0x000fe200078e0213 */
[----:B------:R-:W-:Y:S01]  /*4090*/  SHF.L.U32 R101, R203, 0x1f, RZ ;  /* 0x0000001fcb657819 */ /* 0x000fe200000006ff */
[----:B------:R-:W0:Y:S01]  /*40a0*/  LDC R104, c[0x0][0x2f4] ;  /* 0x0000bd00ff687b82 */ /* 0x000e220000000800 */
[----:B------:R-:W-:Y:S02]  /*40b0*/  BSSY B1, `(.L_x_687) ;  /* 0x0000003000017945 */ /* 0x000fe40003800000 */
[----:B------:R-:W1:Y:S02]  /*40c0*/  SYNCS.PHASECHK.TRANS64.TRYWAIT P4, [R89+URZ+0x22890], R101 ;  /* 0x02289065590075a7 */ /* 0x000e64000808017f */
[----:B-1----:R-:W-:Y:S05]  /*40d0*/  @!P4 BRA `(.L_x_688) ;  /* 0x0000013400e0c947 */ /* 0x002fea0003800000 */
.L_x_923:
[----:B------:R-:W-:Y:S05]  /*40e0*/  BSYNC B1 ;  /* 0x0000000000017941 */ /* 0x000fea0003800000 */
.L_x_687:
[----:B------:R-:W-:Y:S01]  /*40f0*/  UMOV UR4, 0xffffffff ;  /* 0xffffffff00047882 */ /* 0x000fe20000000000 */
[----:B0-----:R-:W-:Y:S02]  /*4100*/  IMAD.IADD R106, R104, 0x1, -R65 ;  /* 0x00000001686a7824 */ /* 0x001fe400078e0a41 */
[----:B------:R-:W-:Y:S05]  /*4110*/  BRA.DIV UR4, `(.L_x_689) ;  /* 0x0000013604e47947 */ /* 0x000fea000b800000 */
[----:B------:R0:W2:Y:S04]  /*4120*/  SHFL.IDX PT, R95, R103, RZ, 0x1c1f ;  /* 0x001c1fff675f7589 */ /* 0x0000a800000e0000 */
[----:B------:R0:W3:Y:S02]  /*4130*/  SHFL.IDX PT, R94, R102, RZ, 0x1c1f ;  /* 0x001c1fff665e7589 */ /* 0x0000e400000e0000 */
.L_x_927:
[----:B------:R-:W-:Y:S01]  /*4140*/  ISETP.GE.OR P4, PT, R200, R100, P1 ;  /* 0x00000064c800720c */ /* 0x000fe20000f86670 */
[----:B------:R-:W-:-:S12]  /*4150*/  BSSY B1, `(.L_x_690) ;  /* 0x0000079000017945 */ /* 0x000fd80003800000 */
[----:B------:R-:W-:Y:S05]  /*4160*/  @P4 BRA `(.L_x_691) ;  /* 0x0000000400dc4947 */ /* 0x000fea0003800000 */
[----:B------:R-:W4:Y:S01]  /*4170*/  S2R R14, SR_TID.X ;  /* 0x00000000000e7919 */ /* 0x000f220000002100 */
[----:B------:R-:W-:Y:S01]  /*4180*/  SEL R11, R65, R106, !P0 ;  /* 0x0000006a410b7207 */ /* 0x000fe20004000000 */
[----:B------:R-:W-:Y:S01]  /*4190*/  BSSY B2, `(.L_x_692) ;  /* 0x0000070000027945 */ /* 0x000fe20003800000 */
[C---:B---3--:R-:W-:Y:S02]  /*41a0*/  LEA R92, P4, R77.reuse, R94, 0x1 ;  /* 0x0000005e4d5c7211 */ /* 0x048fe400078808ff */
[----:B------:R-:W-:Y:S02]  /*41b0*/  SHF.R.S32.HI R12, RZ, 0x1f, R11 ;  /* 0x0000001fff0c7819 */ /* 0x000fe4000001140b */
[----:B--2---:R-:W-:Y:S02]  /*41c0*/  LEA.HI.X R93, R77, R95, R79, 0x1, P4 ;  /* 0x0000005f4d5d7211 */ /* 0x004fe400020f0c4f */
[----:B------:R-:W-:-:S04]  /*41d0*/  LEA.HI R11, R12, R11, RZ, 0x4 ;  /* 0x0000000b0c0b7211 */ /* 0x000fc800078f20ff */
[----:B------:R-:W-:-:S05]  /*41e0*/  LEA.HI.SX32 R11, R11, R76, 0x1c ;  /* 0x0000004c0b0b7211 */ /* 0x000fca00078fe2ff */
[----:B------:R-:W-:-:S05]  /*41f0*/  IMAD.SHL.U32 R11, R11, 0x8, RZ ;  /* 0x000000080b0b7824 */ /* 0x000fca00078e00ff */
[----:B------:R-:W-:-:S04]  /*4200*/  LOP3.LUT R12, R10, 0x38, R11, 0xf8, !PT ;  /* 0x000000380a0c7812 */ /* 0x000fc800078ef80b */
[----:B------:R-:W-:Y:S01]  /*4210*/  LOP3.LUT R12, R12, R61, RZ, 0x3c, !PT ;  /* 0x0000003d0c0c7212 */ /* 0x000fe200078e3cff */
[----:B----4-:R-:W-:-:S05]  /*4220*/  VIADD R14, R14, 0xffffff80 ;  /* 0xffffff800e0e7836 */ /* 0x010fca0000000000 */
[----:B------:R-:W-:-:S04]  /*4230*/  SHF.R.S32.HI R13, RZ, 0x1f, R14 ;  /* 0x0000001fff0d7819 */ /* 0x000fc8000001140e */
[----:B------:R-:W-:-:S04]  /*4240*/  LEA.HI R13, R13, R14, RZ, 0x5 ;  /* 0x0000000e0d0d7211 */ /* 0x000fc800078f28ff */
[----:B------:R-:W-:-:S05]  /*4250*/  SHF.R.S32.HI R13, RZ, 0x5, R13 ;  /* 0x00000005ff0d7819 */ /* 0x000fca000001140d */
[----:B------:R-:W-:Y:S02]  /*4260*/  IMAD R13, R13, 0x200, R12 ;  /* 0x000002000d0d7824 */ /* 0x000fe400078e020c */
[C---:B------:R-:W-:Y:S02]  /*4270*/  IMAD R12, R18.reuse, 0x1800, R80 ;  /* 0x00001800120c7824 */ /* 0x040fe400078e0250 */
[----:B------:R-:W-:Y:S02]  /*4280*/  IMAD R14, R18, 0x1800, R13 ;  /* 0x00001800120e7824 */ /* 0x000fe400078e020d */
[--C-:B------:R-:W-:Y:S02]  /*4290*/  IMAD R12, R12, 0x2, R19.reuse ;  /* 0x000000020c0c7824 */ /* 0x100fe400078e0213 */
[----:B------:R-:W-:-:S04]  /*42a0*/  IMAD R48, R14, 0x2, R19 ;  /* 0x000000020e307824 */ /* 0x000fc800078e0213 */
[----:B------:R-:W2:Y:S04]  /*42b0*/  LDS.128 R12, [R12+0x1c400] ;  /* 0x01c400000c0c7984 */ /* 0x000ea80000000c00 */
[----:B------:R-:W3:Y:S01]  /*42c0*/  LDS.128 R48, [R48+0x1c400] ;  /* 0x01c4000030307984 */ /* 0x000ee20000000c00 */
[----:B------:R-:W-:Y:S05]  /*42d0*/  @P2 BRA `(.L_x_693) ;  /* 0x00000004006c2947 */ /* 0x000fea0003800000 */
[----:B------:R-:W-:Y:S02]  /*42e0*/  SHF.R.U32.HI R120, RZ, 0x10, R37 ;  /* 0x00000010ff787819 */ /* 0x000fe40000011625 */
[----:B------:R-:W-:Y:S02]  /*42f0*/  SHF.R.U32.HI R115, RZ, 0x10, R33 ;  /* 0x00000010ff737819 */ /* 0x000fe40000011621 */
[----:B------:R-:W-:Y:S02]  /*4300*/  SHF.R.U64 R117, R34, 0x10, R35 ;  /* 0x0000001022757819 */ /* 0x000fe40000001223 */
[----:B------:R-:W-:Y:S02]  /*4310*/  PRMT R120, R109, 0x5432, R120 ;  /* 0x000054326d787816 */ /* 0x000fe40000000078 */
[----:B------:R-:W-:Y:S02]  /*4320*/  PRMT R115, R121, 0x5410, R115 ;  /* 0x0000541079737816 */ /* 0x000fe40000000073 */
[----:B------:R-:W-:Y:S01]  /*4330*/  SHF.R.U64 R119, R36, 0x10, R37 ;  /* 0x0000001024777819 */ /* 0x000fe20000001225 */
[----:B------:R-:W-:Y:S01]  /*4340*/  IMAD.U32 R121, R120, 0x10000, RZ ;  /* 0x0001000078797824 */ /* 0x000fe200078e00ff */
[----:B------:R-:W-:Y:S01]  /*4350*/  SHF.R.U64 R122, R38, 0x10, R39 ;  /* 0x00000010267a7819 */ /* 0x000fe20000001227 */
[----:B---3--:R-:W-:Y:S01]  /*4360*/  IMAD.U32 R38, R49, 0x10000, RZ ;  /* 0x0001000031267824 */ /* 0x008fe200078e00ff */
[----:B------:R-:W-:Y:S01]  /*4370*/  PRMT R117, R116, 0x5410, R117 ;  /* 0x0000541074757816 */ /* 0x000fe20000000075 */
[----:B------:R-:W-:Y:S01]  /*4380*/  IMAD.U32 R37, R48, 0x10000, RZ ;  /* 0x0001000030257824 */ /* 0x000fe200078e00ff */
[----:B------:R-:W-:-:S02]  /*4390*/  SHF.R.U32.HI R123, RZ, 0x10, R39 ;  /* 0x00000010ff7b7819 */ /* 0x000fc40000011627 */
[----:B------:R-:W-:Y:S02]  /*43a0*/  SHF.L.U32 R116, R115, 0x10, RZ ;  /* 0x0000001073747819 */ /* 0x000fe400000006ff */
[----:B------:R-:W-:Y:S01]  /*43b0*/  SHF.R.U32.HI R118, RZ, 0x10, R35 ;  /* 0x00000010ff767819 */ /* 0x000fe20000011623 */
[----:B--2---:R-:W-:Y:S01]  /*43c0*/  IMAD.U32 R35, R15, 0x10000, RZ ;  /* 0x000100000f237824 */ /* 0x004fe200078e00ff */
[----:B------:R-:W-:Y:S01]  /*43d0*/  SHF.R.U64 R114, R32, 0x10, R33 ;  /* 0x0000001020727819 */ /* 0x000fe20000001221 */
[----:B------:R-:W-:Y:S01]  /*43e0*/  IMAD.U32 R33, R13, 0x10000, RZ ;  /* 0x000100000d217824 */ /* 0x000fe200078e00ff */
[----:B------:R-:W-:Y:S01]  /*43f0*/  PRMT R119, R124, 0x5410, R119 ;  /* 0x000054107c777816 */ /* 0x000fe20000000077 */
[C---:B------:R-:W-:Y:S01]  /*4400*/  FMUL.FTZ R124, R38.reuse, R121 ;  /* 0x00000079267c7220 */ /* 0x040fe20000410000 */
[----:B------:R-:W-:Y:S01]  /*4410*/  PRMT R123, R125, 0x5410, R123 ;  /* 0x000054107d7b7816 */ /* 0x000fe2000000007b */
[-C--:B------:R-:W-:Y:S01]  /*4420*/  FMUL.FTZ R38, R38, R116.reuse ;  /* 0x0000007426267220 */ /* 0x080fe20000410000 */
[----:B------:R-:W-:Y:S01]  /*4430*/  PRMT R118, R105, 0x5432, R118 ;  /* 0x0000543269767816 */ /* 0x000fe20000000076 */
[----:B------:R-:W-:Y:S01]  /*4440*/  FFMA.FTZ R124, R33, R116, -R124 ;  /* 0x00000074217c7223 */ /* 0x000fe2000001087c */
[----:B------:R-:W-:Y:S01]  /*4450*/  LOP3.LUT R39, R49, 0xffff0000, RZ, 0xc0, !PT ;  /* 0xffff000031277812 */ /* 0x000fe200078ec0ff */
[----:B------:R-:W-:Y:S01]  /*4460*/  IMAD.U32 R49, R51, 0x10000, RZ ;  /* 0x0001000033317824 */ /* 0x000fe200078e00ff */
[----:B------:R-:W-:Y:S01]  /*4470*/  LOP3.LUT R120, R120, 0xffff0000, RZ, 0xc0, !PT ;  /* 0xffff000078787812 */ /* 0x000fe200078ec0ff */
[----:B------:R-:W-:-:S02]  /*4480*/  IMAD.U32 R116, R123, 0x10000, RZ ;  /* 0x000100007b747824 */ /* 0x000fc400078e00ff */
[----:B------:R-:W-:Y:S01]  /*4490*/  FFMA.FTZ R121, R33, R121, R38 ;  /* 0x0000007921797223 */ /* 0x000fe20000010026 */
[----:B------:R-:W-:Y:S01]  /*44a0*/  LOP3.LUT R115, R115, 0xffff0000, RZ, 0xc0, !PT ;  /* 0xffff000073737812 */ /* 0x000fe200078ec0ff */
[C---:B------:R-:W-:Y:S02]  /*44b0*/  IMAD.U32 R38, R118.reuse, 0x10000, RZ ;  /* 0x0001000076267824 */ /* 0x040fe400078e00ff */
[----:B------:R-:W-:Y:S01]  /*44c0*/  FMUL.FTZ R126, R49, R116 ;  /* 0x00000074317e7220 */ /* 0x000fe20000410000 */
[----:B------:R-:W-:Y:S01]  /*44d0*/  LOP3.LUT R34, R13, 0xffff0000, RZ, 0xc0, !PT ;  /* 0xffff00000d227812 */ /* 0x000fe200078ec0ff */
[----:B------:R-:W-:Y:S01]  /*44e0*/  FMUL.FTZ R125, R39, R120 ;  /* 0x00000078277d7220 */ /* 0x000fe20000410000 */
[----:B------:R-:W-:Y:S01]  /*44f0*/  LOP3.LUT R51, R51, 0xffff0000, RZ, 0xc0, !PT ;  /* 0xffff000033337812 */ /* 0x000fe200078ec0ff */
[-C--:B------:R-:W-:Y:S01]  /*4500*/  FMUL.FTZ R49, R49, R38.reuse ;  /* 0x0000002631317220 */ /* 0x080fe20000410000 */
[----:B------:R-:W-:Y:S01]  /*4510*/  LOP3.LUT R123, R123, 0xffff0000, RZ, 0xc0, !PT ;  /* 0xffff00007b7b7812 */ /* 0x000fe200078ec0ff */
[-C--:B------:R-:W-:Y:S01]  /*4520*/  FMUL.FTZ R39, R39, R115.reuse ;  /* 0x0000007327277220 */ /* 0x080fe20000410000 */
[----:B------:R-:W-:Y:S01]  /*4530*/  PRMT R114, R107, 0x5432, R114 ;  /* 0x000054326b727816 */ /* 0x000fe20000000072 */
[C---:B------:R-:W-:Y:S01]  /*4540*/  FFMA.FTZ R126, R35.reuse, R38, -R126 ;  /* 0x00000026237e7223 */ /* 0x040fe2000001087e */
[----:B------:R-:W-:Y:S01]  /*4550*/  LOP3.LUT R118, R118, 0xffff0000, RZ, 0xc0, !PT ;  /* 0xffff000076767812 */ /* 0x000fe200078ec0ff */
[----:B------:R-:W-:Y:S01]  /*4560*/  FFMA.FTZ R49, R35, R116, R49 ;  /* 0x0000007423317223 */ /* 0x000fe20000010031 */
[----:B------:R-:W-:Y:S01]  /*4570*/  LOP3.LUT R36, R15, 0xffff0000, RZ, 0xc0, !PT ;  /* 0xffff00000f247812 */ /* 0x000fe200078ec0ff */
[C---:B------:R-:W-:Y:S01]  /*4580*/  FFMA.FTZ R125, R34.reuse, R115, -R125 ;  /* 0x00000073227d7223 */ /* 0x040fe2000001087d */
[----:B------:R-:W-:Y:S01]  /*4590*/  FFMA.FTZ R120, R34, R120, R39 ;  /* 0x0000007822787223 */ /* 0x000fe20000010027 */
[----:B------:R-:W-:Y:S01]  /*45a0*/  FMUL.FTZ R35, R51, R123 ;  /* 0x0000007b33237220 */ /* 0x000fe20000410000 */
[----:B------:R-:W-:-:S02]  /*45b0*/  IMAD.U32 R34, R119, 0x10000, RZ ;  /* 0x0001000077227824 */ /* 0x000fc400078e00ff */
[-C--:B------:R-:W-:Y:S01]  /*45c0*/  FMUL.FTZ R39, R51, R118.reuse ;  /* 0x0000007633277220 */ /* 0x080fe20000410000 */
[----:B------:R-:W-:Y:S01]  /*45d0*/  IMAD.U32 R33, R114, 0x10000, RZ ;  /* 0x0001000072217824 */ /* 0x000fe200078e00ff */
[----:B------:R-:W-:Y:S01]  /*45e0*/  LOP3.LUT R48, R48, 0xffff0000, RZ, 0xc0, !PT ;  /* 0xffff000030307812 */ /* 0x000fe200078ec0ff */
[----:B------:R-:W-:Y:S01]  /*45f0*/  FFMA.FTZ R51, R36, R118, -R35 ;  /* 0x0000007624337223 */ /* 0x000fe20000010823 */
[----:B------:R-:W-:Y:S01]  /*4600*/  LOP3.LUT R119, R119, 0xffff0000, RZ, 0xc0, !PT ;  /* 0xffff000077777812 */ /* 0x000fe200078ec0ff */
[C---:B------:R-:W-:Y:S01]  /*4610*/  FMUL.FTZ R35, R37.reuse, R34 ;  /* 0x0000002225237220 */ /* 0x040fe20000410000 */
[----:B------:R-:W-:Y:S01]  /*4620*/  LOP3.LUT R114, R114, 0xffff0000, RZ, 0xc0, !PT ;  /* 0xffff000072727812 */ /* 0x000fe200078ec0ff */
[----:B------:R-:W-:Y:S01]  /*4630*/  IMAD.U32 R32, R12, 0x10000, RZ ;  /* 0x000100000c207824 */ /* 0x000fe200078e00ff */
[----:B------:R-:W-:Y:S01]  /*4640*/  PRMT R122, R108, 0x5432, R122 ;  /* 0x000054326c7a7816 */ /* 0x000fe2000000007a */
[----:B------:R-:W-:Y:S01]  /*4650*/  FMUL.FTZ R37, R37, R33 ;  /* 0x0000002125257220 */ /* 0x000fe20000410000 */
[----:B------:R-:W-:Y:S01]  /*4660*/  LOP3.LUT R13, R12, 0xffff0000, RZ, 0xc0, !PT ;  /* 0xffff00000c0d7812 */ /* 0x000fe200078ec0ff */
[----:B------:R-:W-:Y:S01]  /*4670*/  FFMA.FTZ R116, R36, R123, R39 ;  /* 0x0000007b24747223 */ /* 0x000fe20000010027 */
[----:B------:R-:W-:Y:S01]  /*4680*/  FMUL.FTZ R38, R48, R119 ;  /* 0x0000007730267220 */ /* 0x000fe20000410000 */
[----:B------:R-:W-:-:S02]  /*4690*/  IMAD.U32 R15, R50, 0x10000, RZ ;  /* 0x00010000320f7824 */ /* 0x000fc400078e00ff */
[C---:B------:R-:W-:Y:S01]  /*46a0*/  FFMA.FTZ R36, R32.reuse, R33, -R35 ;  /* 0x0000002120247223 */ /* 0x040fe20000010823 */
[----:B------:R-:W-:Y:S01]  /*46b0*/  FFMA.FTZ R37, R32, R34, R37 ;  /* 0x0000002220257223 */ /* 0x000fe20000010025 */
[-C--:B------:R-:W-:Y:S01]  /*46c0*/  FMUL.FTZ R48, R48, R114.reuse ;  /* 0x0000007230307220 */ /* 0x080fe20000410000 */
[----:B------:R-:W-:Y:S01]  /*46d0*/  LOP3.LUT R50, R50, 0xffff0000, RZ, 0xc0, !PT ;  /* 0xffff000032327812 */ /* 0x000fe200078ec0ff */
[C---:B------:R-:W-:Y:S01]  /*46e0*/  IMAD.U32 R33, R122.reuse, 0x10000, RZ ;  /* 0x000100007a217824 */ /* 0x040fe200078e00ff */
[----:B------:R-:W-:Y:S01]  /*46f0*/  LOP3.LUT R35, R122, 0xffff0000, RZ, 0xc0, !PT ;  /* 0xffff00007a237812 */ /* 0x000fe200078ec0ff */
[C---:B------:R-:W-:Y:S01]  /*4700*/  IMAD.U32 R32, R117.reuse, 0x10000, RZ ;  /* 0x0001000075207824 */ /* 0x040fe200078e00ff */
[----:B------:R-:W-:Y:S01]  /*4710*/  LOP3.LUT R117, R117, 0xffff0000, RZ, 0xc0, !PT ;  /* 0xffff000075757812 */ /* 0x000fe200078ec0ff */
[C---:B------:R-:W-:Y:S02]  /*4720*/  IMAD.U32 R12, R14.reuse, 0x10000, RZ ;  /* 0x000100000e0c7824 */ /* 0x040fe400078e00ff */
[C---:B------:R-:W-:Y:S01]  /*4730*/  FFMA.FTZ R39, R13.reuse, R114, -R38 ;  /* 0x000000720d277223 */ /* 0x040fe20000010826 */
[----:B------:R-:W-:Y:S01]  /*4740*/  FFMA.FTZ R48, R13, R119, R48 ;  /* 0x000000770d307223 */ /* 0x000fe20000010030 */
[----:B------:R-:W-:Y:S01]  /*4750*/  LOP3.LUT R14, R14, 0xffff0000, RZ, 0xc0, !PT ;  /* 0xffff00000e0e7812 */ /* 0x000fe200078ec0ff */
[C---:B------:R-:W-:Y:S01]  /*4760*/  FMUL.FTZ R13, R15.reuse, R33 ;  /* 0x000000210f0d7220 */ /* 0x040fe20000410000 */
[-C--:B------:R-:W-:Y:S01]  /*4770*/  FMUL.FTZ R34, R15, R32.reuse ;  /* 0x000000200f227220 */ /* 0x080fe20000410000 */
[C---:B------:R-:W-:Y:S01]  /*4780*/  FMUL.FTZ R15, R50.reuse, R35 ;  /* 0x00000023320f7220 */ /* 0x040fe20000410000 */
[----:B------:R-:W-:Y:S01]  /*4790*/  FMUL.FTZ R50, R50, R117 ;  /* 0x0000007532327220 */ /* 0x000fe20000410000 */
[C---:B------:R-:W-:Y:S01]  /*47a0*/  FFMA.FTZ R13, R12.reuse, R32, -R13 ;  /* 0x000000200c0d7223 */ /* 0x040fe2000001080d */
[----:B------:R-:W-:Y:S01]  /*47b0*/  FFMA.FTZ R34, R12, R33, R34 ;  /* 0x000000210c227223 */ /* 0x000fe20000010022 */
[C---:B------:R-:W-:Y:S01]  /*47c0*/  FFMA.FTZ R12, R14.reuse, R117, -R15 ;  /* 0x000000750e0c7223 */ /* 0x040fe2000001080f */
[----:B------:R-:W-:Y:S01]  /*47d0*/  FFMA.FTZ R35, R14, R35, R50 ;  /* 0x000000230e237223 */ /* 0x000fe20000010032 */
[----:B------:R-:W-:-:S02]  /*47e0*/  F2FP.BF16.F32.PACK_AB R124, R125, R124 ;  /* 0x0000007c7d7c723e */ /* 0x000fc400000010ff */
[----:B------:R-:W-:Y:S02]  /*47f0*/  F2FP.BF16.F32.PACK_AB R120, R120, R121 ;  /* 0x000000797878723e */ /* 0x000fe400000010ff */
[----:B------:R-:W-:Y:S02]  /*4800*/  F2FP.BF16.F32.PACK_AB R39, R39, R36 ;  /* 0x000000242727723e */ /* 0x000fe400000010ff */
[----:B------:R-:W-:Y:S02]  /*4810*/  F2FP.BF16.F32.PACK_AB R15, R51, R126 ;  /* 0x0000007e330f723e */ /* 0x000fe400000010ff */
[----:B------:R-:W-:Y:S01]  /*4820*/  F2FP.BF16.F32.PACK_AB R51, R116, R49 ;  /* 0x000000317433723e */ /* 0x000fe200000010ff */
[----:B------:R-:W-:Y:S01]  /*4830*/  IMAD.MOV.U32 R49, RZ, RZ, R120 ;  /* 0x000000ffff317224 */ /* 0x000fe200078e0078 */
[----:B------:R-:W-:Y:S01]  /*4840*/  F2FP.BF16.F32.PACK_AB R14, R12, R13 ;  /* 0x0000000d0c0e723e */ /* 0x000fe200000010ff */
[----:B------:R-:W-:Y:S01]  /*4850*/  IMAD.MOV.U32 R12, RZ, RZ, R39 ;  /* 0x000000ffff0c7224 */ /* 0x000fe200078e0027 */
[----:B------:R-:W-:Y:S01]  /*4860*/  F2FP.BF16.F32.PACK_AB R48, R48, R37 ;  /* 0x000000253030723e */ /* 0x000fe200000010ff */
[----:B------:R-:W-:Y:S01]  /*4870*/  IMAD.MOV.U32 R13, RZ, RZ, R124 ;  /* 0x000000ffff0d7224 */ /* 0x000fe200078e007c */
[----:B------:R-:W-:-:S07]  /*4880*/  F2FP.BF16.F32.PACK_AB R50, R35, R34 ;  /* 0x000000222332723e */ /* 0x000fce00000010ff */
.L_x_693:
[----:B------:R-:W-:Y:S05]  /*4890*/  BSYNC B2 ;  /* 0x0000000000027941 */ /* 0x000fea0003800000 */
.L_x_692:
[----:B------:R-:W-:Y:S01]  /*48a0*/  ISETP.GE.AND P4, PT, R11, R104, PT ;  /* 0x000000680b00720c */ /* 0x000fe20003f86270 */
[----:B--2---:R4:W-:-:S12]  /*48b0*/  ST.E.128 desc[UR40][R92.64], R12 ;  /* 0x0000000c5c007985 */ /* 0x0049d8000c101d28 */
[----:B------:R-:W-:-:S05]  /*48c0*/  @!P4 IMAD.WIDE R94, R11, 0x2, R94 ;  /* 0x000000020b5ec825 */ /* 0x000fca00078e025e */
[----:B---3--:R4:W-:Y:S02]  /*48d0*/  @!P4 ST.E.128 desc[UR40][R94.64], R48 ;  /* 0x000000305e00c985 */ /* 0x0089e4000c101d28 */
.L_x_691:
[----:B------:R-:W-:Y:S05]  /*48e0*/  BSYNC B1 ;  /* 0x0000000000017941 */ /* 0x000fea0003800000 */
.L_x_690:
[----:B------:R-:W-:-:S03]  /*48f0*/  UMOV UR4, 0xffffffff ;  /* 0xffffffff00047882 */ /* 0x000fc60000000000 */
[----:B------:R-:W-:Y:S05]  /*4900*/  BRA.DIV UR4, `(.L_x_694) ;  /* 0x0000013204347947 */ /* 0x000fea000b800000 */
[----:B------:R1:W1:Y:S04]  /*4910*/  SHFL.IDX PT, R38, R103, 0x1, 0x1c1f ;  /* 0x003c1f0067267f89 */ /* 0x00026800000e0000 */
[----:B0-----:R-:W0:Y:S02]  /*4920*/  SHFL.IDX PT, R102, R102, 0x1, 0x1c1f ;  /* 0x003c1f0066667f89 */ /* 0x001e2400000e0000 */
.L_x_931:
[----:B------:R-:W-:-:S05]  /*4930*/  VIADD R11, R200, 0x40 ;  /* 0x00000040c80b7836 */ /* 0x000fca0000000000 */
[----:B------:R-:W-:-:S13]  /*4940*/  ISETP.GE.OR P4, PT, R11, R100, P1 ;  /* 0x000000640b00720c */ /* 0x000fda0000f86670 */
[----:B------:R-:W-:Y:S05]  /*4950*/  @P4 BRA `(.L_x_679) ;  /* 0x0000000800f04947 */ /* 0x000fea0003800000 */
[----:B----4-:R-:W4:Y:S01]  /*4960*/  LDL R13, [R1+0xc] ;  /* 0x00000c00010d7983 */ /* 0x010f220000100800 */
[----:B------:R-:W-:Y:S01]  /*4970*/  SEL R106, R65, R106, !P0 ;  /* 0x0000006a416a7207 */ /* 0x000fe20004000000 */
[----:B------:R-:W-:Y:S01]  /*4980*/  BSSY B1, `(.L_x_695) ;  /* 0x000006d000017945 */ /* 0x000fe20003800000 */
[----:B------:R-:W-:Y:S02]  /*4990*/  SHF.R.U32.HI R14, RZ, 0x3, R229 ;  /* 0x00000003ff0e7819 */ /* 0x000fe400000116e5 */
[----:B------:R-:W-:Y:S02]  /*49a0*/  SHF.R.S32.HI R11, RZ, 0x1f, R106 ;  /* 0x0000001fff0b7819 */ /* 0x000fe4000001146a */
[----:B0-----:R-:W-:Y:S02]  /*49b0*/  LEA R36, P4, R77, R102, 0x1 ;  /* 0x000000664d247211 */ /* 0x001fe400078808ff */
[----:B------:R-:W-:Y:S02]  /*49c0*/  LEA.HI R11, R11, R106, RZ, 0x4 ;  /* 0x0000006a0b0b7211 */ /* 0x000fe400078f20ff */
[----:B-1----:R-:W-:-:S02]  /*49d0*/  LEA.HI.X R37, R77, R38, R79, 0x1, P4 ;  /* 0x000000264d257211 */ /* 0x002fc400020f0c4f */
[----:B------:R-:W-:-:S05]  /*49e0*/  LEA.HI.SX32 R11, R11, R76, 0x1c ;  /* 0x0000004c0b0b7211 */ /* 0x000fca00078fe2ff */
[----:B------:R-:W-:-:S05]  /*49f0*/  IMAD.SHL.U32 R11, R11, 0x8, RZ ;  /* 0x000000080b0b7824 */ /* 0x000fca00078e00ff */
[----:B------:R-:W-:-:S04]  /*4a00*/  LOP3.LUT R12, R229, 0x38, R11, 0xf8, !PT ;  /* 0x00000038e50c7812 */ /* 0x000fc800078ef80b */
[----:B------:R-:W-:-:S05]  /*4a10*/  LOP3.LUT R12, R12, R14, RZ, 0x3c, !PT ;  /* 0x0000000e0c0c7212 */ /* 0x000fca00078e3cff */
[----:B----4-:R-:W-:Y:S02]  /*4a20*/  IMAD.IADD R13, R13, 0x1, R12 ;  /* 0x000000010d0d7824 */ /* 0x010fe400078e020c */
[C---:B------:R-:W-:Y:S02]  /*4a30*/  IMAD R12, R18.reuse, 0x1800, R81 ;  /* 0x00001800120c7824 */ /* 0x040fe400078e0251 */
[----:B------:R-:W-:Y:S02]  /*4a40*/  IMAD R14, R18, 0x1800, R13 ;  /* 0x00001800120e7824 */ /* 0x000fe400078e020d */
[--C-:B------:R-:W-:Y:S02]  /*4a50*/  IMAD R12, R12, 0x2, R19.reuse ;  /* 0x000000020c0c7824 */ /* 0x100fe400078e0213 */
[----:B------:R-:W-:-:S04]  /*4a60*/  IMAD R32, R14, 0x2, R19 ;  /* 0x000000020e207824 */ /* 0x000fc800078e0213 */
[----:B------:R-:W0:Y:S04]  /*4a70*/  LDS.128 R12, [R12+0x1c400] ;  /* 0x01c400000c0c7984 */ /* 0x000e280000000c00 */
[----:B------:R-:W1:Y:S01]  /*4a80*/  LDS.128 R32, [R32+0x1c400] ;  /* 0x01c4000020207984 */ /* 0x000e620000000c00 */
[----:B------:R-:W-:Y:S05]  /*4a90*/  @P2 BRA `(.L_x_696) ;  /* 0x00000004006c2947 */ /* 0x000fea0003800000 */
[----:B------:R-:W-:Y:S01]  /*4aa0*/  SHF.R.U32.HI R106, RZ, 0x10, R41 ;  /* 0x00000010ff6a7819 */ /* 0x000fe20000011629 */
[----:B0-----:R-:W-:Y:S01]  /*4ab0*/  IMAD.U32 R39, R13, 0x10000, RZ ;  /* 0x000100000d277824 */ /* 0x001fe200078e00ff */
[----:B------:R-:W-:Y:S02]  /*4ac0*/  SHF.R.U32.HI R48, RZ, 0x10, R45 ;  /* 0x00000010ff307819 */ /* 0x000fe4000001162d */
[--C-:B------:R-:W-:Y:S02]  /*4ad0*/  SHF.R.U64 R50, R42, 0x10, R43.reuse ;  /* 0x000000102a327819 */ /* 0x100fe4000000122b */
[----:B------:R-:W-:Y:S02]  /*4ae0*/  PRMT R109, R109, 0x5410, R106 ;  /* 0x000054106d6d7816 */ /* 0x000fe4000000006a */
[----:B------:R-:W-:Y:S02]  /*4af0*/  PRMT R113, R113, 0x5410, R48 ;  /* 0x0000541071717816 */ /* 0x000fe40000000030 */
[----:B------:R-:W-:Y:S01]  /*4b00*/  SHF.R.U32.HI R92, RZ, 0x10, R43 ;  /* 0x00000010ff5c7819 */ /* 0x000fe2000001162b */
[----:B-1----:R-:W-:Y:S01]  /*4b10*/  IMAD.U32 R43, R33, 0x10000, RZ ;  /* 0x00010000212b7824 */ /* 0x002fe200078e00ff */
[----:B---3--:R-:W-:Y:S01]  /*4b20*/  SHF.R.U32.HI R94, RZ, 0x10, R47 ;  /* 0x00000010ff5e7819 */ /* 0x008fe2000001162f */
[----:B------:R-:W-:Y:S01]  /*4b30*/  IMAD.U32 R48, R109, 0x10000, RZ ;  /* 0x000100006d307824 */ /* 0x000fe200078e00ff */
[----:B------:R-:W-:Y:S01]  /*4b40*/  PRMT R105, R105, 0x5410, R50 ;  /* 0x0000541069697816 */ /* 0x000fe20000000032 */
[----:B------:R-:W-:Y:S01]  /*4b50*/  IMAD.U32 R50, R113, 0x10000, RZ ;  /* 0x0001000071327824 */ /* 0x000fe200078e00ff */
[----:B------:R-:W-:-:S02]  /*4b60*/  PRMT R107, R107, 0x5410, R92 ;  /* 0x000054106b6b7816 */ /* 0x000fc4000000005c */
[----:B------:R-:W-:Y:S01]  /*4b70*/  PRMT R111, R111, 0x5410, R94 ;  /* 0x000054106f6f7816 */ /* 0x000fe2000000005e */
[C---:B------:R-:W-:Y:S01]  /*4b80*/  FMUL.FTZ R92, R43.reuse, R50 ;  /* 0x000000322b5c7220 */ /* 0x040fe20000410000 */
[-C--:B------:R-:W-:Y:S01]  /*4b90*/  FMUL.FTZ R94, R43, R48.reuse ;  /* 0x000000302b5e7220 */ /* 0x080fe20000410000 */
[----:B------:R-:W-:Y:S01]  /*4ba0*/  SHF.R.U64 R51, R44, 0x10, R45 ;  /* 0x000000102c337819 */ /* 0x000fe2000000122d */
[----:B------:R-:W-:Y:S01]  /*4bb0*/  IMAD.U32 R45, R35, 0x10000, RZ ;  /* 0x00010000232d7824 */ /* 0x000fe200078e00ff */
[----:B------:R-:W-:Y:S01]  /*4bc0*/  SHF.R.U64 R49, R46, 0x10, R47 ;  /* 0x000000102e317819 */ /* 0x000fe2000000122f */
[----:B------:R-:W-:Y:S01]  /*4bd0*/  FFMA.FTZ R92, R39, R48, -R92 ;  /* 0x00000030275c7223 */ /* 0x000fe2000001085c */
[----:B------:R-:W-:Y:S01]  /*4be0*/  LOP3.LUT R44, R33, 0xffff0000, RZ, 0xc0, !PT ;  /* 0xffff0000212c7812 */ /* 0x000fe200078ec0ff */
[----:B------:R-:W-:Y:S01]  /*4bf0*/  FFMA.FTZ R94, R39, R50, R94 ;  /* 0x00000032275e7223 */ /* 0x000fe2000001005e */
[----:B------:R-:W-:Y:S01]  /*4c00*/  LOP3.LUT R113, R113, 0xffff0000, RZ, 0xc0, !PT ;  /* 0xffff000071717812 */ /* 0x000fe200078ec0ff */
[----:B------:R-:W-:Y:S01]  /*4c10*/  IMAD.U32 R39, R107, 0x10000, RZ ;  /* 0x000100006b277824 */ /* 0x000fe200078e00ff */
[----:B------:R-:W-:Y:S01]  /*4c20*/  LOP3.LUT R109, R109, 0xffff0000, RZ, 0xc0, !PT ;  /* 0xffff00006d6d7812 */ /* 0x000fe200078ec0ff */
[----:B------:R-:W-:Y:S01]  /*4c30*/  IMAD.U32 R43, R111, 0x10000, RZ ;  /* 0x000100006f2b7824 */ /* 0x000fe200078e00ff */
[----:B------:R-:W-:Y:S01]  /*4c40*/  SHF.R.U64 R93, R40, 0x10, R41 ;  /* 0x00000010285d7819 */ /* 0x000fe20000001229 */
[----:B------:R-:W-:Y:S01]  /*4c50*/  IMAD.U32 R41, R32, 0x10000, RZ ;  /* 0x0001000020297824 */ /* 0x000fe200078e00ff */
[----:B------:R-:W-:Y:S01]  /*4c60*/  PRMT R110, R110, 0x5410, R49 ;  /* 0x000054106e6e7816 */ /* 0x000fe20000000031 */
[----:B------:R-:W-:Y:S01]  /*4c70*/  FMUL.FTZ R47, R44, R113 ;  /* 0x000000712c2f7220 */ /* 0x000fe20000410000 */
[----:B------:R-:W-:Y:S01]  /*4c80*/  LOP3.LUT R42, R32, 0xffff0000, RZ, 0xc0, !PT ;  /* 0xffff0000202a7812 */ /* 0x000fe200078ec0ff */
[----:B------:R-:W-:Y:S01]  /*4c90*/  FMUL.FTZ R49, R44, R109 ;  /* 0x0000006d2c317220 */ /* 0x000fe20000410000 */
[----:B------:R-:W-:Y:S01]  /*4ca0*/  LOP3.LUT R40, R13, 0xffff0000, RZ, 0xc0, !PT ;  /* 0xffff00000d287812 */ /* 0x000fe200078ec0ff */
[----:B------:R-:W-:Y:S01]  /*4cb0*/  IMAD.U32 R32, R15, 0x10000, RZ ;  /* 0x000100000f207824 */ /* 0x000fe200078e00ff */
[----:B------:R-:W-:Y:S01]  /*4cc0*/  LOP3.LUT R46, R35, 0xffff0000, RZ, 0xc0, !PT ;  /* 0xffff0000232e7812 */ /* 0x000fe200078ec0ff */
[C---:B------:R-:W-:Y:S01]  /*4cd0*/  FMUL.FTZ R44, R45.reuse, R39 ;  /* 0x000000272d2c7220 */ /* 0x040fe20000410000 */
[----:B------:R-:W-:Y:S01]  /*4ce0*/  PRMT R112, R112, 0x5410, R51 ;  /* 0x0000541070707816 */ /* 0x000fe20000000033 */
[-C--:B------:R-:W-:Y:S01]  /*4cf0*/  FMUL.FTZ R51, R45, R43.reuse ;  /* 0x0000002b2d337220 */ /* 0x080fe20000410000 */
[----:B------:R-:W-:Y:S01]  /*4d00*/  LOP3.LUT R111, R111, 0xffff0000, RZ, 0xc0, !PT ;  /* 0xffff00006f6f7812 */ /* 0x000fe200078ec0ff */
[----:B------:R-:W-:Y:S01]  /*4d10*/  FFMA.FTZ R48, R32, R43, R44 ;  /* 0x0000002b20307223 */ /* 0x000fe2000001002c */
[----:B------:R-:W-:Y:S01]  /*4d20*/  PRMT R108, R108, 0x5410, R93 ;  /* 0x000054106c6c7816 */ /* 0x000fe2000000005d */
[C---:B------:R-:W-:Y:S01]  /*4d30*/  FFMA.FTZ R47, R40.reuse, R109, -R47 ;  /* 0x0000006d282f7223 */ /* 0x040fe2000001082f */
[----:B------:R-:W-:Y:S01]  /*4d40*/  LOP3.LUT R107, R107, 0xffff0000, RZ, 0xc0, !PT ;  /* 0xffff00006b6b7812 */ /* 0x000fe200078ec0ff */
[----:B------:R-:W-:Y:S01]  /*4d50*/  FFMA.FTZ R49, R40, R113, R49 ;  /* 0x0000007128317223 */ /* 0x000fe20000010031 */
[----:B------:R-:W-:Y:S01]  /*4d60*/  LOP3.LUT R33, R15, 0xffff0000, RZ, 0xc0, !PT ;  /* 0xffff00000f217812 */ /* 0x000fe200078ec0ff */
[----:B------:R-:W-:Y:S01]  /*4d70*/  FFMA.FTZ R51, R32, R39, -R51 ;  /* 0x0000002720337223 */ /* 0x000fe20000010833 */
[----:B------:R-:W-:Y:S01]  /*4d80*/  FMUL.FTZ R44, R46, R111 ;  /* 0x0000006f2e2c7220 */ /* 0x000fe20000410000 */
[----:B------:R-:W-:Y:S01]  /*4d90*/  SHF.L.U32 R32, R108, 0x10, RZ ;  /* 0x000000106c207819 */ /* 0x000fe200000006ff */
[----:B------:R-:W-:-:S02]  /*4da0*/  IMAD.U32 R40, R112, 0x10000, RZ ;  /* 0x0001000070287824 */ /* 0x000fc400078e00ff */
[-C--:B------:R-:W-:Y:S01]  /*4db0*/  FMUL.FTZ R50, R46, R107.reuse ;  /* 0x0000006b2e327220 */ /* 0x080fe20000410000 */
[----:B------:R-:W-:Y:S01]  /*4dc0*/  FFMA.FTZ R46, R33, R107, -R44 ;  /* 0x0000006b212e7223 */ /* 0x000fe2000001082c */
[----:B------:R-:W-:Y:S02]  /*4dd0*/  IMAD.U32 R13, R12, 0x10000, RZ ;  /* 0x000100000c0d7824 */ /* 0x000fe400078e00ff */
[C---:B------:R-:W-:Y:S01]  /*4de0*/  FMUL.FTZ R44, R41.reuse, R40 ;  /* 0x00000028292c7220 */ /* 0x040fe20000410000 */
[----:B------:R-:W-:Y:S01]  /*4df0*/  LOP3.LUT R43, R112, 0xffff0000, RZ, 0xc0, !PT ;  /* 0xffff0000702b7812 */ /* 0x000fe200078ec0ff */
[-C--:B------:R-:W-:Y:S01]  /*4e00*/  FMUL.FTZ R41, R41, R32.reuse ;  /* 0x0000002029297220 */ /* 0x080fe20000410000 */
[----:B------:R-:W-:Y:S01]  /*4e10*/  LOP3.LUT R12, R12, 0xffff0000, RZ, 0xc0, !PT ;  /* 0xffff00000c0c7812 */ /* 0x000fe200078ec0ff */
[----:B------:R-:W-:Y:S01]  /*4e20*/  IMAD.U32 R35, R34, 0x10000, RZ ;  /* 0x0001000022237824 */ /* 0x000fe200078e00ff */
[----:B------:R-:W-:Y:S01]  /*4e30*/  LOP3.LUT R39, R108, 0xffff0000, RZ, 0xc0, !PT ;  /* 0xffff00006c277812 */ /* 0x000fe200078ec0ff */
[----:B------:R-:W-:Y:S01]  /*4e40*/  FFMA.FTZ R111, R33, R111, R50 ;  /* 0x0000006f216f7223 */ /* 0x000fe20000010032 */
[C---:B------:R-:W-:Y:S01]  /*4e50*/  FFMA.FTZ R44, R13.reuse, R32, -R44 ;  /* 0x000000200d2c7223 */ /* 0x040fe2000001082c */
[----:B------:R-:W-:Y:S01]  /*4e60*/  FFMA.FTZ R41, R13, R40, R41 ;  /* 0x000000280d297223 */ /* 0x000fe20000010029 */
[----:B------:R-:W-:Y:S01]  /*4e70*/  LOP3.LUT R34, R34, 0xffff0000, RZ, 0xc0, !PT ;  /* 0xffff000022227812 */ /* 0x000fe200078ec0ff */
[----:B------:R-:W-:Y:S01]  /*4e80*/  FMUL.FTZ R33, R42, R43 ;  /* 0x0000002b2a217220 */ /* 0x000fe20000410000 */
[C---:B------:R-:W-:Y:S01]  /*4e90*/  IMAD.U32 R32, R105.reuse, 0x10000, RZ ;  /* 0x0001000069207824 */ /* 0x040fe200078e00ff */
[C---:B------:R-:W-:Y:S01]  /*4ea0*/  LOP3.LUT R13, R110.reuse, 0xffff0000, RZ, 0xc0, !PT ;  /* 0xffff00006e0d7812 */ /* 0x040fe200078ec0ff */
[----:B------:R-:W-:Y:S01]  /*4eb0*/  IMAD.U32 R40, R110, 0x10000, RZ ;  /* 0x000100006e287824 */ /* 0x000fe200078e00ff */
[----:B------:R-:W-:Y:S01]  /*4ec0*/  LOP3.LUT R105, R105, 0xffff0000, RZ, 0xc0, !PT ;  /* 0xffff000069697812 */ /* 0x000fe200078ec0ff */
[----:B------:R-:W-:-:S02]  /*4ed0*/  IMAD.U32 R15, R14, 0x10000, RZ ;  /* 0x000100000e0f7824 */ /* 0x000fc400078e00ff */
[-C--:B------:R-:W-:Y:S01]  /*4ee0*/  FMUL.FTZ R45, R42, R39.reuse ;  /* 0x000000272a2d7220 */ /* 0x080fe20000410000 */
[----:B------:R-:W-:Y:S01]  /*4ef0*/  FFMA.FTZ R33, R12, R39, -R33 ;  /* 0x000000270c217223 */ /* 0x000fe20000010821 */
[----:B------:R-:W-:Y:S01]  /*4f00*/  LOP3.LUT R14, R14, 0xffff0000, RZ, 0xc0, !PT ;  /* 0xffff00000e0e7812 */ /* 0x000fe200078ec0ff */
[C---:B------:R-:W-:Y:S01]  /*4f10*/  FMUL.FTZ R42, R35.reuse, R40 ;  /* 0x00000028232a7220 */ /* 0x040fe20000410000 */
[C---:B------:R-:W-:Y:S01]  /*4f20*/  FMUL.FTZ R39, R34.reuse, R13 ;  /* 0x0000000d22277220 */ /* 0x040fe20000410000 */
[-C--:B------:R-:W-:Y:S01]  /*4f30*/  FMUL.FTZ R35, R35, R32.reuse ;  /* 0x0000002023237220 */ /* 0x080fe20000410000 */
[----:B------:R-:W-:Y:S01]  /*4f40*/  FMUL.FTZ R34, R34, R105 ;  /* 0x0000006922227220 */ /* 0x000fe20000410000 */
[----:B------:R-:W-:Y:S01]  /*4f50*/  FFMA.FTZ R12, R12, R43, R45 ;  /* 0x0000002b0c0c7223 */ /* 0x000fe2000001002d */
[C---:B------:R-:W-:Y:S01]  /*4f60*/  FFMA.FTZ R42, R15.reuse, R32, -R42 ;  /* 0x000000200f2a7223 */ /* 0x040fe2000001082a */
[----:B------:R-:W-:Y:S01]  /*4f70*/  FFMA.FTZ R35, R15, R40, R35 ;  /* 0x000000280f237223 */ /* 0x000fe20000010023 */
[C---:B------:R-:W-:Y:S01]  /*4f80*/  FFMA.FTZ R34, R14.reuse, R13, R34 ;  /* 0x0000000d0e227223 */ /* 0x040fe20000010022 */
[----:B------:R-:W-:Y:S01]  /*4f90*/  FFMA.FTZ R39, R14, R105, -R39 ;  /* 0x000000690e277223 */ /* 0x000fe20000010827 */
[----:B------:R-:W-:-:S02]  /*4fa0*/  F2FP.BF16.F32.PACK_AB R49, R49, R94 ;  /* 0x0000005e3131723e */ /* 0x000fc400000010ff */
[----:B------:R-:W-:Y:S02]  /*4fb0*/  F2FP.BF16.F32.PACK_AB R48, R111, R48 ;  /* 0x000000306f30723e */ /* 0x000fe400000010ff */
[----:B------:R-:W-:Y:S01]  /*4fc0*/  F2FP.BF16.F32.PACK_AB R44, R33, R44 ;  /* 0x0000002c212c723e */ /* 0x000fe200000010ff */
[----:B------:R-:W-:Y:S01]  /*4fd0*/  IMAD.MOV.U32 R33, RZ, RZ, R49 ;  /* 0x000000ffff217224 */ /* 0x000fe200078e0031 */
[----:B------:R-:W-:Y:S02]  /*4fe0*/  F2FP.BF16.F32.PACK_AB R32, R12, R41 ;  /* 0x000000290c20723e */ /* 0x000fe400000010ff */
[----:B------:R-:W-:Y:S01]  /*4ff0*/  F2FP.BF16.F32.PACK_AB R34, R34, R35 ;  /* 0x000000232222723e */ /* 0x000fe200000010ff */
[----:B------:R-:W-:Y:S01]  /*5000*/  IMAD.MOV.U32 R12, RZ, RZ, R44 ;  /* 0x000000ffff0c7224 */ /* 0x000fe200078e002c */
[----:B------:R-:W-:Y:S01]  /*5010*/  F2FP.BF16.F32.PACK_AB R13, R47, R92 ;  /* 0x0000005c2f0d723e */ /* 0x000fe200000010ff */
[----:B------:R-:W-:Y:S01]  /*5020*/  IMAD.MOV.U32 R35, RZ, RZ, R48 ;  /* 0x000000ffff237224 */ /* 0x000fe200078e0030 */
[----:B------:R-:W-:-:S02]  /*5030*/  F2FP.BF16.F32.PACK_AB R15, R46, R51 ;  /* 0x000000332e0f723e */ /* 0x000fc400000010ff */
[----:B------:R-:W-:-:S07]  /*5040*/  F2FP.BF16.F32.PACK_AB R14, R39, R42 ;  /* 0x0000002a270e723e */ /* 0x000fce00000010ff */
.L_x_696:
[----:B------:R-:W-:Y:S05]  /*5050*/  BSYNC B1 ;  /* 0x0000000000017941 */ /* 0x000fea0003800000 */
.L_x_695:
[----:B------:R-:W-:Y:S01]  /*5060*/  ISETP.GE.AND P2, PT, R11, R104, PT ;  /* 0x000000680b00720c */ /* 0x000fe20003f46270 */
[----:B0-----:R0:W-:Y:S02]  /*5070*/  ST.E.128 desc[UR40][R36.64], R12 ;  /* 0x0000000c24007985 */ /* 0x0011e4000c101d28 */
[----:B0-----:R-:W-:Y:S02]  /*5080*/  IMAD.MOV.U32 R12, RZ, RZ, R102 ;  /* 0x000000ffff0c7224 */ /* 0x001fe400078e0066 */
[----:B------:R-:W-:-:S08]  /*5090*/  IMAD.MOV.U32 R13, RZ, RZ, R38 ;  /* 0x000000ffff0d7224 */ /* 0x000fd000078e0026 */
[----:B------:R-:W-:Y:S05]  /*50a0*/  @P2 BRA `(.L_x_679) ;  /* 0x00000004001c2947 */ /* 0x000fea0003800000 */
[----:B------:R-:W-:-:S05]  /*50b0*/  IMAD.WIDE R12, R11, 0x2, R12 ;  /* 0x000000020b0c7825 */ /* 0x000fca00078e020c */
[----:B-1----:R0:W-:Y:S01]  /*50c0*/  ST.E.128 desc[UR40][R12.64], R32 ;  /* 0x000000200c007985 */ /* 0x0021e2000c101d28 */
[----:B------:R-:W-:Y:S05]  /*50d0*/  BRA `(.L_x_679) ;  /* 0x0000000400107947 */ /* 0x000fea0003800000 */
.L_x_660:
[----:B------:R-:W-:-:S13]  /*50e0*/  ISETP.NE.AND P3, PT, R205, 0x3, PT ;  /* 0x00000003cd00780c */ /* 0x000fda0003f65270 */
[----:B------:R-:W-:Y:S05]  /*50f0*/  @!P3 BRA `(.L_x_697) ;  /* 0x000000000004b947 */ /* 0x000fea0003800000 */
[----:B------:R-:W-:Y:S01]  /*5100*/  BPT.TRAP 0x1 ;  /* 0x000000040000795c */ /* 0x000fe20000300000 */
.L_x_697:
[----:B------:R-:W-:Y:S01]  /*5110*/  IMAD R89, R18, 0x8, R19 ;  /* 0x0000000812597824 */ /* 0x000fe200078e0213 */
[----:B------:R-:W-:Y:S01]  /*5120*/  SHF.L.U32 R101, R203, 0x1f, RZ ;  /* 0x0000001fcb657819 */ /* 0x000fe200000006ff */
[----:B------:R-:W-:Y:S01]  /*5130*/  BSSY B1, `(.L_x_698) ;  /* 0x0000004000017945 */ /* 0x000fe20003800000 */
[----:B------:R-:W-:Y:S02]  /*5140*/  SHF.R.S32.HI R98, RZ, 0x1f, R97 ;  /* 0x0000001fff627819 */ /* 0x000fe40000011461 */
[----:B------:R-:W0:Y:S02]  /*5150*/  SYNCS.PHASECHK.TRANS64.TRYWAIT P2, [R89+URZ+0x22890], R101 ;  /* 0x02289065590075a7 */ /* 0x000e24000804017f */
[----:B0-----:R-:W-:Y:S05]  /*5160*/  @!P2 BRA `(.L_x_699) ;  /* 0x000001280068a947 */ /* 0x001fea0003800000 */
.L_x_932:
[----:B------:R-:W-:Y:S05]  /*5170*/  BSYNC B1 ;  /* 0x0000000000017941 */ /* 0x000fea0003800000 */
.L_x_698:
[----:B------:R-:W-:Y:S01]  /*5180*/  ULDC.64 UR4, c[0x0][0x300] ;  /* 0x0000c00000047ab9 */ /* 0x000fe20000000a00 */
[----:B-----5:R-:W-:Y:S01]  /*5190*/  SHF.R.S32.HI R99, RZ, 0x1f, R96 ;  /* 0x0000001fff637819 */ /* 0x020fe20000011460 */
[----:B------:R-:W-:Y:S02]  /*51a0*/  IMAD R14, R98, UR4, RZ ;  /* 0x00000004620e7c24 */ /* 0x000fe4000f8e02ff */
[----:B------:R-:W-:-:S04]  /*51b0*/  IMAD.WIDE.U32 R12, R97, UR4, RZ ;  /* 0x00000004610c7c25 */ /* 0x000fc8000f8e00ff */
[----:B------:R-:W-:Y:S01]  /*51c0*/  IMAD R11, R97, UR5, R14 ;  /* 0x00000005610b7c24 */ /* 0x000fe2000f8e020e */
[----:B------:R-:W-:Y:S01]  /*51d0*/  ULDC.64 UR4, c[0x0][0x310] ;  /* 0x0000c40000047ab9 */ /* 0x000fe20000000a00 */
[----:B------:R-:W-:Y:S02]  /*51e0*/  IMAD R100, R28, -0x60, R31 ;  /* 0xffffffa01c647824 */ /* 0x000fe400078e021f */
[----:B------:R-:W-:Y:S02]  /*51f0*/  IMAD R15, R99, UR4, RZ ;  /* 0x00000004630f7c24 */ /* 0x000fe4000f8e02ff */
[----:B------:R-:W-:Y:S01]  /*5200*/  IMAD.IADD R13, R13, 0x1, R11 ;  /* 0x000000010d0d7824 */ /* 0x000fe200078e020b */
[----:B------:R-:W-:Y:S01]  /*5210*/  VIMNMX R100, R100, 0x60, PT ;  /* 0x0000006064647848 */ /* 0x000fe20003fe0100 */
[C---:B------:R-:W-:Y:S02]  /*5220*/  IMAD R15, R96.reuse, UR5, R15 ;  /* 0x00000005600f7c24 */ /* 0x040fe4000f8e020f */
[----:B------:R-:W-:Y:S01]  /*5230*/  IMAD.WIDE.U32 R12, R96, UR4, R12 ;  /* 0x00000004600c7c25 */ /* 0x000fe2000f8e000c */
[----:B------:R-:W-:-:S03]  /*5240*/  ULDC.64 UR4, c[0x0][0x308] ;  /* 0x0000c20000047ab9 */ /* 0x000fc60000000a00 */
[----:B------:R-:W-:Y:S02]  /*5250*/  IMAD R11, R60, UR4, RZ ;  /* 0x000000043c0b7c24 */ /* 0x000fe4000f8e02ff */
[----:B------:R-:W-:Y:S02]  /*5260*/  IMAD.IADD R13, R13, 0x1, R15 ;  /* 0x000000010d0d7824 */ /* 0x000fe400078e020f */
[C---:B------:R-:W-:Y:S02]  /*5270*/  IMAD R11, R74.reuse, UR5, R11 ;  /* 0x000000054a0b7c24 */ /* 0x040fe4000f8e020b */
[----:B------:R-:W-:Y:S01]  /*5280*/  IMAD.WIDE.U32 R12, R74, UR4, R12 ;  /* 0x000000044a0c7c25 */ /* 0x000fe2000f8e000c */
[----:B------:R-:W-:-:S03]  /*5290*/  ULDC.64 UR4, c[0x0][0x2e8] ;  /* 0x0000ba0000047ab9 */ /* 0x000fc60000000a00 */
[----:B------:R-:W-:Y:S01]  /*52a0*/  IMAD.IADD R11, R13, 0x1, R11 ;  /* 0x000000010d0b7824 */ /* 0x000fe200078e020b */
[----:B------:R-:W-:Y:S01]  /*52b0*/  LEA R36, P2, R12, UR4, 0x1 ;  /* 0x000000040c247c11 */ /* 0x000fe2000f8408ff */
[----:B------:R-:W-:Y:S01]  /*52c0*/  IMAD.IADD R38, R100, 0x1, -R200 ;  /* 0x0000000164267824 */ /* 0x000fe200078e0ac8 */
[----:B------:R-:W-:Y:S02]  /*52d0*/  UMOV UR4, 0xffffffff ;  /* 0xffffffff00047882 */ /* 0x000fe40000000000 */
[----:B------:R-:W-:Y:S02]  /*52e0*/  LEA.HI.X R37, R12, UR5, R11, 0x1, P2 ;  /* 0x000000050c257c11 */ /* 0x000fe400090f0c0b */
[----:B------:R-:W-:Y:S01]  /*52f0*/  ISETP.GE.AND P2, PT, R38, 0x1, PT ;  /* 0x000000012600780c */ /* 0x000fe20003f46270 */
[----:B------:R-:W-:-:S12]  /*5300*/  BRA.DIV UR4, `(.L_x_700) ;  /* 0x0000012a04147947 */ /* 0x000fd8000b800000 */
[----:B------:R1:W2:Y:S04]  /*5310*/  SHFL.IDX PT, R33, R37, RZ, 0x1c1f ;  /* 0x001c1fff25217589 */ /* 0x0002a800000e0000 */
[----:B------:R1:W3:Y:S02]  /*5320*/  SHFL.IDX PT, R14, R36, RZ, 0x1c1f ;  /* 0x001c1fff240e7589 */ /* 0x0002e400000e0000 */
.L_x_936:
[----:B------:R-:W-:Y:S04]  /*5330*/  BSSY B1, `(.L_x_701) ;  /* 0x000000d000017945 */ /* 0x000fe80003800000 */
[----:B------:R-:W-:Y:S05]  /*5340*/  @!P2 BRA `(.L_x_702) ;  /* 0x00000000002ca947 */ /* 0x000fea0003800000 */
[----:B------:R-:W-:Y:S02]  /*5350*/  ULDC UR4, c[0x0][0x2f4] ;  /* 0x0000bd0000047ab9 */ /* 0x000fe40000000800 */
[----:B------:R-:W-:-:S13]  /*5360*/  ISETP.GE.AND P2, PT, R16, UR4, PT ;  /* 0x0000000410007c0c */ /* 0x000fda000bf46270 */
[----:B---3--:R-:W-:-:S04]  /*5370*/  @!P2 LEA R34, P4, R16, R14, 0x1 ;  /* 0x0000000e1022a211 */ /* 0x008fc800078808ff */
[----:B--2---:R-:W-:Y:S02]  /*5380*/  @!P2 LEA.HI.X R35, R16, R33, R17, 0x1, P4 ;  /* 0x000000211023a211 */ /* 0x004fe400020f0c11 */
[----:B------:R-:W-:-:S13]  /*5390*/  ISETP.GE.AND P4, PT, R2, UR4, PT ;  /* 0x0000000402007c0c */ /* 0x000fda000bf86270 */
[C---:B------:R-:W-:Y:S02]  /*53a0*/  @!P4 LEA R32, P5, R2.reuse, R14, 0x1 ;  /* 0x0000000e0220c211 */ /* 0x040fe400078a08ff */
[----:B------:R-:W2:Y:S02]  /*53b0*/  @!P2 LDS.128 R12, [R94] ;  /* 0x000000005e0ca984 */ /* 0x000ea40000000c00 */
[----:B------:R-:W-:Y:S02]  /*53c0*/  @!P4 LEA.HI.X R33, R2, R33, R201, 0x1, P5 ;  /* 0x000000210221c211 */ /* 0x000fe400028f0cc9 */
[----:B--2---:R-:W-:Y:S04]  /*53d0*/  @!P2 ST.E.128 desc[UR40][R34.64], R12 ;  /* 0x0000000c2200a985 */ /* 0x004fe8000c101d28 */
[----:B------:R-:W2:Y:S04]  /*53e0*/  @!P4 LDS.128 R12, [R92] ;  /* 0x000000005c0cc984 */ /* 0x000ea80000000c00 */
[----:B--2---:R4:W-:Y:S02]  /*53f0*/  @!P4 ST.E.128 desc[UR40][R32.64], R12 ;  /* 0x0000000c2000c985 */ /* 0x0049e4000c101d28 */
.L_x_702:
[----:B------:R-:W-:Y:S05]  /*5400*/  BSYNC B1 ;  /* 0x0000000000017941 */ /* 0x000fea0003800000 */
.L_x_701:
[----:B------:R-:W-:-:S03]  /*5410*/  UMOV UR4, 0xffffffff ;  /* 0xffffffff00047882 */ /* 0x000fc60000000000 */
[----:B------:R-:W-:Y:S05]  /*5420*/  BRA.DIV UR4, `(.L_x_703) ;  /* 0x0000012a04147947 */ /* 0x000fea000b800000 */
[----:B--2-4-:R2:W4:Y:S04]  /*5430*/  SHFL.IDX PT, R33, R37, 0x1, 0x1c1f ;  /* 0x003c1f0025217f89 */ /* 0x01452800000e0000 */
[----:B---3--:R2:W3:Y:S02]  /*5440*/  SHFL.IDX PT, R14, R36, 0x1, 0x1c1f ;  /* 0x003c1f00240e7f89 */ /* 0x0084e400000e0000 */
.L_x_940:
[----:B------:R-:W-:-:S13]  /*5450*/  ISETP.GE.AND P2, PT, R38, 0x41, PT ;  /* 0x000000412600780c */ /* 0x000fda0003f46270 */
[----:B------:R-:W-:Y:S05]  /*5460*/  @!P2 BRA `(.L_x_679) ;  /* 0x00000000002ca947 */ /* 0x000fea0003800000 */
[----:B------:R-:W-:Y:S02]  /*5470*/  ULDC UR4, c[0x0][0x2f4] ;  /* 0x0000bd0000047ab9 */ /* 0x000fe40000000800 */
[----:B------:R-:W-:-:S13]  /*5480*/  ISETP.GE.AND P2, PT, R16, UR4, PT ;  /* 0x0000000410007c0c */ /* 0x000fda000bf46270 */
[----:B---3--:R-:W-:-:S04]  /*5490*/  @!P2 LEA R34, P4, R16, R14, 0x1 ;  /* 0x0000000e1022a211 */ /* 0x008fc800078808ff */
[----:B----4-:R-:W-:Y:S02]  /*54a0*/  @!P2 LEA.HI.X R35, R16, R33, R17, 0x1, P4 ;  /* 0x000000211023a211 */ /* 0x010fe400020f0c11 */
[----:B------:R-:W-:-:S13]  /*54b0*/  ISETP.GE.AND P4, PT, R2, UR4, PT ;  /* 0x0000000402007c0c */ /* 0x000fda000bf86270 */
[C---:B------:R-:W-:Y:S02]  /*54c0*/  @!P4 LEA R32, P5, R2.reuse, R14, 0x1 ;  /* 0x0000000e0220c211 */ /* 0x040fe400078a08ff */
[----:B------:R-:W3:Y:S02]  /*54d0*/  @!P2 LDS.128 R12, [R94+0x2000] ;  /* 0x002000005e0ca984 */ /* 0x000ee40000000c00 */
[----:B------:R-:W-:Y:S02]  /*54e0*/  @!P4 LEA.HI.X R33, R2, R33, R201, 0x1, P5 ;  /* 0x000000210221c211 */ /* 0x000fe400028f0cc9 */
[----:B---3--:R-:W-:Y:S04]  /*54f0*/  @!P2 ST.E.128 desc[UR40][R34.64], R12 ;  /* 0x0000000c2200a985 */ /* 0x008fe8000c101d28 */
[----:B------:R-:W3:Y:S04]  /*5500*/  @!P4 LDS.128 R12, [R92+0x2000] ;  /* 0x002000005c0cc984 */ /* 0x000ee80000000c00 */
[----:B---3--:R3:W-:Y:S02]  /*5510*/  @!P4 ST.E.128 desc[UR40][R32.64], R12 ;  /* 0x0000000c2000c985 */ /* 0x0087e4000c101d28 */
.L_x_679:
[----:B------:R-:W-:Y:S05]  /*5520*/  BSYNC B0 ;  /* 0x0000000000007941 */ /* 0x000fea0003800000 */
.L_x_659:
[----:B------:R-:W5:Y:S01]  /*5530*/  S2R R11, SR_TID.X ;  /* 0x00000000000b7919 */ /* 0x000f620000002100 */
[----:B------:R-:W-:Y:S01]  /*5540*/  @!PT LDS RZ, [RZ] ;  /* 0x00000000fffff984 */ /* 0x000fe20000000800 */
[----:B------:R-:W-:Y:S01]  /*5550*/  @!PT LDS RZ, [RZ] ;  /* 0x00000000fffff984 */ /* 0x000fe20000000800 */
[----:B------:R-:W-:Y:S01]  /*5560*/  @!PT LDS RZ, [RZ] ;  /* 0x00000000fffff984 */ /* 0x000fe20000000800 */
[----:B------:R-:W-:Y:S01]  /*5570*/  @!PT LDS RZ, [RZ] ;  /* 0x00000000fffff984 */ /* 0x000fe20000000800 */
[----:B------:R2:W-:Y:S06]  /*5580*/  MEMBAR.ALL.CTA ;  /* 0x0000000000007992 */ /* 0x0005ec0000008000 */
[----:B--2---:R-:W2:Y:S01]  /*5590*/  FENCE.VIEW.ASYNC.S ;  /* 0x00000000000073c6 */ /* 0x004ea20000000000 */
[----:B------:R-:W-:Y:S05]  /*55a0*/  WARPSYNC.ALL ;  /* 0x0000000000007948 */ /* 0x000fea0003800000 */
[----:B------:R-:W-:Y:S01]  /*55b0*/  BSSY B0, `(.L_x_704) ;  /* 0x0000009000007945 */ /* 0x000fe20003800000 */
[----:B-----5:R-:W-:Y:S01]  /*55c0*/  LOP3.LUT R11, R11, 0x7f, RZ, 0xc0, !PT ;  /* 0x0000007f0b0b7812 */ /* 0x020fe200078ec0ff */
[----:B--2---:R2:W-:Y:S03]  /*55d0*/  BAR.SYNC.DEFER_BLOCKING R62, 0x80 ;  /* 0x0002003e0000751d */ /* 0x0045e60000010000 */
[----:B------:R-:W-:-:S13]  /*55e0*/  ISETP.NE.AND P2, PT, R11, RZ, PT ;  /* 0x000000ff0b00720c */ /* 0x000fda0003f45270 */
[----:B------:R-:W-:-:S05]  /*55f0*/  @!P2 VIADD R11, R89, 0x228a0 ;  /* 0x000228a0590ba836 */ /* 0x000fca0000000000 */
[----:B------:R-:W-:-:S04]  /*5600*/  @!P2 PRMT R11, RZ, 0x654, R11 ;  /* 0x00000654ff0ba816 */ /* 0x000fc8000000000b */
[----:B------:R2:W-:Y:S01]  /*5610*/  @!P2 SYNCS.ARRIVE.TRANS64.RED.A1T0 RZ, [R11+URZ], RZ ;  /* 0x000000ff0bffa9a7 */ /* 0x0005e2000810043f */
[----:B------:R-:W-:Y:S05]  /*5620*/  @!P3 BRA `(.L_x_705) ;  /* 0x000000000004b947 */ /* 0x000fea0003800000 */
[----:B------:R-:W-:Y:S01]  /*5630*/  BPT.TRAP 0x1 ;  /* 0x000000040000795c */ /* 0x000fe20000300000 */
.L_x_705:
[----:B------:R-:W-:Y:S05]  /*5640*/  BSYNC B0 ;  /* 0x0000000000007941 */ /* 0x000fea0003800000 */
.L_x_704:
[----:B------:R-:W5:Y:S01]  /*5650*/  SYNCS.PHASECHK.TRANS64.TRYWAIT P3, [R89+URZ+0x228b0], R101 ;  /* 0x0228b065590075a7 */ /* 0x000f62000806017f */
[----:B------:R-:W-:Y:S04]  /*5660*/  BSSY B0, `(.L_x_706) ;  /* 0x0000002000007945 */ /* 0x000fe80003800000 */
[----:B-----5:R-:W-:Y:S05]  /*5670*/  @!P3 BRA `(.L_x_707) ;  /* 0x0000012400c8b947 */ /* 0x020fea0003800000 */
.L_x_941:
[----:B------:R-:W-:Y:S05]  /*5680*/  BSYNC B0 ;  /* 0x0000000000007941 */ /* 0x000fea0003800000 */
.L_x_706:
[----:B------:R-:W-:Y:S01]  /*5690*/  ULDC.64 UR4, c[0x0][0x328] ;  /* 0x0000ca0000047ab9 */ /* 0x000fe20000000a00 */
[----:B------:R-:W-:Y:S01]  /*56a0*/  IMAD.IADD R100, R100, 0x1, -R200 ;  /* 0x0000000164647824 */ /* 0x000fe200078e0ac8 */
[----:B------:R-:W-:Y:S01]  /*56b0*/  BSSY B0, `(.L_x_708) ;  /* 0x0000043000007945 */ /* 0x000fe20003800000 */
[----:B------:R-:W-:Y:S02]  /*56c0*/  IMAD R98, R98, UR4, RZ ;  /* 0x0000000462627c24 */ /* 0x000fe4000f8e02ff */
[----:B0--34-:R-:W-:-:S04]  /*56d0*/  IMAD.WIDE.U32 R12, R97, UR4, RZ ;  /* 0x00000004610c7c25 */ /* 0x019fc8000f8e00ff */
[----:B------:R-:W-:Y:S01]  /*56e0*/  IMAD R97, R97, UR5, R98 ;  /* 0x0000000561617c24 */ /* 0x000fe2000f8e0262 */
[----:B------:R-:W-:Y:S02]  /*56f0*/  ULDC.64 UR4, c[0x0][0x338] ;  /* 0x0000ce0000047ab9 */ /* 0x000fe40000000a00 */
[----:B------:R-:W-:Y:S02]  /*5700*/  IMAD R99, R99, UR4, RZ ;  /* 0x0000000463637c24 */ /* 0x000fe4000f8e02ff */
[----:B------:R-:W-:Y:S02]  /*5710*/  IMAD.IADD R13, R13, 0x1, R97 ;  /* 0x000000010d0d7824 */ /* 0x000fe400078e0261 */
[C---:B------:R-:W-:Y:S02]  /*5720*/  IMAD R99, R96.reuse, UR5, R99 ;  /* 0x0000000560637c24 */ /* 0x040fe4000f8e0263 */
[----:B------:R-:W-:Y:S01]  /*5730*/  IMAD.WIDE.U32 R12, R96, UR4, R12 ;  /* 0x00000004600c7c25 */ /* 0x000fe2000f8e000c */
[----:B------:R-:W-:-:S03]  /*5740*/  ULDC.64 UR4, c[0x0][0x330] ;  /* 0x0000cc0000047ab9 */ /* 0x000fc60000000a00 */
[----:B--2---:R-:W-:Y:S02]  /*5750*/  IMAD R11, R60, UR4, RZ ;  /* 0x000000043c0b7c24 */ /* 0x004fe4000f8e02ff */
[----:B------:R-:W-:Y:S02]  /*5760*/  IMAD.IADD R13, R13, 0x1, R99 ;  /* 0x000000010d0d7824 */ /* 0x000fe400078e0263 */
[C---:B------:R-:W-:Y:S02]  /*5770*/  IMAD R11, R74.reuse, UR5, R11 ;  /* 0x000000054a0b7c24 */ /* 0x040fe4000f8e020b */
[----:B------:R-:W-:Y:S01]  /*5780*/  IMAD.WIDE.U32 R12, R74, UR4, R12 ;  /* 0x000000044a0c7c25 */ /* 0x000fe2000f8e000c */
[----:B------:R-:W-:-:S03]  /*5790*/  ULDC.64 UR4, c[0x0][0x318] ;  /* 0x0000c60000047ab9 */ /* 0x000fc60000000a00 */
[----:B------:R-:W-:Y:S01]  /*57a0*/  IMAD.IADD R13, R13, 0x1, R11 ;  /* 0x000000010d0d7824 */ /* 0x000fe200078e020b */
[----:B-1----:R-:W-:Y:S01]  /*57b0*/  LEA R38, P3, R12, UR4, 0x1 ;  /* 0x000000040c267c11 */ /* 0x002fe2000f8608ff */
[----:B------:R-:W-:-:S03]  /*57c0*/  IMAD R11, R18, 0x6000, R68 ;  /* 0x00006000120b7824 */ /* 0x000fc600078e0244 */
[----:B------:R-:W-:Y:S01]  /*57d0*/  LEA.HI.X R39, R12, UR5, R13, 0x1, P3 ;  /* 0x000000050c277c11 */ /* 0x000fe200098f0c0d */
[----:B------:R-:W-:Y:S01]  /*57e0*/  IMAD.IADD R13, R64, 0x1, R11 ;  /* 0x00000001400d7824 */ /* 0x000fe200078e020b */
[----:B------:R-:W-:Y:S01]  /*57f0*/  ISETP.GE.AND P3, PT, R100, 0x1, PT ;  /* 0x000000016400780c */ /* 0x000fe20003f66270 */
[----:B------:R0:W1:Y:S01]  /*5800*/  SHFL.IDX PT, R43, R38, RZ, 0x1c1f ;  /* 0x001c1fff262b7589 */ /* 0x00006200000e0000 */
[--C-:B------:R-:W-:Y:S02]  /*5810*/  IMAD R40, R11, 0x2, R24.reuse ;  /* 0x000000020b287824 */ /* 0x100fe400078e0218 */
[----:B------:R-:W-:Y:S01]  /*5820*/  IMAD R42, R13, 0x2, R24 ;  /* 0x000000020d2a7824 */ /* 0x000fe200078e0218 */
[----:B------:R0:W2:Y:S08]  /*5830*/  SHFL.IDX PT, R41, R39, RZ, 0x1c1f ;  /* 0x001c1fff27297589 */ /* 0x0000b000000e0000 */
[----:B0-----:R-:W-:Y:S05]  /*5840*/  @!P3 BRA `(.L_x_709) ;  /* 0x0000000000a4b947 */ /* 0x001fea0003800000 */
[----:B------:R-:W-:Y:S02]  /*5850*/  ISETP.NE.AND P5, PT, R82, RZ, PT ;  /* 0x000000ff5200720c */ /* 0x000fe40003fa5270 */
[----:B------:R-:W-:Y:S02]  /*5860*/  ISETP.NE.AND P4, PT, R83, RZ, PT ;  /* 0x000000ff5300720c */ /* 0x000fe40003f85270 */
[----:B------:R-:W-:-:S09]  /*5870*/  PRMT R11, R3, 0x8880, RZ ;  /* 0x00008880030b7816 */ /* 0x000fd200000000ff */
[----:B------:R-:W0:Y:S01]  /*5880*/  @P5 LDS.128 R12, [R40] ;  /* 0x00000000280c5984 */ /* 0x000e220000000c00 */
[----:B-1----:R-:W-:-:S04]  /*5890*/  @P5 LEA R36, P3, R16, R43, 0x1 ;  /* 0x0000002b10245211 */ /* 0x002fc800078608ff */
[----:B--2---:R-:W-:Y:S02]  /*58a0*/  @P5 LEA.HI.X R37, R16, R41, R17, 0x1, P3 ;  /* 0x0000002910255211 */ /* 0x004fe400018f0c11 */
[----:B------:R-:W-:-:S04]  /*58b0*/  @P4 LEA R34, P3, R2, R43, 0x1 ;  /* 0x0000002b02224211 */ /* 0x000fc800078608ff */
[----:B------:R-:W-:Y:S02]  /*58c0*/  @P4 LEA.HI.X R35, R2, R41, R201, 0x1, P3 ;  /* 0x0000002902234211 */ /* 0x000fe400018f0cc9 */
[----:B------:R-:W-:-:S13]  /*58d0*/  ISETP.NE.AND P3, PT, R84, RZ, PT ;  /* 0x000000ff5400720c */ /* 0x000fda0003f65270 */
[----:B------:R-:W-:-:S04]  /*58e0*/  @P3 LEA R32, P6, R209, R43, 0x1 ;  /* 0x0000002bd1203211 */ /* 0x000fc800078c08ff */
[----:B------:R-:W-:Y:S01]  /*58f0*/  @P3 LEA.HI.X R33, R209, R41, R222, 0x1, P6 ;  /* 0x00000029d1213211 */ /* 0x000fe200030f0cde */
[----:B0-----:R0:W-:Y:S01]  /*5900*/  @P5 ST.E.128 desc[UR40][R36.64], R12 ;  /* 0x0000000c24005985 */ /* 0x0011e2000c101d28 */
[----:B------:R-:W-:-:S03]  /*5910*/  ISETP.NE.AND P5, PT, R85, RZ, PT ;  /* 0x000000ff5500720c */ /* 0x000fc60003fa5270 */
[----:B------:R-:W1:Y:S10]  /*5920*/  @P4 LDS.128 R12, [R42] ;  /* 0x000000002a0c4984 */ /* 0x000e740000000c00 */
[----:B0-----:R-:W-:-:S04]  /*5930*/  @P5 LEA R36, P6, R208, R43, 0x1 ;  /* 0x0000002bd0245211 */ /* 0x001fc800078c08ff */
[----:B------:R-:W-:Y:S01]  /*5940*/  @P5 LEA.HI.X R37, R208, R41, R221, 0x1, P6 ;  /* 0x00000029d0255211 */ /* 0x000fe200030f0cdd */
[----:B-1----:R0:W-:Y:S01]  /*5950*/  @P4 ST.E.128 desc[UR40][R34.64], R12 ;  /* 0x0000000c22004985 */ /* 0x0021e2000c101d28 */
[----:B------:R-:W-:-:S03]  /*5960*/  ISETP.NE.AND P4, PT, R86, RZ, PT ;  /* 0x000000ff5600720c */ /* 0x000fc60003f85270 */
[----:B------:R-:W1:Y:S10]  /*5970*/  @P3 LDS.128 R12, [R40+0x3000] ;  /* 0x00300000280c3984 */ /* 0x000e740000000c00 */
        /* <DEDUP_REMOVED lines=13> */
[----:B------:R-:W-:-:S03]  /*5a50*/  ISETP.GT.AND P4, PT, R11, -0x1, PT ;  /* 0xffffffff0b00780c */ /* 0x000fc60003f84270 */
[----:B------:R-:W1:Y:S10]  /*5a60*/  @P3 LDS.128 R12, [R42+0x6000] ;  /* 0x006000002a0c3984 */ /* 0x000e740000000c00 */
[----:B0-----:R-:W-:-:S04]  /*5a70*/  @!P4 LEA R34, P6, R210, R43, 0x1 ;  /* 0x0000002bd222c211 */ /* 0x001fc800078c08ff */
[----:B------:R-:W-:Y:S01]  /*5a80*/  @!P4 LEA.HI.X R35, R210, R41, R217, 0x1, P6 ;  /* 0x00000029d223c211 */ /* 0x000fe200030f0cd9 */
[----:B-1----:R-:W-:Y:S04]  /*5a90*/  @P3 ST.E.128 desc[UR40][R32.64], R12 ;  /* 0x0000000c20003985 */ /* 0x002fe8000c101d28 */
[----:B------:R-:W0:Y:S04]  /*5aa0*/  @P5 LDS.128 R12, [R40+0x9000] ;  /* 0x00900000280c5984 */ /* 0x000e280000000c00 */
[----:B0-----:R-:W-:Y:S04]  /*5ab0*/  @P5 ST.E.128 desc[UR40][R36.64], R12 ;  /* 0x0000000c24005985 */ /* 0x001fe8000c101d28 */
[----:B------:R-:W0:Y:S04]  /*5ac0*/  @!P4 LDS.128 R12, [R42+0x9000] ;  /* 0x009000002a0cc984 */ /* 0x000e280000000c00 */
[----:B0-----:R0:W-:Y:S02]  /*5ad0*/  @!P4 ST.E.128 desc[UR40][R34.64], R12 ;  /* 0x0000000c2200c985 */ /* 0x0011e4000c101d28 */
.L_x_709:
[----:B------:R-:W-:Y:S05]  /*5ae0*/  BSYNC B0 ;  /* 0x0000000000007941 */ /* 0x000fea0003800000 */
.L_x_708:
[----:B------:R-:W-:Y:S01]  /*5af0*/  ISETP.GE.AND P3, PT, R100, 0x41, PT ;  /* 0x000000416400780c */ /* 0x000fe20003f66270 */
[----:B------:R-:W3:Y:S01]  /*5b00*/  SHFL.IDX PT, R39, R39, 0x1, 0x1c1f ;  /* 0x003c1f0027277f89 */ /* 0x000ee200000e0000 */
[----:B------:R-:W-:Y:S03]  /*5b10*/  BSSY B0, `(.L_x_710) ;  /* 0x000002c000007945 */ /* 0x000fe60003800000 */
[----:B------:R4:W0:Y:S08]  /*5b20*/  SHFL.IDX PT, R11, R38, 0x1, 0x1c1f ;  /* 0x003c1f00260b7f89 */ /* 0x00083000000e0000 */
[----:B----4-:R-:W-:Y:S05]  /*5b30*/  @!P3 BRA `(.L_x_711) ;  /* 0x0000000000a4b947 */ /* 0x010fea0003800000 */
[----:B------:R-:W-:Y:S02]  /*5b40*/  ISETP.NE.AND P5, PT, R82, RZ, PT ;  /* 0x000000ff5200720c */ /* 0x000fe40003fa5270 */
[----:B------:R-:W-:Y:S02]  /*5b50*/  ISETP.NE.AND P4, PT, R83, RZ, PT ;  /* 0x000000ff5300720c */ /* 0x000fe40003f85270 */
[----:B------:R-:W-:-:S09]  /*5b60*/  PRMT R38, R3, 0x8880, RZ ;  /* 0x0000888003267816 */ /* 0x000fd200000000ff */
[----:B0-----:R-:W0:Y:S01]  /*5b70*/  @P5 LDS.128 R12, [R40+0x2000] ;  /* 0x00200000280c5984 */ /* 0x001e220000000c00 */
[----:B------:R-:W-:-:S04]  /*5b80*/  @P5 LEA R36, P3, R16, R11, 0x1 ;  /* 0x0000000b10245211 */ /* 0x000fc800078608ff */
[----:B---3--:R-:W-:Y:S02]  /*5b90*/  @P5 LEA.HI.X R37, R16, R39, R17, 0x1, P3 ;  /* 0x0000002710255211 */ /* 0x008fe400018f0c11 */
[----:B------:R-:W-:-:S04]  /*5ba0*/  @P4 LEA R34, P3, R2, R11, 0x1 ;  /* 0x0000000b02224211 */ /* 0x000fc800078608ff */
[----:B------:R-:W-:Y:S02]  /*5bb0*/  @P4 LEA.HI.X R35, R2, R39, R201, 0x1, P3 ;  /* 0x0000002702234211 */ /* 0x000fe400018f0cc9 */
[----:B------:R-:W-:-:S13]  /*5bc0*/  ISETP.NE.AND P3, PT, R84, RZ, PT ;  /* 0x000000ff5400720c */ /* 0x000fda0003f65270 */
[----:B------:R-:W-:-:S04]  /*5bd0*/  @P3 LEA R32, P6, R209, R11, 0x1 ;  /* 0x0000000bd1203211 */ /* 0x000fc800078c08ff */
[----:B------:R-:W-:Y:S01]  /*5be0*/  @P3 LEA.HI.X R33, R209, R39, R222, 0x1, P6 ;  /* 0x00000027d1213211 */ /* 0x000fe200030f0cde */
[----:B0-----:R0:W-:Y:S01]  /*5bf0*/  @P5 ST.E.128 desc[UR40][R36.64], R12 ;  /* 0x0000000c24005985 */ /* 0x0011e2000c101d28 */
[----:B------:R-:W-:-:S03]  /*5c00*/  ISETP.NE.AND P5, PT, R85, RZ, PT ;  /* 0x000000ff5500720c */ /* 0x000fc60003fa5270 */
[----:B------:R-:W3:Y:S10]  /*5c10*/  @P4 LDS.128 R12, [R42+0x2000] ;  /* 0x002000002a0c4984 */ /* 0x000ef40000000c00 */
[----:B0-----:R-:W-:-:S04]  /*5c20*/  @P5 LEA R36, P6, R208, R11, 0x1 ;  /* 0x0000000bd0245211 */ /* 0x001fc800078c08ff */
[----:B------:R-:W-:Y:S01]  /*5c30*/  @P5 LEA.HI.X R37, R208, R39, R221, 0x1, P6 ;  /* 0x00000027d0255211 */ /* 0x000fe200030f0cdd */
[----:B---3--:R0:W-:Y:S01]  /*5c40*/  @P4 ST.E.128 desc[UR40][R34.64], R12 ;  /* 0x0000000c22004985 */ /* 0x0081e2000c101d28 */
        /* <DEDUP_REMOVED lines=15> */
[----:B------:R-:W-:-:S03]  /*5d40*/  ISETP.GT.AND P4, PT, R38, -0x1, PT ;  /* 0xffffffff2600780c */ /* 0x000fc60003f84270 */
[----:B------:R-:W3:Y:S10]  /*5d50*/  @P3 LDS.128 R12, [R42+0x8000] ;  /* 0x008000002a0c3984 */ /* 0x000ef40000000c00 */
[----:B0-----:R-:W-:-:S04]  /*5d60*/  @!P4 LEA R34, P6, R210, R11, 0x1 ;  /* 0x0000000bd222c211 */ /* 0x001fc800078c08ff */
[----:B------:R-:W-:Y:S01]  /*5d70*/  @!P4 LEA.HI.X R35, R210, R39, R217, 0x1, P6 ;  /* 0x00000027d223c211 */ /* 0x000fe200030f0cd9 */
[----:B---3--:R-:W-:Y:S04]  /*5d80*/  @P3 ST.E.128 desc[UR40][R32.64], R12 ;  /* 0x0000000c20003985 */ /* 0x008fe8000c101d28 */
[----:B------:R-:W0:Y:S04]  /*5d90*/  @P5 LDS.128 R12, [R40+0xb000] ;  /* 0x00b00000280c5984 */ /* 0x000e280000000c00 */
[----:B0-----:R-:W-:Y:S04]  /*5da0*/  @P5 ST.E.128 desc[UR40][R36.64], R12 ;  /* 0x0000000c24005985 */ /* 0x001fe8000c101d28 */
[----:B------:R-:W0:Y:S04]  /*5db0*/  @!P4 LDS.128 R12, [R42+0xb000] ;  /* 0x00b000002a0cc984 */ /* 0x000e280000000c00 */
[----:B0-----:R4:W-:Y:S02]  /*5dc0*/  @!P4 ST.E.128 desc[UR40][R34.64], R12 ;  /* 0x0000000c2200c985 */ /* 0x0019e4000c101d28 */
.L_x_711:
[----:B------:R-:W-:Y:S05]  /*5dd0*/  BSYNC B0 ;  /* 0x0000000000007941 */ /* 0x000fea0003800000 */
.L_x_710:
[----:B------:R-:W-:Y:S01]  /*5de0*/  @!PT LDS RZ, [RZ] ;  /* 0x00000000fffff984 */ /* 0x000fe20000000800 */
[----:B------:R-:W-:Y:S01]  /*5df0*/  @!PT LDS RZ, [RZ] ;  /* 0x00000000fffff984 */ /* 0x000fe20000000800 */
[----:B------:R-:W-:Y:S01]  /*5e00*/  @!PT LDS RZ, [RZ] ;  /* 0x00000000fffff984 */ /* 0x000fe20000000800 */
[----:B------:R-:W-:Y:S01]  /*5e10*/  @!PT LDS RZ, [RZ] ;  /* 0x00000000fffff984 */ /* 0x000fe20000000800 */
[----:B------:R5:W-:Y:S06]  /*5e20*/  MEMBAR.ALL.CTA ;  /* 0x0000000000007992 */ /* 0x000bec0000008000 */
[----:B-----5:R-:W5:Y:S01]  /*5e30*/  FENCE.VIEW.ASYNC.S ;  /* 0x00000000000073c6 */ /* 0x020f620000000000 */
[----:B------:R-:W-:Y:S01]  /*5e40*/  @!P2 VIADD R89, R89, 0x228c0 ;  /* 0x000228c05959a836 */ /* 0x000fe20000000000 */
[----:B-----5:R0:W-:Y:S01]  /*5e50*/  BAR.SYNC.DEFER_BLOCKING R62, 0x80 ;  /* 0x0002003e0000751d */ /* 0x0201e20000010000 */
[----:B------:R-:W-:Y:S01]  /*5e60*/  ISETP.NE.AND P3, PT, R91, RZ, PT ;  /* 0x000000ff5b00720c */ /* 0x000fe20003f65270 */
[----:B------:R-:W-:-:S02]  /*5e70*/  VIADD R18, R18, 0x1 ;  /* 0x0000000112127836 */ /* 0x000fc40000000000 */
[----:B------:R-:W-:-:S04]  /*5e80*/  @!P2 PRMT R89, RZ, 0x654, R89 ;  /* 0x00000654ff59a816 */ /* 0x000fc80000000059 */
[----:B------:R1:W-:Y:S01]  /*5e90*/  @!P2 SYNCS.ARRIVE.TRANS64.RED.A1T0 RZ, [R89+URZ], RZ ;  /* 0x000000ff59ffa9a7 */ /* 0x0003e2000810043f */
[----:B------:R-:W-:-:S04]  /*5ea0*/  ISETP.NE.AND P2, PT, R18, 0x2, PT ;  /* 0x000000021200780c */ /* 0x000fc80003f45270 */
[----:B0---4-:R-:W-:Y:S02]  /*5eb0*/  SEL R12, RZ, 0x1, P2 ;  /* 0x00000001ff0c7807 */ /* 0x011fe40001000000 */
[----:B------:R-:W-:Y:S02]  /*5ec0*/  SEL R18, R18, RZ, P2 ;  /* 0x000000ff12127207 */ /* 0x000fe40001000000 */
[----:B------:R-:W-:Y:S01]  /*5ed0*/  LOP3.LUT R203, R203, R12, RZ, 0x3c, !PT ;  /* 0x0000000ccbcb7212 */ /* 0x000fe200078e3cff */
[----:B-1----:R-:W-:Y:S06]  /*5ee0*/  @P3 BRA `(.L_x_712) ;  /* 0xffffffc000e43947 */ /* 0x002fec000383ffff */
[----:B------:R-:W0:Y:S01]  /*5ef0*/  S2R R11, SR_TID.X ;  /* 0x00000000000b7919 */ /* 0x000e220000002100 */
[----:B------:R-:W-:Y:S02]  /*5f00*/  PLOP3.LUT P0, PT, PT, PT, PT, 0x8, 0x0 ;  /* 0x000000000000781c */ /* 0x000fe40003f0e170 */
[----:B0-----:R-:W-:-:S04]  /*5f10*/  SHF.R.U32.HI R11, RZ, 0x7, R11 ;  /* 0x00000007ff0b7819 */ /* 0x001fc8000001160b */
[----:B------:R-:W-:-:S13]  /*5f20*/  ISETP.NE.AND P3, PT, R11, 0x1, PT ;  /* 0x000000010b00780c */ /* 0x000fda0003f65270 */
[----:B------:R-:W-:Y:S06]  /*5f30*/  @!P3 BAR.ARV 0x9, 0x100 ;  /* 0x024400000000bb1d */ /* 0x000fec0000002000 */
.L_x_654:
[----:B------:R-:W-:Y:S02]  /*5f40*/  ISETP.GE.AND P2, PT, R176, 0x1, PT ;  /* 0x00000001b000780c */ /* 0x000fe40003f46270 */
[----:B------:R-:W-:Y:S02]  /*5f50*/  CS2R R32, SRZ ;  /* 0x0000000000207805 */ /* 0x000fe4000001ff00 */
[----:B------:R-:W-:Y:S02]  /*5f60*/  PLOP3.LUT P1, PT, PT, PT, PT, 0x80, 0x0 ;  /* 0x000000000000781c */ /* 0x000fe40003f2f070 */
[----:B------:R-:W-:Y:S01]  /*5f70*/  CS2R R36, SRZ ;  /* 0x0000000000247805 */ /* 0x000fe2000001ff00 */
[----:B------:R-:W-:Y:S01]  /*5f80*/  IMAD.MOV.U32 R0, RZ, RZ, RZ ;  /* 0x000000ffff007224 */ /* 0x000fe200078e00ff */
[----:B------:R-:W-:Y:S01]  /*5f90*/  CS2R R148, SRZ ;  /* 0x0000000000947805 */ /* 0x000fe2000001ff00 */
[----:B------:R-:W-:Y:S01]  /*5fa0*/  IMAD.MOV.U32 R150, RZ, RZ, RZ ;  /* 0x000000ffff967224 */ /* 0x000fe200078e00ff */
        /* <DEDUP_REMOVED lines=9> */
[----:B------:R-:W-:Y:S01]  /*6040*/  CS2R R152, SRZ ;  /* 0x0000000000987805 */ /* 0x000fe2000001ff00 */
[----:B------:R-:W-:Y:S01]  /*6050*/  IMAD.MOV.U32 R174, RZ, RZ, RZ ;  /* 0x000000ffffae7224 */ /* 0x000fe200078e00ff */
        /* <DEDUP_REMOVED lines=23> */
[----:B---3--:R-:W-:Y:S02]  /*61d0*/  CS2R R38, SRZ ;  /* 0x0000000000267805 */ /* 0x008fe4000001ff00 */
        /* <DEDUP_REMOVED lines=8> */
[----:B------:R-:W-:Y:S01]  /*6260*/  MOV R20, RZ ;  /* 0x000000ff00147202 */ /* 0x000fe20000000f00 */
        /* <DEDUP_REMOVED lines=14> */
[----:B--2---:R-:W-:-:S02]  /*6350*/  CS2R R40, SRZ ;  /* 0x0000000000287805 */ /* 0x004fc4000001ff00 */
[----:B------:R-:W-:Y:S02]  /*6360*/  CS2R R6, SRZ ;  /* 0x0000000000067805 */ /* 0x000fe4000001ff00 */
[----:B------:R-:W-:Y:S02]  /*6370*/  CS2R R4, SRZ ;  /* 0x0000000000047805 */ /* 0x000fe4000001ff00 */
[----:B------:R-:W-:Y:S01]  /*6380*/  CS2R R28, SRZ ;  /* 0x00000000001c7805 */ /* 0x000fe2000001ff00 */
[----:B------:R-:W-:Y:S06]  /*6390*/  @P0 BRA `(.L_x_713) ;  /* 0x00000000000c0947 */ /* 0x000fec0003800000 */
[----:B------:R-:W0:Y:S01]  /*63a0*/  FENCE.VIEW.ASYNC.G ;  /* 0x00000000000073c6 */ /* 0x000e220000000100 */
[----:B------:R-:W-:Y:S05]  /*63b0*/  WARPSYNC.ALL ;  /* 0x0000000000007948 */ /* 0x000fea0003800000 */
[----:B0-----:R-:W-:Y:S06]  /*63c0*/  BAR.ARV 0xc, 0x180 ;  /* 0x0306000000007b1d */ /* 0x001fec0000002000 */
.L_x_713:
[----:B------:R-:W-:Y:S01]  /*63d0*/  CS2R R24, SRZ ;  /* 0x0000000000187805 */ /* 0x000fe2000001ff00 */
[----:B------:R-:W-:Y:S06]  /*63e0*/  @!P2 BRA `(.L_x_714) ;  /* 0x00000078001ca947 */ /* 0x000fec0003800000 */
[----:B------:R-:W-:-:S03]  /*63f0*/  UMOV UR4, 0xffffffff ;  /* 0xffffffff00047882 */ /* 0x000fc60000000000 */
[----:B------:R-:W-:Y:S05]  /*6400*/  BRA.DIV UR4, `(.L_x_715) ;  /* 0x0000011a04787947 */ /* 0x000fea000b800000 */
[----:B------:R-:W0:Y:S02]  /*6410*/  S2R R3, SR_TID.X ;  /* 0x0000000000037919 */ /* 0x000e240000002100 */
[----:B0-----:R-:W-:-:S05]  /*6420*/  VIADD R3, R3, 0xffffff80 ;  /* 0xffffff8003037836 */ /* 0x001fca0000000000 */
[----:B------:R-:W-:-:S04]  /*6430*/  SHF.R.S32.HI R0, RZ, 0x1f, R3 ;  /* 0x0000001fff007819 */ /* 0x000fc80000011403 */
[----:B------:R-:W-:-:S04]  /*6440*/  LEA.HI R0, R0, R3, RZ, 0x7 ;  /* 0x0000000300007211 */ /* 0x000fc800078f38ff */
[----:B------:R-:W-:-:S05]  /*6450*/  SHF.R.S32.HI R0, RZ, 0x7, R0 ;  /* 0x00000007ff007819 */ /* 0x000fca0000011400 */
[----:B------:R0:W1:Y:S02]  /*6460*/  SHFL.IDX PT, R14, R0, RZ, 0x1f ;  /* 0x00001fff000e7589 */ /* 0x00006400000e0000 */
.L_x_944:
[----:B01----:R-:W-:Y:S01]  /*6470*/  LEA.HI R0, R14, R14, RZ, 0x1 ;  /* 0x0000000e0e007211 */ /* 0x003fe200078f08ff */
[----:B------:R-:W-:Y:S01]  /*6480*/  VIADD R24, R19, 0x18400 ;  /* 0x0001840013187836 */ /* 0x000fe20000000000 */
[----:B------:R-:W-:Y:S02]  /*6490*/  BSSY B6, `(.L_x_716) ;  /* 0x0000018000067945 */ /* 0x000fe40003800000 */
[----:B------:R-:W-:Y:S02]  /*64a0*/  LOP3.LUT R3, R0, 0x1e, RZ, 0xc0, !PT ;  /* 0x0000001e00037812 */ /* 0x000fe400078ec0ff */
[----:B------:R-:W-:-:S03]  /*64b0*/  LOP3.LUT P0, RZ, R24, 0x1bf, RZ, 0xc0, !PT ;  /* 0x000001bf18ff7812 */ /* 0x000fc6000780c0ff */
[----:B------:R-:W-:-:S04]  /*64c0*/  IMAD.IADD R3, R14, 0x1, -R3 ;  /* 0x000000010e037824 */ /* 0x000fc800078e0a03 */
[----:B------:R-:W-:-:S05]  /*64d0*/  IMAD R3, R3, 0x2000, R24 ;  /* 0x0000200003037824 */ /* 0x000fca00078e0218 */
[----:B------:R-:W-:-:S04]  /*64e0*/  SHF.R.U32.HI R3, RZ, 0x4, R3 ;  /* 0x00000004ff037819 */ /* 0x000fc80000011603 */
[----:B------:R-:W-:Y:S01]  /*64f0*/  LOP3.LUT R29, R3, 0x3fff, RZ, 0xc0, !PT ;  /* 0x00003fff031d7812 */ /* 0x000fe200078ec0ff */
[----:B------:R-:W-:Y:S06]  /*6500*/  @!P0 BRA `(.L_x_717) ;  /* 0x0000000000408947 */ /* 0x000fec0003800000 */
        /* <DEDUP_REMOVED lines=16> */
.L_x_717:
[----:B------:R-:W-:Y:S05]  /*6610*/  BSYNC B6 ;  /* 0x0000000000067941 */ /* 0x000fea0003800000 */
.L_x_716:
[----:B------:R-:W-:Y:S02]  /*6620*/  ULDC UR4, c[0x0][0x3f4] ;  /* 0x0000fd0000047ab9 */ /* 0x000fe40000000800 */
[----:B------:R-:W-:-:S13]  /*6630*/  ISETP.LT.AND P0, PT, RZ, UR4, PT ;  /* 0x00000004ff007c0c */ /* 0x000fda000bf01270 */
[----:B------:R-:W-:Y:S05]  /*6640*/  @P0 BRA `(.L_x_718) ;  /* 0x0000000000400947 */ /* 0x000fea0003800000 */
[----:B------:R-:W2:Y:S02]  /*6650*/  LDL R20, [R1+0x30] ;  /* 0x0000300001147983 */ /* 0x000ea40000100800 */
[----:B--2---:R-:W-:-:S04]  /*6660*/  LEA.HI R0, R20, R20, RZ, 0x1 ;  /* 0x0000001414007211 */ /* 0x004fc800078f08ff */
[----:B------:R-:W-:-:S05]  /*6670*/  LOP3.LUT R0, R0, 0xfffffffe, RZ, 0xc0, !PT ;  /* 0xfffffffe00007812 */ /* 0x000fca00078ec0ff */
[----:B------:R-:W-:-:S05]  /*6680*/  IMAD.IADD R0, R20, 0x1, -R0 ;  /* 0x0000000114007824 */ /* 0x000fca00078e0a00 */
[----:B------:R-:W-:-:S04]  /*6690*/  SHF.L.U32 R0, R0, 0x1f, RZ ;  /* 0x0000001f00007819 */ /* 0x000fc800000006ff */
[----:B------:R0:W1:Y:S03]  /*66a0*/  SYNCS.PHASECHK.TRANS64.TRYWAIT P0, [R19+URZ+0x22800], R0 ;  /* 0x02280000130075a7 */ /* 0x000066000800017f */
[----:B-1----:R-:W-:Y:S05]  /*66b0*/  @!P0 NANOSLEEP.SYNCS 0x989680 ;  /* 0x009896800000895d */ /* 0x002fea0003900000 */
[----:B------:R-:W1:Y:S01]  /*66c0*/  @!P0 SYNCS.PHASECHK.TRANS64 P0, [R19+URZ+0x22800], R0 ;  /* 0x02280000130085a7 */ /* 0x000e62000800007f */
[----:B------:R-:W-:Y:S04]  /*66d0*/  BSSY B0, `(.L_x_719) ;  /* 0x0000006000007945 */ /* 0x000fe80003800000 */
[----:B-1----:R-:W-:Y:S05]  /*66e0*/  @P0 BRA `(.L_x_720) ;  /* 0x0000000000100947 */ /* 0x002fea0003800000 */
.L_x_721:
[----:B-1----:R1:W2:Y:S02]  /*66f0*/  SYNCS.PHASECHK.TRANS64.TRYWAIT P0, [R19+URZ+0x22800], R0 ;  /* 0x02280000130075a7 */ /* 0x0022a4000800017f */
[----:B--2---:R-:W-:Y:S05]  /*6700*/  @!P0 NANOSLEEP.SYNCS 0x989680 ;  /* 0x009896800000895d */ /* 0x004fea0003900000 */
[----:B------:R-:W2:Y:S02]  /*6710*/  @!P0 SYNCS.PHASECHK.TRANS64 P0, [R19+URZ+0x22800], R0 ;  /* 0x02280000130085a7 */ /* 0x000ea4000800007f */
[----:B--2---:R-:W-:Y:S05]  /*6720*/  @!P0 BRA `(.L_x_721) ;  /* 0xfffffffc00f08947 */ /* 0x004fea000383ffff */
.L_x_720:
[----:B------:R-:W-:Y:S05]  /*6730*/  BSYNC B0 ;  /* 0x0000000000007941 */ /* 0x000fea0003800000 */
.L_x_719:
[----:B------:R-:W-:Y:S05]  /*6740*/  BRA `(.L_x_722) ;  /* 0x0000002000cc7947 */ /* 0x000fea0003800000 */
.L_x_718:
[----:B-----5:R-:W-:Y:S01]  /*6750*/  SHF.R.S32.HI R0, RZ, 0x1f, R26 ;  /* 0x0000001fff007819 */ /* 0x020fe2000001141a */
[----:B------:R-:W-:Y:S01]  /*6760*/  ULDC.64 UR4, c[0x0][0x3f8] ;  /* 0x0000fe0000047ab9 */ /* 0x000fe20000000a00 */
[----:B------:R-:W-:Y:S01]  /*6770*/  ULDC.64 UR6, c[0x0][0x408] ;  /* 0x0001020000067ab9 */ /* 0x000fe20000000a00 */
[----:B------:R-:W-:Y:S01]  /*6780*/  LOP3.LUT P0, RZ, R24, 0x3ff, RZ, 0xc0, !PT ;  /* 0x000003ff18ff7812 */ /* 0x000fe2000780c0ff */
[----:B------:R-:W-:Y:S01]  /*6790*/  IMAD.WIDE.U32 R4, R26, UR4, RZ ;  /* 0x000000041a047c25 */ /* 0x000fe2000f8e00ff */
[----:B------:R-:W-:Y:S03]  /*67a0*/  BSSY B6, `(.L_x_723) ;  /* 0x000001f000067945 */ /* 0x000fe60003800000 */
[C---:B------:R-:W-:Y:S02]  /*67b0*/  IMAD R3, R0.reuse, UR4, RZ ;  /* 0x0000000400037c24 */ /* 0x040fe4000f8e02ff */
[----:B------:R-:W-:-:S02]  /*67c0*/  IMAD R9, R0, UR6, RZ ;  /* 0x0000000600097c24 */ /* 0x000fc4000f8e02ff */
[C---:B------:R-:W-:Y:S01]  /*67d0*/  IMAD R3, R26.reuse, UR5, R3 ;  /* 0x000000051a037c24 */ /* 0x040fe2000f8e0203 */
[----:B------:R-:W-:Y:S01]  /*67e0*/  ULDC.64 UR4, c[0x0][0x3e8] ;  /* 0x0000fa0000047ab9 */ /* 0x000fe20000000a00 */
[----:B------:R-:W-:Y:S01]  /*67f0*/  IMAD.WIDE.U32 R6, R26, UR6, RZ ;  /* 0x000000061a067c25 */ /* 0x000fe2000f8e00ff */
[----:B------:R-:W-:-:S03]  /*6800*/  LEA R24, P1, R4, UR4, 0x1 ;  /* 0x0000000404187c11 */ /* 0x000fc6000f8208ff */
[----:B------:R-:W-:Y:S01]  /*6810*/  IMAD R9, R26, UR7, R9 ;  /* 0x000000071a097c24 */ /* 0x000fe2000f8e0209 */
[----:B------:R-:W-:Y:S01]  /*6820*/  ULDC.64 UR6, c[0x0][0x400] ;  /* 0x0001000000067ab9 */ /* 0x000fe20000000a00 */
[----:B------:R-:W-:Y:S01]  /*6830*/  IMAD.IADD R25, R3, 0x1, R5 ;  /* 0x0000000103197824 */ /* 0x000fe200078e0205 */
[----:B------:R-:W-:Y:S01]  /*6840*/  LEA R26, P2, R6, UR6, 0x1 ;  /* 0x00000006061a7c11 */ /* 0x000fe2000f8408ff */
[----:B------:R-:W-:-:S03]  /*6850*/  IMAD.IADD R3, R9, 0x1, R7 ;  /* 0x0000000109037824 */ /* 0x000fc600078e0207 */
[----:B------:R-:W-:Y:S02]  /*6860*/  LEA.HI.X R25, R4, UR5, R25, 0x1, P1 ;  /* 0x0000000504197c11 */ /* 0x000fe400088f0c19 */
[----:B------:R-:W-:Y:S01]  /*6870*/  LEA.HI.X R28, R6, UR7, R3, 0x1, P2 ;  /* 0x00000007061c7c11 */ /* 0x000fe200090f0c03 */
        /* <DEDUP_REMOVED lines=9> */
[----:B------:R-:W-:Y:S01]  /*6910*/  MOV R13, RZ ;  /* 0x000000ff000d7202 */ /* 0x000fe20000000f00 */
[----:B------:R-:W-:Y:S02]  /*6920*/  IMAD.U32 R7, RZ, RZ, UR7 ;  /* 0x00000007ff077e24 */ /* 0x000fe4000f8e00ff */
[----:B------:R-:W-:-:S02]  /*6930*/  IMAD.U32 R10, RZ, RZ, UR4 ;  /* 0x00000004ff0a7e24 */ /* 0x000fc4000f8e00ff */
[----:B------:R-:W-:Y:S02]  /*6940*/  IMAD.U32 R11, RZ, RZ, UR5 ;  /* 0x00000005ff0b7e24 */ /* 0x000fe4000f8e00ff */
[----:B------:R-:W-:Y:S02]  /*6950*/  IMAD.MOV.U32 R8, RZ, RZ, 0x70 ;  /* 0x00000070ff087424 */ /* 0x000fe400078e00ff */
[----:B0-----:R-:W-:-:S07]  /*6960*/  IMAD.MOV.U32 R12, RZ, RZ, 0x1 ;  /* 0x00000001ff0c7424 */ /* 0x001fce00078e00ff */
[----:B------:R-:W-:-:S07]  /*6970*/  LEPC R20, `(.L_x_724) ;  /* 0x000000001014794e */ /* 0x000fce0000000000 */
[----:B-1----:R-:W-:Y:S05]  /*6980*/  CALL.ABS.NOINC R14 ;  /* 0x000000000e007343 */ /* 0x002fea0003c00000 */
.L_x_724:
[----:B------:R-:W-:Y:S05]  /*6990*/  BSYNC B6 ;  /* 0x0000000000067941 */ /* 0x000fea0003800000 */
.L_x_723:
[----:B------:R-:W-:Y:S01]  /*69a0*/  ULDC.U8 UR4, c[0x0][0x410] ;  /* 0x0001040000047ab9 */ /* 0x000fe20000000000 */
[----:B------:R-:W-:Y:S01]  /*69b0*/  BSSY B0, `(.L_x_725) ;  /* 0x0000204000007945 */ /* 0x000fe20003800000 */
[----:B------:R-:W-:Y:S01]  /*69c0*/  ISETP.NE.AND P0, PT, RZ, UR4, PT ;  /* 0x00000004ff007c0c */ /* 0x000fe2000bf05270 */
[----:B------:R-:W-:-:S12]  /*69d0*/  IMAD R4, R73, 0x80, R200 ;  /* 0x0000008049047824 */ /* 0x000fd800078e02c8 */
[----:B------:R-:W-:Y:S05]  /*69e0*/  @!P0 BRA `(.L_x_726) ;  /* 0x0000001000188947 */ /* 0x000fea0003800000 */
[----:B------:R-:W-:-:S03]  /*69f0*/  UMOV UR4, 0xffffffff ;  /* 0xffffffff00047882 */ /* 0x000fc60000000000 */
[----:B------:R-:W-:Y:S05]  /*6a00*/  BRA.DIV UR4, `(.L_x_727) ;  /* 0x0000011604347947 */ /* 0x000fea000b800000 */
[----:B------:R0:W1:Y:S04]  /*6a10*/  SHFL.IDX PT, R3, R25, RZ, 0x1c1f ;  /* 0x001c1fff19037589 */ /* 0x00006800000e0000 */
[----:B------:R0:W2:Y:S04]  /*6a20*/  SHFL.IDX PT, R0, R24, RZ, 0x1c1f ;  /* 0x001c1fff18007589 */ /* 0x0000a800000e0000 */
[----:B------:R0:W3:Y:S04]  /*6a30*/  SHFL.IDX PT, R5, R28, RZ, 0x1c1f ;  /* 0x001c1fff1c057589 */ /* 0x0000e800000e0000 */
[----:B------:R0:W4:Y:S02]  /*6a40*/  SHFL.IDX PT, R14, R26, RZ, 0x1c1f ;  /* 0x001c1fff1a0e7589 */ /* 0x00012400000e0000 */
.L_x_950:
[----:B------:R-:W5:Y:S01]  /*6a50*/  LDL R9, [R1+0x30] ;  /* 0x0000300001097983 */ /* 0x000f620000100800 */
[----:B------:R-:W-:-:S03]  /*6a60*/  ULDC UR4, c[0x0][0x448] ;  /* 0x0001120000047ab9 */ /* 0x000fc60000000800 */
[----:B------:R-:W2:Y:S01]  /*6a70*/  LDL R30, [R1+0x38] ;  /* 0x00003800011e7983 */ /* 0x000ea20000100800 */
[----:B------:R-:W-:Y:S01]  /*6a80*/  IMAD R27, R27, UR4, RZ ;  /* 0x000000041b1b7c24 */ /* 0x000fe2000f8e02ff */
[----:B------:R-:W-:Y:S01]  /*6a90*/  BSSY B1, `(.L_x_728) ;  /* 0x0000021000017945 */ /* 0x000fe20003800000 */
[----:B------:R-:W-:Y:S02]  /*6aa0*/  CS2R R10, SRZ ;  /* 0x00000000000a7805 */ /* 0x000fe4000001ff00 */
[----:B------:R-:W-:Y:S02]  /*6ab0*/  CS2R R12, SRZ ;  /* 0x00000000000c7805 */ /* 0x000fe4000001ff00 */
[----:B------:R-:W-:Y:S02]  /*6ac0*/  ISETP.GE.AND P0, PT, R4, R27, PT ;  /* 0x0000001b0400720c */ /* 0x000fe40003f06270 */
[----:B-----5:R-:W-:-:S04]  /*6ad0*/  LEA.HI R6, R9, R9, RZ, 0x1 ;  /* 0x0000000909067211 */ /* 0x020fc800078f08ff */
[----:B------:R-:W-:Y:S01]  /*6ae0*/  LOP3.LUT R8, R6, 0xfffffffe, RZ, 0xc0, !PT ;  /* 0xfffffffe06087812 */ /* 0x000fe200078ec0ff */
[----:B--2---:R-:W-:Y:S01]  /*6af0*/  IMAD.SHL.U32 R4, R30, 0x40, RZ ;  /* 0x000000401e047824 */ /* 0x004fe200078e00ff */
[----:B------:R-:W-:-:S03]  /*6b00*/  CS2R R6, SRZ ;  /* 0x0000000000067805 */ /* 0x000fc6000001ff00 */
[----:B0-----:R-:W-:Y:S01]  /*6b10*/  IMAD.IADD R26, R9, 0x1, -R8 ;  /* 0x00000001091a7824 */ /* 0x001fe200078e0a08 */
[----:B------:R-:W-:Y:S02]  /*6b20*/  CS2R R8, SRZ ;  /* 0x0000000000087805 */ /* 0x000fe4000001ff00 */
[----:B------:R-:W-:Y:S02]  /*6b30*/  LOP3.LUT R31, R4, 0x1c0, RZ, 0xc0, !PT ;  /* 0x000001c0041f7812 */ /* 0x000fe400078ec0ff */
[----:B------:R-:W-:Y:S01]  /*6b40*/  SHF.L.U32 R26, R26, 0x1f, RZ ;  /* 0x0000001f1a1a7819 */ /* 0x000fe200000006ff */
[----:B------:R-:W-:Y:S06]  /*6b50*/  @P0 BRA `(.L_x_729) ;  /* 0x0000000000500947 */ /* 0x000fec0003800000 */
[----:B------:R-:W2:Y:S01]  /*6b60*/  LDL R32, [R1+0x48] ;  /* 0x0000480001207983 */ /* 0x000ea20000100800 */
[----:B------:R-:W-:-:S03]  /*6b70*/  ULDC UR4, c[0x0][0x3f4] ;  /* 0x0000fd0000047ab9 */ /* 0x000fc60000000800 */
[----:B------:R-:W4:Y:S01]  /*6b80*/  LDL R28, [R1+0x44] ;  /* 0x00004400011c7983 */ /* 0x000f220000100800 */
[----:B------:R-:W-:Y:S01]  /*6b90*/  ISETP.GE.AND P3, PT, R204, UR4, PT ;  /* 0x00000004cc007c0c */ /* 0x000fe2000bf66270 */
[----:B------:R-:W-:Y:S01]  /*6ba0*/  IMAD.MOV.U32 R6, RZ, RZ, R0 ;  /* 0x000000ffff067224 */ /* 0x000fe200078e0000 */
[----:B------:R-:W-:Y:S01]  /*6bb0*/  ISETP.GE.AND P2, PT, R22, UR4, PT ;  /* 0x0000000416007c0c */ /* 0x000fe2000bf46270 */
[----:B-1----:R-:W-:Y:S02]  /*6bc0*/  IMAD.MOV.U32 R7, RZ, RZ, R3 ;  /* 0x000000ffff077224 */ /* 0x002fe400078e0003 */
[----:B---3--:R-:W-:Y:S01]  /*6bd0*/  IMAD.MOV.U32 R15, RZ, RZ, R5 ;  /* 0x000000ffff0f7224 */ /* 0x008fe200078e0005 */
[----:B------:R-:W-:-:S09]  /*6be0*/  CS2R R12, SRZ ;  /* 0x00000000000c7805 */ /* 0x000fd2000001ff00 */
[----:B------:R-:W-:Y:S01]  /*6bf0*/  @!P2 IMAD.WIDE R20, R22, 0x2, R6 ;  /* 0x000000021614a825 */ /* 0x000fe200078e0206 */
[----:B------:R-:W-:-:S04]  /*6c00*/  CS2R R6, SRZ ;  /* 0x0000000000067805 */ /* 0x000fc8000001ff00 */
[----:B------:R0:W5:Y:S01]  /*6c10*/  @!P2 LD.E.64 R10, desc[UR40][R20.64] ;  /* 0x00000028140aa980 */ /* 0x000162000c101b00 */
[-C--:B--2---:R-:W-:Y:S02]  /*6c20*/  @!P3 IADD3 R24, P0, R0, R32.reuse, RZ ;  /* 0x000000200018b210 */ /* 0x084fe40007f1e0ff */
[----:B----4-:R-:W-:Y:S01]  /*6c30*/  @!P3 IADD3 R4, P1, R14, R32, RZ ;  /* 0x000000200e04b210 */ /* 0x010fe20007f3e0ff */
[----:B------:R-:W-:-:S04]  /*6c40*/  @!P2 IMAD.WIDE R14, R22, 0x2, R14 ;  /* 0x00000002160ea825 */ /* 0x000fc800078e020e */
[--C-:B------:R-:W-:Y:S01]  /*6c50*/  @!P3 IMAD.X R25, R3, 0x1, R28.reuse, P0 ;  /* 0x000000010319b824 */ /* 0x100fe200000e061c */
[----:B------:R0:W5:Y:S01]  /*6c60*/  @!P2 LD.E.64 R8, desc[UR40][R14.64] ;  /* 0x000000280e08a980 */ /* 0x000162000c101b00 */
[----:B------:R-:W-:-:S03]  /*6c70*/  @!P3 IMAD.X R5, R5, 0x1, R28, P1 ;  /* 0x000000010505b824 */ /* 0x000fc600008e061c */
[----:B------:R0:W5:Y:S04]  /*6c80*/  @!P3 LD.E.64 R12, desc[UR40][R24.64] ;  /* 0x00000028180cb980 */ /* 0x000168000c101b00 */
[----:B------:R0:W5:Y:S02]  /*6c90*/  @!P3 LD.E.64 R6, desc[UR40][R4.64] ;  /* 0x000000280406b980 */ /* 0x000164000c101b00 */
.L_x_729:
[----:B------:R-:W-:Y:S05]  /*6ca0*/  BSYNC B1 ;  /* 0x0000000000017941 */ /* 0x000fea0003800000 */
.L_x_728:
[----:B------:R-:W2:Y:S01]  /*6cb0*/  S2R R33, SR_TID.X ;  /* 0x0000000000217919 */ /* 0x000ea20000002100 */
[----:B------:R-:W2:Y:S01]  /*6cc0*/  SYNCS.PHASECHK.TRANS64.TRYWAIT P0, [R19+URZ+0x22800], R26 ;  /* 0x0228001a130075a7 */ /* 0x000ea2000800017f */
[----:B-1----:R-:W-:Y:S01]  /*6cd0*/  LOP3.LUT R3, R31, 0x18, R16, 0xf8, !PT ;  /* 0x000000181f037812 */ /* 0x002fe200078ef810 */
[----:B------:R-:W-:Y:S01]  /*6ce0*/  IMAD R0, R73, -0x80, R27 ;  /* 0xffffff8049007824 */ /* 0x000fe200078e021b */
[----:B0-----:R-:W-:Y:S01]  /*6cf0*/  SHF.R.U32.HI R4, RZ, 0x3, R31 ;  /* 0x00000003ff047819 */ /* 0x001fe2000001161f */
[----:B-----5:R-:W-:Y:S01]  /*6d00*/  IMAD.MOV.U32 R15, RZ, RZ, R13 ;  /* 0x000000ffff0f7224 */ /* 0x020fe200078e000d */
[----:B------:R-:W-:Y:S01]  /*6d10*/  SHF.R.U64 R28, R10, 0x10, R11 ;  /* 0x000000100a1c7819 */ /* 0x000fe2000000120b */
[----:B----4-:R-:W-:Y:S01]  /*6d20*/  IMAD.MOV.U32 R14, RZ, RZ, R12 ;  /* 0x000000ffff0e7224 */ /* 0x010fe200078e000c */
[----:B------:R-:W-:Y:S01]  /*6d30*/  LOP3.LUT R27, R3, R4, RZ, 0x3c, !PT ;  /* 0x00000004031b7212 */ /* 0x000fe200078e3cff */
[----:B------:R-:W-:Y:S01]  /*6d40*/  IMAD.MOV.U32 R3, RZ, RZ, R10 ;  /* 0x000000ffff037224 */ /* 0x000fe200078e000a */
[--C-:B------:R-:W-:Y:S01]  /*6d50*/  SHF.R.U64 R21, R12, 0x10, R13.reuse ;  /* 0x000000100c157819 */ /* 0x100fe2000000120d */
[----:B------:R-:W-:Y:S01]  /*6d60*/  IMAD.MOV.U32 R10, RZ, RZ, R8 ;  /* 0x000000ffff0a7224 */ /* 0x000fe200078e0008 */
[----:B------:R-:W-:Y:S01]  /*6d70*/  SHF.R.U32.HI R24, RZ, 0x10, R13 ;  /* 0x00000010ff187819 */ /* 0x000fe2000001160d */
[----:B------:R-:W-:Y:S01]  /*6d80*/  IMAD.MOV.U32 R4, RZ, RZ, R11 ;  /* 0x000000ffff047224 */ /* 0x000fe200078e000b */
[----:B------:R-:W-:Y:S01]  /*6d90*/  SHF.R.U64 R13, R8, 0x10, R9 ;  /* 0x00000010080d7819 */ /* 0x000fe20000001209 */
[----:B------:R-:W-:Y:S01]  /*6da0*/  BSSY B1, `(.L_x_730) ;  /* 0x0000019000017945 */ /* 0x000fe20003800000 */
[----:B------:R-:W-:Y:S01]  /*6db0*/  SHF.R.U32.HI R25, RZ, 0x10, R11 ;  /* 0x00000010ff197819 */ /* 0x000fe2000001160b */
[--C-:B------:R-:W-:Y:S01]  /*6dc0*/  IMAD.MOV.U32 R11, RZ, RZ, R9.reuse ;  /* 0x000000ffff0b7224 */ /* 0x100fe200078e0009 */
[----:B------:R-:W-:Y:S01]  /*6dd0*/  VIMNMX R35, R0, 0x80, PT ;  /* 0x0000008000237848 */ /* 0x000fe20003fe0100 */
[----:B---3--:R-:W-:Y:S01]  /*6de0*/  IMAD.MOV.U32 R5, RZ, RZ, R6 ;  /* 0x000000ffff057224 */ /* 0x008fe200078e0006 */
[----:B------:R-:W-:Y:S01]  /*6df0*/  SHF.R.U32.HI R20, RZ, 0x10, R9 ;  /* 0x00000010ff147819 */ /* 0x000fe20000011609 */
[--C-:B------:R-:W-:Y:S01]  /*6e00*/  IMAD.MOV.U32 R9, RZ, RZ, R7.reuse ;  /* 0x000000ffff097224 */ /* 0x100fe200078e0007 */
[----:B------:R-:W-:-:S02]  /*6e10*/  SHF.R.U64 R12, R6, 0x10, R7 ;  /* 0x00000010060c7819 */ /* 0x000fc40000001207 */
[----:B------:R-:W-:Y:S02]  /*6e20*/  PRMT R28, R3, 0x5410, R28 ;  /* 0x00005410031c7816 */ /* 0x000fe4000000001c */
[----:B------:R-:W-:Y:S02]  /*6e30*/  LOP3.LUT P2, RZ, R30, 0x4, RZ, 0xc0, !PT ;  /* 0x000000041eff7812 */ /* 0x000fe4000784c0ff */
[----:B------:R-:W-:Y:S02]  /*6e40*/  SHF.R.U32.HI R6, RZ, 0x10, R7 ;  /* 0x00000010ff067819 */ /* 0x000fe40000011607 */
[----:B------:R-:W-:Y:S01]  /*6e50*/  ISETP.GE.AND P1, PT, R200, R35, PT ;  /* 0x00000023c800720c */ /* 0x000fe20003f26270 */
[----:B--2---:R-:W-:Y:S01]  /*6e60*/  VIADD R33, R33, 0xffffff80 ;  /* 0xffffff8021217836 */ /* 0x004fe20000000000 */
[----:B------:R-:W-:Y:S02]  /*6e70*/  PRMT R30, R14, 0x5410, R21 ;  /* 0x000054100e1e7816 */ /* 0x000fe40000000015 */
[----:B------:R-:W-:-:S02]  /*6e80*/  PRMT R3, R15, 0x5410, R24 ;  /* 0x000054100f037816 */ /* 0x000fc40000000018 */
[----:B------:R-:W-:Y:S02]  /*6e90*/  SHF.R.S32.HI R32, RZ, 0x1f, R33 ;  /* 0x0000001fff207819 */ /* 0x000fe40000011421 */
[----:B------:R-:W-:Y:S02]  /*6ea0*/  PRMT R31, R10, 0x5410, R13 ;  /* 0x000054100a1f7816 */ /* 0x000fe4000000000d */
[----:B------:R-:W-:-:S04]  /*6eb0*/  LEA.HI R32, R32, R33, RZ, 0x5 ;  /* 0x0000002120207211 */ /* 0x000fc800078f28ff */
[----:B------:R-:W-:-:S05]  /*6ec0*/  SHF.R.S32.HI R32, RZ, 0x5, R32 ;  /* 0x00000005ff207819 */ /* 0x000fca0000011420 */
[----:B------:R-:W-:Y:S01]  /*6ed0*/  IMAD R8, R32, 0x200, R27 ;  /* 0x0000020020087824 */ /* 0x000fe200078e021b */
[----:B------:R-:W-:-:S03]  /*6ee0*/  PRMT R27, R4, 0x5410, R25 ;  /* 0x00005410041b7816 */ /* 0x000fc60000000019 */
[----:B------:R-:W-:-:S04]  /*6ef0*/  IMAD R8, R8, 0x2, R19 ;  /* 0x0000000208087824 */ /* 0x000fc800078e0213 */
[C---:B------:R-:W-:Y:S02]  /*6f00*/  VIADD R4, R8.reuse, 0x18400 ;  /* 0x0001840008047836 */ /* 0x040fe40000000000 */
[----:B------:R-:W-:Y:S01]  /*6f10*/  VIADD R0, R8, 0x18440 ;  /* 0x0001844008007836 */ /* 0x000fe20000000000 */
[----:B------:R-:W-:Y:S06]  /*6f20*/  @!P0 BRA `(.L_x_731) ;  /* 0x00000110005c8947 */ /* 0x000fec0003800000 */
.L_x_951:
[----:B------:R-:W-:Y:S05]  /*6f30*/  BSYNC B1 ;  /* 0x0000000000017941 */ /* 0x000fea0003800000 */
.L_x_730:
[----:B------:R-:W-:Y:S01]  /*6f40*/  BSSY B1, `(.L_x_732) ;  /* 0x0000059000017945 */ /* 0x000fe20003800000 */
[----:B------:R-:W-:Y:S01]  /*6f50*/  PRMT R32, R11, 0x5410, R20 ;  /* 0x000054100b207816 */ /* 0x000fe20000000014 */
[----:B------:R-:W-:Y:S01]  /*6f60*/  @P2 VIADD R0, R4, 0xffffffc0 ;  /* 0xffffffc004002836 */ /* 0x000fe20000000000 */
[----:B------:R-:W-:Y:S02]  /*6f70*/  PRMT R33, R5, 0x5410, R12 ;  /* 0x0000541005217816 */ /* 0x000fe4000000000c */
[----:B------:R-:W-:Y:S01]  /*6f80*/  PRMT R34, R9, 0x5410, R6 ;  /* 0x0000541009227816 */ /* 0x000fe20000000006 */
[----:B------:R-:W-:Y:S06]  /*6f90*/  @P1 BRA `(.L_x_733) ;  /* 0x00000004004c1947 */ /* 0x000fec0003800000 */
[----:B------:R-:W1:Y:S01]  /*6fa0*/  LDC R5, c[0x0][0x3f4] ;  /* 0x0000fd00ff057b82 */ /* 0x000e620000000800 */
[----:B------:R-:W-:Y:S01]  /*6fb0*/  BSSY B2, `(.L_x_734) ;  /* 0x000002a000027945 */ /* 0x000fe20003800000 */
[-C--:B-1----:R-:W-:Y:S02]  /*6fc0*/  ISETP.GE.AND P0, PT, R22, R5.reuse, PT ;  /* 0x000000051600720c */ /* 0x082fe40003f06270 */
[----:B------:R-:W-:-:S11]  /*6fd0*/  ISETP.GE.AND P1, PT, R204, R5, PT ;  /* 0x00000005cc00720c */ /* 0x000fd60003f26270 */
[----:B------:R-:W-:Y:S05]  /*6fe0*/  @P0 BRA `(.L_x_735) ;  /* 0x0000000000980947 */ /* 0x000fea0003800000 */
[----:B------:R-:W1:Y:S01]  /*6ff0*/  LDS.128 R4, [R8+0x18400] ;  /* 0x0184000008047984 */ /* 0x000e620000000c00 */
[C---:B------:R-:W-:Y:S01]  /*7000*/  IMAD.U32 R15, R31.reuse, 0x10000, RZ ;  /* 0x000100001f0f7824 */ /* 0x040fe200078e00ff */
[C---:B------:R-:W-:Y:S01]  /*7010*/  LOP3.LUT R14, R28.reuse, 0xffff0000, RZ, 0xc0, !PT ;  /* 0xffff00001c0e7812 */ /* 0x040fe200078ec0ff */
[----:B------:R-:W-:Y:S01]  /*7020*/  IMAD.U32 R13, R28, 0x10000, RZ ;  /* 0x000100001c0d7824 */ /* 0x000fe200078e00ff */
[----:B------:R-:W-:Y:S01]  /*7030*/  LOP3.LUT R20, R31, 0xffff0000, RZ, 0xc0, !PT ;  /* 0xffff00001f147812 */ /* 0x000fe200078ec0ff */
[C---:B-1----:R-:W-:Y:S01]  /*7040*/  IMAD.U32 R9, R4.reuse, 0x10000, RZ ;  /* 0x0001000004097824 */ /* 0x042fe200078e00ff */
[----:B------:R-:W-:Y:S01]  /*7050*/  LOP3.LUT R4, R4, 0xffff0000, RZ, 0xc0, !PT ;  /* 0xffff000004047812 */ /* 0x000fe200078ec0ff */
[C---:B------:R-:W-:Y:S01]  /*7060*/  IMAD.U32 R10, R5.reuse, 0x10000, RZ ;  /* 0x00010000050a7824 */ /* 0x040fe200078e00ff */
[----:B------:R-:W-:Y:S01]  /*7070*/  LOP3.LUT R5, R5, 0xffff0000, RZ, 0xc0, !PT ;  /* 0xffff000005057812 */ /* 0x000fe200078ec0ff */
[----:B------:R-:W-:Y:S01]  /*7080*/  IMAD.U32 R12, R7, 0x10000, RZ ;  /* 0x00010000070c7824 */ /* 0x000fe200078e00ff */
[----:B------:R-:W-:Y:S01]  /*7090*/  SHF.L.U32 R11, R6, 0x10, RZ ;  /* 0x00000010060b7819 */ /* 0x000fe200000006ff */
[C---:B------:R-:W-:Y:S01]  /*70a0*/  FMUL.FTZ R24, R4.reuse, R15 ;  /* 0x0000000f04187220 */ /* 0x040fe20000410000 */
[-C--:B------:R-:W-:Y:S01]  /*70b0*/  FMUL.FTZ R4, R4, R13.reuse ;  /* 0x0000000d04047220 */ /* 0x080fe20000410000 */
[C---:B------:R-:W-:Y:S01]  /*70c0*/  FMUL.FTZ R21, R5.reuse, R20 ;  /* 0x0000001405157220 */ /* 0x040fe20000410000 */
[-C--:B------:R-:W-:Y:S01]  /*70d0*/  FMUL.FTZ R25, R5, R14.reuse ;  /* 0x0000000e05197220 */ /* 0x080fe20000410000 */
[C---:B------:R-:W-:Y:S01]  /*70e0*/  FFMA.FTZ R24, R9.reuse, R13, -R24 ;  /* 0x0000000d09187223 */ /* 0x040fe20000010818 */
[----:B------:R-:W-:Y:S01]  /*70f0*/  LOP3.LUT R6, R6, 0xffff0000, RZ, 0xc0, !PT ;  /* 0xffff000006067812 */ /* 0x000fe200078ec0ff */
[----:B------:R-:W-:Y:S01]  /*7100*/  FFMA.FTZ R15, R9, R15, R4 ;  /* 0x0000000f090f7223 */ /* 0x000fe20000010004 */
[----:B------:R-:W-:Y:S01]  /*7110*/  LOP3.LUT R7, R7, 0xffff0000, RZ, 0xc0, !PT ;  /* 0xffff000007077812 */ /* 0x000fe200078ec0ff */
[C---:B------:R-:W-:Y:S01]  /*7120*/  IMAD.U32 R9, R32.reuse, 0x10000, RZ ;  /* 0x0001000020097824 */ /* 0x040fe200078e00ff */
[----:B------:R-:W-:Y:S01]  /*7130*/  LOP3.LUT R13, R32, 0xffff0000, RZ, 0xc0, !PT ;  /* 0xffff0000200d7812 */ /* 0x000fe200078ec0ff */
[C---:B------:R-:W-:Y:S01]  /*7140*/  IMAD.U32 R4, R27.reuse, 0x10000, RZ ;  /* 0x000100001b047824 */ /* 0x040fe200078e00ff */
[----:B------:R-:W-:Y:S01]  /*7150*/  LOP3.LUT R5, R27, 0xffff0000, RZ, 0xc0, !PT ;  /* 0xffff00001b057812 */ /* 0x000fe200078ec0ff */
[C---:B------:R-:W-:Y:S01]  /*7160*/  FFMA.FTZ R21, R10.reuse, R14, -R21 ;  /* 0x0000000e0a157223 */ /* 0x040fe20000010815 */
[----:B------:R-:W-:Y:S01]  /*7170*/  FFMA.FTZ R10, R10, R20, R25 ;  /* 0x000000140a0a7223 */ /* 0x000fe20000010019 */
[C---:B------:R-:W-:Y:S01]  /*7180*/  FMUL.FTZ R14, R6.reuse, R9 ;  /* 0x00000009060e7220 */ /* 0x040fe20000410000 */
[-C--:B------:R-:W-:Y:S01]  /*7190*/  FMUL.FTZ R20, R6, R4.reuse ;  /* 0x0000000406147220 */ /* 0x080fe20000410000 */
[C---:B------:R-:W-:Y:S01]  /*71a0*/  FMUL.FTZ R25, R7.reuse, R13 ;  /* 0x0000000d07197220 */ /* 0x040fe20000410000 */
[----:B0-----:R-:W-:Y:S01]  /*71b0*/  FMUL.FTZ R26, R7, R5 ;  /* 0x00000005071a7220 */ /* 0x001fe20000410000 */
[C---:B------:R-:W-:Y:S01]  /*71c0*/  FFMA.FTZ R6, R11.reuse, R4, -R14 ;  /* 0x000000040b067223 */ /* 0x040fe2000001080e */
[----:B------:R-:W-:Y:S01]  /*71d0*/  FFMA.FTZ R9, R11, R9, R20 ;  /* 0x000000090b097223 */ /* 0x000fe20000010014 */
[C---:B------:R-:W-:Y:S01]  /*71e0*/  FFMA.FTZ R7, R12.reuse, R5, -R25 ;  /* 0x000000050c077223 */ /* 0x040fe20000010819 */
[----:B------:R-:W-:Y:S01]  /*71f0*/  FFMA.FTZ R26, R12, R13, R26 ;  /* 0x0000000d0c1a7223 */ /* 0x000fe2000001001a */
[----:B------:R-:W-:-:S02]  /*7200*/  F2FP.BF16.F32.PACK_AB R4, R15, R24 ;  /* 0x000000180f04723e */ /* 0x000fc400000010ff */
[----:B------:R-:W-:Y:S02]  /*7210*/  F2FP.BF16.F32.PACK_AB R5, R10, R21 ;  /* 0x000000150a05723e */ /* 0x000fe400000010ff */
[----:B------:R-:W-:Y:S02]  /*7220*/  F2FP.BF16.F32.PACK_AB R6, R9, R6 ;  /* 0x000000060906723e */ /* 0x000fe400000010ff */
[----:B------:R-:W-:-:S05]  /*7230*/  F2FP.BF16.F32.PACK_AB R7, R26, R7 ;  /* 0x000000071a07723e */ /* 0x000fca00000010ff */
[----:B------:R1:W-:Y:S02]  /*7240*/  STS.128 [R8+0x18400], R4 ;  /* 0x0184000408007388 */ /* 0x0003e40000000c00 */
.L_x_735:
[----:B------:R-:W-:Y:S05]  /*7250*/  BSYNC B2 ;  /* 0x0000000000027941 */ /* 0x000fea0003800000 */
.L_x_734:
[----:B------:R-:W-:Y:S05]  /*7260*/  @P1 BRA `(.L_x_733) ;  /* 0x0000000000981947 */ /* 0x000fea0003800000 */
[----:B-1----:R-:W1:Y:S01]  /*7270*/  LDS.128 R4, [R0] ;  /* 0x0000000000047984 */ /* 0x002e620000000c00 */
        /* <DEDUP_REMOVED lines=8> */
[C---:B------:R-:W-:Y:S01]  /*7300*/  IMAD.U32 R11, R6.reuse, 0x10000, RZ ;  /* 0x00010000060b7824 */ /* 0x040fe200078e00ff */
[----:B------:R-:W-:Y:S01]  /*7310*/  LOP3.LUT R6, R6, 0xffff0000, RZ, 0xc0, !PT ;  /* 0xffff000006067812 */ /* 0x000fe200078ec0ff */
[C---:B------:R-:W-:Y:S01]  /*7320*/  FMUL.FTZ R24, R4.reuse, R15 ;  /* 0x0000000f04187220 */ /* 0x040fe20000410000 */
[----:B------:R-:W-:Y:S01]  /*7330*/  FMUL.FTZ R4, R4, R13 ;  /* 0x0000000d04047220 */ /* 0x000fe20000410000 */
[----:B------:R-:W-:-:S02]  /*7340*/  IMAD.U32 R12, R7, 0x10000, RZ ;  /* 0x00010000070c7824 */ /* 0x000fc400078e00ff */
[----:B------:R-:W-:Y:S01]  /*7350*/  FMUL.FTZ R21, R5, R20 ;  /* 0x0000001405157220 */ /* 0x000fe20000410000 */
[----:B------:R-:W-:Y:S01]  /*7360*/  FFMA.FTZ R24, R9, R13, -R24 ;  /* 0x0000000d09187223 */ /* 0x000fe20000010818 */
[-C--:B------:R-:W-:Y:S01]  /*7370*/  FMUL.FTZ R25, R5, R14.reuse ;  /* 0x0000000e05197220 */ /* 0x080fe20000410000 */
[----:B------:R-:W-:Y:S01]  /*7380*/  LOP3.LUT R7, R7, 0xffff0000, RZ, 0xc0, !PT ;  /* 0xffff000007077812 */ /* 0x000fe200078ec0ff */
[----:B------:R-:W-:Y:S01]  /*7390*/  FFMA.FTZ R15, R9, R15, R4 ;  /* 0x0000000f090f7223 */ /* 0x000fe20000010004 */
[C---:B------:R-:W-:Y:S01]  /*73a0*/  LOP3.LUT R13, R34.reuse, 0xffff0000, RZ, 0xc0, !PT ;  /* 0xffff0000220d7812 */ /* 0x040fe200078ec0ff */
[----:B------:R-:W-:Y:S01]  /*73b0*/  IMAD.U32 R9, R34, 0x10000, RZ ;  /* 0x0001000022097824 */ /* 0x000fe200078e00ff */
[C---:B------:R-:W-:Y:S01]  /*73c0*/  LOP3.LUT R5, R3.reuse, 0xffff0000, RZ, 0xc0, !PT ;  /* 0xffff000003057812 */ /* 0x040fe200078ec0ff */
[----:B------:R-:W-:Y:S02]  /*73d0*/  IMAD.U32 R4, R3, 0x10000, RZ ;  /* 0x0001000003047824 */ /* 0x000fe400078e00ff */
        /* <DEDUP_REMOVED lines=14> */
[----:B------:R2:W-:Y:S02]  /*74c0*/  STS.128 [R0], R4 ;  /* 0x0000000400007388 */ /* 0x0005e40000000c00 */
.L_x_733:
[----:B------:R-:W-:Y:S05]  /*74d0*/  BSYNC B1 ;  /* 0x0000000000017941 */ /* 0x000fea0003800000 */
.L_x_732:
[----:B-12---:R-:W-:-:S05]  /*74e0*/  VIADD R4, R200, 0x40 ;  /* 0x00000040c8047836 */ /* 0x006fca0000000000 */
[----:B------:R-:W-:-:S13]  /*74f0*/  ISETP.GE.AND P0, PT, R4, R35, PT ;  /* 0x000000230400720c */ /* 0x000fda0003f06270 */
[----:B------:R-:W-:Y:S05]  /*7500*/  @P0 BRA `(.L_x_736) ;  /* 0x0000001400380947 */ /* 0x000fea0003800000 */
[----:B------:R-:W1:Y:S01]  /*7510*/  LDC R5, c[0x0][0x3f4] ;  /* 0x0000fd00ff057b82 */ /* 0x000e620000000800 */
[----:B------:R-:W-:Y:S01]  /*7520*/  BSSY B1, `(.L_x_737) ;  /* 0x000002a000017945 */ /* 0x000fe20003800000 */
[-C--:B-1----:R-:W-:Y:S02]  /*7530*/  ISETP.GE.AND P0, PT, R22, R5.reuse, PT ;  /* 0x000000051600720c */ /* 0x082fe40003f06270 */
[----:B------:R-:W-:-:S11]  /*7540*/  ISETP.GE.AND P1, PT, R204, R5, PT ;  /* 0x00000005cc00720c */ /* 0x000fd60003f26270 */
[----:B------:R-:W-:Y:S05]  /*7550*/  @P0 BRA `(.L_x_738) ;  /* 0x0000000000980947 */ /* 0x000fea0003800000 */
[----:B------:R-:W1:Y:S01]  /*7560*/  LDS.128 R4, [R8+0x1a400] ;  /* 0x01a4000008047984 */ /* 0x000e620000000c00 */
[C---:B------:R-:W-:Y:S01]  /*7570*/  IMAD.U32 R21, R31.reuse, 0x10000, RZ ;  /* 0x000100001f157824 */ /* 0x040fe200078e00ff */
[----:B0-----:R-:W-:Y:S01]  /*7580*/  LOP3.LUT R26, R31, 0xffff0000, RZ, 0xc0, !PT ;  /* 0xffff00001f1a7812 */ /* 0x001fe200078ec0ff */
[C---:B------:R-:W-:Y:S01]  /*7590*/  IMAD.U32 R15, R28.reuse, 0x10000, RZ ;  /* 0x000100001c0f7824 */ /* 0x040fe200078e00ff */
[----:B------:R-:W-:Y:S01]  /*75a0*/  LOP3.LUT R28, R28, 0xffff0000, RZ, 0xc0, !PT ;  /* 0xffff00001c1c7812 */ /* 0x000fe200078ec0ff */
[C---:B------:R-:W-:Y:S01]  /*75b0*/  IMAD.U32 R25, R32.reuse, 0x10000, RZ ;  /* 0x0001000020197824 */ /* 0x040fe200078e00ff */
[----:B------:R-:W-:Y:S02]  /*75c0*/  LOP3.LUT R32, R32, 0xffff0000, RZ, 0xc0, !PT ;  /* 0xffff000020207812 */ /* 0x000fe400078ec0ff */
[----:B------:R-:W-:Y:S01]  /*75d0*/  LOP3.LUT R24, R27, 0xffff0000, RZ, 0xc0, !PT ;  /* 0xffff00001b187812 */ /* 0x000fe200078ec0ff */
[C---:B-1----:R-:W-:Y:S01]  /*75e0*/  IMAD.U32 R9, R4.reuse, 0x10000, RZ ;  /* 0x0001000004097824 */ /* 0x042fe200078e00ff */
[----:B------:R-:W-:Y:S01]  /*75f0*/  LOP3.LUT R4, R4, 0xffff0000, RZ, 0xc0, !PT ;  /* 0xffff000004047812 */ /* 0x000fe200078ec0ff */
[C---:B------:R-:W-:Y:S01]  /*7600*/  IMAD.U32 R10, R5.reuse, 0x10000, RZ ;  /* 0x00010000050a7824 */ /* 0x040fe200078e00ff */
[----:B------:R-:W-:Y:S01]  /*7610*/  LOP3.LUT R5, R5, 0xffff0000, RZ, 0xc0, !PT ;  /* 0xffff000005057812 */ /* 0x000fe200078ec0ff */
[C---:B------:R-:W-:Y:S01]  /*7620*/  IMAD.U32 R11, R6.reuse, 0x10000, RZ ;  /* 0x00010000060b7824 */ /* 0x040fe200078e00ff */
[----:B------:R-:W-:Y:S01]  /*7630*/  LOP3.LUT R6, R6, 0xffff0000, RZ, 0xc0, !PT ;  /* 0xffff000006067812 */ /* 0x000fe200078ec0ff */
[-C--:B------:R-:W-:Y:S01]  /*7640*/  FMUL.FTZ R14, R21, R4.reuse ;  /* 0x00000004150e7220 */ /* 0x080fe20000410000 */
[----:B------:R-:W-:Y:S01]  /*7650*/  FMUL.FTZ R20, R15, R4 ;  /* 0x000000040f147220 */ /* 0x000fe20000410000 */
[C---:B------:R-:W-:Y:S01]  /*7660*/  IMAD.U32 R12, R7.reuse, 0x10000, RZ ;  /* 0x00010000070c7824 */ /* 0x040fe200078e00ff */
[----:B------:R-:W-:Y:S01]  /*7670*/  LOP3.LUT R7, R7, 0xffff0000, RZ, 0xc0, !PT ;  /* 0xffff000007077812 */ /* 0x000fe200078ec0ff */
[----:B------:R-:W-:Y:S01]  /*7680*/  FMUL.FTZ R13, R26, R5 ;  /* 0x000000051a0d7220 */ /* 0x000fe20000410000 */
[-C--:B------:R-:W-:Y:S01]  /*7690*/  FFMA.FTZ R4, R15, R9.reuse, -R14 ;  /* 0x000000090f047223 */ /* 0x080fe2000001080e */
[----:B------:R-:W-:Y:S01]  /*76a0*/  FFMA.FTZ R9, R21, R9, R20 ;  /* 0x0000000915097223 */ /* 0x000fe20000010014 */
[----:B------:R-:W-:Y:S01]  /*76b0*/  FMUL.FTZ R15, R28, R5 ;  /* 0x000000051c0f7220 */ /* 0x000fe20000410000 */
[----:B------:R-:W-:-:S02]  /*76c0*/  IMAD.U32 R21, R27, 0x10000, RZ ;  /* 0x000100001b157824 */ /* 0x000fc400078e00ff */
[----:B------:R-:W-:Y:S01]  /*76d0*/  FFMA.FTZ R5, R28, R10, -R13 ;  /* 0x0000000a1c057223 */ /* 0x000fe2000001080d */
[----:B------:R-:W-:Y:S01]  /*76e0*/  FMUL.FTZ R14, R25, R6 ;  /* 0x00000006190e7220 */ /* 0x000fe20000410000 */
[----:B------:R-:W-:Y:S01]  /*76f0*/  FFMA.FTZ R10, R26, R10, R15 ;  /* 0x0000000a1a0a7223 */ /* 0x000fe2000001000f */
[-C--:B------:R-:W-:Y:S01]  /*7700*/  FMUL.FTZ R13, R32, R7.reuse ;  /* 0x00000007200d7220 */ /* 0x080fe20000410000 */
[C---:B------:R-:W-:Y:S01]  /*7710*/  FMUL.FTZ R20, R21.reuse, R6 ;  /* 0x0000000615147220 */ /* 0x040fe20000410000 */
[C---:B------:R-:W-:Y:S01]  /*7720*/  FMUL.FTZ R15, R24.reuse, R7 ;  /* 0x00000007180f7220 */ /* 0x040fe20000410000 */
[-C--:B------:R-:W-:Y:S01]  /*7730*/  FFMA.FTZ R6, R21, R11.reuse, -R14 ;  /* 0x0000000b15067223 */ /* 0x080fe2000001080e */
[-C--:B------:R-:W-:Y:S01]  /*7740*/  FFMA.FTZ R7, R24, R12.reuse, -R13 ;  /* 0x0000000c18077223 */ /* 0x080fe2000001080d */
[----:B------:R-:W-:Y:S01]  /*7750*/  FFMA.FTZ R11, R25, R11, R20 ;  /* 0x0000000b190b7223 */ /* 0x000fe20000010014 */
[----:B------:R-:W-:Y:S01]  /*7760*/  FFMA.FTZ R12, R32, R12, R15 ;  /* 0x0000000c200c7223 */ /* 0x000fe2000001000f */
[----:B------:R-:W-:-:S02]  /*7770*/  F2FP.BF16.F32.PACK_AB R4, R9, R4 ;  /* 0x000000040904723e */ /* 0x000fc400000010ff */
[----:B------:R-:W-:Y:S02]  /*7780*/  F2FP.BF16.F32.PACK_AB R5, R10, R5 ;  /* 0x000000050a05723e */ /* 0x000fe400000010ff */
[----:B------:R-:W-:Y:S02]  /*7790*/  F2FP.BF16.F32.PACK_AB R6, R11, R6 ;  /* 0x000000060b06723e */ /* 0x000fe400000010ff */
[----:B------:R-:W-:-:S05]  /*77a0*/  F2FP.BF16.F32.PACK_AB R7, R12, R7 ;  /* 0x000000070c07723e */ /* 0x000fca00000010ff */
[----:B------:R1:W-:Y:S02]  /*77b0*/  STS.128 [R8+0x1a400], R4 ;  /* 0x01a4000408007388 */ /* 0x0003e40000000c00 */
.L_x_738:
[----:B------:R-:W-:Y:S05]  /*77c0*/  BSYNC B1 ;  /* 0x0000000000017941 */ /* 0x000fea0003800000 */
.L_x_737:
[----:B------:R-:W-:Y:S05]  /*77d0*/  @P1 BRA `(.L_x_736) ;  /* 0x0000001000841947 */ /* 0x000fea0003800000 */
[----:B-1----:R-:W1:Y:S01]  /*77e0*/  LDS.128 R4, [R0+0x2000] ;  /* 0x0020000000047984 */ /* 0x002e620000000c00 */
[C---:B------:R-:W-:Y:S01]  /*77f0*/  IMAD.U32 R14, R30.reuse, 0x10000, RZ ;  /* 0x000100001e0e7824 */ /* 0x040fe200078e00ff */
[----:B------:R-:W-:Y:S01]  /*7800*/  LOP3.LUT R21, R30, 0xffff0000, RZ, 0xc0, !PT ;  /* 0xffff00001e157812 */ /* 0x000fe200078ec0ff */
[C---:B------:R-:W-:Y:S01]  /*7810*/  IMAD.U32 R20, R33.reuse, 0x10000, RZ ;  /* 0x0001000021147824 */ /* 0x040fe200078e00ff */
[----:B------:R-:W-:Y:S02]  /*7820*/  LOP3.LUT R33, R33, 0xffff0000, RZ, 0xc0, !PT ;  /* 0xffff000021217812 */ /* 0x000fe400078ec0ff */
[----:B------:R-:W-:Y:S01]  /*7830*/  SHF.L.U32 R24, R34, 0x10, RZ ;  /* 0x0000001022187819 */ /* 0x000fe200000006ff */
        /* <DEDUP_REMOVED lines=8> */
[----:B------:R-:W-:Y:S01]  /*78c0*/  FMUL.FTZ R12, R33, R5 ;  /* 0x00000005210c7220 */ /* 0x000fe20000410000 */
[----:B------:R-:W-:-:S02]  /*78d0*/  IMAD.U32 R11, R7, 0x10000, RZ ;  /* 0x00010000070b7824 */ /* 0x000fc400078e00ff */
[-C--:B------:R-:W-:Y:S01]  /*78e0*/  FFMA.FTZ R4, R14, R8.reuse, -R13 ;  /* 0x000000080e047223 */ /* 0x080fe2000001080d */
[----:B------:R-:W-:Y:S01]  /*78f0*/  FFMA.FTZ R15, R20, R8, R15 ;  /* 0x00000008140f7223 */ /* 0x000fe2000001000f */
[C---:B------:R-:W-:Y:S01]  /*7900*/  FMUL.FTZ R8, R21.reuse, R5 ;  /* 0x0000000515087220 */ /* 0x040fe20000410000 */
[-C--:B------:R-:W-:Y:S01]  /*7910*/  FFMA.FTZ R5, R21, R9.reuse, -R12 ;  /* 0x0000000915057223 */ /* 0x080fe2000001080c */
[----:B------:R-:W-:Y:S01]  /*7920*/  LOP3.LUT R7, R7, 0xffff0000, RZ, 0xc0, !PT ;  /* 0xffff000007077812 */ /* 0x000fe200078ec0ff */
[----:B------:R-:W-:Y:S01]  /*7930*/  IMAD.U32 R20, R3, 0x10000, RZ ;  /* 0x0001000003147824 */ /* 0x000fe200078e00ff */
[----:B------:R-:W-:Y:S01]  /*7940*/  LOP3.LUT R21, R34, 0xffff0000, RZ, 0xc0, !PT ;  /* 0xffff000022157812 */ /* 0x000fe200078ec0ff */
[----:B------:R-:W-:Y:S01]  /*7950*/  FFMA.FTZ R8, R33, R9, R8 ;  /* 0x0000000921087223 */ /* 0x000fe20000010008 */
[----:B------:R-:W-:Y:S01]  /*7960*/  LOP3.LUT R13, R3, 0xffff0000, RZ, 0xc0, !PT ;  /* 0xffff0000030d7812 */ /* 0x000fe200078ec0ff */
[-C--:B------:R-:W-:Y:S01]  /*7970*/  FMUL.FTZ R3, R24, R6.reuse ;  /* 0x0000000618037220 */ /* 0x080fe20000410000 */
[C---:B------:R-:W-:Y:S01]  /*7980*/  FMUL.FTZ R9, R20.reuse, R6 ;  /* 0x0000000614097220 */ /* 0x040fe20000410000 */
[-C--:B------:R-:W-:Y:S01]  /*7990*/  FMUL.FTZ R12, R21, R7.reuse ;  /* 0x00000007150c7220 */ /* 0x080fe20000410000 */
[----:B------:R-:W-:Y:S01]  /*79a0*/  F2FP.BF16.F32.PACK_AB R4, R15, R4 ;  /* 0x000000040f04723e */ /* 0x000fe200000010ff */
[C---:B------:R-:W-:Y:S01]  /*79b0*/  FMUL.FTZ R14, R13.reuse, R7 ;  /* 0x000000070d0e7220 */ /* 0x040fe20000410000 */
[-C--:B------:R-:W-:Y:S01]  /*79c0*/  FFMA.FTZ R3, R20, R10.reuse, -R3 ;  /* 0x0000000a14037223 */ /* 0x080fe20000010803 */
[----:B------:R-:W-:Y:S01]  /*79d0*/  FFMA.FTZ R6, R24, R10, R9 ;  /* 0x0000000a18067223 */ /* 0x000fe20000010009 */
[-C--:B------:R-:W-:Y:S01]  /*79e0*/  FFMA.FTZ R7, R13, R11.reuse, -R12 ;  /* 0x0000000b0d077223 */ /* 0x080fe2000001080c */
[----:B------:R-:W-:Y:S01]  /*79f0*/  FFMA.FTZ R14, R21, R11, R14 ;  /* 0x0000000b150e7223 */ /* 0x000fe2000001000e */
[----:B------:R-:W-:-:S02]  /*7a00*/  F2FP.BF16.F32.PACK_AB R5, R8, R5 ;  /* 0x000000050805723e */ /* 0x000fc400000010ff */
[----:B------:R-:W-:Y:S02]  /*7a10*/  F2FP.BF16.F32.PACK_AB R6, R6, R3 ;  /* 0x000000030606723e */ /* 0x000fe400000010ff */
[----:B------:R-:W-:-:S05]  /*7a20*/  F2FP.BF16.F32.PACK_AB R7, R14, R7 ;  /* 0x000000070e07723e */ /* 0x000fca00000010ff */
[----:B------:R2:W-:Y:S01]  /*7a30*/  STS.128 [R0+0x2000], R4 ;  /* 0x0020000400007388 */ /* 0x0005e20000000c00 */
[----:B------:R-:W-:Y:S05]  /*7a40*/  BRA `(.L_x_736) ;  /* 0x0000000c00e87947 */ /* 0x000fea0003800000 */
.L_x_726:
[----:B------:R-:W-:-:S03]  /*7a50*/  UMOV UR4, 0xffffffff ;  /* 0xffffffff00047882 */ /* 0x000fc60000000000 */
[----:B------:R-:W-:Y:S05]  /*7a60*/  BRA.DIV UR4, `(.L_x_739) ;  /* 0x0000010604a07947 */ /* 0x000fea000b800000 */
[----:B------:R0:W1:Y:S04]  /*7a70*/  SHFL.IDX PT, R0, R25, RZ, 0x1c1f ;  /* 0x001c1fff19007589 */ /* 0x00006800000e0000 */
[----:B------:R0:W2:Y:S04]  /*7a80*/  SHFL.IDX PT, R3, R24, RZ, 0x1c1f ;  /* 0x001c1fff18037589 */ /* 0x0000a800000e0000 */
[----:B------:R0:W3:Y:S04]  /*7a90*/  SHFL.IDX PT, R20, R28, RZ, 0x1c1f ;  /* 0x001c1fff1c147589 */ /* 0x0000e800000e0000 */
[----:B------:R0:W4:Y:S02]  /*7aa0*/  SHFL.IDX PT, R14, R26, RZ, 0x1c1f ;  /* 0x001c1fff1a0e7589 */ /* 0x00012400000e0000 */
.L_x_957:
[----:B------:R-:W5:Y:S01]  /*7ab0*/  LDL R6, [R1+0x30] ;  /* 0x0000300001067983 */ /* 0x000f620000100800 */
[----:B------:R-:W-:Y:S01]  /*7ac0*/  ULDC UR4, c[0x0][0x448] ;  /* 0x0001120000047ab9 */ /* 0x000fe20000000800 */
[----:B------:R-:W0:Y:S01]  /*7ad0*/  LDC R47, c[0x0][0x3f4] ;  /* 0x0000fd00ff2f7b82 */ /* 0x000e220000000800 */
[----:B------:R-:W-:Y:S01]  /*7ae0*/  IMAD R27, R27, UR4, RZ ;  /* 0x000000041b1b7c24 */ /* 0x000fe2000f8e02ff */
[----:B------:R-:W-:Y:S01]  /*7af0*/  BSSY B1, `(.L_x_740) ;  /* 0x0000017000017945 */ /* 0x000fe20003800000 */
[----:B------:R-:W-:Y:S02]  /*7b00*/  CS2R R10, SRZ ;  /* 0x00000000000a7805 */ /* 0x000fe4000001ff00 */
[----:B------:R-:W-:Y:S02]  /*7b10*/  CS2R R8, SRZ ;  /* 0x0000000000087805 */ /* 0x000fe4000001ff00 */
[----:B------:R-:W-:Y:S02]  /*7b20*/  ISETP.GE.AND P0, PT, R4, R27, PT ;  /* 0x0000001b0400720c */ /* 0x000fe40003f06270 */
[----:B-----5:R-:W-:-:S04]  /*7b30*/  LEA.HI R5, R6, R6, RZ, 0x1 ;  /* 0x0000000606057211 */ /* 0x020fc800078f08ff */
[----:B------:R-:W-:-:S05]  /*7b40*/  LOP3.LUT R5, R5, 0xfffffffe, RZ, 0xc0, !PT ;  /* 0xfffffffe05057812 */ /* 0x000fca00078ec0ff */
[----:B0-----:R-:W-:Y:S01]  /*7b50*/  IMAD.IADD R24, R6, 0x1, -R5 ;  /* 0x0000000106187824 */ /* 0x001fe200078e0a05 */
[----:B------:R-:W-:Y:S02]  /*7b60*/  CS2R R6, SRZ ;  /* 0x0000000000067805 */ /* 0x000fe4000001ff00 */
[----:B------:R-:W-:Y:S02]  /*7b70*/  CS2R R4, SRZ ;  /* 0x0000000000047805 */ /* 0x000fe4000001ff00 */
[----:B------:R-:W-:Y:S01]  /*7b80*/  SHF.L.U32 R24, R24, 0x1f, RZ ;  /* 0x0000001f18187819 */ /* 0x000fe200000006ff */
[----:B------:R-:W-:Y:S06]  /*7b90*/  @P0 BRA `(.L_x_741) ;  /* 0x0000000000300947 */ /* 0x000fec0003800000 */
[----:B------:R-:W-:Y:S01]  /*7ba0*/  ULDC UR4, c[0x0][0x3f4] ;  /* 0x0000fd0000047ab9 */ /* 0x000fe20000000800 */
[C---:B------:R-:W-:Y:S01]  /*7bb0*/  IMAD.SHL.U32 R15, R16.reuse, 0x2, RZ ;  /* 0x00000002100f7824 */ /* 0x040fe200078e00ff */
[C---:B------:R-:W-:Y:S02]  /*7bc0*/  ISETP.GE.AND P2, PT, R16.reuse, UR4, PT ;  /* 0x0000000410007c0c */ /* 0x040fe4000bf46270 */
[----:B------:R-:W-:Y:S02]  /*7bd0*/  SHF.L.U64.HI R7, R16, 0x1, R17 ;  /* 0x0000000110077819 */ /* 0x000fe40000010211 */
[-C--:B--2---:R-:W-:Y:S02]  /*7be0*/  IADD3 R12, P0, R3, R15.reuse, RZ ;  /* 0x0000000f030c7210 */ /* 0x084fe40007f1e0ff */
[----:B----4-:R-:W-:-:S03]  /*7bf0*/  IADD3 R14, P1, R14, R15, RZ ;  /* 0x0000000f0e0e7210 */ /* 0x010fc60007f3e0ff */
[--C-:B-1----:R-:W-:Y:S02]  /*7c00*/  IMAD.X R13, R0, 0x1, R7.reuse, P0 ;  /* 0x00000001000d7824 */ /* 0x102fe400000e0607 */
[----:B---3--:R-:W-:Y:S01]  /*7c10*/  IMAD.X R15, R20, 0x1, R7, P1 ;  /* 0x00000001140f7824 */ /* 0x008fe200008e0607 */
[----:B------:R-:W-:Y:S01]  /*7c20*/  CS2R R6, SRZ ;  /* 0x0000000000067805 */ /* 0x000fe2000001ff00 */
[----:B------:R-:W-:Y:S06]  /*7c30*/  @P2 BRA `(.L_x_741) ;  /* 0x0000000000082947 */ /* 0x000fec0003800000 */
[----:B------:R0:W5:Y:S04]  /*7c40*/  LD.E.128 R8, desc[UR40][R12.64] ;  /* 0x000000280c087980 */ /* 0x000168000c101d00 */
[----:B------:R0:W5:Y:S02]  /*7c50*/  LD.E.128 R4, desc[UR40][R14.64] ;  /* 0x000000280e047980 */ /* 0x000164000c101d00 */
.L_x_741:
[----:B------:R-:W-:Y:S05]  /*7c60*/  BSYNC B1 ;  /* 0x0000000000017941 */ /* 0x000fea0003800000 */
.L_x_740:
[----:B------:R-:W4:Y:S01]  /*7c70*/  SYNCS.PHASECHK.TRANS64.TRYWAIT P1, [R19+URZ+0x22800], R24 ;  /* 0x02280018130075a7 */ /* 0x000f22000802017f */
[----:B-1----:R-:W-:Y:S01]  /*7c80*/  IMAD R0, R73, -0x80, R27 ;  /* 0xffffff8049007824 */ /* 0x002fe200078e021b */
[--C-:B-----5:R-:W-:Y:S01]  /*7c90*/  SHF.R.U64 R25, R8, 0x10, R9.reuse ;  /* 0x0000001008197819 */ /* 0x120fe20000001209 */
[--C-:B0-----:R-:W-:Y:S01]  /*7ca0*/  IMAD.MOV.U32 R15, RZ, RZ, R9.reuse ;  /* 0x000000ffff0f7224 */ /* 0x101fe200078e0009 */
[----:B------:R-:W-:Y:S01]  /*7cb0*/  SHF.R.U32.HI R26, RZ, 0x10, R9 ;  /* 0x00000010ff1a7819 */ /* 0x000fe20000011609 */
[----:B--2---:R-:W-:Y:S01]  /*7cc0*/  IMAD.MOV.U32 R3, RZ, RZ, R10 ;  /* 0x000000ffff037224 */ /* 0x004fe200078e000a */
[--C-:B---3--:R-:W-:Y:S01]  /*7cd0*/  SHF.R.U64 R20, R10, 0x10, R11.reuse ;  /* 0x000000100a147819 */ /* 0x108fe2000000120b */
[----:B----4-:R-:W-:Y:S01]  /*7ce0*/  IMAD.MOV.U32 R14, RZ, RZ, R8 ;  /* 0x000000ffff0e7224 */ /* 0x010fe200078e0008 */
[--C-:B------:R-:W-:Y:S01]  /*7cf0*/  SHF.R.U32.HI R10, RZ, 0x10, R11.reuse ;  /* 0x00000010ff0a7819 */ /* 0x100fe2000001160b */
[----:B------:R-:W-:Y:S01]  /*7d00*/  IMAD.MOV.U32 R9, RZ, RZ, R11 ;  /* 0x000000ffff097224 */ /* 0x000fe200078e000b */
[--C-:B------:R-:W-:Y:S01]  /*7d10*/  SHF.R.U64 R21, R4, 0x10, R5.reuse ;  /* 0x0000001004157819 */ /* 0x100fe20000001205 */
[----:B------:R-:W-:Y:S01]  /*7d20*/  IMAD.MOV.U32 R8, RZ, RZ, R4 ;  /* 0x000000ffff087224 */ /* 0x000fe200078e0004 */
[--C-:B------:R-:W-:Y:S01]  /*7d30*/  SHF.R.U32.HI R11, RZ, 0x10, R5.reuse ;  /* 0x00000010ff0b7819 */ /* 0x100fe20000011605 */
[----:B------:R-:W-:Y:S01]  /*7d40*/  IMAD.MOV.U32 R12, RZ, RZ, R5 ;  /* 0x000000ffff0c7224 */ /* 0x000fe200078e0005 */
[----:B------:R-:W-:Y:S01]  /*7d50*/  ISETP.GE.AND P0, PT, R16, R47, PT ;  /* 0x0000002f1000720c */ /* 0x000fe20003f06270 */
[----:B------:R-:W-:Y:S01]  /*7d60*/  IMAD.MOV.U32 R4, RZ, RZ, R6 ;  /* 0x000000ffff047224 */ /* 0x000fe200078e0006 */
[----:B------:R-:W-:Y:S01]  /*7d70*/  VIMNMX R27, R0, 0x80, PT ;  /* 0x00000080001b7848 */ /* 0x000fe20003fe0100 */
[--C-:B------:R-:W-:Y:S01]  /*7d80*/  IMAD.MOV.U32 R13, RZ, RZ, R7.reuse ;  /* 0x000000ffff0d7224 */ /* 0x100fe200078e0007 */
[--C-:B------:R-:W-:Y:S01]  /*7d90*/  SHF.R.U64 R5, R6, 0x10, R7.reuse ;  /* 0x0000001006057819 */ /* 0x100fe20000001207 */
[C---:B------:R-:W-:Y:S01]  /*7da0*/  VIADD R28, R200.reuse, 0x40 ;  /* 0x00000040c81c7836 */ /* 0x040fe20000000000 */
[----:B------:R-:W-:Y:S01]  /*7db0*/  SHF.R.U32.HI R6, RZ, 0x10, R7 ;  /* 0x00000010ff067819 */ /* 0x000fe20000011607 */
[----:B------:R-:W-:Y:S01]  /*7dc0*/  BSSY B1, `(.L_x_742) ;  /* 0x000000c000017945 */ /* 0x000fe20003800000 */
[----:B------:R-:W-:-:S02]  /*7dd0*/  ISETP.GE.OR P2, PT, R200, R27, P0 ;  /* 0x0000001bc800720c */ /* 0x000fc40000746670 */
[----:B------:R-:W-:Y:S02]  /*7de0*/  PRMT R42, R3, 0x5410, R20 ;  /* 0x00005410032a7816 */ /* 0x000fe40000000014 */
[----:B------:R-:W-:Y:S02]  /*7df0*/  PRMT R40, R14, 0x5410, R25 ;  /* 0x000054100e287816 */ /* 0x000fe40000000019 */
[----:B------:R-:W-:Y:S02]  /*7e00*/  ISETP.GE.OR P0, PT, R28, R27, P0 ;  /* 0x0000001b1c00720c */ /* 0x000fe40000706670 */
[----:B------:R-:W-:Y:S02]  /*7e10*/  PRMT R0, R15, 0x5410, R26 ;  /* 0x000054100f007816 */ /* 0x000fe4000000001a */
[----:B------:R-:W-:Y:S02]  /*7e20*/  PRMT R3, R9, 0x5410, R10 ;  /* 0x0000541009037816 */ /* 0x000fe4000000000a */
[----:B------:R-:W-:-:S02]  /*7e30*/  PRMT R44, R8, 0x5410, R21 ;  /* 0x00005410082c7816 */ /* 0x000fc40000000015 */
[----:B------:R-:W-:Y:S02]  /*7e40*/  PRMT R12, R12, 0x5410, R11 ;  /* 0x000054100c0c7816 */ /* 0x000fe4000000000b */
[----:B------:R-:W-:Y:S02]  /*7e50*/  PRMT R46, R4, 0x5410, R5 ;  /* 0x00005410042e7816 */ /* 0x000fe40000000005 */
[----:B------:R-:W-:Y:S01]  /*7e60*/  PRMT R13, R13, 0x5410, R6 ;  /* 0x000054100d0d7816 */ /* 0x000fe20000000006 */
[----:B------:R-:W-:Y:S06]  /*7e70*/  @!P1 BRA `(.L_x_743) ;  /* 0x00000104000c9947 */ /* 0x000fec0003800000 */
.L_x_958:
[----:B------:R-:W-:Y:S05]  /*7e80*/  BSYNC B1 ;  /* 0x0000000000017941 */ /* 0x000fea0003800000 */
.L_x_742:
[----:B------:R-:W-:Y:S04]  /*7e90*/  BSSY B1, `(.L_x_744) ;  /* 0x0000060000017945 */ /* 0x000fe80003800000 */
[----:B------:R-:W-:Y:S05]  /*7ea0*/  @P2 BRA `(.L_x_745) ;  /* 0x0000000400782947 */ /* 0x000fea0003800000 */
[----:B------:R-:W2:Y:S01]  /*7eb0*/  LDL R4, [R1+0x38] ;  /* 0x0000380001047983 */ /* 0x000ea20000100800 */
[C---:B------:R-:W-:Y:S01]  /*7ec0*/  IMAD.U32 R33, R44.reuse, 0x10000, RZ ;  /* 0x000100002c217824 */ /* 0x040fe200078e00ff */
[----:B------:R-:W-:Y:S01]  /*7ed0*/  LOP3.LUT R35, R44, 0xffff0000, RZ, 0xc0, !PT ;  /* 0xffff00002c237812 */ /* 0x000fe200078ec0ff */
[----:B------:R-:W-:Y:S01]  /*7ee0*/  IMAD.U32 R31, R40, 0x10000, RZ ;  /* 0x00010000281f7824 */ /* 0x000fe200078e00ff */
[----:B------:R-:W1:Y:S02]  /*7ef0*/  S2R R5, SR_TID.X ;  /* 0x0000000000057919 */ /* 0x000e640000002100 */
[----:B-1----:R-:W-:-:S05]  /*7f00*/  VIADD R5, R5, 0xffffff80 ;  /* 0xffffff8005057836 */ /* 0x002fca0000000000 */
[----:B------:R-:W-:-:S04]  /*7f10*/  SHF.R.S32.HI R8, RZ, 0x1f, R5 ;  /* 0x0000001fff087819 */ /* 0x000fc80000011405 */
[----:B------:R-:W-:Y:S01]  /*7f20*/  LEA.HI R8, R8, R5, RZ, 0x5 ;  /* 0x0000000508087211 */ /* 0x000fe200078f28ff */
[----:B------:R-:W-:-:S03]  /*7f30*/  IMAD.IADD R5, R16, 0x1, R47 ;  /* 0x0000000110057824 */ /* 0x000fc600078e022f */
[----:B------:R-:W-:Y:S01]  /*7f40*/  SHF.R.S32.HI R8, RZ, 0x5, R8 ;  /* 0x00000005ff087819 */ /* 0x000fe20000011408 */
[----:B--2---:R-:W-:-:S05]  /*7f50*/  IMAD.SHL.U32 R4, R4, 0x40, RZ ;  /* 0x0000004004047824 */ /* 0x004fca00078e00ff */
[----:B------:R-:W-:-:S04]  /*7f60*/  LOP3.LUT R6, R4, 0x1c0, RZ, 0xc0, !PT ;  /* 0x000001c004067812 */ /* 0x000fc800078ec0ff */
[C---:B------:R-:W-:Y:S02]  /*7f70*/  LOP3.LUT R4, R6.reuse, 0x38, R16, 0xf8, !PT ;  /* 0x0000003806047812 */ /* 0x040fe400078ef810 */
[----:B------:R-:W-:Y:S02]  /*7f80*/  SHF.R.U32.HI R7, RZ, 0x3, R6 ;  /* 0x00000003ff077819 */ /* 0x000fe40000011606 */
[----:B------:R-:W-:Y:S02]  /*7f90*/  LOP3.LUT R5, R6, 0x38, R5, 0xf8, !PT ;  /* 0x0000003806057812 */ /* 0x000fe400078ef805 */
[-C--:B------:R-:W-:Y:S02]  /*7fa0*/  LOP3.LUT R4, R4, R7.reuse, RZ, 0x3c, !PT ;  /* 0x0000000704047212 */ /* 0x080fe400078e3cff */
[----:B------:R-:W-:-:S03]  /*7fb0*/  LOP3.LUT R5, R5, R7, RZ, 0x3c, !PT ;  /* 0x0000000705057212 */ /* 0x000fc600078e3cff */
[C---:B------:R-:W-:Y:S02]  /*7fc0*/  IMAD R4, R8.reuse, 0x200, R4 ;  /* 0x0000020008047824 */ /* 0x040fe400078e0204 */
[----:B------:R-:W-:Y:S02]  /*7fd0*/  IMAD R8, R8, 0x200, R5 ;  /* 0x0000020008087824 */ /* 0x000fe400078e0205 */
[--C-:B------:R-:W-:Y:S02]  /*7fe0*/  IMAD R36, R4, 0x2, R19.reuse ;  /* 0x0000000204247824 */ /* 0x100fe400078e0213 */
[----:B------:R-:W-:-:S03]  /*7ff0*/  IMAD R38, R8, 0x2, R19 ;  /* 0x0000000208267824 */ /* 0x000fc600078e0213 */
[----:B------:R-:W1:Y:S04]  /*8000*/  LDS.128 R4, [R36+0x18400] ;  /* 0x0184000024047984 */ /* 0x000e680000000c00 */
[----:B------:R-:W0:Y:S01]  /*8010*/  LDS.128 R8, [R38+0x18400] ;  /* 0x0184000026087984 */ /* 0x000e220000000c00 */
[C---:B-1----:R-:W-:Y:S01]  /*8020*/  IMAD.U32 R14, R4.reuse, 0x10000, RZ ;  /* 0x00010000040e7824 */ /* 0x042fe200078e00ff */
[----:B------:R-:W-:Y:S01]  /*8030*/  LOP3.LUT R4, R4, 0xffff0000, RZ, 0xc0, !PT ;  /* 0xffff000004047812 */ /* 0x000fe200078ec0ff */
[C---:B------:R-:W-:Y:S01]  /*8040*/  IMAD.U32 R20, R6.reuse, 0x10000, RZ ;  /* 0x0001000006147824 */ /* 0x040fe200078e00ff */
[----:B------:R-:W-:Y:S01]  /*8050*/  LOP3.LUT R6, R6, 0xffff0000, RZ, 0xc0, !PT ;  /* 0xffff000006067812 */ /* 0x000fe200078ec0ff */
[C---:B0-----:R-:W-:Y:S01]  /*8060*/  IMAD.U32 R24, R8.reuse, 0x10000, RZ ;  /* 0x0001000008187824 */ /* 0x041fe200078e00ff */
[----:B------:R-:W-:Y:S01]  /*8070*/  LOP3.LUT R8, R8, 0xffff0000, RZ, 0xc0, !PT ;  /* 0xffff000008087812 */ /* 0x000fe200078ec0ff */
[C---:B------:R-:W-:Y:S01]  /*8080*/  IMAD.U32 R26, R10.reuse, 0x10000, RZ ;  /* 0x000100000a1a7824 */ /* 0x040fe200078e00ff */
[----:B------:R-:W-:Y:S01]  /*8090*/  LOP3.LUT R10, R10, 0xffff0000, RZ, 0xc0, !PT ;  /* 0xffff00000a0a7812 */ /* 0x000fe200078ec0ff */
[C---:B------:R-:W-:Y:S01]  /*80a0*/  FMUL.FTZ R37, R24.reuse, R33 ;  /* 0x0000002118257220 */ /* 0x040fe20000410000 */
[----:B------:R-:W-:Y:S01]  /*80b0*/  FMUL.FTZ R39, R24, R31 ;  /* 0x0000001f18277220 */ /* 0x000fe20000410000 */
[----:B------:R-:W-:Y:S01]  /*80c0*/  FMUL.FTZ R41, R8, R35 ;  /* 0x0000002308297220 */ /* 0x000fe20000410000 */
[----:B------:R-:W-:Y:S01]  /*80d0*/  SHF.L.U32 R25, R9, 0x10, RZ ;  /* 0x0000001009197819 */ /* 0x000fe200000006ff */
[----:B------:R-:W-:Y:S01]  /*80e0*/  FFMA.FTZ R24, R14, R31, -R37 ;  /* 0x0000001f0e187223 */ /* 0x000fe20000010825 */
[----:B------:R-:W-:Y:S01]  /*80f0*/  LOP3.LUT R31, R40, 0xffff0000, RZ, 0xc0, !PT ;  /* 0xffff0000281f7812 */ /* 0x000fe200078ec0ff */
[----:B------:R-:W-:-:S02]  /*8100*/  IMAD.U32 R37, R46, 0x10000, RZ ;  /* 0x000100002e257824 */ /* 0x000fc400078e00ff */
[----:B------:R-:W-:Y:S01]  /*8110*/  FFMA.FTZ R28, R14, R33, R39 ;  /* 0x000000210e1c7223 */ /* 0x000fe20000010027 */
[----:B------:R-:W-:Y:S01]  /*8120*/  IMAD.U32 R33, R42, 0x10000, RZ ;  /* 0x000100002a217824 */ /* 0x000fe200078e00ff */
[----:B------:R-:W-:Y:S01]  /*8130*/  LOP3.LUT R39, R46, 0xffff0000, RZ, 0xc0, !PT ;  /* 0xffff00002e277812 */ /* 0x000fe200078ec0ff */
[-C--:B------:R-:W-:Y:S01]  /*8140*/  FMUL.FTZ R43, R8, R31.reuse ;  /* 0x0000001f082b7220 */ /* 0x080fe20000410000 */
[----:B------:R-:W-:Y:S01]  /*8150*/  FFMA.FTZ R41, R4, R31, -R41 ;  /* 0x0000001f04297223 */ /* 0x000fe20000010829 */
[C---:B------:R-:W-:Y:S01]  /*8160*/  FMUL.FTZ R31, R26.reuse, R37 ;  /* 0x000000251a1f7220 */ /* 0x040fe20000410000 */
[----:B------:R-:W-:Y:S01]  /*8170*/  FMUL.FTZ R26, R26, R33 ;  /* 0x000000211a1a7220 */ /* 0x000fe20000410000 */
[----:B------:R-:W-:Y:S01]  /*8180*/  FFMA.FTZ R43, R4, R35, R43 ;  /* 0x00000023042b7223 */ /* 0x000fe2000001002b */
[----:B------:R-:W-:Y:S01]  /*8190*/  FMUL.FTZ R35, R10, R39 ;  /* 0x000000270a237220 */ /* 0x000fe20000410000 */
[----:B------:R-:W-:Y:S01]  /*81a0*/  FFMA.FTZ R33, R20, R33, -R31 ;  /* 0x0000002114217223 */ /* 0x000fe2000001081f */
[----:B------:R-:W-:Y:S01]  /*81b0*/  LOP3.LUT R31, R42, 0xffff0000, RZ, 0xc0, !PT ;  /* 0xffff00002a1f7812 */ /* 0x000fe200078ec0ff */
[----:B------:R-:W-:-:S02]  /*81c0*/  IMAD.U32 R14, R12, 0x10000, RZ ;  /* 0x000100000c0e7824 */ /* 0x000fc400078e00ff */
[----:B------:R-:W-:Y:S01]  /*81d0*/  FFMA.FTZ R37, R20, R37, R26 ;  /* 0x0000002514257223 */ /* 0x000fe2000001001a */
[----:B------:R-:W-:Y:S01]  /*81e0*/  IMAD.U32 R27, R11, 0x10000, RZ ;  /* 0x000100000b1b7824 */ /* 0x000fe200078e00ff */
[----:B------:R-:W-:Y:S01]  /*81f0*/  LOP3.LUT R9, R9, 0xffff0000, RZ, 0xc0, !PT ;  /* 0xffff000009097812 */ /* 0x000fe200078ec0ff */
[-C--:B------:R-:W-:Y:S01]  /*8200*/  FMUL.FTZ R45, R10, R31.reuse ;  /* 0x0000001f0a2d7220 */ /* 0x080fe20000410000 */
[----:B------:R-:W-:Y:S02]  /*8210*/  IMAD.U32 R4, R0, 0x10000, RZ ;  /* 0x0001000000047824 */ /* 0x000fe400078e00ff */
[----:B------:R-:W-:Y:S01]  /*8220*/  FFMA.FTZ R30, R6, R31, -R35 ;  /* 0x0000001f061e7223 */ /* 0x000fe20000010823 */
[----:B------:R-:W-:Y:S02]  /*8230*/  IMAD.U32 R10, R13, 0x10000, RZ ;  /* 0x000100000d0a7824 */ /* 0x000fe400078e00ff */
[----:B------:R-:W-:Y:S01]  /*8240*/  FMUL.FTZ R20, R25, R14 ;  /* 0x0000000e19147220 */ /* 0x000fe20000410000 */
[----:B------:R-:W-:-:S02]  /*8250*/  IMAD.U32 R8, R3, 0x10000, RZ ;  /* 0x0001000003087824 */ /* 0x000fc400078e00ff */
[----:B------:R-:W-:Y:S01]  /*8260*/  FFMA.FTZ R32, R6, R39, R45 ;  /* 0x0000002706207223 */ /* 0x000fe2000001002d */
[----:B------:R-:W-:Y:S02]  /*8270*/  IMAD.U32 R15, R5, 0x10000, RZ ;  /* 0x00010000050f7824 */ /* 0x000fe400078e00ff */
[----:B------:R-:W-:Y:S01]  /*8280*/  FMUL.FTZ R25, R25, R4 ;  /* 0x0000000419197220 */ /* 0x000fe20000410000 */
[----:B------:R-:W-:Y:S02]  /*8290*/  IMAD.U32 R21, R7, 0x10000, RZ ;  /* 0x0001000007157824 */ /* 0x000fe400078e00ff */
[C---:B------:R-:W-:Y:S01]  /*82a0*/  FMUL.FTZ R6, R27.reuse, R10 ;  /* 0x0000000a1b067220 */ /* 0x040fe20000410000 */
[----:B------:R-:W-:Y:S01]  /*82b0*/  FMUL.FTZ R26, R27, R8 ;  /* 0x000000081b1a7220 */ /* 0x000fe20000410000 */
[----:B------:R-:W-:Y:S01]  /*82c0*/  FFMA.FTZ R25, R15, R14, R25 ;  /* 0x0000000e0f197223 */ /* 0x000fe20000010019 */
[----:B------:R-:W-:Y:S01]  /*82d0*/  LOP3.LUT R11, R11, 0xffff0000, RZ, 0xc0, !PT ;  /* 0xffff00000b0b7812 */ /* 0x000fe200078ec0ff */
[----:B------:R-:W-:Y:S01]  /*82e0*/  FFMA.FTZ R27, R21, R8, -R6 ;  /* 0x00000008151b7223 */ /* 0x000fe20000010806 */
[----:B------:R-:W-:Y:S01]  /*82f0*/  FFMA.FTZ R20, R15, R4, -R20 ;  /* 0x000000040f147223 */ /* 0x000fe20000010814 */
[----:B------:R-:W-:Y:S01]  /*8300*/  LOP3.LUT R8, R12, 0xffff0000, RZ, 0xc0, !PT ;  /* 0xffff00000c087812 */ /* 0x000fe200078ec0ff */
[----:B------:R-:W-:Y:S01]  /*8310*/  FFMA.FTZ R21, R21, R10, R26 ;  /* 0x0000000a15157223 */ /* 0x000fe2000001001a */
[----:B------:R-:W-:-:S02]  /*8320*/  LOP3.LUT R14, R13, 0xffff0000, RZ, 0xc0, !PT ;  /* 0xffff00000d0e7812 */ /* 0x000fc400078ec0ff */
[----:B------:R-:W-:Y:S01]  /*8330*/  LOP3.LUT R4, R0, 0xffff0000, RZ, 0xc0, !PT ;  /* 0xffff000000047812 */ /* 0x000fe200078ec0ff */
[----:B------:R-:W-:Y:S01]  /*8340*/  FMUL.FTZ R10, R9, R8 ;  /* 0x00000008090a7220 */ /* 0x000fe20000410000 */
[----:B------:R-:W-:Y:S01]  /*8350*/  LOP3.LUT R6, R3, 0xffff0000, RZ, 0xc0, !PT ;  /* 0xffff000003067812 */ /* 0x000fe200078ec0ff */
[----:B------:R-:W-:Y:S01]  /*8360*/  FMUL.FTZ R34, R11, R14 ;  /* 0x0000000e0b227220 */ /* 0x000fe20000410000 */
[----:B------:R-:W-:Y:S01]  /*8370*/  LOP3.LUT R5, R5, 0xffff0000, RZ, 0xc0, !PT ;  /* 0xffff000005057812 */ /* 0x000fe200078ec0ff */
[----:B------:R-:W-:Y:S01]  /*8380*/  FMUL.FTZ R15, R9, R4 ;  /* 0x00000004090f7220 */ /* 0x000fe20000410000 */
[----:B------:R-:W-:Y:S01]  /*8390*/  LOP3.LUT R7, R7, 0xffff0000, RZ, 0xc0, !PT ;  /* 0xffff000007077812 */ /* 0x000fe200078ec0ff */
[----:B------:R-:W-:Y:S02]  /*83a0*/  FMUL.FTZ R11, R11, R6 ;  /* 0x000000060b0b7220 */ /* 0x000fe40000410000 */
        /* <DEDUP_REMOVED lines=8> */
[----:B------:R-:W-:Y:S02]  /*8430*/  F2FP.BF16.F32.PACK_AB R8, R43, R28 ;  /* 0x0000001c2b08723e */ /* 0x000fe400000010ff */
[----:B------:R-:W-:Y:S01]  /*8440*/  F2FP.BF16.F32.PACK_AB R10, R32, R37 ;  /* 0x00000025200a723e */ /* 0x000fe200000010ff */
[----:B------:R1:W-:Y:S01]  /*8450*/  STS.128 [R36+0x18400], R4 ;  /* 0x0184000424007388 */ /* 0x0003e20000000c00 */
[----:B------:R-:W-:-:S02]  /*8460*/  F2FP.BF16.F32.PACK_AB R9, R26, R25 ;  /* 0x000000191a09723e */ /* 0x000fc400000010ff */
[----:B------:R-:W-:-:S05]  /*8470*/  F2FP.BF16.F32.PACK_AB R11, R14, R21 ;  /* 0x000000150e0b723e */ /* 0x000fca00000010ff */
[----:B------:R1:W-:Y:S02]  /*8480*/  STS.128 [R38+0x18400], R8 ;  /* 0x0184000826007388 */ /* 0x0003e40000000c00 */
.L_x_745:
[----:B------:R-:W-:Y:S05]  /*8490*/  BSYNC B1 ;  /* 0x0000000000017941 */ /* 0x000fea0003800000 */
.L_x_744:
[----:B------:R-:W-:Y:S05]  /*84a0*/  @P0 BRA `(.L_x_736) ;  /* 0x0000000400500947 */ /* 0x000fea0003800000 */
[----:B-1----:R-:W2:Y:S01]  /*84b0*/  LDL R5, [R1+0xc] ;  /* 0x00000c0001057983 */ /* 0x002ea20000100800 */
[----:B------:R-:W-:-:S03]  /*84c0*/  SHF.R.U32.HI R6, RZ, 0x3, R229 ;  /* 0x00000003ff067819 */ /* 0x000fc600000116e5 */
[----:B------:R-:W3:Y:S01]  /*84d0*/  LDL R38, [R1+0x4c] ;  /* 0x00004c0001267983 */ /* 0x000ee20000100800 */
[----:B------:R-:W-:Y:S01]  /*84e0*/  IMAD.IADD R4, R16, 0x1, R47 ;  /* 0x0000000110047824 */ /* 0x000fe200078e022f */
[----:B------:R-:W-:Y:S01]  /*84f0*/  SHF.L.U32 R37, R46, 0x10, RZ ;  /* 0x000000102e257819 */ /* 0x000fe200000006ff */
[C---:B------:R-:W-:Y:S01]  /*8500*/  IMAD.U32 R33, R44.reuse, 0x10000, RZ ;  /* 0x000100002c217824 */ /* 0x040fe200078e00ff */
[----:B------:R-:W-:Y:S01]  /*8510*/  LOP3.LUT R44, R44, 0xffff0000, RZ, 0xc0, !PT ;  /* 0xffff00002c2c7812 */ /* 0x000fe200078ec0ff */
[----:B------:R-:W-:Y:S01]  /*8520*/  IMAD.U32 R31, R40, 0x10000, RZ ;  /* 0x00010000281f7824 */ /* 0x000fe200078e00ff */
[----:B------:R-:W-:Y:S01]  /*8530*/  LOP3.LUT R4, R229, 0x38, R4, 0xf8, !PT ;  /* 0x00000038e5047812 */ /* 0x000fe200078ef804 */
[----:B------:R-:W-:Y:S01]  /*8540*/  IMAD.U32 R36, R12, 0x10000, RZ ;  /* 0x000100000c247824 */ /* 0x000fe200078e00ff */
[----:B------:R-:W-:Y:S01]  /*8550*/  LOP3.LUT R40, R40, 0xffff0000, RZ, 0xc0, !PT ;  /* 0xffff000028287812 */ /* 0x000fe200078ec0ff */
[----:B------:R-:W-:Y:S01]  /*8560*/  IMAD.U32 R34, R0, 0x10000, RZ ;  /* 0x0001000000227824 */ /* 0x000fe200078e00ff */
[----:B------:R-:W-:Y:S01]  /*8570*/  LOP3.LUT R4, R4, R6, RZ, 0x3c, !PT ;  /* 0x0000000604047212 */ /* 0x000fe200078e3cff */
[C---:B------:R-:W-:Y:S01]  /*8580*/  IMAD.U32 R35, R42.reuse, 0x10000, RZ ;  /* 0x000100002a237824 */ /* 0x040fe200078e00ff */
[----:B------:R-:W-:-:S02]  /*8590*/  LOP3.LUT R42, R42, 0xffff0000, RZ, 0xc0, !PT ;  /* 0xffff00002a2a7812 */ /* 0x000fc400078ec0ff */
[----:B------:R-:W-:Y:S02]  /*85a0*/  LOP3.LUT R46, R46, 0xffff0000, RZ, 0xc0, !PT ;  /* 0xffff00002e2e7812 */ /* 0x000fe400078ec0ff */
[----:B------:R-:W-:Y:S02]  /*85b0*/  LOP3.LUT R41, R12, 0xffff0000, RZ, 0xc0, !PT ;  /* 0xffff00000c297812 */ /* 0x000fe400078ec0ff */
[----:B------:R-:W-:Y:S01]  /*85c0*/  LOP3.LUT R39, R0, 0xffff0000, RZ, 0xc0, !PT ;  /* 0xffff000000277812 */ /* 0x000fe200078ec0ff */
[----:B--2---:R-:W-:-:S04]  /*85d0*/  IMAD.IADD R8, R5, 0x1, R4 ;  /* 0x0000000105087824 */ /* 0x004fc800078e0204 */
[----:B------:R-:W-:Y:S01]  /*85e0*/  IMAD R14, R8, 0x2, R19 ;  /* 0x00000002080e7824 */ /* 0x000fe200078e0213 */
[----:B---3--:R-:W1:Y:S04]  /*85f0*/  LDS.128 R4, [R38+0x18400] ;  /* 0x0184000026047984 */ /* 0x008e680000000c00 */
[----:B------:R-:W2:Y:S01]  /*8600*/  LDS.128 R8, [R14+0x18400] ;  /* 0x018400000e087984 */ /* 0x000ea20000000c00 */
[C---:B-1----:R-:W-:Y:S01]  /*8610*/  IMAD.U32 R15, R4.reuse, 0x10000, RZ ;  /* 0x00010000040f7824 */ /* 0x042fe200078e00ff */
[----:B------:R-:W-:Y:S01]  /*8620*/  LOP3.LUT R4, R4, 0xffff0000, RZ, 0xc0, !PT ;  /* 0xffff000004047812 */ /* 0x000fe200078ec0ff */
[C---:B------:R-:W-:Y:S01]  /*8630*/  IMAD.U32 R20, R5.reuse, 0x10000, RZ ;  /* 0x0001000005147824 */ /* 0x040fe200078e00ff */
[----:B------:R-:W-:Y:S01]  /*8640*/  LOP3.LUT R5, R5, 0xffff0000, RZ, 0xc0, !PT ;  /* 0xffff000005057812 */ /* 0x000fe200078ec0ff */
[C---:B--2---:R-:W-:Y:S01]  /*8650*/  IMAD.U32 R25, R8.reuse, 0x10000, RZ ;  /* 0x0001000008197824 */ /* 0x044fe200078e00ff */
        /* <DEDUP_REMOVED lines=10> */
[----:B------:R-:W-:Y:S01]  /*8700*/  FFMA.FTZ R25, R40, R4, -R25 ;  /* 0x0000000428197223 */ /* 0x000fe20000010819 */
[-C--:B------:R-:W-:Y:S01]  /*8710*/  FMUL.FTZ R31, R36, R26.reuse ;  /* 0x0000001a241f7220 */ /* 0x080fe20000410000 */
[----:B------:R-:W-:Y:S01]  /*8720*/  FMUL.FTZ R33, R34, R26 ;  /* 0x0000001a22217220 */ /* 0x000fe20000410000 */
[----:B------:R-:W-:Y:S01]  /*8730*/  FFMA.FTZ R15, R44, R4, R15 ;  /* 0x000000042c0f7223 */ /* 0x000fe2000001000f */
[----:B------:R-:W-:Y:S02]  /*8740*/  IMAD.U32 R21, R6, 0x10000, RZ ;  /* 0x0001000006157824 */ /* 0x000fe400078e00ff */
[-C--:B------:R-:W-:Y:S01]  /*8750*/  FMUL.FTZ R4, R37, R27.reuse ;  /* 0x0000001b25047220 */ /* 0x080fe20000410000 */
[----:B------:R-:W-:Y:S01]  /*8760*/  LOP3.LUT R10, R10, 0xffff0000, RZ, 0xc0, !PT ;  /* 0xffff00000a0a7812 */ /* 0x000fe200078ec0ff */
[-C--:B------:R-:W-:Y:S01]  /*8770*/  FFMA.FTZ R31, R34, R20.reuse, -R31 ;  /* 0x00000014221f7223 */ /* 0x080fe2000001081f */
[----:B------:R-:W-:Y:S01]  /*8780*/  FFMA.FTZ R33, R36, R20, R33 ;  /* 0x0000001424217223 */ /* 0x000fe20000010021 */
[C---:B------:R-:W-:Y:S01]  /*8790*/  FMUL.FTZ R20, R35.reuse, R27 ;  /* 0x0000001b23147220 */ /* 0x040fe20000410000 */
[----:B------:R-:W-:Y:S01]  /*87a0*/  FFMA.FTZ R8, R35, R21, -R4 ;  /* 0x0000001523087223 */ /* 0x000fe20000010804 */
[----:B------:R-:W-:Y:S01]  /*87b0*/  IMAD.U32 R28, R11, 0x10000, RZ ;  /* 0x000100000b1c7824 */ /* 0x000fe200078e00ff */
[----:B------:R-:W-:Y:S01]  /*87c0*/  LOP3.LUT R6, R6, 0xffff0000, RZ, 0xc0, !PT ;  /* 0xffff000006067812 */ /* 0x000fe200078ec0ff */
[----:B------:R-:W-:-:S02]  /*87d0*/  IMAD.U32 R26, R13, 0x10000, RZ ;  /* 0x000100000d1a7824 */ /* 0x000fc400078e00ff */
[-C--:B------:R-:W-:Y:S01]  /*87e0*/  FMUL.FTZ R27, R46, R10.reuse ;  /* 0x0000000a2e1b7220 */ /* 0x080fe20000410000 */
[----:B------:R-:W-:Y:S02]  /*87f0*/  IMAD.U32 R4, R3, 0x10000, RZ ;  /* 0x0001000003047824 */ /* 0x000fe400078e00ff */
[----:B------:R-:W-:Y:S01]  /*8800*/  FMUL.FTZ R35, R42, R10 ;  /* 0x0000000a2a237220 */ /* 0x000fe20000410000 */
[----:B------:R-:W-:Y:S01]  /*8810*/  LOP3.LUT R11, R11, 0xffff0000, RZ, 0xc0, !PT ;  /* 0xffff00000b0b7812 */ /* 0x000fe200078ec0ff */
[----:B------:R-:W-:Y:S01]  /*8820*/  FFMA.FTZ R10, R37, R21, R20 ;  /* 0x00000015250a7223 */ /* 0x000fe20000010014 */
[----:B------:R-:W-:Y:S01]  /*8830*/  LOP3.LUT R13, R13, 0xffff0000, RZ, 0xc0, !PT ;  /* 0xffff00000d0d7812 */ /* 0x000fe200078ec0ff */
[----:B0-----:R-:W-:Y:S02]  /*8840*/  IMAD.U32 R24, R7, 0x10000, RZ ;  /* 0x0001000007187824 */ /* 0x001fe400078e00ff */
[-C--:B------:R-:W-:Y:S01]  /*8850*/  FMUL.FTZ R21, R26, R28.reuse ;  /* 0x0000001c1a157220 */ /* 0x080fe20000410000 */
[----:B------:R-:W-:Y:S01]  /*8860*/  FMUL.FTZ R37, R4, R28 ;  /* 0x0000001c04257220 */ /* 0x000fe20000410000 */
[----:B------:R-:W-:Y:S01]  /*8870*/  LOP3.LUT R3, R3, 0xffff0000, RZ, 0xc0, !PT ;  /* 0xffff000003037812 */ /* 0x000fe200078ec0ff */
[-C--:B------:R-:W-:Y:S01]  /*8880*/  FFMA.FTZ R27, R42, R6.reuse, -R27 ;  /* 0x000000062a1b7223 */ /* 0x080fe2000001081b */
[----:B------:R-:W-:Y:S01]  /*8890*/  LOP3.LUT R7, R7, 0xffff0000, RZ, 0xc0, !PT ;  /* 0xffff000007077812 */ /* 0x000fe200078ec0ff */
[----:B------:R-:W-:Y:S01]  /*88a0*/  FFMA.FTZ R35, R46, R6, R35 ;  /* 0x000000062e237223 */ /* 0x000fe20000010023 */
[-C--:B------:R-:W-:Y:S01]  /*88b0*/  FFMA.FTZ R21, R4, R24.reuse, -R21 ;  /* 0x0000001804157223 */ /* 0x080fe20000010815 */
[----:B------:R-:W-:Y:S01]  /*88c0*/  FFMA.FTZ R37, R26, R24, R37 ;  /* 0x000000181a257223 */ /* 0x000fe20000010025 */
[----:B------:R-:W-:Y:S01]  /*88d0*/  FMUL.FTZ R0, R41, R9 ;  /* 0x0000000929007220 */ /* 0x000fe20000410000 */
        /* <DEDUP_REMOVED lines=17> */
.L_x_736:
[----:B------:R-:W-:Y:S05]  /*89f0*/  BSYNC B0 ;  /* 0x0000000000007941 */ /* 0x000fea0003800000 */
.L_x_725:
[----:B------:R-:W-:Y:S01]  /*8a00*/  @!PT LDS RZ, [RZ] ;  /* 0x00000000fffff984 */ /* 0x000fe20000000800 */
[----:B------:R-:W-:Y:S01]  /*8a10*/  @!PT LDS RZ, [RZ] ;  /* 0x00000000fffff984 */ /* 0x000fe20000000800 */
[----:B------:R-:W-:Y:S01]  /*8a20*/  @!PT LDS RZ, [RZ] ;  /* 0x00000000fffff984 */ /* 0x000fe20000000800 */
[----:B------:R-:W-:Y:S01]  /*8a30*/  @!PT LDS RZ, [RZ] ;  /* 0x00000000fffff984 */ /* 0x000fe20000000800 */
[----:B------:R4:W-:Y:S06]  /*8a40*/  MEMBAR.ALL.CTA ;  /* 0x0000000000007992 */ /* 0x0009ec0000008000 */
[----:B----4-:R-:W4:Y:S01]  /*8a50*/  FENCE.VIEW.ASYNC.S ;  /* 0x00000000000073c6 */ /* 0x010f220000000000 */
[----:B------:R-:W-:Y:S05]  /*8a60*/  WARPSYNC.ALL ;  /* 0x0000000000007948 */ /* 0x000fea0003800000 */
[----:B----4-:R-:W-:Y:S06]  /*8a70*/  BAR.SYNC.DEFER_BLOCKING 0xd, 0x100 ;  /* 0x0344000000007b1d */ /* 0x010fec0000010000 */
.L_x_722:
[----:B012---:R-:W0:Y:S01]  /*8a80*/  S2R R0, SR_TID.X ;  /* 0x0000000000007919 */ /* 0x007e220000002100 */
[----:B------:R-:W-:Y:S01]  /*8a90*/  ISETP.NE.AND P0, PT, R205, 0x3, PT ;  /* 0x00000003cd00780c */ /* 0x000fe20003f05270 */
[----:B------:R-:W-:Y:S05]  /*8aa0*/  WARPSYNC.ALL ;  /* 0x0000000000007948 */ /* 0x000fea0003800000 */
[----:B0-----:R-:W-:-:S05]  /*8ab0*/  SHF.R.U32.HI R0, RZ, 0x7, R0 ;  /* 0x00000007ff007819 */ /* 0x001fca0000011600 */
[----:B---3--:R-:W-:-:S05]  /*8ac0*/  VIADD R7, R0, 0x8 ;  /* 0x0000000800077836 */ /* 0x008fca0000000000 */
[----:B------:R0:W-:Y:S06]  /*8ad0*/  BAR.SYNC.DEFER_BLOCKING R7, 0x100 ;  /* 0x000400070000751d */ /* 0x0001ec0000010000 */
[----:B------:R-:W-:Y:S05]  /*8ae0*/  @!P0 BRA `(.L_x_746) ;  /* 0x0000000000048947 */ /* 0x000fea0003800000 */
[----:B------:R-:W-:Y:S01]  /*8af0*/  BPT.TRAP 0x1 ;  /* 0x000000040000795c */ /* 0x000fe20000300000 */
.L_x_746:
[----:B------:R-:W-:Y:S01]  /*8b00*/  IMAD R6, R202, 0x8, R19 ;  /* 0x00000008ca067824 */ /* 0x000fe200078e0213 */
[----:B------:R-:W-:-:S04]  /*8b10*/  SHF.L.U32 R73, R212, 0x1f, RZ ;  /* 0x0000001fd4497819 */ /* 0x000fc800000006ff */
[----:B------:R1:W2:Y:S01]  /*8b20*/  SYNCS.PHASECHK.TRANS64.TRYWAIT P1, [R6+URZ+0x22830], R73 ;  /* 0x02283049060075a7 */ /* 0x0002a2000802017f */
[----:B------:R-:W-:Y:S05]  /*8b30*/  @!P0 BRA `(.L_x_747) ;  /* 0x0000000000048947 */ /* 0x000fea0003800000 */
[----:B------:R-:W-:Y:S01]  /*8b40*/  BPT.TRAP 0x1 ;  /* 0x000000040000795c */ /* 0x000fe20000300000 */
.L_x_747:
[----:B------:R-:W-:Y:S01]  /*8b50*/  VIADD R0, R19, 0x1c400 ;  /* 0x0001c40013007836 */ /* 0x000fe20000000000 */
[----:B------:R-:W-:Y:S01]  /*8b60*/  LOP3.LUT R4, R29, 0x10000, RZ, 0xfc, !PT ;  /* 0x000100001d047812 */ /* 0x000fe200078efcff */
[----:B------:R-:W-:-:S03]  /*8b70*/  IMAD.MOV.U32 R5, RZ, RZ, 0x40000040 ;  /* 0x40000040ff057424 */ /* 0x000fc600078e00ff */
[----:B------:R-:W-:-:S04]  /*8b80*/  SHF.R.U32.HI R0, RZ, 0x4, R0 ;  /* 0x00000004ff007819 */ /* 0x000fc80000011600 */
[----:B------:R-:W-:-:S04]  /*8b90*/  LOP3.LUT R0, R0, 0x3fff, RZ, 0xc0, !PT ;  /* 0x00003fff00007812 */ /* 0x000fc800078ec0ff */
[----:B------:R-:W-:-:S05]  /*8ba0*/  LOP3.LUT R0, R0, 0x10000, RZ, 0xfc, !PT ;  /* 0x0001000000007812 */ /* 0x000fca00078efcff */
[----:B------:R3:W-:Y:S01]  /*8bb0*/  STL [R1+0x8], R0 ;  /* 0x0000080001007387 */ /* 0x0007e20000100800 */
[----:B--2---:R-:W-:Y:S05]  /*8bc0*/  @P1 BRA `(.L_x_748) ;  /* 0x0000000000081947 */ /* 0x004fea0003800000 */
[----:B------:R-:W2:Y:S02]  /*8bd0*/  SYNCS.PHASECHK.TRANS64.TRYWAIT P1, [R6+URZ+0x22830], R73 ;  /* 0x02283049060075a7 */ /* 0x000ea4000802017f */
[----:B--2---:R-:W-:Y:S05]  /*8be0*/  @!P1 BRA `(.L_x_749) ;  /* 0x000000f400c49947 */ /* 0x004fea0003800000 */
.L_x_748:
[----:B---3--:R-:W3:Y:S01]  /*8bf0*/  LDL R0, [R1+0x8] ;  /* 0x0000080001007983 */ /* 0x008ee20000100800 */
[----:B------:R-:W-:Y:S01]  /*8c00*/  IMAD.MOV.U32 R9, RZ, RZ, 0x40000040 ;  /* 0x40000040ff097424 */ /* 0x000fe200078e00ff */
[----:B------:R-:W-:Y:S05]  /*8c10*/  WARPSYNC.ALL ;  /* 0x0000000000007948 */ /* 0x000fea0003800000 */
[C---:B------:R-:W-:Y:S01]  /*8c20*/  R2UR UR4, R4.reuse ;  /* 0x00000000040472ca */ /* 0x040fe200000e0000 */
[----:B-----5:R-:W-:Y:S01]  /*8c30*/  WARPGROUP.ARRIVE ;  /* 0x00000000000079c5 */ /* 0x020fe20000000000 */
[----:B------:R-:W-:Y:S01]  /*8c40*/  R2UR UR5, R5 ;  /* 0x00000000050572ca */ /* 0x000fe200000e0000 */
[----:B------:R-:W-:Y:S01]  /*8c50*/  VIADD R14, R4, 0x2 ;  /* 0x00000002040e7836 */ /* 0x000fe20000000000 */
[----:B------:R-:W-:Y:S01]  /*8c60*/  R2UR UR7, R9 ;  /* 0x00000000090772ca */ /* 0x000fe200000e0000 */
[----:B------:R-:W-:-:S02]  /*8c70*/  IMAD.MOV.U32 R15, RZ, RZ, 0x40000040 ;  /* 0x40000040ff0f7424 */ /* 0x000fc400078e00ff */
[----:B------:R-:W-:Y:S02]  /*8c80*/  IMAD.MOV.U32 R11, RZ, RZ, 0x40000040 ;  /* 0x40000040ff0b7424 */ /* 0x000fe400078e00ff */
[----:B------:R-:W-:Y:S02]  /*8c90*/  VIADD R12, R4, 0x4 ;  /* 0x00000004040c7836 */ /* 0x000fe40000000000 */
[----:B------:R-:W-:Y:S02]  /*8ca0*/  IMAD.MOV.U32 R13, RZ, RZ, 0x40000040 ;  /* 0x40000040ff0d7424 */ /* 0x000fe400078e00ff */
[----:B------:R-:W-:Y:S02]  /*8cb0*/  IMAD.MOV.U32 R9, RZ, RZ, 0x40000040 ;  /* 0x40000040ff097424 */ /* 0x000fe400078e00ff */
[----:B---3--:R-:W-:Y:S02]  /*8cc0*/  IMAD R8, R202, 0x300, R0 ;  /* 0x00000300ca087824 */ /* 0x008fe400078e0200 */
[----:B------:R-:W3:Y:S02]  /*8cd0*/  S2R R0, SR_TID.X ;  /* 0x0000000000007919 */ /* 0x000ee40000002100 */
[C---:B------:R-:W-:Y:S01]  /*8ce0*/  VIADD R10, R8.reuse, 0x2 ;  /* 0x00000002080a7836 */ /* 0x040fe20000000000 */
[----:B------:R-:W-:-:S13]  /*8cf0*/  R2UR UR6, R8 ;  /* 0x00000000080672ca */ /* 0x000fda00000e0000 */
[----:B------:R-:W-:Y:S01]  /*8d00*/  HGMMA.64x96x16.F32.BF16 R24, gdesc[UR4], RZ, !UPT, gsb0 ;  /* 0x01600000041879f0 */ /* 0x000fe2000c0018ff */
[----:B------:R-:W-:Y:S02]  /*8d10*/  R2UR UR4, R14 ;  /* 0x000000000e0472ca */ /* 0x000fe400000e0000 */
[----:B------:R-:W-:Y:S02]  /*8d20*/  R2UR UR5, R15 ;  /* 0x000000000f0572ca */ /* 0x000fe400000e0000 */
[----:B------:R-:W-:Y:S01]  /*8d30*/  R2UR UR6, R10 ;  /* 0x000000000a0672ca */ /* 0x000fe200000e0000 */
[C---:B------:R-:W-:Y:S01]  /*8d40*/  VIADD R10, R8.reuse, 0x4 ;  /* 0x00000004080a7836 */ /* 0x040fe20000000000 */
[----:B------:R-:W-:Y:S01]  /*8d50*/  R2UR UR7, R11 ;  /* 0x000000000b0772ca */ /* 0x000fe200000e0000 */
[----:B------:R-:W-:Y:S02]  /*8d60*/  IMAD.MOV.U32 R11, RZ, RZ, 0x40000040 ;  /* 0x40000040ff0b7424 */ /* 0x000fe400078e00ff */
[----:B------:R-:W-:Y:S01]  /*8d70*/  VIADD R8, R8, 0x6 ;  /* 0x0000000608087836 */ /* 0x000fe20000000000 */
[----:B---3--:R-:W-:Y:S01]  /*8d80*/  SHF.R.U32.HI R0, RZ, 0x7, R0 ;  /* 0x00000007ff007819 */ /* 0x008fe20000011600 */
[----:B------:R-:W-:-:S02]  /*8d90*/  WARPGROUP.DEPBAR.LE gsb0, 0x0 ;  /* 0x00008000000079c5 */ /* 0x000fc40000010000 */
[----:B------:R-:W-:-:S06]  /*8da0*/  WARPGROUP.ARRIVE ;  /* 0x00000000000079c5 */ /* 0x000fcc0000000000 */
[----:B------:R-:W-:Y:S01]  /*8db0*/  HGMMA.64x96x16.F32.BF16 R24, gdesc[UR4], R24, gsb0 ;  /* 0x01600000041879f0 */ /* 0x000fe20008001818 */
[----:B------:R-:W-:Y:S02]  /*8dc0*/  R2UR UR4, R12 ;  /* 0x000000000c0472ca */ /* 0x000fe400000e0000 */
[----:B------:R-:W-:Y:S02]  /*8dd0*/  R2UR UR5, R13 ;  /* 0x000000000d0572ca */ /* 0x000fe400000e0000 */
[----:B------:R-:W-:Y:S01]  /*8de0*/  R2UR UR6, R10 ;  /* 0x000000000a0672ca */ /* 0x000fe200000e0000 */
[----:B------:R-:W-:Y:S01]  /*8df0*/  VIADD R10, R4, 0x6 ;  /* 0x00000006040a7836 */ /* 0x000fe20000000000 */
[----:B------:R-:W-:Y:S01]  /*8e00*/  R2UR UR7, R11 ;  /* 0x000000000b0772ca */ /* 0x000fe200000e0000 */
[----:B------:R-:W-:Y:S01]  /*8e10*/  IMAD.MOV.U32 R11, RZ, RZ, 0x40000040 ;  /* 0x40000040ff0b7424 */ /* 0x000fe200078e00ff */
[----:B------:R-:W-:Y:S02]  /*8e20*/  WARPGROUP.DEPBAR.LE gsb0, 0x0 ;  /* 0x00008000000079c5 */ /* 0x000fe40000010000 */
[----:B------:R-:W-:-:S09]  /*8e30*/  WARPGROUP.ARRIVE ;  /* 0x00000000000079c5 */ /* 0x000fd20000000000 */
[----:B------:R-:W-:Y:S01]  /*8e40*/  HGMMA.64x96x16.F32.BF16 R24, gdesc[UR4], R24, gsb0 ;  /* 0x01600000041879f0 */ /* 0x000fe20008001818 */
[----:B------:R-:W-:Y:S02]  /*8e50*/  R2UR UR4, R10 ;  /* 0x000000000a0472ca */ /* 0x000fe400000e0000 */
[----:B------:R-:W-:Y:S02]  /*8e60*/  R2UR UR5, R11 ;  /* 0x000000000b0572ca */ /* 0x000fe400000e0000 */
[----:B------:R-:W-:Y:S02]  /*8e70*/  R2UR UR6, R8 ;  /* 0x00000000080672ca */ /* 0x000fe400000e0000 */
[----:B------:R-:W-:Y:S02]  /*8e80*/  R2UR UR7, R9 ;  /* 0x00000000090772ca */ /* 0x000fe400000e0000 */
[----:B------:R-:W-:Y:S01]  /*8e90*/  IADD3 R9, -R0, 0xb, RZ ;  /* 0x0000000b00097810 */ /* 0x000fe20007ffe1ff */
[----:B------:R-:W-:-:S02]  /*8ea0*/  WARPGROUP.DEPBAR.LE gsb0, 0x0 ;  /* 0x00008000000079c5 */ /* 0x000fc40000010000 */
[----:B------:R-:W-:-:S08]  /*8eb0*/  WARPGROUP.ARRIVE ;  /* 0x00000000000079c5 */ /* 0x000fd00000000000 */
[----:B------:R-:W-:Y:S03]  /*8ec0*/  HGMMA.64x96x16.F32.BF16 R24, gdesc[UR4], R24, gsb0 ;  /* 0x01600000041879f0 */ /* 0x000fe60008001818 */
[----:B------:R-:W-:Y:S02]  /*8ed0*/  WARPGROUP.DEPBAR.LE gsb0, 0x0 ;  /* 0x00008000000079c5 */ /* 0x000fe40000010000 */
[----:B------:R3:W-:Y:S06]  /*8ee0*/  BAR.ARV R9, 0x100 ;  /* 0x000400090000751d */ /* 0x0007ec0000002000 */
[----:B------:R-:W-:Y:S05]  /*8ef0*/  @!P0 BRA `(.L_x_750) ;  /* 0x0000000000048947 */ /* 0x000fea0003800000 */
[----:B------:R-:W-:Y:S01]  /*8f00*/  BPT.TRAP 0x1 ;  /* 0x000000040000795c */ /* 0x000fe20000300000 */
.L_x_750:
[----:B------:R-:W4:Y:S01]  /*8f10*/  LDL R76, [R1+0x54] ;  /* 0x00005400014c7983 */ /* 0x000f220000100800 */
[----:B------:R-:W-:Y:S01]  /*8f20*/  ULDC UR4, c[0x0][0x9d8] ;  /* 0x0002760000047ab9 */ /* 0x000fe20000000800 */
[----:B------:R-:W-:Y:S01]  /*8f30*/  ULDC UR5, c[0x0][0x988] ;  /* 0x0002620000057ab9 */ /* 0x000fe20000000800 */
[----:B------:R-:W-:Y:S01]  /*8f40*/  FMUL.FTZ R24, R24, UR4 ;  /* 0x0000000418187c20 */ /* 0x000fe20008410000 */
[----:B------:R-:W-:Y:S01]  /*8f50*/  FMUL.FTZ R25, R25, UR4 ;  /* 0x0000000419197c20 */ /* 0x000fe20008410000 */
[----:B------:R-:W-:Y:S01]  /*8f60*/  FMUL.FTZ R27, R27, UR4 ;  /* 0x000000041b1b7c20 */ /* 0x000fe20008410000 */
[----:B------:R-:W-:Y:S01]  /*8f70*/  FMUL.FTZ R28, R28, UR4 ;  /* 0x000000041c1c7c20 */ /* 0x000fe20008410000 */
[----:B------:R-:W-:Y:S01]  /*8f80*/  FMUL.FTZ R29, R29, UR4 ;  /* 0x000000041d1d7c20 */ /* 0x000fe20008410000 */
[----:B------:R-:W-:Y:S01]  /*8f90*/  FMUL.FTZ R32, R32, UR4 ;  /* 0x0000000420207c20 */ /* 0x000fe20008410000 */
[----:B------:R5:W-:Y:S01]  /*8fa0*/  MUFU.TANH R0, R27 ;  /* 0x0000001b00007308 */ /* 0x000be20000002400 */
[----:B------:R-:W-:Y:S01]  /*8fb0*/  FMUL.FTZ R26, R26, UR4 ;  /* 0x000000041a1a7c20 */ /* 0x000fe20008410000 */
[----:B------:R-:W-:Y:S01]  /*8fc0*/  FMUL.FTZ R33, R33, UR4 ;  /* 0x0000000421217c20 */ /* 0x000fe20008410000 */
[----:B------:R-:W-:Y:S01]  /*8fd0*/  FMUL.FTZ R30, R30, UR4 ;  /* 0x000000041e1e7c20 */ /* 0x000fe20008410000 */
[----:B------:R-:W-:Y:S01]  /*8fe0*/  FMUL.FTZ R36, R36, UR4 ;  /* 0x0000000424247c20 */ /* 0x000fe20008410000 */
[----:B------:R-:W-:Y:S01]  /*8ff0*/  FMUL.FTZ R31, R31, UR4 ;  /* 0x000000041f1f7c20 */ /* 0x000fe20008410000 */
[----:B------:R-:W-:Y:S01]  /*9000*/  FMUL.FTZ R37, R37, UR4 ;  /* 0x0000000425257c20 */ /* 0x000fe20008410000 */
[----:B------:R-:W-:Y:S01]  /*9010*/  FMUL.FTZ R34, R34, UR4 ;  /* 0x0000000422227c20 */ /* 0x000fe20008410000 */
[----:B------:R-:W0:Y:S01]  /*9020*/  MUFU.TANH R24, R24 ;  /* 0x0000001800187308 */ /* 0x000e220000002400 */
[----:B-----5:R-:W-:-:S02]  /*9030*/  IMAD R27, R178, -0x60, R176 ;  /* 0xffffffa0b21b7824 */ /* 0x020fc400078e02b0 */
[----:B------:R-:W-:Y:S01]  /*9040*/  FMUL.FTZ R40, R40, UR4 ;  /* 0x0000000428287c20 */ /* 0x000fe20008410000 */
[----:B------:R-:W-:Y:S01]  /*9050*/  FMUL.FTZ R35, R35, UR4 ;  /* 0x0000000423237c20 */ /* 0x000fe20008410000 */
[----:B------:R-:W-:Y:S01]  /*9060*/  FMUL.FTZ R41, R41, UR4 ;  /* 0x0000000429297c20 */ /* 0x000fe20008410000 */
[----:B------:R-:W-:Y:S02]  /*9070*/  VIADD R27, R27, 0x60 ;  /* 0x000000601b1b7836 */ /* 0x000fe40000000000 */
[----:B------:R-:W-:Y:S01]  /*9080*/  FMUL.FTZ R38, R38, UR4 ;  /* 0x0000000426267c20 */ /* 0x000fe20008410000 */
[----:B------:R-:W-:Y:S01]  /*9090*/  FMUL.FTZ R44, R44, UR4 ;  /* 0x000000042c2c7c20 */ /* 0x000fe20008410000 */
[----:B------:R-:W5:Y:S01]  /*90a0*/  MUFU.TANH R25, R25 ;  /* 0x0000001900197308 */ /* 0x000f620000002400 */
[----:B------:R-:W-:Y:S01]  /*90b0*/  FMUL.FTZ R39, R39, UR4 ;  /* 0x0000000427277c20 */ /* 0x000fe20008410000 */
        /* <DEDUP_REMOVED lines=33> */
[----:B------:R-:W3:Y:S05]  /*92d0*/  S2R R80, SR_CgaCtaId ;  /* 0x0000000000507919 */ /* 0x000eea0000008800 */
[----:B------:R-:W3:Y:S08]  /*92e0*/  MUFU.TANH R33, R33 ;  /* 0x0000002100217308 */ /* 0x000ef00000002400 */
        /* <DEDUP_REMOVED lines=16> */
[----:B------:R3:W-:Y:S08]  /*93f0*/  MUFU.TANH R20, R51 ;  /* 0x0000003300147308 */ /* 0x0007f00000002400 */
[----:B------:R-:W3:Y:S08]  /*9400*/  MUFU.TANH R46, R46 ;  /* 0x0000002e002e7308 */ /* 0x000ef00000002400 */
[----:B------:R-:W3:Y:S08]  /*9410*/  MUFU.TANH R52, R52 ;  /* 0x0000003400347308 */ /* 0x000ef00000002400 */
[----:B------:R-:W3:Y:S08]  /*9420*/  MUFU.TANH R47, R47 ;  /* 0x0000002f002f7308 */ /* 0x000ef00000002400 */
[----:B------:R3:W3:Y:S08]  /*9430*/  MUFU.TANH R21, R53 ;  /* 0x0000003500157308 */ /* 0x0006f00000002400 */
[----:B------:R-:W3:Y:S08]  /*9440*/  MUFU.TANH R50, R50 ;  /* 0x0000003200327308 */ /* 0x000ef00000002400 */
[----:B------:R3:W-:Y:S08]  /*9450*/  MUFU.TANH R26, R55 ;  /* 0x00000037001a7308 */ /* 0x0007f00000002400 */
[----:B------:R-:W3:Y:S08]  /*9460*/  MUFU.TANH R56, R56 ;  /* 0x0000003800387308 */ /* 0x000ef00000002400 */
[----:B------:R-:W3:Y:S08]  /*9470*/  MUFU.TANH R57, R57 ;  /* 0x0000003900397308 */ /* 0x000ef00000002400 */
[----:B------:R3:W-:Y:S08]  /*9480*/  MUFU.TANH R75, R59 ;  /* 0x0000003b004b7308 */ /* 0x0007f00000002400 */
[----:B------:R-:W3:Y:S08]  /*9490*/  MUFU.TANH R54, R54 ;  /* 0x0000003600367308 */ /* 0x000ef00000002400 */
[----:B------:R-:W3:Y:S08]  /*94a0*/  MUFU.TANH R60, R60 ;  /* 0x0000003c003c7308 */ /* 0x000ef00000002400 */
[----:B------:R3:W-:Y:S01]  /*94b0*/  MUFU.TANH R74, R65 ;  /* 0x00000041004a7308 */ /* 0x0007e20000002400 */
[----:B----4-:R-:W-:-:S05]  /*94c0*/  IMAD R76, R76, -0x2, R27 ;  /* 0xfffffffe4c4c7824 */ /* 0x010fca00078e021b */
[C---:B------:R-:W-:Y:S02]  /*94d0*/  ISETP.GT.AND P2, PT, R76.reuse, RZ, PT ;  /* 0x000000ff4c00720c */ /* 0x040fe40003f44270 */
[----:B------:R4:W4:Y:S01]  /*94e0*/  MUFU.TANH R72, R61 ;  /* 0x0000003d00487308 */ /* 0x0009220000002400 */
[C---:B------:R-:W-:Y:S02]  /*94f0*/  ISETP.GT.AND P3, PT, R76.reuse, 0x1, PT ;  /* 0x000000014c00780c */ /* 0x040fe40003f64270 */
[----:B------:R-:W-:Y:S02]  /*9500*/  ISETP.GT.AND P4, PT, R76, 0x8, PT ;  /* 0x000000084c00780c */ /* 0x000fe40003f84270 */
[----:B0-----:R-:W-:Y:S02]  /*9510*/  FSEL R79, R24, -INF , P2 ;  /* 0xff800000184f7808 */ /* 0x001fe40001000000 */
[----:B-----5:R-:W-:Y:S01]  /*9520*/  FSEL R78, R25, -INF , P3 ;  /* 0xff800000194e7808 */ /* 0x020fe20001800000 */
[----:B------:R-:W0:Y:S01]  /*9530*/  MUFU.TANH R58, R58 ;  /* 0x0000003a003a7308 */ /* 0x000e220000002400 */
[----:B-1----:R-:W-:-:S02]  /*9540*/  FSEL R83, R28, -INF , P4 ;  /* 0xff8000001c537808 */ /* 0x002fc40002000000 */
[C---:B------:R-:W-:Y:S02]  /*9550*/  ISETP.GT.AND P5, PT, R76.reuse, 0x9, PT ;  /* 0x000000094c00780c */ /* 0x040fe40003fa4270 */
[----:B------:R-:W-:Y:S02]  /*9560*/  FMNMX.FTZ R28, R79, R78, !PT ;  /* 0x0000004e4f1c7209 */ /* 0x000fe40007810000 */
[----:B------:R-:W-:Y:S01]  /*9570*/  ISETP.GT.AND P1, PT, R76, 0x10, PT ;  /* 0x000000104c00780c */ /* 0x000fe20003f24270 */
[----:B------:R-:W1:Y:S01]  /*9580*/  MUFU.TANH R64, R64 ;  /* 0x0000004000407308 */ /* 0x000e620000002400 */
[----:B--2---:R-:W-:Y:S02]  /*9590*/  FSEL R87, R29, -INF , P5 ;  /* 0xff8000001d577808 */ /* 0x004fe40002800000 */
[----:B------:R-:W-:Y:S02]  /*95a0*/  FMNMX.FTZ R28, R83, R28, !PT ;  /* 0x0000001c531c7209 */ /* 0x000fe40007810000 */
[----:B---3--:R-:W-:-:S02]  /*95b0*/  FSEL R3, R3, -INF , P2 ;  /* 0xff80000003037808 */ /* 0x008fc40001000000 */
[----:B------:R-:W-:Y:S01]  /*95c0*/  ISETP.GT.AND P2, PT, R76, 0x11, PT ;  /* 0x000000114c00780c */ /* 0x000fe20003f44270 */
[----:B------:R-:W2:Y:S01]  /*95d0*/  MUFU.TANH R62, R62 ;  /* 0x0000003e003e7308 */ /* 0x000ea20000002400 */
[----:B------:R-:W-:Y:S02]  /*95e0*/  FSEL R91, R32, -INF , P1 ;  /* 0xff800000205b7808 */ /* 0x000fe40000800000 */
[----:B------:R-:W-:Y:S02]  /*95f0*/  FMNMX.FTZ R28, R87, R28, !PT ;  /* 0x0000001c571c7209 */ /* 0x000fe40007810000 */
[----:B------:R-:W-:Y:S02]  /*9600*/  FSEL R0, R0, -INF , P3 ;  /* 0xff80000000007808 */ /* 0x000fe40001800000 */
[----:B------:R-:W-:Y:S01]  /*9610*/  ISETP.GT.AND P3, PT, R76, 0x18, PT ;  /* 0x000000184c00780c */ /* 0x000fe20003f64270 */
[----:B------:R-:W3:Y:S01]  /*9620*/  MUFU.TANH R68, R68 ;  /* 0x0000004400447308 */ /* 0x000ee20000002400 */
[----:B------:R-:W-:-:S02]  /*9630*/  FSEL R93, R33, -INF , P2 ;  /* 0xff800000215d7808 */ /* 0x000fc40001000000 */
[----:B------:R-:W-:Y:S02]  /*9640*/  FMNMX.FTZ R28, R91, R28, !PT ;  /* 0x0000001c5b1c7209 */ /* 0x000fe40007810000 */
[----:B------:R-:W-:Y:S02]  /*9650*/  FSEL R25, R30, -INF , P4 ;  /* 0xff8000001e197808 */ /* 0x000fe40002000000 */
[----:B------:R-:W-:Y:S01]  /*9660*/  ISETP.GT.AND P4, PT, R76, 0x19, PT ;  /* 0x000000194c00780c */ /* 0x000fe20003f84270 */
[----:B------:R0:W5:Y:S01]  /*9670*/  MUFU.TANH R24, R69 ;  /* 0x0000004500187308 */ /* 0x0001620000002400 */
[----:B------:R-:W-:Y:S02]  /*9680*/  FSEL R95, R36, -INF , P3 ;  /* 0xff800000245f7808 */ /* 0x000fe40001800000 */
[----:B------:R-:W-:Y:S02]  /*9690*/  FMNMX.FTZ R28, R93, R28, !PT ;  /* 0x0000001c5d1c7209 */ /* 0x000fe40007810000 */
[----:B------:R-:W-:-:S02]  /*96a0*/  FSEL R27, R31, -INF , P5 ;  /* 0xff8000001f1b7808 */ /* 0x000fc40002800000 */
[----:B------:R-:W-:Y:S01]  /*96b0*/  ISETP.GT.AND P5, PT, R76, 0x20, PT ;  /* 0x000000204c00780c */ /* 0x000fe20003fa4270 */
[----:B------:R-:W5:Y:S01]  /*96c0*/  MUFU.TANH R81, R63 ;  /* 0x0000003f00517308 */ /* 0x000f620000002400 */
[----:B------:R-:W-:Y:S02]  /*96d0*/  FSEL R97, R37, -INF , P4 ;  /* 0xff80000025617808 */ /* 0x000fe40002000000 */
[----:B------:R-:W-:Y:S02]  /*96e0*/  FMNMX.FTZ R28, R95, R28, !PT ;  /* 0x0000001c5f1c7209 */ /* 0x000fe40007810000 */
[----:B------:R-:W-:Y:S02]  /*96f0*/  FSEL R29, R34, -INF , P1 ;  /* 0xff800000221d7808 */ /* 0x000fe40000800000 */
[----:B------:R-:W-:Y:S01]  /*9700*/  ISETP.GT.AND P1, PT, R76, 0x21, PT ;  /* 0x000000214c00780c */ /* 0x000fe20003f24270 */
[----:B------:R-:W-:Y:S01]  /*9710*/  MUFU.TANH R66, R66 ;  /* 0x0000004200427308 */ /* 0x000fe20000002400 */
[----:B------:R-:W-:-:S02]  /*9720*/  FSEL R99, R40, -INF , P5 ;  /* 0xff80000028637808 */ /* 0x000fc40002800000 */
[----:B------:R-:W-:Y:S02]  /*9730*/  FMNMX.FTZ R28, R97, R28, !PT ;  /* 0x0000001c611c7209 */ /* 0x000fe40007810000 */
[----:B------:R-:W-:Y:S02]  /*9740*/  FSEL R31, R35, -INF , P2 ;  /* 0xff800000231f7808 */ /* 0x000fe40001000000 */
[----:B------:R-:W-:Y:S01]  /*9750*/  ISETP.GT.AND P2, PT, R76, 0x28, PT ;  /* 0x000000284c00780c */ /* 0x000fe20003f44270 */
[----:B------:R-:W5:Y:S01]  /*9760*/  MUFU.TANH R85, R67 ;  /* 0x0000004300557308 */ /* 0x000f620000002400 */
[----:B------:R-:W-:Y:S02]  /*9770*/  FSEL R51, R41, -INF , P1 ;  /* 0xff80000029337808 */ /* 0x000fe40000800000 */
[----:B------:R-:W-:Y:S02]  /*9780*/  FMNMX.FTZ R28, R99, R28, !PT ;  /* 0x0000001c631c7209 */ /* 0x000fe40007810000 */
[----:B------:R-:W-:-:S02]  /*9790*/  FSEL R33, R38, -INF , P3 ;  /* 0xff80000026217808 */ /* 0x000fc40001800000 */
[----:B------:R-:W-:Y:S01]  /*97a0*/  ISETP.GT.AND P3, PT, R76, 0x29, PT ;  /* 0x000000294c00780c */ /* 0x000fe20003f64270 */
[----:B------:R-:W-:Y:S01]  /*97b0*/  MUFU.TANH R70, R70 ;  /* 0x0000004600467308 */ /* 0x000fe20000002400 */
[----:B------:R-:W-:Y:S02]  /*97c0*/  FSEL R49, R44, -INF , P2 ;  /* 0xff8000002c317808 */ /* 0x000fe40001000000 */
[----:B------:R-:W-:Y:S02]  /*97d0*/  FMNMX.FTZ R28, R51, R28, !PT ;  /* 0x0000001c331c7209 */ /* 0x000fe40007810000 */
[----:B------:R-:W-:Y:S02]  /*97e0*/  FSEL R35, R39, -INF , P4 ;  /* 0xff80000027237808 */ /* 0x000fe40002000000 */
[----:B------:R-:W-:Y:S01]  /*97f0*/  ISETP.GT.AND P4, PT, R76, 0x30, PT ;  /* 0x000000304c00780c */ /* 0x000fe20003f84270 */
[----:B------:R-:W5:Y:S01]  /*9800*/  MUFU.TANH R89, R71 ;  /* 0x0000004700597308 */ /* 0x000f620000002400 */
[----:B------:R-:W-:-:S02]  /*9810*/  FSEL R53, R45, -INF , P3 ;  /* 0xff8000002d357808 */ /* 0x000fc40001800000 */
[----:B------:R-:W-:Y:S02]  /*9820*/  FMNMX.FTZ R28, R49, R28, !PT ;  /* 0x0000001c311c7209 */ /* 0x000fe40007810000 */
[----:B------:R-:W-:Y:S02]  /*9830*/  FSEL R37, R42, -INF , P5 ;  /* 0xff8000002a257808 */ /* 0x000fe40002800000 */
[----:B------:R-:W-:Y:S02]  /*9840*/  ISETP.GT.AND P5, PT, R76, 0x31, PT ;  /* 0x000000314c00780c */ /* 0x000fe40003fa4270 */
[----:B------:R-:W-:Y:S02]  /*9850*/  FSEL R55, R48, -INF , P4 ;  /* 0xff80000030377808 */ /* 0x000fe40002000000 */
[----:B------:R-:W-:Y:S02]  /*9860*/  FMNMX.FTZ R28, R53, R28, !PT ;  /* 0x0000001c351c7209 */ /* 0x000fe40007810000 */
[----:B------:R-:W-:-:S02]  /*9870*/  FSEL R39, R43, -INF , P1 ;  /* 0xff8000002b277808 */ /* 0x000fc40000800000 */
[----:B------:R-:W-:Y:S02]  /*9880*/  ISETP.GT.AND P1, PT, R76, 0x38, PT ;  /* 0x000000384c00780c */ /* 0x000fe40003f24270 */
[----:B------:R-:W-:Y:S02]  /*9890*/  FSEL R59, R8, -INF , P5 ;  /* 0xff800000083b7808 */ /* 0x000fe40002800000 */
[----:B------:R-:W-:Y:S02]  /*98a0*/  FMNMX.FTZ R28, R55, R28, !PT ;  /* 0x0000001c371c7209 */ /* 0x000fe40007810000 */
[----:B------:R-:W-:Y:S02]  /*98b0*/  FSEL R41, R46, -INF , P2 ;  /* 0xff8000002e297808 */ /* 0x000fe40001000000 */
[----:B------:R-:W-:Y:S02]  /*98c0*/  ISETP.GT.AND P2, PT, R76, 0x39, PT ;  /* 0x000000394c00780c */ /* 0x000fe40003f44270 */
        /* <DEDUP_REMOVED lines=10> */
[----:B------:R-:W-:Y:S01]  /*9970*/  FSEL R47, R20, -INF , P5 ;  /* 0xff800000142f7808 */ /* 0x000fe20002800000 */
[----:B------:R-:W-:Y:S01]  /*9980*/  IMAD.U32 R20, RZ, RZ, UR5 ;  /* 0x00000005ff147e24 */ /* 0x000fe2000f8e00ff */
[----:B------:R-:W-:Y:S02]  /*9990*/  ISETP.GT.AND P5, PT, R76, 0x48, PT ;  /* 0x000000484c00780c */ /* 0x000fe40003fa4270 */
[----:B------:R-:W-:-:S02]  /*99a0*/  FSEL R105, R57, -INF , P4 ;  /* 0xff80000039697808 */ /* 0x000fc40002000000 */
[----:B------:R-:W-:Y:S02]  /*99b0*/  FMNMX.FTZ R28, R103, R28, !PT ;  /* 0x0000001c671c7209 */ /* 0x000fe40007810000 */
[----:B------:R-:W-:Y:S02]  /*99c0*/  FSEL R57, R54, -INF , P1 ;  /* 0xff80000036397808 */ /* 0x000fe40000800000 */
[----:B------:R-:W-:Y:S02]  /*99d0*/  ISETP.GT.AND P1, PT, R76, 0x49, PT ;  /* 0x000000494c00780c */ /* 0x000fe40003f24270 */
[----:B------:R-:W-:Y:S02]  /*99e0*/  FSEL R107, R60, -INF , P5 ;  /* 0xff8000003c6b7808 */ /* 0x000fe40002800000 */
[----:B------:R-:W-:Y:S02]  /*99f0*/  FMNMX.FTZ R28, R105, R28, !PT ;  /* 0x0000001c691c7209 */ /* 0x000fe40007810000 */
[----:B----4-:R-:W-:-:S02]  /*9a00*/  FSEL R61, R26, -INF , P2 ;  /* 0xff8000001a3d7808 */ /* 0x010fc40001000000 */
[----:B------:R-:W-:Y:S02]  /*9a10*/  ISETP.GT.AND P2, PT, R76, 0x50, PT ;  /* 0x000000504c00780c */ /* 0x000fe40003f44270 */
[----:B------:R-:W-:Y:S02]  /*9a20*/  FSEL R109, R72, -INF , P1 ;  /* 0xff800000486d7808 */ /* 0x000fe40000800000 */
[----:B------:R-:W-:Y:S02]  /*9a30*/  FMNMX.FTZ R28, R107, R28, !PT ;  /* 0x0000001c6b1c7209 */ /* 0x000fe40007810000 */
[----:B0-----:R-:W-:Y:S02]  /*9a40*/  FSEL R69, R58, -INF , P3 ;  /* 0xff8000003a457808 */ /* 0x001fe40001800000 */
[----:B------:R-:W-:Y:S02]  /*9a50*/  ISETP.GT.AND P3, PT, R76, 0x51, PT ;  /* 0x000000514c00780c */ /* 0x000fe40003f64270 */
[----:B-1----:R-:W-:-:S02]  /*9a60*/  FSEL R111, R64, -INF , P2 ;  /* 0xff800000406f7808 */ /* 0x002fc40001000000 */
[----:B------:R-:W-:Y:S02]  /*9a70*/  FMNMX.FTZ R28, R109, R28, !PT ;  /* 0x0000001c6d1c7209 */ /* 0x000fe40007810000 */
[----:B------:R-:W-:Y:S02]  /*9a80*/  FSEL R75, R75, -INF , P4 ;  /* 0xff8000004b4b7808 */ /* 0x000fe40002000000 */
[----:B------:R-:W-:Y:S02]  /*9a90*/  ISETP.GT.AND P4, PT, R76, 0x58, PT ;  /* 0x000000584c00780c */ /* 0x000fe40003f84270 */
[----:B------:R-:W-:Y:S02]  /*9aa0*/  FSEL R113, R74, -INF , P3 ;  /* 0xff8000004a717808 */ /* 0x000fe40001800000 */
[----:B------:R-:W-:Y:S02]  /*9ab0*/  FMNMX.FTZ R28, R111, R28, !PT ;  /* 0x0000001c6f1c7209 */ /* 0x000fe40007810000 */
[----:B--2---:R-:W-:-:S02]  /*9ac0*/  FSEL R77, R62, -INF , P5 ;  /* 0xff8000003e4d7808 */ /* 0x004fc40002800000 */
[----:B------:R-:W-:Y:S02]  /*9ad0*/  ISETP.GT.AND P5, PT, R76, 0x59, PT ;  /* 0x000000594c00780c */ /* 0x000fe40003fa4270 */
[----:B---3--:R-:W-:Y:S02]  /*9ae0*/  FSEL R115, R68, -INF , P4 ;  /* 0xff80000044737808 */ /* 0x008fe40002000000 */
[----:B------:R-:W-:Y:S02]  /*9af0*/  FMNMX.FTZ R28, R113, R28, !PT ;  /* 0x0000001c711c7209 */ /* 0x000fe40007810000 */
[----:B-----5:R-:W-:Y:S02]  /*9b00*/  FSEL R117, R24, -INF , P5 ;  /* 0xff80000018757808 */ /* 0x020fe40002800000 */
[----:B------:R-:W-:Y:S02]  /*9b10*/  FMNMX.FTZ R28, R115, R28, !PT ;  /* 0x0000001c731c7209 */ /* 0x000fe40007810000 */
[----:B------:R-:W-:-:S02]  /*9b20*/  FSEL R81, R81, -INF , P1 ;  /* 0xff80000051517808 */ /* 0x000fc40000800000 */
[----:B------:R-:W-:Y:S02]  /*9b30*/  FMNMX.FTZ R28, R117, R28, !PT ;  /* 0x0000001c751c7209 */ /* 0x000fe40007810000 */
[----:B------:R-:W-:Y:S02]  /*9b40*/  FSEL R85, R85, -INF , P3 ;  /* 0xff80000055557808 */ /* 0x000fe40001800000 */
[----:B------:R-:W-:Y:S01]  /*9b50*/  FSEL R89, R89, -INF , P5 ;  /* 0xff80000059597808 */ /* 0x000fe20002800000 */
[----:B------:R-:W0:Y:S02]  /*9b60*/  SHFL.BFLY PT, R21, R28, 0x2, 0x1f ;  /* 0x0c401f001c157f89 */ /* 0x000e2400000e0000 */
[----:B0-----:R-:W-:-:S05]  /*9b70*/  FMNMX.FTZ R8, R28, R21, !PT ;  /* 0x000000151c087209 */ /* 0x001fca0007810000 */
[----:B------:R-:W0:Y:S02]  /*9b80*/  SHFL.BFLY PT, R21, R8, 0x1, 0x1f ;  /* 0x0c201f0008157f89 */ /* 0x000e2400000e0000 */
[----:B0-----:R-:W-:Y:S02]  /*9b90*/  FMNMX.FTZ R21, R8, R21, !PT ;  /* 0x0000001508157209 */ /* 0x001fe40007810000 */
[----:B------:R-:W-:Y:S02]  /*9ba0*/  FMNMX.FTZ R8, R3, R0, !PT ;  /* 0x0000000003087209 */ /* 0x000fe40007810000 */
[C---:B------:R-:W-:Y:S01]  /*9bb0*/  FSETP.NEU.FTZ.AND P6, PT, R21.reuse, -INF , PT ;  /* 0xff8000001500780b */ /* 0x040fe20003fdd000 */
[----:B------:R-:W-:Y:S01]  /*9bc0*/  FMUL.FTZ R24, R21, R20 ;  /* 0x0000001415187220 */ /* 0x000fe20000410000 */
[----:B------:R-:W-:-:S04]  /*9bd0*/  FMNMX.FTZ R8, R25, R8, !PT ;  /* 0x0000000819087209 */ /* 0x000fc80007810000 */
[----:B------:R-:W-:Y:S02]  /*9be0*/  FMNMX.FTZ R8, R27, R8, !PT ;  /* 0x000000081b087209 */ /* 0x000fe40007810000 */
[----:B------:R-:W-:Y:S02]  /*9bf0*/  FSEL R24, R24, RZ, P6 ;  /* 0x000000ff18187208 */ /* 0x000fe40003000000 */
[----:B------:R-:W-:-:S03]  /*9c00*/  FMNMX.FTZ R8, R29, R8, !PT ;  /* 0x000000081d087209 */ /* 0x000fc60007810000 */
[--C-:B------:R-:W-:Y:S01]  /*9c10*/  FFMA.FTZ R154, R83, R20, -R24.reuse ;  /* 0x00000014539a7223 */ /* 0x100fe20000010818 */
[----:B------:R-:W-:Y:S01]  /*9c20*/  FMNMX.FTZ R8, R31, R8, !PT ;  /* 0x000000081f087209 */ /* 0x000fe20007810000 */
[-CC-:B------:R-:W-:Y:S01]  /*9c30*/  FFMA.FTZ R67, R87, R20.reuse, -R24.reuse ;  /* 0x0000001457437223 */ /* 0x180fe20000010818 */
[----:B------:R-:W-:Y:S01]  /*9c40*/  FSEL R83, R66, -INF , P2 ;  /* 0xff80000042537808 */ /* 0x000fe20001000000 */
[--C-:B------:R-:W-:Y:S01]  /*9c50*/  FFMA.FTZ R156, R91, R20, -R24.reuse ;  /* 0x000000145b9c7223 */ /* 0x100fe20000010818 */
[----:B------:R-:W-:Y:S01]  /*9c60*/  FMNMX.FTZ R8, R33, R8, !PT ;  /* 0x0000000821087209 */ /* 0x000fe20007810000 */
[-CC-:B------:R-:W-:Y:S01]  /*9c70*/  FFMA.FTZ R152, R79, R20.reuse, -R24.reuse ;  /* 0x000000144f987223 */ /* 0x180fe20000010818 */
[----:B------:R-:W-:Y:S01]  /*9c80*/  FSEL R87, R70, -INF , P4 ;  /* 0xff80000046577808 */ /* 0x000fe20002000000 */
[--C-:B------:R-:W-:Y:S01]  /*9c90*/  FFMA.FTZ R63, R78, R20, -R24.reuse ;  /* 0x000000144e3f7223 */ /* 0x100fe20000010818 */
[----:B------:R-:W-:Y:S01]  /*9ca0*/  FMNMX.FTZ R8, R35, R8, !PT ;  /* 0x0000000823087209 */ /* 0x000fe20007810000 */
[-CC-:B------:R-:W-:Y:S01]  /*9cb0*/  FFMA.FTZ R162, R49, R20.reuse, -R24.reuse ;  /* 0x0000001431a27223 */ /* 0x180fe20000010818 */
[-CC-:B------:R-:W-:Y:S01]  /*9cc0*/  FFMA.FTZ R49, R53, R20.reuse, -R24.reuse ;  /* 0x0000001435317223 */ /* 0x180fe20000010818 */
        /* <DEDUP_REMOVED lines=22> */
[----:B------:R-:W-:Y:S01]  /*9e30*/  FFMA.FTZ R93, R117, R20, -R24 ;  /* 0x00000014755d7223 */ /* 0x000fe20000010818 */
[----:B------:R-:W-:Y:S02]  /*9e40*/  MUFU.EX2 R152, R152 ;  /* 0x0000009800987308 */ /* 0x000fe40000000800 */
[----:B------:R-:W-:-:S04]  /*9e50*/  FMNMX.FTZ R8, R57, R8, !PT ;  /* 0x0000000839087209 */ /* 0x000fc80007810000 */
[----:B------:R-:W-:Y:S02]  /*9e60*/  FMNMX.FTZ R8, R61, R8, !PT ;  /* 0x000000083d087209 */ /* 0x000fe40007810000 */
[----:B------:R-:W0:Y:S02]  /*9e70*/  MUFU.EX2 R63, R63 ;  /* 0x0000003f003f7308 */ /* 0x000e240000000800 */
[----:B------:R-:W-:-:S04]  /*9e80*/  FMNMX.FTZ R8, R69, R8, !PT ;  /* 0x0000000845087209 */ /* 0x000fc80007810000 */
[----:B------:R-:W-:Y:S02]  /*9e90*/  FMNMX.FTZ R8, R75, R8, !PT ;  /* 0x000000084b087209 */ /* 0x000fe40007810000 */
[----:B------:R-:W1:Y:S02]  /*9ea0*/  MUFU.EX2 R154, R154 ;  /* 0x0000009a009a7308 */ /* 0x000e640000000800 */
[----:B------:R-:W-:-:S04]  /*9eb0*/  FMNMX.FTZ R8, R77, R8, !PT ;  /* 0x000000084d087209 */ /* 0x000fc80007810000 */
[----:B------:R-:W-:Y:S02]  /*9ec0*/  FMNMX.FTZ R8, R81, R8, !PT ;  /* 0x0000000851087209 */ /* 0x000fe40007810000 */
[----:B------:R-:W2:Y:S02]  /*9ed0*/  MUFU.EX2 R67, R67 ;  /* 0x0000004300437308 */ /* 0x000ea40000000800 */
[----:B------:R-:W-:-:S04]  /*9ee0*/  FMNMX.FTZ R8, R83, R8, !PT ;  /* 0x0000000853087209 */ /* 0x000fc80007810000 */
[----:B------:R-:W-:Y:S02]  /*9ef0*/  FMNMX.FTZ R8, R85, R8, !PT ;  /* 0x0000000855087209 */ /* 0x000fe40007810000 */
[----:B------:R-:W3:Y:S02]  /*9f00*/  MUFU.EX2 R156, R156 ;  /* 0x0000009c009c7308 */ /* 0x000ee40000000800 */
[----:B------:R-:W-:-:S04]  /*9f10*/  FMNMX.FTZ R8, R87, R8, !PT ;  /* 0x0000000857087209 */ /* 0x000fc80007810000 */
[----:B------:R-:W-:Y:S02]  /*9f20*/  FMNMX.FTZ R8, R89, R8, !PT ;  /* 0x0000000859087209 */ /* 0x000fe40007810000 */
[----:B------:R-:W-:Y:S03]  /*9f30*/  MUFU.EX2 R71, R71 ;  /* 0x0000004700477308 */ /* 0x000fe60000000800 */
[----:B------:R-:W4:Y:S05]  /*9f40*/  SHFL.BFLY PT, R91, R8, 0x2, 0x1f ;  /* 0x0c401f00085b7f89 */ /* 0x000f2a00000e0000 */
[----:B------:R-:W-:Y:S08]  /*9f50*/  MUFU.EX2 R158, R158 ;  /* 0x0000009e009e7308 */ /* 0x000ff00000000800 */
[----:B------:R-:W-:Y:S08]  /*9f60*/  MUFU.EX2 R79, R79 ;  /* 0x0000004f004f7308 */ /* 0x000ff00000000800 */
[----:B------:R-:W-:Y:S01]  /*9f70*/  MUFU.EX2 R160, R160 ;  /* 0x000000a000a07308 */ /* 0x000fe20000000800 */
[----:B----4-:R-:W-:-:S05]  /*9f80*/  FMNMX.FTZ R91, R8, R91, !PT ;  /* 0x0000005b085b7209 */ /* 0x010fca0007810000 */
[----:B------:R-:W4:Y:S02]  /*9f90*/  SHFL.BFLY PT, R8, R91, 0x1, 0x1f ;  /* 0x0c201f005b087f89 */ /* 0x000f2400000e0000 */
[----:B------:R-:W-:Y:S08]  /*9fa0*/  MUFU.EX2 R51, R51 ;  /* 0x0000003300337308 */ /* 0x000ff00000000800 */
[----:B------:R-:W-:Y:S08]  /*9fb0*/  MUFU.EX2 R162, R162 ;  /* 0x000000a200a27308 */ /* 0x000ff00000000800 */
[----:B------:R-:W-:Y:S01]  /*9fc0*/  MUFU.EX2 R49, R49 ;  /* 0x0000003100317308 */ /* 0x000fe20000000800 */
[----:B----4-:R-:W-:-:S07]  /*9fd0*/  FMNMX.FTZ R177, R91, R8, !PT ;  /* 0x000000085bb17209 */ /* 0x010fce0007810000 */
[----:B------:R-:W-:Y:S01]  /*9fe0*/  MUFU.EX2 R164, R164 ;  /* 0x000000a400a47308 */ /* 0x000fe20000000800 */
[C---:B------:R-:W-:Y:S01]  /*9ff0*/  FSETP.NEU.FTZ.AND P1, PT, R177.reuse, -INF , PT ;  /* 0xff800000b100780b */ /* 0x040fe20003f3d000 */
[----:B------:R-:W-:-:S06]  /*a000*/  FMUL.FTZ R8, R177, R20 ;  /* 0x00000014b1087220 */ /* 0x000fcc0000410000 */
[----:B------:R-:W-:Y:S01]  /*a010*/  MUFU.EX2 R53, R53 ;  /* 0x0000003500357308 */ /* 0x000fe20000000800 */
[----:B------:R-:W-:-:S05]  /*a020*/  FSEL R24, R8, RZ, P1 ;  /* 0x000000ff08187208 */ /* 0x000fca0000800000 */
[-CC-:B------:R-:W-:Y:S01]  /*a030*/  FFMA.FTZ R153, R3, R20.reuse, -R24.reuse ;  /* 0x0000001403997223 */ /* 0x180fe20000010818 */
[-CC-:B------:R-:W-:Y:S01]  /*a040*/  FFMA.FTZ R8, R0, R20.reuse, -R24.reuse ;  /* 0x0000001400087223 */ /* 0x180fe20000010818 */
[-CC-:B------:R-:W-:Y:S01]  /*a050*/  FFMA.FTZ R25, R25, R20.reuse, -R24.reuse ;  /* 0x0000001419197223 */ /* 0x180fe20000010818 */
[-CC-:B------:R-:W-:Y:S01]  /*a060*/  FFMA.FTZ R27, R27, R20.reuse, -R24.reuse ;  /* 0x000000141b1b7223 */ /* 0x180fe20000010818 */
[-CC-:B------:R-:W-:Y:S01]  /*a070*/  FFMA.FTZ R29, R29, R20.reuse, -R24.reuse ;  /* 0x000000141d1d7223 */ /* 0x180fe20000010818 */
[----:B0-----:R-:W-:Y:S01]  /*a080*/  FADD.FTZ R3, R152, R63 ;  /* 0x0000003f98037221 */ /* 0x001fe20000010000 */
[----:B------:R-:W-:Y:S01]  /*a090*/  MUFU.EX2 R153, R153 ;  /* 0x0000009900997308 */ /* 0x000fe20000000800 */
[-CC-:B------:R-:W-:Y:S01]  /*a0a0*/  FFMA.FTZ R31, R31, R20.reuse, -R24.reuse ;  /* 0x000000141f1f7223 */ /* 0x180fe20000010818 */
[-CC-:B------:R-:W-:Y:S01]  /*a0b0*/  FFMA.FTZ R33, R33, R20.reuse, -R24.reuse ;  /* 0x0000001421217223 */ /* 0x180fe20000010818 */
[----:B-1----:R-:W-:Y:S01]  /*a0c0*/  FADD.FTZ R0, R154, R3 ;  /* 0x000000039a007221 */ /* 0x002fe20000010000 */
[-CC-:B------:R-:W-:Y:S01]  /*a0d0*/  FFMA.FTZ R35, R35, R20.reuse, -R24.reuse ;  /* 0x0000001423237223 */ /* 0x180fe20000010818 */
[-CC-:B------:R-:W-:Y:S01]  /*a0e0*/  FFMA.FTZ R37, R37, R20.reuse, -R24.reuse ;  /* 0x0000001425257223 */ /* 0x180fe20000010818 */
[-C--:B------:R-:W-:Y:S01]  /*a0f0*/  FFMA.FTZ R39, R39, R20.reuse, -R24 ;  /* 0x0000001427277223 */ /* 0x080fe20000010818 */
[----:B--2---:R-:W-:Y:S01]  /*a100*/  FADD.FTZ R3, R67, R0 ;  /* 0x0000000043037221 */ /* 0x004fe20000010000 */
[----:B------:R-:W0:Y:S01]  /*a110*/  MUFU.EX2 R8, R8 ;  /* 0x0000000800087308 */ /* 0x000e220000000800 */
[-CC-:B------:R-:W-:Y:S01]  /*a120*/  FFMA.FTZ R41, R41, R20.reuse, -R24.reuse ;  /* 0x0000001429297223 */ /* 0x180fe20000010818 */
[-CC-:B------:R-:W-:Y:S01]  /*a130*/  FFMA.FTZ R43, R43, R20.reuse, -R24.reuse ;  /* 0x000000142b2b7223 */ /* 0x180fe20000010818 */
[----:B---3--:R-:W-:Y:S01]  /*a140*/  FADD.FTZ R38, R156, R3 ;  /* 0x000000039c267221 */ /* 0x008fe20000010000 */
[-CC-:B------:R-:W-:Y:S01]  /*a150*/  FFMA.FTZ R45, R45, R20.reuse, -R24.reuse ;  /* 0x000000142d2d7223 */ /* 0x180fe20000010818 */
[-CC-:B------:R-:W-:Y:S01]  /*a160*/  FFMA.FTZ R47, R47, R20.reuse, -R24.reuse ;  /* 0x000000142f2f7223 */ /* 0x180fe20000010818 */
[-CC-:B------:R-:W-:Y:S01]  /*a170*/  FFMA.FTZ R57, R57, R20.reuse, -R24.reuse ;  /* 0x0000001439397223 */ /* 0x180fe20000010818 */
[-CC-:B------:R-:W-:Y:S01]  /*a180*/  FFMA.FTZ R61, R61, R20.reuse, -R24.reuse ;  /* 0x000000143d3d7223 */ /* 0x180fe20000010818 */
[----:B------:R-:W1:Y:S01]  /*a190*/  MUFU.EX2 R25, R25 ;  /* 0x0000001900197308 */ /* 0x000e620000000800 */
[-CC-:B------:R-:W-:Y:S01]  /*a1a0*/  FFMA.FTZ R69, R69, R20.reuse, -R24.reuse ;  /* 0x0000001445457223 */ /* 0x180fe20000010818 */
[-CC-:B------:R-:W-:Y:S01]  /*a1b0*/  FFMA.FTZ R75, R75, R20.reuse, -R24.reuse ;  /* 0x000000144b4b7223 */ /* 0x180fe20000010818 */
[-CC-:B------:R-:W-:Y:S01]  /*a1c0*/  FFMA.FTZ R77, R77, R20.reuse, -R24.reuse ;  /* 0x000000144d4d7223 */ /* 0x180fe20000010818 */
[-CC-:B------:R-:W-:Y:S01]  /*a1d0*/  FFMA.FTZ R81, R81, R20.reuse, -R24.reuse ;  /* 0x0000001451517223 */ /* 0x180fe20000010818 */
[-CC-:B------:R-:W-:Y:S01]  /*a1e0*/  FFMA.FTZ R83, R83, R20.reuse, -R24.reuse ;  /* 0x0000001453537223 */ /* 0x180fe20000010818 */
[-CC-:B------:R-:W-:Y:S01]  /*a1f0*/  FFMA.FTZ R85, R85, R20.reuse, -R24.reuse ;  /* 0x0000001455557223 */ /* 0x180fe20000010818 */
[-C--:B------:R-:W-:Y:S01]  /*a200*/  FFMA.FTZ R87, R87, R20.reuse, -R24 ;  /* 0x0000001457577223 */ /* 0x080fe20000010818 */
[----:B------:R2:W3:Y:S01]  /*a210*/  MUFU.EX2 R26, R27 ;  /* 0x0000001b001a7308 */ /* 0x0004e20000000800 */
[----:B0-----:R-:W-:Y:S01]  /*a220*/  FADD.FTZ R0, R153, R8 ;  /* 0x0000000899007221 */ /* 0x001fe20000010000 */
[----:B------:R-:W-:Y:S01]  /*a230*/  FFMA.FTZ R89, R89, R20, -R24 ;  /* 0x0000001459597223 */ /* 0x000fe20000010818 */
[----:B------:R-:W-:-:S02]  /*a240*/  F2FP.BF16.F32.PACK_AB R153, R8, R153 ;  /* 0x000000990899723e */ /* 0x000fc400000010ff */
[----:B------:R-:W-:Y:S02]  /*a250*/  F2FP.BF16.F32.PACK_AB R152, R63, R152 ;  /* 0x000000983f98723e */ /* 0x000fe400000010ff */
[----:B------:R-:W-:Y:S01]  /*a260*/  F2FP.BF16.F32.PACK_AB R154, R67, R154 ;  /* 0x0000009a439a723e */ /* 0x000fe200000010ff */
[----:B------:R-:W0:Y:S01]  /*a270*/  MUFU.EX2 R29, R29 ;  /* 0x0000001d001d7308 */ /* 0x000e220000000800 */
[----:B-1----:R-:W-:Y:S01]  /*a280*/  FADD.FTZ R3, R25, R0 ;  /* 0x0000000019037221 */ /* 0x002fe20000010000 */
[C---:B--2---:R-:W-:Y:S01]  /*a290*/  FADD.FTZ R27, R71.reuse, R38 ;  /* 0x00000026471b7221 */ /* 0x044fe20000010000 */
[----:B------:R-:W-:-:S03]  /*a2a0*/  F2FP.BF16.F32.PACK_AB R156, R71, R156 ;  /* 0x0000009c479c723e */ /* 0x000fc600000010ff */
[----:B------:R-:W-:Y:S01]  /*a2b0*/  FADD.FTZ R40, R158, R27 ;  /* 0x0000001b9e287221 */ /* 0x000fe20000010000 */
[C---:B------:R-:W-:Y:S01]  /*a2c0*/  F2FP.BF16.F32.PACK_AB R158, R79.reuse, R158 ;  /* 0x0000009e4f9e723e */ /* 0x040fe200000010ff */
[----:B------:R-:W1:Y:S01]  /*a2d0*/  MUFU.EX2 R28, R31 ;  /* 0x0000001f001c7308 */ /* 0x000e620000000800 */
[C---:B---3--:R-:W-:Y:S01]  /*a2e0*/  FADD.FTZ R0, R26.reuse, R3 ;  /* 0x000000031a007221 */ /* 0x048fe20000010000 */
[----:B------:R-:W-:Y:S01]  /*a2f0*/  FADD.FTZ R27, R79, R40 ;  /* 0x000000284f1b7221 */ /* 0x000fe20000010000 */
[----:B------:R-:W-:-:S05]  /*a300*/  F2FP.BF16.F32.PACK_AB R155, R26, R25 ;  /* 0x000000191a9b723e */ /* 0x000fca00000010ff */
[----:B------:R-:W2:Y:S01]  /*a310*/  MUFU.EX2 R33, R33 ;  /* 0x0000002100217308 */ /* 0x000ea20000000800 */
[----:B0-----:R-:W-:Y:S01]  /*a320*/  FADD.FTZ R3, R29, R0 ;  /* 0x000000001d037221 */ /* 0x001fe20000010000 */
[----:B------:R-:W-:Y:S01]  /*a330*/  FADD.FTZ R0, R160, R27 ;  /* 0x0000001ba0007221 */ /* 0x000fe20000010000 */
[----:B------:R-:W-:-:S03]  /*a340*/  F2FP.BF16.F32.PACK_AB R160, R51, R160 ;  /* 0x000000a033a0723e */ /* 0x000fc600000010ff */
[----:B------:R-:W-:Y:S01]  /*a350*/  FADD.FTZ R27, R51, R0 ;  /* 0x00000000331b7221 */ /* 0x000fe20000010000 */
[----:B------:R-:W-:Y:S01]  /*a360*/  VIADD R0, R6, 0x22840 ;  /* 0x0002284006007836 */ /* 0x000fe20000000000 */
[----:B------:R-:W0:Y:S01]  /*a370*/  MUFU.EX2 R30, R35 ;  /* 0x00000023001e7308 */ /* 0x000e220000000800 */
[----:B-1----:R-:W-:Y:S01]  /*a380*/  FADD.FTZ R40, R28, R3 ;  /* 0x000000031c287221 */ /* 0x002fe20000010000 */
[----:B------:R-:W-:Y:S01]  /*a390*/  FADD.FTZ R44, R162, R27 ;  /* 0x0000001ba22c7221 */ /* 0x000fe20000010000 */
[C---:B------:R-:W-:Y:S02]  /*a3a0*/  F2FP.BF16.F32.PACK_AB R162, R49.reuse, R162 ;  /* 0x000000a231a2723e */ /* 0x040fe400000010ff */
[----:B------:R-:W-:Y:S01]  /*a3b0*/  PRMT R0, R80, 0x654, R0 ;  /* 0x0000065450007816 */ /* 0x000fe20000000000 */
[----:B------:R-:W-:Y:S01]  /*a3c0*/  FADD.FTZ R27, R49, R44 ;  /* 0x0000002c311b7221 */ /* 0x000fe20000010000 */
[----:B------:R-:W-:Y:S01]  /*a3d0*/  F2FP.BF16.F32.PACK_AB R157, R28, R29 ;  /* 0x0000001d1c9d723e */ /* 0x000fe200000010ff */
[----:B------:R-:W1:Y:S01]  /*a3e0*/  MUFU.EX2 R37, R37 ;  /* 0x0000002500257308 */ /* 0x000e620000000800 */
[----:B--2---:R-:W-:Y:S01]  /*a3f0*/  FADD.FTZ R3, R33, R40 ;  /* 0x0000002821037221 */ /* 0x004fe20000010000 */
[----:B------:R2:W-:Y:S06]  /*a400*/  SYNCS.ARRIVE.TRANS64.RED.A1T0 RZ, [R0+URZ], RZ ;  /* 0x000000ff00ff79a7 */ /* 0x0005ec000810043f */
[----:B------:R-:W2:Y:S01]  /*a410*/  MUFU.EX2 R32, R39 ;  /* 0x0000002700207308 */ /* 0x000ea20000000800 */
[C---:B0-----:R-:W-:Y:S01]  /*a420*/  FADD.FTZ R42, R30.reuse, R3 ;  /* 0x000000031e2a7221 */ /* 0x041fe20000010000 */
[----:B------:R-:W-:-:S06]  /*a430*/  F2FP.BF16.F32.PACK_AB R159, R30, R33 ;  /* 0x000000211e9f723e */ /* 0x000fcc00000010ff */
[----:B------:R-:W0:Y:S01]  /*a440*/  MUFU.EX2 R41, R41 ;  /* 0x0000002900297308 */ /* 0x000e220000000800 */
[----:B-1----:R-:W-:Y:S01]  /*a450*/  FADD.FTZ R3, R37, R42 ;  /* 0x0000002a25037221 */ /* 0x002fe20000010000 */
[----:B------:R-:W-:Y:S01]  /*a460*/  FADD.FTZ R42, R164, R27 ;  /* 0x0000001ba42a7221 */ /* 0x000fe20000010000 */
[----:B------:R-:W-:-:S03]  /*a470*/  F2FP.BF16.F32.PACK_AB R164, R53, R164 ;  /* 0x000000a435a4723e */ /* 0x000fc600000010ff */
[----:B------:R-:W-:Y:S02]  /*a480*/  FADD.FTZ R27, R53, R42 ;  /* 0x0000002a351b7221 */ /* 0x000fe40000010000 */
[----:B------:R-:W1:Y:S01]  /*a490*/  MUFU.EX2 R34, R43 ;  /* 0x0000002b00227308 */ /* 0x000e620000000800 */
[C---:B--2---:R-:W-:Y:S01]  /*a4a0*/  FADD.FTZ R0, R32.reuse, R3 ;  /* 0x0000000320007221 */ /* 0x044fe20000010000 */
[----:B------:R-:W-:-:S06]  /*a4b0*/  F2FP.BF16.F32.PACK_AB R161, R32, R37 ;  /* 0x0000002520a1723e */ /* 0x000fcc00000010ff */
[----:B------:R-:W2:Y:S01]  /*a4c0*/  MUFU.EX2 R166, R166 ;  /* 0x000000a600a67308 */ /* 0x000ea20000000800 */
[----:B0-----:R-:W-:-:S07]  /*a4d0*/  FADD.FTZ R3, R41, R0 ;  /* 0x0000000029037221 */ /* 0x001fce0000010000 */
[----:B------:R-:W0:Y:S01]  /*a4e0*/  MUFU.EX2 R45, R45 ;  /* 0x0000002d002d7308 */ /* 0x000e220000000800 */
[C---:B-1----:R-:W-:Y:S01]  /*a4f0*/  FADD.FTZ R0, R34.reuse, R3 ;  /* 0x0000000322007221 */ /* 0x042fe20000010000 */
[----:B------:R-:W-:-:S06]  /*a500*/  F2FP.BF16.F32.PACK_AB R163, R34, R41 ;  /* 0x0000002922a3723e */ /* 0x000fcc00000010ff */
        /* <DEDUP_REMOVED lines=48> */
[----:B0-----:R-:W-:Y:S01]  /*a810*/  FADD.FTZ R3, R87, R8 ;  /* 0x0000000857037221 */ /* 0x001fe20000010000 */
[C---:B-1----:R-:W-:Y:S01]  /*a820*/  FADD.FTZ R0, R93.reuse, R0 ;  /* 0x000000005d007221 */ /* 0x042fe20000010000 */
[----:B------:R-:W-:Y:S02]  /*a830*/  F2FP.BF16.F32.PACK_AB R174, R93, R174 ;  /* 0x000000ae5dae723e */ /* 0x000fe400000010ff */
[C---:B--2---:R-:W-:Y:S01]  /*a840*/  FADD.FTZ R3, R44.reuse, R3 ;  /* 0x000000032c037221 */ /* 0x044fe20000010000 */
[----:B------:R-:W-:Y:S01]  /*a850*/  F2FP.BF16.F32.PACK_AB R175, R44, R87 ;  /* 0x000000572caf723e */ /* 0x000fe200000010ff */
[----:B------:R-:W-:Y:S06]  /*a860*/  @!P0 BRA `(.L_x_751) ;  /* 0x0000000000048947 */ /* 0x000fec0003800000 */
[----:B------:R-:W-:Y:S01]  /*a870*/  BPT.TRAP 0x1 ;  /* 0x000000040000795c */ /* 0x000fe20000300000 */
.L_x_751:
[----:B------:R0:W1:Y:S01]  /*a880*/  SYNCS.PHASECHK.TRANS64.TRYWAIT P1, [R6+URZ+0x22850], R73 ;  /* 0x02285049060075a7 */ /* 0x000062000802017f */
[----:B------:R-:W-:Y:S05]  /*a890*/  @!P0 BRA `(.L_x_752) ;  /* 0x0000000000048947 */ /* 0x000fea0003800000 */
[----:B------:R-:W-:Y:S01]  /*a8a0*/  BPT.TRAP 0x1 ;  /* 0x000000040000795c */ /* 0x000fe20000300000 */
.L_x_752:
[----:B------:R-:W-:Y:S04]  /*a8b0*/  BSSY B0, `(.L_x_753) ;  /* 0x0000004000007945 */ /* 0x000fe80003800000 */
[----:B-1----:R-:W-:Y:S05]  /*a8c0*/  @P1 BRA `(.L_x_754) ;  /* 0x0000000000081947 */ /* 0x002fea0003800000 */
[----:B------:R-:W1:Y:S02]  /*a8d0*/  SYNCS.PHASECHK.TRANS64.TRYWAIT P1, [R6+URZ+0x22850], R73 ;  /* 0x02285049060075a7 */ /* 0x000e64000802017f */
[----:B-1----:R-:W-:Y:S05]  /*a8e0*/  @!P1 BRA `(.L_x_755) ;  /* 0x000000d800989947 */ /* 0x002fea0003800000 */
.L_x_754:
[----:B------:R-:W-:Y:S05]  /*a8f0*/  BSYNC B0 ;  /* 0x0000000000007941 */ /* 0x000fea0003800000 */
.L_x_753:
[----:B------:R-:W-:Y:S05]  /*a900*/  WARPSYNC.ALL ;  /* 0x0000000000007948 */ /* 0x000fea0003800000 */
[----:B------:R-:W-:Y:S01]  /*a910*/  VIADD R8, R19, 0x400 ;  /* 0x0000040013087836 */ /* 0x000fe20000000000 */
[----:B------:R2:W-:Y:S01]  /*a920*/  BAR.SYNC.DEFER_BLOCKING R7, 0x100 ;  /* 0x000400070000751d */ /* 0x0005e20000010000 */
[----:B------:R-:W-:Y:S01]  /*a930*/  MOV R25, 0x40000040 ;  /* 0x4000004000197802 */ /* 0x000fe20000000f00 */
[----:B------:R-:W-:Y:S02]  /*a940*/  IMAD.MOV.U32 R27, RZ, RZ, 0x40000040 ;  /* 0x40000040ff1b7424 */ /* 0x000fe400078e00ff */
[----:B------:R-:W-:Y:S01]  /*a950*/  SHF.R.U32.HI R8, RZ, 0x4, R8 ;  /* 0x00000004ff087819 */ /* 0x000fe20000011608 */
[----:B------:R-:W-:Y:S01]  /*a960*/  IMAD.MOV.U32 R29, RZ, RZ, 0x40000040 ;  /* 0x40000040ff1d7424 */ /* 0x000fe200078e00ff */
[----:B------:R-:W-:Y:S01]  /*a970*/  R2UR UR7, R25 ;  /* 0x00000000190772ca */ /* 0x000fe200000e0000 */
[----:B------:R-:W-:Y:S01]  /*a980*/  IMAD.MOV.U32 R31, RZ, RZ, 0x40000040 ;  /* 0x40000040ff1f7424 */ /* 0x000fe200078e00ff */
[----:B------:R-:W-:-:S02]  /*a990*/  LOP3.LUT R8, R8, 0x3fff, RZ, 0xc0, !PT ;  /* 0x00003fff08087812 */ /* 0x000fc400078ec0ff */
[----:B------:R-:W-:Y:S02]  /*a9a0*/  R2UR UR11, R27 ;  /* 0x000000001b0b72ca */ /* 0x000fe400000e0000 */
[----:B------:R-:W-:Y:S02]  /*a9b0*/  LOP3.LUT R24, R8, 0x3000000, RZ, 0xfc, !PT ;  /* 0x0300000008187812 */ /* 0x000fe400078efcff */
[----:B------:R-:W-:Y:S02]  /*a9c0*/  R2UR UR15, R29 ;  /* 0x000000001d0f72ca */ /* 0x000fe400000e0000 */
[----:B------:R-:W-:Y:S01]  /*a9d0*/  R2UR UR19, R27 ;  /* 0x000000001b1372ca */ /* 0x000fe200000e0000 */
[----:B------:R3:W-:Y:S01]  /*a9e0*/  STL [R1], R24 ;  /* 0x0000001801007387 */ /* 0x0007e20000100800 */
[----:B------:R-:W-:Y:S02]  /*a9f0*/  R2UR UR23, R31 ;  /* 0x000000001f1772ca */ /* 0x000fe400000e0000 */
[----:B------:R-:W-:Y:S01]  /*aa00*/  R2UR UR27, R25 ;  /* 0x00000000191b72ca */ /* 0x000fe200000e0000 */
[----:B---3--:R-:W-:-:S04]  /*aa10*/  IMAD R24, R202, 0xc00, R24 ;  /* 0x00000c00ca187824 */ /* 0x008fc800078e0218 */
[C---:B------:R-:W-:Y:S01]  /*aa20*/  VIADD R26, R24.reuse, 0x80 ;  /* 0x00000080181a7836 */ /* 0x040fe20000000000 */
[C---:B------:R-:W-:Y:S01]  /*aa30*/  R2UR UR6, R24.reuse ;  /* 0x00000000180672ca */ /* 0x040fe200000e0000 */
[C---:B------:R-:W-:Y:S02]  /*aa40*/  VIADD R28, R24.reuse, 0x100 ;  /* 0x00000100181c7836 */ /* 0x040fe40000000000 */
[----:B------:R-:W-:Y:S01]  /*aa50*/  VIADD R30, R24, 0x200 ;  /* 0x00000200181e7836 */ /* 0x000fe20000000000 */
[----:B------:R-:W-:Y:S01]  /*aa60*/  R2UR UR10, R26 ;  /* 0x000000001a0a72ca */ /* 0x000fe200000e0000 */
[----:B------:R-:W-:Y:S01]  /*aa70*/  VIADD R26, R24, 0x180 ;  /* 0x00000180181a7836 */ /* 0x000fe20000000000 */
[----:B------:R-:W-:Y:S01]  /*aa80*/  R2UR UR14, R28 ;  /* 0x000000001c0e72ca */ /* 0x000fe200000e0000 */
[----:B------:R-:W-:Y:S01]  /*aa90*/  VIADD R24, R24, 0x280 ;  /* 0x0000028018187836 */ /* 0x000fe20000000000 */
[----:B------:R-:W-:Y:S02]  /*aaa0*/  R2UR UR22, R30 ;  /* 0x000000001e1672ca */ /* 0x000fe400000e0000 */
[----:B------:R-:W-:-:S02]  /*aab0*/  R2UR UR18, R26 ;  /* 0x000000001a1272ca */ /* 0x000fc400000e0000 */
[----:B------:R-:W-:Y:S02]  /*aac0*/  R2UR UR26, R24 ;  /* 0x00000000181a72ca */ /* 0x000fe400000e0000 */
[----:B01----:R-:W-:-:S06]  /*aad0*/  WARPGROUP.ARRIVE ;  /* 0x00000000000079c5 */ /* 0x003fcc0000000000 */
[----:B------:R-:W-:Y:S03]  /*aae0*/  HGMMA.64x256x16.F32.BF16 R24, R152, gdesc[UR4].tnspB, RZ, !UPT, gsb0 ;  /* 0x43e0000498187df0 */ /* 0x000fe6000c0018ff */
[----:B------:R-:W-:Y:S02]  /*aaf0*/  WARPGROUP.DEPBAR.LE gsb0, 0x0 ;  /* 0x00008000000079c5 */ /* 0x000fe40000010000 */
[----:B------:R-:W-:-:S15]  /*ab00*/  WARPGROUP.ARRIVE ;  /* 0x00000000000079c5 */ /* 0x000fde0000000000 */
[----:B------:R-:W-:-:S08]  /*ab10*/  NOP ;  /* 0x0000000000007918 */ /* 0x000fd00000000000 */
[----:B------:R-:W-:Y:S03]  /*ab20*/  HGMMA.64x256x16.F32.BF16 R24, R156, gdesc[UR8].tnspB, R24, gsb0 ;  /* 0x43e000089c187df0 */ /* 0x000fe60008001818 */
        /* <DEDUP_REMOVED lines=17> */
[----:B--2---:R-:W-:Y:S05]  /*ac40*/  @!P0 BRA `(.L_x_756) ;  /* 0x0000000000048947 */ /* 0x004fea0003800000 */
[----:B------:R-:W-:Y:S01]  /*ac50*/  BPT.TRAP 0x1 ;  /* 0x000000040000795c */ /* 0x000fe20000300000 */
.L_x_756:
[----:B------:R-:W0:Y:S01]  /*ac60*/  S2R R7, SR_CgaCtaId ;  /* 0x0000000000077919 */ /* 0x000e220000008800 */
[----:B------:R-:W-:Y:S01]  /*ac70*/  ISETP.GE.AND P1, PT, R176, 0x61, PT ;  /* 0x00000061b000780c */ /* 0x000fe20003f26270 */
[----:B------:R-:W-:Y:S01]  /*ac80*/  VIADD R6, R6, 0x22860 ;  /* 0x0002286006067836 */ /* 0x000fe20000000000 */
[----:B------:R-:W-:-:S04]  /*ac90*/  ULDC UR36, c[0x0][0x9d8] ;  /* 0x0002760000247ab9 */ /* 0x000fc80000000800 */
[----:B0-----:R-:W-:-:S04]  /*aca0*/  PRMT R6, R7, 0x654, R6 ;  /* 0x0000065407067816 */ /* 0x001fc80000000006 */
[----:B------:R0:W-:Y:S03]  /*acb0*/  SYNCS.ARRIVE.TRANS64.RED.A1T0 RZ, [R6+URZ], RZ ;  /* 0x000000ff06ff79a7 */ /* 0x0001e6000810043f */
[----:B------:R-:W-:Y:S05]  /*acc0*/  @!P1 BRA `(.L_x_757) ;  /* 0x0000002400549947 */ /* 0x000fea0003800000 */
[----:B0-----:R-:W-:Y:S02]  /*acd0*/  VIADD R6, R178, 0xfffffffe ;  /* 0xfffffffeb2067836 */ /* 0x001fe40000000000 */
[----:B------:R-:W-:Y:S02]  /*ace0*/  IMAD.MOV.U32 R214, RZ, RZ, R177 ;  /* 0x000000ffffd67224 */ /* 0x000fe400078e00b1 */
[----:B------:R-:W-:-:S07]  /*acf0*/  IMAD.MOV.U32 R215, RZ, RZ, R21 ;  /* 0x000000ffffd77224 */ /* 0x000fce00078e0015 */
.L_x_769:
[----:B------:R-:W-:Y:S01]  /*ad00*/  VIADD R202, R202, 0x1 ;  /* 0x00000001caca7836 */ /* 0x000fe20000000000 */
[----:B------:R-:W-:Y:S05]  /*ad10*/  YIELD ;  /* 0x0000000000007946 */ /* 0x000fea0003800000 */
[----:B------:R-:W-:Y:S02]  /*ad20*/  ISETP.NE.AND P2, PT, R202, 0x2, PT ;  /* 0x00000002ca00780c */ /* 0x000fe40003f45270 */
[C---:B------:R-:W-:Y:S01]  /*ad30*/  ISETP.GT.AND P1, PT, R6.reuse, RZ, PT ;  /* 0x000000ff0600720c */ /* 0x040fe20003f24270 */
[----:B------:R-:W-:Y:S01]  /*ad40*/  VIADD R6, R6, 0xffffffff ;  /* 0xffffffff06067836 */ /* 0x000fe20000000000 */
[----:B-1----:R-:W-:-:S02]  /*ad50*/  SEL R7, RZ, 0x1, P2 ;  /* 0x00000001ff077807 */ /* 0x002fc40001000000 */
[----:B------:R-:W-:Y:S02]  /*ad60*/  SEL R202, R202, RZ, P2 ;  /* 0x000000ffcaca7207 */ /* 0x000fe40001000000 */
[----:B------:R-:W-:Y:S01]  /*ad70*/  LOP3.LUT R212, R212, R7, RZ, 0x3c, !PT ;  /* 0x00000007d4d47212 */ /* 0x000fe200078e3cff */
[----:B------:R-:W-:Y:S06]  /*ad80*/  @!P0 BRA `(.L_x_758) ;  /* 0x0000000000048947 */ /* 0x000fec0003800000 */
[----:B------:R-:W-:Y:S01]  /*ad90*/  BPT.TRAP 0x1 ;  /* 0x000000040000795c */ /* 0x000fe20000300000 */
.L_x_758:
[----:B------:R-:W-:Y:S01]  /*ada0*/  IMAD R7, R202, 0x8, R19 ;  /* 0x00000008ca077824 */ /* 0x000fe200078e0213 */
[----:B------:R-:W-:-:S04]  /*adb0*/  SHF.L.U32 R8, R212, 0x1f, RZ ;  /* 0x0000001fd4087819 */ /* 0x000fc800000006ff */
[----:B------:R0:W1:Y:S01]  /*adc0*/  SYNCS.PHASECHK.TRANS64.TRYWAIT P2, [R7+URZ+0x22830], R8 ;  /* 0x02283008070075a7 */ /* 0x000062000804017f */
[----:B------:R-:W-:Y:S05]  /*add0*/  @!P0 BRA `(.L_x_759) ;  /* 0x0000000000048947 */ /* 0x000fea0003800000 */
[----:B------:R-:W-:Y:S01]  /*ade0*/  BPT.TRAP 0x1 ;  /* 0x000000040000795c */ /* 0x000fe20000300000 */
.L_x_759:
[----:B------:R-:W2:Y:S01]  /*adf0*/  LDL R9, [R1+0x8] ;  /* 0x0000080001097983 */ /* 0x000ea20000100800 */
[----:B------:R-:W-:Y:S02]  /*ae00*/  IMAD.MOV.U32 R155, RZ, RZ, 0x40000040 ;  /* 0x40000040ff9b7424 */ /* 0x000fe400078e00ff */
[----:B--2---:R-:W-:Y:S01]  /*ae10*/  IMAD R154, R202, 0x300, R9 ;  /* 0x00000300ca9a7824 */ /* 0x004fe200078e0209 */
[----:B-1----:R-:W-:Y:S06]  /*ae20*/  @P2 BRA `(.L_x_760) ;  /* 0x0000000000082947 */ /* 0x002fec0003800000 */
[----:B------:R-:W1:Y:S02]  /*ae30*/  SYNCS.PHASECHK.TRANS64.TRYWAIT P2, [R7+URZ+0x22830], R8 ;  /* 0x02283008070075a7 */ /* 0x000e64000804017f */
[----:B-1----:R-:W-:Y:S05]  /*ae40*/  @!P2 BRA `(.L_x_761) ;  /* 0x000000d40054a947 */ /* 0x002fea0003800000 */
.L_x_760:
[----:B------:R-:W-:Y:S05]  /*ae50*/  WARPSYNC.ALL ;  /* 0x0000000000007948 */ /* 0x000fea0003800000 */
[C---:B------:R-:W-:Y:S01]  /*ae60*/  R2UR UR6, R154.reuse ;  /* 0x000000009a0672ca */ /* 0x040fe200000e0000 */
[C---:B------:R-:W-:Y:S01]  /*ae70*/  VIADD R152, R154.reuse, 0x2 ;  /* 0x000000029a987836 */ /* 0x040fe20000000000 */
[----:B------:R-:W-:Y:S01]  /*ae80*/  R2UR UR7, R155 ;  /* 0x000000009b0772ca */ /* 0x000fe200000e0000 */
[----:B------:R-:W-:Y:S01]  /*ae90*/  VIADD R20, R154, 0x4 ;  /* 0x000000049a147836 */ /* 0x000fe20000000000 */
[----:B------:R-:W-:Y:S01]  /*aea0*/  R2UR UR4, R4 ;  /* 0x00000000040472ca */ /* 0x000fe200000e0000 */
[----:B------:R-:W-:Y:S01]  /*aeb0*/  VIADD R154, R154, 0x6 ;  /* 0x000000069a9a7836 */ /* 0x000fe20000000000 */
[----:B------:R-:W-:Y:S01]  /*aec0*/  R2UR UR5, R5 ;  /* 0x00000000050572ca */ /* 0x000fe200000e0000 */
[----:B------:R-:W-:Y:S01]  /*aed0*/  IMAD.MOV.U32 R153, RZ, RZ, 0x40000040 ;  /* 0x40000040ff997424 */ /* 0x000fe200078e00ff */
[----:B------:R-:W-:Y:S01]  /*aee0*/  R2UR UR10, R152 ;  /* 0x00000000980a72ca */ /* 0x000fe200000e0000 */
[----:B------:R-:W-:Y:S01]  /*aef0*/  IMAD.MOV.U32 R155, RZ, RZ, 0x40000040 ;  /* 0x40000040ff9b7424 */ /* 0x000fe200078e00ff */
[----:B------:R-:W-:Y:S01]  /*af00*/  R2UR UR18, R154 ;  /* 0x000000009a1272ca */ /* 0x000fe200000e0000 */
[----:B------:R-:W-:Y:S01]  /*af10*/  IMAD.MOV.U32 R21, RZ, RZ, 0x40000040 ;  /* 0x40000040ff157424 */ /* 0x000fe200078e00ff */
[----:B------:R-:W-:Y:S01]  /*af20*/  R2UR UR11, R153 ;  /* 0x00000000990b72ca */ /* 0x000fe200000e0000 */
[----:B------:R-:W2:Y:S01]  /*af30*/  S2R R9, SR_TID.X ;  /* 0x0000000000097919 */ /* 0x000ea20000002100 */
[----:B------:R-:W-:-:S02]  /*af40*/  R2UR UR19, R155 ;  /* 0x000000009b1372ca */ /* 0x000fc400000e0000 */
[----:B------:R-:W-:Y:S01]  /*af50*/  WARPGROUP.ARRIVE ;  /* 0x00000000000079c5 */ /* 0x000fe20000000000 */
[----:B------:R-:W-:Y:S02]  /*af60*/  R2UR UR8, R14 ;  /* 0x000000000e0872ca */ /* 0x000fe400000e0000 */
[----:B------:R-:W-:Y:S02]  /*af70*/  R2UR UR9, R15 ;  /* 0x000000000f0972ca */ /* 0x000fe400000e0000 */
[----:B------:R-:W-:Y:S01]  /*af80*/  R2UR UR14, R20 ;  /* 0x00000000140e72ca */ /* 0x000fe200000e0000 */
[----:B------:R-:W-:Y:S01]  /*af90*/  HGMMA.64x96x16.F32.BF16 R152, gdesc[UR4], RZ, !UPT, gsb0 ;  /* 0x01600000049879f0 */ /* 0x000fe2000c0018ff */
[----:B------:R-:W-:Y:S02]  /*afa0*/  R2UR UR15, R21 ;  /* 0x00000000150f72ca */ /* 0x000fe400000e0000 */
[----:B------:R-:W-:Y:S02]  /*afb0*/  R2UR UR12, R12 ;  /* 0x000000000c0c72ca */ /* 0x000fe400000e0000 */
[----:B------:R-:W-:-:S02]  /*afc0*/  R2UR UR13, R13 ;  /* 0x000000000d0d72ca */ /* 0x000fc400000e0000 */
[----:B------:R-:W-:Y:S02]  /*afd0*/  R2UR UR16, R10 ;  /* 0x000000000a1072ca */ /* 0x000fe400000e0000 */
[----:B------:R-:W-:Y:S02]  /*afe0*/  R2UR UR17, R11 ;  /* 0x000000000b1172ca */ /* 0x000fe400000e0000 */
        /* <DEDUP_REMOVED lines=15> */
.L_x_762:
        /* <DEDUP_REMOVED lines=15> */
[----:B------:R-:W-:Y:S01]  /*b1d0*/  FMUL.FTZ R177, R177, UR36 ;  /* 0x00000024b1b17c20 */ /* 0x000fe20008410000 */
[----:B------:R-:W-:Y:S01]  /*b1e0*/  FMUL.FTZ R180, R180, UR36 ;  /* 0x00000024b4b47c20 */ /* 0x000fe20008410000 */
[----:B------:R-:W-:Y:S01]  /*b1f0*/  FMUL.FTZ R181, R181, UR36 ;  /* 0x00000024b5b57c20 */ /* 0x000fe20008410000 */
[----:B------:R-:W-:Y:S01]  /*b200*/  FMUL.FTZ R184, R184, UR36 ;  /* 0x00000024b8b87c20 */ /* 0x000fe20008410000 */
[----:B------:R-:W-:Y:S01]  /*b210*/  FMUL.FTZ R185, R185, UR36 ;  /* 0x00000024b9b97c20 */ /* 0x000fe20008410000 */
[----:B------:R-:W-:Y:S01]  /*b220*/  FMUL.FTZ R188, R188, UR36 ;  /* 0x00000024bcbc7c20 */ /* 0x000fe20008410000 */
[----:B------:R-:W-:Y:S01]  /*b230*/  FMUL.FTZ R189, R189, UR36 ;  /* 0x00000024bdbd7c20 */ /* 0x000fe20008410000 */
[----:B------:R-:W5:Y:S01]  /*b240*/  MUFU.TANH R156, R156 ;  /* 0x0000009c009c7308 */ /* 0x000f620000002400 */
        /* <DEDUP_REMOVED lines=16> */
[----:B-----5:R-:W-:Y:S01]  /*b350*/  FMNMX.FTZ R20, R156, R20, !PT ;  /* 0x000000149c147209 */ /* 0x020fe20007810000 */
        /* <DEDUP_REMOVED lines=8> */
[----:B------:R-:W-:-:S06]  /*b3e0*/  FMUL.FTZ R195, R195, UR36 ;  /* 0x00000024c3c37c20 */ /* 0x000fcc0008410000 */
[----:B------:R-:W3:Y:S01]  /*b3f0*/  MUFU.TANH R164, R164 ;  /* 0x000000a400a47308 */ /* 0x000ee20000002400 */
[----:B----4-:R-:W-:-:S07]  /*b400*/  FMNMX.FTZ R20, R160, R20, !PT ;  /* 0x00000014a0147209 */ /* 0x010fce0007810000 */
[----:B------:R-:W4:Y:S01]  /*b410*/  MUFU.TANH R165, R165 ;  /* 0x000000a500a57308 */ /* 0x000f220000002400 */
[----:B-----5:R-:W-:-:S07]  /*b420*/  FMNMX.FTZ R20, R161, R20, !PT ;  /* 0x00000014a1147209 */ /* 0x020fce0007810000 */
[----:B------:R-:W5:Y:S01]  /*b430*/  MUFU.TANH R168, R168 ;  /* 0x000000a800a87308 */ /* 0x000f620000002400 */
[----:B---3--:R-:W-:-:S07]  /*b440*/  FMNMX.FTZ R20, R164, R20, !PT ;  /* 0x00000014a4147209 */ /* 0x008fce0007810000 */
        /* <DEDUP_REMOVED lines=30> */
[----:B------:R-:W-:Y:S01]  /*b630*/  MUFU.TANH R225, R225 ;  /* 0x000000e100e17308 */ /* 0x000fe20000002400 */
[----:B----4-:R-:W-:-:S07]  /*b640*/  FMNMX.FTZ R20, R196, R20, !PT ;  /* 0x00000014c4147209 */ /* 0x010fce0007810000 */
[----:B------:R-:W-:Y:S01]  /*b650*/  MUFU.TANH R224, R224 ;  /* 0x000000e000e07308 */ /* 0x000fe20000002400 */
[----:B-----5:R-:W-:-:S05]  /*b660*/  FMNMX.FTZ R21, R197, R20, !PT ;  /* 0x00000014c5157209 */ /* 0x020fca0007810000 */
[----:B------:R-:W3:Y:S02]  /*b670*/  SHFL.BFLY PT, R20, R21, 0x2, 0x1f ;  /* 0x0c401f0015147f89 */ /* 0x000ee400000e0000 */
[----:B------:R-:W-:Y:S08]  /*b680*/  MUFU.TANH R223, R223 ;  /* 0x000000df00df7308 */ /* 0x000ff00000002400 */
[----:B------:R-:W-:Y:S08]  /*b690*/  MUFU.TANH R228, R228 ;  /* 0x000000e400e47308 */ /* 0x000ff00000002400 */
[----:B------:R-:W-:Y:S01]  /*b6a0*/  MUFU.TANH R227, R227 ;  /* 0x000000e300e37308 */ /* 0x000fe20000002400 */
[----:B---3--:R-:W-:-:S07]  /*b6b0*/  FMNMX.FTZ R21, R21, R20, !PT ;  /* 0x0000001415157209 */ /* 0x008fce0007810000 */
[----:B------:R-:W-:Y:S01]  /*b6c0*/  MUFU.TANH R226, R226 ;  /* 0x000000e200e27308 */ /* 0x000fe20000002400 */
[----:B------:R-:W3:Y:S07]  /*b6d0*/  SHFL.BFLY PT, R20, R21, 0x1, 0x1f ;  /* 0x0c201f0015147f89 */ /* 0x000eee00000e0000 */
[----:B------:R-:W-:Y:S08]  /*b6e0*/  MUFU.TANH R216, R216 ;  /* 0x000000d800d87308 */ /* 0x000ff00000002400 */
[----:B------:R-:W-:Y:S01]  /*b6f0*/  MUFU.TANH R159, R159 ;  /* 0x0000009f009f7308 */ /* 0x000fe20000002400 */
[----:B---3--:R-:W-:-:S02]  /*b700*/  FMNMX.FTZ R21, R21, R20, !PT ;  /* 0x0000001415157209 */ /* 0x008fc40007810000 */
[----:B------:R-:W3:Y:S03]  /*b710*/  LDC R20, c[0x0][0x988] ;  /* 0x00026200ff147b82 */ /* 0x000ee60000000800 */
[C---:B------:R-:W-:Y:S01]  /*b720*/  FADD.FTZ R154, -R21.reuse, R215 ;  /* 0x000000d7159a7221 */ /* 0x040fe20000010100 */
[----:B---3--:R-:W-:-:S03]  /*b730*/  FMUL.FTZ R155, R21, R20 ;  /* 0x00000014159b7220 */ /* 0x008fc60000410000 */
[-C--:B------:R-:W-:Y:S01]  /*b740*/  FMUL.FTZ R154, R154, R20.reuse ;  /* 0x000000149a9a7220 */ /* 0x080fe20000410000 */
[-CC-:B------:R-:W-:Y:S01]  /*b750*/  FFMA.FTZ R152, R152, R20.reuse, -R155.reuse ;  /* 0x0000001498987223 */ /* 0x180fe2000001089b */
[-CC-:B------:R-:W-:Y:S01]  /*b760*/  FFMA.FTZ R158, R176, R20.reuse, -R155.reuse ;  /* 0x00000014b09e7223 */ /* 0x180fe2000001089b */
[-CC-:B------:R-:W-:Y:S01]  /*b770*/  FFMA.FTZ R153, R153, R20.reuse, -R155.reuse ;  /* 0x0000001499997223 */ /* 0x180fe2000001089b */
[----:B------:R-:W-:Y:S01]  /*b780*/  MUFU.EX2 R176, R154 ;  /* 0x0000009a00b07308 */ /* 0x000fe20000000800 */
[-CC-:B------:R-:W-:Y:S01]  /*b790*/  FFMA.FTZ R156, R156, R20.reuse, -R155.reuse ;  /* 0x000000149c9c7223 */ /* 0x180fe2000001089b */
[-CC-:B------:R-:W-:Y:S01]  /*b7a0*/  FFMA.FTZ R157, R157, R20.reuse, -R155.reuse ;  /* 0x000000149d9d7223 */ /* 0x180fe2000001089b */
[-CC-:B------:R-:W-:Y:S01]  /*b7b0*/  FFMA.FTZ R160, R160, R20.reuse, -R155.reuse ;  /* 0x00000014a0a07223 */ /* 0x180fe2000001089b */
[-CC-:B------:R-:W-:Y:S01]  /*b7c0*/  FFMA.FTZ R161, R161, R20.reuse, -R155.reuse ;  /* 0x00000014a1a17223 */ /* 0x180fe2000001089b */
[-CC-:B------:R-:W-:Y:S01]  /*b7d0*/  FFMA.FTZ R177, R177, R20.reuse, -R155.reuse ;  /* 0x00000014b1b17223 */ /* 0x180fe2000001089b */
[-CC-:B------:R-:W-:Y:S01]  /*b7e0*/  FFMA.FTZ R165, R165, R20.reuse, -R155.reuse ;  /* 0x00000014a5a57223 */ /* 0x180fe2000001089b */
[-CC-:B------:R-:W-:Y:S01]  /*b7f0*/  FFMA.FTZ R172, R172, R20.reuse, -R155.reuse ;  /* 0x00000014acac7223 */ /* 0x180fe2000001089b */
[----:B------:R-:W3:Y:S01]  /*b800*/  MUFU.EX2 R152, R152 ;  /* 0x0000009800987308 */ /* 0x000ee20000000800 */
[-CC-:B------:R-:W-:Y:S01]  /*b810*/  FFMA.FTZ R192, R192, R20.reuse, -R155.reuse ;  /* 0x00000014c0c07223 */ /* 0x180fe2000001089b */
[-CC-:B------:R-:W-:Y:S01]  /*b820*/  FFMA.FTZ R164, R164, R20.reuse, -R155.reuse ;  /* 0x00000014a4a47223 */ /* 0x180fe2000001089b */
[-CC-:B------:R-:W-:Y:S01]  /*b830*/  FFMA.FTZ R168, R168, R20.reuse, -R155.reuse ;  /* 0x00000014a8a87223 */ /* 0x180fe2000001089b */
[-CC-:B------:R-:W-:Y:S01]  /*b840*/  FFMA.FTZ R169, R169, R20.reuse, -R155.reuse ;  /* 0x00000014a9a97223 */ /* 0x180fe2000001089b */
[-CC-:B------:R-:W-:Y:S01]  /*b850*/  FFMA.FTZ R173, R173, R20.reuse, -R155.reuse ;  /* 0x00000014adad7223 */ /* 0x180fe2000001089b */
[-CC-:B------:R-:W-:Y:S01]  /*b860*/  FFMA.FTZ R180, R180, R20.reuse, -R155.reuse ;  /* 0x00000014b4b47223 */ /* 0x180fe2000001089b */
[-CC-:B------:R-:W-:Y:S01]  /*b870*/  FFMA.FTZ R181, R181, R20.reuse, -R155.reuse ;  /* 0x00000014b5b57223 */ /* 0x180fe2000001089b */
[----:B------:R4:W5:Y:S01]  /*b880*/  MUFU.EX2 R154, R153 ;  /* 0x00000099009a7308 */ /* 0x0009620000000800 */
[-CC-:B------:R-:W-:Y:S01]  /*b890*/  FFMA.FTZ R184, R184, R20.reuse, -R155.reuse ;  /* 0x00000014b8b87223 */ /* 0x180fe2000001089b */
[-CC-:B------:R-:W-:Y:S01]  /*b8a0*/  FFMA.FTZ R185, R185, R20.reuse, -R155.reuse ;  /* 0x00000014b9b97223 */ /* 0x180fe2000001089b */
[-CC-:B------:R-:W-:Y:S01]  /*b8b0*/  FFMA.FTZ R188, R188, R20.reuse, -R155.reuse ;  /* 0x00000014bcbc7223 */ /* 0x180fe2000001089b */
[-CC-:B------:R-:W-:Y:S01]  /*b8c0*/  FFMA.FTZ R189, R189, R20.reuse, -R155.reuse ;  /* 0x00000014bdbd7223 */ /* 0x180fe2000001089b */
[-CC-:B------:R-:W-:Y:S01]  /*b8d0*/  FFMA.FTZ R193, R193, R20.reuse, -R155.reuse ;  /* 0x00000014c1c17223 */ /* 0x180fe2000001089b */
[-CC-:B------:R-:W-:Y:S01]  /*b8e0*/  FFMA.FTZ R196, R196, R20.reuse, -R155.reuse ;  /* 0x00000014c4c47223 */ /* 0x180fe2000001089b */
[----:B------:R-:W-:Y:S01]  /*b8f0*/  FFMA.FTZ R155, R197, R20, -R155 ;  /* 0x00000014c59b7223 */ /* 0x000fe2000001089b */
[----:B------:R0:W-:Y:S01]  /*b900*/  MUFU.EX2 R163, R157 ;  /* 0x0000009d00a37308 */ /* 0x0001e20000000800 */
[----:B---3--:R-:W-:Y:S01]  /*b910*/  FFMA.FTZ R162, R176, R0, R152 ;  /* 0x00000000b0a27223 */ /* 0x008fe20000010098 */
[----:B----4-:R-:W-:Y:S01]  /*b920*/  FMUL.FTZ R153, R167, UR36 ;  /* 0x00000024a7997c20 */ /* 0x010fe20008410000 */
[----:B------:R-:W-:Y:S01]  /*b930*/  FMUL.FTZ R0, R171, UR36 ;  /* 0x00000024ab007c20 */ /* 0x000fe20008410000 */
[-C--:B------:R-:W-:Y:S01]  /*b940*/  FMUL.FTZ R24, R24, R176.reuse ;  /* 0x000000b018187220 */ /* 0x080fe20000410000 */
[-C--:B------:R-:W-:Y:S01]  /*b950*/  FMUL.FTZ R25, R25, R176.reuse ;  /* 0x000000b019197220 */ /* 0x080fe20000410000 */
[-C--:B------:R-:W-:Y:S01]  /*b960*/  FMUL.FTZ R28, R28, R176.reuse ;  /* 0x000000b01c1c7220 */ /* 0x080fe20000410000 */
[----:B------:R-:W-:Y:S01]  /*b970*/  FMUL.FTZ R29, R29, R176 ;  /* 0x000000b01d1d7220 */ /* 0x000fe20000410000 */
[----:B------:R-:W-:Y:S01]  /*b980*/  MUFU.EX2 R166, R160 ;  /* 0x000000a000a67308 */ /* 0x000fe20000000800 */
[C---:B-----5:R-:W-:Y:S01]  /*b990*/  FADD.FTZ R162, R154.reuse, R162 ;  /* 0x000000a29aa27221 */ /* 0x060fe20000010000 */
[----:B------:R-:W-:Y:S01]  /*b9a0*/  F2FP.BF16.F32.PACK_AB R152, R154, R152 ;  /* 0x000000989a98723e */ /* 0x000fe200000010ff */
[----:B0-----:R-:W-:Y:S01]  /*b9b0*/  FMUL.FTZ R157, R174, UR36 ;  /* 0x00000024ae9d7c20 */ /* 0x001fe20008410000 */
        /* <DEDUP_REMOVED lines=10> */
[-C--:B------:R-:W-:Y:S01]  /*ba60*/  FMUL.FTZ R49, R49, R176.reuse ;  /* 0x000000b031317220 */ /* 0x080fe20000410000 */
[-C--:B------:R-:W-:Y:S01]  /*ba70*/  FMUL.FTZ R52, R52, R176.reuse ;  /* 0x000000b034347220 */ /* 0x080fe20000410000 */
[----:B------:R3:W4:Y:S01]  /*ba80*/  MUFU.EX2 R167, R161 ;  /* 0x000000a100a77308 */ /* 0x0007220000000800 */
[-C--:B------:R-:W-:Y:S01]  /*ba90*/  FMUL.FTZ R53, R53, R176.reuse ;  /* 0x000000b035357220 */ /* 0x080fe20000410000 */
[-C--:B------:R-:W-:Y:S01]  /*baa0*/  FMUL.FTZ R56, R56, R176.reuse ;  /* 0x000000b038387220 */ /* 0x080fe20000410000 */
[-C--:B------:R-:W-:Y:S01]  /*bab0*/  FMUL.FTZ R57, R57, R176.reuse ;  /* 0x000000b039397220 */ /* 0x080fe20000410000 */
[-C--:B------:R-:W-:Y:S01]  /*bac0*/  FMUL.FTZ R60, R60, R176.reuse ;  /* 0x000000b03c3c7220 */ /* 0x080fe20000410000 */
[-C--:B------:R-:W-:Y:S01]  /*bad0*/  FMUL.FTZ R61, R61, R176.reuse ;  /* 0x000000b03d3d7220 */ /* 0x080fe20000410000 */
[-C--:B------:R-:W-:Y:S01]  /*bae0*/  FMUL.FTZ R64, R64, R176.reuse ;  /* 0x000000b040407220 */ /* 0x080fe20000410000 */
[----:B------:R-:W-:Y:S01]  /*baf0*/  FMUL.FTZ R65, R65, R176 ;  /* 0x000000b041417220 */ /* 0x000fe20000410000 */
[----:B------:R-:W5:Y:S01]  /*bb00*/  MUFU.TANH R153, R153 ;  /* 0x0000009900997308 */ /* 0x000f620000002400 */
[----:B0-----:R-:W-:Y:S01]  /*bb10*/  FADD.FTZ R156, R154, R162 ;  /* 0x000000a29a9c7221 */ /* 0x001fe20000010000 */
[----:B---3--:R-:W-:Y:S01]  /*bb20*/  FMUL.FTZ R161, R175, UR36 ;  /* 0x00000024afa17c20 */ /* 0x008fe20008410000 */
[----:B------:R-:W-:Y:S01]  /*bb30*/  FMUL.FTZ R162, R178, UR36 ;  /* 0x00000024b2a27c20 */ /* 0x000fe20008410000 */
[C---:B------:R-:W-:Y:S01]  /*bb40*/  F2FP.BF16.F32.PACK_AB R154, R163.reuse, R154 ;  /* 0x0000009aa39a723e */ /* 0x040fe200000010ff */
[----:B------:R-:W-:Y:S01]  /*bb50*/  FADD.FTZ R156, R163, R156 ;  /* 0x0000009ca39c7221 */ /* 0x000fe20000010000 */
[----:B------:R-:W-:Y:S01]  /*bb60*/  FMUL.FTZ R163, R179, UR36 ;  /* 0x00000024b3a37c20 */ /* 0x000fe20008410000 */
[-C--:B------:R-:W-:Y:S01]  /*bb70*/  FMUL.FTZ R68, R68, R176.reuse ;  /* 0x000000b044447220 */ /* 0x080fe20000410000 */
[----:B------:R-:W0:Y:S01]  /*bb80*/  MUFU.TANH R0, R0 ;  /* 0x0000000000007308 */ /* 0x000e220000002400 */
[----:B------:R-:W-:Y:S01]  /*bb90*/  FADD.FTZ R156, R166, R156 ;  /* 0x0000009ca69c7221 */ /* 0x000fe20000010000 */
[-C--:B------:R-:W-:Y:S01]  /*bba0*/  FMUL.FTZ R69, R69, R176.reuse ;  /* 0x000000b045457220 */ /* 0x080fe20000410000 */
[-C--:B------:R-:W-:Y:S01]  /*bbb0*/  FMUL.FTZ R72, R72, R176.reuse ;  /* 0x000000b048487220 */ /* 0x080fe20000410000 */
[----:B------:R-:W-:Y:S01]  /*bbc0*/  FMUL.FTZ R73, R73, R176 ;  /* 0x000000b049497220 */ /* 0x000fe20000410000 */
[C---:B----4-:R-:W-:Y:S01]  /*bbd0*/  FADD.FTZ R160, R167.reuse, R156 ;  /* 0x0000009ca7a07221 */ /* 0x050fe20000010000 */
[----:B------:R-:W-:Y:S01]  /*bbe0*/  F2FP.BF16.F32.PACK_AB R156, R167, R166 ;  /* 0x000000a6a79c723e */ /* 0x000fe200000010ff */
[----:B------:R-:W-:Y:S01]  /*bbf0*/  FMUL.FTZ R166, R182, UR36 ;  /* 0x00000024b6a67c20 */ /* 0x000fe20008410000 */
[----:B------:R-:W-:Y:S01]  /*bc00*/  FMNMX.FTZ R167, R225, R214, !PT ;  /* 0x000000d6e1a77209 */ /* 0x000fe20007810000 */
[----:B------:R-:W3:Y:S01]  /*bc10*/  MUFU.TANH R157, R157 ;  /* 0x0000009d009d7308 */ /* 0x000ee20000002400 */
[-C--:B------:R-:W-:Y:S01]  /*bc20*/  FMUL.FTZ R76, R76, R176.reuse ;  /* 0x000000b04c4c7220 */ /* 0x080fe20000410000 */
[-C--:B------:R-:W-:Y:S01]  /*bc30*/  FMUL.FTZ R77, R77, R176.reuse ;  /* 0x000000b04d4d7220 */ /* 0x080fe20000410000 */
[----:B------:R-:W-:Y:S01]  /*bc40*/  FMNMX.FTZ R167, R224, R167, !PT ;  /* 0x000000a7e0a77209 */ /* 0x000fe20007810000 */
[-C--:B------:R-:W-:Y:S01]  /*bc50*/  FMUL.FTZ R80, R80, R176.reuse ;  /* 0x000000b050507220 */ /* 0x080fe20000410000 */
[-C--:B------:R-:W-:Y:S01]  /*bc60*/  FMUL.FTZ R81, R81, R176.reuse ;  /* 0x000000b051517220 */ /* 0x080fe20000410000 */
[-C--:B------:R-:W-:Y:S01]  /*bc70*/  FMUL.FTZ R84, R84, R176.reuse ;  /* 0x000000b054547220 */ /* 0x080fe20000410000 */
[----:B------:R-:W-:Y:S01]  /*bc80*/  FMNMX.FTZ R170, R223, R167, !PT ;  /* 0x000000a7dfaa7209 */ /* 0x000fe20007810000 */
[----:B------:R-:W4:Y:S01]  /*bc90*/  MUFU.TANH R161, R161 ;  /* 0x000000a100a17308 */ /* 0x000f220000002400 */
[-C--:B------:R-:W-:Y:S01]  /*bca0*/  FMUL.FTZ R85, R85, R176.reuse ;  /* 0x000000b055557220 */ /* 0x080fe20000410000 */
[----:B------:R-:W-:Y:S01]  /*bcb0*/  FMUL.FTZ R88, R88, R176 ;  /* 0x000000b058587220 */ /* 0x000fe20000410000 */
[----:B------:R-:W-:Y:S01]  /*bcc0*/  FMNMX.FTZ R170, R228, R170, !PT ;  /* 0x000000aae4aa7209 */ /* 0x000fe20007810000 */
[-C--:B------:R-:W-:Y:S01]  /*bcd0*/  FMUL.FTZ R89, R89, R176.reuse ;  /* 0x000000b059597220 */ /* 0x080fe20000410000 */
[-C--:B------:R-:W-:Y:S01]  /*bce0*/  FMUL.FTZ R92, R92, R176.reuse ;  /* 0x000000b05c5c7220 */ /* 0x080fe20000410000 */
[----:B------:R-:W-:Y:S01]  /*bcf0*/  FMUL.FTZ R93, R93, R176 ;  /* 0x000000b05d5d7220 */ /* 0x000fe20000410000 */
[----:B------:R-:W-:Y:S01]  /*bd00*/  FMNMX.FTZ R171, R227, R170, !PT ;  /* 0x000000aae3ab7209 */ /* 0x000fe20007810000 */
[----:B------:R-:W1:Y:S01]  /*bd10*/  MUFU.TANH R162, R162 ;  /* 0x000000a200a27308 */ /* 0x000e620000002400 */
[-C--:B------:R-:W-:Y:S01]  /*bd20*/  FMUL.FTZ R96, R96, R176.reuse ;  /* 0x000000b060607220 */ /* 0x080fe20000410000 */
[-C--:B------:R-:W-:Y:S01]  /*bd30*/  FMUL.FTZ R97, R97, R176.reuse ;  /* 0x000000b061617220 */ /* 0x080fe20000410000 */
[----:B------:R-:W-:Y:S01]  /*bd40*/  FMNMX.FTZ R171, R226, R171, !PT ;  /* 0x000000abe2ab7209 */ /* 0x000fe20007810000 */
[-C--:B------:R-:W-:Y:S01]  /*bd50*/  FMUL.FTZ R100, R100, R176.reuse ;  /* 0x000000b064647220 */ /* 0x080fe20000410000 */
[-C--:B------:R-:W-:Y:S01]  /*bd60*/  FMUL.FTZ R101, R101, R176.reuse ;  /* 0x000000b065657220 */ /* 0x080fe20000410000 */
[-C--:B------:R-:W-:Y:S01]  /*bd70*/  FMUL.FTZ R104, R104, R176.reuse ;  /* 0x000000b068687220 */ /* 0x080fe20000410000 */
[----:B------:R-:W-:Y:S01]  /*bd80*/  FMNMX.FTZ R174, R216, R171, !PT ;  /* 0x000000abd8ae7209 */ /* 0x000fe20007810000 */
[----:B------:R-:W2:Y:S01]  /*bd90*/  MUFU.TANH R163, R163 ;  /* 0x000000a300a37308 */ /* 0x000ea20000002400 */
[-C--:B------:R-:W-:Y:S01]  /*bda0*/  FMUL.FTZ R105, R105, R176.reuse ;  /* 0x000000b069697220 */ /* 0x080fe20000410000 */
[----:B------:R-:W-:Y:S01]  /*bdb0*/  FMUL.FTZ R108, R108, R176 ;  /* 0x000000b06c6c7220 */ /* 0x000fe20000410000 */
[----:B-----5:R-:W-:Y:S01]  /*bdc0*/  FMNMX.FTZ R174, R153, R174, !PT ;  /* 0x000000ae99ae7209 */ /* 0x020fe20007810000 */
[-C--:B------:R-:W-:Y:S01]  /*bdd0*/  FMUL.FTZ R109, R109, R176.reuse ;  /* 0x000000b06d6d7220 */ /* 0x080fe20000410000 */
[-C--:B------:R-:W-:Y:S01]  /*bde0*/  FMUL.FTZ R112, R112, R176.reuse ;  /* 0x000000b070707220 */ /* 0x080fe20000410000 */
[----:B------:R-:W-:Y:S01]  /*bdf0*/  FMUL.FTZ R113, R113, R176 ;  /* 0x000000b071717220 */ /* 0x000fe20000410000 */
[----:B------:R-:W-:Y:S01]  /*be00*/  FMNMX.FTZ R175, R159, R174, !PT ;  /* 0x000000ae9faf7209 */ /* 0x000fe20007810000 */
[----:B------:R-:W5:Y:S01]  /*be10*/  MUFU.TANH R166, R166 ;  /* 0x000000a600a67308 */ /* 0x000f620000002400 */
[-C--:B------:R-:W-:Y:S01]  /*be20*/  FMUL.FTZ R116, R116, R176.reuse ;  /* 0x000000b074747220 */ /* 0x080fe20000410000 */
[-C--:B------:R-:W-:Y:S01]  /*be30*/  FMUL.FTZ R117, R117, R176.reuse ;  /* 0x000000b075757220 */ /* 0x080fe20000410000 */
[----:B0-----:R-:W-:Y:S01]  /*be40*/  FMNMX.FTZ R175, R0, R175, !PT ;  /* 0x000000af00af7209 */ /* 0x001fe20007810000 */
[-C--:B------:R-:W-:Y:S01]  /*be50*/  FMUL.FTZ R120, R120, R176.reuse ;  /* 0x000000b078787220 */ /* 0x080fe20000410000 */
[-C--:B------:R-:W-:Y:S01]  /*be60*/  FMUL.FTZ R121, R121, R176.reuse ;  /* 0x000000b079797220 */ /* 0x080fe20000410000 */
[-C--:B------:R-:W-:Y:S01]  /*be70*/  FMUL.FTZ R124, R124, R176.reuse ;  /* 0x000000b07c7c7220 */ /* 0x080fe20000410000 */
[----:B---3--:R-:W-:Y:S01]  /*be80*/  FMNMX.FTZ R178, R157, R175, !PT ;  /* 0x000000af9db27209 */ /* 0x008fe20007810000 */
[----:B------:R-:W0:Y:S01]  /*be90*/  MUFU.TANH R167, R183 ;  /* 0x000000b700a77308 */ /* 0x000e220000002400 */
[-C--:B------:R-:W-:Y:S01]  /*bea0*/  FMUL.FTZ R125, R125, R176.reuse ;  /* 0x000000b07d7d7220 */ /* 0x080fe20000410000 */
[----:B------:R-:W-:Y:S01]  /*beb0*/  FMUL.FTZ R128, R128, R176 ;  /* 0x000000b080807220 */ /* 0x000fe20000410000 */
[----:B----4-:R-:W-:Y:S01]  /*bec0*/  FMNMX.FTZ R178, R161, R178, !PT ;  /* 0x000000b2a1b27209 */ /* 0x010fe20007810000 */
[-C--:B------:R-:W-:Y:S01]  /*bed0*/  FMUL.FTZ R129, R129, R176.reuse ;  /* 0x000000b081817220 */ /* 0x080fe20000410000 */
[-C--:B------:R-:W-:Y:S01]  /*bee0*/  FMUL.FTZ R132, R132, R176.reuse ;  /* 0x000000b084847220 */ /* 0x080fe20000410000 */
[----:B------:R-:W-:Y:S01]  /*bef0*/  FMUL.FTZ R133, R133, R176 ;  /* 0x000000b085857220 */ /* 0x000fe20000410000 */
[----:B-1----:R-:W-:Y:S01]  /*bf00*/  FMNMX.FTZ R179, R162, R178, !PT ;  /* 0x000000b2a2b37209 */ /* 0x002fe20007810000 */
[----:B------:R1:W3:Y:S01]  /*bf10*/  MUFU.TANH R170, R186 ;  /* 0x000000ba00aa7308 */ /* 0x0002e20000002400 */
[-C--:B------:R-:W-:Y:S01]  /*bf20*/  FMUL.FTZ R136, R136, R176.reuse ;  /* 0x000000b088887220 */ /* 0x080fe20000410000 */
[-C--:B------:R-:W-:Y:S01]  /*bf30*/  FMUL.FTZ R137, R137, R176.reuse ;  /* 0x000000b089897220 */ /* 0x080fe20000410000 */
[----:B--2---:R-:W-:Y:S01]  /*bf40*/  FMNMX.FTZ R179, R163, R179, !PT ;  /* 0x000000b3a3b37209 */ /* 0x004fe20007810000 */
[-C--:B------:R-:W-:Y:S01]  /*bf50*/  FMUL.FTZ R140, R140, R176.reuse ;  /* 0x000000b08c8c7220 */ /* 0x080fe20000410000 */
[-C--:B------:R-:W-:Y:S01]  /*bf60*/  FMUL.FTZ R141, R141, R176.reuse ;  /* 0x000000b08d8d7220 */ /* 0x080fe20000410000 */
[-C--:B------:R-:W-:Y:S01]  /*bf70*/  FMUL.FTZ R144, R144, R176.reuse ;  /* 0x000000b090907220 */ /* 0x080fe20000410000 */
[----:B-----5:R-:W-:Y:S01]  /*bf80*/  FMNMX.FTZ R182, R166, R179, !PT ;  /* 0x000000b3a6b67209 */ /* 0x020fe20007810000 */
[----:B------:R-:W2:Y:S01]  /*bf90*/  MUFU.TANH R171, R187 ;  /* 0x000000bb00ab7308 */ /* 0x000ea20000002400 */
[----:B-1----:R-:W-:Y:S01]  /*bfa0*/  FMUL.FTZ R186, R198, UR36 ;  /* 0x00000024c6ba7c20 */ /* 0x002fe20008410000 */
[----:B------:R-:W-:Y:S01]  /*bfb0*/  FMUL.FTZ R145, R145, R176 ;  /* 0x000000b091917220 */ /* 0x000fe20000410000 */
[----:B0-----:R-:W-:Y:S01]  /*bfc0*/  FMNMX.FTZ R182, R167, R182, !PT ;  /* 0x000000b6a7b67209 */ /* 0x001fe20007810000 */
[-C--:B------:R-:W-:Y:S01]  /*bfd0*/  FMUL.FTZ R148, R148, R176.reuse ;  /* 0x000000b094947220 */ /* 0x080fe20000410000 */
[----:B------:R-:W-:-:S03]  /*bfe0*/  FMUL.FTZ R149, R149, R176 ;  /* 0x000000b095957220 */ /* 0x000fc60000410000 */
[----:B------:R-:W0:Y:S01]  /*bff0*/  MUFU.TANH R174, R190 ;  /* 0x000000be00ae7308 */ /* 0x000e220000002400 */
[----:B---3--:R-:W-:-:S07]  /*c000*/  FMNMX.FTZ R182, R170, R182, !PT ;  /* 0x000000b6aab67209 */ /* 0x008fce0007810000 */
[----:B------:R1:W3:Y:S01]  /*c010*/  MUFU.TANH R175, R191 ;  /* 0x000000bf00af7308 */ /* 0x0002e20000002400 */
[----:B--2---:R-:W-:-:S07]  /*c020*/  FMNMX.FTZ R182, R171, R182, !PT ;  /* 0x000000b6abb67209 */ /* 0x004fce0007810000 */
[----:B------:R-:W2:Y:S01]  /*c030*/  MUFU.TANH R178, R194 ;  /* 0x000000c200b27308 */ /* 0x000ea20000002400 */
[----:B-1----:R-:W-:Y:S01]  /*c040*/  FMUL.FTZ R191, R199, UR36 ;  /* 0x00000024c7bf7c20 */ /* 0x002fe20008410000 */
[----:B0-----:R-:W-:-:S06]  /*c050*/  FMNMX.FTZ R182, R174, R182, !PT ;  /* 0x000000b6aeb67209 */ /* 0x001fcc0007810000 */
[----:B------:R-:W0:Y:S01]  /*c060*/  MUFU.TANH R179, R195 ;  /* 0x000000c300b37308 */ /* 0x000e220000002400 */
[----:B---3--:R-:W-:-:S07]  /*c070*/  FMNMX.FTZ R182, R175, R182, !PT ;  /* 0x000000b6afb67209 */ /* 0x008fce0007810000 */
[----:B------:R-:W1:Y:S01]  /*c080*/  MUFU.TANH R186, R186 ;  /* 0x000000ba00ba7308 */ /* 0x000e620000002400 */
[----:B--2---:R-:W-:-:S07]  /*c090*/  FMNMX.FTZ R182, R178, R182, !PT ;  /* 0x000000b6b2b67209 */ /* 0x004fce0007810000 */
[----:B------:R-:W2:Y:S01]  /*c0a0*/  MUFU.TANH R191, R191 ;  /* 0x000000bf00bf7308 */ /* 0x000ea20000002400 */
[----:B0-----:R-:W-:-:S07]  /*c0b0*/  FMNMX.FTZ R182, R179, R182, !PT ;  /* 0x000000b6b3b67209 */ /* 0x001fce0007810000 */
[----:B------:R-:W-:Y:S01]  /*c0c0*/  MUFU.EX2 R190, R177 ;  /* 0x000000b100be7308 */ /* 0x000fe20000000800 */
[----:B-1----:R-:W-:-:S07]  /*c0d0*/  FMNMX.FTZ R182, R186, R182, !PT ;  /* 0x000000b6bab67209 */ /* 0x002fce0007810000 */
[----:B------:R-:W-:Y:S01]  /*c0e0*/  MUFU.EX2 R187, R165 ;  /* 0x000000a500bb7308 */ /* 0x000fe20000000800 */
[----:B--2---:R-:W-:-:S05]  /*c0f0*/  FMNMX.FTZ R194, R191, R182, !PT ;  /* 0x000000b6bfc27209 */ /* 0x004fca0007810000 */
[----:B------:R-:W0:Y:S02]  /*c100*/  SHFL.BFLY PT, R182, R194, 0x2, 0x1f ;  /* 0x0c401f00c2b67f89 */ /* 0x000e2400000e0000 */
[----:B------:R-:W-:Y:S08]  /*c110*/  MUFU.EX2 R165, R172 ;  /* 0x000000ac00a57308 */ /* 0x000ff00000000800 */
[----:B------:R-:W-:Y:S08]  /*c120*/  MUFU.EX2 R172, R192 ;  /* 0x000000c000ac7308 */ /* 0x000ff00000000800 */
[----:B------:R-:W1:Y:S01]  /*c130*/  MUFU.EX2 R183, R164 ;  /* 0x000000a400b77308 */ /* 0x000e620000000800 */
[----:B0-----:R-:W-:-:S07]  /*c140*/  FMNMX.FTZ R194, R194, R182, !PT ;  /* 0x000000b6c2c27209 */ /* 0x001fce0007810000 */
[----:B------:R-:W-:Y:S01]  /*c150*/  MUFU.EX2 R164, R158 ;  /* 0x0000009e00a47308 */ /* 0x000fe20000000800 */
[----:B------:R-:W0:Y:S07]  /*c160*/  SHFL.BFLY PT, R195, R194, 0x1, 0x1f ;  /* 0x0c201f00c2c37f89 */ /* 0x000e2e00000e0000 */
[----:B------:R-:W2:Y:S01]  /*c170*/  MUFU.EX2 R182, R168 ;  /* 0x000000a800b67308 */ /* 0x000ea20000000800 */
[----:B-1----:R-:W-:-:S04]  /*c180*/  FADD.FTZ R160, R183, R160 ;  /* 0x000000a0b7a07221 */ /* 0x002fc80000010000 */
[----:B------:R-:W-:-:S03]  /*c190*/  FADD.FTZ R160, R187, R160 ;  /* 0x000000a0bba07221 */ /* 0x000fc60000010000 */
[----:B------:R-:W-:Y:S08]  /*c1a0*/  MUFU.EX2 R168, R184 ;  /* 0x000000b800a87308 */ /* 0x000ff00000000800 */
[----:B------:R-:W-:Y:S01]  /*c1b0*/  MUFU.EX2 R184, R155 ;  /* 0x0000009b00b87308 */ /* 0x000fe20000000800 */
[----:B--2---:R-:W-:Y:S01]  /*c1c0*/  FADD.FTZ R160, R182, R160 ;  /* 0x000000a0b6a07221 */ /* 0x004fe20000010000 */
[----:B0-----:R-:W-:-:S05]  /*c1d0*/  FMNMX.FTZ R177, R194, R195, !PT ;  /* 0x000000c3c2b17209 */ /* 0x001fca0007810000 */
[CC--:B------:R-:W-:Y:S01]  /*c1e0*/  FMUL.FTZ R195, R177.reuse, R20.reuse ;  /* 0x00000014b1c37220 */ /* 0x0c0fe20000410000 */
[----:B------:R-:W-:Y:S01]  /*c1f0*/  FADD.FTZ R192, -R177, R214 ;  /* 0x000000d6b1c07221 */ /* 0x000fe20000010100 */
[----:B------:R-:W-:Y:S02]  /*c200*/  MUFU.EX2 R169, R169 ;  /* 0x000000a900a97308 */ /* 0x000fe40000000800 */
[-CC-:B------:R-:W-:Y:S01]  /*c210*/  FFMA.FTZ R194, R225, R20.reuse, -R195.reuse ;  /* 0x00000014e1c27223 */ /* 0x180fe200000108c3 */
[-C--:B------:R-:W-:Y:S01]  /*c220*/  FMUL.FTZ R192, R192, R20.reuse ;  /* 0x00000014c0c07220 */ /* 0x080fe20000410000 */
[----:B------:R-:W0:Y:S01]  /*c230*/  S2R R225, SR_CgaCtaId ;  /* 0x0000000000e17919 */ /* 0x000e220000008800 */
        /* <DEDUP_REMOVED lines=18> */
[-CC-:B------:R-:W-:Y:S01]  /*c360*/  FFMA.FTZ R171, R171, R20.reuse, -R195.reuse ;  /* 0x00000014abab7223 */ /* 0x180fe200000108c3 */
[----:B------:R-:W2:Y:S01]  /*c370*/  MUFU.EX2 R197, R197 ;  /* 0x000000c500c57308 */ /* 0x000ea20000000800 */
[-CC-:B------:R-:W-:Y:S01]  /*c380*/  FFMA.FTZ R174, R174, R20.reuse, -R195.reuse ;  /* 0x00000014aeae7223 */ /* 0x180fe200000108c3 */
[-CC-:B------:R-:W-:Y:S01]  /*c390*/  FFMA.FTZ R175, R175, R20.reuse, -R195.reuse ;  /* 0x00000014afaf7223 */ /* 0x180fe200000108c3 */
[-CC-:B------:R-:W-:Y:S01]  /*c3a0*/  FFMA.FTZ R178, R178, R20.reuse, -R195.reuse ;  /* 0x00000014b2b27223 */ /* 0x180fe200000108c3 */
[-CC-:B------:R-:W-:Y:S01]  /*c3b0*/  FFMA.FTZ R179, R179, R20.reuse, -R195.reuse ;  /* 0x00000014b3b37223 */ /* 0x180fe200000108c3 */
[-CC-:B------:R-:W-:Y:S01]  /*c3c0*/  FFMA.FTZ R186, R186, R20.reuse, -R195.reuse ;  /* 0x00000014baba7223 */ /* 0x180fe200000108c3 */
[----:B------:R-:W-:-:S02]  /*c3d0*/  FFMA.FTZ R191, R191, R20, -R195 ;  /* 0x00000014bfbf7223 */ /* 0x000fc400000108c3 */
[----:B------:R3:W4:Y:S01]  /*c3e0*/  MUFU.EX2 R155, R158 ;  /* 0x0000009e009b7308 */ /* 0x0007220000000800 */
[-C--:B-1----:R-:W-:Y:S01]  /*c3f0*/  FMUL.FTZ R26, R26, R192.reuse ;  /* 0x000000c01a1a7220 */ /* 0x082fe20000410000 */
[-C--:B------:R-:W-:Y:S01]  /*c400*/  FMUL.FTZ R27, R27, R192.reuse ;  /* 0x000000c01b1b7220 */ /* 0x080fe20000410000 */
[-C--:B------:R-:W-:Y:S01]  /*c410*/  FMUL.FTZ R30, R30, R192.reuse ;  /* 0x000000c01e1e7220 */ /* 0x080fe20000410000 */
[-C--:B------:R-:W-:Y:S01]  /*c420*/  FMUL.FTZ R31, R31, R192.reuse ;  /* 0x000000c01f1f7220 */ /* 0x080fe20000410000 */
[-C--:B------:R-:W-:Y:S01]  /*c430*/  FMUL.FTZ R34, R34, R192.reuse ;  /* 0x000000c022227220 */ /* 0x080fe20000410000 */
[-C--:B------:R-:W-:Y:S01]  /*c440*/  FMUL.FTZ R35, R35, R192.reuse ;  /* 0x000000c023237220 */ /* 0x080fe20000410000 */
[-C--:B------:R-:W-:Y:S01]  /*c450*/  FMUL.FTZ R38, R38, R192.reuse ;  /* 0x000000c026267220 */ /* 0x080fe20000410000 */
[----:B------:R-:W1:Y:S01]  /*c460*/  MUFU.EX2 R215, R215 ;  /* 0x000000d700d77308 */ /* 0x000e620000000800 */
[----:B---3--:R-:W-:Y:S02]  /*c470*/  VIADD R158, R7, 0x22840 ;  /* 0x00022840079e7836 */ /* 0x008fe40000000000 */
[-C--:B------:R-:W-:Y:S01]  /*c480*/  FMUL.FTZ R39, R39, R192.reuse ;  /* 0x000000c027277220 */ /* 0x080fe20000410000 */
[-C--:B------:R-:W-:Y:S01]  /*c490*/  FMUL.FTZ R42, R42, R192.reuse ;  /* 0x000000c02a2a7220 */ /* 0x080fe20000410000 */
[-C--:B------:R-:W-:Y:S01]  /*c4a0*/  FMUL.FTZ R43, R43, R192.reuse ;  /* 0x000000c02b2b7220 */ /* 0x080fe20000410000 */
[-C--:B------:R-:W-:Y:S01]  /*c4b0*/  FMUL.FTZ R46, R46, R192.reuse ;  /* 0x000000c02e2e7220 */ /* 0x080fe20000410000 */
[----:B0-----:R-:W-:Y:S01]  /*c4c0*/  PRMT R158, R225, 0x654, R158 ;  /* 0x00000654e19e7816 */ /* 0x001fe2000000009e */
[-C--:B------:R-:W-:Y:S01]  /*c4d0*/  FMUL.FTZ R47, R47, R192.reuse ;  /* 0x000000c02f2f7220 */ /* 0x080fe20000410000 */
[----:B------:R-:W0:Y:S01]  /*c4e0*/  MUFU.EX2 R157, R198 ;  /* 0x000000c6009d7308 */ /* 0x000e220000000800 */
[-C--:B------:R-:W-:Y:S01]  /*c4f0*/  FMUL.FTZ R50, R50, R192.reuse ;  /* 0x000000c032327220 */ /* 0x080fe20000410000 */
[----:B------:R3:W-:Y:S01]  /*c500*/  SYNCS.ARRIVE.TRANS64.RED.A1T0 RZ, [R158+URZ], RZ ;  /* 0x000000ff9eff79a7 */ /* 0x0007e2000810043f */
[-C--:B------:R-:W-:Y:S01]  /*c510*/  FMUL.FTZ R51, R51, R192.reuse ;  /* 0x000000c033337220 */ /* 0x080fe20000410000 */
[-C--:B------:R-:W-:Y:S01]  /*c520*/  FMUL.FTZ R54, R54, R192.reuse ;  /* 0x000000c036367220 */ /* 0x080fe20000410000 */
[-C--:B------:R-:W-:Y:S01]  /*c530*/  FMUL.FTZ R55, R55, R192.reuse ;  /* 0x000000c037377220 */ /* 0x080fe20000410000 */
[-C--:B------:R-:W-:Y:S01]  /*c540*/  FMUL.FTZ R58, R58, R192.reuse ;  /* 0x000000c03a3a7220 */ /* 0x080fe20000410000 */
[-C--:B------:R-:W-:Y:S01]  /*c550*/  FMUL.FTZ R59, R59, R192.reuse ;  /* 0x000000c03b3b7220 */ /* 0x080fe20000410000 */
[----:B------:R-:W5:Y:S01]  /*c560*/  MUFU.EX2 R214, R214 ;  /* 0x000000d600d67308 */ /* 0x000f620000000800 */
[-C--:B------:R-:W-:Y:S01]  /*c570*/  FMUL.FTZ R62, R62, R192.reuse ;  /* 0x000000c03e3e7220 */ /* 0x080fe20000410000 */
[----:B---3--:R-:W-:Y:S01]  /*c580*/  FFMA.FTZ R158, R192, R3, R194 ;  /* 0x00000003c09e7223 */ /* 0x008fe200000100c2 */
[-C--:B------:R-:W-:Y:S01]  /*c590*/  FMUL.FTZ R63, R63, R192.reuse ;  /* 0x000000c03f3f7220 */ /* 0x080fe20000410000 */
[-C--:B------:R-:W-:Y:S01]  /*c5a0*/  FMUL.FTZ R66, R66, R192.reuse ;  /* 0x000000c042427220 */ /* 0x080fe20000410000 */
[-C--:B------:R-:W-:Y:S01]  /*c5b0*/  FMUL.FTZ R67, R67, R192.reuse ;  /* 0x000000c043437220 */ /* 0x080fe20000410000 */
[----:B--2---:R-:W-:Y:S01]  /*c5c0*/  FADD.FTZ R158, R197, R158 ;  /* 0x0000009ec59e7221 */ /* 0x004fe20000010000 */
[-C--:B------:R-:W-:Y:S01]  /*c5d0*/  FMUL.FTZ R70, R70, R192.reuse ;  /* 0x000000c046467220 */ /* 0x080fe20000410000 */
[----:B------:R-:W2:Y:S01]  /*c5e0*/  MUFU.EX2 R199, R199 ;  /* 0x000000c700c77308 */ /* 0x000ea20000000800 */
[-C--:B------:R-:W-:Y:S01]  /*c5f0*/  FMUL.FTZ R71, R71, R192.reuse ;  /* 0x000000c047477220 */ /* 0x080fe20000410000 */
[----:B----4-:R-:W-:Y:S01]  /*c600*/  FADD.FTZ R158, R155, R158 ;  /* 0x0000009e9b9e7221 */ /* 0x010fe20000010000 */
[----:B-1----:R-:W-:Y:S01]  /*c610*/  F2FP.BF16.F32.PACK_AB R155, R215, R155 ;  /* 0x0000009bd79b723e */ /* 0x002fe200000010ff */
[-C--:B------:R-:W-:Y:S01]  /*c620*/  FMUL.FTZ R74, R74, R192.reuse ;  /* 0x000000c04a4a7220 */ /* 0x080fe20000410000 */
[-C--:B------:R-:W-:Y:S01]  /*c630*/  FMUL.FTZ R75, R75, R192.reuse ;  /* 0x000000c04b4b7220 */ /* 0x080fe20000410000 */
[----:B------:R-:W-:Y:S01]  /*c640*/  FADD.FTZ R158, R215, R158 ;  /* 0x0000009ed79e7221 */ /* 0x000fe20000010000 */
[-C--:B------:R-:W-:Y:S01]  /*c650*/  FMUL.FTZ R78, R78, R192.reuse ;  /* 0x000000c04e4e7220 */ /* 0x080fe20000410000 */
[----:B------:R1:W3:Y:S01]  /*c660*/  MUFU.EX2 R3, R153 ;  /* 0x0000009900037308 */ /* 0x0002e20000000800 */
[-C--:B------:R-:W-:Y:S01]  /*c670*/  FMUL.FTZ R79, R79, R192.reuse ;  /* 0x000000c04f4f7220 */ /* 0x080fe20000410000 */
[----:B0-----:R-:W-:Y:S01]  /*c680*/  FADD.FTZ R158, R157, R158 ;  /* 0x0000009e9d9e7221 */ /* 0x001fe20000010000 */
[----:B-----5:R-:W-:Y:S01]  /*c690*/  F2FP.BF16.F32.PACK_AB R157, R214, R157 ;  /* 0x0000009dd69d723e */ /* 0x020fe200000010ff */
[-C--:B------:R-:W-:Y:S01]  /*c6a0*/  FMUL.FTZ R82, R82, R192.reuse ;  /* 0x000000c052527220 */ /* 0x080fe20000410000 */
[-C--:B------:R-:W-:Y:S01]  /*c6b0*/  FMUL.FTZ R83, R83, R192.reuse ;  /* 0x000000c053537220 */ /* 0x080fe20000410000 */
[-C--:B------:R-:W-:Y:S01]  /*c6c0*/  FMUL.FTZ R86, R86, R192.reuse ;  /* 0x000000c056567220 */ /* 0x080fe20000410000 */
[----:B------:R-:W-:Y:S01]  /*c6d0*/  FMUL.FTZ R87, R87, R192 ;  /* 0x000000c057577220 */ /* 0x000fe20000410000 */
[----:B------:R-:W-:Y:S01]  /*c6e0*/  MUFU.EX2 R0, R0 ;  /* 0x0000000000007308 */ /* 0x000fe20000000800 */
[----:B-1----:R-:W-:Y:S01]  /*c6f0*/  F2FP.BF16.F32.PACK_AB R153, R197, R194 ;  /* 0x000000c2c599723e */ /* 0x002fe200000010ff */
[-C--:B------:R-:W-:Y:S01]  /*c700*/  FMUL.FTZ R90, R90, R192.reuse ;  /* 0x000000c05a5a7220 */ /* 0x080fe20000410000 */
[-C--:B------:R-:W-:Y:S01]  /*c710*/  FMUL.FTZ R91, R91, R192.reuse ;  /* 0x000000c05b5b7220 */ /* 0x080fe20000410000 */
[-C--:B------:R-:W-:Y:S01]  /*c720*/  FMUL.FTZ R94, R94, R192.reuse ;  /* 0x000000c05e5e7220 */ /* 0x080fe20000410000 */
[-C--:B------:R-:W-:Y:S01]  /*c730*/  FMUL.FTZ R95, R95, R192.reuse ;  /* 0x000000c05f5f7220 */ /* 0x080fe20000410000 */
[-C--:B------:R-:W-:Y:S01]  /*c740*/  FMUL.FTZ R98, R98, R192.reuse ;  /* 0x000000c062627220 */ /* 0x080fe20000410000 */
[-C--:B------:R-:W-:Y:S01]  /*c750*/  FMUL.FTZ R99, R99, R192.reuse ;  /* 0x000000c063637220 */ /* 0x080fe20000410000 */
[----:B------:R0:W1:Y:S01]  /*c760*/  MUFU.EX2 R194, R159 ;  /* 0x0000009f00c27308 */ /* 0x0000620000000800 */
        /* <DEDUP_REMOVED lines=8> */
[----:B0-----:R-:W-:Y:S01]  /*c7f0*/  FADD.FTZ R159, R214, R158 ;  /* 0x0000009ed69f7221 */ /* 0x001fe20000010000 */
[----:B------:R-:W-:Y:S01]  /*c800*/  F2FP.BF16.F32.PACK_AB R158, R187, R183 ;  /* 0x000000b7bb9e723e */ /* 0x000fe200000010ff */
[-C--:B------:R-:W-:Y:S01]  /*c810*/  FMUL.FTZ R115, R115, R192.reuse ;  /* 0x000000c073737220 */ /* 0x080fe20000410000 */
[-C--:B------:R-:W-:Y:S01]  /*c820*/  FMUL.FTZ R118, R118, R192.reuse ;  /* 0x000000c076767220 */ /* 0x080fe20000410000 */
[----:B--2---:R-:W-:Y:S01]  /*c830*/  FADD.FTZ R159, R199, R159 ;  /* 0x0000009fc79f7221 */ /* 0x004fe20000010000 */
        /* <DEDUP_REMOVED lines=10> */
[----:B------:R3:W2:Y:S01]  /*c8e0*/  MUFU.EX2 R183, R161 ;  /* 0x000000a100b77308 */ /* 0x0006a20000000800 */
        /* <DEDUP_REMOVED lines=8> */
[C---:B---3--:R-:W-:Y:S01]  /*c970*/  FADD.FTZ R161, R3.reuse, R159 ;  /* 0x0000009f03a17221 */ /* 0x048fe20000010000 */
[----:B------:R-:W-:Y:S01]  /*c980*/  F2FP.BF16.F32.PACK_AB R159, R3, R199 ;  /* 0x000000c7039f723e */ /* 0x000fe200000010ff */
[----:B------:R-:W-:-:S02]  /*c990*/  FMUL.FTZ R151, R151, R192 ;  /* 0x000000c097977220 */ /* 0x000fc40000410000 */
[----:B-1----:R-:W-:-:S03]  /*c9a0*/  FADD.FTZ R161, R194, R161 ;  /* 0x000000a1c2a17221 */ /* 0x002fc60000010000 */
[----:B------:R1:W3:Y:S08]  /*c9b0*/  MUFU.EX2 R3, R162 ;  /* 0x000000a200037308 */ /* 0x0002f00000000800 */
[----:B------:R-:W-:Y:S01]  /*c9c0*/  MUFU.EX2 R181, R181 ;  /* 0x000000b500b57308 */ /* 0x000fe20000000800 */
[C---:B-1----:R-:W-:Y:S01]  /*c9d0*/  FADD.FTZ R162, R169.reuse, R160 ;  /* 0x000000a0a9a27221 */ /* 0x042fe20000010000 */
[----:B------:R-:W-:-:S03]  /*c9e0*/  F2FP.BF16.F32.PACK_AB R160, R169, R182 ;  /* 0x000000b6a9a0723e */ /* 0x000fc600000010ff */
[----:B------:R-:W-:-:S03]  /*c9f0*/  FADD.FTZ R162, R165, R162 ;  /* 0x000000a2a5a27221 */ /* 0x000fc60000010000 */
[----:B------:R1:W5:Y:S08]  /*ca00*/  MUFU.EX2 R169, R163 ;  /* 0x000000a300a97308 */ /* 0x0003700000000800 */
[----:B------:R-:W-:Y:S01]  /*ca10*/  MUFU.EX2 R167, R167 ;  /* 0x000000a700a77308 */ /* 0x000fe20000000800 */
[C---:B-1----:R-:W-:Y:S01]  /*ca20*/  FADD.FTZ R163, R0.reuse, R161 ;  /* 0x000000a100a37221 */ /* 0x042fe20000010000 */
[----:B------:R-:W-:-:S03]  /*ca30*/  F2FP.BF16.F32.PACK_AB R161, R0, R194 ;  /* 0x000000c200a1723e */ /* 0x000fc600000010ff */
[----:B----4-:R-:W-:-:S03]  /*ca40*/  FADD.FTZ R163, R216, R163 ;  /* 0x000000a3d8a37221 */ /* 0x010fc60000010000 */
[----:B------:R0:W1:Y:S08]  /*ca50*/  MUFU.EX2 R0, R166 ;  /* 0x000000a600007308 */ /* 0x0000700000000800 */
[----:B------:R-:W4:Y:S01]  /*ca60*/  MUFU.EX2 R170, R170 ;  /* 0x000000aa00aa7308 */ /* 0x000f220000000800 */
[C---:B0-----:R-:W-:Y:S01]  /*ca70*/  FADD.FTZ R166, R173.reuse, R162 ;  /* 0x000000a2ada67221 */ /* 0x041fe20000010000 */
[----:B------:R-:W-:Y:S01]  /*ca80*/  F2FP.BF16.F32.PACK_AB R162, R173, R165 ;  /* 0x000000a5ada2723e */ /* 0x000fe200000010ff */
[C---:B--2---:R-:W-:Y:S01]  /*ca90*/  FADD.FTZ R165, R183.reuse, R163 ;  /* 0x000000a3b7a57221 */ /* 0x044fe20000010000 */
[----:B------:R-:W-:Y:S01]  /*caa0*/  F2FP.BF16.F32.PACK_AB R163, R183, R216 ;  /* 0x000000d8b7a3723e */ /* 0x000fe200000010ff */
[----:B------:R-:W-:Y:S01]  /*cab0*/  FADD.FTZ R166, R164, R166 ;  /* 0x000000a6a4a67221 */ /* 0x000fe20000010000 */
[C---:B------:R-:W-:Y:S01]  /*cac0*/  F2FP.BF16.F32.PACK_AB R164, R190.reuse, R164 ;  /* 0x000000a4bea4723e */ /* 0x040fe200000010ff */
[----:B---3--:R-:W-:Y:S01]  /*cad0*/  FADD.FTZ R165, R3, R165 ;  /* 0x000000a503a57221 */ /* 0x008fe20000010000 */
[----:B------:R-:W0:Y:S01]  /*cae0*/  MUFU.EX2 R185, R185 ;  /* 0x000000b900b97308 */ /* 0x000e220000000800 */
[----:B------:R-:W-:-:S02]  /*caf0*/  FADD.FTZ R166, R190, R166 ;  /* 0x000000a6bea67221 */ /* 0x000fc40000010000 */
[C---:B-----5:R-:W-:Y:S01]  /*cb00*/  FADD.FTZ R173, R169.reuse, R165 ;  /* 0x000000a5a9ad7221 */ /* 0x060fe20000010000 */
[----:B------:R-:W-:Y:S01]  /*cb10*/  F2FP.BF16.F32.PACK_AB R165, R169, R3 ;  /* 0x00000003a9a5723e */ /* 0x000fe200000010ff */
[----:B------:R-:W-:Y:S01]  /*cb20*/  FADD.FTZ R3, R180, R166 ;  /* 0x000000a6b4037221 */ /* 0x000fe20000010000 */
[C---:B------:R-:W-:Y:S01]  /*cb30*/  F2FP.BF16.F32.PACK_AB R166, R181.reuse, R180 ;  /* 0x000000b4b5a6723e */ /* 0x040fe200000010ff */
[----:B-1----:R-:W-:Y:S01]  /*cb40*/  FADD.FTZ R169, R0, R173 ;  /* 0x000000ad00a97221 */ /* 0x002fe20000010000 */
[----:B------:R-:W1:Y:S01]  /*cb50*/  MUFU.EX2 R171, R171 ;  /* 0x000000ab00ab7308 */ /* 0x000e620000000800 */
[----:B------:R-:W-:Y:S02]  /*cb60*/  FADD.FTZ R3, R181, R3 ;  /* 0x00000003b5037221 */ /* 0x000fe40000010000 */
[C---:B------:R-:W-:Y:S01]  /*cb70*/  FADD.FTZ R169, R167.reuse, R169 ;  /* 0x000000a9a7a97221 */ /* 0x040fe20000010000 */
[----:B------:R-:W-:Y:S01]  /*cb80*/  F2FP.BF16.F32.PACK_AB R167, R167, R0 ;  /* 0x00000000a7a7723e */ /* 0x000fe200000010ff */
[----:B------:R-:W-:-:S02]  /*cb90*/  FADD.FTZ R0, R168, R3 ;  /* 0x00000003a8007221 */ /* 0x000fc40000010000 */
[----:B----4-:R-:W-:Y:S01]  /*cba0*/  FADD.FTZ R3, R170, R169 ;  /* 0x000000a9aa037221 */ /* 0x010fe20000010000 */
        /* <DEDUP_REMOVED lines=12> */
[----:B------:R-:W-:-:S03]  /*cc70*/  F2FP.BF16.F32.PACK_AB R170, R189, R188 ;  /* 0x000000bcbdaa723e */ /* 0x000fc600000010ff */
[----:B------:R-:W-:-:S03]  /*cc80*/  FADD.FTZ R0, R172, R0 ;  /* 0x00000000ac007221 */ /* 0x000fc60000010000 */
        /* <DEDUP_REMOVED lines=12> */
[----:B0-----:R-:W-:Y:S01]  /*cd50*/  FADD.FTZ R0, R196, R0 ;  /* 0x00000000c4007221 */ /* 0x001fe20000010000 */
[----:B------:R-:W-:-:S03]  /*cd60*/  F2FP.BF16.F32.PACK_AB R174, R184, R196 ;  /* 0x000000c4b8ae723e */ /* 0x000fc600000010ff */
[----:B------:R-:W-:Y:S01]  /*cd70*/  FADD.FTZ R0, R184, R0 ;  /* 0x00000000b8007221 */ /* 0x000fe20000010000 */
[----:B-1----:R-:W-:-:S04]  /*cd80*/  FADD.FTZ R3, R186, R3 ;  /* 0x00000003ba037221 */ /* 0x002fc80000010000 */
[C---:B--2---:R-:W-:Y:S01]  /*cd90*/  FADD.FTZ R3, R191.reuse, R3 ;  /* 0x00000003bf037221 */ /* 0x044fe20000010000 */
[----:B------:R-:W-:Y:S01]  /*cda0*/  F2FP.BF16.F32.PACK_AB R175, R191, R186 ;  /* 0x000000babfaf723e */ /* 0x000fe200000010ff */
[----:B------:R-:W-:Y:S06]  /*cdb0*/  @!P0 BRA `(.L_x_763) ;  /* 0x0000000000048947 */ /* 0x000fec0003800000 */
[----:B------:R-:W-:Y:S01]  /*cdc0*/  BPT.TRAP 0x1 ;  /* 0x000000040000795c */ /* 0x000fe20000300000 */
.L_x_763:
[----:B------:R0:W1:Y:S01]  /*cdd0*/  SYNCS.PHASECHK.TRANS64.TRYWAIT P2, [R7+URZ+0x22850], R8 ;  /* 0x02285008070075a7 */ /* 0x000062000804017f */
[----:B------:R-:W-:Y:S05]  /*cde0*/  @!P0 BRA `(.L_x_764) ;  /* 0x0000000000048947 */ /* 0x000fea0003800000 */
[----:B------:R-:W-:Y:S01]  /*cdf0*/  BPT.TRAP 0x1 ;  /* 0x000000040000795c */ /* 0x000fe20000300000 */
.L_x_764:
[----:B------:R-:W-:Y:S04]  /*ce00*/  BSSY B0, `(.L_x_765) ;  /* 0x0000004000007945 */ /* 0x000fe80003800000 */
[----:B-1----:R-:W-:Y:S05]  /*ce10*/  @P2 BRA `(.L_x_766) ;  /* 0x0000000000082947 */ /* 0x002fea0003800000 */
[----:B------:R-:W1:Y:S02]  /*ce20*/  SYNCS.PHASECHK.TRANS64.TRYWAIT P2, [R7+URZ+0x22850], R8 ;  /* 0x02285008070075a7 */ /* 0x000e64000804017f */
[----:B-1----:R-:W-:Y:S05]  /*ce30*/  @!P2 BRA `(.L_x_767) ;  /* 0x000000b4006ca947 */ /* 0x002fea0003800000 */
.L_x_766:
[----:B------:R-:W-:Y:S05]  /*ce40*/  BSYNC B0 ;  /* 0x0000000000007941 */ /* 0x000fea0003800000 */
.L_x_765:
[----:B------:R-:W2:Y:S01]  /*ce50*/  LDL R176, [R1] ;  /* 0x0000000001b07983 */ /* 0x000ea20000100800 */
[----:B------:R-:W-:Y:S05]  /*ce60*/  WARPSYNC.ALL ;  /* 0x0000000000007948 */ /* 0x000fea0003800000 */
[----:B------:R-:W-:-:S05]  /*ce70*/  IMAD.MOV.U32 R179, RZ, RZ, 0x40000040 ;  /* 0x40000040ffb37424 */ /* 0x000fca00078e00ff */
[----:B------:R-:W-:Y:S01]  /*ce80*/  R2UR UR7, R179 ;  /* 0x00000000b30772ca */ /* 0x000fe200000e0000 */
[----:B------:R-:W-:Y:S02]  /*ce90*/  IMAD.MOV.U32 R179, RZ, RZ, 0x40000040 ;  /* 0x40000040ffb37424 */ /* 0x000fe400078e00ff */
[----:B--2---:R-:W-:Y:S02]  /*cea0*/  IMAD R178, R202, 0xc00, R176 ;  /* 0x00000c00cab27824 */ /* 0x004fe400078e02b0 */
[----:B------:R-:W2:Y:S03]  /*ceb0*/  S2R R176, SR_TID.X ;  /* 0x0000000000b07919 */ /* 0x000ea60000002100 */
[----:B------:R-:W-:Y:S02]  /*cec0*/  R2UR UR6, R178 ;  /* 0x00000000b20672ca */ /* 0x000fe400000e0000 */
[----:B--2---:R-:W-:-:S05]  /*ced0*/  SHF.R.U32.HI R176, RZ, 0x7, R176 ;  /* 0x00000007ffb07819 */ /* 0x004fca00000116b0 */
[----:B01----:R-:W-:-:S05]  /*cee0*/  VIADD R8, R176, 0x8 ;  /* 0x00000008b0087836 */ /* 0x003fca0000000000 */
[----:B------:R0:W-:Y:S06]  /*cef0*/  BAR.SYNC.DEFER_BLOCKING R8, 0x100 ;  /* 0x000400080000751d */ /* 0x0001ec0000010000 */
[----:B------:R-:W-:-:S06]  /*cf00*/  WARPGROUP.ARRIVE ;  /* 0x00000000000079c5 */ /* 0x000fcc0000000000 */
[----:B------:R-:W-:Y:S03]  /*cf10*/  HGMMA.64x256x16.F32.BF16 R24, R152, gdesc[UR4].tnspB, R24, gsb0 ;  /* 0x43e0000498187df0 */ /* 0x000fe60008001818 */
[----:B------:R-:W-:Y:S02]  /*cf20*/  WARPGROUP.DEPBAR.LE gsb0, 0x0 ;  /* 0x00008000000079c5 */ /* 0x000fe40000010000 */
[----:B------:R-:W-:Y:S01]  /*cf30*/  VIADD R152, R178, 0x80 ;  /* 0x00000080b2987836 */ /* 0x000fe20000000000 */
[----:B------:R-:W-:Y:S01]  /*cf40*/  MOV R153, 0x40000040 ;  /* 0x4000004000997802 */ /* 0x000fe20000000f00 */
[----:B------:R-:W-:-:S03]  /*cf50*/  WARPGROUP.ARRIVE ;  /* 0x00000000000079c5 */ /* 0x000fc60000000000 */
[----:B------:R-:W-:Y:S01]  /*cf60*/  R2UR UR6, R152 ;  /* 0x00000000980672ca */ /* 0x000fe200000e0000 */
[----:B------:R-:W-:Y:S01]  /*cf70*/  VIADD R152, R178, 0x100 ;  /* 0x00000100b2987836 */ /* 0x000fe20000000000 */
[----:B------:R-:W-:Y:S01]  /*cf80*/  R2UR UR7, R153 ;  /* 0x00000000990772ca */ /* 0x000fe200000e0000 */
[----:B------:R-:W-:-:S15]  /*cf90*/  IMAD.MOV.U32 R153, RZ, RZ, 0x40000040 ;  /* 0x40000040ff997424 */ /* 0x000fde00078e00ff */
[----:B------:R-:W-:Y:S01]  /*cfa0*/  HGMMA.64x256x16.F32.BF16 R24, R156, gdesc[UR4].tnspB, R24, gsb0 ;  /* 0x43e000049c187df0 */ /* 0x000fe20008001818 */
[----:B------:R-:W-:Y:S01]  /*cfb0*/  R2UR UR6, R152 ;  /* 0x00000000980672ca */ /* 0x000fe200000e0000 */
[----:B------:R-:W-:Y:S01]  /*cfc0*/  VIADD R152, R178, 0x180 ;  /* 0x00000180b2987836 */ /* 0x000fe20000000000 */
[----:B------:R-:W-:Y:S01]  /*cfd0*/  R2UR UR7, R153 ;  /* 0x00000000990772ca */ /* 0x000fe200000e0000 */
[----:B------:R-:W-:Y:S01]  /*cfe0*/  IMAD.MOV.U32 R153, RZ, RZ, 0x40000040 ;  /* 0x40000040ff997424 */ /* 0x000fe200078e00ff */
[----:B------:R-:W-:Y:S02]  /*cff0*/  WARPGROUP.DEPBAR.LE gsb0, 0x0 ;  /* 0x00008000000079c5 */ /* 0x000fe40000010000 */
[----:B------:R-:W-:-:S15]  /*d000*/  WARPGROUP.ARRIVE ;  /* 0x00000000000079c5 */ /* 0x000fde0000000000 */
[----:B------:R-:W-:-:S06]  /*d010*/  NOP ;  /* 0x0000000000007918 */ /* 0x000fcc0000000000 */
[----:B------:R-:W-:Y:S01]  /*d020*/  HGMMA.64x256x16.F32.BF16 R24, R160, gdesc[UR4].tnspB, R24, gsb0 ;  /* 0x43e00004a0187df0 */ /* 0x000fe20008001818 */
[----:B------:R-:W-:Y:S01]  /*d030*/  R2UR UR6, R152 ;  /* 0x00000000980672ca */ /* 0x000fe200000e0000 */
[C---:B------:R-:W-:Y:S01]  /*d040*/  VIADD R152, R178.reuse, 0x200 ;  /* 0x00000200b2987836 */ /* 0x040fe20000000000 */
[----:B------:R-:W-:Y:S01]  /*d050*/  R2UR UR7, R153 ;  /* 0x00000000990772ca */ /* 0x000fe200000e0000 */
[----:B------:R-:W-:Y:S02]  /*d060*/  IMAD.MOV.U32 R153, RZ, RZ, 0x40000040 ;  /* 0x40000040ff997424 */ /* 0x000fe400078e00ff */
[----:B------:R-:W-:Y:S01]  /*d070*/  VIADD R178, R178, 0x280 ;  /* 0x00000280b2b27836 */ /* 0x000fe20000000000 */
[----:B------:R-:W-:Y:S02]  /*d080*/  WARPGROUP.DEPBAR.LE gsb0, 0x0 ;  /* 0x00008000000079c5 */ /* 0x000fe40000010000 */
[----:B------:R-:W-:-:S15]  /*d090*/  WARPGROUP.ARRIVE ;  /* 0x00000000000079c5 */ /* 0x000fde0000000000 */
[----:B------:R-:W-:-:S04]  /*d0a0*/  NOP ;  /* 0x0000000000007918 */ /* 0x000fc80000000000 */
[----:B------:R-:W-:Y:S01]  /*d0b0*/  HGMMA.64x256x16.F32.BF16 R24, R164, gdesc[UR4].tnspB, R24, gsb0 ;  /* 0x43e00004a4187df0 */ /* 0x000fe20008001818 */
[----:B------:R-:W-:Y:S02]  /*d0c0*/  R2UR UR6, R152 ;  /* 0x00000000980672ca */ /* 0x000fe400000e0000 */
[----:B------:R-:W-:Y:S01]  /*d0d0*/  R2UR UR7, R153 ;  /* 0x00000000990772ca */ /* 0x000fe200000e0000 */
[----:B------:R-:W-:Y:S02]  /*d0e0*/  WARPGROUP.DEPBAR.LE gsb0, 0x0 ;  /* 0x00008000000079c5 */ /* 0x000fe40000010000 */
[----:B------:R-:W-:-:S15]  /*d0f0*/  WARPGROUP.ARRIVE ;  /* 0x00000000000079c5 */ /* 0x000fde0000000000 */
[----:B------:R-:W-:-:S07]  /*d100*/  NOP ;  /* 0x0000000000007918 */ /* 0x000fce0000000000 */
[----:B------:R-:W-:Y:S01]  /*d110*/  HGMMA.64x256x16.F32.BF16 R24, R168, gdesc[UR4].tnspB, R24, gsb0 ;  /* 0x43e00004a8187df0 */ /* 0x000fe20008001818 */
[----:B------:R-:W-:Y:S02]  /*d120*/  R2UR UR6, R178 ;  /* 0x00000000b20672ca */ /* 0x000fe400000e0000 */
[----:B------:R-:W-:Y:S01]  /*d130*/  R2UR UR7, R179 ;  /* 0x00000000b30772ca */ /* 0x000fe200000e0000 */
[----:B------:R-:W-:Y:S02]  /*d140*/  WARPGROUP.DEPBAR.LE gsb0, 0x0 ;  /* 0x00008000000079c5 */ /* 0x000fe40000010000 */
[----:B------:R-:W-:-:S15]  /*d150*/  WARPGROUP.ARRIVE ;  /* 0x00000000000079c5 */ /* 0x000fde0000000000 */
[----:B------:R-:W-:-:S07]  /*d160*/  NOP ;  /* 0x0000000000007918 */ /* 0x000fce0000000000 */
[----:B------:R-:W-:Y:S03]  /*d170*/  HGMMA.64x256x16.F32.BF16 R24, R172, gdesc[UR4].tnspB, R24, gsb0 ;  /* 0x43e00004ac187df0 */ /* 0x000fe60008001818 */
[----:B------:R-:W-:Y:S02]  /*d180*/  WARPGROUP.DEPBAR.LE gsb0, 0x0 ;  /* 0x00008000000079c5 */ /* 0x000fe40000010000 */
[----:B0-----:R-:W-:Y:S05]  /*d190*/  @!P0 BRA `(.L_x_768) ;  /* 0x0000000000048947 */ /* 0x001fea0003800000 */
[----:B------:R-:W-:Y:S01]  /*d1a0*/  BPT.TRAP 0x1 ;  /* 0x000000040000795c */ /* 0x000fe20000300000 */
.L_x_768:
[----:B------:R-:W0:Y:S01]  /*d1b0*/  S2R R8, SR_CgaCtaId ;  /* 0x0000000000087919 */ /* 0x000e220000008800 */
[----:B------:R-:W-:Y:S02]  /*d1c0*/  VIADD R7, R7, 0x22860 ;  /* 0x0002286007077836 */ /* 0x000fe40000000000 */
[----:B------:R-:W-:Y:S02]  /*d1d0*/  IMAD.MOV.U32 R214, RZ, RZ, R177 ;  /* 0x000000ffffd67224 */ /* 0x000fe400078e00b1 */
[----:B------:R-:W-:Y:S01]  /*d1e0*/  IMAD.MOV.U32 R215, RZ, RZ, R21 ;  /* 0x000000ffffd77224 */ /* 0x000fe200078e0015 */
[----:B0-----:R-:W-:-:S04]  /*d1f0*/  PRMT R7, R8, 0x654, R7 ;  /* 0x0000065408077816 */ /* 0x001fc80000000007 */
[----:B------:R1:W-:Y:S01]  /*d200*/  SYNCS.ARRIVE.TRANS64.RED.A1T0 RZ, [R7+URZ], RZ ;  /* 0x000000ff07ff79a7 */ /* 0x0003e2000810043f */
[----:B------:R-:W-:Y:S05]  /*d210*/  @P1 BRA `(.L_x_769) ;  /* 0xffffffd800b81947 */ /* 0x000fea000383ffff */
.L_x_757:
[----:B------:R-:W2:Y:S01]  /*d220*/  LDL.LU R175, [R1+0x30] ;  /* 0x0000300001af7983 */ /* 0x000ea20000300800 */
[----:B------:R-:W-:Y:S05]  /*d230*/  WARPSYNC.ALL ;  /* 0x0000000000007948 */ /* 0x000fea0003800000 */
[----:B------:R-:W1:Y:S01]  /*d240*/  SHFL.BFLY PT, R5, R0, 0x2, 0x1f ;  /* 0x0c401f0000057f89 */ /* 0x000e6200000e0000 */
[----:B------:R-:W-:Y:S01]  /*d250*/  VIADD R202, R202, 0x1 ;  /* 0x00000001caca7836 */ /* 0x000fe20000000000 */
[----:B------:R3:W-:Y:S08]  /*d260*/  BAR.ARV R9, 0x100 ;  /* 0x000400090000751d */ /* 0x0007f00000002000 */
[----:B------:R-:W-:Y:S06]  /*d270*/  BAR.ARV 0x8, 0x180 ;  /* 0x0206000000007b1d */ /* 0x000fec0000002000 */
[----:B------:R-:W-:Y:S01]  /*d280*/  ISETP.NE.AND P0, PT, R202, 0x2, PT ;  /* 0x00000002ca00780c */ /* 0x000fe20003f05270 */
[----:B0-----:R-:W0:Y:S01]  /*d290*/  SHFL.BFLY PT, R6, R3, 0x2, 0x1f ;  /* 0x0c401f0003067f89 */ /* 0x001e2200000e0000 */
[----:B------:R-:W-:-:S02]  /*d2a0*/  PLOP3.LUT P1, PT, PT, PT, PT, 0x8, 0x0 ;  /* 0x000000000000781c */ /* 0x000fc40003f2e170 */
[----:B------:R-:W-:Y:S01]  /*d2b0*/  SEL R202, R202, RZ, P0 ;  /* 0x000000ffcaca7207 */ /* 0x000fe20000000000 */
[----:B-1----:R-:W-:Y:S01]  /*d2c0*/  FADD.FTZ R7, R5, R0 ;  /* 0x0000000005077221 */ /* 0x002fe20000010000 */
[----:B------:R-:W-:-:S04]  /*d2d0*/  IMAD.MOV.U32 R0, RZ, RZ, RZ ;  /* 0x000000ffff007224 */ /* 0x000fc800078e00ff */
[----:B------:R-:W1:Y:S01]  /*d2e0*/  SHFL.BFLY PT, R4, R7, 0x1, 0x1f ;  /* 0x0c201f0007047f89 */ /* 0x000e6200000e0000 */
[----:B0-----:R-:W-:Y:S01]  /*d2f0*/  FADD.FTZ R8, R6, R3 ;  /* 0x0000000306087221 */ /* 0x001fe20000010000 */
[----:B------:R-:W-:Y:S01]  /*d300*/  IMAD.MOV.U32 R6, RZ, RZ, RZ ;  /* 0x000000ffff067224 */ /* 0x000fe200078e00ff */
[----:B------:R-:W-:-:S03]  /*d310*/  SEL R3, RZ, 0x1, P0 ;  /* 0x00000001ff037807 */ /* 0x000fc60000000000 */
[----:B------:R-:W0:Y:S01]  /*d320*/  SHFL.BFLY PT, R5, R8, 0x1, 0x1f ;  /* 0x0c201f0008057f89 */ /* 0x000e2200000e0000 */
[----:B------:R-:W-:Y:S01]  /*d330*/  LOP3.LUT R212, R212, R3, RZ, 0x3c, !PT ;  /* 0x00000003d4d47212 */ /* 0x000fe200078e3cff */
[----:B-1----:R-:W-:-:S05]  /*d340*/  FADD.FTZ R4, R7, R4 ;  /* 0x0000000407047221 */ /* 0x002fca0000010000 */
[----:B------:R-:W-:-:S13]  /*d350*/  FSETP.NE.FTZ.AND P2, PT, R4, RZ, PT ;  /* 0x000000ff0400720b */ /* 0x000fda0003f55000 */
[----:B------:R-:W1:Y:S01]  /*d360*/  @P2 MUFU.RCP R6, R4 ;  /* 0x0000000400062308 */ /* 0x000e620000001000 */
[----:B0-----:R-:W-:-:S05]  /*d370*/  FADD.FTZ R5, R8, R5 ;  /* 0x0000000508057221 */ /* 0x001fca0000010000 */
[----:B------:R-:W-:Y:S01]  /*d380*/  FSETP.NE.FTZ.AND P3, PT, R5, RZ, PT ;  /* 0x000000ff0500720b */ /* 0x000fe20003f75000 */
[-C--:B-1----:R-:W-:Y:S01]  /*d390*/  FMUL.FTZ R160, R72, R6.reuse ;  /* 0x0000000648a07220 */ /* 0x082fe20000410000 */
[-C--:B------:R-:W-:Y:S01]  /*d3a0*/  FMUL.FTZ R3, R73, R6.reuse ;  /* 0x0000000649037220 */ /* 0x080fe20000410000 */
[----:B------:R-:W-:Y:S01]  /*d3b0*/  @P2 MUFU.LG2 R72, R4 ;  /* 0x0000000400482308 */ /* 0x000fe20000000c00 */
[----:B------:R-:W-:Y:S01]  /*d3c0*/  FMUL.FTZ R170, R112, R6 ;  /* 0x0000000670aa7220 */ /* 0x000fe20000410000 */
[----:B------:R-:W-:-:S08]  /*d3d0*/  @P2 FMUL.FTZ R112, R20, 0.69314718246459960938 ;  /* 0x3f31721814702820 */ /* 0x000fd00000410000 */
[----:B------:R-:W-:Y:S01]  /*d3e0*/  @P3 FMUL.FTZ R73, R20, 0.69314718246459960938 ;  /* 0x3f31721814493820 */ /* 0x000fe20000410000 */
        /* <DEDUP_REMOVED lines=12> */
[----:B------:R-:W1:Y:S01]  /*d4b0*/  @P3 MUFU.LG2 R19, R5 ;  /* 0x0000000500133308 */ /* 0x000e620000000c00 */
        /* <DEDUP_REMOVED lines=8> */
[-C--:B0-----:R-:W-:Y:S01]  /*d540*/  FMUL.FTZ R8, R26, R0.reuse ;  /* 0x000000001a087220 */ /* 0x081fe20000410000 */
[-C--:B------:R-:W-:Y:S01]  /*d550*/  FMUL.FTZ R12, R27, R0.reuse ;  /* 0x000000001b0c7220 */ /* 0x080fe20000410000 */
[----:B------:R-:W-:Y:S01]  /*d560*/  @P2 FMUL.FTZ R27, R72, 0.69314718246459960938 ;  /* 0x3f317218481b2820 */ /* 0x000fe20000410000 */
[----:B------:R-:W-:Y:S01]  /*d570*/  FMUL.FTZ R10, R31, R0 ;  /* 0x000000001f0a7220 */ /* 0x000fe20000410000 */
[-C--:B------:R-:W-:Y:S01]  /*d580*/  FMUL.FTZ R53, R53, R6.reuse ;  /* 0x0000000635357220 */ /* 0x080fe20000410000 */
[-C--:B------:R-:W-:Y:S01]  /*d590*/  FMUL.FTZ R56, R56, R6.reuse ;  /* 0x0000000638387220 */ /* 0x080fe20000410000 */
[-C--:B------:R-:W-:Y:S01]  /*d5a0*/  FMUL.FTZ R57, R57, R6.reuse ;  /* 0x0000000639397220 */ /* 0x080fe20000410000 */
[-C--:B------:R-:W-:Y:S01]  /*d5b0*/  FMUL.FTZ R157, R60, R6.reuse ;  /* 0x000000063c9d7220 */ /* 0x080fe20000410000 */
[----:B-1----:R-:W-:Y:S01]  /*d5c0*/  @P3 FMUL.FTZ R26, R19, 0.69314718246459960938 ;  /* 0x3f317218131a3820 */ /* 0x002fe20000410000 */
        /* <DEDUP_REMOVED lines=46> */
[----:B------:R-:W-:Y:S02]  /*d8b0*/  IMAD.MOV.U32 R32, RZ, RZ, -0x800000 ;  /* 0xff800000ff207424 */ /* 0x000fe400078e00ff */
[-C--:B------:R-:W-:Y:S01]  /*d8c0*/  FMUL.FTZ R6, R35, R0.reuse ;  /* 0x0000000023067220 */ /* 0x080fe20000410000 */
[-C--:B------:R-:W-:Y:S01]  /*d8d0*/  FMUL.FTZ R39, R39, R0.reuse ;  /* 0x0000000027277220 */ /* 0x080fe20000410000 */
[-C--:B---3--:R-:W-:Y:S01]  /*d8e0*/  FMUL.FTZ R9, R42, R0.reuse ;  /* 0x000000002a097220 */ /* 0x088fe20000410000 */
        /* <DEDUP_REMOVED lines=51> */
[----:B------:R-:W-:Y:S01]  /*dc20*/  @P2 FFMA.FTZ R36, R112, R21, R27 ;  /* 0x0000001570242223 */ /* 0x000fe2000001001b */
[----:B------:R-:W-:Y:S01]  /*dc30*/  @P3 FFMA.FTZ R32, R73, R177, R26 ;  /* 0x000000b149203223 */ /* 0x000fe2000001001a */
[----:B--2---:R-:W-:-:S05]  /*dc40*/  VIADD R175, R175, 0x1 ;  /* 0x00000001afaf7836 */ /* 0x004fca0000000000 */
[----:B------:R0:W-:Y:S02]  /*dc50*/  STL [R1+0x30], R175 ;  /* 0x000030af01007387 */ /* 0x0001e40000100800 */
.L_x_714:
[----:B------:R-:W-:Y:S05]  /*dc60*/  WARPSYNC.ALL ;  /* 0x0000000000007948 */ /* 0x000fea0003800000 */
[----:B------:R-:W1:Y:S01]  /*dc70*/  S2R R21, SR_CgaCtaId ;  /* 0x0000000000157919 */ /* 0x000e620000008800 */
[----:B------:R-:W-:Y:S01]  /*dc80*/  MOV R19, 0x400 ;  /* 0x0000040000137802 */ /* 0x000fe20000000f00 */
[----:B------:R-:W-:Y:S01]  /*dc90*/  BSSY B0, `(.L_x_770) ;  /* 0x000031c000007945 */ /* 0x000fe20003800000 */
[----:B------:R-:W-:Y:S02]  /*dca0*/  BAR.SYNC.DEFER_BLOCKING 0x5, 0x180 ;  /* 0x0146000000007b1d */ /* 0x000fe40000010000 */
[----:B-1----:R-:W-:-:S05]  /*dcb0*/  LEA R19, R21, R19, 0x18 ;  /* 0x0000001315137211 */ /* 0x002fca00078ec0ff */
[----:B------:R1:W2:Y:S01]  /*dcc0*/  LDS.128 R72, [R19+0x228d0] ;  /* 0x0228d00013487984 */ /* 0x0002a20000000c00 */
[----:B------:R-:W-:Y:S06]  /*dcd0*/  BAR.ARV 0x4, 0x180 ;  /* 0x0106000000007b1d */ /* 0x000fec0000002000 */
[----:B------:R-:W-:Y:S05]  /*dce0*/  @P1 BRA `(.L_x_771) ;  /* 0x00000020002c1947 */ /* 0x000fea0003800000 */
[----:B------:R-:W3:Y:S04]  /*dcf0*/  LDL R21, [R1+0x5c] ;  /* 0x00005c0001157983 */ /* 0x000ee80000100800 */
[----:B------:R-:W4:Y:S04]  /*dd00*/  LDL.LU R176, [R1+0x24] ;  /* 0x0000240001b07983 */ /* 0x000f280000300800 */
[----:B0-----:R-:W4:Y:S01]  /*dd10*/  LDL.LU R175, [R1+0x28] ;  /* 0x0000280001af7983 */ /* 0x001f220000300800 */
[----:B-----5:R-:W0:Y:S01]  /*dd20*/  S2R R26, SR_SWINHI ;  /* 0x00000000001a7919 */ /* 0x020e220000002f00 */
[----:B------:R-:W-:Y:S05]  /*dd30*/  WARPSYNC.ALL ;  /* 0x0000000000007948 */ /* 0x000fea0003800000 */
[----:B------:R-:W-:Y:S01]  /*dd40*/  F2FP.BF16.F32.PACK_AB R24, R25, R24 ;  /* 0x000000181918723e */ /* 0x000fe200000010ff */
[----:B------:R-:W-:Y:S01]  /*dd50*/  ULDC.64 UR4, c[0x0][0xc00] ;  /* 0x0003000000047ab9 */ /* 0x000fe20000000a00 */
[----:B------:R-:W-:Y:S01]  /*dd60*/  F2FP.BF16.F32.PACK_AB R5, R6, R5 ;  /* 0x000000050605723e */ /* 0x000fe200000010ff */
[----:B--2---:R-:W2:Y:S01]  /*dd70*/  LDL R72, [R1+0x58] ;  /* 0x0000580001487983 */ /* 0x004ea20000100800 */
[----:B------:R-:W-:-:S02]  /*dd80*/  F2FP.BF16.F32.PACK_AB R7, R39, R7 ;  /* 0x000000072707723e */ /* 0x000fc400000010ff */
[----:B------:R-:W-:Y:S01]  /*dd90*/  F2FP.BF16.F32.PACK_AB R9, R43, R9 ;  /* 0x000000092b09723e */ /* 0x000fe200000010ff */
[----:B------:R-:W2:Y:S01]  /*dda0*/  LDL R151, [R1+0x34] ;  /* 0x0000340001977983 */ /* 0x000ea20000100800 */
[----:B------:R-:W-:Y:S02]  /*ddb0*/  MOV R34, R19 ;  /* 0x0000001300227202 */ /* 0x000fe40000000f00 */
[----:B0-----:R-:W-:Y:S02]  /*ddc0*/  MOV R35, R26 ;  /* 0x0000001a00237202 */ /* 0x001fe40000000f00 */
        /* <DEDUP_REMOVED lines=19> */
[----:B------:R-:W-:Y:S01]  /*df00*/  F2FP.BF16.F32.PACK_AB R147, R0, R150 ;  /* 0x000000960093723e */ /* 0x000fe200000010ff */
[----:B------:R-:W-:Y:S01]  /*df10*/  BAR.SYNC.DEFER_BLOCKING 0x1, 0x100 ;  /* 0x0044000000007b1d */ /* 0x000fe20000010000 */
[----:B---3--:R-:W-:-:S03]  /*df20*/  IMAD.WIDE R118, R21, 0x2, R34 ;  /* 0x0000000215767825 */ /* 0x008fc600078e0222 */
[C---:B------:R-:W-:Y:S02]  /*df30*/  LOP3.LUT R27, R118.reuse, 0x380, RZ, 0xc0, !PT ;  /* 0x00000380761b7812 */ /* 0x040fe400078ec0ff */
[C---:B------:R-:W-:Y:S02]  /*df40*/  IADD3 R103, P2, R118.reuse, 0x40, RZ ;  /* 0x0000004076677810 */ /* 0x040fe40007f5e0ff */
[----:B------:R-:W-:Y:S02]  /*df50*/  IADD3 R117, P3, R118, 0x60, RZ ;  /* 0x0000006076757810 */ /* 0x000fe40007f7e0ff */
[----:B------:R-:W-:Y:S02]  /*df60*/  SHF.R.U64 R27, R27, 0x3, RZ ;  /* 0x000000031b1b7819 */ /* 0x000fe400000012ff */
[----:B------:R-:W-:Y:S02]  /*df70*/  LOP3.LUT R102, R103, 0x380, RZ, 0xc0, !PT ;  /* 0x0000038067667812 */ /* 0x000fe400078ec0ff */
[----:B------:R-:W-:-:S02]  /*df80*/  LOP3.LUT R116, R117, 0x380, RZ, 0xc0, !PT ;  /* 0x0000038075747812 */ /* 0x000fc400078ec0ff */
[----:B------:R-:W-:Y:S01]  /*df90*/  LOP3.LUT R26, R27, R118, RZ, 0x3c, !PT ;  /* 0x000000761b1a7212 */ /* 0x000fe200078e3cff */
[--C-:B------:R-:W-:Y:S01]  /*dfa0*/  IMAD.MOV.U32 R27, RZ, RZ, R119.reuse ;  /* 0x000000ffff1b7224 */ /* 0x100fe200078e0077 */
[----:B------:R-:W-:Y:S02]  /*dfb0*/  SHF.R.U64 R102, R102, 0x3, RZ ;  /* 0x0000000366667819 */ /* 0x000fe400000012ff */
[----:B------:R-:W-:Y:S02]  /*dfc0*/  SHF.R.U64 R116, R116, 0x3, RZ ;  /* 0x0000000374747819 */ /* 0x000fe400000012ff */
[----:B------:R-:W-:Y:S01]  /*dfd0*/  LOP3.LUT R102, R102, R103, RZ, 0x3c, !PT ;  /* 0x0000006766667212 */ /* 0x000fe200078e3cff */
[--C-:B------:R-:W-:Y:S01]  /*dfe0*/  IMAD.X R103, RZ, RZ, R119.reuse, P2 ;  /* 0x000000ffff677224 */ /* 0x100fe200010e0677 */
[----:B------:R-:W-:Y:S01]  /*dff0*/  LOP3.LUT R116, R116, R117, RZ, 0x3c, !PT ;  /* 0x0000007574747212 */ /* 0x000fe200078e3cff */
[----:B------:R-:W-:Y:S01]  /*e000*/  IMAD.X R117, RZ, RZ, R119, P3 ;  /* 0x000000ffff757224 */ /* 0x000fe200018e0677 */
[----:B------:R-:W-:-:S02]  /*e010*/  MOV R21, R26 ;  /* 0x0000001a00157202 */ /* 0x000fc40000000f00 */
[----:B------:R-:W-:Y:S02]  /*e020*/  F2FP.BF16.F32.PACK_AB R26, R29, R28 ;  /* 0x0000001c1d1a723e */ /* 0x000fe400000010ff */
[C---:B------:R-:W-:Y:S02]  /*e030*/  IADD3 R29, P2, R118.reuse, 0x8000, RZ ;  /* 0x00008000761d7810 */ /* 0x040fe40007f5e0ff */
[C---:B------:R-:W-:Y:S02]  /*e040*/  IADD3 R121, P3, R118.reuse, 0x8020, RZ ;  /* 0x0000802076797810 */ /* 0x040fe40007f7e0ff */
[----:B------:R-:W-:Y:S02]  /*e050*/  IADD3 R99, P1, R118, 0x20, RZ ;  /* 0x0000002076637810 */ /* 0x000fe40007f3e0ff */
[----:B------:R-:W-:Y:S02]  /*e060*/  LOP3.LUT R28, R29, 0x380, RZ, 0xc0, !PT ;  /* 0x000003801d1c7812 */ /* 0x000fe400078ec0ff */
[----:B------:R-:W-:-:S02]  /*e070*/  LOP3.LUT R120, R121, 0x380, RZ, 0xc0, !PT ;  /* 0x0000038079787812 */ /* 0x000fc400078ec0ff */
[----:B------:R-:W-:Y:S02]  /*e080*/  LOP3.LUT R98, R99, 0x380, RZ, 0xc0, !PT ;  /* 0x0000038063627812 */ /* 0x000fe400078ec0ff */
[----:B------:R-:W-:Y:S02]  /*e090*/  IADD3 R107, P4, R118, 0x4000, RZ ;  /* 0x00004000766b7810 */ /* 0x000fe40007f9e0ff */
[----:B------:R-:W-:Y:S02]  /*e0a0*/  F2FP.BF16.F32.PACK_AB R27, R10, R4 ;  /* 0x000000040a1b723e */ /* 0x000fe400000010ff */
[----:B------:R-:W-:Y:S02]  /*e0b0*/  SHF.R.U64 R28, R28, 0x3, RZ ;  /* 0x000000031c1c7819 */ /* 0x000fe400000012ff */
[----:B------:R-:W-:Y:S02]  /*e0c0*/  SHF.R.U64 R120, R120, 0x3, RZ ;  /* 0x0000000378787819 */ /* 0x000fe400000012ff */
[----:B------:R-:W-:Y:S01]  /*e0d0*/  SHF.R.U64 R98, R98, 0x3, RZ ;  /* 0x0000000362627819 */ /* 0x000fe200000012ff */
[----:B------:R0:W-:Y:S01]  /*e0e0*/  STSM.16.M88.4 [R21], R24 ;  /* 0x0000001815007844 */ /* 0x0001e20000000200 */
[----:B------:R-:W-:-:S02]  /*e0f0*/  LOP3.LUT R106, R107, 0x380, RZ, 0xc0, !PT ;  /* 0x000003806b6a7812 */ /* 0x000fc400078ec0ff */
[----:B------:R-:W-:Y:S02]  /*e100*/  LOP3.LUT R28, R28, R29, RZ, 0x3c, !PT ;  /* 0x0000001d1c1c7212 */ /* 0x000fe400078e3cff */
[----:B------:R-:W-:Y:S01]  /*e110*/  LOP3.LUT R120, R120, R121, RZ, 0x3c, !PT ;  /* 0x0000007978787212 */ /* 0x000fe200078e3cff */
[--C-:B------:R-:W-:Y:S01]  /*e120*/  IMAD.X R121, RZ, RZ, R119.reuse, P3 ;  /* 0x000000ffff797224 */ /* 0x100fe200018e0677 */
[----:B------:R-:W-:Y:S01]  /*e130*/  LOP3.LUT R98, R98, R99, RZ, 0x3c, !PT ;  /* 0x0000006362627212 */ /* 0x000fe200078e3cff */
[----:B------:R-:W-:Y:S01]  /*e140*/  IMAD.X R99, RZ, RZ, R119, P1 ;  /* 0x000000ffff637224 */ /* 0x000fe200008e0677 */
[C---:B------:R-:W-:Y:S02]  /*e150*/  IADD3 R115, P5, R118.reuse, 0x4020, RZ ;  /* 0x0000402076737810 */ /* 0x040fe40007fbe0ff */
[----:B------:R-:W-:Y:S02]  /*e160*/  IADD3.X R29, RZ, R119, RZ, P2, !PT ;  /* 0x00000077ff1d7210 */ /* 0x000fe400017fe4ff */
[----:B------:R-:W-:-:S02]  /*e170*/  IADD3 R113, P0, R118, 0x4040, RZ ;  /* 0x0000404076717810 */ /* 0x000fc40007f1e0ff */
[C---:B------:R-:W-:Y:S02]  /*e180*/  IADD3 R111, P1, R118.reuse, 0x4060, RZ ;  /* 0x00004060766f7810 */ /* 0x040fe40007f3e0ff */
[C---:B0-----:R-:W-:Y:S02]  /*e190*/  IADD3 R25, P2, R118.reuse, 0xc040, RZ ;  /* 0x0000c04076197810 */ /* 0x041fe40007f5e0ff */
[----:B------:R-:W-:Y:S02]  /*e1a0*/  IADD3 R27, P3, R118, 0xc060, RZ ;  /* 0x0000c060761b7810 */ /* 0x000fe40007f7e0ff */
[----:B------:R-:W-:Y:S02]  /*e1b0*/  SHF.R.U64 R106, R106, 0x3, RZ ;  /* 0x000000036a6a7819 */ /* 0x000fe400000012ff */
[----:B------:R-:W-:Y:S02]  /*e1c0*/  LOP3.LUT R114, R115, 0x380, RZ, 0xc0, !PT ;  /* 0x0000038073727812 */ /* 0x000fe400078ec0ff */
[----:B------:R-:W-:-:S02]  /*e1d0*/  LOP3.LUT R112, R113, 0x380, RZ, 0xc0, !PT ;  /* 0x0000038071707812 */ /* 0x000fc400078ec0ff */
[----:B------:R-:W-:Y:S02]  /*e1e0*/  LOP3.LUT R24, R25, 0x380, RZ, 0xc0, !PT ;  /* 0x0000038019187812 */ /* 0x000fe400078ec0ff */
[----:B------:R-:W-:Y:S02]  /*e1f0*/  LOP3.LUT R26, R27, 0x380, RZ, 0xc0, !PT ;  /* 0x000003801b1a7812 */ /* 0x000fe400078ec0ff */
[----:B------:R-:W-:Y:S02]  /*e200*/  LOP3.LUT R110, R111, 0x380, RZ, 0xc0, !PT ;  /* 0x000003806f6e7812 */ /* 0x000fe400078ec0ff */
[----:B------:R-:W-:Y:S01]  /*e210*/  LOP3.LUT R106, R106, R107, RZ, 0x3c, !PT ;  /* 0x0000006b6a6a7212 */ /* 0x000fe200078e3cff */
[----:B------:R-:W-:Y:S01]  /*e220*/  IMAD.X R107, RZ, RZ, R119, P4 ;  /* 0x000000ffff6b7224 */ /* 0x000fe200020e0677 */
[----:B------:R-:W-:Y:S02]  /*e230*/  SHF.R.U64 R114, R114, 0x3, RZ ;  /* 0x0000000372727819 */ /* 0x000fe400000012ff */
[----:B------:R-:W-:-:S02]  /*e240*/  SHF.R.U64 R112, R112, 0x3, RZ ;  /* 0x0000000370707819 */ /* 0x000fc400000012ff */
[----:B------:R-:W-:Y:S02]  /*e250*/  IADD3 R123, P4, R118, 0x8040, RZ ;  /* 0x00008040767b7810 */ /* 0x000fe40007f9e0ff */
[----:B------:R-:W-:Y:S02]  /*e260*/  SHF.R.U64 R24, R24, 0x3, RZ ;  /* 0x0000000318187819 */ /* 0x000fe400000012ff */
[----:B------:R-:W-:Y:S02]  /*e270*/  SHF.R.U64 R26, R26, 0x3, RZ ;  /* 0x000000031a1a7819 */ /* 0x000fe400000012ff */
[----:B------:R-:W-:Y:S02]  /*e280*/  SHF.R.U64 R110, R110, 0x3, RZ ;  /* 0x000000036e6e7819 */ /* 0x000fe400000012ff */
[----:B------:R-:W-:Y:S01]  /*e290*/  LOP3.LUT R114, R114, R115, RZ, 0x3c, !PT ;  /* 0x0000007372727212 */ /* 0x000fe200078e3cff */
[--C-:B------:R-:W-:Y:S01]  /*e2a0*/  IMAD.X R115, RZ, RZ, R119.reuse, P5 ;  /* 0x000000ffff737224 */ /* 0x100fe200028e0677 */
[----:B------:R-:W-:Y:S01]  /*e2b0*/  LOP3.LUT R112, R112, R113, RZ, 0x3c, !PT ;  /* 0x0000007170707212 */ /* 0x000fe200078e3cff */
[----:B------:R-:W-:Y:S01]  /*e2c0*/  IMAD.X R113, RZ, RZ, R119, P0 ;  /* 0x000000ffff717224 */ /* 0x000fe200000e0677 */
[----:B------:R-:W-:-:S02]  /*e2d0*/  LOP3.LUT R122, R123, 0x380, RZ, 0xc0, !PT ;  /* 0x000003807b7a7812 */ /* 0x000fc400078ec0ff */
[----:B------:R-:W-:Y:S01]  /*e2e0*/  LOP3.LUT R24, R24, R25, RZ, 0x3c, !PT ;  /* 0x0000001918187212 */ /* 0x000fe200078e3cff */
[--C-:B------:R-:W-:Y:S01]  /*e2f0*/  IMAD.X R25, RZ, RZ, R119.reuse, P2 ;  /* 0x000000ffff197224 */ /* 0x100fe200010e0677 */
[----:B------:R-:W-:Y:S01]  /*e300*/  LOP3.LUT R26, R26, R27, RZ, 0x3c, !PT ;  /* 0x0000001b1a1a7212 */ /* 0x000fe200078e3cff */
[--C-:B------:R-:W-:Y:S01]  /*e310*/  IMAD.X R27, RZ, RZ, R119.reuse, P3 ;  /* 0x000000ffff1b7224 */ /* 0x100fe200018e0677 */
[----:B------:R-:W-:Y:S01]  /*e320*/  LOP3.LUT R110, R110, R111, RZ, 0x3c, !PT ;  /* 0x0000006f6e6e7212 */ /* 0x000fe200078e3cff */
[----:B------:R-:W-:Y:S01]  /*e330*/  IMAD.X R111, RZ, RZ, R119, P1 ;  /* 0x000000ffff6f7224 */ /* 0x000fe200008e0677 */
[C---:B------:R-:W-:Y:S02]  /*e340*/  IADD3 R125, P5, R118.reuse, 0x8060, RZ ;  /* 0x00008060767d7810 */ /* 0x040fe40007fbe0ff */
[----:B------:R-:W-:Y:S02]  /*e350*/  IADD3 R127, P0, R118, 0xc000, RZ ;  /* 0x0000c000767f7810 */ /* 0x000fe40007f1e0ff */
[----:B------:R-:W-:-:S02]  /*e360*/  MOV R98, R98 ;  /* 0x0000006200627202 */ /* 0x000fc40000000f00 */
[----:B------:R-:W-:Y:S02]  /*e370*/  F2FP.BF16.F32.PACK_AB R4, R33, R14 ;  /* 0x0000000e2104723e */ /* 0x000fe400000010ff */
[----:B------:R-:W-:Y:S02]  /*e380*/  IADD3 R129, P1, R118, 0xc020, RZ ;  /* 0x0000c02076817810 */ /* 0x000fe40007f3e0ff */
[----:B------:R-:W-:Y:S02]  /*e390*/  SHF.R.U64 R122, R122, 0x3, RZ ;  /* 0x000000037a7a7819 */ /* 0x000fe400000012ff */
[----:B------:R-:W-:Y:S02]  /*e3a0*/  MOV R102, R102 ;  /* 0x0000006600667202 */ /* 0x000fe40000000f00 */
[----:B------:R-:W-:Y:S02]  /*e3b0*/  F2FP.BF16.F32.PACK_AB R10, R45, R154 ;  /* 0x0000009a2d0a723e */ /* 0x000fe400000010ff */
[----:B------:R-:W-:Y:S01]  /*e3c0*/  LOP3.LUT R124, R125, 0x380, RZ, 0xc0, !PT ;  /* 0x000003807d7c7812 */ /* 0x000fe200078ec0ff */
[----:B------:R0:W-:Y:S01]  /*e3d0*/  STSM.16.M88.4 [R98], R4 ;  /* 0x0000000462007844 */ /* 0x0001e20000000200 */
[----:B------:R-:W-:-:S02]  /*e3e0*/  LOP3.LUT R126, R127, 0x380, RZ, 0xc0, !PT ;  /* 0x000003807f7e7812 */ /* 0x000fc400078ec0ff */
[----:B------:R-:W-:Y:S02]  /*e3f0*/  MOV R116, R116 ;  /* 0x0000007400747202 */ /* 0x000fe40000000f00 */
[----:B------:R-:W-:Y:S02]  /*e400*/  MOV R33, R24 ;  /* 0x0000001800217202 */ /* 0x000fe40000000f00 */
[----:B------:R-:W-:Y:S02]  /*e410*/  MOV R37, R26 ;  /* 0x0000001a00257202 */ /* 0x000fe40000000f00 */
[----:B------:R-:W-:Y:S02]  /*e420*/  F2FP.BF16.F32.PACK_AB R14, R53, R156 ;  /* 0x0000009c350e723e */ /* 0x000fe400000010ff */
[----:B------:R-:W-:Y:S02]  /*e430*/  LOP3.LUT R128, R129, 0x380, RZ, 0xc0, !PT ;  /* 0x0000038081807812 */ /* 0x000fe400078ec0ff */
[----:B------:R-:W-:-:S02]  /*e440*/  MOV R106, R106 ;  /* 0x0000006a006a7202 */ /* 0x000fc40000000f00 */
[----:B------:R-:W-:Y:S02]  /*e450*/  F2FP.BF16.F32.PACK_AB R24, R57, R56 ;  /* 0x000000383918723e */ /* 0x000fe400000010ff */
[----:B------:R-:W-:Y:S02]  /*e460*/  F2FP.BF16.F32.PACK_AB R25, R59, R58 ;  /* 0x0000003a3b19723e */ /* 0x000fe400000010ff */
[----:B------:R-:W-:Y:S02]  /*e470*/  F2FP.BF16.F32.PACK_AB R26, R61, R157 ;  /* 0x0000009d3d1a723e */ /* 0x000fe400000010ff */
[----:B------:R-:W-:Y:S01]  /*e480*/  F2FP.BF16.F32.PACK_AB R27, R63, R62 ;  /* 0x0000003e3f1b723e */ /* 0x000fe200000010ff */
[----:B------:R3:W-:Y:S01]  /*e490*/  STSM.16.M88.4 [R102], R8 ;  /* 0x0000000866007844 */ /* 0x0007e20000000200 */
[----:B------:R-:W-:Y:S01]  /*e4a0*/  LOP3.LUT R122, R122, R123, RZ, 0x3c, !PT ;  /* 0x0000007b7a7a7212 */ /* 0x000fe200078e3cff */
[----:B------:R-:W-:Y:S01]  /*e4b0*/  IMAD.X R123, RZ, RZ, R119, P4 ;  /* 0x000000ffff7b7224 */ /* 0x000fe200020e0677 */
[----:B------:R-:W-:-:S02]  /*e4c0*/  MOV R114, R114 ;  /* 0x0000007200727202 */ /* 0x000fc40000000f00 */
[----:B0-----:R-:W-:Y:S02]  /*e4d0*/  F2FP.BF16.F32.PACK_AB R4, R65, R158 ;  /* 0x0000009e4104723e */ /* 0x001fe400000010ff */
[----:B------:R-:W-:Y:S02]  /*e4e0*/  F2FP.BF16.F32.PACK_AB R5, R67, R66 ;  /* 0x000000424305723e */ /* 0x000fe400000010ff */
[----:B------:R-:W-:Y:S02]  /*e4f0*/  F2FP.BF16.F32.PACK_AB R6, R69, R159 ;  /* 0x0000009f4506723e */ /* 0x000fe400000010ff */
[----:B------:R-:W-:Y:S02]  /*e500*/  F2FP.BF16.F32.PACK_AB R7, R71, R70 ;  /* 0x000000464707723e */ /* 0x000fe400000010ff */
[----:B------:R-:W-:Y:S01]  /*e510*/  SHF.R.U64 R124, R124, 0x3, RZ ;  /* 0x000000037c7c7819 */ /* 0x000fe200000012ff */
[----:B------:R-:W-:Y:S01]  /*e520*/  STSM.16.M88.4 [R116], R12 ;  /* 0x0000000c74007844 */ /* 0x000fe20000000200 */
[----:B------:R-:W-:-:S02]  /*e530*/  SHF.R.U64 R126, R126, 0x3, RZ ;  /* 0x000000037e7e7819 */ /* 0x000fc400000012ff */
[----:B------:R-:W-:Y:S02]  /*e540*/  MOV R112, R112 ;  /* 0x0000007000707202 */ /* 0x000fe40000000f00 */
[----:B------:R-:W-:Y:S02]  /*e550*/  MOV R21, R28 ;  /* 0x0000001c00157202 */ /* 0x000fe40000000f00 */
[----:B---3--:R-:W-:Y:S02]  /*e560*/  F2FP.BF16.F32.PACK_AB R8, R3, R160 ;  /* 0x000000a00308723e */ /* 0x008fe400000010ff */
[----:B------:R-:W-:Y:S02]  /*e570*/  F2FP.BF16.F32.PACK_AB R9, R30, R20 ;  /* 0x000000141e09723e */ /* 0x000fe400000010ff */
[----:B------:R-:W-:Y:S02]  /*e580*/  F2FP.BF16.F32.PACK_AB R10, R77, R161 ;  /* 0x000000a14d0a723e */ /* 0x000fe400000010ff */
[----:B------:R-:W-:Y:S01]  /*e590*/  F2FP.BF16.F32.PACK_AB R11, R79, R78 ;  /* 0x0000004e4f0b723e */ /* 0x000fe200000010ff */
[----:B------:R-:W-:Y:S01]  /*e5a0*/  STSM.16.M88.4 [R106], R24 ;  /* 0x000000186a007844 */ /* 0x000fe20000000200 */
[----:B------:R-:W-:Y:S01]  /*e5b0*/  SHF.R.U64 R128, R128, 0x3, RZ ;  /* 0x0000000380807819 */ /* 0x000fe200000012ff */
[----:B------:R-:W0:Y:S01]  /*e5c0*/  LDC R3, c[0x0][0xbe8] ;  /* 0x0002fa00ff037b82 */ /* 0x000e220000000800 */
[----:B------:R-:W-:-:S02]  /*e5d0*/  MOV R110, R110 ;  /* 0x0000006e006e7202 */ /* 0x000fc40000000f00 */
[----:B------:R-:W-:Y:S02]  /*e5e0*/  F2FP.BF16.F32.PACK_AB R28, R81, R162 ;  /* 0x000000a2511c723e */ /* 0x000fe400000010ff */
[----:B------:R-:W-:Y:S02]  /*e5f0*/  F2FP.BF16.F32.PACK_AB R29, R83, R82 ;  /* 0x00000052531d723e */ /* 0x000fe400000010ff */
[----:B------:R-:W-:Y:S01]  /*e600*/  F2FP.BF16.F32.PACK_AB R30, R85, R163 ;  /* 0x000000a3551e723e */ /* 0x000fe200000010ff */
[----:B------:R3:W-:Y:S01]  /*e610*/  STSM.16.M88.4 [R114], R4 ;  /* 0x0000000472007844 */ /* 0x0007e20000000200 */
[----:B------:R-:W-:Y:S01]  /*e620*/  LOP3.LUT R124, R124, R125, RZ, 0x3c, !PT ;  /* 0x0000007d7c7c7212 */ /* 0x000fe200078e3cff */
[----:B------:R-:W-:Y:S01]  /*e630*/  IMAD.X R125, RZ, RZ, R119, P5 ;  /* 0x000000ffff7d7224 */ /* 0x000fe200028e0677 */
[----:B------:R-:W-:Y:S02]  /*e640*/  MOV R120, R120 ;  /* 0x0000007800787202 */ /* 0x000fe40000000f00 */
[----:B------:R-:W-:-:S02]  /*e650*/  F2FP.BF16.F32.PACK_AB R56, R97, R166 ;  /* 0x000000a66138723e */ /* 0x000fc400000010ff */
[----:B------:R-:W-:Y:S02]  /*e660*/  F2FP.BF16.F32.PACK_AB R57, R44, R38 ;  /* 0x000000262c39723e */ /* 0x000fe400000010ff */
[----:B------:R-:W-:Y:S02]  /*e670*/  F2FP.BF16.F32.PACK_AB R58, R101, R167 ;  /* 0x000000a7653a723e */ /* 0x000fe400000010ff */
[----:B------:R-:W-:Y:S01]  /*e680*/  F2FP.BF16.F32.PACK_AB R59, R48, R46 ;  /* 0x0000002e303b723e */ /* 0x000fe200000010ff */
[----:B------:R1:W-:Y:S01]  /*e690*/  STSM.16.M88.4 [R112], R8 ;  /* 0x0000000870007844 */ /* 0x0003e20000000200 */
[----:B------:R-:W-:Y:S01]  /*e6a0*/  LOP3.LUT R126, R126, R127, RZ, 0x3c, !PT ;  /* 0x0000007f7e7e7212 */ /* 0x000fe200078e3cff */
[----:B------:R-:W-:Y:S01]  /*e6b0*/  IMAD.X R127, RZ, RZ, R119, P0 ;  /* 0x000000ffff7f7224 */ /* 0x000fe200000e0677 */
[----:B------:R-:W-:Y:S02]  /*e6c0*/  MOV R122, R122 ;  /* 0x0000007a007a7202 */ /* 0x000fe40000000f00 */
[----:B---3--:R-:W-:-:S02]  /*e6d0*/  F2FP.BF16.F32.PACK_AB R4, R105, R168 ;  /* 0x000000a86904723e */ /* 0x008fc400000010ff */
[----:B------:R-:W-:Y:S02]  /*e6e0*/  F2FP.BF16.F32.PACK_AB R5, R52, R50 ;  /* 0x000000323405723e */ /* 0x000fe400000010ff */
[----:B------:R-:W-:Y:S02]  /*e6f0*/  F2FP.BF16.F32.PACK_AB R6, R109, R169 ;  /* 0x000000a96d06723e */ /* 0x000fe400000010ff */
[----:B------:R-:W-:Y:S01]  /*e700*/  F2FP.BF16.F32.PACK_AB R7, R60, R54 ;  /* 0x000000363c07723e */ /* 0x000fe200000010ff */
[----:B------:R-:W-:Y:S01]  /*e710*/  STSM.16.M88.4 [R110], R28 ;  /* 0x0000001c6e007844 */ /* 0x000fe20000000200 */
[----:B------:R-:W-:Y:S01]  /*e720*/  LOP3.LUT R128, R128, R129, RZ, 0x3c, !PT ;  /* 0x0000008180807212 */ /* 0x000fe200078e3cff */
[----:B------:R-:W-:Y:S02]  /*e730*/  IMAD.X R129, RZ, RZ, R119, P1 ;  /* 0x000000ffff817224 */ /* 0x000fe400008e0677 */
[----:B------:R-:W-:Y:S01]  /*e740*/  STSM.16.M88.4 [R21], R40 ;  /* 0x0000002815007844 */ /* 0x000fe20000000200 */
[----:B------:R-:W-:-:S02]  /*e750*/  MOV R124, R124 ;  /* 0x0000007c007c7202 */ /* 0x000fc40000000f00 */
[----:B-1----:R-:W-:Y:S01]  /*e760*/  F2FP.BF16.F32.PACK_AB R8, R96, R170 ;  /* 0x000000aa6008723e */ /* 0x002fe200000010ff */
[----:B------:R-:W-:Y:S01]  /*e770*/  STSM.16.M88.4 [R120], R56 ;  /* 0x0000003878007844 */ /* 0x000fe20000000200 */
[----:B------:R-:W-:Y:S02]  /*e780*/  F2FP.BF16.F32.PACK_AB R9, R68, R64 ;  /* 0x000000404409723e */ /* 0x000fe400000010ff */
[----:B------:R-:W-:Y:S01]  /*e790*/  F2FP.BF16.F32.PACK_AB R10, R100, R171 ;  /* 0x000000ab640a723e */ /* 0x000fe200000010ff */
[----:B------:R4:W-:Y:S01]  /*e7a0*/  STSM.16.M88.4 [R122], R4 ;  /* 0x000000047a007844 */ /* 0x0009e20000000200 */
[----:B------:R-:W-:Y:S02]  /*e7b0*/  F2FP.BF16.F32.PACK_AB R11, R80, R76 ;  /* 0x0000004c500b723e */ /* 0x000fe400000010ff */
[----:B------:R-:W-:Y:S02]  /*e7c0*/  MOV R126, R126 ;  /* 0x0000007e007e7202 */ /* 0x000fe40000000f00 */
[----:B------:R-:W-:-:S02]  /*e7d0*/  F2FP.BF16.F32.PACK_AB R12, R104, R172 ;  /* 0x000000ac680c723e */ /* 0x000fc400000010ff */
[----:B------:R-:W-:Y:S02]  /*e7e0*/  F2FP.BF16.F32.PACK_AB R13, R86, R84 ;  /* 0x00000054560d723e */ /* 0x000fe400000010ff */
[----:B------:R-:W-:Y:S02]  /*e7f0*/  F2FP.BF16.F32.PACK_AB R14, R108, R173 ;  /* 0x000000ad6c0e723e */ /* 0x000fe400000010ff */
[----:B------:R-:W-:Y:S02]  /*e800*/  F2FP.BF16.F32.PACK_AB R15, R92, R88 ;  /* 0x000000585c0f723e */ /* 0x000fe400000010ff */
[----:B------:R-:W-:Y:S02]  /*e810*/  ISETP.NE.U32.AND P0, PT, RZ, UR4, PT ;  /* 0x00000004ff007c0c */ /* 0x000fe4000bf05070 */
[----:B------:R-:W-:Y:S02]  /*e820*/  MOV R128, R128 ;  /* 0x0000008000807202 */ /* 0x000fe40000000f00 */
[----:B----4-:R-:W-:-:S02]  /*e830*/  IADD3 R6, P1, R176, UR4, RZ ;  /* 0x00000004b0067c10 */ /* 0x010fc4000ff3e0ff */
[----:B------:R-:W-:Y:S02]  /*e840*/  F2FP.BF16.F32.PACK_AB R24, R152, R174 ;  /* 0x000000ae9818723e */ /* 0x000fe400000010ff */
[----:B------:R-:W-:Y:S02]  /*e850*/  F2FP.BF16.F32.PACK_AB R25, R131, R130 ;  /* 0x000000828319723e */ /* 0x000fe400000010ff */
[----:B------:R-:W-:Y:S02]  /*e860*/  F2FP.BF16.F32.PACK_AB R26, R133, R132 ;  /* 0x00000084851a723e */ /* 0x000fe400000010ff */
[----:B------:R-:W-:Y:S01]  /*e870*/  F2FP.BF16.F32.PACK_AB R27, R135, R134 ;  /* 0x00000086871b723e */ /* 0x000fe200000010ff */
[----:B------:R1:W-:Y:S01]  /*e880*/  STSM.16.M88.4 [R124], R8 ;  /* 0x000000087c007844 */ /* 0x0003e20000000200 */
[----:B------:R-:W-:Y:S02]  /*e890*/  ISETP.NE.AND.EX P0, PT, RZ, UR5, PT, P0 ;  /* 0x00000005ff007c0c */ /* 0x000fe4000bf05300 */
[----:B------:R-:W-:Y:S01]  /*e8a0*/  IADD3.X R7, R175, UR5, RZ, P1, !PT ;  /* 0x00000005af077c10 */ /* 0x000fe20008ffe4ff */
[----:B------:R2:W-:Y:S01]  /*e8b0*/  STSM.16.M88.4 [R126], R12 ;  /* 0x0000000c7e007844 */ /* 0x0005e20000000200 */
[----:B------:R-:W-:-:S02]  /*e8c0*/  ULDC.64 UR4, c[0x0][0xc08] ;  /* 0x0003020000047ab9 */ /* 0x000fc40000000a00 */
[----:B------:R-:W-:Y:S01]  /*e8d0*/  ISETP.NE.U32.AND P2, PT, RZ, UR4, PT ;  /* 0x00000004ff007c0c */ /* 0x000fe2000bf45070 */
[----:B------:R3:W-:Y:S04]  /*e8e0*/  STSM.16.M88.4 [R128], R24 ;  /* 0x0000001880007844 */ /* 0x0007e80000000200 */
[----:B------:R3:W-:Y:S01]  /*e8f0*/  STSM.16.M88.4 [R33], R136 ;  /* 0x0000008821007844 */ /* 0x0007e20000000200 */
[----:B------:R-:W-:-:S03]  /*e900*/  ISETP.NE.AND.EX P2, PT, RZ, UR5, PT, P2 ;  /* 0x00000005ff007c0c */ /* 0x000fc6000bf45320 */
[----:B------:R3:W-:Y:S01]  /*e910*/  STSM.16.M88.4 [R37], R144 ;  /* 0x0000009025007844 */ /* 0x0007e20000000200 */
[----:B------:R-:W-:Y:S01]  /*e920*/  IMAD.MOV.U32 R20, RZ, RZ, RZ ;  /* 0x000000ffff147224 */ /* 0x000fe200078e00ff */
[----:B------:R-:W-:Y:S08]  /*e930*/  BAR.SYNC.DEFER_BLOCKING 0x1, 0x100 ;  /* 0x0044000000007b1d */ /* 0x000ff00000010000 */
[----:B------:R-:W-:Y:S01]  /*e940*/  @P2 IADD3 R4, P3, R176, UR4, RZ ;  /* 0x00000004b0042c10 */ /* 0x000fe2000ff7e0ff */
[----:B------:R-:W-:-:S02]  /*e950*/  ULDC UR4, c[0x0][0xa88] ;  /* 0x0002a20000047ab9 */ /* 0x000fc40000000800 */
[----:B------:R-:W-:Y:S01]  /*e960*/  IMAD.U32 R0, RZ, RZ, UR4 ;  /* 0x00000004ff007e24 */ /* 0x000fe2000f8e00ff */
[----:B------:R-:W-:Y:S01]  /*e970*/  @P2 IADD3.X R5, R175, UR5, RZ, P3, !PT ;  /* 0x00000005af052c10 */ /* 0x000fe20009ffe4ff */
[----:B------:R3:W5:Y:S04]  /*e980*/  @P0 LDG.E R20, desc[UR40][R6.64] ;  /* 0x0000002806140981 */ /* 0x000768000c1e1900 */
[----:B------:R3:W5:Y:S01]  /*e990*/  @P2 LDG.E R0, desc[UR40][R4.64] ;  /* 0x0000002804002981 */ /* 0x000762000c1e1900 */
[----:B0-----:R-:W-:-:S13]  /*e9a0*/  ISETP.NE.AND P1, PT, R3, 0x1, PT ;  /* 0x000000010300780c */ /* 0x001fda0003f25270 */
[----:B-1----:R-:W0:Y:S08]  /*e9b0*/  @P1 LDC R8, c[0x0][0xbec] ;  /* 0x0002fb00ff081b82 */ /* 0x002e300000000800 */
[----:B------:R-:W1:Y:S01]  /*e9c0*/  @P1 LDC R11, c[0x0][0xbf0] ;  /* 0x0002fc00ff0b1b82 */ /* 0x000e620000000800 */
[----:B--2---:R-:W-:Y:S01]  /*e9d0*/  IMAD R15, R151, 0x80, R72 ;  /* 0x00000080970f7824 */ /* 0x004fe200078e0248 */
[----:B---3--:R-:W-:Y:S06]  /*e9e0*/  @P2 BRA `(.L_x_772) ;  /* 0x0000000000102947 */ /* 0x008fec0003800000 */
[----:B------:R-:W-:Y:S05]  /*e9f0*/  @!P0 BRA `(.L_x_772) ;  /* 0x00000000000c8947 */ /* 0x000fea0003800000 */
[----:B------:R-:W2:Y:S04]  /*ea00*/  LDG.E R5, desc[UR40][R6.64] ;  /* 0x0000002806057981 */ /* 0x000ea8000c1e1900 */
[----:B-----5:R-:W2:Y:S02]  /*ea10*/  LDG.E R0, desc[UR40][R6.64+0x4] ;  /* 0x0000042806007981 */ /* 0x020ea4000c1e1900 */
[----:B--2---:R-:W-:-:S07]  /*ea20*/  IMAD.IADD R0, R0, 0x1, -R5 ;  /* 0x0000000100007824 */ /* 0x004fce00078e0a05 */
.L_x_772:
[----:B------:R-:W2:Y:S01]  /*ea30*/  LDL.LU R12, [R1+0x3c] ;  /* 0x00003c00010c7983 */ /* 0x000ea20000300800 */
[----:B0-----:R-:W-:Y:S01]  /*ea40*/  @P1 IMAD.HI.U32 R4, R15, R8, RZ ;  /* 0x000000080f041227 */ /* 0x001fe200078e00ff */
[----:B------:R-:W-:Y:S01]  /*ea50*/  ULDC.64 UR4, c[0x0][0xb90] ;  /* 0x0002e40000047ab9 */ /* 0x000fe20000000a00 */
[----:B-----5:R-:W-:Y:S01]  /*ea60*/  SHF.R.S32.HI R21, RZ, 0x1f, R20 ;  /* 0x0000001fff157819 */ /* 0x020fe20000011414 */
[----:B------:R-:W3:Y:S01]  /*ea70*/  LDL.LU R10, [R1+0x2c] ;  /* 0x00002c00010a7983 */ /* 0x000ee20000300800 */
[----:B------:R-:W-:Y:S01]  /*ea80*/  IMAD.MOV.U32 R9, RZ, RZ, R15 ;  /* 0x000000ffff097224 */ /* 0x000fe200078e000f */
[----:B------:R-:W0:Y:S02]  /*ea90*/  @P1 LDC R85, c[0x0][0xbec] ;  /* 0x0002fb00ff551b82 */ /* 0x000e240000000800 */
[----:B------:R-:W4:Y:S01]  /*eaa0*/  LDL.LU R87, [R1+0x20] ;  /* 0x0000200001577983 */ /* 0x000f220000300800 */
[----:B-1----:R-:W-:-:S03]  /*eab0*/  @P1 SHF.R.U32.HI R9, RZ, R11, R4 ;  /* 0x0000000bff091219 */ /* 0x002fc60000011604 */
[----:B------:R-:W4:Y:S01]  /*eac0*/  LDL R14, [R1+0x50] ;  /* 0x00005000010e7983 */ /* 0x000f220000100800 */
[----:B------:R-:W1:Y:S01]  /*ead0*/  S2R R84, SR_TID.X ;  /* 0x0000000000547919 */ /* 0x000e620000002100 */
[----:B------:R-:W0:Y:S01]  /*eae0*/  S2R R27, SR_TID.X ;  /* 0x00000000001b7919 */ /* 0x000e220000002100 */
[----:B-1----:R-:W-:-:S05]  /*eaf0*/  VIADD R84, R84, 0xffffff80 ;  /* 0xffffff8054547836 */ /* 0x002fca0000000000 */
[----:B------:R-:W-:-:S04]  /*eb00*/  SHF.R.S32.HI R86, RZ, 0x1f, R84 ;  /* 0x0000001fff567819 */ /* 0x000fc80000011454 */
[----:B------:R-:W-:-:S04]  /*eb10*/  LEA.HI R86, R86, R84, RZ, 0x3 ;  /* 0x0000005456567211 */ /* 0x000fc800078f18ff */
[----:B------:R-:W-:-:S05]  /*eb20*/  SHF.R.S32.HI R86, RZ, 0x3, R86 ;  /* 0x00000003ff567819 */ /* 0x000fca0000011456 */
[----:B------:R-:W-:Y:S01]  /*eb30*/  IMAD R13, R86, 0x40, R213 ;  /* 0x00000040560d7824 */ /* 0x000fe200078e02d5 */
[----:B------:R-:W-:Y:S02]  /*eb40*/  SHF.R.S32.HI R82, RZ, 0x1f, R84 ;  /* 0x0000001fff527819 */ /* 0x000fe40000011454 */
[----:B0-----:R-:W-:Y:S02]  /*eb50*/  IADD3 R27, R27, -0x80, RZ ;  /* 0xffffff801b1b7810 */ /* 0x001fe40007ffe0ff */
[----:B------:R-:W-:Y:S02]  /*eb60*/  LEA.HI R82, R82, R84, RZ, 0x3 ;  /* 0x0000005452527211 */ /* 0x000fe400078f18ff */
[----:B------:R-:W-:Y:S02]  /*eb70*/  SHF.R.S32.HI R26, RZ, 0x1f, R27 ;  /* 0x0000001fff1a7819 */ /* 0x000fe4000001141b */
[----:B------:R-:W-:Y:S02]  /*eb80*/  LOP3.LUT R82, R82, 0xfffffff8, RZ, 0xc0, !PT ;  /* 0xfffffff852527812 */ /* 0x000fe400078ec0ff */
[----:B------:R-:W-:-:S03]  /*eb90*/  LEA.HI R26, R26, R27, RZ, 0x7 ;  /* 0x0000001b1a1a7211 */ /* 0x000fc600078f38ff */
[----:B------:R-:W-:Y:S02]  /*eba0*/  IMAD.IADD R82, R84, 0x1, -R82 ;  /* 0x0000000154527824 */ /* 0x000fe400078e0a52 */
[----:B------:R-:W0:Y:S01]  /*ebb0*/  @P1 LDC R84, c[0x0][0xbf0] ;  /* 0x0002fc00ff541b82 */ /* 0x000e220000000800 */
[----:B------:R-:W-:Y:S01]  /*ebc0*/  LOP3.LUT R26, R26, 0xffffff80, RZ, 0xc0, !PT ;  /* 0xffffff801a1a7812 */ /* 0x000fe200078ec0ff */
[----:B------:R-:W-:-:S04]  /*ebd0*/  IMAD R0, R0, R3, RZ ;  /* 0x0000000300007224 */ /* 0x000fc800078e02ff */
[----:B------:R-:W-:Y:S02]  /*ebe0*/  IMAD.IADD R26, R27, 0x1, -R26 ;  /* 0x000000011b1a7824 */ /* 0x000fe400078e0a1a */
[----:B------:R-:W-:-:S04]  /*ebf0*/  IMAD R82, R82, 0x20, R86 ;  /* 0x0000002052527824 */ /* 0x000fc800078e0256 */
[----:B------:R-:W-:Y:S01]  /*ec00*/  IMAD R82, R151, 0x80, R82 ;  /* 0x0000008097527824 */ /* 0x000fe200078e0252 */
[C---:B------:R-:W-:Y:S01]  /*ec10*/  IADD3 R90, R213.reuse, 0xc0, RZ ;  /* 0x000000c0d55a7810 */ /* 0x040fe20007ffe0ff */
[C---:B------:R-:W-:Y:S02]  /*ec20*/  VIADD R92, R213.reuse, 0x80 ;  /* 0x00000080d55c7836 */ /* 0x040fe40000000000 */
[C---:B------:R-:W-:Y:S01]  /*ec30*/  VIADD R94, R213.reuse, 0x40 ;  /* 0x00000040d55e7836 */ /* 0x040fe20000000000 */
[----:B------:R-:W-:Y:S01]  /*ec40*/  BSSY B1, `(.L_x_773) ;  /* 0x00000d1000017945 */ /* 0x000fe20003800000 */
[C---:B------:R-:W-:Y:S01]  /*ec50*/  VIADD R89, R213.reuse, 0xc0 ;  /* 0x000000c0d5597836 */ /* 0x040fe20000000000 */
[----:B------:R-:W-:Y:S01]  /*ec60*/  SHF.R.S32.HI R90, RZ, 0x1f, R90 ;  /* 0x0000001fff5a7819 */ /* 0x000fe2000001145a */
[C---:B------:R-:W-:Y:S01]  /*ec70*/  VIADD R91, R213.reuse, 0x80 ;  /* 0x00000080d55b7836 */ /* 0x040fe20000000000 */
[----:B------:R-:W-:Y:S01]  /*ec80*/  SHF.R.S32.HI R92, RZ, 0x1f, R92 ;  /* 0x0000001fff5c7819 */ /* 0x000fe2000001145c */
[----:B------:R-:W-:Y:S01]  /*ec90*/  VIADD R93, R213, 0x40 ;  /* 0x00000040d55d7836 */ /* 0x000fe20000000000 */
[----:B------:R-:W-:-:S02]  /*eca0*/  SHF.R.S32.HI R94, RZ, 0x1f, R94 ;  /* 0x0000001fff5e7819 */ /* 0x000fc4000001145e */
[----:B------:R-:W-:Y:S02]  /*ecb0*/  SHF.R.S32.HI R95, RZ, 0x1f, R213 ;  /* 0x0000001fff5f7819 */ /* 0x000fe400000114d5 */
[----:B--2---:R-:W-:Y:S02]  /*ecc0*/  SEL R72, R12, RZ, !P0 ;  /* 0x000000ff0c487207 */ /* 0x004fe40004000000 */
[----:B---3--:R-:W-:Y:S02]  /*ecd0*/  SEL R80, R10, RZ, !P0 ;  /* 0x000000ff0a507207 */ /* 0x008fe40004000000 */
[----:B----4-:R-:W-:Y:S01]  /*ece0*/  SHF.R.S32.HI R81, RZ, 0x1f, R87 ;  /* 0x0000001fff517819 */ /* 0x010fe20000011457 */
[----:B------:R-:W-:-:S04]  /*ecf0*/  IMAD.WIDE.U32 R4, R87, UR4, R20 ;  /* 0x0000000457047c25 */ /* 0x000fc8000f8e0014 */
[----:B------:R-:W-:-:S04]  /*ed00*/  IMAD R6, R81, UR4, RZ ;  /* 0x0000000451067c24 */ /* 0x000fc8000f8e02ff */
[----:B------:R-:W-:Y:S01]  /*ed10*/  IMAD R7, R87, UR5, R6 ;  /* 0x0000000557077c24 */ /* 0x000fe2000f8e0206 */
[----:B------:R-:W-:Y:S01]  /*ed20*/  ULDC.64 UR4, c[0x0][0xb98] ;  /* 0x0002e60000047ab9 */ /* 0x000fe20000000a00 */
[----:B------:R-:W-:Y:S02]  /*ed30*/  IMAD.MOV R6, RZ, RZ, -R9 ;  /* 0x000000ffff067224 */ /* 0x000fe400078e0a09 */
[----:B------:R-:W-:Y:S02]  /*ed40*/  IMAD.IADD R5, R5, 0x1, R7 ;  /* 0x0000000105057824 */ /* 0x000fe400078e0207 */
[----:B------:R-:W-:Y:S02]  /*ed50*/  IMAD R11, R3, R6, R15 ;  /* 0x00000006030b7224 */ /* 0x000fe400078e020f */
[----:B------:R-:W-:Y:S02]  /*ed60*/  IMAD R15, R72, UR4, RZ ;  /* 0x00000004480f7c24 */ /* 0x000fe4000f8e02ff */
[----:B------:R-:W-:Y:S01]  /*ed70*/  IMAD.WIDE.U32 R6, R80, UR4, R4 ;  /* 0x0000000450067c25 */ /* 0x000fe2000f8e0004 */
[----:B------:R-:W-:-:S03]  /*ed80*/  SHF.R.S32.HI R8, RZ, 0x1f, R11 ;  /* 0x0000001fff087819 */ /* 0x000fc6000001140b */
[----:B------:R-:W-:Y:S01]  /*ed90*/  IMAD.WIDE R4, R13, 0x2, R34 ;  /* 0x000000020d047825 */ /* 0x000fe200078e0222 */
[----:B------:R-:W-:Y:S02]  /*eda0*/  SHF.R.S32.HI R13, RZ, 0x1f, R9 ;  /* 0x0000001fff0d7819 */ /* 0x000fe40000011409 */
[----:B------:R-:W-:Y:S01]  /*edb0*/  IADD3 R6, P0, R9, R6, RZ ;  /* 0x0000000609067210 */ /* 0x000fe20007f1e0ff */
[----:B------:R-:W-:Y:S01]  /*edc0*/  IMAD R15, R80, UR5, R15 ;  /* 0x00000005500f7c24 */ /* 0x000fe2000f8e020f */
[----:B------:R-:W-:Y:S02]  /*edd0*/  ULDC.64 UR4, c[0x0][0xb88] ;  /* 0x0002e20000047ab9 */ /* 0x000fe40000000a00 */
[----:B------:R-:W-:Y:S02]  /*ede0*/  IMAD R10, R8, UR4, RZ ;  /* 0x00000004080a7c24 */ /* 0x000fe4000f8e02ff */
[----:B------:R-:W-:Y:S02]  /*edf0*/  IADD3.X R7, R13, R7, R15, P0, !PT ;  /* 0x000000070d077210 */ /* 0x000fe400007fe40f */
[----:B------:R-:W-:-:S02]  /*ee00*/  IMAD R13, R11, UR5, R10 ;  /* 0x000000050b0d7c24 */ /* 0x000fc4000f8e020a */
[----:B------:R-:W-:Y:S01]  /*ee10*/  IMAD.WIDE.U32 R6, R11, UR4, R6 ;  /* 0x000000040b067c25 */ /* 0x000fe2000f8e0006 */
[C---:B------:R-:W-:Y:S01]  /*ee20*/  IADD3 R9, P2, R4.reuse, 0x1000, RZ ;  /* 0x0000100004097810 */ /* 0x040fe20007f5e0ff */
[----:B------:R-:W-:Y:S02]  /*ee30*/  ULDC.64 UR4, c[0x0][0xb50] ;  /* 0x0002d40000047ab9 */ /* 0x000fe40000000a00 */
[----:B------:R-:W-:Y:S01]  /*ee40*/  IMAD.IADD R7, R7, 0x1, R13 ;  /* 0x0000000107077824 */ /* 0x000fe200078e020d */
[----:B------:R-:W-:Y:S02]  /*ee50*/  IADD3 R13, P3, R4, 0x2000, RZ ;  /* 0x00002000040d7810 */ /* 0x000fe40007f7e0ff */
[----:B------:R-:W-:Y:S02]  /*ee60*/  LOP3.LUT R8, R9, 0x380, RZ, 0xc0, !PT ;  /* 0x0000038009087812 */ /* 0x000fe400078ec0ff */
[----:B------:R-:W-:Y:S02]  /*ee70*/  LEA R10, P0, R6, UR4, 0x2 ;  /* 0x00000004060a7c11 */ /* 0x000fe4000f8010ff */
[----:B------:R-:W-:-:S02]  /*ee80*/  LOP3.LUT R12, R13, 0x380, RZ, 0xc0, !PT ;  /* 0x000003800d0c7812 */ /* 0x000fc400078ec0ff */
[----:B------:R-:W-:Y:S02]  /*ee90*/  SHF.R.U64 R8, R8, 0x3, RZ ;  /* 0x0000000308087819 */ /* 0x000fe400000012ff */
[----:B------:R-:W-:Y:S01]  /*eea0*/  LEA.HI.X R6, R6, UR5, R7, 0x2, P0 ;  /* 0x0000000506067c11 */ /* 0x000fe200080f1407 */
[----:B------:R-:W-:Y:S01]  /*eeb0*/  ULDC.64 UR4, c[0x0][0xaa0] ;  /* 0x0002a80000047ab9 */ /* 0x000fe20000000a00 */
[----:B------:R-:W-:Y:S02]  /*eec0*/  IADD3 R29, P0, R4, 0x4000, RZ ;  /* 0x00004000041d7810 */ /* 0x000fe40007f1e0ff */
[----:B------:R-:W-:Y:S02]  /*eed0*/  SHF.R.U64 R12, R12, 0x3, RZ ;  /* 0x000000030c0c7819 */ /* 0x000fe400000012ff */
[----:B------:R-:W-:Y:S01]  /*eee0*/  LOP3.LUT R8, R8, R9, RZ, 0x3c, !PT ;  /* 0x0000000908087212 */ /* 0x000fe200078e3cff */
[----:B------:R-:W-:Y:S01]  /*eef0*/  IMAD.X R9, RZ, RZ, R5, P2 ;  /* 0x000000ffff097224 */ /* 0x000fe200010e0605 */
[----:B------:R-:W-:-:S02]  /*ef00*/  LOP3.LUT R28, R29, 0x380, RZ, 0xc0, !PT ;  /* 0x000003801d1c7812 */ /* 0x000fc400078ec0ff */
[----:B------:R-:W-:Y:S01]  /*ef10*/  LOP3.LUT R12, R12, R13, RZ, 0x3c, !PT ;  /* 0x0000000d0c0c7212 */ /* 0x000fe200078e3cff */
[----:B------:R-:W-:Y:S01]  /*ef20*/  IMAD.X R13, RZ, RZ, R5, P3 ;  /* 0x000000ffff0d7224 */ /* 0x000fe200018e0605 */
[C---:B------:R-:W-:Y:S02]  /*ef30*/  IADD3 R39, P2, R4.reuse, 0x6000, RZ ;  /* 0x0000600004277810 */ /* 0x040fe40007f5e0ff */
[C---:B------:R-:W-:Y:S02]  /*ef40*/  IADD3 R25, P5, R4.reuse, 0x3000, RZ ;  /* 0x0000300004197810 */ /* 0x040fe40007fbe0ff */
[C---:B------:R-:W-:Y:S02]  /*ef50*/  IADD3 R35, P4, R4.reuse, 0x5000, RZ ;  /* 0x0000500004237810 */ /* 0x040fe40007f9e0ff */
[----:B------:R-:W-:Y:S02]  /*ef60*/  IADD3 R41, P3, R4, 0x7000, RZ ;  /* 0x0000700004297810 */ /* 0x000fe40007f7e0ff */
[----:B------:R-:W-:-:S02]  /*ef70*/  SHF.R.U64 R28, R28, 0x3, RZ ;  /* 0x000000031c1c7819 */ /* 0x000fc400000012ff */
        /* <DEDUP_REMOVED lines=9> */
[----:B------:R-:W-:Y:S02]  /*f010*/  IADD3 R49, P0, R4, 0x9000, RZ ;  /* 0x0000900004317810 */ /* 0x000fe40007f1e0ff */
[----:B------:R-:W-:Y:S02]  /*f020*/  SHF.R.U64 R40, R40, 0x3, RZ ;  /* 0x0000000328287819 */ /* 0x000fe400000012ff */
[----:B------:R-:W-:Y:S01]  /*f030*/  LOP3.LUT R38, R38, R39, RZ, 0x3c, !PT ;  /* 0x0000002726267212 */ /* 0x000fe200078e3cff */
[--C-:B------:R-:W-:Y:S01]  /*f040*/  IMAD.X R39, RZ, RZ, R5.reuse, P2 ;  /* 0x000000ffff277224 */ /* 0x100fe200010e0605 */
[----:B------:R-:W-:Y:S01]  /*f050*/  LOP3.LUT R24, R24, R25, RZ, 0x3c, !PT ;  /* 0x0000001918187212 */ /* 0x000fe200078e3cff */
[--C-:B------:R-:W-:Y:S01]  /*f060*/  IMAD.X R25, RZ, RZ, R5.reuse, P5 ;  /* 0x000000ffff197224 */ /* 0x100fe200028e0605 */
[----:B------:R-:W-:Y:S01]  /*f070*/  LOP3.LUT R34, R34, R35, RZ, 0x3c, !PT ;  /* 0x0000002322227212 */ /* 0x000fe200078e3cff */
[----:B------:R-:W-:Y:S01]  /*f080*/  IMAD.X R35, RZ, RZ, R5, P4 ;  /* 0x000000ffff237224 */ /* 0x000fe200020e0605 */
[----:B------:R-:W-:-:S02]  /*f090*/  LOP3.LUT R48, R49, 0x380, RZ, 0xc0, !PT ;  /* 0x0000038031307812 */ /* 0x000fc400078ec0ff */
[----:B------:R-:W-:Y:S01]  /*f0a0*/  LOP3.LUT R40, R40, R41, RZ, 0x3c, !PT ;  /* 0x0000002928287212 */ /* 0x000fe200078e3cff */
[----:B------:R-:W-:Y:S01]  /*f0b0*/  IMAD.X R41, RZ, RZ, R5, P3 ;  /* 0x000000ffff297224 */ /* 0x000fe200018e0605 */
[C---:B------:R-:W-:Y:S02]  /*f0c0*/  IADD3 R57, P2, R4.reuse, 0xb000, RZ ;  /* 0x0000b00004397810 */ /* 0x040fe40007f5e0ff */
[C---:B------:R-:W-:Y:S02]  /*f0d0*/  IADD3 R45, P5, R4.reuse, 0x8000, RZ ;  /* 0x00008000042d7810 */ /* 0x040fe40007fbe0ff */
[C---:B------:R-:W-:Y:S01]  /*f0e0*/  IADD3 R53, P4, R4.reuse, 0xa000, RZ ;  /* 0x0000a00004357810 */ /* 0x040fe20007f9e0ff */
[----:B------:R-:W-:Y:S01]  /*f0f0*/  IMAD R21, R21, UR4, RZ ;  /* 0x0000000415157c24 */ /* 0x000fe2000f8e02ff */
[----:B------:R-:W-:Y:S02]  /*f100*/  IADD3 R61, P3, R4, 0xc000, RZ ;  /* 0x0000c000043d7810 */ /* 0x000fe40007f7e0ff */
[----:B------:R-:W-:-:S02]  /*f110*/  SHF.R.U64 R48, R48, 0x3, RZ ;  /* 0x0000000330307819 */ /* 0x000fc400000012ff */
[----:B------:R-:W-:Y:S02]  /*f120*/  LOP3.LUT R56, R57, 0x380, RZ, 0xc0, !PT ;  /* 0x0000038039387812 */ /* 0x000fe400078ec0ff */
[----:B------:R-:W-:Y:S02]  /*f130*/  LOP3.LUT R44, R45, 0x380, RZ, 0xc0, !PT ;  /* 0x000003802d2c7812 */ /* 0x000fe400078ec0ff */
[----:B------:R-:W-:Y:S01]  /*f140*/  LOP3.LUT R52, R53, 0x380, RZ, 0xc0, !PT ;  /* 0x0000038035347812 */ /* 0x000fe200078ec0ff */
[----:B------:R-:W-:Y:S01]  /*f150*/  IMAD R83, R20, UR5, R21 ;  /* 0x0000000514537c24 */ /* 0x000fe2000f8e0215 */
[----:B------:R-:W-:Y:S01]  /*f160*/  LOP3.LUT R60, R61, 0x380, RZ, 0xc0, !PT ;  /* 0x000003803d3c7812 */ /* 0x000fe200078ec0ff */
[----:B------:R-:W-:Y:S01]  /*f170*/  SHFL.IDX PT, R50, R10, RZ, 0x1c1f ;  /* 0x001c1fff0a327589 */ /* 0x000fe200000e0000 */
[----:B------:R-:W-:Y:S01]  /*f180*/  LOP3.LUT R48, R48, R49, RZ, 0x3c, !PT ;  /* 0x0000003130307212 */ /* 0x000fe200078e3cff */
[----:B------:R-:W-:Y:S01]  /*f190*/  IMAD.WIDE.U32 R20, R20, UR4, RZ ;  /* 0x0000000414147c25 */ /* 0x000fe2000f8e00ff */
[----:B------:R-:W-:Y:S01]  /*f1a0*/  SHF.R.U64 R56, R56, 0x3, RZ ;  /* 0x0000000338387819 */ /* 0x000fe200000012ff */
[----:B------:R-:W1:Y:S01]  /*f1b0*/  SHFL.IDX PT, R51, R6, RZ, 0x1c1f ;  /* 0x001c1fff06337589 */ /* 0x000e6200000e0000 */
[----:B------:R-:W-:Y:S01]  /*f1c0*/  SHF.R.U64 R44, R44, 0x3, RZ ;  /* 0x000000032c2c7819 */ /* 0x000fe200000012ff */
[----:B------:R-:W-:Y:S01]  /*f1d0*/  IMAD.X R49, RZ, RZ, R5, P0 ;  /* 0x000000ffff317224 */ /* 0x000fe200000e0605 */
[----:B------:R-:W-:Y:S01]  /*f1e0*/  SHF.R.U64 R52, R52, 0x3, RZ ;  /* 0x0000000334347819 */ /* 0x000fe200000012ff */
[----:B------:R-:W-:Y:S01]  /*f1f0*/  IMAD R7, R151, 0x80, R14 ;  /* 0x0000008097077824 */ /* 0x000fe200078e020e */
[----:B------:R-:W-:Y:S01]  /*f200*/  SHFL.IDX PT, R54, R10, 0x1, 0x1c1f ;  /* 0x003c1f000a367f89 */ /* 0x000fe200000e0000 */
[----:B------:R-:W-:Y:S01]  /*f210*/  SHF.R.U64 R60, R60, 0x3, RZ ;  /* 0x000000033c3c7819 */ /* 0x000fe200000012ff */
[----:B------:R-:W-:Y:S01]  /*f220*/  ULDC.64 UR4, c[0x0][0xae8] ;  /* 0x0002ba0000047ab9 */ /* 0x000fe20000000a00 */
[----:B------:R-:W-:Y:S01]  /*f230*/  LOP3.LUT P0, RZ, R26, 0x3, RZ, 0xc0, !PT ;  /* 0x000000031aff7812 */ /* 0x000fe2000780c0ff */
[----:B------:R2:W3:Y:S01]  /*f240*/  SHFL.IDX PT, R55, R6, 0x1, 0x1c1f ;  /* 0x003c1f0006377f89 */ /* 0x0004e200000e0000 */
[----:B------:R-:W-:Y:S01]  /*f250*/  LOP3.LUT R56, R56, R57, RZ, 0x3c, !PT ;  /* 0x0000003938387212 */ /* 0x000fe200078e3cff */
[----:B------:R-:W-:Y:S01]  /*f260*/  IMAD.IADD R21, R21, 0x1, R83 ;  /* 0x0000000115157824 */ /* 0x000fe200078e0253 */
[----:B------:R-:W-:Y:S01]  /*f270*/  LOP3.LUT R44, R44, R45, RZ, 0x3c, !PT ;  /* 0x0000002d2c2c7212 */ /* 0x000fe200078e3cff */
[----:B------:R-:W-:Y:S01]  /*f280*/  IMAD R81, R81, UR4, RZ ;  /* 0x0000000451517c24 */ /* 0x000fe2000f8e02ff */
[----:B------:R-:W-:Y:S01]  /*f290*/  LOP3.LUT R52, R52, R53, RZ, 0x3c, !PT ;  /* 0x0000003534347212 */ /* 0x000fe200078e3cff */
[--C-:B------:R-:W-:Y:S01]  /*f2a0*/  IMAD.X R57, RZ, RZ, R5.reuse, P2 ;  /* 0x000000ffff397224 */ /* 0x100fe200010e0605 */
[----:B------:R-:W-:Y:S01]  /*f2b0*/  LOP3.LUT R60, R60, R61, RZ, 0x3c, !PT ;  /* 0x0000003d3c3c7212 */ /* 0x000fe200078e3cff */
[--C-:B------:R-:W-:Y:S01]  /*f2c0*/  IMAD.X R45, RZ, RZ, R5.reuse, P5 ;  /* 0x000000ffff2d7224 */ /* 0x100fe200028e0605 */
[C---:B------:R-:W-:Y:S01]  /*f2d0*/  ISETP.GE.OR P2, PT, R7.reuse, R0, P0 ;  /* 0x000000000700720c */ /* 0x040fe20000746670 */
[--C-:B------:R-:W-:Y:S01]  /*f2e0*/  IMAD.X R53, RZ, RZ, R5.reuse, P4 ;  /* 0x000000ffff357224 */ /* 0x100fe200020e0605 */
[C---:B------:R-:W-:Y:S01]  /*f2f0*/  IADD3 R65, P5, R4.reuse, 0xd000, RZ ;  /* 0x0000d00004417810 */ /* 0x040fe20007fbe0ff */
[----:B------:R-:W-:Y:S01]  /*f300*/  VIADD R7, R7, 0x8 ;  /* 0x0000000807077836 */ /* 0x000fe20000000000 */
[C---:B------:R-:W-:Y:S01]  /*f310*/  IADD3 R69, P4, R4.reuse, 0xe000, RZ ;  /* 0x0000e00004457810 */ /* 0x040fe20007f9e0ff */
[----:B------:R-:W-:Y:S01]  /*f320*/  IMAD.X R61, RZ, RZ, R5, P3 ;  /* 0x000000ffff3d7224 */ /* 0x000fe200018e0605 */
[----:B------:R-:W-:Y:S01]  /*f330*/  IADD3 R11, P3, R4, 0xf000, RZ ;  /* 0x0000f000040b7810 */ /* 0x000fe20007f7e0ff */
[----:B------:R-:W-:-:S02]  /*f340*/  IMAD R83, R87, UR5, R81 ;  /* 0x0000000557537c24 */ /* 0x000fc4000f8e0251 */
[----:B------:R-:W-:Y:S01]  /*f350*/  IMAD.WIDE.U32 R20, R87, UR4, R20 ;  /* 0x0000000457147c25 */ /* 0x000fe2000f8e0014 */
[----:B------:R-:W-:Y:S01]  /*f360*/  LOP3.LUT R64, R65, 0x380, RZ, 0xc0, !PT ;  /* 0x0000038041407812 */ /* 0x000fe200078ec0ff */
[----:B------:R-:W-:Y:S02]  /*f370*/  ULDC.64 UR4, c[0x0][0xaf0] ;  /* 0x0002bc0000047ab9 */ /* 0x000fe40000000a00 */
[----:B------:R-:W-:Y:S01]  /*f380*/  @P1 IMAD.HI.U32 R81, R82, R85, RZ ;  /* 0x0000005552511227 */ /* 0x000fe200078e00ff */
[----:B------:R-:W-:Y:S02]  /*f390*/  LOP3.LUT R68, R69, 0x380, RZ, 0xc0, !PT ;  /* 0x0000038045447812 */ /* 0x000fe400078ec0ff */
[----:B------:R-:W-:Y:S01]  /*f3a0*/  LOP3.LUT R15, R4, 0x380, RZ, 0xc0, !PT ;  /* 0x00000380040f7812 */ /* 0x000fe200078ec0ff */
[----:B------:R-:W-:Y:S01]  /*f3b0*/  IMAD.IADD R21, R21, 0x1, R83 ;  /* 0x0000000115157824 */ /* 0x000fe200078e0253 */
[----:B------:R-:W-:Y:S01]  /*f3c0*/  ISETP.GE.OR P0, PT, R7, R0, P0 ;  /* 0x000000000700720c */ /* 0x000fe20000706670 */
[----:B------:R-:W-:Y:S01]  /*f3d0*/  IMAD.MOV.U32 R83, RZ, RZ, R82 ;  /* 0x000000ffff537224 */ /* 0x000fe200078e0052 */
[----:B--2---:R-:W-:Y:S01]  /*f3e0*/  LOP3.LUT R6, R11, 0x380, RZ, 0xc0, !PT ;  /* 0x000003800b067812 */ /* 0x004fe200078ec0ff */
[----:B------:R-:W-:Y:S01]  /*f3f0*/  IMAD R85, R72, UR4, RZ ;  /* 0x0000000448557c24 */ /* 0x000fe2000f8e02ff */
[----:B0-----:R-:W-:-:S02]  /*f400*/  @P1 SHF.R.U32.HI R83, RZ, R84, R81 ;  /* 0x00000054ff531219 */ /* 0x001fc40000011651 */
[----:B------:R-:W-:Y:S02]  /*f410*/  SHF.R.U64 R64, R64, 0x3, RZ ;  /* 0x0000000340407819 */ /* 0x000fe400000012ff */
[----:B------:R-:W-:Y:S01]  /*f420*/  SHF.R.U64 R68, R68, 0x3, RZ ;  /* 0x0000000344447819 */ /* 0x000fe200000012ff */
[----:B------:R-:W-:Y:S01]  /*f430*/  IMAD R85, R80, UR5, R85 ;  /* 0x0000000550557c24 */ /* 0x000fe2000f8e0255 */
[----:B------:R-:W-:Y:S02]  /*f440*/  SHF.R.U64 R15, R15, 0x3, RZ ;  /* 0x000000030f0f7819 */ /* 0x000fe400000012ff */
[----:B------:R-:W-:Y:S01]  /*f450*/  SHF.R.U64 R6, R6, 0x3, RZ ;  /* 0x0000000306067819 */ /* 0x000fe200000012ff */
[----:B------:R-:W-:Y:S01]  /*f460*/  IMAD.WIDE.U32 R80, R80, UR4, R20 ;  /* 0x0000000450507c25 */ /* 0x000fe2000f8e0014 */
[----:B------:R-:W-:Y:S01]  /*f470*/  LOP3.LUT R64, R64, R65, RZ, 0x3c, !PT ;  /* 0x0000004140407212 */ /* 0x000fe200078e3cff */
[----:B------:R-:W-:Y:S01]  /*f480*/  ULDC.64 UR4, c[0x0][0xae0] ;  /* 0x0002b80000047ab9 */ /* 0x000fe20000000a00 */
[----:B------:R-:W-:Y:S01]  /*f490*/  LOP3.LUT R68, R68, R69, RZ, 0x3c, !PT ;  /* 0x0000004544447212 */ /* 0x000fe200078e3cff */
[--C-:B------:R-:W-:Y:S01]  /*f4a0*/  IMAD.MOV R72, RZ, RZ, -R83.reuse ;  /* 0x000000ffff487224 */ /* 0x100fe200078e0a53 */
[----:B------:R-:W-:Y:S01]  /*f4b0*/  SHF.R.S32.HI R20, RZ, 0x1f, R83 ;  /* 0x0000001fff147819 */ /* 0x000fe20000011453 */
[--C-:B------:R-:W-:Y:S01]  /*f4c0*/  IMAD.X R65, RZ, RZ, R5.reuse, P5 ;  /* 0x000000ffff417224 */ /* 0x100fe200028e0605 */
[----:B------:R-:W-:Y:S01]  /*f4d0*/  LOP3.LUT R4, R15, R4, RZ, 0x3c, !PT ;  /* 0x000000040f047212 */ /* 0x000fe200078e3cff */
[--C-:B------:R-:W-:Y:S01]  /*f4e0*/  IMAD.X R69, RZ, RZ, R5.reuse, P4 ;  /* 0x000000ffff457224 */ /* 0x100fe200020e0605 */
[----:B------:R-:W-:Y:S01]  /*f4f0*/  LOP3.LUT R76, R6, R11, RZ, 0x3c, !PT ;  /* 0x0000000b064c7212 */ /* 0x000fe200078e3cff */
[----:B------:R-:W-:Y:S01]  /*f500*/  IMAD.X R77, RZ, RZ, R5, P3 ;  /* 0x000000ffff4d7224 */ /* 0x000fe200018e0605 */
[----:B-1----:R-:W-:Y:S01]  /*f510*/  @!P2 ST.E desc[UR40][R50.64], R36 ;  /* 0x000000243200a985 */ /* 0x002fe2000c101928 */
[----:B------:R-:W-:-:S02]  /*f520*/  IMAD R3, R3, R72, R82 ;  /* 0x0000004803037224 */ /* 0x000fc400078e0252 */
[----:B------:R-:W-:Y:S01]  /*f530*/  IMAD R20, R20, UR4, RZ ;  /* 0x0000000414147c24 */ /* 0x000fe2000f8e02ff */
[----:B---3--:R0:W-:Y:S01]  /*f540*/  @!P0 ST.E desc[UR40][R54.64], R32 ;  /* 0x0000002036008985 */ /* 0x0081e2000c101928 */
[----:B------:R-:W-:Y:S01]  /*f550*/  IMAD.IADD R81, R81, 0x1, R85 ;  /* 0x0000000151517824 */ /* 0x000fe200078e0255 */
[----:B------:R-:W-:Y:S02]  /*f560*/  SHF.R.S32.HI R72, RZ, 0x1f, R3 ;  /* 0x0000001fff487819 */ /* 0x000fe40000011403 */
[----:B------:R-:W5:Y:S01]  /*f570*/  LD.E.128 R4, desc[UR40][R4.64] ;  /* 0x0000002804047980 */ /* 0x000f62000c101d00 */
[----:B------:R-:W-:-:S03]  /*f580*/  IMAD R85, R83, UR5, R20 ;  /* 0x0000000553557c24 */ /* 0x000fc6000f8e0214 */
[----:B------:R-:W5:Y:S01]  /*f590*/  LD.E.128 R8, desc[UR40][R8.64] ;  /* 0x0000002808087980 */ /* 0x000f62000c101d00 */
[----:B------:R-:W-:Y:S01]  /*f5a0*/  IMAD.WIDE.U32 R20, R83, UR4, R80 ;  /* 0x0000000453147c25 */ /* 0x000fe2000f8e0050 */
[----:B------:R-:W-:Y:S02]  /*f5b0*/  ULDC.64 UR4, c[0x0][0xad8] ;  /* 0x0002b60000047ab9 */ /* 0x000fe40000000a00 */
[----:B------:R-:W5:Y:S04]  /*f5c0*/  LD.E.128 R12, desc[UR40][R12.64] ;  /* 0x000000280c0c7980 */ /* 0x000f68000c101d00 */
[----:B------:R-:W5:Y:S04]  /*f5d0*/  LD.E.128 R24, desc[UR40][R24.64] ;  /* 0x0000002818187980 */ /* 0x000f68000c101d00 */
[----:B------:R-:W5:Y:S04]  /*f5e0*/  LD.E.128 R28, desc[UR40][R28.64] ;  /* 0x000000281c1c7980 */ /* 0x000f68000c101d00 */
[----:B0-----:R-:W5:Y:S04]  /*f5f0*/  LD.E.128 R32, desc[UR40][R34.64] ;  /* 0x0000002822207980 */ /* 0x001f68000c101d00 */
[----:B------:R-:W5:Y:S04]  /*f600*/  LD.E.128 R36, desc[UR40][R38.64] ;  /* 0x0000002826247980 */ /* 0x000f68000c101d00 */
        /* <DEDUP_REMOVED lines=17> */
[----:B------:R-:W-:Y:S02]  /*f720*/  IMAD R87, R151, 0x80, R86 ;  /* 0x0000008097577824 */ /* 0x000fe400078e0256 */
[C---:B------:R-:W-:Y:S02]  /*f730*/  IMAD R83, R3.reuse, UR5, R72 ;  /* 0x0000000503537c24 */ /* 0x040fe4000f8e0248 */
[----:B------:R-:W-:Y:S01]  /*f740*/  IMAD.WIDE.U32 R20, R3, UR4, R20 ;  /* 0x0000000403147c25 */ /* 0x000fe2000f8e0014 */
[----:B------:R-:W-:Y:S01]  /*f750*/  ISETP.GE.AND P2, PT, R87, R0, PT ;  /* 0x000000005700720c */ /* 0x000fe20003f46270 */
[----:B------:R-:W-:Y:S02]  /*f760*/  ULDC.64 UR4, c[0x0][0xa80] ;  /* 0x0002a00000047ab9 */ /* 0x000fe40000000a00 */
[----:B------:R-:W-:Y:S01]  /*f770*/  IMAD.IADD R21, R21, 0x1, R83 ;  /* 0x0000000115157824 */ /* 0x000fe200078e0253 */
[----:B------:R-:W-:Y:S01]  /*f780*/  LEA R72, P3, R20, UR4, 0x1 ;  /* 0x0000000414487c11 */ /* 0x000fe2000f8608ff */
[----:B------:R-:W-:-:S02]  /*f790*/  VIADD R3, R19, 0x22820 ;  /* 0x0002282013037836 */ /* 0x000fc40000000000 */
[----:B------:R-:W-:Y:S01]  /*f7a0*/  VIADD R81, R87, 0x20 ;  /* 0x0000002057517836 */ /* 0x000fe20000000000 */
[----:B------:R-:W-:Y:S02]  /*f7b0*/  LEA.HI.X R86, R20, UR5, R21, 0x1, P3 ;  /* 0x0000000514567c11 */ /* 0x000fe400098f0c15 */
[----:B------:R-:W-:Y:S02]  /*f7c0*/  PRMT R3, RZ, 0x654, R3 ;  /* 0x00000654ff037816 */ /* 0x000fe40000000003 */
[-C--:B------:R-:W-:Y:S01]  /*f7d0*/  ISETP.GE.AND P1, PT, R81, R0.reuse, PT ;  /* 0x000000005100720c */ /* 0x080fe20003f26270 */
[----:B------:R-:W-:Y:S01]  /*f7e0*/  VIADD R81, R87, 0x40 ;  /* 0x0000004057517836 */ /* 0x000fe20000000000 */
[----:B0-----:R0:W-:Y:S01]  /*f7f0*/  SYNCS.ARRIVE.TRANS64.RED.A1T0 RZ, [R3+URZ], RZ ;  /* 0x000000ff03ff79a7 */ /* 0x0011e2000810043f */
[----:B------:R0:W1:Y:S04]  /*f800*/  SHFL.IDX PT, R84, R72, RZ, 0x181f ;  /* 0x00181fff48547589 */ /* 0x00006800000e0000 */
[----:B------:R0:W2:Y:S01]  /*f810*/  SHFL.IDX PT, R88, R86, RZ, 0x181f ;  /* 0x00181fff56587589 */ /* 0x0000a200000e0000 */
[----:B------:R-:W-:Y:S01]  /*f820*/  ISETP.GE.AND P0, PT, R81, R0, PT ;  /* 0x000000005100720c */ /* 0x000fe20003f06270 */
[----:B------:R-:W-:-:S12]  /*f830*/  @P2 BRA `(.L_x_774) ;  /* 0x0000000000442947 */ /* 0x000fd80003800000 */
[----:B------:R-:W-:Y:S02]  /*f840*/  ULDC UR4, c[0x0][0xac8] ;  /* 0x0002b20000047ab9 */ /* 0x000fe40000000800 */
[----:B------:R-:W-:Y:S02]  /*f850*/  ISETP.GE.AND P2, PT, R213, UR4, PT ;  /* 0x00000004d5007c0c */ /* 0x000fe4000bf46270 */
[----:B------:R-:W-:Y:S02]  /*f860*/  ISETP.GE.AND P3, PT, R93, UR4, PT ;  /* 0x000000045d007c0c */ /* 0x000fe4000bf66270 */
[----:B------:R-:W-:-:S09]  /*f870*/  ISETP.GE.AND P4, PT, R91, UR4, PT ;  /* 0x000000045b007c0c */ /* 0x000fd2000bf86270 */
[----:B-1----:R-:W-:-:S04]  /*f880*/  @!P2 LEA R20, P5, R213, R84, 0x1 ;  /* 0x00000054d514a211 */ /* 0x002fc800078a08ff */
[----:B--2---:R-:W-:Y:S02]  /*f890*/  @!P2 LEA.HI.X R21, R213, R88, R95, 0x1, P5 ;  /* 0x00000058d515a211 */ /* 0x004fe400028f0c5f */
[----:B------:R-:W-:-:S03]  /*f8a0*/  ISETP.GE.AND P5, PT, R89, UR4, PT ;  /* 0x0000000459007c0c */ /* 0x000fc6000bfa6270 */
[----:B-----5:R3:W-:Y:S01]  /*f8b0*/  @!P2 ST.E.128 desc[UR40][R20.64], R4 ;  /* 0x000000041400a985 */ /* 0x0207e2000c101d28 */
[----:B------:R-:W-:-:S04]  /*f8c0*/  @!P3 LEA R80, P2, R93, R84, 0x1 ;  /* 0x000000545d50b211 */ /* 0x000fc800078408ff */
        /* <DEDUP_REMOVED lines=8> */
.L_x_774:
[----:B------:R-:W-:Y:S05]  /*f950*/  BSYNC B1 ;  /* 0x0000000000017941 */ /* 0x000fea0003800000 */
.L_x_773:
        /* <DEDUP_REMOVED lines=9> */
[----:B0-----:R-:W-:-:S04]  /*f9f0*/  @!P4 LEA R4, P5, R213, R28, 0x1 ;  /* 0x0000001cd504c211 */ /* 0x001fc800078a08ff */
[----:B----4-:R-:W-:Y:S02]  /*fa00*/  @!P4 LEA.HI.X R5, R213, R30, R95, 0x1, P5 ;  /* 0x0000001ed505c211 */ /* 0x010fe400028f0c5f */
[----:B------:R-:W-:-:S03]  /*fa10*/  @!P3 LEA R6, P5, R93, R28, 0x1 ;  /* 0x0000001c5d06b211 */ /* 0x000fc600078a08ff */
[----:B------:R0:W-:Y:S01]  /*fa20*/  @!P4 ST.E.128 desc[UR40][R4.64], R8 ;  /* 0x000000080400c985 */ /* 0x0001e2000c101d28 */
        /* <DEDUP_REMOVED lines=8> */
.L_x_776:
[----:B------:R-:W-:Y:S05]  /*fab0*/  BSYNC B1 ;  /* 0x0000000000017941 */ /* 0x000fea0003800000 */
.L_x_775:
[----:B0-----:R0:W0:Y:S01]  /*fac0*/  SHFL.IDX PT, R20, R86, 0x2, 0x181f ;  /* 0x00581f0056147f89 */ /* 0x00102200000e0000 */
        /* <DEDUP_REMOVED lines=8> */
[-C--:B0-----:R-:W-:Y:S02]  /*fb50*/  @!P3 LEA R4, P5, R213, R10.reuse, 0x1 ;  /* 0x0000000ad504b211 */ /* 0x081fe400078a08ff */
[----:B------:R-:W-:Y:S02]  /*fb60*/  @!P2 LEA R6, P4, R93, R10, 0x1 ;  /* 0x0000000a5d06a211 */ /* 0x000fe400078808ff */
[----:B------:R-:W-:Y:S02]  /*fb70*/  @!P3 LEA.HI.X R5, R213, R20, R95, 0x1, P5 ;  /* 0x00000014d505b211 */ /* 0x000fe400028f0c5f */
        /* <DEDUP_REMOVED lines=9> */
.L_x_778:
[----:B------:R-:W-:Y:S05]  /*fc10*/  BSYNC B1 ;  /* 0x0000000000017941 */ /* 0x000fea0003800000 */
.L_x_777:
[----:B------:R-:W-:Y:S01]  /*fc20*/  VIADD R3, R87, 0x60 ;  /* 0x0000006057037836 */ /* 0x000fe20000000000 */
[----:B0--3--:R-:W3:Y:S04]  /*fc30*/  SHFL.IDX PT, R86, R86, 0x3, 0x181f ;  /* 0x00781f0056567f89 */ /* 0x009ee800000e0000 */
[----:B------:R-:W-:Y:S01]  /*fc40*/  ISETP.GE.AND P0, PT, R3, R0, PT ;  /* 0x000000000300720c */ /* 0x000fe20003f06270 */
[----:B------:R-:W0:-:S12]  /*fc50*/  SHFL.IDX PT, R72, R72, 0x3, 0x181f ;  /* 0x00781f0048487f89 */ /* 0x000e1800000e0000 */
[----:B------:R-:W-:Y:S05]  /*fc60*/  @P0 BRA `(.L_x_779) ;  /* 0x0000001000780947 */ /* 0x000fea0003800000 */
[----:B------:R-:W-:Y:S02]  /*fc70*/  ULDC UR4, c[0x0][0xac8] ;  /* 0x0002b20000047ab9 */ /* 0x000fe40000000800 */
[----:B------:R-:W-:Y:S02]  /*fc80*/  ISETP.GE.AND P3, PT, R213, UR4, PT ;  /* 0x00000004d5007c0c */ /* 0x000fe4000bf66270 */
[----:B------:R-:W-:Y:S02]  /*fc90*/  ISETP.GE.AND P4, PT, R93, UR4, PT ;  /* 0x000000045d007c0c */ /* 0x000fe4000bf86270 */
[----:B------:R-:W-:-:S09]  /*fca0*/  ISETP.GE.AND P5, PT, R91, UR4, PT ;  /* 0x000000045b007c0c */ /* 0x000fd2000bfa6270 */
[-C--:B0-----:R-:W-:Y:S02]  /*fcb0*/  @!P3 LEA R4, P0, R213, R72.reuse, 0x1 ;  /* 0x00000048d504b211 */ /* 0x081fe400078008ff */
[-C--:B------:R-:W-:Y:S02]  /*fcc0*/  @!P4 LEA R6, P1, R93, R72.reuse, 0x1 ;  /* 0x000000485d06c211 */ /* 0x080fe400078208ff */
[----:B------:R-:W-:Y:S02]  /*fcd0*/  @!P5 LEA R8, P2, R91, R72, 0x1 ;  /* 0x000000485b08d211 */ /* 0x000fe400078408ff */
[-C--:B---3--:R-:W-:Y:S02]  /*fce0*/  @!P3 LEA.HI.X R5, R213, R86.reuse, R95, 0x1, P0 ;  /* 0x00000056d505b211 */ /* 0x088fe400000f0c5f */
        /* <DEDUP_REMOVED lines=11> */
.L_x_771:
[----:B------:R-:W3:Y:S01]  /*fda0*/  LDL.LU R6, [R1+0x24] ;  /* 0x0000240001067983 */ /* 0x000ee20000300800 */
[----:B------:R-:W-:Y:S01]  /*fdb0*/  ULDC.64 UR4, c[0x0][0xc00] ;  /* 0x0003000000047ab9 */ /* 0x000fe20000000a00 */
[----:B------:R-:W-:Y:S01]  /*fdc0*/  IMAD.MOV.U32 R0, RZ, RZ, RZ ;  /* 0x000000ffff007224 */ /* 0x000fe200078e00ff */
[----:B------:R-:W4:Y:S01]  /*fdd0*/  LDC R21, c[0x0][0xbe8] ;  /* 0x0002fa00ff157b82 */ /* 0x000f220000000800 */
[----:B------:R-:W2:Y:S01]  /*fde0*/  LDL.LU R3, [R1+0x28] ;  /* 0x0000280001037983 */ /* 0x000ea20000300800 */
[----:B------:R-:W-:-:S04]  /*fdf0*/  ISETP.NE.U32.AND P0, PT, RZ, UR4, PT ;  /* 0x00000004ff007c0c */ /* 0x000fc8000bf05070 */
[----:B------:R-:W-:Y:S02]  /*fe00*/  ISETP.NE.AND.EX P0, PT, RZ, UR5, PT, P0 ;  /* 0x00000005ff007c0c */ /* 0x000fe4000bf05300 */
[----:B---3--:R-:W-:-:S04]  /*fe10*/  IADD3 R4, P1, R6, UR4, RZ ;  /* 0x0000000406047c10 */ /* 0x008fc8000ff3e0ff */
[----:B--2---:R-:W-:Y:S01]  /*fe20*/  IADD3.X R5, R3, UR5, RZ, P1, !PT ;  /* 0x0000000503057c10 */ /* 0x004fe20008ffe4ff */
[----:B------:R-:W-:Y:S02]  /*fe30*/  ULDC.64 UR4, c[0x0][0xc08] ;  /* 0x0003020000047ab9 */ /* 0x000fe40000000a00 */
[----:B------:R-:W-:-:S04]  /*fe40*/  ISETP.NE.U32.AND P1, PT, RZ, UR4, PT ;  /* 0x00000004ff007c0c */ /* 0x000fc8000bf25070 */
[----:B------:R2:W5:Y:S01]  /*fe50*/  @P0 LDG.E R0, desc[UR40][R4.64] ;  /* 0x0000002804000981 */ /* 0x000562000c1e1900 */
[----:B------:R-:W-:-:S13]  /*fe60*/  ISETP.NE.AND.EX P1, PT, RZ, UR5, PT, P1 ;  /* 0x00000005ff007c0c */ /* 0x000fda000bf25310 */
[----:B------:R-:W-:Y:S01]  /*fe70*/  @P1 IADD3 R6, P2, R6, UR4, RZ ;  /* 0x0000000406061c10 */ /* 0x000fe2000ff5e0ff */
[----:B------:R-:W-:Y:S02]  /*fe80*/  ULDC UR4, c[0x0][0xa88] ;  /* 0x0002a20000047ab9 */ /* 0x000fe40000000800 */
[----:B------:R-:W-:Y:S01]  /*fe90*/  IMAD.U32 R8, RZ, RZ, UR4 ;  /* 0x00000004ff087e24 */ /* 0x000fe2000f8e00ff */
[----:B------:R-:W-:-:S05]  /*fea0*/  @P1 IADD3.X R7, R3, UR5, RZ, P2, !PT ;  /* 0x0000000503071c10 */ /* 0x000fca00097fe4ff */
[----:B------:R2:W5:Y:S01]  /*feb0*/  @P1 LDG.E R8, desc[UR40][R6.64] ;  /* 0x0000002806081981 */ /* 0x000562000c1e1900 */
[----:B----4-:R-:W-:Y:S01]  /*fec0*/  ISETP.NE.AND P2, PT, R21, 0x1, PT ;  /* 0x000000011500780c */ /* 0x010fe20003f45270 */
[----:B------:R-:W3:-:S12]  /*fed0*/  S2R R28, SR_TID.X ;  /* 0x00000000001c7919 */ /* 0x000ed80000002100 */
[----:B------:R-:W4:Y:S08]  /*fee0*/  @P2 LDC R20, c[0x0][0xbec] ;  /* 0x0002fb00ff142b82 */ /* 0x000f300000000800 */
[----:B------:R-:W0:Y:S01]  /*fef0*/  @P2 LDC R25, c[0x0][0xbf0] ;  /* 0x0002fc00ff192b82 */ /* 0x000e220000000800 */
[----:B---3--:R-:W-:-:S05]  /*ff00*/  VIADD R28, R28, 0xffffff80 ;  /* 0xffffff801c1c7836 */ /* 0x008fca0000000000 */
[----:B------:R-:W-:Y:S01]  /*ff10*/  ISETP.GE.AND P3, PT, R28, 0x80, PT ;  /* 0x000000801c00780c */ /* 0x000fe20003f66270 */
[----:B--2---:R-:W-:-:S12]  /*ff20*/  @P1 BRA `(.L_x_780) ;  /* 0x0000000000101947 */ /* 0x004fd80003800000 */
[----:B------:R-:W-:Y:S05]  /*ff30*/  @!P0 BRA `(.L_x_780) ;  /* 0x00000000000c8947 */ /* 0x000fea0003800000 */
[----:B------:R-:W2:Y:S04]  /*ff40*/  LDG.E R3, desc[UR40][R4.64] ;  /* 0x0000002804037981 */ /* 0x000ea8000c1e1900 */
[----:B-----5:R-:W2:Y:S02]  /*ff50*/  LDG.E R8, desc[UR40][R4.64+0x4] ;  /* 0x0000042804087981 */ /* 0x020ea4000c1e1900 */
[----:B--2---:R-:W-:-:S07]  /*ff60*/  IMAD.IADD R8, R8, 0x1, -R3 ;  /* 0x0000000108087824 */ /* 0x004fce00078e0a03 */
.L_x_780:
[----:B------:R-:W2:Y:S04]  /*ff70*/  LDL.LU R4, [R1+0x2c] ;  /* 0x00002c0001047983 */ /* 0x000ea80000300800 */
[----:B------:R-:W3:Y:S04]  /*ff80*/  LDL.LU R3, [R1+0x3c] ;  /* 0x00003c0001037983 */ /* 0x000ee80000300800 */
[----:B------:R-:W4:Y:S04]  /*ff90*/  LDL R27, [R1+0x20] ;  /* 0x00002000011b7983 */ /* 0x000f280000100800 */
[----:B------:R0:W5:Y:S01]  /*ffa0*/  LDL R24, [R1+0x34] ;  /* 0x0000340001187983 */ /* 0x0001620000100800 */
[----:B------:R-:W-:Y:S01]  /*ffb0*/  BSSY B1, `(.L_x_781) ;  /* 0x000002e000017945 */ /* 0x000fe20003800000 */
[----:B-----5:R-:W-:-:S02]  /*ffc0*/  SHF.R.S32.HI R11, RZ, 0x1f, R0 ;  /* 0x0000001fff0b7819 */ /* 0x020fc40000011400 */
[----:B--2---:R-:W-:Y:S02]  /*ffd0*/  SEL R13, R4, RZ, !P0 ;  /* 0x000000ff040d7207 */ /* 0x004fe40004000000 */
[----:B---3--:R-:W-:Y:S02]  /*ffe0*/  SEL R12, R3, RZ, !P0 ;  /* 0x000000ff030c7207 */ /* 0x008fe40004000000 */
[----:B----4-:R-:W-:Y:S01]  /*fff0*/  SHF.R.S32.HI R10, RZ, 0x1f, R27 ;  /* 0x0000001fff0a7819 */ /* 0x010fe2000001141b */
[----:B0-----:R-:W-:Y:S06]  /*10000*/  @P3 BRA `(.L_x_782) ;  /* 0x0000000000a03947 */ /* 0x001fec0003800000 */
[----:B------:R-:W0:Y:S01]  /*10010*/  S2R R3, SR_TID.X ;  /* 0x0000000000037919 */ /* 0x000e220000002100 */
[----:B------:R-:W2:Y:S02]  /*10020*/  LDC R14, c[0x0][0xbe8] ;  /* 0x0002fa00ff0e7b82 */ /* 0x000ea40000000800 */
[----:B--2---:R-:W-:Y:S02]  /*10030*/  IMAD R4, R8, R14, RZ ;  /* 0x0000000e08047224 */ /* 0x004fe400078e02ff */
[----:B0-----:R-:W-:-:S04]  /*10040*/  IMAD R3, R24, 0x80, R3 ;  /* 0x0000008018037824 */ /* 0x001fc800078e0203 */
[----:B------:R-:W-:-:S05]  /*10050*/  VIADD R9, R3, 0xffffff80 ;  /* 0xffffff8003097836 */ /* 0x000fca0000000000 */
[----:B------:R-:W-:-:S13]  /*10060*/  ISETP.GE.AND P0, PT, R9, R4, PT ;  /* 0x000000040900720c */ /* 0x000fda0003f06270 */
[----:B------:R-:W-:Y:S05]  /*10070*/  @P0 BRA `(.L_x_782) ;  /* 0x0000000000840947 */ /* 0x000fea0003800000 */
[----:B------:R-:W-:Y:S01]  /*10080*/  ISETP.NE.AND P0, PT, R14, 0x1, PT ;  /* 0x000000010e00780c */ /* 0x000fe20003f05270 */
[----:B------:R-:W-:Y:S01]  /*10090*/  ULDC.64 UR4, c[0x0][0xb90] ;  /* 0x0002e40000047ab9 */ /* 0x000fe20000000a00 */
[----:B------:R-:W-:Y:S02]  /*100a0*/  IMAD.MOV.U32 R4, RZ, RZ, R0 ;  /* 0x000000ffff047224 */ /* 0x000fe400078e0000 */
[----:B------:R-:W-:Y:S02]  /*100b0*/  IMAD R7, R10, UR4, RZ ;  /* 0x000000040a077c24 */ /* 0x000fe4000f8e02ff */
[----:B------:R-:W-:Y:S02]  /*100c0*/  IMAD.MOV.U32 R5, RZ, RZ, R11 ;  /* 0x000000ffff057224 */ /* 0x000fe400078e000b */
[----:B------:R-:W-:Y:S02]  /*100d0*/  IMAD.MOV.U32 R3, RZ, RZ, R9 ;  /* 0x000000ffff037224 */ /* 0x000fe400078e0009 */
[----:B------:R-:W-:-:S03]  /*100e0*/  IMAD.WIDE.U32 R4, R27, UR4, R4 ;  /* 0x000000041b047c25 */ /* 0x000fc6000f8e0004 */
[----:B------:R-:W0:Y:S01]  /*100f0*/  @P0 LDC R6, c[0x0][0xbec] ;  /* 0x0002fb00ff060b82 */ /* 0x000e220000000800 */
[----:B------:R-:W-:Y:S01]  /*10100*/  IMAD R7, R27, UR5, R7 ;  /* 0x000000051b077c24 */ /* 0x000fe2000f8e0207 */
[----:B------:R-:W-:-:S03]  /*10110*/  ULDC.64 UR4, c[0x0][0xb98] ;  /* 0x0002e60000047ab9 */ /* 0x000fc60000000a00 */
[----:B------:R-:W-:-:S03]  /*10120*/  IMAD.IADD R5, R5, 0x1, R7 ;  /* 0x0000000105057824 */ /* 0x000fc600078e0207 */
[----:B------:R-:W2:Y:S01]  /*10130*/  @P0 LDC R15, c[0x0][0xbf0] ;  /* 0x0002fc00ff0f0b82 */ /* 0x000ea20000000800 */
[----:B------:R-:W-:-:S04]  /*10140*/  IMAD.WIDE.U32 R4, R13, UR4, R4 ;  /* 0x000000040d047c25 */ /* 0x000fc8000f8e0004 */
[----:B0-----:R-:W-:-:S05]  /*10150*/  @P0 IMAD.HI.U32 R6, R9, R6, RZ ;  /* 0x0000000609060227 */ /* 0x001fca00078e00ff */
[----:B--2---:R-:W-:Y:S01]  /*10160*/  @P0 SHF.R.U32.HI R3, RZ, R15, R6 ;  /* 0x0000000fff030219 */ /* 0x004fe20000011606 */
[----:B------:R-:W-:-:S03]  /*10170*/  IMAD R6, R12, UR4, RZ ;  /* 0x000000040c067c24 */ /* 0x000fc6000f8e02ff */
[----:B------:R-:W-:Y:S01]  /*10180*/  IADD3 R4, P0, R3, R4, RZ ;  /* 0x0000000403047210 */ /* 0x000fe20007f1e0ff */
[----:B------:R-:W-:Y:S02]  /*10190*/  IMAD.MOV R7, RZ, RZ, -R3 ;  /* 0x000000ffff077224 */ /* 0x000fe400078e0a03 */
[----:B------:R-:W-:Y:S01]  /*101a0*/  IMAD R6, R13, UR5, R6 ;  /* 0x000000050d067c24 */ /* 0x000fe2000f8e0206 */
[----:B------:R-:W-:Y:S01]  /*101b0*/  ULDC.64 UR4, c[0x0][0xb88] ;  /* 0x0002e20000047ab9 */ /* 0x000fe20000000a00 */
[----:B------:R-:W-:Y:S01]  /*101c0*/  IMAD R7, R14, R7, R9 ;  /* 0x000000070e077224 */ /* 0x000fe200078e0209 */
[----:B------:R-:W-:-:S04]  /*101d0*/  SHF.R.S32.HI R9, RZ, 0x1f, R3 ;  /* 0x0000001fff097819 */ /* 0x000fc80000011403 */
[----:B------:R-:W-:Y:S02]  /*101e0*/  SHF.R.S32.HI R3, RZ, 0x1f, R7 ;  /* 0x0000001fff037819 */ /* 0x000fe40000011407 */
[----:B------:R-:W-:-:S03]  /*101f0*/  IADD3.X R5, R9, R5, R6, P0, !PT ;  /* 0x0000000509057210 */ /* 0x000fc600007fe406 */
[----:B------:R-:W-:Y:S02]  /*10200*/  IMAD R6, R3, UR4, RZ ;  /* 0x0000000403067c24 */ /* 0x000fe4000f8e02ff */
[----:B------:R-:W-:-:S04]  /*10210*/  IMAD.WIDE.U32 R4, R7, UR4, R4 ;  /* 0x0000000407047c25 */ /* 0x000fc8000f8e0004 */
[----:B------:R-:W-:Y:S01]  /*10220*/  IMAD R3, R7, UR5, R6 ;  /* 0x0000000507037c24 */ /* 0x000fe2000f8e0206 */
[----:B------:R-:W-:Y:S02]  /*10230*/  ULDC.64 UR4, c[0x0][0xb50] ;  /* 0x0002d40000047ab9 */ /* 0x000fe40000000a00 */
[----:B------:R-:W-:Y:S01]  /*10240*/  LEA R6, P0, R4, UR4, 0x2 ;  /* 0x0000000404067c11 */ /* 0x000fe2000f8010ff */
[----:B------:R-:W-:-:S05]  /*10250*/  IMAD.IADD R3, R5, 0x1, R3 ;  /* 0x0000000105037824 */ /* 0x000fca00078e0203 */
[----:B------:R-:W-:Y:S01]  /*10260*/  LEA.HI.X R7, R4, UR5, R3, 0x2, P0 ;  /* 0x0000000504077c11 */ /* 0x000fe200080f1403 */
[----:B------:R-:W-:-:S05]  /*10270*/  IMAD.MOV.U32 R3, RZ, RZ, -0x800000 ;  /* 0xff800000ff037424 */ /* 0x000fca00078e00ff */
[----:B------:R0:W-:Y:S02]  /*10280*/  STG.E desc[UR40][R6.64], R3 ;  /* 0x0000000306007986 */ /* 0x0001e4000c101928 */
.L_x_782:
[----:B------:R-:W-:Y:S05]  /*10290*/  BSYNC B1 ;  /* 0x0000000000017941 */ /* 0x000fea0003800000 */
.L_x_781:
[--C-:B0-----:R-:W-:Y:S01]  /*102a0*/  SHF.R.S32.HI R6, RZ, 0x1f, R28.reuse ;  /* 0x0000001fff067819 */ /* 0x101fe2000001141c */
[----:B------:R-:W-:Y:S01]  /*102b0*/  ULDC.64 UR4, c[0x0][0xaa0] ;  /* 0x0002a80000047ab9 */ /* 0x000fe20000000a00 */
[----:B------:R-:W-:Y:S01]  /*102c0*/  SHF.R.S32.HI R26, RZ, 0x1f, R28 ;  /* 0x0000001fff1a7819 */ /* 0x000fe2000001141c */
[----:B------:R-:W-:Y:S01]  /*102d0*/  IMAD R3, R11, UR4, RZ ;  /* 0x000000040b037c24 */ /* 0x000fe2000f8e02ff */
[-C--:B------:R-:W-:Y:S01]  /*102e0*/  LEA.HI R6, R6, R28.reuse, RZ, 0x3 ;  /* 0x0000001c06067211 */ /* 0x080fe200078f18ff */
[----:B------:R-:W-:Y:S01]  /*102f0*/  IMAD.WIDE.U32 R4, R0, UR4, RZ ;  /* 0x0000000400047c25 */ /* 0x000fe2000f8e00ff */
[----:B------:R-:W-:Y:S02]  /*10300*/  LEA.HI R26, R26, R28, RZ, 0x3 ;  /* 0x0000001c1a1a7211 */ /* 0x000fe400078f18ff */
[----:B------:R-:W-:Y:S01]  /*10310*/  LOP3.LUT R6, R6, 0xfffffff8, RZ, 0xc0, !PT ;  /* 0xfffffff806067812 */ /* 0x000fe200078ec0ff */
[----:B------:R-:W-:Y:S01]  /*10320*/  IMAD R3, R0, UR5, R3 ;  /* 0x0000000500037c24 */ /* 0x000fe2000f8e0203 */
[----:B------:R-:W-:Y:S01]  /*10330*/  SHF.R.S32.HI R26, RZ, 0x3, R26 ;  /* 0x00000003ff1a7819 */ /* 0x000fe2000001141a */
[----:B------:R-:W-:-:S02]  /*10340*/  ULDC.64 UR4, c[0x0][0xae8] ;  /* 0x0002ba0000047ab9 */ /* 0x000fc40000000a00 */
[----:B------:R-:W-:Y:S02]  /*10350*/  IMAD.IADD R6, R28, 0x1, -R6 ;  /* 0x000000011c067824 */ /* 0x000fe400078e0a06 */
[----:B------:R-:W-:Y:S02]  /*10360*/  IMAD.IADD R5, R5, 0x1, R3 ;  /* 0x0000000105057824 */ /* 0x000fe400078e0203 */
[----:B------:R-:W-:Y:S02]  /*10370*/  IMAD R0, R6, 0x20, R26 ;  /* 0x0000002006007824 */ /* 0x000fe400078e021a */
[----:B------:R-:W-:Y:S02]  /*10380*/  IMAD R6, R10, UR4, RZ ;  /* 0x000000040a067c24 */ /* 0x000fe4000f8e02ff */
[----:B------:R-:W-:Y:S02]  /*10390*/  IMAD R9, R24, 0x80, R0 ;  /* 0x0000008018097824 */ /* 0x000fe400078e0200 */
[----:B------:R-:W-:-:S02]  /*103a0*/  IMAD R7, R27, UR5, R6 ;  /* 0x000000051b077c24 */ /* 0x000fc4000f8e0206 */
[----:B------:R-:W-:-:S04]  /*103b0*/  @P2 IMAD.HI.U32 R0, R9, R20, RZ ;  /* 0x0000001409002227 */ /* 0x000fc800078e00ff */
[----:B------:R-:W-:Y:S01]  /*103c0*/  IMAD.WIDE.U32 R4, R27, UR4, R4 ;  /* 0x000000041b047c25 */ /* 0x000fe2000f8e0004 */
[----:B------:R-:W-:-:S03]  /*103d0*/  ULDC.64 UR4, c[0x0][0xaf0] ;  /* 0x0002bc0000047ab9 */ /* 0x000fc60000000a00 */
[----:B------:R-:W-:Y:S01]  /*103e0*/  IMAD.MOV.U32 R3, RZ, RZ, R9 ;  /* 0x000000ffff037224 */ /* 0x000fe200078e0009 */
[----:B------:R-:W-:Y:S01]  /*103f0*/  @P2 SHF.R.U32.HI R3, RZ, R25, R0 ;  /* 0x00000019ff032219 */ /* 0x000fe20000011600 */
[----:B------:R-:W-:Y:S02]  /*10400*/  IMAD R6, R12, UR4, RZ ;  /* 0x000000040c067c24 */ /* 0x000fe4000f8e02ff */
[----:B------:R-:W-:Y:S01]  /*10410*/  IMAD.IADD R5, R5, 0x1, R7 ;  /* 0x0000000105057824 */ /* 0x000fe200078e0207 */
[----:B------:R-:W-:Y:S01]  /*10420*/  SHF.R.S32.HI R0, RZ, 0x1f, R3 ;  /* 0x0000001fff007819 */ /* 0x000fe20000011403 */
[C---:B------:R-:W-:Y:S02]  /*10430*/  IMAD R7, R13.reuse, UR5, R6 ;  /* 0x000000050d077c24 */ /* 0x040fe4000f8e0206 */
[----:B------:R-:W-:Y:S01]  /*10440*/  IMAD.WIDE.U32 R4, R13, UR4, R4 ;  /* 0x000000040d047c25 */ /* 0x000fe2000f8e0004 */
[----:B------:R-:W-:-:S03]  /*10450*/  ULDC.64 UR4, c[0x0][0xae0] ;  /* 0x0002b80000047ab9 */ /* 0x000fc60000000a00 */
[----:B------:R-:W-:Y:S01]  /*10460*/  IMAD.MOV R6, RZ, RZ, -R3 ;  /* 0x000000ffff067224 */ /* 0x000fe200078e0a03 */
[----:B------:R-:W-:Y:S01]  /*10470*/  IADD3 R5, R5, R7, RZ ;  /* 0x0000000705057210 */ /* 0x000fe20007ffe0ff */
[----:B------:R-:W-:Y:S02]  /*10480*/  IMAD R0, R0, UR4, RZ ;  /* 0x0000000400007c24 */ /* 0x000fe4000f8e02ff */
[----:B------:R-:W-:Y:S02]  /*10490*/  IMAD R7, R21, R6, R9 ;  /* 0x0000000615077224 */ /* 0x000fe400078e0209 */
[C---:B------:R-:W-:Y:S02]  /*104a0*/  IMAD R9, R3.reuse, UR5, R0 ;  /* 0x0000000503097c24 */ /* 0x040fe4000f8e0200 */
[----:B------:R-:W-:Y:S01]  /*104b0*/  IMAD.WIDE.U32 R4, R3, UR4, R4 ;  /* 0x0000000403047c25 */ /* 0x000fe2000f8e0004 */
[----:B------:R-:W-:Y:S01]  /*104c0*/  SHF.R.S32.HI R0, RZ, 0x1f, R7 ;  /* 0x0000001fff007819 */ /* 0x000fe20000011407 */
[----:B------:R-:W-:-:S02]  /*104d0*/  ULDC.64 UR4, c[0x0][0xad8] ;  /* 0x0002b60000047ab9 */ /* 0x000fc40000000a00 */
        /* <DEDUP_REMOVED lines=10> */
[----:B------:R0:W2:Y:S04]  /*10580*/  SHFL.IDX PT, R0, R4, RZ, 0x181f ;  /* 0x00181fff04007589 */ /* 0x0000a800000e0000 */
[----:B------:R0:W3:Y:S02]  /*10590*/  SHFL.IDX PT, R14, R3, RZ, 0x181f ;  /* 0x00181fff030e7589 */ /* 0x0000e400000e0000 */
.L_x_961:
[----:B------:R-:W-:Y:S01]  /*105a0*/  IMAD R8, R8, R21, RZ ;  /* 0x0000001508087224 */ /* 0x000fe200078e02ff */
[----:B------:R-:W-:Y:S01]  /*105b0*/  BSSY B1, `(.L_x_784) ;  /* 0x000001f000017945 */ /* 0x000fe20003800000 */
[----:B------:R-:W-:-:S05]  /*105c0*/  IMAD R7, R24, 0x80, R26 ;  /* 0x0000008018077824 */ /* 0x000fca00078e021a */
[----:B------:R-:W-:-:S13]  /*105d0*/  ISETP.GE.AND P0, PT, R7, R8, PT ;  /* 0x000000080700720c */ /* 0x000fda0003f06270 */
[----:B------:R-:W-:Y:S05]  /*105e0*/  @P0 BRA `(.L_x_785) ;  /* 0x00000000006c0947 */ /* 0x000fea0003800000 */
[----:B------:R-:W-:Y:S01]  /*105f0*/  ULDC UR4, c[0x0][0xac8] ;  /* 0x0002b20000047ab9 */ /* 0x000fe20000000800 */
[C---:B------:R-:W-:Y:S01]  /*10600*/  VIADD R15, R213.reuse, 0x40 ;  /* 0x00000040d50f7836 */ /* 0x040fe20000000000 */
[C---:B------:R-:W-:Y:S01]  /*10610*/  ISETP.GE.AND P3, PT, R213.reuse, UR4, PT ;  /* 0x00000004d5007c0c */ /* 0x040fe2000bf66270 */
[C---:B------:R-:W-:Y:S01]  /*10620*/  VIADD R9, R213.reuse, 0x80 ;  /* 0x00000080d5097836 */ /* 0x040fe20000000000 */
[----:B------:R-:W-:Y:S01]  /*10630*/  SHF.R.S32.HI R6, RZ, 0x1f, R213 ;  /* 0x0000001fff067819 */ /* 0x000fe200000114d5 */
[----:B------:R-:W-:Y:S01]  /*10640*/  VIADD R5, R213, 0xc0 ;  /* 0x000000c0d5057836 */ /* 0x000fe20000000000 */
[----:B------:R-:W-:Y:S01]  /*10650*/  ISETP.GE.AND P2, PT, R15, UR4, PT ;  /* 0x000000040f007c0c */ /* 0x000fe2000bf46270 */
[----:B------:R-:W-:Y:S01]  /*10660*/  VIADD R25, R213, 0x40 ;  /* 0x00000040d5197836 */ /* 0x000fe20000000000 */
[----:B------:R-:W-:Y:S01]  /*10670*/  ISETP.GE.AND P1, PT, R9, UR4, PT ;  /* 0x0000000409007c0c */ /* 0x000fe2000bf26270 */
[----:B------:R-:W-:Y:S01]  /*10680*/  VIADD R24, R213, 0x80 ;  /* 0x00000080d5187836 */ /* 0x000fe20000000000 */
[----:B------:R-:W-:-:S02]  /*10690*/  ISETP.GE.AND P0, PT, R5, UR4, PT ;  /* 0x0000000405007c0c */ /* 0x000fc4000bf06270 */
[----:B------:R-:W-:Y:S02]  /*106a0*/  SHF.R.S32.HI R25, RZ, 0x1f, R25 ;  /* 0x0000001fff197819 */ /* 0x000fe40000011419 */
[----:B------:R-:W-:Y:S02]  /*106b0*/  SHF.R.S32.HI R24, RZ, 0x1f, R24 ;  /* 0x0000001fff187819 */ /* 0x000fe40000011418 */
[----:B---3--:R-:W-:-:S03]  /*106c0*/  @!P3 LEA R10, P5, R213, R14, 0x1 ;  /* 0x0000000ed50ab211 */ /* 0x008fc600078a08ff */
[----:B------:R-:W-:Y:S02]  /*106d0*/  @!P2 LEA R12, P4, R15, R14, 0x1 ;  /* 0x0000000e0f0ca211 */ /* 0x000fe400078808ff */
[C---:B--2---:R-:W-:Y:S01]  /*106e0*/  @!P3 LEA.HI.X R11, R213.reuse, R0, R6, 0x1, P5 ;  /* 0x00000000d50bb211 */ /* 0x044fe200028f0c06 */
[----:B------:R-:W-:Y:S01]  /*106f0*/  VIADD R6, R213, 0xc0 ;  /* 0x000000c0d5067836 */ /* 0x000fe20000000000 */
[----:B------:R-:W-:Y:S02]  /*10700*/  @!P1 LEA R20, P5, R9, R14, 0x1 ;  /* 0x0000000e09149211 */ /* 0x000fe400078a08ff */
[----:B------:R-:W-:Y:S01]  /*10710*/  @!P2 LEA.HI.X R13, R15, R0, R25, 0x1, P4 ;  /* 0x000000000f0da211 */ /* 0x000fe200020f0c19 */
[----:B------:R4:W-:Y:S01]  /*10720*/  @!P3 ST.E.128 desc[UR40][R10.64], RZ ;  /* 0x000000ff0a00b985 */ /* 0x0009e2000c101d28 */
[----:B------:R-:W-:Y:S02]  /*10730*/  SHF.R.S32.HI R6, RZ, 0x1f, R6 ;  /* 0x0000001fff067819 */ /* 0x000fe40000011406 */
[----:B------:R-:W-:Y:S01]  /*10740*/  @!P0 LEA R14, P4, R5, R14, 0x1 ;  /* 0x0000000e050e8211 */ /* 0x000fe200078808ff */
[----:B------:R4:W-:Y:S01]  /*10750*/  @!P2 ST.E.128 desc[UR40][R12.64], RZ ;  /* 0x000000ff0c00a985 */ /* 0x0009e2000c101d28 */
[----:B------:R-:W-:-:S02]  /*10760*/  @!P1 LEA.HI.X R21, R9, R0, R24, 0x1, P5 ;  /* 0x0000000009159211 */ /* 0x000fc400028f0c18 */
[----:B------:R-:W-:-:S03]  /*10770*/  @!P0 LEA.HI.X R15, R5, R0, R6, 0x1, P4 ;  /* 0x00000000050f8211 */ /* 0x000fc600020f0c06 */
[----:B------:R4:W-:Y:S04]  /*10780*/  @!P1 ST.E.128 desc[UR40][R20.64], RZ ;  /* 0x000000ff14009985 */ /* 0x0009e8000c101d28 */
[----:B------:R4:W-:Y:S02]  /*10790*/  @!P0 ST.E.128 desc[UR40][R14.64], RZ ;  /* 0x000000ff0e008985 */ /* 0x0009e4000c101d28 */
.L_x_785:
[----:B------:R-:W-:Y:S05]  /*107a0*/  BSYNC B1 ;  /* 0x0000000000017941 */ /* 0x000fea0003800000 */
.L_x_784:
[----:B------:R-:W-:-:S03]  /*107b0*/  UMOV UR4, 0xffffffff ;  /* 0xffffffff00047882 */ /* 0x000fc60000000000 */
[----:B------:R-:W-:Y:S05]  /*107c0*/  BRA.DIV UR4, `(.L_x_786) ;  /* 0x0000007e04507947 */ /* 0x000fea000b800000 */
[----:B--2---:R2:W0:Y:S04]  /*107d0*/  SHFL.IDX PT, R0, R4, 0x1, 0x181f ;  /* 0x00381f0004007f89 */ /* 0x00442800000e0000 */
[----:B---34-:R2:W3:Y:S02]  /*107e0*/  SHFL.IDX PT, R14, R3, 0x1, 0x181f ;  /* 0x00381f00030e7f89 */ /* 0x0184e400000e0000 */
.L_x_965:
[----:B------:R-:W-:Y:S01]  /*107f0*/  VIADD R5, R7, 0x20 ;  /* 0x0000002007057836 */ /* 0x000fe20000000000 */
[----:B------:R-:W-:Y:S04]  /*10800*/  BSSY B1, `(.L_x_787) ;  /* 0x000001e000017945 */ /* 0x000fe80003800000 */
        /* <DEDUP_REMOVED lines=9> */
[C---:B------:R-:W-:Y:S01]  /*108a0*/  VIADD R26, R213.reuse, 0x40 ;  /* 0x00000040d51a7836 */ /* 0x040fe20000000000 */
[----:B------:R-:W-:Y:S01]  /*108b0*/  ISETP.GE.AND P1, PT, R24, UR4, PT ;  /* 0x0000000418007c0c */ /* 0x000fe2000bf26270 */
[----:B------:R-:W-:Y:S01]  /*108c0*/  VIADD R25, R213, 0x80 ;  /* 0x00000080d5197836 */ /* 0x000fe20000000000 */
[----:B------:R-:W-:-:S02]  /*108d0*/  ISETP.GE.AND P0, PT, R6, UR4, PT ;  /* 0x0000000406007c0c */ /* 0x000fc4000bf06270 */
[----:B------:R-:W-:Y:S02]  /*108e0*/  SHF.R.S32.HI R26, RZ, 0x1f, R26 ;  /* 0x0000001fff1a7819 */ /* 0x000fe4000001141a */
[----:B------:R-:W-:Y:S02]  /*108f0*/  SHF.R.S32.HI R25, RZ, 0x1f, R25 ;  /* 0x0000001fff197819 */ /* 0x000fe40000011419 */
[----:B---3--:R-:W-:-:S03]  /*10900*/  @!P3 LEA R10, P5, R213, R14, 0x1 ;  /* 0x0000000ed50ab211 */ /* 0x008fc600078a08ff */
[----:B------:R-:W-:Y:S02]  /*10910*/  @!P2 LEA R12, P4, R15, R14, 0x1 ;  /* 0x0000000e0f0ca211 */ /* 0x000fe400078808ff */
[C---:B0-----:R-:W-:Y:S01]  /*10920*/  @!P3 LEA.HI.X R11, R213.reuse, R0, R9, 0x1, P5 ;  /* 0x00000000d50bb211 */ /* 0x041fe200028f0c09 */
        /* <DEDUP_REMOVED lines=11> */
.L_x_788:
[----:B------:R-:W-:Y:S05]  /*109e0*/  BSYNC B1 ;  /* 0x0000000000017941 */ /* 0x000fea0003800000 */
.L_x_787:
[----:B------:R-:W-:-:S03]  /*109f0*/  UMOV UR4, 0xffffffff ;  /* 0xffffffff00047882 */ /* 0x000fc60000000000 */
[----:B------:R-:W-:Y:S05]  /*10a00*/  BRA.DIV UR4, `(.L_x_789) ;  /* 0x0000007e04087947 */ /* 0x000fea000b800000 */
[----:B0-----:R0:W0:Y:S04]  /*10a10*/  SHFL.IDX PT, R0, R4, 0x2, 0x181f ;  /* 0x00581f0004007f89 */ /* 0x00102800000e0000 */
[----:B---34-:R3:W4:Y:S02]  /*10a20*/  SHFL.IDX PT, R14, R3, 0x2, 0x181f ;  /* 0x00581f00030e7f89 */ /* 0x01872400000e0000 */
.L_x_969:
        /* <DEDUP_REMOVED lines=17> */
[----:B----4-:R-:W-:-:S03]  /*10b40*/  @!P3 LEA R10, P5, R213, R14, 0x1 ;  /* 0x0000000ed50ab211 */ /* 0x010fc600078a08ff */
        /* <DEDUP_REMOVED lines=13> */
.L_x_791:
[----:B------:R-:W-:Y:S05]  /*10c20*/  BSYNC B1 ;  /* 0x0000000000017941 */ /* 0x000fea0003800000 */
.L_x_790:
[----:B------:R-:W-:-:S03]  /*10c30*/  UMOV UR4, 0xffffffff ;  /* 0xffffffff00047882 */ /* 0x000fc60000000000 */
[----:B------:R-:W-:Y:S05]  /*10c40*/  BRA.DIV UR4, `(.L_x_792) ;  /* 0x0000007a04c07947 */ /* 0x000fea000b800000 */
[----:B0-----:R0:W0:Y:S04]  /*10c50*/  SHFL.IDX PT, R0, R4, 0x3, 0x181f ;  /* 0x00781f0004007f89 */ /* 0x00102800000e0000 */
[----:B----4-:R4:W0:Y:S02]  /*10c60*/  SHFL.IDX PT, R14, R3, 0x3, 0x181f ;  /* 0x00781f00030e7f89 */ /* 0x01082400000e0000 */
.L_x_973:
[----:B--234-:R-:W-:-:S05]  /*10c70*/  VIADD R3, R7, 0x60 ;  /* 0x0000006007037836 */ /* 0x01cfca0000000000 */
[----:B------:R-:W-:-:S13]  /*10c80*/  ISETP.GE.AND P0, PT, R3, R8, PT ;  /* 0x000000080300720c */ /* 0x000fda0003f06270 */
[----:B------:R-:W-:Y:S05]  /*10c90*/  @P0 BRA `(.L_x_779) ;  /* 0x00000000006c0947 */ /* 0x000fea0003800000 */
[C---:B------:R-:W-:Y:S01]  /*10ca0*/  VIADD R15, R213.reuse, 0x40 ;  /* 0x00000040d50f7836 */ /* 0x040fe20000000000 */
[----:B------:R-:W-:Y:S01]  /*10cb0*/  ULDC UR4, c[0x0][0xac8] ;  /* 0x0002b20000047ab9 */ /* 0x000fe20000000800 */
[C---:B------:R-:W-:Y:S01]  /*10cc0*/  IADD3 R12, R213.reuse, 0x80, RZ ;  /* 0x00000080d50c7810 */ /* 0x040fe20007ffe0ff */
[C---:B------:R-:W-:Y:S01]  /*10cd0*/  VIADD R10, R213.reuse, 0xc0 ;  /* 0x000000c0d50a7836 */ /* 0x040fe20000000000 */
[C---:B------:R-:W-:Y:S01]  /*10ce0*/  ISETP.GE.AND P3, PT, R213.reuse, UR4, PT ;  /* 0x00000004d5007c0c */ /* 0x040fe2000bf66270 */
        /* <DEDUP_REMOVED lines=8> */
[----:B------:R-:W-:Y:S02]  /*10d70*/  SHF.R.S32.HI R13, RZ, 0x1f, R13 ;  /* 0x0000001fff0d7819 */ /* 0x000fe4000001140d */
[-C--:B0-----:R-:W-:Y:S02]  /*10d80*/  @!P3 LEA R4, P5, R213, R14.reuse, 0x1 ;  /* 0x0000000ed504b211 */ /* 0x081fe400078a08ff */
[----:B------:R-:W-:Y:S02]  /*10d90*/  @!P2 LEA R6, P4, R15, R14, 0x1 ;  /* 0x0000000e0f06a211 */ /* 0x000fe400078808ff */
[----:B------:R-:W-:-:S02]  /*10da0*/  @!P3 LEA.HI.X R5, R213, R0, R9, 0x1, P5 ;  /* 0x00000000d505b211 */ /* 0x000fc400028f0c09 */
[----:B------:R-:W-:Y:S02]  /*10db0*/  @!P1 LEA R8, P5, R12, R14, 0x1 ;  /* 0x0000000e0c089211 */ /* 0x000fe400078a08ff */
[----:B------:R-:W-:Y:S01]  /*10dc0*/  @!P2 LEA.HI.X R7, R15, R0, R20, 0x1, P4 ;  /* 0x000000000f07a211 */ /* 0x000fe200020f0c14 */
[----:B------:R2:W-:Y:S01]  /*10dd0*/  @!P3 ST.E.128 desc[UR40][R4.64], RZ ;  /* 0x000000ff0400b985 */ /* 0x0005e2000c101d28 */
[----:B------:R-:W-:Y:S02]  /*10de0*/  SHF.R.S32.HI R11, RZ, 0x1f, R11 ;  /* 0x0000001fff0b7819 */ /* 0x000fe4000001140b */
[----:B------:R-:W-:Y:S01]  /*10df0*/  @!P0 LEA R14, P4, R10, R14, 0x1 ;  /* 0x0000000e0a0e8211 */ /* 0x000fe200078808ff */
[----:B------:R2:W-:Y:S01]  /*10e00*/  @!P2 ST.E.128 desc[UR40][R6.64], RZ ;  /* 0x000000ff0600a985 */ /* 0x0005e2000c101d28 */
[-C--:B------:R-:W-:Y:S02]  /*10e10*/  @!P1 LEA.HI.X R9, R12, R0.reuse, R13, 0x1, P5 ;  /* 0x000000000c099211 */ /* 0x080fe400028f0c0d */
[----:B------:R-:W-:-:S03]  /*10e20*/  @!P0 LEA.HI.X R15, R10, R0, R11, 0x1, P4 ;  /* 0x000000000a0f8211 */ /* 0x000fc600020f0c0b */
[----:B------:R2:W-:Y:S04]  /*10e30*/  @!P1 ST.E.128 desc[UR40][R8.64], RZ ;  /* 0x000000ff08009985 */ /* 0x0005e8000c101d28 */
[----:B------:R2:W-:Y:S02]  /*10e40*/  @!P0 ST.E.128 desc[UR40][R14.64], RZ ;  /* 0x000000ff0e008985 */ /* 0x0005e4000c101d28 */
.L_x_779:
[----:B------:R-:W-:Y:S05]  /*10e50*/  BSYNC B0 ;  /* 0x0000000000007941 */ /* 0x000fea0003800000 */
.L_x_770:
[----:B------:R-:W-:Y:S02]  /*10e60*/  ULDC UR4, c[0x0][0xc3c] ;  /* 0x00030f0000047ab9 */ /* 0x000fe40000000800 */
[----:B------:R-:W-:-:S13]  /*10e70*/  ISETP.GE.AND P0, PT, R75, UR4, PT ;  /* 0x000000044b007c0c */ /* 0x000fda000bf06270 */
[----:B------:R-:W-:Y:S05]  /*10e80*/  @!P0 BRA `(.L_x_793) ;  /* 0xffffff0000a08947 */ /* 0x000fea000383ffff */
[----:B------:R-:W-:Y:S05]  /*10e90*/  BRA `(.L_x_650) ;  /* 0x0000006400bc7947 */ /* 0x000fea0003800000 */
.L_x_648:
[----:B------:R-:W-:-:S08]  /*10ea0*/  NOP ;  /* 0x0000000000007918 */ /* 0x000fd00000000000 */
[----:B--2---:R-:W0:-:S00]  /*10eb0*/  USETMAXREG.DEALLOC.CTAPOOL 0x28 ;  /* 0x00000028000079c8 */ /* 0x004e0000080e0500 */
[----:B0-----:R-:W-:Y:S01]  /*10ec0*/  LOP3.LUT R2, R2, 0x3, RZ, 0xc0, !PT ;  /* 0x0000000302027812 */ /* 0x001fe200078ec0ff */
[----:B------:R-:W-:Y:S01]  /*10ed0*/  IMAD.MOV.U32 R4, RZ, RZ, RZ ;  /* 0x000000ffff047224 */ /* 0x000fe200078e00ff */
[----:B------:R-:W-:-:S04]  /*10ee0*/  LOP3.LUT R23, R23, 0xffffff7f, RZ, 0xc0, !PT ;  /* 0xffffff7f17177812 */ /* 0x000fc800078ec0ff */
[----:B------:R-:W0:Y:S02]  /*10ef0*/  SHFL.IDX PT, R2, R2, RZ, 0x1f ;  /* 0x00001fff02027589 */ /* 0x000e2400000e0000 */
[----:B0-----:R-:W-:-:S13]  /*10f00*/  ISETP.NE.AND P0, PT, R2, RZ, PT ;  /* 0x000000ff0200720c */ /* 0x001fda0003f05270 */
[----:B------:R-:W-:Y:S01]  /*10f10*/  @P0 LOP3.LUT R23, R23, 0x80, RZ, 0xfc, !PT ;  /* 0x0000008017170812 */ /* 0x000fe200078efcff */
[----:B------:R-:W-:Y:S06]  /*10f20*/  @!P0 BRA `(.L_x_794) ;  /* 0x00000000001c8947 */ /* 0x000fec0003800000 */
[----:B------:R-:W0:Y:S08]  /*10f30*/  S2UR UR5, SR_CgaCtaId ;  /* 0x00000000000579c3 */ /* 0x000e300000008800 */
[----:B------:R-:W-:Y:S06]  /*10f40*/  BAR.SYNC.DEFER_BLOCKING 0x5, 0x180 ;  /* 0x0146000000007b1d */ /* 0x000fec0000010000 */
[----:B------:R-:W-:-:S02]  /*10f50*/  UMOV UR4, 0x400 ;  /* 0x0000040000047882 */ /* 0x000fc40000000000 */
[----:B0-----:R-:W-:-:S09]  /*10f60*/  ULEA UR4, UR5, UR4, 0x18 ;  /* 0x0000000405047291 */ /* 0x001fd2000f8ec03f */
[----:B------:R-:W0:Y:S01]  /*10f70*/  LDS.128 R16, [UR4+0x228d0] ;  /* 0x0228d004ff107984 */ /* 0x000e220008000c00 */
[----:B------:R-:W-:Y:S06]  /*10f80*/  BAR.ARV 0x4, 0x180 ;  /* 0x0106000000007b1d */ /* 0x000fec0000002000 */
[----:B------:R-:W-:Y:S05]  /*10f90*/  BRA `(.L_x_795) ;  /* 0x0000000400fc7947 */ /* 0x000fea0003800000 */
.L_x_794:
[----:B------:R-:W-:Y:S01]  /*10fa0*/  LOP3.LUT R5, R0, 0x1f, RZ, 0xc0, !PT ;  /* 0x0000001f00057812 */ /* 0x000fe200078ec0ff */
[----:B------:R-:W-:Y:S01]  /*10fb0*/  ULDC UR4, c[0x0][0xc3c] ;  /* 0x00030f0000047ab9 */ /* 0x000fe20000000800 */
[----:B------:R-:W0:Y:S01]  /*10fc0*/  S2UR UR6, SR_CTAID.X ;  /* 0x00000000000679c3 */ /* 0x000e220000002500 */
[----:B------:R-:W-:Y:S01]  /*10fd0*/  ULDC UR5, c[0x0][0xc38] ;  /* 0x00030e0000057ab9 */ /* 0x000fe20000000800 */
[----:B------:R-:W-:-:S04]  /*10fe0*/  ISETP.NE.AND P0, PT, R5, 0x1f, PT ;  /* 0x0000001f0500780c */ /* 0x000fc80003f05270 */
[----:B------:R-:W-:-:S13]  /*10ff0*/  ISETP.GE.OR P1, PT, R5, UR4, !P0 ;  /* 0x0000000405007c0c */ /* 0x000fda000c726670 */
[----:B------:R-:W1:Y:S02]  /*11000*/  @!P1 LDC.64 R2, c[0x0][0xc80] ;  /* 0x00032000ff029b82 */ /* 0x000e640000000a00 */
[----:B-1----:R-:W-:-:S05]  /*11010*/  @!P1 IMAD.WIDE.U32 R2, R5, 0x4, R2 ;  /* 0x0000000405029825 */ /* 0x002fca00078e0002 */
        /* <DEDUP_REMOVED lines=8> */
[----:B--2---:R-:W1:Y:S02]  /*110a0*/  SHFL.UP PT, R6, R4, 0x1, RZ ;  /* 0x0420000004067989 */ /* 0x004e6400000e00ff */
[----:B-1----:R-:W-:-:S05]  /*110b0*/  SEL R7, R6, RZ, P1 ;  /* 0x000000ff06077207 */ /* 0x002fca0000800000 */
[----:B------:R-:W-:-:S05]  /*110c0*/  IMAD.IADD R7, R4, 0x1, R7 ;  /* 0x0000000104077824 */ /* 0x000fca00078e0207 */
[----:B------:R-:W1:Y:S02]  /*110d0*/  SHFL.UP PT, R6, R7, 0x2, RZ ;  /* 0x0440000007067989 */ /* 0x000e6400000e00ff */
        /* <DEDUP_REMOVED lines=11> */
[----:B------:R-:W1:Y:S02]  /*11190*/  SHFL.IDX PT, R6, R7, 0x1f, 0x1f ;  /* 0x03e01f0007067f89 */ /* 0x000e6400000e0000 */
[----:B-1----:R-:W-:-:S04]  /*111a0*/  IMAD R6, R6, UR5, RZ ;  /* 0x0000000506067c24 */ /* 0x002fc8000f8e02ff */
[----:B------:R-:W-:Y:S01]  /*111b0*/  IMAD.MOV.U32 R3, RZ, RZ, R6 ;  /* 0x000000ffff037224 */ /* 0x000fe200078e0006 */
[----:B0-----:R-:W-:-:S13]  /*111c0*/  ISETP.GT.AND P6, PT, R6, UR6, PT ;  /* 0x0000000606007c0c */ /* 0x001fda000bfc4270 */
[----:B------:R-:W-:Y:S05]  /*111d0*/  @P6 BRA `(.L_x_796) ;  /* 0x00000000009c6947 */ /* 0x000fea0003800000 */
[----:B------:R-:W0:Y:S01]  /*111e0*/  LDC R10, c[0x0][0xc3c] ;  /* 0x00030f00ff0a7b82 */ /* 0x000e220000000800 */
[----:B------:R-:W-:Y:S01]  /*111f0*/  IMAD.MOV.U32 R6, RZ, RZ, R3 ;  /* 0x000000ffff067224 */ /* 0x000fe200078e0003 */
[----:B------:R-:W-:Y:S01]  /*11200*/  UMOV UR4, URZ ;  /* 0x0000003f00047c82 */ /* 0x000fe20008000000 */
[----:B------:R-:W-:Y:S01]  /*11210*/  ULDC UR7, c[0x0][0xc3c] ;  /* 0x00030f0000077ab9 */ /* 0x000fe20000000800 */
[----:B------:R-:W-:-:S05]  /*11220*/  ULDC UR5, c[0x0][0xc38] ;  /* 0x00030e0000057ab9 */ /* 0x000fca0000000800 */
.L_x_800:
[----:B------:R-:W-:Y:S01]  /*11230*/  UIADD3 UR4, UR4, 0x1f, URZ ;  /* 0x0000001f04047890 */ /* 0x000fe2000fffe03f */
[----:B------:R-:W-:-:S05]  /*11240*/  IMAD.U32 R19, RZ, RZ, UR7 ;  /* 0x00000007ff137e24 */ /* 0x000fca000f8e00ff */
[----:B0-----:R-:W-:-:S13]  /*11250*/  ISETP.LE.AND P6, PT, R10, UR4, PT ;  /* 0x000000040a007c0c */ /* 0x001fda000bfc3270 */
[----:B------:R-:W-:Y:S05]  /*11260*/  @P6 BRA `(.L_x_797) ;  /* 0x0000000400246947 */ /* 0x000fea0003800000 */
[----:B------:R-:W-:Y:S01]  /*11270*/  VIADD R7, R5, UR4 ;  /* 0x0000000405077c36 */ /* 0x000fe20008000000 */
[----:B------:R-:W-:Y:S01]  /*11280*/  BSSY B0, `(.L_x_798) ;  /* 0x0000007000007945 */ /* 0x000fe20003800000 */
[----:B------:R-:W-:-:S03]  /*11290*/  IMAD.MOV.U32 R4, RZ, RZ, RZ ;  /* 0x000000ffff047224 */ /* 0x000fc600078e00ff */
[----:B------:R-:W-:-:S13]  /*112a0*/  ISETP.GE.OR P6, PT, R7, R10, !P0 ;  /* 0x0000000a0700720c */ /* 0x000fda00047c6670 */
[----:B------:R-:W-:Y:S05]  /*112b0*/  @P6 BRA `(.L_x_799) ;  /* 0x00000000000c6947 */ /* 0x000fea0003800000 */
[----:B------:R-:W0:Y:S02]  /*112c0*/  LDC.64 R2, c[0x0][0xc80] ;  /* 0x00032000ff027b82 */ /* 0x000e240000000a00 */
[----:B0-----:R-:W-:-:S05]  /*112d0*/  IMAD.WIDE R2, R7, 0x4, R2 ;  /* 0x0000000407027825 */ /* 0x001fca00078e0202 */
[----:B------:R0:W5:Y:S02]  /*112e0*/  LDG.E R4, desc[UR40][R2.64] ;  /* 0x0000002802047981 */ /* 0x000164000c1e1900 */
.L_x_799:
[----:B------:R-:W-:Y:S05]  /*112f0*/  BSYNC B0 ;  /* 0x0000000000007941 */ /* 0x000fea0003800000 */
.L_x_798:
        /* <DEDUP_REMOVED lines=21> */
.L_x_796:
        /* <DEDUP_REMOVED lines=15> */
.L_x_801:
[----:B---3--:R-:W-:Y:S01]  /*11540*/  IMAD R16, R16, UR5, R9 ;  /* 0x0000000510107c24 */ /* 0x008fe2000f8e0209 */
[----:B0-----:R-:W-:Y:S01]  /*11550*/  IABS R2, R4 ;  /* 0x0000000400027213 */ /* 0x001fe20000000000 */
[----:B-12---:R-:W-:Y:S02]  /*11560*/  IMAD.MOV R7, RZ, RZ, -R3 ;  /* 0x000000ffff077224 */ /* 0x006fe400078e0a03 */
[----:B------:R-:W-:Y:S01]  /*11570*/  VIADD R19, R19, UR4 ;  /* 0x0000000413137c36 */ /* 0x000fe20008000000 */
[----:B------:R-:W-:Y:S01]  /*11580*/  IADD3 R9, -R16, UR6, RZ ;  /* 0x0000000610097c10 */ /* 0x000fe2000fffe1ff */
[----:B------:R-:W-:Y:S02]  /*11590*/  IMAD.MOV R8, RZ, RZ, -R2 ;  /* 0x000000ffff087224 */ /* 0x000fe400078e0a02 */
[----:B------:R-:W-:Y:S01]  /*115a0*/  IMAD R7, R7, R10, RZ ;  /* 0x0000000a07077224 */ /* 0x000fe200078e02ff */
        /* <DEDUP_REMOVED lines=16> */
[----:B------:R-:W-:-:S05]  /*116b0*/  @!P1 LOP3.LUT R2, RZ, R4, RZ, 0x33, !PT ;  /* 0x00000004ff029212 */ /* 0x000fca00078e33ff */
[--C-:B------:R-:W-:Y:S02]  /*116c0*/  IMAD.MOV R17, RZ, RZ, -R2.reuse ;  /* 0x000000ffff117224 */ /* 0x100fe400078e0a02 */
[----:B------:R-:W-:Y:S02]  /*116d0*/  IMAD.MOV.U32 R18, RZ, RZ, R2 ;  /* 0x000000ffff127224 */ /* 0x000fe400078e0002 */
[----:B------:R-:W-:Y:S01]  /*116e0*/  IMAD R17, R4, R17, R9 ;  /* 0x0000001104117224 */ /* 0x000fe200078e0209 */
[----:B------:R-:W-:Y:S06]  /*116f0*/  BRA `(.L_x_802) ;  /* 0x00000000000c7947 */ /* 0x000fec0003800000 */
.L_x_797:
[----:B------:R-:W-:Y:S02]  /*11700*/  IMAD.MOV.U32 R17, RZ, RZ, RZ ;  /* 0x000000ffff117224 */ /* 0x000fe400078e00ff */
[----:B------:R-:W-:Y:S02]  /*11710*/  IMAD.U32 R16, RZ, RZ, UR6 ;  /* 0x00000006ff107e24 */ /* 0x000fe4000f8e00ff */
[----:B------:R-:W-:-:S07]  /*11720*/  IMAD.MOV.U32 R18, RZ, RZ, RZ ;  /* 0x000000ffff127224 */ /* 0x000fce00078e00ff */
.L_x_802:
[----:B------:R-:W-:-:S13]  /*11730*/  ISETP.NE.AND P0, PT, R5, RZ, PT ;  /* 0x000000ff0500720c */ /* 0x000fda0003f05270 */
[----:B------:R-:W0:Y:S01]  /*11740*/  @!P0 S2R R3, SR_CgaCtaId ;  /* 0x0000000000038919 */ /* 0x000e220000008800 */
[----:B------:R-:W-:-:S04]  /*11750*/  @!P0 MOV R2, 0x400 ;  /* 0x0000040000028802 */ /* 0x000fc80000000f00 */
[----:B0-----:R-:W-:-:S05]  /*11760*/  @!P0 LEA R2, R3, R2, 0x18 ;  /* 0x0000000203028211 */ /* 0x001fca00078ec0ff */
[----:B------:R1:W-:Y:S01]  /*11770*/  @!P0 STS.128 [R2+0x228d0], R16 ;  /* 0x0228d01002008388 */ /* 0x0003e20000000c00 */
[----:B------:R-:W-:Y:S06]  /*11780*/  BAR.ARV 0x5, 0x180 ;  /* 0x0146000000007b1d */ /* 0x000fec0000002000 */
.L_x_795:
[----:B------:R2:W-:Y:S01]  /*11790*/  STL [R1+0x28], RZ ;  /* 0x000028ff01007387 */ /* 0x0005e20000100800 */
[----:B------:R-:W-:Y:S01]  /*117a0*/  ULDC UR4, c[0x0][0xc3c] ;  /* 0x00030f0000047ab9 */ /* 0x000fe20000000800 */
[----:B------:R-:W-:Y:S01]  /*117b0*/  IMAD.MOV.U32 R26, RZ, RZ, 0x1 ;  /* 0x00000001ff1a7424 */ /* 0x000fe200078e00ff */
[----:B0-----:R-:W-:Y:S01]  /*117c0*/  ISETP.GE.AND P0, PT, R19, UR4, PT ;  /* 0x0000000413007c0c */ /* 0x001fe2000bf06270 */
[----:B------:R-:W-:-:S12]  /*117d0*/  IMAD.MOV.U32 R25, RZ, RZ, RZ ;  /* 0x000000ffff197224 */ /* 0x000fd800078e00ff */
[----:B--2---:R-:W-:Y:S05]  /*117e0*/  @P0 BRA `(.L_x_803) ;  /* 0x00000058008c0947 */ /* 0x004fea0003800000 */
[----:B------:R-:W2:Y:S01]  /*117f0*/  LDL R4, [R1] ;  /* 0x0000000001047983 */ /* 0x000ea20000100800 */
[----:B------:R-:W0:Y:S01]  /*11800*/  S2UR UR5, SR_CgaCtaId ;  /* 0x00000000000579c3 */ /* 0x000e220000008800 */
[C---:B-1----:R-:W-:Y:S01]  /*11810*/  IMAD.SHL.U32 R2, R0.reuse, 0x8, RZ ;  /* 0x0000000800027824 */ /* 0x042fe200078e00ff */
[----:B------:R-:W-:Y:S01]  /*11820*/  LOP3.LUT R5, R0, 0x7f, RZ, 0xc0, !PT ;  /* 0x0000007f00057812 */ /* 0x000fe200078ec0ff */
[----:B------:R-:W-:Y:S01]  /*11830*/  UMOV UR4, 0x400 ;  /* 0x0000040000047882 */ /* 0x000fe20000000000 */
[----:B------:R-:W-:Y:S01]  /*11840*/  BSSY B8, `(.L_x_803) ;  /* 0x000059d000087945 */ /* 0x000fe20003800000 */
[----:B------:R-:W-:Y:S01]  /*11850*/  IMAD.MOV.U32 R26, RZ, RZ, 0x1 ;  /* 0x00000001ff1a7424 */ /* 0x000fe200078e00ff */
[C---:B------:R-:W-:Y:S01]  /*11860*/  LOP3.LUT R3, R2.reuse, 0x1f8, RZ, 0xc0, !PT ;  /* 0x000001f802037812 */ /* 0x040fe200078ec0ff */
[----:B------:R-:W-:Y:S01]  /*11870*/  IMAD.SHL.U32 R30, R5, 0x8, RZ ;  /* 0x00000008051e7824 */ /* 0x000fe200078e00ff */
[----:B------:R-:W-:Y:S02]  /*11880*/  LOP3.LUT R2, R2, 0x38, RZ, 0xc0, !PT ;  /* 0x0000003802027812 */ /* 0x000fe400078ec0ff */
[----:B------:R-:W-:-:S02]  /*11890*/  CS2R R24, SRZ ;  /* 0x0000000000187805 */ /* 0x000fc4000001ff00 */
[----:B------:R-:W-:Y:S01]  /*118a0*/  LOP3.LUT R3, R3, 0x38, R0, 0x78, !PT ;  /* 0x0000003803037812 */ /* 0x000fe200078e7800 */
[----:B------:R-:W-:Y:S01]  /*118b0*/  IMAD.SHL.U32 R0, R0, 0x10, RZ ;  /* 0x0000001000007824 */ /* 0x000fe200078e00ff */
[----:B------:R-:W-:Y:S01]  /*118c0*/  ULDC.64 UR38, c[0x0][0x198] ;  /* 0x0000660000267ab9 */ /* 0x000fe20000000a00 */
[----:B------:R-:W-:Y:S01]  /*118d0*/  IMAD.MOV.U32 R27, RZ, RZ, 0x1 ;  /* 0x00000001ff1b7424 */ /* 0x000fe200078e00ff */
[----:B------:R-:W-:Y:S01]  /*118e0*/  LOP3.LUT R30, R3, 0x200, R30, 0xf8, !PT ;  /* 0x00000200031e7812 */ /* 0x000fe200078ef81e */
[----:B------:R-:W-:Y:S01]  /*118f0*/  ULDC UR36, c[0x0][0xc] ;  /* 0x0000030000247ab9 */ /* 0x000fe20000000800 */
[----:B------:R-:W-:-:S04]  /*11900*/  SHF.R.U32.HI R3, RZ, 0x3, R5 ;  /* 0x00000003ff037819 */ /* 0x000fc80000011605 */
[----:B------:R-:W-:Y:S02]  /*11910*/  LOP3.LUT R3, R3, 0x70, R0, 0xf8, !PT ;  /* 0x0000007003037812 */ /* 0x000fe400078ef800 */
[C---:B------:R-:W-:Y:S01]  /*11920*/  LOP3.LUT R0, R2.reuse, 0x40, RZ, 0xfc, !PT ;  /* 0x0000004002007812 */ /* 0x040fe200078efcff */
[----:B0-----:R-:W-:Y:S01]  /*11930*/  ULEA UR4, UR5, UR4, 0x18 ;  /* 0x0000000405047291 */ /* 0x001fe2000f8ec03f */
[C---:B------:R-:W-:Y:S02]  /*11940*/  LOP3.LUT R3, R2.reuse, 0x80, RZ, 0xfc, !PT ;  /* 0x0000008002037812 */ /* 0x040fe400078efcff */
[----:B------:R-:W-:-:S03]  /*11950*/  LOP3.LUT R2, R2, 0xc0, RZ, 0xfc, !PT ;  /* 0x000000c002027812 */ /* 0x000fc600078efcff */
[----:B------:R-:W-:-:S04]  /*11960*/  IMAD.U32 R22, RZ, RZ, UR4 ;  /* 0x00000004ff167e24 */ /* 0x000fc8000f8e00ff */
[----:B------:R-:W-:Y:S01]  /*11970*/  IMAD R0, R30, 0x2, R22 ;  /* 0x000000021e007824 */ /* 0x000fe200078e0216 */
[----:B--2---:R-:W-:-:S05]  /*11980*/  LOP3.LUT R4, R4, 0x2, RZ, 0xfc, !PT ;  /* 0x0000000204047812 */ /* 0x004fca00078efcff */
[----:B------:R0:W-:Y:S04]  /*11990*/  STL [R1+0x40], R4 ;  /* 0x0000400401007387 */ /* 0x0001e80000100800 */
[----:B------:R0:W-:Y:S04]  /*119a0*/  STL [R1+0x28], RZ ;  /* 0x000028ff01007387 */ /* 0x0001e80000100800 */
[----:B------:R0:W-:Y:S02]  /*119b0*/  STL [R1+0x8], R0 ;  /* 0x0000080001007387 */ /* 0x0001e40000100800 */
.L_x_902:
[----:B-1----:R-:W1:Y:S02]  /*119c0*/  LDC.64 R2, c[0x0][0xc88] ;  /* 0x00032200ff027b82 */ /* 0x002e640000000a00 */
[----:B-1----:R-:W-:-:S05]  /*119d0*/  IMAD.WIDE R2, R19, 0x4, R2 ;  /* 0x0000000413027825 */ /* 0x002fca00078e0202 */
[----:B------:R-:W0:Y:S01]  /*119e0*/  LDG.E R35, desc[UR40][R2.64] ;  /* 0x0000002802237981 */ /* 0x000e22000c1e1900 */
[----:B------:R-:W-:Y:S05]  /*119f0*/  YIELD ;  /* 0x0000000000007946 */ /* 0x000fea0003800000 */
[----:B------:R-:W-:Y:S01]  /*11a00*/  ULDC.64 UR4, c[0x0][0xa28] ;  /* 0x00028a0000047ab9 */ /* 0x000fe20000000a00 */
[----:B------:R-:W-:Y:S01]  /*11a10*/  IMAD.MOV.U32 R31, RZ, RZ, RZ ;  /* 0x000000ffff1f7224 */ /* 0x000fe200078e00ff */
[----:B------:R-:W-:Y:S01]  /*11a20*/  ISETP.NE.U32.AND P0, PT, RZ, UR4, PT ;  /* 0x00000004ff007c0c */ /* 0x000fe2000bf05070 */
[----:B------:R-:W-:Y:S01]  /*11a30*/  IMAD.MOV.U32 R6, RZ, RZ, RZ ;  /* 0x000000ffff067224 */ /* 0x000fe200078e00ff */
[----:B------:R-:W-:Y:S01]  /*11a40*/  ULDC.64 UR8, c[0x0][0xa18] ;  /* 0x0002860000087ab9 */ /* 0x000fe20000000a00 */
[----:B------:R-:W-:Y:S01]  /*11a50*/  ULDC.64 UR6, c[0x0][0xa10] ;  /* 0x0002840000067ab9 */ /* 0x000fe20000000a00 */
[----:B------:R-:W-:-:S02]  /*11a60*/  ISETP.NE.AND.EX P0, PT, RZ, UR5, PT, P0 ;  /* 0x00000005ff007c0c */ /* 0x000fc4000bf05300 */
[----:B0-----:R-:W-:-:S11]  /*11a70*/  SHF.R.S32.HI R0, RZ, 0x1f, R35 ;  /* 0x0000001fff007819 */ /* 0x001fd60000011423 */
[C---:B------:R-:W-:Y:S02]  /*11a80*/  @P0 LEA R2, P1, R35.reuse, UR4, 0x2 ;  /* 0x0000000423020c11 */ /* 0x040fe4000f8210ff */
[C---:B------:R-:W-:Y:S01]  /*11a90*/  SHF.L.U32 R28, R35.reuse, 0x2, RZ ;  /* 0x00000002231c7819 */ /* 0x040fe200000006ff */
[----:B------:R0:W-:Y:S01]  /*11aa0*/  STL [R1+0x10], R0 ;  /* 0x0000100001007387 */ /* 0x0001e20000100800 */
[----:B------:R-:W-:Y:S01]  /*11ab0*/  @P0 LEA.HI.X R3, R35, UR5, R0, 0x2, P1 ;  /* 0x0000000523030c11 */ /* 0x000fe200088f1400 */
[----:B------:R-:W-:-:S04]  /*11ac0*/  ULDC.64 UR4, c[0x0][0xa00] ;  /* 0x0002800000047ab9 */ /* 0x000fc80000000a00 */
[----:B------:R1:W5:Y:S01]  /*11ad0*/  @P0 LDG.E R31, desc[UR40][R2.64] ;  /* 0x00000028021f0981 */ /* 0x000362000c1e1900 */
[----:B------:R-:W-:Y:S02]  /*11ae0*/  ISETP.NE.U32.AND P0, PT, RZ, UR4, PT ;  /* 0x00000004ff007c0c */ /* 0x000fe4000bf05070 */
[----:B------:R-:W-:Y:S01]  /*11af0*/  SHF.L.U64.HI R32, R35, 0x2, R0 ;  /* 0x0000000223207819 */ /* 0x000fe20000010200 */
[----:B0-----:R-:W-:Y:S01]  /*11b00*/  IMAD.MOV.U32 R0, RZ, RZ, RZ ;  /* 0x000000ffff007224 */ /* 0x001fe200078e00ff */
[----:B------:R-:W-:Y:S02]  /*11b10*/  ISETP.NE.AND.EX P0, PT, RZ, UR5, PT, P0 ;  /* 0x00000005ff007c0c */ /* 0x000fe4000bf05300 */
[----:B------:R-:W-:Y:S02]  /*11b20*/  ISETP.NE.U32.AND P2, PT, RZ, UR8, PT ;  /* 0x00000008ff007c0c */ /* 0x000fe4000bf45070 */
[----:B------:R-:W-:Y:S02]  /*11b30*/  ISETP.NE.U32.AND P1, PT, RZ, UR6, PT ;  /* 0x00000006ff007c0c */ /* 0x000fe4000bf25070 */
[----:B-1----:R-:W-:-:S02]  /*11b40*/  IADD3 R2, P3, R28, UR4, RZ ;  /* 0x000000041c027c10 */ /* 0x002fc4000ff7e0ff */
[----:B------:R-:W-:Y:S02]  /*11b50*/  ISETP.NE.AND.EX P2, PT, RZ, UR9, PT, P2 ;  /* 0x00000009ff007c0c */ /* 0x000fe4000bf45320 */
[----:B------:R-:W-:Y:S02]  /*11b60*/  IADD3.X R3, R32, UR5, RZ, P3, !PT ;  /* 0x0000000520037c10 */ /* 0x000fe40009ffe4ff */
[----:B------:R-:W-:Y:S02]  /*11b70*/  ISETP.NE.AND.EX P1, PT, RZ, UR7, PT, P1 ;  /* 0x00000007ff007c0c */ /* 0x000fe4000bf25310 */
[----:B--23--:R-:W-:Y:S01]  /*11b80*/  IADD3 R4, P4, R28, UR6, RZ ;  /* 0x000000061c047c10 */ /* 0x00cfe2000ff9e0ff */
[----:B------:R-:W2:Y:S01]  /*11b90*/  @P0 LDG.E R6, desc[UR40][R2.64] ;  /* 0x0000002802060981 */ /* 0x000ea2000c1e1900 */
[----:B------:R-:W-:Y:S02]  /*11ba0*/  ULDC UR4, c[0x0][0x288] ;  /* 0x0000a20000047ab9 */ /* 0x000fe40000000800 */
[----:B------:R-:W-:Y:S01]  /*11bb0*/  IMAD.U32 R8, RZ, RZ, UR4 ;  /* 0x00000004ff087e24 */ /* 0x000fe2000f8e00ff */
[----:B------:R-:W-:Y:S01]  /*11bc0*/  IADD3.X R5, R32, UR7, RZ, P4, !PT ;  /* 0x0000000720057c10 */ /* 0x000fe2000a7fe4ff */
[----:B------:R-:W-:-:S05]  /*11bd0*/  ULDC.64 UR4, c[0x0][0x418] ;  /* 0x0001060000047ab9 */ /* 0x000fca0000000a00 */
[----:B------:R-:W5:Y:S04]  /*11be0*/  @P1 LDG.E R0, desc[UR40][R4.64] ;  /* 0x0000002804001981 */ /* 0x000f68000c1e1900 */
[----:B--2---:R0:W-:Y:S02]  /*11bf0*/  STL [R1+0xc], R6 ;  /* 0x00000c0601007387 */ /* 0x0041e40000100800 */
[----:B0-----:R-:W-:-:S04]  /*11c00*/  @P2 IADD3 R6, P3, R28, UR8, RZ ;  /* 0x000000081c062c10 */ /* 0x001fc8000ff7e0ff */
[----:B------:R-:W-:-:S05]  /*11c10*/  @P2 IADD3.X R7, R32, UR9, RZ, P3, !PT ;  /* 0x0000000920072c10 */ /* 0x000fca0009ffe4ff */
[----:B------:R0:W2:Y:S01]  /*11c20*/  @P2 LDG.E R8, desc[UR40][R6.64] ;  /* 0x0000002806082981 */ /* 0x0000a2000c1e1900 */
[----:B------:R-:W-:-:S03]  /*11c30*/  UISETP.NE.U32.AND UP0, UPT, UR4, URZ, UPT ;  /* 0x0000003f0400728c */ /* 0x000fc6000bf05070 */
[----:B------:R-:W-:Y:S01]  /*11c40*/  ULDC UR4, c[0x0][0x424] ;  /* 0x0001090000047ab9 */ /* 0x000fe20000000800 */
[----:B------:R-:W-:-:S03]  /*11c50*/  UISETP.NE.AND.EX UP0, UPT, UR5, URZ, UPT, UP0 ;  /* 0x0000003f0500728c */ /* 0x000fc6000bf05300 */
[----:B------:R-:W-:Y:S01]  /*11c60*/  ULDC UR5, c[0x0][0x2f0] ;  /* 0x0000bc0000057ab9 */ /* 0x000fe20000000800 */
[----:B------:R-:W-:-:S04]  /*11c70*/  USEL UR4, UR4, 0x1, UP0 ;  /* 0x0000000104047887 */ /* 0x000fc80008000000 */
[----:B------:R-:W-:-:S03]  /*11c80*/  UIMAD UR4, UR4, UR5, URZ ;  /* 0x00000005040472a4 */ /* 0x000fc6000f8e023f */
[----:B------:R-:W-:Y:S02]  /*11c90*/  ULDC UR5, c[0x0][0x348] ;  /* 0x0000d20000057ab9 */ /* 0x000fe40000000800 */
[----:B0-----:R-:W-:Y:S02]  /*11ca0*/  IMAD.U32 R6, RZ, RZ, UR5 ;  /* 0x00000005ff067e24 */ /* 0x001fe4000f8e00ff */
[----:B------:R-:W-:Y:S01]  /*11cb0*/  IMAD.U32 R7, RZ, RZ, UR4 ;  /* 0x00000004ff077e24 */ /* 0x000fe2000f8e00ff */
[----:B--2---:R0:W-:Y:S01]  /*11cc0*/  STL [R1+0x20], R8 ;  /* 0x0000200801007387 */ /* 0x0041e20000100800 */
[----:B----4-:R-:W-:Y:S05]  /*11cd0*/  @P2 BRA `(.L_x_804) ;  /* 0x0000000000142947 */ /* 0x010fea0003800000 */
[----:B------:R-:W-:Y:S05]  /*11ce0*/  @!P0 BRA `(.L_x_804) ;  /* 0x0000000000108947 */ /* 0x000fea0003800000 */
[----:B0-----:R-:W2:Y:S04]  /*11cf0*/  LDG.E R8, desc[UR40][R2.64] ;  /* 0x0000002802087981 */ /* 0x001ea8000c1e1900 */
[----:B------:R-:W2:Y:S02]  /*11d00*/  LDG.E R9, desc[UR40][R2.64+0x4] ;  /* 0x0000042802097981 */ /* 0x000ea4000c1e1900 */
[----:B--2---:R-:W-:-:S05]  /*11d10*/  IMAD.IADD R2, R9, 0x1, -R8 ;  /* 0x0000000109027824 */ /* 0x004fca00078e0a08 */
[----:B------:R1:W-:Y:S02]  /*11d20*/  STL [R1+0x20], R2 ;  /* 0x0000200201007387 */ /* 0x0003e40000100800 */
.L_x_804:
[----:B------:R-:W-:Y:S01]  /*11d30*/  ULDC.64 UR4, c[0x0][0xa20] ;  /* 0x0002880000047ab9 */ /* 0x000fe20000000a00 */
[----:B------:R-:W-:Y:S01]  /*11d40*/  IMAD.MOV.U32 R29, RZ, RZ, R35 ;  /* 0x000000ffff1d7224 */ /* 0x000fe200078e0023 */
[----:B------:R-:W-:-:S04]  /*11d50*/  ISETP.NE.U32.AND P0, PT, RZ, UR4, PT ;  /* 0x00000004ff007c0c */ /* 0x000fc8000bf05070 */
[----:B------:R-:W-:-:S13]  /*11d60*/  ISETP.NE.AND.EX P0, PT, RZ, UR5, PT, P0 ;  /* 0x00000005ff007c0c */ /* 0x000fda000bf05300 */
[----:B------:R-:W-:Y:S05]  /*11d70*/  @!P0 BRA `(.L_x_805) ;  /* 0x0000000000108947 */ /* 0x000fea0003800000 */
[----:B-1----:R-:W-:-:S04]  /*11d80*/  IADD3 R2, P0, R28, UR4, RZ ;  /* 0x000000041c027c10 */ /* 0x002fc8000ff1e0ff */
[----:B------:R-:W-:-:S05]  /*11d90*/  IADD3.X R3, R32, UR5, RZ, P0, !PT ;  /* 0x0000000520037c10 */ /* 0x000fca00087fe4ff */
[----:B------:R2:W5:Y:S01]  /*11da0*/  LDG.E R7, desc[UR40][R2.64] ;  /* 0x0000002802077981 */ /* 0x000562000c1e1900 */
[----:B------:R-:W-:Y:S05]  /*11db0*/  BRA `(.L_x_806) ;  /* 0x0000000000247947 */ /* 0x000fea0003800000 */
.L_x_805:
[----:B------:R-:W-:Y:S02]  /*11dc0*/  ULDC.64 UR4, c[0x0][0xa08] ;  /* 0x0002820000047ab9 */ /* 0x000fe40000000a00 */
[----:B------:R-:W-:-:S04]  /*11dd0*/  ISETP.NE.U32.AND P0, PT, RZ, UR4, PT ;  /* 0x00000004ff007c0c */ /* 0x000fc8000bf05070 */
[----:B------:R-:W-:-:S13]  /*11de0*/  ISETP.NE.AND.EX P0, PT, RZ, UR5, PT, P0 ;  /* 0x00000005ff007c0c */ /* 0x000fda000bf05300 */
[----:B------:R-:W-:Y:S05]  /*11df0*/  @!P0 BRA `(.L_x_806) ;  /* 0x0000000000148947 */ /* 0x000fea0003800000 */
[----:B-1----:R-:W1:Y:S02]  /*11e00*/  LDC.64 R2, c[0x0][0xa08] ;  /* 0x00028200ff027b82 */ /* 0x002e640000000a00 */
[----:B-1----:R-:W-:-:S05]  /*11e10*/  IMAD.WIDE R2, R29, 0x4, R2 ;  /* 0x000000041d027825 */ /* 0x002fca00078e0202 */
[----:B------:R-:W2:Y:S04]  /*11e20*/  LDG.E R7, desc[UR40][R2.64] ;  /* 0x0000002802077981 */ /* 0x000ea8000c1e1900 */
[----:B------:R-:W2:Y:S02]  /*11e30*/  LDG.E R2, desc[UR40][R2.64+0x4] ;  /* 0x0000042802027981 */ /* 0x000ea4000c1e1900 */
[----:B--2---:R-:W-:-:S07]  /*11e40*/  IMAD.IADD R7, R2, 0x1, -R7 ;  /* 0x0000000102077824 */ /* 0x004fce00078e0a07 */
.L_x_806:
[----:B-12---:R-:W2:Y:S04]  /*11e50*/  @P1 LDG.E R2, desc[UR40][R4.64] ;  /* 0x0000002804021981 */ /* 0x006ea8000c1e1900 */
[----:B------:R-:W2:Y:S01]  /*11e60*/  @P1 LDG.E R3, desc[UR40][R4.64+0x4] ;  /* 0x0000042804031981 */ /* 0x000ea2000c1e1900 */
[----:B-----5:R-:W-:Y:S01]  /*11e70*/  IMAD.IADD R7, R7, 0x1, -R31 ;  /* 0x0000000107077824 */ /* 0x020fe200078e0a1f */
[----:B------:R-:W-:Y:S01]  /*11e80*/  BSSY B0, `(.L_x_807) ;  /* 0x0000138000007945 */ /* 0x000fe20003800000 */
[----:B--2---:R-:W-:-:S04]  /*11e90*/  @P1 IMAD.IADD R6, R3, 0x1, -R2 ;  /* 0x0000000103061824 */ /* 0x004fc800078e0a02 */
[----:B0-----:R-:W-:-:S04]  /*11ea0*/  IMAD.IADD R8, R7, 0x1, R6 ;  /* 0x0000000107087824 */ /* 0x001fc800078e0206 */
[----:B------:R-:W-:Y:S01]  /*11eb0*/  VIADD R2, R8, 0x5f ;  /* 0x0000005f08027836 */ /* 0x000fe20000000000 */
[----:B------:R-:W-:Y:S03]  /*11ec0*/  STL [R1+0x4], R8 ;  /* 0x0000040801007387 */ /* 0x000fe60000100800 */
[----:B------:R-:W-:-:S05]  /*11ed0*/  IMAD.HI R2, R2, 0x2aaaaaab, RZ ;  /* 0x2aaaaaab02027827 */ /* 0x000fca00078e02ff */
[----:B------:R-:W-:-:S04]  /*11ee0*/  SHF.R.U32.HI R3, RZ, 0x1f, R2 ;  /* 0x0000001fff037819 */ /* 0x000fc80000011602 */
[----:B------:R-:W-:-:S05]  /*11ef0*/  LEA.HI.SX32 R4, R2, R3, 0x1c ;  /* 0x0000000302047211 */ /* 0x000fca00078fe2ff */
[--C-:B------:R-:W-:Y:S01]  /*11f00*/  IMAD R2, R4, 0x60, -R7.reuse ;  /* 0x0000006004027824 */ /* 0x100fe200078e0a07 */
[----:B------:R0:W-:Y:S01]  /*11f10*/  STL [R1+0x2c], R4 ;  /* 0x00002c0401007387 */ /* 0x0001e20000100800 */
[----:B------:R-:W-:-:S03]  /*11f20*/  IMAD.MOV R7, RZ, RZ, -R7 ;  /* 0x000000ffff077224 */ /* 0x000fc600078e0a07 */
[----:B------:R-:W-:Y:S02]  /*11f30*/  VIMNMX R2, R2, R6, PT ;  /* 0x0000000602027248 */ /* 0x000fe40003fe0100 */
[----:B------:R-:W-:-:S04]  /*11f40*/  VIMNMX R7, RZ, R7, !PT ;  /* 0x00000007ff077248 */ /* 0x000fc80007fe0100 */
[----:B------:R-:W-:-:S13]  /*11f50*/  ISETP.GT.AND P0, PT, R2, R7, PT ;  /* 0x000000070200720c */ /* 0x000fda0003f04270 */
[----:B0-----:R-:W-:Y:S02]  /*11f60*/  @P0 VIADD R4, R2, 0x5f ;  /* 0x0000005f02040836 */ /* 0x001fe40000000000 */
[----:B------:R-:W-:-:S04]  /*11f70*/  IMAD.WIDE.U32 R2, R7, -0x55555555, RZ ;  /* 0xaaaaaaab07027825 */ /* 0x000fc800078e00ff */
[----:B------:R-:W-:Y:S01]  /*11f80*/  @P0 IMAD.HI R4, R4, 0x2aaaaaab, RZ ;  /* 0x2aaaaaab04040827 */ /* 0x000fe200078e02ff */
[----:B------:R-:W-:-:S04]  /*11f90*/  SHF.R.U32.HI R5, RZ, 0x6, R3 ;  /* 0x00000006ff057819 */ /* 0x000fc80000011603 */
[----:B------:R-:W-:Y:S01]  /*11fa0*/  @P0 SHF.R.U32.HI R3, RZ, 0x1f, R4 ;  /* 0x0000001fff030819 */ /* 0x000fe20000011604 */
[----:B------:R-:W-:-:S03]  /*11fb0*/  IMAD.MOV.U32 R2, RZ, RZ, R5 ;  /* 0x000000ffff027224 */ /* 0x000fc600078e0005 */
[----:B------:R-:W-:Y:S02]  /*11fc0*/  @P0 LEA.HI.SX32 R2, R4, R3, 0x1c ;  /* 0x0000000304020211 */ /* 0x000fe400078fe2ff */
[----:B------:R-:W-:Y:S02]  /*11fd0*/  PLOP3.LUT P0, PT, PT, PT, PT, 0x80, 0x0 ;  /* 0x000000000000781c */ /* 0x000fe40003f0f070 */
[----:B------:R-:W-:-:S13]  /*11fe0*/  ISETP.GT.AND P2, PT, R2, R5, PT ;  /* 0x000000050200720c */ /* 0x000fda0003f44270 */
[----:B------:R-:W-:Y:S05]  /*11ff0*/  @!P2 BRA `(.L_x_808) ;  /* 0x000000100080a947 */ /* 0x000fea0003800000 */
[----:B------:R-:W-:Y:S01]  /*12000*/  UMOV UR4, 0xffffffff ;  /* 0xffffffff00047882 */ /* 0x000fe20000000000 */
[----:B------:R-:W-:Y:S02]  /*12010*/  SEL R4, R29, RZ, !P1 ;  /* 0x000000ff1d047207 */ /* 0x000fe40004800000 */
[----:B------:R-:W-:Y:S05]  /*12020*/  BRA.DIV UR4, `(.L_x_809) ;  /* 0x0000006a04107947 */ /* 0x000fea000b800000 */
[----:B------:R-:W0:Y:S02]  /*12030*/  S2R R3, SR_TID.X ;  /* 0x0000000000037919 */ /* 0x000e240000002100 */
[----:B0-----:R-:W-:-:S04]  /*12040*/  SHF.R.U32.HI R3, RZ, 0x5, R3 ;  /* 0x00000005ff037819 */ /* 0x001fc80000011603 */
[----:B------:R-:W-:-:S05]  /*12050*/  LOP3.LUT R3, R3, 0x3, RZ, 0xc0, !PT ;  /* 0x0000000303037812 */ /* 0x000fca00078ec0ff */
[----:B------:R0:W1:Y:S02]  /*12060*/  SHFL.IDX PT, R14, R3, RZ, 0x1f ;  /* 0x00001fff030e7589 */ /* 0x00006400000e0000 */
.L_x_976:
[----:B-1----:R-:W-:Y:S02]  /*12070*/  ISETP.NE.AND P0, PT, R14, RZ, PT ;  /* 0x000000ff0e00720c */ /* 0x002fe40003f05270 */
[----:B------:R-:W-:-:S11]  /*12080*/  PLOP3.LUT P6, PT, PT, PT, PT, 0x8, 0x0 ;  /* 0x000000000000781c */ /* 0x000fd60003fce170 */
[----:B------:R-:W-:Y:S05]  /*12090*/  @P0 BRA `(.L_x_810) ;  /* 0x00000000000c0947 */ /* 0x000fea0003800000 */
[----:B------:R-:W-:-:S03]  /*120a0*/  UMOV UR4, 0xffffffff ;  /* 0xffffffff00047882 */ /* 0x000fc60000000000 */
[----:B------:R-:W-:Y:S05]  /*120b0*/  BRA.DIV UR4, `(.L_x_811) ;  /* 0x0000006a04207947 */ /* 0x000fea000b800000 */
[----:B------:R-:W-:-:S13]  /*120c0*/  ELECT P6, URZ, PT ;  /* 0x00000000003f782f */ /* 0x000fda00038c0000 */
.L_x_810:
[----:B0-----:R-:W2:Y:S01]  /*120d0*/  LDL R3, [R1+0x28] ;  /* 0x0000280001037983 */ /* 0x001ea20000100800 */
[----:B------:R-:W-:Y:S01]  /*120e0*/  BSSY B1, `(.L_x_812) ;  /* 0x0000008000017945 */ /* 0x000fe20003800000 */
[----:B--2---:R-:W-:-:S05]  /*120f0*/  VIADD R3, R3, 0x1 ;  /* 0x0000000103037836 */ /* 0x004fca0000000000 */
[----:B------:R-:W-:-:S04]  /*12100*/  LEA.HI R6, R3, R3, RZ, 0x1 ;  /* 0x0000000303067211 */ /* 0x000fc800078f08ff */
[----:B------:R-:W-:-:S05]  /*12110*/  LOP3.LUT R6, R6, 0xfffffffe, RZ, 0xc0, !PT ;  /* 0xfffffffe06067812 */ /* 0x000fca00078ec0ff */
[----:B------:R-:W-:-:S05]  /*12120*/  IMAD.IADD R3, R3, 0x1, -R6 ;  /* 0x0000000103037824 */ /* 0x000fca00078e0a06 */
[----:B------:R-:W-:-:S04]  /*12130*/  SHF.L.U32 R3, R3, 0x1f, RZ ;  /* 0x0000001f03037819 */ /* 0x000fc800000006ff */
[----:B------:R-:W0:Y:S02]  /*12140*/  SYNCS.PHASECHK.TRANS64.TRYWAIT P0, [R22+URZ+0x22820], R3 ;  /* 0x02282003160075a7 */ /* 0x000e24000800017f */
[----:B0-----:R-:W-:Y:S05]  /*12150*/  @!P0 BRA `(.L_x_813) ;  /* 0x0000006800188947 */ /* 0x001fea0003800000 */
.L_x_979:
[----:B------:R-:W-:Y:S05]  /*12160*/  BSYNC B1 ;  /* 0x0000000000017941 */ /* 0x000fea0003800000 */
.L_x_812:
[----:B------:R-:W-:Y:S04]  /*12170*/  BSSY B1, `(.L_x_814) ;  /* 0x000007b000017945 */ /* 0x000fe80003800000 */
[----:B------:R-:W-:Y:S05]  /*12180*/  @!P6 BRA `(.L_x_815) ;  /* 0x0000000400e4e947 */ /* 0x000fea0003800000 */
[----:B0-----:R-:W-:Y:S01]  /*12190*/  IMAD R3, R24, 0x8, R22 ;  /* 0x0000000818037824 */ /* 0x001fe200078e0216 */
[----:B------:R-:W-:Y:S01]  /*121a0*/  SHF.L.U32 R6, R27, 0x1f, RZ ;  /* 0x0000001f1b067819 */ /* 0x000fe200000006ff */
[----:B------:R-:W0:Y:S01]  /*121b0*/  S2R R7, SR_TID.X ;  /* 0x0000000000077919 */ /* 0x000e220000002100 */
[----:B------:R-:W-:Y:S02]  /*121c0*/  BSSY B2, `(.L_x_816) ;  /* 0x0000005000027945 */ /* 0x000fe40003800000 */
[----:B------:R-:W1:Y:S01]  /*121d0*/  SYNCS.PHASECHK.TRANS64.TRYWAIT P0, [R3+URZ+0x228a0], R6 ;  /* 0x0228a006030075a7 */ /* 0x000e62000800017f */
[----:B0-----:R-:W-:-:S04]  /*121e0*/  LOP3.LUT R7, R7, 0x7f, RZ, 0xc0, !PT ;  /* 0x0000007f07077812 */ /* 0x001fc800078ec0ff */
[----:B------:R-:W-:Y:S01]  /*121f0*/  ISETP.NE.AND P1, PT, R7, RZ, PT ;  /* 0x000000ff0700720c */ /* 0x000fe20003f25270 */
[----:B-1----:R-:W-:-:S12]  /*12200*/  @!P0 BRA `(.L_x_817) ;  /* 0x0000006800008947 */ /* 0x002fd80003800000 */
.L_x_980:
[----:B------:R-:W-:Y:S05]  /*12210*/  BSYNC B2 ;  /* 0x0000000000027941 */ /* 0x000fea0003800000 */
.L_x_816:
[----:B------:R-:W-:Y:S04]  /*12220*/  BSSY B2, `(.L_x_818) ;  /* 0x0000009000027945 */ /* 0x000fe80003800000 */
[----:B------:R-:W-:Y:S05]  /*12230*/  @P1 BRA `(.L_x_819) ;  /* 0x00000000001c1947 */ /* 0x000fea0003800000 */
[----:B------:R-:W1:Y:S01]  /*12240*/  S2R R8, SR_TID.X ;  /* 0x0000000000087919 */ /* 0x000e620000002100 */
[----:B------:R-:W-:-:S04]  /*12250*/  IMAD.MOV.U32 R7, RZ, RZ, 0x3000 ;  /* 0x00003000ff077424 */ /* 0x000fc800078e00ff */
[----:B------:R2:W-:Y:S01]  /*12260*/  SYNCS.ARRIVE.TRANS64 RZ, [R3+URZ+0x22890], R7 ;  /* 0x0228900703ff79a7 */ /* 0x0005e2000800003f */
[----:B-1----:R-:W-:-:S04]  /*12270*/  LOP3.LUT R8, R8, 0x1f, RZ, 0xc0, !PT ;  /* 0x0000001f08087812 */ /* 0x002fc800078ec0ff */
[----:B------:R-:W-:-:S13]  /*12280*/  ISETP.NE.AND P0, PT, R8, RZ, PT ;  /* 0x000000ff0800720c */ /* 0x000fda0003f05270 */
[----:B--2---:R-:W-:Y:S05]  /*12290*/  @!P0 BRA `(.L_x_819) ;  /* 0x0000000000048947 */ /* 0x004fea0003800000 */
[----:B------:R-:W-:Y:S01]  /*122a0*/  BPT.TRAP 0x1 ;  /* 0x000000040000795c */ /* 0x000fe20000300000 */
.L_x_819:
[----:B------:R-:W-:Y:S05]  /*122b0*/  BSYNC B2 ;  /* 0x0000000000027941 */ /* 0x000fea0003800000 */
.L_x_818:
[----:B------:R-:W-:Y:S01]  /*122c0*/  IMAD.MOV.U32 R12, RZ, RZ, RZ ;  /* 0x000000ffff0c7224 */ /* 0x000fe200078e00ff */
[----:B------:R-:W-:Y:S01]  /*122d0*/  UIADD3 UR4, UP0, UR38, 0x570, URZ ;  /* 0x0000057026047890 */ /* 0x000fe2000ff1e03f */
[----:B------:R-:W-:Y:S01]  /*122e0*/  IMAD R7, R2, 0x60, R0 ;  /* 0x0000006002077824 */ /* 0x000fe200078e0200 */
[----:B------:R-:W-:Y:S01]  /*122f0*/  PLOP3.LUT P0, PT, PT, PT, PT, 0x80, 0x0 ;  /* 0x000000000000781c */ /* 0x000fe20003f0f070 */
[----:B------:R-:W-:Y:S01]  /*12300*/  IMAD R8, R24, 0x3000, R22 ;  /* 0x0000300018087824 */ /* 0x000fe200078e0216 */
[----:B------:R-:W-:Y:S01]  /*12310*/  R2UR UR10, R12 ;  /* 0x000000000c0a72ca */ /* 0x000fe200000e0000 */
[----:B------:R-:W-:Y:S01]  /*12320*/  VIADD R7, R7, 0xffffffa0 ;  /* 0xffffffa007077836 */ /* 0x000fe20000000000 */
[----:B------:R-:W-:Y:S01]  /*12330*/  UIADD3.X UR5, URZ, UR39, URZ, UP0, !UPT ;  /* 0x000000273f057290 */ /* 0x000fe200087fe43f */
[----:B------:R-:W-:Y:S01]  /*12340*/  VIADD R8, R8, 0x1c400 ;  /* 0x0001c40008087836 */ /* 0x000fe20000000000 */
[----:B------:R-:W-:Y:S01]  /*12350*/  UMOV UR6, 0x0 ;  /* 0x0000000000067882 */ /* 0x000fe20000000000 */
[----:B------:R-:W-:Y:S01]  /*12360*/  VIADD R9, R3, 0x22890 ;  /* 0x0002289003097836 */ /* 0x000fe20000000000 */
[----:B------:R-:W-:-:S09]  /*12370*/  UMOV UR7, 0x12f00000 ;  /* 0x12f0000000077882 */ /* 0x000fd20000000000 */
.L_x_820:
[----:B------:R-:W-:-:S13]  /*12380*/  @P0 ELECT P2, URZ, PT ;  /* 0x00000000003f082f */ /* 0x000fda0003840000 */
[----:B------:R-:W-:Y:S02]  /*12390*/  @P2 R2UR UR13, R4 ;  /* 0x00000000040d22ca */ /* 0x000fe400000e0000 */
[----:B------:R-:W-:Y:S02]  /*123a0*/  @P2 R2UR UR12, R18 ;  /* 0x00000000120c22ca */ /* 0x000fe400000e0000 */
[----:B------:R-:W-:Y:S02]  /*123b0*/  @P2 R2UR UR11, R7 ;  /* 0x00000000070b22ca */ /* 0x000fe400000e0000 */
[----:B------:R-:W-:Y:S02]  /*123c0*/  @P2 R2UR UR9, R9 ;  /* 0x00000000090922ca */ /* 0x000fe400000e0000 */
[----:B------:R-:W-:Y:S02]  /*123d0*/  @P2 R2UR UR8, R8 ;  /* 0x00000000080822ca */ /* 0x000fe400000e0000 */
[----:B------:R-:W-:-:S02]  /*123e0*/  @P2 PLOP3.LUT P0, PT, P2, PT, PT, 0x8, 0x0 ;  /* 0x000000000000281c */ /* 0x000fc4000170e170 */
[----:B------:R-:W-:-:S09]  /*123f0*/  PLOP3.LUT P2, PT, PT, PT, PT, 0x8, 0x0 ;  /* 0x000000000000781c */ /* 0x000fd20003f4e170 */
[----:B------:R1:W-:Y:S02]  /*12400*/  UTMALDG.4D [UR8], [UR4], desc[UR6] ;  /* 0x00000608040075b4 */ /* 0x0003e40008019000 */
[----:B-1----:R-:W-:Y:S05]  /*12410*/  @P0 BRA.U.ANY `(.L_x_820) ;  /* 0xfffffffd00d80947 */ /* 0x002fea000393ffff */
[----:B------:R-:W1:Y:S01]  /*12420*/  SYNCS.PHASECHK.TRANS64.TRYWAIT P0, [R3+URZ+0x228c0], R6 ;  /* 0x0228c006030075a7 */ /* 0x000e62000800017f */
[----:B------:R-:W-:Y:S04]  /*12430*/  BSSY B2, `(.L_x_821) ;  /* 0x0000002000027945 */ /* 0x000fe80003800000 */
[----:B-1----:R-:W-:Y:S05]  /*12440*/  @!P0 BRA `(.L_x_822) ;  /* 0x0000006400848947 */ /* 0x002fea0003800000 */
.L_x_981:
[----:B------:R-:W-:Y:S05]  /*12450*/  BSYNC B2 ;  /* 0x0000000000027941 */ /* 0x000fea0003800000 */
.L_x_821:
[----:B------:R-:W-:Y:S01]  /*12460*/  BSSY B2, `(.L_x_823) ;  /* 0x000000b000027945 */ /* 0x000fe20003800000 */
[----:B------:R-:W-:Y:S02]  /*12470*/  IMAD.MOV.U32 R10, RZ, RZ, 0x0 ;  /* 0x00000000ff0a7424 */ /* 0x000fe400078e00ff */
[----:B------:R-:W-:Y:S01]  /*12480*/  IMAD.MOV.U32 R11, RZ, RZ, 0x12f00000 ;  /* 0x12f00000ff0b7424 */ /* 0x000fe200078e00ff */
[----:B------:R-:W-:Y:S06]  /*12490*/  @P1 BRA `(.L_x_824) ;  /* 0x00000000001c1947 */ /* 0x000fec0003800000 */
[----:B------:R-:W2:Y:S01]  /*124a0*/  S2R R8, SR_TID.X ;  /* 0x0000000000087919 */ /* 0x000ea20000002100 */
[----:B01----:R-:W-:-:S04]  /*124b0*/  MOV R6, 0xc000 ;  /* 0x0000c00000067802 */ /* 0x003fc80000000f00 */
[----:B------:R3:W-:Y:S01]  /*124c0*/  SYNCS.ARRIVE.TRANS64 RZ, [R3+URZ+0x228b0], R6 ;  /* 0x0228b00603ff79a7 */ /* 0x0007e2000800003f */
[----:B--2---:R-:W-:-:S04]  /*124d0*/  LOP3.LUT R8, R8, 0x1f, RZ, 0xc0, !PT ;  /* 0x0000001f08087812 */ /* 0x004fc800078ec0ff */
[----:B------:R-:W-:-:S13]  /*124e0*/  ISETP.NE.AND P0, PT, R8, RZ, PT ;  /* 0x000000ff0800720c */ /* 0x000fda0003f05270 */
[----:B---3--:R-:W-:Y:S05]  /*124f0*/  @!P0 BRA `(.L_x_824) ;  /* 0x0000000000048947 */ /* 0x008fea0003800000 */
[----:B------:R-:W-:Y:S01]  /*12500*/  BPT.TRAP 0x1 ;  /* 0x000000040000795c */ /* 0x000fe20000300000 */
.L_x_824:
[----:B------:R-:W-:Y:S05]  /*12510*/  BSYNC B2 ;  /* 0x0000000000027941 */ /* 0x000fea0003800000 */
.L_x_823:
[----:B------:R-:W-:Y:S01]  /*12520*/  R2UR UR10, R12 ;  /* 0x000000000c0a72ca */ /* 0x000fe200000e0000 */
[----:B01----:R-:W-:Y:S01]  /*12530*/  IMAD R6, R24, 0xc000, R22 ;  /* 0x0000c00018067824 */ /* 0x003fe200078e0216 */
[----:B------:R-:W-:Y:S01]  /*12540*/  R2UR UR6, R10 ;  /* 0x000000000a0672ca */ /* 0x000fe200000e0000 */
[----:B------:R-:W-:Y:S01]  /*12550*/  UIADD3 UR4, UP0, UR38, 0x670, URZ ;  /* 0x0000067026047890 */ /* 0x000fe2000ff1e03f */
[----:B------:R-:W-:Y:S01]  /*12560*/  R2UR UR7, R11 ;  /* 0x000000000b0772ca */ /* 0x000fe200000e0000 */
[----:B------:R-:W-:Y:S01]  /*12570*/  VIADD R3, R3, 0x228b0 ;  /* 0x000228b003037836 */ /* 0x000fe20000000000 */
[----:B------:R-:W-:Y:S01]  /*12580*/  PLOP3.LUT P0, PT, PT, PT, PT, 0x80, 0x0 ;  /* 0x000000000000781c */ /* 0x000fe20003f0f070 */
[----:B------:R-:W-:Y:S01]  /*12590*/  VIADD R8, R6, 0x400 ;  /* 0x0000040006087836 */ /* 0x000fe20000000000 */
[----:B------:R-:W-:-:S12]  /*125a0*/  UIADD3.X UR5, URZ, UR39, URZ, UP0, !UPT ;  /* 0x000000273f057290 */ /* 0x000fd800087fe43f */
.L_x_825:
        /* <DEDUP_REMOVED lines=9> */
[----:B0-----:R-:W-:Y:S05]  /*12640*/  @P0 BRA.U.ANY `(.L_x_825) ;  /* 0xfffffffd00d80947 */ /* 0x001fea000393ffff */
[----:B------:R-:W-:Y:S01]  /*12650*/  R2UR UR6, R10 ;  /* 0x000000000a0672ca */ /* 0x000fe200000e0000 */
[----:B------:R-:W-:Y:S01]  /*12660*/  VIADD R8, R6, 0x3400 ;  /* 0x0000340006087836 */ /* 0x000fe20000000000 */
[----:B------:R-:W-:Y:S01]  /*12670*/  R2UR UR7, R11 ;  /* 0x000000000b0772ca */ /* 0x000fe200000e0000 */
[----:B------:R-:W-:Y:S01]  /*12680*/  UMOV UR10, 0x40 ;  /* 0x00000040000a7882 */ /* 0x000fe20000000000 */
[----:B------:R-:W-:-:S13]  /*12690*/  PLOP3.LUT P0, PT, PT, PT, PT, 0x80, 0x0 ;  /* 0x000000000000781c */ /* 0x000fda0003f0f070 */
.L_x_826:
        /* <DEDUP_REMOVED lines=15> */
.L_x_827:
        /* <DEDUP_REMOVED lines=15> */
.L_x_828:
        /* <DEDUP_REMOVED lines=10> */
.L_x_815:
[----:B------:R-:W-:Y:S05]  /*12920*/  BSYNC B1 ;  /* 0x0000000000017941 */ /* 0x000fea0003800000 */
.L_x_814:
[----:B------:R-:W-:Y:S01]  /*12930*/  VIADD R9, R2, 0xfffffffe ;  /* 0xfffffffe02097836 */ /* 0x000fe20000000000 */
[----:B------:R-:W-:Y:S01]  /*12940*/  PLOP3.LUT P0, PT, PT, PT, PT, 0x8, 0x0 ;  /* 0x000000000000781c */ /* 0x000fe20003f0e170 */
[----:B------:R-:W-:-:S03]  /*12950*/  VIADD R24, R24, 0x1 ;  /* 0x0000000118187836 */ /* 0x000fc60000000000 */
[----:B------:R-:W-:Y:S02]  /*12960*/  ISETP.GE.AND P2, PT, R9, R5, PT ;  /* 0x000000050900720c */ /* 0x000fe40003f46270 */
[----:B------:R-:W-:-:S04]  /*12970*/  ISETP.NE.AND P1, PT, R24, 0x2, PT ;  /* 0x000000021800780c */ /* 0x000fc80003f25270 */
[----:B------:R-:W-:Y:S02]  /*12980*/  SEL R2, RZ, 0x1, P1 ;  /* 0x00000001ff027807 */ /* 0x000fe40000800000 */
[----:B------:R-:W-:Y:S02]  /*12990*/  SEL R24, R24, RZ, P1 ;  /* 0x000000ff18187207 */ /* 0x000fe40000800000 */
[----:B------:R-:W-:-:S03]  /*129a0*/  LOP3.LUT R27, R27, R2, RZ, 0x3c, !PT ;  /* 0x000000021b1b7212 */ /* 0x000fc600078e3cff */
[----:B------:R-:W-:Y:S05]  /*129b0*/  @!P2 BRA `(.L_x_808) ;  /* 0x000000080010a947 */ /* 0x000fea0003800000 */
.L_x_844:
[----:B------:R-:W-:Y:S05]  /*129c0*/  YIELD ;  /* 0x0000000000007946 */ /* 0x000fea0003800000 */
[----:B------:R-:W-:Y:S04]  /*129d0*/  BSSY B1, `(.L_x_829) ;  /* 0x000007a000017945 */ /* 0x000fe80003800000 */
[----:B------:R-:W-:Y:S05]  /*129e0*/  @!P6 BRA `(.L_x_830) ;  /* 0x0000000400e0e947 */ /* 0x000fea0003800000 */
[----:B------:R-:W-:Y:S01]  /*129f0*/  IMAD R6, R24, 0x8, R22 ;  /* 0x0000000818067824 */ /* 0x000fe200078e0216 */
[----:B------:R-:W-:Y:S01]  /*12a00*/  SHF.L.U32 R2, R27, 0x1f, RZ ;  /* 0x0000001f1b027819 */ /* 0x000fe200000006ff */
[----:B0-----:R-:W0:Y:S01]  /*12a10*/  S2R R3, SR_TID.X ;  /* 0x0000000000037919 */ /* 0x001e220000002100 */
[----:B------:R-:W-:Y:S02]  /*12a20*/  BSSY B2, `(.L_x_831) ;  /* 0x0000005000027945 */ /* 0x000fe40003800000 */
[----:B------:R-:W1:Y:S01]  /*12a30*/  SYNCS.PHASECHK.TRANS64.TRYWAIT P1, [R6+URZ+0x228a0], R2 ;  /* 0x0228a002060075a7 */ /* 0x000e62000802017f */
[----:B0-----:R-:W-:-:S04]  /*12a40*/  LOP3.LUT R3, R3, 0x7f, RZ, 0xc0, !PT ;  /* 0x0000007f03037812 */ /* 0x001fc800078ec0ff */
[----:B------:R-:W-:Y:S01]  /*12a50*/  ISETP.NE.AND P2, PT, R3, RZ, PT ;  /* 0x000000ff0300720c */ /* 0x000fe20003f45270 */
[----:B-1----:R-:W-:-:S12]  /*12a60*/  @!P1 BRA `(.L_x_832) ;  /* 0x0000006000109947 */ /* 0x002fd80003800000 */
.L_x_982:
[----:B------:R-:W-:Y:S05]  /*12a70*/  BSYNC B2 ;  /* 0x0000000000027941 */ /* 0x000fea0003800000 */
.L_x_831:
        /* <DEDUP_REMOVED lines=9> */
.L_x_834:
[----:B------:R-:W-:Y:S05]  /*12b10*/  BSYNC B2 ;  /* 0x0000000000027941 */ /* 0x000fea0003800000 */
.L_x_833:
        /* <DEDUP_REMOVED lines=10> */
[----:B------:R-:W-:-:S10]  /*12bc0*/  UMOV UR7, 0x12f00000 ;  /* 0x12f0000000077882 */ /* 0x000fd40000000000 */
.L_x_835:
        /* <DEDUP_REMOVED lines=13> */
.L_x_983:
[----:B------:R-:W-:Y:S05]  /*12ca0*/  BSYNC B2 ;  /* 0x0000000000027941 */ /* 0x000fea0003800000 */
.L_x_836:
[----:B------:R-:W-:Y:S01]  /*12cb0*/  BSSY B2, `(.L_x_838) ;  /* 0x000000b000027945 */ /* 0x000fe20003800000 */
[----:B01----:R-:W-:Y:S02]  /*12cc0*/  IMAD.MOV.U32 R2, RZ, RZ, 0x0 ;  /* 0x00000000ff027424 */ /* 0x003fe400078e00ff */
[----:B------:R-:W-:Y:S01]  /*12cd0*/  IMAD.MOV.U32 R3, RZ, RZ, 0x12f00000 ;  /* 0x12f00000ff037424 */ /* 0x000fe200078e00ff */
[----:B------:R-:W-:Y:S06]  /*12ce0*/  @P2 BRA `(.L_x_839) ;  /* 0x00000000001c2947 */ /* 0x000fec0003800000 */
[----:B------:R-:W0:Y:S01]  /*12cf0*/  S2R R11, SR_TID.X ;  /* 0x00000000000b7919 */ /* 0x000e220000002100 */
[----:B------:R-:W-:-:S04]  /*12d00*/  IMAD.MOV.U32 R7, RZ, RZ, 0xc000 ;  /* 0x0000c000ff077424 */ /* 0x000fc800078e00ff */
[----:B------:R1:W-:Y:S01]  /*12d10*/  SYNCS.ARRIVE.TRANS64 RZ, [R6+URZ+0x228b0], R7 ;  /* 0x0228b00706ff79a7 */ /* 0x0003e2000800003f */
[----:B0-----:R-:W-:-:S04]  /*12d20*/  LOP3.LUT R11, R11, 0x1f, RZ, 0xc0, !PT ;  /* 0x0000001f0b0b7812 */ /* 0x001fc800078ec0ff */
[----:B------:R-:W-:-:S13]  /*12d30*/  ISETP.NE.AND P1, PT, R11, RZ, PT ;  /* 0x000000ff0b00720c */ /* 0x000fda0003f25270 */
[----:B-1----:R-:W-:Y:S05]  /*12d40*/  @!P1 BRA `(.L_x_839) ;  /* 0x0000000000049947 */ /* 0x002fea0003800000 */
[----:B------:R-:W-:Y:S01]  /*12d50*/  BPT.TRAP 0x1 ;  /* 0x000000040000795c */ /* 0x000fe20000300000 */
.L_x_839:
[----:B------:R-:W-:Y:S05]  /*12d60*/  BSYNC B2 ;  /* 0x0000000000027941 */ /* 0x000fea0003800000 */
.L_x_838:
[----:B------:R-:W-:Y:S01]  /*12d70*/  R2UR UR6, R2 ;  /* 0x00000000020672ca */ /* 0x000fe200000e0000 */
[----:B------:R-:W-:Y:S01]  /*12d80*/  IMAD R7, R24, 0xc000, R22 ;  /* 0x0000c00018077824 */ /* 0x000fe200078e0216 */
[----:B------:R-:W-:Y:S01]  /*12d90*/  R2UR UR7, R3 ;  /* 0x00000000030772ca */ /* 0x000fe200000e0000 */
[----:B------:R-:W-:Y:S01]  /*12da0*/  UIADD3 UR4, UP0, UR38, 0x670, URZ ;  /* 0x0000067026047890 */ /* 0x000fe2000ff1e03f */
[----:B------:R-:W-:Y:S01]  /*12db0*/  R2UR UR10, R10 ;  /* 0x000000000a0a72ca */ /* 0x000fe200000e0000 */
[----:B------:R-:W-:Y:S01]  /*12dc0*/  VIADD R6, R6, 0x228b0 ;  /* 0x000228b006067836 */ /* 0x000fe20000000000 */
[----:B------:R-:W-:Y:S01]  /*12dd0*/  PLOP3.LUT P1, PT, PT, PT, PT, 0x80, 0x0 ;  /* 0x000000000000781c */ /* 0x000fe20003f2f070 */
[----:B------:R-:W-:Y:S01]  /*12de0*/  VIADD R10, R7, 0x400 ;  /* 0x00000400070a7836 */ /* 0x000fe20000000000 */
[----:B------:R-:W-:-:S12]  /*12df0*/  UIADD3.X UR5, URZ, UR39, URZ, UP0, !UPT ;  /* 0x000000273f057290 */ /* 0x000fd800087fe43f */
.L_x_840:
        /* <DEDUP_REMOVED lines=15> */
.L_x_841:
        /* <DEDUP_REMOVED lines=15> */
.L_x_842:
        /* <DEDUP_REMOVED lines=15> */
.L_x_843:
        /* <DEDUP_REMOVED lines=10> */
.L_x_830:
[----:B------:R-:W-:Y:S05]  /*13170*/  BSYNC B1 ;  /* 0x0000000000017941 */ /* 0x000fea0003800000 */
.L_x_829:
[C---:B------:R-:W-:Y:S01]  /*13180*/  ISETP.GT.AND P2, PT, R9.reuse, R5, PT ;  /* 0x000000050900720c */ /* 0x040fe20003f44270 */
[----:B------:R-:W-:Y:S02]  /*13190*/  VIADD R24, R24, 0x1 ;  /* 0x0000000118187836 */ /* 0x000fe40000000000 */
[----:B------:R-:W-:-:S03]  /*131a0*/  VIADD R9, R9, 0xffffffff ;  /* 0xffffffff09097836 */ /* 0x000fc60000000000 */
[----:B------:R-:W-:-:S04]  /*131b0*/  ISETP.NE.AND P1, PT, R24, 0x2, PT ;  /* 0x000000021800780c */ /* 0x000fc80003f25270 */
[----:B------:R-:W-:Y:S02]  /*131c0*/  SEL R2, RZ, 0x1, P1 ;  /* 0x00000001ff027807 */ /* 0x000fe40000800000 */
[----:B------:R-:W-:Y:S02]  /*131d0*/  SEL R24, R24, RZ, P1 ;  /* 0x000000ff18187207 */ /* 0x000fe40000800000 */
[----:B------:R-:W-:Y:S01]  /*131e0*/  LOP3.LUT R27, R27, R2, RZ, 0x3c, !PT ;  /* 0x000000021b1b7212 */ /* 0x000fe200078e3cff */
[----:B------:R-:W-:Y:S06]  /*131f0*/  @P2 BRA `(.L_x_844) ;  /* 0xfffffff400f02947 */ /* 0x000fec000383ffff */
.L_x_808:
[----:B------:R-:W-:Y:S05]  /*13200*/  BSYNC B0 ;  /* 0x0000000000007941 */ /* 0x000fea0003800000 */
.L_x_807:
[----:B------:R-:W2:Y:S01]  /*13210*/  LDL R34, [R1+0x4] ;  /* 0x0000040001227983 */ /* 0x000ea20000100800 */
[----:B------:R-:W-:Y:S05]  /*13220*/  @!P0 WARPSYNC.ALL ;  /* 0x0000000000008948 */ /* 0x000fea0003800000 */
[----:B------:R-:W-:Y:S06]  /*13230*/  @!P0 BAR.SYNC.DEFER_BLOCKING 0xc, 0x180 ;  /* 0x0306000000008b1d */ /* 0x000fec0000010000 */
[----:B------:R-:W-:Y:S01]  /*13240*/  BSSY B7, `(.L_x_845) ;  /* 0x000035e000077945 */ /* 0x000fe20003800000 */
[----:B--2---:R-:W-:-:S13]  /*13250*/  ISETP.GT.AND P0, PT, R34, RZ, PT ;  /* 0x000000ff2200720c */ /* 0x004fda0003f04270 */
[----:B------:R-:W-:Y:S05]  /*13260*/  @P0 BRA `(.L_x_846) ;  /* 0x0000000000440947 */ /* 0x000fea0003800000 */
[----:B------:R-:W1:Y:S02]  /*13270*/  S2R R2, SR_TID.X ;  /* 0x0000000000027919 */ /* 0x000e640000002100 */
[----:B-1----:R-:W-:-:S04]  /*13280*/  LOP3.LUT R2, R2, 0x7f, RZ, 0xc0, !PT ;  /* 0x0000007f02027812 */ /* 0x002fc800078ec0ff */
[----:B------:R-:W-:-:S13]  /*13290*/  ISETP.NE.AND P0, PT, R2, RZ, PT ;  /* 0x000000ff0200720c */ /* 0x000fda0003f05270 */
[----:B------:R-:W-:Y:S05]  /*132a0*/  @P0 BRA `(.L_x_847) ;  /* 0x00000034005c0947 */ /* 0x000fea0003800000 */
[----:B------:R-:W1:Y:S01]  /*132b0*/  S2R R5, SR_LANEID ;  /* 0x0000000000057919 */ /* 0x000e620000000000 */
[----:B------:R-:W-:Y:S01]  /*132c0*/  VOTEU.ANY UR4, UPT, PT ;  /* 0x0000000000047886 */ /* 0x000fe200038e0100 */
[----:B0-----:R-:W0:Y:S01]  /*132d0*/  LDC.64 R2, c[0x0][0xc60] ;  /* 0x00031800ff027b82 */ /* 0x001e220000000a00 */
[----:B------:R-:W1:Y:S02]  /*132e0*/  FLO.U32 R0, UR4 ;  /* 0x0000000400007d00 */ /* 0x000e6400080e0000 */
[----:B-1----:R-:W-:-:S06]  /*132f0*/  ISETP.EQ.U32.AND P0, PT, R0, R5, PT ;  /* 0x000000050000720c */ /* 0x002fcc0003f02070 */
[----:B------:R-:W0:Y:S07]  /*13300*/  POPC R5, UR4 ;  /* 0x0000000400057d09 */ /* 0x000e2e0008000000 */
[----:B0-----:R-:W2:Y:S01]  /*13310*/  @P0 ATOMG.E.ADD.STRONG.GPU PT, R3, desc[UR40][R2.64], R5 ;  /* 0x00000005020309a8 */ /* 0x001ea200081ee1e8 */
[----:B------:R-:W0:Y:S02]  /*13320*/  S2R R4, SR_LTMASK ;  /* 0x0000000000047919 */ /* 0x000e240000003900 */
[----:B0-----:R-:W-:-:S04]  /*13330*/  LOP3.LUT R4, R4, UR4, RZ, 0xc0, !PT ;  /* 0x0000000404047c12 */ /* 0x001fc8000f8ec0ff */
[----:B------:R-:W0:Y:S01]  /*13340*/  POPC R7, R4 ;  /* 0x0000000400077309 */ /* 0x000e220000000000 */
[----:B--2---:R-:W0:Y:S02]  /*13350*/  SHFL.IDX PT, R0, R3, R0, 0x1f ;  /* 0x00001f0003007589 */ /* 0x004e2400000e0000 */
[----:B0-----:R-:W-:Y:S01]  /*13360*/  IADD3 R16, R0, UR36, R7 ;  /* 0x0000002400107c10 */ /* 0x001fe2000fffe007 */
[----:B------:R-:W-:Y:S06]  /*13370*/  BRA `(.L_x_847) ;  /* 0x0000003400287947 */ /* 0x000fec0003800000 */
.L_x_846:
        /* <DEDUP_REMOVED lines=10> */
[----:B0-----:R-:W0:Y:S01]  /*13420*/  LDC.64 R2, c[0x4][R2] ;  /* 0x0100000002027b82 */ /* 0x001e220000000a00 */
        /* <DEDUP_REMOVED lines=8> */
[----:B0-----:R-:W-:Y:S05]  /*134b0*/  CALL.ABS.NOINC R2 ;  /* 0x0000000002007343 */ /* 0x001fea0003c00000 */
.L_x_849:
[----:B------:R-:W-:Y:S05]  /*134c0*/  BSYNC B6 ;  /* 0x0000000000067941 */ /* 0x000fea0003800000 */
.L_x_848:
        /* <DEDUP_REMOVED lines=8> */
[----:B0-----:R0:W1:Y:S01]  /*13550*/  LDC.64 R2, c[0x4][R33] ;  /* 0x0100000021027b82 */ /* 0x0010620000000a00 */
[----:B------:R-:W-:Y:S02]  /*13560*/  IMAD.U32 R4, RZ, RZ, UR6 ;  /* 0x00000006ff047e24 */ /* 0x000fe4000f8e00ff */
[----:B------:R-:W-:Y:S02]  /*13570*/  IMAD.U32 R5, RZ, RZ, UR7 ;  /* 0x00000007ff057e24 */ /* 0x000fe4000f8e00ff */
[----:B------:R-:W-:Y:S02]  /*13580*/  IMAD.U32 R6, RZ, RZ, UR8 ;  /* 0x00000008ff067e24 */ /* 0x000fe4000f8e00ff */
[----:B------:R-:W-:-:S02]  /*13590*/  IMAD.U32 R7, RZ, RZ, UR9 ;  /* 0x00000009ff077e24 */ /* 0x000fc4000f8e00ff */
[----:B------:R-:W-:Y:S02]  /*135a0*/  IMAD.U32 R10, RZ, RZ, UR4 ;  /* 0x00000004ff0a7e24 */ /* 0x000fe4000f8e00ff */
[----:B------:R-:W-:Y:S02]  /*135b0*/  IMAD.U32 R11, RZ, RZ, UR5 ;  /* 0x00000005ff0b7e24 */ /* 0x000fe4000f8e00ff */
[----:B------:R-:W-:Y:S02]  /*135c0*/  IMAD.MOV.U32 R8, RZ, RZ, 0x70 ;  /* 0x00000070ff087424 */ /* 0x000fe400078e00ff */
[----:B------:R-:W-:Y:S02]  /*135d0*/  IMAD.MOV.U32 R12, RZ, RZ, 0x1 ;  /* 0x00000001ff0c7424 */ /* 0x000fe400078e00ff */
[----:B0-----:R-:W-:-:S07]  /*135e0*/  IMAD.MOV.U32 R13, RZ, RZ, RZ ;  /* 0x000000ffff0d7224 */ /* 0x001fce00078e00ff */
[----:B------:R-:W-:-:S07]  /*135f0*/  LEPC R20, `(.L_x_852) ;  /* 0x000000001014794e */ /* 0x000fce0000000000 */
[----:B-1----:R-:W-:Y:S05]  /*13600*/  CALL.ABS.NOINC R2 ;  /* 0x0000000002007343 */ /* 0x002fea0003c00000 */
.L_x_852:
[----:B------:R0:W1:Y:S01]  /*13610*/  LDC.64 R2, c[0x4][R33] ;  /* 0x0100000021027b82 */ /* 0x0000620000000a00 */
[----:B------:R-:W-:Y:S01]  /*13620*/  ULDC.64 UR4, c[0x4][0x98] ;  /* 0x0100260000047ab9 */ /* 0x000fe20000000a00 */
[----:B------:R-:W-:Y:S01]  /*13630*/  ULDC.64 UR6, c[0x4][0xa0] ;  /* 0x0100280000067ab9 */ /* 0x000fe20000000a00 */
[----:B------:R-:W-:Y:S01]  /*13640*/  ULDC.64 UR8, c[0x4][0x18] ;  /* 0x0100060000087ab9 */ /* 0x000fe20000000a00 */
        /* <DEDUP_REMOVED lines=11> */
.L_x_851:
[----:B------:R-:W-:Y:S05]  /*13700*/  BSYNC B6 ;  /* 0x0000000000067941 */ /* 0x000fea0003800000 */
.L_x_850:
[----:B------:R-:W2:Y:S01]  /*13710*/  LDL R33, [R1+0x2c] ;  /* 0x00002c0001217983 */ /* 0x000ea20000100800 */
[----:B------:R-:W-:Y:S01]  /*13720*/  ULDC.64 UR4, c[0x0][0x9f8] ;  /* 0x00027e0000047ab9 */ /* 0x000fe20000000a00 */
[----:B------:R-:W1:Y:S01]  /*13730*/  LDC R9, c[0x0][0x430] ;  /* 0x00010c00ff097b82 */ /* 0x000e620000000800 */
[----:B------:R-:W-:Y:S01]  /*13740*/  ISETP.NE.U32.AND P0, PT, RZ, UR4, PT ;  /* 0x00000004ff007c0c */ /* 0x000fe2000bf05070 */
[----:B------:R-:W3:Y:S03]  /*13750*/  LDL R20, [R1+0x40] ;  /* 0x0000400001147983 */ /* 0x000ee60000100800 */
[----:B------:R-:W-:Y:S01]  /*13760*/  ISETP.NE.AND.EX P0, PT, RZ, UR5, PT, P0 ;  /* 0x00000005ff007c0c */ /* 0x000fe2000bf05300 */
[----:B------:R-:W4:-:S12]  /*13770*/  S2R R21, SR_TID.X ;  /* 0x0000000000157919 */ /* 0x000f180000002100 */
[----:B------:R-:W-:Y:S01]  /*13780*/  @P0 IADD3 R2, P1, R28, UR4, RZ ;  /* 0x000000041c020c10 */ /* 0x000fe2000ff3e0ff */
[----:B------:R-:W-:Y:S01]  /*13790*/  IMAD.MOV.U32 R36, RZ, RZ, RZ ;  /* 0x000000ffff247224 */ /* 0x000fe200078e00ff */
[----:B------:R-:W1:Y:S01]  /*137a0*/  S2R R10, SR_TID.X ;  /* 0x00000000000a7919 */ /* 0x000e620000002100 */
[----:B------:R-:W-:Y:S01]  /*137b0*/  LOP3.LUT R23, R23, 0xffffffdf, RZ, 0xc0, !PT ;  /* 0xffffffdf17177812 */ /* 0x000fe200078ec0ff */
[----:B------:R-:W-:Y:S01]  /*137c0*/  ULDC UR4, c[0x0][0x320] ;  /* 0x0000c80000047ab9 */ /* 0x000fe20000000800 */
[----:B0-----:R-:W-:-:S05]  /*137d0*/  @P0 IADD3.X R3, R32, UR5, RZ, P1, !PT ;  /* 0x0000000520030c10 */ /* 0x001fca0008ffe4ff */
[----:B------:R0:W3:Y:S01]  /*137e0*/  @P0 LDG.E R29, desc[UR40][R2.64] ;  /* 0x00000028021d0981 */ /* 0x0000e2000c1e1900 */
[----:B----4-:R-:W-:-:S04]  /*137f0*/  LOP3.LUT R21, R21, 0x7f, RZ, 0xc0, !PT ;  /* 0x0000007f15157812 */ /* 0x010fc800078ec0ff */
[----:B------:R-:W-:Y:S02]  /*13800*/  SHF.R.U32.HI R0, RZ, 0x3, R21 ;  /* 0x00000003ff007819 */ /* 0x000fe40000011615 */
[----:B------:R-:W4:Y:S01]  /*13810*/  S2R R21, SR_TID.X ;  /* 0x0000000000157919 */ /* 0x000f220000002100 */
[----:B-1----:R-:W-:-:S13]  /*13820*/  ISETP.NE.AND P1, PT, R9, 0x1, PT ;  /* 0x000000010900780c */ /* 0x002fda0003f25270 */
[----:B0-----:R-:W0:Y:S01]  /*13830*/  @P1 LDC R2, c[0x0][0x438] ;  /* 0x00010e00ff021b82 */ /* 0x001e220000000800 */
[----:B----4-:R-:W-:-:S04]  /*13840*/  SHF.L.U32 R21, R21, 0x4, RZ ;  /* 0x0000000415157819 */ /* 0x010fc800000006ff */
[----:B------:R-:W-:-:S03]  /*13850*/  LOP3.LUT R21, R0, 0x70, R21, 0xf8, !PT ;  /* 0x0000007000157812 */ /* 0x000fc600078ef815 */
[----:B------:R-:W1:Y:S01]  /*13860*/  @P1 LDC R0, c[0x0][0x434] ;  /* 0x00010d00ff001b82 */ /* 0x000e620000000800 */
[----:B------:R-:W-:-:S05]  /*13870*/  IMAD.SHL.U32 R10, R10, 0x8, RZ ;  /* 0x000000080a0a7824 */ /* 0x000fca00078e00ff */
[----:B------:R-:W-:Y:S01]  /*13880*/  LOP3.LUT R10, R10, 0x38, RZ, 0xc0, !PT ;  /* 0x000000380a0a7812 */ /* 0x000fe200078ec0ff */
[----:B------:R-:W-:Y:S01]  /*13890*/  UMOV UR5, 0xffffffff ;  /* 0xffffffff00057882 */ /* 0x000fe20000000000 */
[----:B--2---:R-:W-:-:S04]  /*138a0*/  VIADD R8, R33, 0xffffffff ;  /* 0xffffffff21087836 */ /* 0x004fc80000000000 */
[----:B------:R-:W-:-:S05]  /*138b0*/  IMAD R4, R8, 0x60, R21 ;  /* 0x0000006008047824 */ /* 0x000fca00078e0215 */
[C---:B------:R-:W-:Y:S01]  /*138c0*/  ISETP.GE.AND P0, PT, R4.reuse, R34, PT ;  /* 0x000000220400720c */ /* 0x040fe20003f06270 */
[----:B------:R-:W-:-:S03]  /*138d0*/  IMAD.IADD R37, R4, 0x1, R31 ;  /* 0x0000000104257824 */ /* 0x000fc600078e021f */
[----:B------:R-:W-:Y:S01]  /*138e0*/  ISETP.GT.U32.OR P0, PT, R21, 0x5f, P0 ;  /* 0x0000005f1500780c */ /* 0x000fe20000704470 */
[----:B-1----:R-:W-:-:S04]  /*138f0*/  @P1 IMAD.HI.U32 R3, R37, R0, RZ ;  /* 0x0000000025031227 */ /* 0x002fc800078e00ff */
[----:B------:R-:W-:Y:S01]  /*13900*/  IMAD.MOV.U32 R0, RZ, RZ, R37 ;  /* 0x000000ffff007224 */ /* 0x000fe200078e0025 */
[----:B0-----:R-:W-:-:S07]  /*13910*/  @P1 SHF.R.U32.HI R0, RZ, R2, R3 ;  /* 0x00000002ff001219 */ /* 0x001fce0000011603 */
[----:B------:R-:W0:Y:S08]  /*13920*/  @!P0 LDC.64 R2, c[0x0][0x428] ;  /* 0x00010a00ff028b82 */ /* 0x000e300000000a00 */
[----:B------:R-:W1:Y:S01]  /*13930*/  @!P0 LDC.64 R4, c[0x0][0x418] ;  /* 0x00010600ff048b82 */ /* 0x000e620000000a00 */
[--C-:B------:R-:W-:Y:S01]  /*13940*/  @!P0 SHF.R.S32.HI R7, RZ, 0x1f, R0.reuse ;  /* 0x0000001fff078819 */ /* 0x100fe20000011400 */
[----:B------:R-:W-:Y:S01]  /*13950*/  @!P0 IMAD.MOV.U32 R6, RZ, RZ, R0 ;  /* 0x000000ffff068224 */ /* 0x000fe200078e0000 */
[----:B---3--:R-:W-:-:S03]  /*13960*/  SHF.R.S32.HI R34, RZ, 0x1f, R29 ;  /* 0x0000001fff227819 */ /* 0x008fc6000001141d */
[----:B0-----:R-:W-:-:S04]  /*13970*/  @!P0 IMAD.WIDE.U32 R6, R29, R2, R6 ;  /* 0x000000021d068225 */ /* 0x001fc800078e0006 */
[----:B------:R-:W-:-:S04]  /*13980*/  @!P0 IMAD R2, R34, R2, RZ ;  /* 0x0000000222028224 */ /* 0x000fc800078e02ff */
[----:B------:R-:W-:Y:S01]  /*13990*/  @!P0 IMAD R3, R29, R3, R2 ;  /* 0x000000031d038224 */ /* 0x000fe200078e0202 */
[----:B-1----:R-:W-:-:S03]  /*139a0*/  @!P0 LEA R4, P1, R6, R4, 0x2 ;  /* 0x0000000406048211 */ /* 0x002fc600078210ff */
[----:B------:R-:W-:-:S05]  /*139b0*/  @!P0 IMAD.IADD R3, R7, 0x1, R3 ;  /* 0x0000000107038824 */ /* 0x000fca00078e0203 */
[----:B------:R-:W-:-:S05]  /*139c0*/  @!P0 LEA.HI.X R5, R6, R5, R3, 0x2, P1 ;  /* 0x0000000506058211 */ /* 0x000fca00008f1403 */
[----:B------:R0:W5:Y:S01]  /*139d0*/  @!P0 LDG.E R36, desc[UR40][R4.64] ;  /* 0x0000002804248981 */ /* 0x000162000c1e1900 */
[----:B------:R-:W-:Y:S02]  /*139e0*/  ISETP.NE.AND P0, PT, R20, 0x3, PT ;  /* 0x000000031400780c */ /* 0x000fe40003f05270 */
[----:B------:R-:W1:Y:S01]  /*139f0*/  S2R R20, SR_TID.X ;  /* 0x0000000000147919 */ /* 0x000e620000002100 */
[----:B------:R-:W-:-:S13]  /*13a00*/  ISETP.GT.U32.AND P1, PT, R21, 0x5f, PT ;  /* 0x0000005f1500780c */ /* 0x000fda0003f24070 */
[----:B------:R-:W-:Y:S02]  /*13a10*/  @P1 LOP3.LUT R23, R23, 0x20, RZ, 0xfc, !PT ;  /* 0x0000002017171812 */ /* 0x000fe400078efcff */
[----:B------:R-:W-:Y:S02]  /*13a20*/  ISETP.GE.AND P1, PT, R10, UR4, PT ;  /* 0x000000040a007c0c */ /* 0x000fe4000bf26270 */
[----:B------:R-:W-:-:S04]  /*13a30*/  LOP3.LUT R23, R23, 0xffffffbf, RZ, 0xc0, !PT ;  /* 0xffffffbf17177812 */ /* 0x000fc800078ec0ff */
[----:B------:R-:W-:Y:S01]  /*13a40*/  @P0 LOP3.LUT R23, R23, 0x40, RZ, 0xfc, !PT ;  /* 0x0000004017170812 */ /* 0x000fe200078efcff */
[----:B-1----:R-:W-:-:S05]  /*13a50*/  IMAD.SHL.U32 R20, R20, 0x8, RZ ;  /* 0x0000000814147824 */ /* 0x002fca00078e00ff */
[----:B------:R-:W-:-:S04]  /*13a60*/  LOP3.LUT R20, R20, 0x38, RZ, 0xc0, !PT ;  /* 0x0000003814147812 */ /* 0x000fc800078ec0ff */
[----:B------:R-:W-:Y:S02]  /*13a70*/  LOP3.LUT R11, R20, 0x40, RZ, 0xfc, !PT ;  /* 0x00000040140b7812 */ /* 0x000fe400078efcff */
[----:B------:R-:W-:Y:S02]  /*13a80*/  LOP3.LUT R23, R23, 0xffffffef, RZ, 0xc0, !PT ;  /* 0xffffffef17177812 */ /* 0x000fe400078ec0ff */
[----:B------:R-:W-:Y:S02]  /*13a90*/  ISETP.GE.AND P2, PT, R11, UR4, PT ;  /* 0x000000040b007c0c */ /* 0x000fe4000bf46270 */
[----:B------:R-:W-:Y:S02]  /*13aa0*/  @P1 LOP3.LUT R23, R23, 0x10, RZ, 0xfc, !PT ;  /* 0x0000001017171812 */ /* 0x000fe400078efcff */
[----:B------:R-:W-:Y:S02]  /*13ab0*/  LOP3.LUT R11, R10, 0x80, RZ, 0xfc, !PT ;  /* 0x000000800a0b7812 */ /* 0x000fe400078efcff */
[----:B------:R-:W-:-:S02]  /*13ac0*/  LOP3.LUT R23, R23, 0xfffffff7, RZ, 0xc0, !PT ;  /* 0xfffffff717177812 */ /* 0x000fc400078ec0ff */
[----:B------:R-:W-:Y:S02]  /*13ad0*/  LOP3.LUT R10, R10, 0xc0, RZ, 0xfc, !PT ;  /* 0x000000c00a0a7812 */ /* 0x000fe400078efcff */
[----:B------:R-:W-:-:S03]  /*13ae0*/  ISETP.GE.AND P3, PT, R11, UR4, PT ;  /* 0x000000040b007c0c */ /* 0x000fc6000bf66270 */
[----:B------:R-:W-:Y:S02]  /*13af0*/  @P2 LOP3.LUT R23, R23, 0x8, RZ, 0xfc, !PT ;  /* 0x0000000817172812 */ /* 0x000fe400078efcff */
[----:B------:R-:W-:Y:S02]  /*13b00*/  ISETP.GE.AND P2, PT, R10, UR4, PT ;  /* 0x000000040a007c0c */ /* 0x000fe4000bf46270 */
[----:B------:R-:W-:-:S04]  /*13b10*/  LOP3.LUT R23, R23, 0xfffffffd, RZ, 0xc0, !PT ;  /* 0xfffffffd17177812 */ /* 0x000fc800078ec0ff */
[----:B------:R-:W-:Y:S01]  /*13b20*/  LOP3.LUT R23, R23, 0xfffffffb, RZ, 0xc0, !PT ;  /* 0xfffffffb17177812 */ /* 0x000fe200078ec0ff */
[----:B------:R-:W-:-:S03]  /*13b30*/  IMAD.MOV R0, RZ, RZ, -R0 ;  /* 0x000000ffff007224 */ /* 0x000fc600078e0a00 */
[----:B------:R-:W-:Y:S01]  /*13b40*/  @P3 LOP3.LUT R23, R23, 0x4, RZ, 0xfc, !PT ;  /* 0x0000000417173812 */ /* 0x000fe200078efcff */
[----:B------:R-:W-:-:S03]  /*13b50*/  IMAD R37, R9, R0, R37 ;  /* 0x0000000009257224 */ /* 0x000fc600078e0225 */
[----:B------:R-:W-:Y:S01]  /*13b60*/  @P2 LOP3.LUT R23, R23, 0x2, RZ, 0xfc, !PT ;  /* 0x0000000217172812 */ /* 0x000fe200078efcff */
[----:B0-----:R-:W-:Y:S06]  /*13b70*/  BRA.DIV UR5, `(.L_x_853) ;  /* 0x0000004e05f47947 */ /* 0x001fec000b800000 */
.L_x_986:
[----:B------:R-:W-:Y:S02]  /*13b80*/  SHF.R.S32.HI R28, RZ, 0x1f, R18 ;  /* 0x0000001fff1c7819 */ /* 0x000fe40000011412 */
[----:B------:R-:W-:Y:S01]  /*13b90*/  SEL R7, RZ, 0x1, P1 ;  /* 0x00000001ff077807 */ /* 0x000fe20000800000 */
[----:B------:R-:W-:Y:S06]  /*13ba0*/  @!P0 BRA `(.L_x_854) ;  /* 0x0000000000048947 */ /* 0x000fec0003800000 */
[----:B------:R-:W-:Y:S01]  /*13bb0*/  BPT.TRAP 0x1 ;  /* 0x000000040000795c */ /* 0x000fe20000300000 */
.L_x_854:
[----:B------:R-:W-:Y:S01]  /*13bc0*/  IMAD R32, R25, 0x8, R22 ;  /* 0x0000000819207824 */ /* 0x000fe200078e0216 */
[----:B------:R-:W-:Y:S01]  /*13bd0*/  SHF.L.U32 R0, R26, 0x1f, RZ ;  /* 0x0000001f1a007819 */ /* 0x000fe200000006ff */
[----:B------:R-:W-:Y:S03]  /*13be0*/  BSSY B0, `(.L_x_855) ;  /* 0x0000003000007945 */ /* 0x000fe60003800000 */
[----:B------:R-:W0:Y:S02]  /*13bf0*/  SYNCS.PHASECHK.TRANS64.TRYWAIT P0, [R32+URZ+0x22840], R0 ;  /* 0x02284000200075a7 */ /* 0x000e24000800017f */
[----:B0-----:R-:W-:Y:S05]  /*13c00*/  @!P0 BRA `(.L_x_856) ;  /* 0x0000005000048947 */ /* 0x001fea0003800000 */
.L_x_987:
[----:B------:R-:W-:Y:S05]  /*13c10*/  BSYNC B0 ;  /* 0x0000000000007941 */ /* 0x000fea0003800000 */
.L_x_855:
[----:B------:R-:W2:Y:S01]  /*13c20*/  LDL R6, [R1+0x4] ;  /* 0x0000040001067983 */ /* 0x000ea20000100800 */
[----:B0-----:R-:W-:Y:S01]  /*13c30*/  SHF.R.S32.HI R0, RZ, 0x1f, R37 ;  /* 0x0000001fff007819 */ /* 0x001fe20000011425 */
[----:B------:R-:W-:Y:S01]  /*13c40*/  ULDC.64 UR4, c[0x0][0x300] ;  /* 0x0000c00000047ab9 */ /* 0x000fe20000000a00 */
[----:B-----5:R-:W-:Y:S01]  /*13c50*/  SHF.R.S32.HI R4, RZ, 0x1f, R36 ;  /* 0x0000001fff047819 */ /* 0x020fe20000011424 */
[----:B------:R-:W0:Y:S01]  /*13c60*/  S2R R9, SR_TID.X ;  /* 0x0000000000097919 */ /* 0x000e220000002100 */
[----:B------:R-:W-:Y:S01]  /*13c70*/  IMAD.WIDE.U32 R2, R37, UR4, RZ ;  /* 0x0000000425027c25 */ /* 0x000fe2000f8e00ff */
[----:B------:R-:W-:Y:S01]  /*13c80*/  LOP3.LUT R23, R23, 0xfffffffe, RZ, 0xc0, !PT ;  /* 0xfffffffe17177812 */ /* 0x000fe200078ec0ff */
[----:B------:R-:W1:Y:S01]  /*13c90*/  S2R R5, SR_TID.X ;  /* 0x0000000000057919 */ /* 0x000e620000002100 */
[----:B------:R3:W-:Y:S04]  /*13ca0*/  STL [R1+0x30], R0 ;  /* 0x0000300001007387 */ /* 0x0007e80000100800 */
[----:B------:R4:W-:Y:S01]  /*13cb0*/  STL [R1+0x34], R4 ;  /* 0x0000340401007387 */ /* 0x0009e20000100800 */
[----:B---3--:R-:W-:-:S04]  /*13cc0*/  IMAD R0, R0, UR4, RZ ;  /* 0x0000000400007c24 */ /* 0x008fc8000f8e02ff */
[----:B------:R-:W-:Y:S01]  /*13cd0*/  IMAD R0, R37, UR5, R0 ;  /* 0x0000000525007c24 */ /* 0x000fe2000f8e0200 */
[----:B------:R-:W-:-:S03]  /*13ce0*/  ULDC.64 UR4, c[0x0][0x310] ;  /* 0x0000c40000047ab9 */ /* 0x000fc60000000a00 */
[----:B------:R-:W-:Y:S02]  /*13cf0*/  IMAD.IADD R3, R3, 0x1, R0 ;  /* 0x0000000103037824 */ /* 0x000fe400078e0200 */
[----:B------:R-:W-:Y:S02]  /*13d00*/  IMAD R0, R4, UR4, RZ ;  /* 0x0000000404007c24 */ /* 0x000fe4000f8e02ff */
[----:B------:R-:W-:-:S04]  /*13d10*/  IMAD.WIDE.U32 R2, R36, UR4, R2 ;  /* 0x0000000424027c25 */ /* 0x000fc8000f8e0002 */
[----:B------:R-:W-:Y:S01]  /*13d20*/  IMAD R0, R36, UR5, R0 ;  /* 0x0000000524007c24 */ /* 0x000fe2000f8e0200 */
[----:B------:R-:W-:Y:S01]  /*13d30*/  ULDC.64 UR4, c[0x0][0x308] ;  /* 0x0000c20000047ab9 */ /* 0x000fe20000000a00 */
[----:B0-----:R-:W-:Y:S01]  /*13d40*/  IMAD.SHL.U32 R9, R9, 0x8, RZ ;  /* 0x0000000809097824 */ /* 0x001fe200078e00ff */
[----:B-1----:R-:W-:Y:S01]  /*13d50*/  LOP3.LUT R5, R5, 0x7f, RZ, 0xc0, !PT ;  /* 0x0000007f05057812 */ /* 0x002fe200078ec0ff */
[----:B------:R-:W-:Y:S02]  /*13d60*/  IMAD.IADD R3, R3, 0x1, R0 ;  /* 0x0000000103037824 */ /* 0x000fe400078e0200 */
[----:B------:R-:W-:Y:S01]  /*13d70*/  IMAD R0, R28, UR4, RZ ;  /* 0x000000041c007c24 */ /* 0x000fe2000f8e02ff */
[----:B------:R-:W-:Y:S01]  /*13d80*/  LOP3.LUT R9, R9, 0x38, RZ, 0xc0, !PT ;  /* 0x0000003809097812 */ /* 0x000fe200078ec0ff */
[----:B------:R-:W-:Y:S01]  /*13d90*/  IMAD.WIDE.U32 R2, R18, UR4, R2 ;  /* 0x0000000412027c25 */ /* 0x000fe2000f8e0002 */
[----:B------:R-:W-:-:S03]  /*13da0*/  SHF.R.U32.HI R5, RZ, 0x3, R5 ;  /* 0x00000003ff057819 */ /* 0x000fc60000011605 */
[----:B------:R-:W-:Y:S01]  /*13db0*/  IMAD R0, R18, UR5, R0 ;  /* 0x0000000512007c24 */ /* 0x000fe2000f8e0200 */
[----:B------:R-:W-:-:S03]  /*13dc0*/  ULDC.64 UR4, c[0x0][0x2e8] ;  /* 0x0000ba0000047ab9 */ /* 0x000fc60000000a00 */
[----:B----4-:R-:W-:Y:S01]  /*13dd0*/  IMAD.IADD R4, R3, 0x1, R0 ;  /* 0x0000000103047824 */ /* 0x010fe200078e0200 */
[C---:B------:R-:W-:Y:S01]  /*13de0*/  LEA R0, P0, R2.reuse, UR4, 0x1 ;  /* 0x0000000402007c11 */ /* 0x040fe2000f8008ff */
[----:B------:R-:W-:Y:S02]  /*13df0*/  ULDC UR4, c[0x0][0x2f4] ;  /* 0x0000bd0000047ab9 */ /* 0x000fe40000000800 */
[----:B------:R-:W-:Y:S02]  /*13e00*/  ISETP.GE.AND P2, PT, R9, UR4, PT ;  /* 0x0000000409007c0c */ /* 0x000fe4000bf46270 */
[----:B------:R-:W-:Y:S01]  /*13e10*/  LEA.HI.X R4, R2, UR5, R4, 0x1, P0 ;  /* 0x0000000502047c11 */ /* 0x000fe200080f0c04 */
[----:B------:R-:W-:-:S10]  /*13e20*/  UMOV UR5, 0xffffffff ;  /* 0xffffffff00057882 */ /* 0x000fd40000000000 */
[----:B------:R-:W-:Y:S01]  /*13e30*/  @P2 LOP3.LUT R23, R23, 0x1, RZ, 0xfc, !PT ;  /* 0x0000000117172812 */ /* 0x000fe200078efcff */
[----:B--2---:R-:W-:-:S04]  /*13e40*/  IMAD R33, R8, -0x60, R6 ;  /* 0xffffffa008217824 */ /* 0x004fc800078e0206 */
[----:B------:R-:W-:Y:S02]  /*13e50*/  IMAD.IADD R33, R33, 0x1, -R5 ;  /* 0x0000000121217824 */ /* 0x000fe400078e0a05 */
[----:B------:R-:W-:-:S03]  /*13e60*/  IMAD R5, R25, 0x1800, R30 ;  /* 0x0000180019057824 */ /* 0x000fc600078e021e */
[----:B------:R-:W-:Y:S01]  /*13e70*/  ISETP.GE.AND P0, PT, R33, 0x1, PT ;  /* 0x000000012100780c */ /* 0x000fe20003f06270 */
[----:B------:R-:W-:-:S12]  /*13e80*/  BRA.DIV UR5, `(.L_x_857) ;  /* 0x0000004e05787947 */ /* 0x000fd8000b800000 */
[----:B------:R-:W0:Y:S01]  /*13e90*/  SHFL.IDX PT, R3, R0, RZ, 0x181f ;  /* 0x00181fff00037589 */ /* 0x000e2200000e0000 */
[----:B------:R-:W-:-:S03]  /*13ea0*/  @P0 IMAD R6, R5, 0x2, R22 ;  /* 0x0000000205060824 */ /* 0x000fc600078e0216 */
[----:B------:R-:W1:Y:S01]  /*13eb0*/  SHFL.IDX PT, R2, R4, RZ, 0x181f ;  /* 0x00181fff04027589 */ /* 0x000e6200000e0000 */
[----:B0-----:R-:W-:-:S05]  /*13ec0*/  @P0 LEA R3, P1, R9, R3, 0x1 ;  /* 0x0000000309030211 */ /* 0x001fca00078208ff */
[----:B-1----:R-:W-:-:S05]  /*13ed0*/  @P0 IMAD.X R2, RZ, RZ, R2, P1 ;  /* 0x000000ffff020224 */ /* 0x002fca00008e0602 */
        /* <DEDUP_REMOVED lines=47> */
.L_x_1001:
        /* <DEDUP_REMOVED lines=10> */
.L_x_858:
[----:B------:R-:W-:Y:S02]  /*14270*/  PLOP3.LUT P1, PT, P1, P0, PT, 0xa2, 0x0 ;  /* 0x000000000000781c */ /* 0x000fe40000f21472 */
[----:B------:R-:W-:-:S08]  /*14280*/  @P0 R2UR P1, UR4, R32 ;  /* 0x00000000200402ca */ /* 0x000fd00000020000 */
[----:B------:R-:W-:-:S05]  /*14290*/  @P0 PLOP3.LUT P0, PT, P1, PT, PT, 0x80, 0x0 ;  /* 0x000000000000081c */ /* 0x000fca0000f0f070 */
[----:B------:R-:W-:Y:S01]  /*142a0*/  @!P1 SYNCS.ARRIVE.TRANS64.RED.A0T1 RZ, [UR4+0x22830], RZ ;  /* 0x022830ffffff99a7 */ /* 0x000fe20008200404 */
[----:B------:R-:W-:Y:S07]  /*142b0*/  @!P1 ARRIVES.LDGSTSBAR.64.TRANSCNT [UR4+0x22830] ;  /* 0x02283000ff0099b0 */ /* 0x000fee0008000a84 */
[----:B------:R-:W-:Y:S05]  /*142c0*/  @P0 BRA.U.ANY `(.L_x_858) ;  /* 0xfffffffd00e80947 */ /* 0x000fea000393ffff */
[----:B------:R-:W-:Y:S01]  /*142d0*/  NOP ;  /* 0x0000000000007918 */ /* 0x000fe20000000000 */
[----:B------:R-:W2:Y:S02]  /*142e0*/  LDL R0, [R1+0x40] ;  /* 0x0000400001007983 */ /* 0x000ea40000100800 */
[----:B--2---:R-:W-:-:S13]  /*142f0*/  ISETP.NE.AND P2, PT, R0, 0x3, PT ;  /* 0x000000030000780c */ /* 0x004fda0003f45270 */
[----:B------:R-:W-:Y:S05]  /*14300*/  @!P2 BRA `(.L_x_859) ;  /* 0x000000000004a947 */ /* 0x000fea0003800000 */
[----:B------:R-:W-:Y:S01]  /*14310*/  BPT.TRAP 0x1 ;  /* 0x000000040000795c */ /* 0x000fe20000300000 */
.L_x_859:
[----:B------:R1:W5:Y:S01]  /*14320*/  LDL.LU R4, [R1+0x10] ;  /* 0x0000100001047983 */ /* 0x0003620000300800 */
[----:B------:R-:W-:Y:S01]  /*14330*/  LOP3.LUT P0, RZ, R23, 0x4, RZ, 0xc0, !PT ;  /* 0x0000000417ff7812 */ /* 0x000fe2000780c0ff */
[----:B------:R1:W-:Y:S02]  /*14340*/  SYNCS.ARRIVE.TRANS64.A1T0 RZ, [R32+URZ+0x22830], RZ ;  /* 0x022830ff20ff79a7 */ /* 0x0003e4000810003f */
[----:B0-----:R1:W5:Y:S10]  /*14350*/  LDL.LU R3, [R1+0xc] ;  /* 0x00000c0001037983 */ /* 0x0013740000300800 */
[----:B------:R-:W-:Y:S05]  /*14360*/  WARPSYNC.ALL ;  /* 0x0000000000007948 */ /* 0x000fea0003800000 */
[----:B------:R-:W-:Y:S01]  /*14370*/  ULDC.64 UR4, c[0x0][0xa00] ;  /* 0x0002800000047ab9 */ /* 0x000fe20000000a00 */
[----:B------:R-:W-:Y:S01]  /*14380*/  SEL R2, RZ, 0x4, P0 ;  /* 0x00000004ff027807 */ /* 0x000fe20000000000 */
[----:B------:R-:W-:Y:S01]  /*14390*/  BSSY B6, `(.L_x_860) ;  /* 0x0000029000067945 */ /* 0x000fe20003800000 */
[----:B------:R-:W-:Y:S01]  /*143a0*/  BAR.SYNC.DEFER_BLOCKING 0x8, 0x180 ;  /* 0x0206000000007b1d */ /* 0x000fe20000010000 */
[----:B------:R-:W-:Y:S02]  /*143b0*/  ISETP.NE.U32.AND P0, PT, RZ, UR4, PT ;  /* 0x00000004ff007c0c */ /* 0x000fe4000bf05070 */
[----:B------:R-:W-:-:S02]  /*143c0*/  LOP3.LUT P2, RZ, R23, 0x8, RZ, 0xc0, !PT ;  /* 0x0000000817ff7812 */ /* 0x000fc4000784c0ff */
[----:B------:R-:W-:Y:S01]  /*143d0*/  ISETP.NE.AND.EX P0, PT, RZ, UR5, PT, P0 ;  /* 0x00000005ff007c0c */ /* 0x000fe2000bf05300 */
[----:B------:R-:W-:Y:S01]  /*143e0*/  ULDC.64 UR4, c[0x0][0x298] ;  /* 0x0000a60000047ab9 */ /* 0x000fe20000000a00 */
[----:B------:R-:W-:Y:S02]  /*143f0*/  LOP3.LUT P1, RZ, R23, 0x2, RZ, 0xc0, !PT ;  /* 0x0000000217ff7812 */ /* 0x000fe4000782c0ff */
[----:B------:R-:W-:Y:S02]  /*14400*/  SEL R0, RZ, 0x2, P2 ;  /* 0x00000002ff007807 */ /* 0x000fe40001000000 */
[----:B------:R-:W-:Y:S02]  /*14410*/  SEL R5, R35, RZ, !P0 ;  /* 0x000000ff23057207 */ /* 0x000fe40004000000 */
[----:B------:R-:W-:Y:S02]  /*14420*/  IADD3 R0, R2, R0, R7 ;  /* 0x0000000002007210 */ /* 0x000fe40007ffe007 */
[----:B------:R-:W-:Y:S01]  /*14430*/  SEL R35, RZ, 0x8, P1 ;  /* 0x00000008ff237807 */ /* 0x000fe20000800000 */
[----:B------:R0:W-:Y:S04]  /*14440*/  STL [R1+0x24], R5 ;  /* 0x0000240501007387 */ /* 0x0001e80000100800 */
[----:B------:R-:W-:Y:S01]  /*14450*/  IMAD.IADD R35, R0, 0x1, R35 ;  /* 0x0000000100237824 */ /* 0x000fe200078e0223 */
[----:B-----5:R-:W-:-:S02]  /*14460*/  SEL R2, R4, RZ, !P0 ;  /* 0x000000ff04027207 */ /* 0x020fc40004000000 */
[----:B------:R-:W-:Y:S01]  /*14470*/  SHF.R.S32.HI R0, RZ, 0x1f, R3 ;  /* 0x0000001fff007819 */ /* 0x000fe20000011403 */
[C---:B0-----:R-:W-:Y:S02]  /*14480*/  IMAD.WIDE.U32 R4, R3.reuse, UR4, RZ ;  /* 0x0000000403047c25 */ /* 0x041fe4000f8e00ff */
[----:B------:R0:W-:Y:S02]  /*14490*/  STL [R1+0x10], R2 ;  /* 0x0000100201007387 */ /* 0x0001e40000100800 */
[----:B------:R-:W-:Y:S02]  /*144a0*/  IMAD R0, R0, UR4, RZ ;  /* 0x0000000400007c24 */ /* 0x000fe4000f8e02ff */
[----:B------:R2:W-:Y:S02]  /*144b0*/  STL.64 [R1+0x18], R4 ;  /* 0x0000180401007387 */ /* 0x0005e40000100a00 */
[----:B------:R-:W-:Y:S02]  /*144c0*/  IMAD R0, R3, UR5, R0 ;  /* 0x0000000503007c24 */ /* 0x000fe4000f8e0200 */
[----:B0-----:R-:W-:-:S02]  /*144d0*/  VIADD R2, R22, 0x18400 ;  /* 0x0001840016027836 */ /* 0x001fc40000000000 */
[----:B------:R-:W-:-:S03]  /*144e0*/  IMAD.IADD R0, R5, 0x1, R0 ;  /* 0x0000000105007824 */ /* 0x000fc600078e0200 */
[----:B------:R-:W-:Y:S02]  /*144f0*/  LOP3.LUT P0, RZ, R2, 0x3ff, RZ, 0xc0, !PT ;  /* 0x000003ff02ff7812 */ /* 0x000fe4000780c0ff */
[----:B------:R2:W-:Y:S11]  /*14500*/  STL [R1+0xc], R0 ;  /* 0x00000c0001007387 */ /* 0x0005f60000100800 */
[----:B--2---:R-:W-:Y:S05]  /*14510*/  @!P0 BRA `(.L_x_861) ;  /* 0x0000000000408947 */ /* 0x004fea0003800000 */
[----:B------:R-:W-:Y:S01]  /*14520*/  MOV R2, 0x0 ;  /* 0x0000000000027802 */ /* 0x000fe20000000f00 */
[----:B------:R-:W-:Y:S01]  /*14530*/  ULDC.64 UR4, c[0x4][0x98] ;  /* 0x0100260000047ab9 */ /* 0x000fe20000000a00 */
[----:B------:R-:W-:Y:S01]  /*14540*/  ULDC.64 UR6, c[0x4][0xa0] ;  /* 0x0100280000067ab9 */ /* 0x000fe20000000a00 */
[----:B------:R-:W-:Y:S01]  /*14550*/  ULDC.64 UR8, c[0x4][0x20] ;  /* 0x0100080000087ab9 */ /* 0x000fe20000000a00 */
[----:B------:R-:W-:Y:S02]  /*14560*/  IMAD.U32 R4, RZ, RZ, UR4 ;  /* 0x00000004ff047e24 */ /* 0x000fe4000f8e00ff */
[----:B------:R-:W0:Y:S01]  /*14570*/  LDC.64 R2, c[0x4][R2] ;  /* 0x0100000002027b82 */ /* 0x000e220000000a00 */
[----:B------:R-:W-:Y:S02]  /*14580*/  IMAD.U32 R5, RZ, RZ, UR5 ;  /* 0x00000005ff057e24 */ /* 0x000fe4000f8e00ff */
[----:B------:R-:W-:Y:S02]  /*14590*/  IMAD.U32 R6, RZ, RZ, UR6 ;  /* 0x00000006ff067e24 */ /* 0x000fe4000f8e00ff */
[----:B------:R-:W-:-:S02]  /*145a0*/  IMAD.U32 R7, RZ, RZ, UR7 ;  /* 0x00000007ff077e24 */ /* 0x000fc4000f8e00ff */
[----:B------:R-:W-:Y:S02]  /*145b0*/  IMAD.U32 R10, RZ, RZ, UR8 ;  /* 0x00000008ff0a7e24 */ /* 0x000fe4000f8e00ff */
[----:B------:R-:W-:Y:S02]  /*145c0*/  IMAD.U32 R11, RZ, RZ, UR9 ;  /* 0x00000009ff0b7e24 */ /* 0x000fe4000f8e00ff */
[----:B------:R-:W-:Y:S02]  /*145d0*/  IMAD.MOV.U32 R8, RZ, RZ, 0x70 ;  /* 0x00000070ff087424 */ /* 0x000fe400078e00ff */
[----:B------:R-:W-:Y:S02]  /*145e0*/  IMAD.MOV.U32 R12, RZ, RZ, 0x1 ;  /* 0x00000001ff0c7424 */ /* 0x000fe400078e00ff */
[----:B------:R-:W-:-:S07]  /*145f0*/  IMAD.MOV.U32 R13, RZ, RZ, RZ ;  /* 0x000000ffff0d7224 */ /* 0x000fce00078e00ff */
[----:B------:R-:W-:-:S07]  /*14600*/  LEPC R20, `(.L_x_861) ;  /* 0x000000001014794e */ /* 0x000fce0000000000 */
[----:B01----:R-:W-:Y:S05]  /*14610*/  CALL.ABS.NOINC R2 ;  /* 0x0000000002007343 */ /* 0x003fea0003c00000 */
.L_x_861:
[----:B------:R-:W-:Y:S05]  /*14620*/  BSYNC B6 ;  /* 0x0000000000067941 */ /* 0x000fea0003800000 */
.L_x_860:
[----:B------:R-:W2:Y:S01]  /*14630*/  LDL.LU R0, [R1+0xc] ;  /* 0x00000c0001007983 */ /* 0x000ea20000300800 */
[----:B------:R-:W-:Y:S01]  /*14640*/  ULDC.64 UR4, c[0x0][0x2d8] ;  /* 0x0000b60000047ab9 */ /* 0x000fe20000000a00 */
[----:B------:R-:W0:Y:S02]  /*14650*/  LDC R7, c[0x0][0x448] ;  /* 0x00011200ff077b82 */ /* 0x000e240000000800 */
[----:B------:R-:W2:Y:S04]  /*14660*/  LDL.LU.64 R2, [R1+0x18] ;  /* 0x0000180001027983 */ /* 0x000ea80000300a00 */
[----:B------:R-:W3:Y:S04]  /*14670*/  LDL.LU R21, [R1+0x10] ;  /* 0x0000100001157983 */ /* 0x000ee80000300800 */
[----:B------:R-:W4:Y:S01]  /*14680*/  LDL.LU R20, [R1+0x24] ;  /* 0x0000240001147983 */ /* 0x000f220000300800 */
[----:B------:R-:W-:-:S03]  /*14690*/  IMAD.SHL.U32 R17, R17, 0x80, RZ ;  /* 0x0000008011117824 */ /* 0x000fc600078e00ff */
[----:B------:R0:W5:Y:S02]  /*146a0*/  LDL R8, [R1+0x8] ;  /* 0x0000080001087983 */ /* 0x0001640000100800 */
[----:B0-----:R-:W-:-:S13]  /*146b0*/  ISETP.NE.AND P0, PT, R7, 0x1, PT ;  /* 0x000000010700780c */ /* 0x001fda0003f05270 */
[----:B------:R-:W0:Y:S08]  /*146c0*/  @P0 LDC R4, c[0x0][0x44c] ;  /* 0x00011300ff040b82 */ /* 0x000e300000000800 */
[----:B------:R-:W1:Y:S01]  /*146d0*/  @P0 LDC R6, c[0x0][0x450] ;  /* 0x00011400ff060b82 */ /* 0x000e620000000800 */
[----:B--2---:R-:W-:Y:S02]  /*146e0*/  IMAD.MOV.U32 R3, RZ, RZ, R0 ;  /* 0x000000ffff037224 */ /* 0x004fe400078e0000 */
[----:B------:R-:W-:-:S02]  /*146f0*/  IMAD R0, R28, UR4, RZ ;  /* 0x000000041c007c24 */ /* 0x000fc4000f8e02ff */
[----:B------:R-:W-:-:S04]  /*14700*/  IMAD.WIDE.U32 R2, R18, UR4, R2 ;  /* 0x0000000412027c25 */ /* 0x000fc8000f8e0002 */
[----:B------:R-:W-:Y:S01]  /*14710*/  IMAD R0, R18, UR5, R0 ;  /* 0x0000000512007c24 */ /* 0x000fe2000f8e0200 */
[----:B------:R-:W-:-:S03]  /*14720*/  ULDC.64 UR4, c[0x0][0x2e0] ;  /* 0x0000b80000047ab9 */ /* 0x000fc60000000a00 */
[----:B------:R-:W-:Y:S02]  /*14730*/  IMAD.IADD R3, R3, 0x1, R0 ;  /* 0x0000000103037824 */ /* 0x000fe400078e0200 */
[----:B---3--:R-:W-:Y:S02]  /*14740*/  IMAD R0, R21, UR4, RZ ;  /* 0x0000000415007c24 */ /* 0x008fe4000f8e02ff */
[----:B----4-:R-:W-:-:S04]  /*14750*/  IMAD.WIDE.U32 R2, R20, UR4, R2 ;  /* 0x0000000414027c25 */ /* 0x010fc8000f8e0002 */
[----:B------:R-:W-:Y:S01]  /*14760*/  IMAD R0, R20, UR5, R0 ;  /* 0x0000000514007c24 */ /* 0x000fe2000f8e0200 */
[----:B------:R-:W2:Y:S01]  /*14770*/  S2R R9, SR_TID.X ;  /* 0x0000000000097919 */ /* 0x000ea20000002100 */
[----:B------:R-:W-:Y:S02]  /*14780*/  ULDC.64 UR4, c[0x0][0x2d0] ;  /* 0x0000b40000047ab9 */ /* 0x000fe40000000a00 */
[----:B------:R-:W-:Y:S01]  /*14790*/  IMAD.IADD R3, R3, 0x1, R0 ;  /* 0x0000000103037824 */ /* 0x000fe200078e0200 */
[----:B------:R-:W3:Y:S02]  /*147a0*/  S2R R20, SR_TID.X ;  /* 0x0000000000147919 */ /* 0x000ee40000002100 */
[----:B---3--:R-:W-:-:S04]  /*147b0*/  LOP3.LUT R20, R20, 0x7f, RZ, 0xc0, !PT ;  /* 0x0000007f14147812 */ /* 0x008fc800078ec0ff */
[----:B------:R-:W-:Y:S02]  /*147c0*/  SHF.R.U32.HI R21, RZ, 0x3, R20 ;  /* 0x00000003ff157819 */ /* 0x000fe40000011614 */
[----:B------:R-:W3:Y:S02]  /*147d0*/  S2R R20, SR_TID.X ;  /* 0x0000000000147919 */ /* 0x000ee40000002100 */
[----:B---3--:R-:W-:-:S05]  /*147e0*/  IMAD.SHL.U32 R20, R20, 0x10, RZ ;  /* 0x0000001014147824 */ /* 0x008fca00078e00ff */
[----:B------:R-:W-:-:S04]  /*147f0*/  LOP3.LUT R20, R21, 0x70, R20, 0xf8, !PT ;  /* 0x0000007015147812 */ /* 0x000fc800078ef814 */
[----:B------:R-:W-:Y:S02]  /*14800*/  LOP3.LUT R0, R20, R17, RZ, 0xfc, !PT ;  /* 0x0000001114007212 */ /* 0x000fe400078efcff */
[----:B------:R3:W5:Y:S03]  /*14810*/  LDL R20, [R1+0x20] ;  /* 0x0000200001147983 */ /* 0x0007660000100800 */
[----:B0-----:R-:W-:-:S04]  /*14820*/  @P0 IMAD.HI.U32 R5, R0, R4, RZ ;  /* 0x0000000400050227 */ /* 0x001fc800078e00ff */
[----:B------:R-:W-:Y:S01]  /*14830*/  IMAD.MOV.U32 R4, RZ, RZ, R0 ;  /* 0x000000ffff047224 */ /* 0x000fe200078e0000 */
[----:B-1----:R-:W-:Y:S01]  /*14840*/  @P0 SHF.R.U32.HI R4, RZ, R6, R5 ;  /* 0x00000006ff040219 */ /* 0x002fe20000011605 */
[----:B------:R-:W0:Y:S04]  /*14850*/  S2R R21, SR_TID.X ;  /* 0x0000000000157919 */ /* 0x000e280000002100 */
        /* <DEDUP_REMOVED lines=12> */
[----:B------:R-:W-:Y:S01]  /*14920*/  ULDC.64 UR4, c[0x0][0x280] ;  /* 0x0000a00000047ab9 */ /* 0x000fe20000000a00 */
[----:B--2---:R-:W-:Y:S01]  /*14930*/  IMAD.SHL.U32 R9, R9, 0x8, RZ ;  /* 0x0000000809097824 */ /* 0x004fe200078e00ff */
[C---:B------:R-:W-:Y:S01]  /*14940*/  LEA R0, P0, R2.reuse, UR4, 0x1 ;  /* 0x0000000402007c11 */ /* 0x040fe2000f8008ff */
[----:B------:R-:W-:Y:S01]  /*14950*/  IMAD.IADD R3, R3, 0x1, R4 ;  /* 0x0000000103037824 */ /* 0x000fe200078e0204 */
[----:B------:R-:W-:Y:S02]  /*14960*/  ULDC UR4, c[0x0][0x2b8] ;  /* 0x0000ae0000047ab9 */ /* 0x000fe40000000800 */
[----:B------:R-:W-:Y:S02]  /*14970*/  LOP3.LUT R9, R9, 0x38, RZ, 0xc0, !PT ;  /* 0x0000003809097812 */ /* 0x000fe400078ec0ff */
[----:B------:R-:W-:Y:S01]  /*14980*/  LEA.HI.X R2, R2, UR5, R3, 0x1, P0 ;  /* 0x0000000502027c11 */ /* 0x000fe200080f0c03 */
[----:B------:R-:W-:Y:S01]  /*14990*/  UMOV UR5, 0xffffffff ;  /* 0xffffffff00057882 */ /* 0x000fe20000000000 */
[----:B0-----:R-:W-:-:S02]  /*149a0*/  LOP3.LUT R21, R21, 0x7f, RZ, 0xc0, !PT ;  /* 0x0000007f15157812 */ /* 0x001fc400078ec0ff */
[----:B------:R-:W-:Y:S02]  /*149b0*/  ISETP.GE.AND P1, PT, R9, UR4, PT ;  /* 0x0000000409007c0c */ /* 0x000fe4000bf26270 */
[----:B------:R-:W-:Y:S01]  /*149c0*/  SHF.R.U32.HI R10, RZ, 0x3, R21 ;  /* 0x00000003ff0a7819 */ /* 0x000fe20000011615 */
[----:B---3--:R-:W-:Y:S10]  /*149d0*/  BRA.DIV UR5, `(.L_x_862) ;  /* 0x0000004a05a47947 */ /* 0x008ff4000b800000 */
[----:B------:R-:W0:Y:S01]  /*149e0*/  SHFL.IDX PT, R5, R0, RZ, 0x181f ;  /* 0x00181fff00057589 */ /* 0x000e2200000e0000 */
[----:B-----5:R-:W-:Y:S02]  /*149f0*/  IMAD R3, R20, R7, RZ ;  /* 0x0000000714037224 */ /* 0x020fe400078e02ff */
[----:B------:R-:W-:Y:S01]  /*14a00*/  IMAD.IADD R17, R10, 0x1, R17 ;  /* 0x000000010a117824 */ /* 0x000fe200078e0211 */
[----:B------:R-:W1:Y:S04]  /*14a10*/  SHFL.IDX PT, R4, R2, RZ, 0x181f ;  /* 0x00181fff02047589 */ /* 0x000e6800000e0000 */
[C---:B------:R-:W-:Y:S02]  /*14a20*/  ISETP.GE.AND P0, PT, R17.reuse, R3, PT ;  /* 0x000000031100720c */ /* 0x040fe40003f06270 */
[----:B------:R-:W-:-:S11]  /*14a30*/  IADD3 R6, R17, 0x10, RZ ;  /* 0x0000001011067810 */ /* 0x000fd60007ffe0ff */
[----:B0-----:R-:W-:-:S05]  /*14a40*/  @!P0 LEA R5, P2, R9, R5, 0x1 ;  /* 0x0000000509058211 */ /* 0x001fca00078408ff */
[----:B-1----:R-:W-:-:S05]  /*14a50*/  @!P0 IMAD.X R4, RZ, RZ, R4, P2 ;  /* 0x000000ffff048224 */ /* 0x002fca00010e0604 */
        /* <DEDUP_REMOVED lines=8> */
[----:B------:R-:W1:Y:S06]  /*14ae0*/  SHFL.IDX PT, R4, R2, 0x1, 0x181f ;  /* 0x00381f0002047f89 */ /* 0x000e6c00000e0000 */
[----:B0-----:R-:W-:-:S05]  /*14af0*/  @!P0 LEA R5, P2, R9, R5, 0x1 ;  /* 0x0000000509058211 */ /* 0x001fca00078408ff */
[----:B-1----:R-:W-:-:S05]  /*14b00*/  @!P0 IMAD.X R4, RZ, RZ, R4, P2 ;  /* 0x000000ffff048224 */ /* 0x002fca00010e0604 */
[----:B------:R-:W-:-:S04]  /*14b10*/  @!P0 LOP3.LUT R5, R5, R4, RZ, 0x3c, !PT ;  /* 0x0000000405058212 */ /* 0x000fc800078e3cff */
[----:B------:R-:W-:-:S04]  /*14b20*/  @!P0 LOP3.LUT R4, R5, R4, RZ, 0x3c, !PT ;  /* 0x0000000405048212 */ /* 0x000fc800078e3cff */
[----:B------:R-:W-:-:S05]  /*14b30*/  @!P0 LOP3.LUT R5, R5, R4, RZ, 0x3c, !PT ;  /* 0x0000000405058212 */ /* 0x000fca00078e3cff */
        /* <DEDUP_REMOVED lines=41> */
[----:B------:R-:W-:-:S03]  /*14dd0*/  ISETP.GE.AND P0, PT, R6, R3, PT ;  /* 0x000000030600720c */ /* 0x000fc60003f06270 */
[----:B0-----:R-:W0:Y:S04]  /*14de0*/  SHFL.IDX PT, R5, R0, 0x6, 0x181f ;  /* 0x00d81f0000057f89 */ /* 0x001e2800000e0000 */
[----:B------:R-:W1:Y:S04]  /*14df0*/  SHFL.IDX PT, R4, R2, 0x6, 0x181f ;  /* 0x00d81f0002047f89 */ /* 0x000e6800000e0000 */
[----:B------:R-:W2:Y:S02]  /*14e00*/  SHFL.IDX PT, R0, R0, 0x7, 0x181f ;  /* 0x00f81f0000007f89 */ /* 0x000ea400000e0000 */
[----:B0-----:R-:W-:-:S05]  /*14e10*/  @!P0 LEA R5, P2, R9, R5, 0x1 ;  /* 0x0000000509058211 */ /* 0x001fca00078408ff */
[----:B-1----:R-:W-:-:S05]  /*14e20*/  @!P0 IMAD.X R4, RZ, RZ, R4, P2 ;  /* 0x000000ffff048224 */ /* 0x002fca00010e0604 */
[----:B------:R-:W-:-:S04]  /*14e30*/  @!P0 LOP3.LUT R5, R5, R4, RZ, 0x3c, !PT ;  /* 0x0000000405058212 */ /* 0x000fc800078e3cff */
[----:B------:R-:W-:-:S04]  /*14e40*/  @!P0 LOP3.LUT R4, R5, R4, RZ, 0x3c, !PT ;  /* 0x0000000405048212 */ /* 0x000fc800078e3cff */
[----:B------:R-:W-:-:S05]  /*14e50*/  @!P0 LOP3.LUT R5, R5, R4, RZ, 0x3c, !PT ;  /* 0x0000000405058212 */ /* 0x000fca00078e3cff */
[----:B------:R0:W-:Y:S04]  /*14e60*/  @!P0 LDGSTS.E.BYPASS.LTC128B.128 [R8+0x1b400], desc[UR40][R4.64], !P1 ;  /* 0x1b40000004088fae */ /* 0x0001e8000c901d68 */
[----:B0-2---:R0:W1:Y:S02]  /*14e70*/  SHFL.IDX PT, R4, R2, 0x7, 0x181f ;  /* 0x00f81f0002047f89 */ /* 0x00506400000e0000 */
.L_x_1018:
[----:B------:R-:W-:-:S05]  /*14e80*/  VIADD R17, R17, 0x70 ;  /* 0x0000007011117836 */ /* 0x000fca0000000000 */
[----:B------:R-:W-:-:S13]  /*14e90*/  ISETP.GE.AND P0, PT, R17, R3, PT ;  /* 0x000000031100720c */ /* 0x000fda0003f06270 */
[----:B0-----:R-:W-:-:S05]  /*14ea0*/  @!P0 LEA R2, P2, R9, R0, 0x1 ;  /* 0x0000000009028211 */ /* 0x001fca00078408ff */
[----:B-1----:R-:W-:-:S05]  /*14eb0*/  @!P0 IMAD.X R3, RZ, RZ, R4, P2 ;  /* 0x000000ffff038224 */ /* 0x002fca00010e0604 */
[----:B------:R-:W-:Y:S01]  /*14ec0*/  @!PT LDS RZ, [RZ] ;  /* 0x00000000fffff984 */ /* 0x000fe20000000800 */
[----:B------:R-:W-:Y:S01]  /*14ed0*/  @!PT LDS RZ, [RZ] ;  /* 0x00000000fffff984 */ /* 0x000fe20000000800 */
[----:B------:R-:W-:Y:S01]  /*14ee0*/  @!PT LDS RZ, [RZ] ;  /* 0x00000000fffff984 */ /* 0x000fe20000000800 */
[----:B------:R0:W-:Y:S01]  /*14ef0*/  @!P0 LDGSTS.E.BYPASS.LTC128B.128 [R8+0x1bc00], desc[UR40][R2.64], !P1 ;  /* 0x1bc0000002088fae */ /* 0x0001e2000c901d68 */
[----:B------:R-:W-:Y:S01]  /*14f00*/  PLOP3.LUT P0, PT, PT, PT, PT, 0x80, 0x0 ;  /* 0x000000000000781c */ /* 0x000fe20003f0f070 */
[----:B------:R-:W-:-:S12]  /*14f10*/  NOP ;  /* 0x0000000000007918 */ /* 0x000fd80000000000 */
.L_x_863:
        /* <DEDUP_REMOVED lines=16> */
[----:B------:R-:W1:Y:S03]  /*15020*/  SYNCS.PHASECHK.TRANS64.TRYWAIT P0, [R22+URZ+0x22820], R3 ;  /* 0x02282003160075a7 */ /* 0x000e66000800017f */
[----:B01----:R-:W-:Y:S05]  /*15030*/  @!P0 BRA `(.L_x_865) ;  /* 0x0000004c00b08947 */ /* 0x003fea0003800000 */
.L_x_1019:
[----:B------:R-:W-:Y:S05]  /*15040*/  BSYNC B0 ;  /* 0x0000000000007941 */ /* 0x000fea0003800000 */
.L_x_864:
[----:B------:R-:W2:Y:S02]  /*15050*/  LDL R0, [R1+0x40] ;  /* 0x0000400001007983 */ /* 0x000ea40000100800 */
[----:B--2---:R-:W-:-:S13]  /*15060*/  ISETP.NE.AND P0, PT, R0, 0x3, PT ;  /* 0x000000030000780c */ /* 0x004fda0003f05270 */
[----:B------:R-:W-:Y:S05]  /*15070*/  @!P0 BRA `(.L_x_866) ;  /* 0x0000000000048947 */ /* 0x000fea0003800000 */
[----:B------:R-:W-:Y:S01]  /*15080*/  BPT.TRAP 0x1 ;  /* 0x000000040000795c */ /* 0x000fe20000300000 */
.L_x_866:
[----:B0-----:R-:W-:Y:S01]  /*15090*/  SHF.L.U32 R3, R26, 0x1f, RZ ;  /* 0x0000001f1a037819 */ /* 0x001fe200000006ff */
[----:B------:R-:W-:Y:S03]  /*150a0*/  BSSY B0, `(.L_x_867) ;  /* 0x0000003000007945 */ /* 0x000fe60003800000 */
[----:B------:R-:W0:Y:S02]  /*150b0*/  SYNCS.PHASECHK.TRANS64.TRYWAIT P0, [R32+URZ+0x22860], R3 ;  /* 0x02286003200075a7 */ /* 0x000e24000800017f */
[----:B0-----:R-:W-:Y:S05]  /*150c0*/  @!P0 BRA `(.L_x_868) ;  /* 0x0000004c00a08947 */ /* 0x001fea0003800000 */
.L_x_1020:
[----:B------:R-:W-:Y:S05]  /*150d0*/  BSYNC B0 ;  /* 0x0000000000007941 */ /* 0x000fea0003800000 */
.L_x_867:
[----:B------:R-:W2:Y:S01]  /*150e0*/  LDL.LU R0, [R1+0x30] ;  /* 0x0000300001007983 */ /* 0x000ea20000300800 */
[----:B------:R-:W-:-:S03]  /*150f0*/  ULDC.64 UR4, c[0x0][0x328] ;  /* 0x0000ca0000047ab9 */ /* 0x000fc60000000a00 */
[----:B------:R-:W3:Y:S01]  /*15100*/  LDL.LU R4, [R1+0x34] ;  /* 0x0000340001047983 */ /* 0x000ee20000300800 */
[----:B0-----:R-:W-:-:S04]  /*15110*/  IMAD.WIDE.U32 R2, R37, UR4, RZ ;  /* 0x0000000425027c25 */ /* 0x001fc8000f8e00ff */
[----:B--2---:R-:W-:-:S04]  /*15120*/  IMAD R0, R0, UR4, RZ ;  /* 0x0000000400007c24 */ /* 0x004fc8000f8e02ff */
        /* <DEDUP_REMOVED lines=19> */
[----:B------:R-:W-:Y:S01]  /*15260*/  IMAD R4, R4, 0x2, R22 ;  /* 0x0000000204047824 */ /* 0x000fe200078e0216 */
[C---:B------:R-:W-:Y:S01]  /*15270*/  LOP3.LUT P2, RZ, R35.reuse, 0x2, RZ, 0xc0, !PT ;  /* 0x0000000223ff7812 */ /* 0x040fe2000784c0ff */
[----:B------:R-:W1:Y:S01]  /*15280*/  SHFL.IDX PT, R2, R5, RZ, 0x181f ;  /* 0x00181fff05027589 */ /* 0x000e6200000e0000 */
[----:B------:R-:W-:-:S03]  /*15290*/  LOP3.LUT P1, RZ, R35, 0x4, RZ, 0xc0, !PT ;  /* 0x0000000423ff7812 */ /* 0x000fc6000782c0ff */
[----:B------:R-:W2:Y:S01]  /*152a0*/  SHFL.IDX PT, R3, R6, RZ, 0x181f ;  /* 0x00181fff06037589 */ /* 0x000ea200000e0000 */
[----:B------:R-:W-:-:S03]  /*152b0*/  ISETP.LT.OR P4, PT, R33, 0x1, !P1 ;  /* 0x000000012100780c */ /* 0x000fc60004f81670 */
[----:B------:R-:W3:Y:S01]  /*152c0*/  SHFL.IDX PT, R14, R5, 0x1, 0x181f ;  /* 0x00381f00050e7f89 */ /* 0x000ee200000e0000 */
[----:B0-----:R-:W-:-:S05]  /*152d0*/  IMAD.SHL.U32 R7, R7, 0x8, RZ ;  /* 0x0000000807077824 */ /* 0x001fca00078e00ff */
[----:B------:R-:W-:-:S05]  /*152e0*/  LOP3.LUT R7, R7, 0x38, RZ, 0xc0, !PT ;  /* 0x0000003807077812 */ /* 0x000fca00078ec0ff */
[----:B------:R-:W-:Y:S01]  /*152f0*/  IMAD.SHL.U32 R0, R7, 0x2, RZ ;  /* 0x0000000207007824 */ /* 0x000fe200078e00ff */
[----:B------:R-:W-:-:S04]  /*15300*/  LOP3.LUT R7, R35, 0x1, RZ, 0xc0, !PT ;  /* 0x0000000123077812 */ /* 0x000fc800078ec0ff */
[----:B-1----:R-:W-:Y:S02]  /*15310*/  IADD3 R2, P0, R2, R0, RZ ;  /* 0x0000000002027210 */ /* 0x002fe40007f1e0ff */
[----:B------:R-:W-:-:S03]  /*15320*/  ISETP.NE.U32.AND P3, PT, R7, 0x1, PT ;  /* 0x000000010700780c */ /* 0x000fc60003f65070 */
[----:B--2---:R-:W-:Y:S01]  /*15330*/  IMAD.X R3, RZ, RZ, R3, P0 ;  /* 0x000000ffff037224 */ /* 0x004fe200000e0603 */
[----:B------:R-:W-:-:S13]  /*15340*/  ISETP.LT.OR P0, PT, R33, 0x1, P3 ;  /* 0x000000012100780c */ /* 0x000fda0001f01670 */
[----:B------:R-:W-:Y:S01]  /*15350*/  LDGSTS.E.BYPASS.LTC128B.128 [R4+0x400], desc[UR40][R2.64], !P0 ;  /* 0x0040000002047fae */ /* 0x000fe2000c101d68 */
[----:B------:R-:W-:-:S13]  /*15360*/  ISETP.LT.OR P0, PT, R33, 0x1, !P2 ;  /* 0x000000012100780c */ /* 0x000fda0005701670 */
[----:B------:R-:W-:Y:S01]  /*15370*/  LDGSTS.E.BYPASS.LTC128B.128 [R4+0x3400], desc[UR40][R2.64+0x80], !P0 ;  /* 0x0340008002047fae */ /* 0x000fe2000c101d68 */
[----:B------:R-:W-:-:S03]  /*15380*/  LOP3.LUT P0, RZ, R35, 0x8, RZ, 0xc0, !PT ;  /* 0x0000000823ff7812 */ /* 0x000fc6000780c0ff */
[----:B------:R-:W-:Y:S01]  /*15390*/  LDGSTS.E.BYPASS.LTC128B.128 [R4+0x6400], desc[UR40][R2.64+0x100], !P4 ;  /* 0x0640010002047fae */ /* 0x000fe2000e101d68 */
[----:B------:R-:W-:-:S13]  /*153a0*/  ISETP.LT.OR P4, PT, R33, 0x1, !P0 ;  /* 0x000000012100780c */ /* 0x000fda0004781670 */
[----:B------:R0:W-:Y:S01]  /*153b0*/  LDGSTS.E.BYPASS.LTC128B.128 [R4+0x9400], desc[UR40][R2.64+0x180], !P4 ;  /* 0x0940018002047fae */ /* 0x0001e2000e101d68 */
[----:B---3--:R-:W-:-:S03]  /*153c0*/  IADD3 R8, P4, R14, R0, RZ ;  /* 0x000000000e087210 */ /* 0x008fc60007f9e0ff */
[----:B------:R-:W-:Y:S04]  /*153d0*/  SHFL.IDX PT, R14, R5, 0x2, 0x181f ;  /* 0x00581f00050e7f89 */ /* 0x000fe800000e0000 */
[----:B0-----:R-:W0:Y:S02]  /*153e0*/  SHFL.IDX PT, R3, R6, 0x1, 0x181f ;  /* 0x00381f0006037f89 */ /* 0x001e2400000e0000 */
        /* <DEDUP_REMOVED lines=9> */
[----:B------:R1:W-:Y:S01]  /*15480*/  LDGSTS.E.BYPASS.LTC128B.128 [R4+0x9c00], desc[UR40][R8.64+0x180], !P4 ;  /* 0x09c0018008047fae */ /* 0x0003e2000e101d68 */
[----:B------:R-:W-:-:S03]  /*15490*/  IADD3 R2, P4, R14, R0, RZ ;  /* 0x000000000e027210 */ /* 0x000fc60007f9e0ff */
[----:B------:R-:W1:Y:S02]  /*154a0*/  SHFL.IDX PT, R14, R5, 0x3, 0x181f ;  /* 0x00781f00050e7f89 */ /* 0x000e6400000e0000 */
        /* <DEDUP_REMOVED lines=9> */
[----:B-1----:R-:W-:-:S03]  /*15540*/  IADD3 R8, P4, R14, R0, RZ ;  /* 0x000000000e087210 */ /* 0x002fc60007f9e0ff */
[----:B------:R-:W-:Y:S04]  /*15550*/  SHFL.IDX PT, R14, R5, 0x4, 0x181f ;  /* 0x00981f00050e7f89 */ /* 0x000fe800000e0000 */
[----:B0-----:R-:W0:Y:S02]  /*15560*/  SHFL.IDX PT, R3, R6, 0x3, 0x181f ;  /* 0x00781f0006037f89 */ /* 0x001e2400000e0000 */
[----:B0-----:R-:W-:Y:S01]  /*15570*/  IMAD.X R9, RZ, RZ, R3, P4 ;  /* 0x000000ffff097224 */ /* 0x001fe200020e0603 */
[C---:B------:R-:W-:Y:S01]  /*15580*/  ISETP.LT.OR P4, PT, R33.reuse, 0x31, P3 ;  /* 0x000000312100780c */ /* 0x040fe20001f81670 */
[----:B------:R-:W0:Y:S04]  /*15590*/  SHFL.IDX PT, R3, R6, 0x4, 0x181f ;  /* 0x00981f0006037f89 */ /* 0x000e2800000e0000 */
[----:B------:R-:W1:Y:S08]  /*155a0*/  SHFL.IDX PT, R6, R6, 0x5, 0x181f ;  /* 0x00b81f0006067f89 */ /* 0x000e7000000e0000 */
[----:B------:R2:W-:Y:S01]  /*155b0*/  LDGSTS.E.BYPASS.LTC128B.128 [R4+0x1c00], desc[UR40][R8.64], !P4 ;  /* 0x01c0000008047fae */ /* 0x0005e2000e101d68 */
[----:B------:R-:W-:-:S13]  /*155c0*/  ISETP.LT.OR P4, PT, R33, 0x31, !P2 ;  /* 0x000000312100780c */ /* 0x000fda0005781670 */
[----:B------:R2:W-:Y:S01]  /*155d0*/  LDGSTS.E.BYPASS.LTC128B.128 [R4+0x4c00], desc[UR40][R8.64+0x80], !P4 ;  /* 0x04c0008008047fae */ /* 0x0005e2000e101d68 */
[----:B------:R-:W-:-:S13]  /*155e0*/  ISETP.LT.OR P4, PT, R33, 0x31, !P1 ;  /* 0x000000312100780c */ /* 0x000fda0004f81670 */
[----:B------:R2:W-:Y:S01]  /*155f0*/  LDGSTS.E.BYPASS.LTC128B.128 [R4+0x7c00], desc[UR40][R8.64+0x100], !P4 ;  /* 0x07c0010008047fae */ /* 0x0005e2000e101d68 */
[----:B------:R-:W-:-:S13]  /*15600*/  ISETP.LT.OR P4, PT, R33, 0x31, !P0 ;  /* 0x000000312100780c */ /* 0x000fda0004781670 */
[----:B------:R2:W-:Y:S01]  /*15610*/  LDGSTS.E.BYPASS.LTC128B.128 [R4+0xac00], desc[UR40][R8.64+0x180], !P4 ;  /* 0x0ac0018008047fae */ /* 0x0005e2000e101d68 */
[----:B------:R-:W-:-:S03]  /*15620*/  IADD3 R2, P4, R14, R0, RZ ;  /* 0x000000000e027210 */ /* 0x000fc60007f9e0ff */
[----:B------:R2:W3:Y:S01]  /*15630*/  SHFL.IDX PT, R14, R5, 0x5, 0x181f ;  /* 0x00b81f00050e7f89 */ /* 0x0004e200000e0000 */
[----:B0-----:R-:W-:Y:S02]  /*15640*/  IADD3.X R3, RZ, R3, RZ, P4, !PT ;  /* 0x00000003ff037210 */ /* 0x001fe400027fe4ff */
[----:B------:R-:W-:-:S13]  /*15650*/  ISETP.LT.OR P4, PT, R33, 0x41, P3 ;  /* 0x000000412100780c */ /* 0x000fda0001f81670 */
[----:B------:R2:W-:Y:S01]  /*15660*/  LDGSTS.E.BYPASS.LTC128B.128 [R4+0x2400], desc[UR40][R2.64], !P4 ;  /* 0x0240000002047fae */ /* 0x0005e2000e101d68 */
[----:B------:R-:W-:-:S13]  /*15670*/  ISETP.LT.OR P4, PT, R33, 0x41, !P2 ;  /* 0x000000412100780c */ /* 0x000fda0005781670 */
[----:B------:R2:W-:Y:S01]  /*15680*/  LDGSTS.E.BYPASS.LTC128B.128 [R4+0x5400], desc[UR40][R2.64+0x80], !P4 ;  /* 0x0540008002047fae */ /* 0x0005e2000e101d68 */
[----:B------:R-:W-:-:S13]  /*15690*/  ISETP.LT.OR P4, PT, R33, 0x41, !P1 ;  /* 0x000000412100780c */ /* 0x000fda0004f81670 */
[----:B------:R2:W-:Y:S01]  /*156a0*/  LDGSTS.E.BYPASS.LTC128B.128 [R4+0x8400], desc[UR40][R2.64+0x100], !P4 ;  /* 0x0840010002047fae */ /* 0x0005e2000e101d68 */
[----:B------:R-:W-:-:S13]  /*156b0*/  ISETP.LT.OR P4, PT, R33, 0x41, !P0 ;  /* 0x000000412100780c */ /* 0x000fda0004781670 */
[----:B-1-3--:R2:W-:Y:S02]  /*156c0*/  LDGSTS.E.BYPASS.LTC128B.128 [R4+0xb400], desc[UR40][R2.64+0x180], !P4 ;  /* 0x0b40018002047fae */ /* 0x00a5e4000e101d68 */
.L_x_1034:
[C---:B------:R-:W-:Y:S02]  /*156d0*/  ISETP.LT.OR P3, PT, R33.reuse, 0x51, P3 ;  /* 0x000000512100780c */ /* 0x040fe40001f61670 */
[C---:B------:R-:W-:Y:S02]  /*156e0*/  ISETP.LT.OR P2, PT, R33.reuse, 0x51, !P2 ;  /* 0x000000512100780c */ /* 0x040fe40005741670 */
[C---:B------:R-:W-:Y:S02]  /*156f0*/  ISETP.LT.OR P1, PT, R33.reuse, 0x51, !P1 ;  /* 0x000000512100780c */ /* 0x040fe40004f21670 */
[----:B0-2---:R-:W-:Y:S02]  /*15700*/  IADD3 R2, P4, R14, R0, RZ ;  /* 0x000000000e027210 */ /* 0x005fe40007f9e0ff */
        /* <DEDUP_REMOVED lines=11> */
.L_x_870:
[----:B------:R-:W-:Y:S02]  /*157c0*/  PLOP3.LUT P1, PT, P1, P0, PT, 0xa2, 0x0 ;  /* 0x000000000000781c */ /* 0x000fe40000f21472 */
[----:B------:R-:W-:-:S08]  /*157d0*/  @P0 R2UR P1, UR4, R32 ;  /* 0x00000000200402ca */ /* 0x000fd00000020000 */
[----:B------:R-:W-:-:S05]  /*157e0*/  @P0 PLOP3.LUT P0, PT, P1, PT, PT, 0x80, 0x0 ;  /* 0x000000000000081c */ /* 0x000fca0000f0f070 */
[----:B------:R-:W-:Y:S01]  /*157f0*/  @!P1 SYNCS.ARRIVE.TRANS64.RED.A0T1 RZ, [UR4+0x22850], RZ ;  /* 0x022850ffffff99a7 */ /* 0x000fe20008200404 */
[----:B------:R-:W-:Y:S07]  /*15800*/  @!P1 ARRIVES.LDGSTSBAR.64.TRANSCNT [UR4+0x22850] ;  /* 0x02285000ff0099b0 */ /* 0x000fee0008000a84 */
[----:B------:R-:W-:Y:S05]  /*15810*/  @P0 BRA.U.ANY `(.L_x_870) ;  /* 0xfffffffd00e80947 */ /* 0x000fea000393ffff */
[----:B------:R-:W-:Y:S01]  /*15820*/  NOP ;  /* 0x0000000000007918 */ /* 0x000fe20000000000 */
[----:B0-----:R-:W2:Y:S02]  /*15830*/  LDL R2, [R1+0x40] ;  /* 0x0000400001027983 */ /* 0x001ea40000100800 */
[----:B--2---:R-:W-:-:S13]  /*15840*/  ISETP.NE.AND P2, PT, R2, 0x3, PT ;  /* 0x000000030200780c */ /* 0x004fda0003f45270 */
[----:B------:R-:W-:Y:S05]  /*15850*/  @!P2 BRA `(.L_x_871) ;  /* 0x000000000004a947 */ /* 0x000fea0003800000 */
[----:B------:R-:W-:Y:S01]  /*15860*/  BPT.TRAP 0x1 ;  /* 0x000000040000795c */ /* 0x000fe20000300000 */
.L_x_871:
[----:B------:R-:W2:Y:S01]  /*15870*/  LDL.LU R2, [R1+0x4] ;  /* 0x0000040001027983 */ /* 0x000ea20000300800 */
[----:B------:R0:W-:Y:S01]  /*15880*/  SYNCS.ARRIVE.TRANS64.A1T0 RZ, [R32+URZ+0x22850], RZ ;  /* 0x022850ff20ff79a7 */ /* 0x0001e2000810003f */
[----:B------:R-:W-:Y:S01]  /*15890*/  BSSY B0, `(.L_x_872) ;  /* 0x00000e1000007945 */ /* 0x000fe20003800000 */
[----:B--2---:R-:W-:-:S13]  /*158a0*/  ISETP.GE.AND P0, PT, R2, 0x61, PT ;  /* 0x000000610200780c */ /* 0x004fda0003f06270 */
[----:B0-----:R-:W-:Y:S05]  /*158b0*/  @!P0 BRA `(.L_x_873) ;  /* 0x0000000c00788947 */ /* 0x001fea0003800000 */
[----:B------:R-:W2:Y:S02]  /*158c0*/  LDL.LU R2, [R1+0x2c] ;  /* 0x00002c0001027983 */ /* 0x000ea40000300800 */
[----:B--2---:R-:W-:-:S07]  /*158d0*/  VIADD R10, R2, 0xfffffffe ;  /* 0xfffffffe020a7836 */ /* 0x004fce0000000000 */
.L_x_886:
[----:B--2---:R-:W2:Y:S01]  /*158e0*/  LDL R12, [R1+0x40] ;  /* 0x00004000010c7983 */ /* 0x004ea20000100800 */
[----:B0-----:R-:W0:Y:S01]  /*158f0*/  LDC R6, c[0x0][0x430] ;  /* 0x00010c00ff067b82 */ /* 0x001e220000000800 */
[----:B------:R-:W1:Y:S01]  /*15900*/  S2R R2, SR_TID.X ;  /* 0x0000000000027919 */ /* 0x000e620000002100 */
[----:B---3--:R-:W3:Y:S01]  /*15910*/  S2R R4, SR_TID.X ;  /* 0x0000000000047919 */ /* 0x008ee20000002100 */
[----:B0-----:R-:W-:Y:S02]  /*15920*/  ISETP.NE.AND P0, PT, R6, 0x1, PT ;  /* 0x000000010600780c */ /* 0x001fe40003f05270 */
[----:B-1----:R-:W-:-:S11]  /*15930*/  LOP3.LUT R2, R2, 0x7f, RZ, 0xc0, !PT ;  /* 0x0000007f02027812 */ /* 0x002fd600078ec0ff */
[----:B------:R-:W0:Y:S01]  /*15940*/  @P0 LDC R3, c[0x0][0x438] ;  /* 0x00010e00ff030b82 */ /* 0x000e220000000800 */
[----:B---3--:R-:W-:Y:S01]  /*15950*/  IMAD.SHL.U32 R4, R4, 0x10, RZ ;  /* 0x0000001004047824 */ /* 0x008fe200078e00ff */
[----:B------:R-:W-:-:S04]  /*15960*/  SHF.R.U32.HI R2, RZ, 0x3, R2 ;  /* 0x00000003ff027819 */ /* 0x000fc80000011602 */
[----:B------:R-:W-:Y:S02]  /*15970*/  LOP3.LUT R4, R2, 0x70, R4, 0xf8, !PT ;  /* 0x0000007002047812 */ /* 0x000fe400078ef804 */
[----:B------:R-:W1:Y:S02]  /*15980*/  @P0 LDC R2, c[0x0][0x434] ;  /* 0x00010d00ff020b82 */ /* 0x000e640000000800 */
[----:B------:R-:W-:Y:S01]  /*15990*/  ISETP.GT.U32.AND P1, PT, R4, 0x5f, PT ;  /* 0x0000005f0400780c */ /* 0x000fe20003f24070 */
[----:B------:R-:W-:-:S04]  /*159a0*/  IMAD R7, R10, 0x60, R31 ;  /* 0x000000600a077824 */ /* 0x000fc800078e021f */
[----:B------:R-:W-:-:S08]  /*159b0*/  IMAD.IADD R7, R4, 0x1, R7 ;  /* 0x0000000104077824 */ /* 0x000fd000078e0207 */
[----:B------:R-:W3:Y:S01]  /*159c0*/  @!P1 LDC.64 R4, c[0x0][0x428] ;  /* 0x00010a00ff049b82 */ /* 0x000ee20000000a00 */
[----:B------:R-:W-:-:S07]  /*159d0*/  IMAD.MOV.U32 R11, RZ, RZ, R7 ;  /* 0x000000ffff0b7224 */ /* 0x000fce00078e0007 */
[----:B------:R-:W4:Y:S01]  /*159e0*/  @!P1 LDC.64 R8, c[0x0][0x418] ;  /* 0x00010600ff089b82 */ /* 0x000f220000000a00 */
[----:B-1----:R-:W-:-:S05]  /*159f0*/  @P0 IMAD.HI.U32 R2, R7, R2, RZ ;  /* 0x0000000207020227 */ /* 0x002fca00078e00ff */
[----:B0-----:R-:W-:-:S04]  /*15a00*/  @P0 SHF.R.U32.HI R11, RZ, R3, R2 ;  /* 0x00000003ff0b0219 */ /* 0x001fc80000011602 */
[--C-:B------:R-:W-:Y:S01]  /*15a10*/  @!P1 SHF.R.S32.HI R3, RZ, 0x1f, R11.reuse ;  /* 0x0000001fff039819 */ /* 0x100fe2000001140b */
[----:B------:R-:W-:-:S04]  /*15a20*/  @!P1 IMAD.MOV.U32 R2, RZ, RZ, R11 ;  /* 0x000000ffff029224 */ /* 0x000fc800078e000b */
[----:B---3--:R-:W-:-:S04]  /*15a30*/  @!P1 IMAD.WIDE.U32 R2, R29, R4, R2 ;  /* 0x000000041d029225 */ /* 0x008fc800078e0002 */
[----:B------:R-:W-:-:S04]  /*15a40*/  @!P1 IMAD R4, R34, R4, RZ ;  /* 0x0000000422049224 */ /* 0x000fc800078e02ff */
[----:B------:R-:W-:Y:S01]  /*15a50*/  @!P1 IMAD R5, R29, R5, R4 ;  /* 0x000000051d059224 */ /* 0x000fe200078e0204 */
[----:B----4-:R-:W-:-:S03]  /*15a60*/  @!P1 LEA R8, P0, R2, R8, 0x2 ;  /* 0x0000000802089211 */ /* 0x010fc600078010ff */
[----:B------:R-:W-:Y:S02]  /*15a70*/  @!P1 IMAD.IADD R3, R5, 0x1, R3 ;  /* 0x0000000105039824 */ /* 0x000fe400078e0203 */
[----:B------:R-:W-:-:S03]  /*15a80*/  IMAD.MOV.U32 R5, RZ, RZ, RZ ;  /* 0x000000ffff057224 */ /* 0x000fc600078e00ff */
[----:B------:R-:W-:Y:S01]  /*15a90*/  @!P1 LEA.HI.X R9, R2, R9, R3, 0x2, P0 ;  /* 0x0000000902099211 */ /* 0x000fe200000f1403 */
[----:B------:R-:W-:-:S04]  /*15aa0*/  VIADD R25, R25, 0x1 ;  /* 0x0000000119197836 */ /* 0x000fc80000000000 */
[----:B------:R0:W5:Y:S01]  /*15ab0*/  @!P1 LDG.E R5, desc[UR40][R8.64] ;  /* 0x0000002808059981 */ /* 0x000162000c1e1900 */
[----:B------:R-:W-:Y:S01]  /*15ac0*/  IMAD.MOV R2, RZ, RZ, -R11 ;  /* 0x000000ffff027224 */ /* 0x000fe200078e0a0b */
[----:B------:R-:W-:-:S03]  /*15ad0*/  ISETP.NE.AND P0, PT, R25, 0x2, PT ;  /* 0x000000021900780c */ /* 0x000fc60003f05270 */
[----:B------:R-:W-:Y:S01]  /*15ae0*/  IMAD R6, R6, R2, R7 ;  /* 0x0000000206067224 */ /* 0x000fe200078e0207 */
[----:B------:R-:W-:Y:S01]  /*15af0*/  SEL R3, RZ, 0x1, P0 ;  /* 0x00000001ff037807 */ /* 0x000fe20000000000 */
[----:B------:R-:W-:Y:S01]  /*15b00*/  IMAD.MOV.U32 R2, RZ, RZ, R10 ;  /* 0x000000ffff027224 */ /* 0x000fe200078e000a */
[----:B------:R-:W-:Y:S05]  /*15b10*/  YIELD ;  /* 0x0000000000007946 */ /* 0x000fea0003800000 */
[----:B------:R-:W-:Y:S01]  /*15b20*/  SEL R25, R25, RZ, P0 ;  /* 0x000000ff19197207 */ /* 0x000fe20000000000 */
[----:B------:R-:W-:Y:S01]  /*15b30*/  VIADD R10, R10, 0xffffffff ;  /* 0xffffffff0a0a7836 */ /* 0x000fe20000000000 */
[----:B------:R-:W-:-:S02]  /*15b40*/  LOP3.LUT R26, R26, R3, RZ, 0x3c, !PT ;  /* 0x000000031a1a7212 */ /* 0x000fc400078e3cff */
[----:B------:R-:W-:Y:S02]  /*15b50*/  ISETP.GT.AND P2, PT, R2, RZ, PT ;  /* 0x000000ff0200720c */ /* 0x000fe40003f44270 */
[----:B--2---:R-:W-:-:S13]  /*15b60*/  ISETP.NE.AND P1, PT, R12, 0x3, PT ;  /* 0x000000030c00780c */ /* 0x004fda0003f25270 */
[----:B0-----:R-:W-:Y:S05]  /*15b70*/  @!P1 BRA `(.L_x_874) ;  /* 0x0000000000049947 */ /* 0x001fea0003800000 */
[----:B------:R-:W-:Y:S01]  /*15b80*/  BPT.TRAP 0x1 ;  /* 0x000000040000795c */ /* 0x000fe20000300000 */
.L_x_874:
[----:B------:R-:W-:Y:S01]  /*15b90*/  IMAD R4, R25, 0x8, R22 ;  /* 0x0000000819047824 */ /* 0x000fe200078e0216 */
[----:B------:R-:W-:Y:S01]  /*15ba0*/  SHF.L.U32 R21, R26, 0x1f, RZ ;  /* 0x0000001f1a157819 */ /* 0x000fe200000006ff */
[----:B------:R-:W-:Y:S01]  /*15bb0*/  BSSY B1, `(.L_x_875) ;  /* 0x0000004000017945 */ /* 0x000fe20003800000 */
[----:B------:R-:W-:Y:S02]  /*15bc0*/  SHF.R.S32.HI R17, RZ, 0x1f, R6 ;  /* 0x0000001fff117819 */ /* 0x000fe40000011406 */
[----:B------:R-:W0:Y:S02]  /*15bd0*/  SYNCS.PHASECHK.TRANS64.TRYWAIT P0, [R4+URZ+0x22840], R21 ;  /* 0x02284015040075a7 */ /* 0x000e24000800017f */
[----:B0-----:R-:W-:Y:S05]  /*15be0*/  @!P0 BRA `(.L_x_876) ;  /* 0x0000004c00388947 */ /* 0x001fea0003800000 */
.L_x_1035:
[----:B------:R-:W-:Y:S05]  /*15bf0*/  BSYNC B1 ;  /* 0x0000000000017941 */ /* 0x000fea0003800000 */
.L_x_875:
[----:B------:R-:W-:Y:S01]  /*15c00*/  ULDC.64 UR4, c[0x0][0x300] ;  /* 0x0000c00000047ab9 */ /* 0x000fe20000000a00 */
[----:B-----5:R-:W-:Y:S01]  /*15c10*/  SHF.R.S32.HI R20, RZ, 0x1f, R5 ;  /* 0x0000001fff147819 */ /* 0x020fe20000011405 */
[----:B------:R-:W-:Y:S01]  /*15c20*/  IMAD R3, R17, UR4, RZ ;  /* 0x0000000411037c24 */ /* 0x000fe2000f8e02ff */
[----:B------:R-:W-:-:S03]  /*15c30*/  LOP3.LUT P1, RZ, R23, 0x1, RZ, 0xc0, !PT ;  /* 0x0000000117ff7812 */ /* 0x000fc6000782c0ff */
[C---:B------:R-:W-:Y:S02]  /*15c40*/  IMAD R7, R6.reuse, UR5, R3 ;  /* 0x0000000506077c24 */ /* 0x040fe4000f8e0203 */
[----:B------:R-:W-:Y:S01]  /*15c50*/  IMAD.WIDE.U32 R2, R6, UR4, RZ ;  /* 0x0000000406027c25 */ /* 0x000fe2000f8e00ff */
[----:B------:R-:W-:-:S03]  /*15c60*/  ULDC.64 UR4, c[0x0][0x310] ;  /* 0x0000c40000047ab9 */ /* 0x000fc60000000a00 */
[----:B------:R-:W-:Y:S02]  /*15c70*/  IMAD.IADD R3, R3, 0x1, R7 ;  /* 0x0000000103037824 */ /* 0x000fe400078e0207 */
[----:B------:R-:W-:Y:S02]  /*15c80*/  IMAD R7, R20, UR4, RZ ;  /* 0x0000000414077c24 */ /* 0x000fe4000f8e02ff */
[----:B------:R-:W-:-:S04]  /*15c90*/  IMAD.WIDE.U32 R2, R5, UR4, R2 ;  /* 0x0000000405027c25 */ /* 0x000fc8000f8e0002 */
[----:B------:R-:W-:Y:S01]  /*15ca0*/  IMAD R7, R5, UR5, R7 ;  /* 0x0000000505077c24 */ /* 0x000fe2000f8e0207 */
        /* <DEDUP_REMOVED lines=10> */
[----:B------:R-:W-:Y:S01]  /*15d50*/  IMAD R7, R25, 0x1800, R30 ;  /* 0x0000180019077824 */ /* 0x000fe200078e021e */
[----:B------:R-:W-:Y:S06]  /*15d60*/  BRA.DIV UR4, `(.L_x_877) ;  /* 0x0000004a04ec7947 */ /* 0x000fec000b800000 */
[----:B------:R-:W1:Y:S01]  /*15d70*/  SHFL.IDX PT, R2, R8, RZ, 0x181f ;  /* 0x00181fff08027589 */ /* 0x000e6200000e0000 */
[----:B------:R-:W-:-:S03]  /*15d80*/  IMAD R7, R7, 0x2, R22 ;  /* 0x0000000207077824 */ /* 0x000fc600078e0216 */
[----:B------:R-:W2:Y:S01]  /*15d90*/  SHFL.IDX PT, R3, R9, RZ, 0x181f ;  /* 0x00181fff09037589 */ /* 0x000ea200000e0000 */
[----:B-1----:R-:W-:-:S05]  /*15da0*/  IADD3 R2, P0, R2, R0, RZ ;  /* 0x0000000002027210 */ /* 0x002fca0007f1e0ff */
[----:B--2---:R-:W-:-:S05]  /*15db0*/  IMAD.X R3, RZ, RZ, R3, P0 ;  /* 0x000000ffff037224 */ /* 0x004fca00000e0603 */
[----:B------:R-:W-:Y:S01]  /*15dc0*/  @!PT LDS RZ, [RZ] ;  /* 0x00000000fffff984 */ /* 0x000fe20000000800 */
[----:B------:R1:W-:Y:S04]  /*15dd0*/  LDGSTS.E.BYPASS.LTC128B.128 [R7+0x1c400], desc[UR40][R2.64], !P1 ;  /* 0x1c40000002077fae */ /* 0x0003e8000c901d68 */
[----:B-1----:R-:W1:Y:S04]  /*15de0*/  SHFL.IDX PT, R2, R8, 0x1, 0x181f ;  /* 0x00381f0008027f89 */ /* 0x002e6800000e0000 */
[----:B------:R-:W2:Y:S01]  /*15df0*/  SHFL.IDX PT, R3, R9, 0x1, 0x181f ;  /* 0x00381f0009037f89 */ /* 0x000ea200000e0000 */
[----:B-1----:R-:W-:-:S05]  /*15e00*/  IADD3 R2, P0, R2, R0, RZ ;  /* 0x0000000002027210 */ /* 0x002fca0007f1e0ff */
[----:B--2---:R-:W-:-:S05]  /*15e10*/  IMAD.X R3, RZ, RZ, R3, P0 ;  /* 0x000000ffff037224 */ /* 0x004fca00000e0603 */
        /* <DEDUP_REMOVED lines=12> */
[----:B------:R-:W2:Y:S04]  /*15ee0*/  SHFL.IDX PT, R3, R9, 0x4, 0x181f ;  /* 0x00981f0009037f89 */ /* 0x000ea800000e0000 */
[----:B------:R-:W3:Y:S01]  /*15ef0*/  SHFL.IDX PT, R9, R9, 0x5, 0x181f ;  /* 0x00b81f0009097f89 */ /* 0x000ee200000e0000 */
[----:B-1----:R-:W-:-:S05]  /*15f00*/  IADD3 R2, P0, R2, R0, RZ ;  /* 0x0000000002027210 */ /* 0x002fca0007f1e0ff */
[----:B--2---:R-:W-:-:S05]  /*15f10*/  IMAD.X R3, RZ, RZ, R3, P0 ;  /* 0x000000ffff037224 */ /* 0x004fca00000e0603 */
[----:B------:R1:W-:Y:S04]  /*15f20*/  LDGSTS.E.BYPASS.LTC128B.128 [R7+0x1e400], desc[UR40][R2.64], !P1 ;  /* 0x1e40000002077fae */ /* 0x0003e8000c901d68 */
[----:B-1-3--:R1:W2:Y:S02]  /*15f30*/  SHFL.IDX PT, R2, R8, 0x5, 0x181f ;  /* 0x00b81f0008027f89 */ /* 0x00a2a400000e0000 */
.L_x_1049:
        /* <DEDUP_REMOVED lines=8> */
.L_x_878:
[----:B------:R-:W-:Y:S02]  /*15fc0*/  PLOP3.LUT P1, PT, P1, P0, PT, 0xa2, 0x0 ;  /* 0x000000000000781c */ /* 0x000fe40000f21472 */
[----:B------:R-:W-:-:S08]  /*15fd0*/  @P0 R2UR P1, UR4, R4 ;  /* 0x00000000040402ca */ /* 0x000fd00000020000 */
[----:B------:R-:W-:-:S05]  /*15fe0*/  @P0 PLOP3.LUT P0, PT, P1, PT, PT, 0x80, 0x0 ;  /* 0x000000000000081c */ /* 0x000fca0000f0f070 */
[----:B------:R-:W-:Y:S01]  /*15ff0*/  @!P1 SYNCS.ARRIVE.TRANS64.RED.A0T1 RZ, [UR4+0x22830], RZ ;  /* 0x022830ffffff99a7 */ /* 0x000fe20008200404 */
[----:B------:R-:W-:Y:S07]  /*16000*/  @!P1 ARRIVES.LDGSTSBAR.64.TRANSCNT [UR4+0x22830] ;  /* 0x02283000ff0099b0 */ /* 0x000fee0008000a84 */
[----:B------:R-:W-:Y:S05]  /*16010*/  @P0 BRA.U.ANY `(.L_x_878) ;  /* 0xfffffffd00e80947 */ /* 0x000fea000393ffff */
[----:B------:R-:W-:Y:S01]  /*16020*/  NOP ;  /* 0x0000000000007918 */ /* 0x000fe20000000000 */
[----:B--2---:R-:W2:Y:S02]  /*16030*/  LDL R2, [R1+0x40] ;  /* 0x0000400001027983 */ /* 0x004ea40000100800 */
[----:B--2---:R-:W-:-:S13]  /*16040*/  ISETP.NE.AND P3, PT, R2, 0x3, PT ;  /* 0x000000030200780c */ /* 0x004fda0003f65270 */
[----:B------:R-:W-:Y:S05]  /*16050*/  @!P3 BRA `(.L_x_879) ;  /* 0x000000000004b947 */ /* 0x000fea0003800000 */
[----:B------:R-:W-:Y:S01]  /*16060*/  BPT.TRAP 0x1 ;  /* 0x000000040000795c */ /* 0x000fe20000300000 */
.L_x_879:
[----:B------:R2:W-:Y:S01]  /*16070*/  SYNCS.ARRIVE.TRANS64.A1T0 RZ, [R4+URZ+0x22830], RZ ;  /* 0x022830ff04ff79a7 */ /* 0x0005e2000810003f */
[----:B------:R-:W-:Y:S05]  /*16080*/  @!P3 BRA `(.L_x_880) ;  /* 0x000000000004b947 */ /* 0x000fea0003800000 */
[----:B------:R-:W-:Y:S01]  /*16090*/  BPT.TRAP 0x1 ;  /* 0x000000040000795c */ /* 0x000fe20000300000 */
.L_x_880:
[----:B------:R-:W3:Y:S01]  /*160a0*/  SYNCS.PHASECHK.TRANS64.TRYWAIT P0, [R4+URZ+0x22860], R21 ;  /* 0x02286015040075a7 */ /* 0x000ee2000800017f */
[----:B------:R-:W-:Y:S04]  /*160b0*/  BSSY B1, `(.L_x_881) ;  /* 0x0000002000017945 */ /* 0x000fe80003800000 */
[----:B---3--:R-:W-:Y:S05]  /*160c0*/  @!P0 BRA `(.L_x_882) ;  /* 0x0000004c00b88947 */ /* 0x008fea0003800000 */
.L_x_1050:
[----:B------:R-:W-:Y:S05]  /*160d0*/  BSYNC B1 ;  /* 0x0000000000017941 */ /* 0x000fea0003800000 */
.L_x_881:
[----:B------:R-:W-:Y:S01]  /*160e0*/  ULDC.64 UR4, c[0x0][0x328] ;  /* 0x0000ca0000047ab9 */ /* 0x000fe20000000a00 */
[----:B------:R-:W-:Y:S01]  /*160f0*/  LOP3.LUT P5, RZ, R23, 0x10, RZ, 0xc0, !PT ;  /* 0x0000001017ff7812 */ /* 0x000fe200078ac0ff */
[----:B------:R-:W-:Y:S01]  /*16100*/  IMAD R17, R17, UR4, RZ ;  /* 0x0000000411117c24 */ /* 0x000fe2000f8e02ff */
[C---:B------:R-:W-:Y:S01]  /*16110*/  LOP3.LUT P4, RZ, R23.reuse, 0x8, RZ, 0xc0, !PT ;  /* 0x0000000817ff7812 */ /* 0x040fe2000788c0ff */
[C---:B------:R-:W-:Y:S01]  /*16120*/  IMAD.WIDE.U32 R2, R6.reuse, UR4, RZ ;  /* 0x0000000406027c25 */ /* 0x040fe2000f8e00ff */
[C---:B------:R-:W-:Y:S02]  /*16130*/  LOP3.LUT P3, RZ, R23.reuse, 0x4, RZ, 0xc0, !PT ;  /* 0x0000000417ff7812 */ /* 0x040fe4000786c0ff */
[----:B------:R-:W-:Y:S01]  /*16140*/  LOP3.LUT P1, RZ, R23, 0x2, RZ, 0xc0, !PT ;  /* 0x0000000217ff7812 */ /* 0x000fe2000782c0ff */
[----:B------:R-:W-:Y:S01]  /*16150*/  IMAD R17, R6, UR5, R17 ;  /* 0x0000000506117c24 */ /* 0x000fe2000f8e0211 */
[----:B------:R-:W-:Y:S02]  /*16160*/  ULDC.64 UR4, c[0x0][0x338] ;  /* 0x0000ce0000047ab9 */ /* 0x000fe40000000a00 */
[----:B------:R-:W-:-:S02]  /*16170*/  IMAD R20, R20, UR4, RZ ;  /* 0x0000000414147c24 */ /* 0x000fc4000f8e02ff */
        /* <DEDUP_REMOVED lines=10> */
[----:B------:R-:W-:Y:S01]  /*16220*/  UMOV UR4, 0xffffffff ;  /* 0xffffffff00047882 */ /* 0x000fe20000000000 */
[----:B------:R-:W-:Y:S01]  /*16230*/  IADD3 R7, R5, R3, RZ ;  /* 0x0000000305077210 */ /* 0x000fe20007ffe0ff */
[----:B------:R-:W-:-:S03]  /*16240*/  IMAD R5, R25, 0x6000, R30 ;  /* 0x0000600019057824 */ /* 0x000fc600078e021e */
[----:B------:R-:W-:Y:S01]  /*16250*/  LEA.HI.X R7, R2, UR5, R7, 0x1, P0 ;  /* 0x0000000502077c11 */ /* 0x000fe200080f0c07 */
[----:B------:R-:W-:Y:S06]  /*16260*/  BRA.DIV UR4, `(.L_x_883) ;  /* 0x0000004e04647947 */ /* 0x000fec000b800000 */
[----:B------:R-:W4:Y:S01]  /*16270*/  SHFL.IDX PT, R14, R6, RZ, 0x181f ;  /* 0x00181fff060e7589 */ /* 0x000f2200000e0000 */
[----:B------:R-:W-:-:S03]  /*16280*/  IMAD R5, R5, 0x2, R22 ;  /* 0x0000000205057824 */ /* 0x000fc600078e0216 */
[----:B------:R-:W5:Y:S04]  /*16290*/  SHFL.IDX PT, R3, R7, RZ, 0x181f ;  /* 0x00181fff07037589 */ /* 0x000f6800000e0000 */
[----:B-1----:R-:W-:Y:S01]  /*162a0*/  SHFL.IDX PT, R8, R7, 0x1, 0x181f ;  /* 0x00381f0007087f89 */ /* 0x002fe200000e0000 */
[----:B----4-:R-:W-:-:S03]  /*162b0*/  IADD3 R2, P0, R14, R0, RZ ;  /* 0x000000000e027210 */ /* 0x010fc60007f1e0ff */
[----:B------:R-:W1:Y:S02]  /*162c0*/  SHFL.IDX PT, R14, R6, 0x1, 0x181f ;  /* 0x00381f00060e7f89 */ /* 0x000e6400000e0000 */
[----:B-----5:R-:W-:-:S05]  /*162d0*/  IMAD.X R3, RZ, RZ, R3, P0 ;  /* 0x000000ffff037224 */ /* 0x020fca00000e0603 */
[----:B------:R-:W-:Y:S04]  /*162e0*/  LDGSTS.E.BYPASS.LTC128B.128 [R5+0x400], desc[UR40][R2.64], !P5 ;  /* 0x0040000002057fae */ /* 0x000fe8000e901d68 */
[----:B------:R-:W-:Y:S04]  /*162f0*/  LDGSTS.E.BYPASS.LTC128B.128 [R5+0x3400], desc[UR40][R2.64+0x80], !P4 ;  /* 0x0340008002057fae */ /* 0x000fe8000e101d68 */
[----:B------:R-:W-:Y:S04]  /*16300*/  LDGSTS.E.BYPASS.LTC128B.128 [R5+0x6400], desc[UR40][R2.64+0x100], !P3 ;  /* 0x0640010002057fae */ /* 0x000fe8000d901d68 */
[----:B------:R1:W-:Y:S02]  /*16310*/  LDGSTS.E.BYPASS.LTC128B.128 [R5+0x9400], desc[UR40][R2.64+0x180], !P1 ;  /* 0x0940018002057fae */ /* 0x0003e4000c901d68 */
[----:B-1----:R-:W-:-:S02]  /*16320*/  IADD3 R2, P0, R14, R0, RZ ;  /* 0x000000000e027210 */ /* 0x002fc40007f1e0ff */
[----:B------:R-:W1:Y:S03]  /*16330*/  SHFL.IDX PT, R14, R6, 0x2, 0x181f ;  /* 0x00581f00060e7f89 */ /* 0x000e6600000e0000 */
[----:B------:R-:W-:Y:S02]  /*16340*/  IMAD.X R3, RZ, RZ, R8, P0 ;  /* 0x000000ffff037224 */ /* 0x000fe400000e0608 */
[----:B------:R-:W4:Y:S04]  /*16350*/  SHFL.IDX PT, R8, R7, 0x2, 0x181f ;  /* 0x00581f0007087f89 */ /* 0x000f2800000e0000 */
[----:B------:R-:W-:Y:S04]  /*16360*/  LDGSTS.E.BYPASS.LTC128B.128 [R5+0xc00], desc[UR40][R2.64], !P5 ;  /* 0x00c0000002057fae */ /* 0x000fe8000e901d68 */
[----:B------:R-:W-:Y:S04]  /*16370*/  LDGSTS.E.BYPASS.LTC128B.128 [R5+0x3c00], desc[UR40][R2.64+0x80], !P4 ;  /* 0x03c0008002057fae */ /* 0x000fe8000e101d68 */
[----:B------:R-:W-:Y:S04]  /*16380*/  LDGSTS.E.BYPASS.LTC128B.128 [R5+0x6c00], desc[UR40][R2.64+0x100], !P3 ;  /* 0x06c0010002057fae */ /* 0x000fe8000d901d68 */
[----:B------:R1:W-:Y:S02]  /*16390*/  LDGSTS.E.BYPASS.LTC128B.128 [R5+0x9c00], desc[UR40][R2.64+0x180], !P1 ;  /* 0x09c0018002057fae */ /* 0x0003e4000c901d68 */
[----:B-1----:R-:W-:-:S02]  /*163a0*/  IADD3 R2, P0, R14, R0, RZ ;  /* 0x000000000e027210 */ /* 0x002fc40007f1e0ff */
[----:B------:R-:W1:Y:S03]  /*163b0*/  SHFL.IDX PT, R14, R6, 0x3, 0x181f ;  /* 0x00781f00060e7f89 */ /* 0x000e6600000e0000 */
[----:B----4-:R-:W-:Y:S02]  /*163c0*/  IMAD.X R3, RZ, RZ, R8, P0 ;  /* 0x000000ffff037224 */ /* 0x010fe400000e0608 */
        /* <DEDUP_REMOVED lines=14> */
[----:B------:R1:W0:Y:S03]  /*164b0*/  SHFL.IDX PT, R14, R6, 0x5, 0x181f ;  /* 0x00b81f00060e7f89 */ /* 0x00022600000e0000 */
[----:B----4-:R-:W-:Y:S02]  /*164c0*/  IMAD.X R3, RZ, RZ, R8, P0 ;  /* 0x000000ffff037224 */ /* 0x010fe400000e0608 */
[----:B------:R1:W4:Y:S04]  /*164d0*/  SHFL.IDX PT, R8, R7, 0x5, 0x181f ;  /* 0x00b81f0007087f89 */ /* 0x00032800000e0000 */
[----:B------:R1:W-:Y:S04]  /*164e0*/  LDGSTS.E.BYPASS.LTC128B.128 [R5+0x2400], desc[UR40][R2.64], !P5 ;  /* 0x0240000002057fae */ /* 0x0003e8000e901d68 */
[----:B------:R1:W-:Y:S04]  /*164f0*/  LDGSTS.E.BYPASS.LTC128B.128 [R5+0x5400], desc[UR40][R2.64+0x80], !P4 ;  /* 0x0540008002057fae */ /* 0x0003e8000e101d68 */
[----:B------:R1:W-:Y:S04]  /*16500*/  LDGSTS.E.BYPASS.LTC128B.128 [R5+0x8400], desc[UR40][R2.64+0x100], !P3 ;  /* 0x0840010002057fae */ /* 0x0003e8000d901d68 */
[----:B------:R1:W-:Y:S02]  /*16510*/  LDGSTS.E.BYPASS.LTC128B.128 [R5+0xb400], desc[UR40][R2.64+0x180], !P1 ;  /* 0x0b40018002057fae */ /* 0x0003e4000c901d68 */
.L_x_1064:
[----:B01----:R-:W-:-:S05]  /*16520*/  IADD3 R2, P0, R14, R0, RZ ;  /* 0x000000000e027210 */ /* 0x003fca0007f1e0ff */
        /* <DEDUP_REMOVED lines=10> */
.L_x_884:
[----:B------:R-:W-:Y:S02]  /*165d0*/  PLOP3.LUT P1, PT, P1, P0, PT, 0xa2, 0x0 ;  /* 0x000000000000781c */ /* 0x000fe40000f21472 */
[----:B------:R-:W-:-:S08]  /*165e0*/  @P0 R2UR P1, UR4, R4 ;  /* 0x00000000040402ca */ /* 0x000fd00000020000 */
[----:B------:R-:W-:-:S05]  /*165f0*/  @P0 PLOP3.LUT P0, PT, P1, PT, PT, 0x80, 0x0 ;  /* 0x000000000000081c */ /* 0x000fca0000f0f070 */
[----:B------:R-:W-:Y:S01]  /*16600*/  @!P1 SYNCS.ARRIVE.TRANS64.RED.A0T1 RZ, [UR4+0x22850], RZ ;  /* 0x022850ffffff99a7 */ /* 0x000fe20008200404 */
[----:B------:R-:W-:Y:S07]  /*16610*/  @!P1 ARRIVES.LDGSTSBAR.64.TRANSCNT [UR4+0x22850] ;  /* 0x02285000ff0099b0 */ /* 0x000fee0008000a84 */
[----:B------:R-:W-:Y:S05]  /*16620*/  @P0 BRA.U.ANY `(.L_x_884) ;  /* 0xfffffffd00e80947 */ /* 0x000fea000393ffff */
[----:B------:R-:W-:Y:S01]  /*16630*/  NOP ;  /* 0x0000000000007918 */ /* 0x000fe20000000000 */
[----:B0-----:R-:W4:Y:S02]  /*16640*/  LDL R2, [R1+0x40] ;  /* 0x0000400001027983 */ /* 0x001f240000100800 */
[----:B----4-:R-:W-:-:S13]  /*16650*/  ISETP.NE.AND P3, PT, R2, 0x3, PT ;  /* 0x000000030200780c */ /* 0x010fda0003f65270 */
[----:B------:R-:W-:Y:S05]  /*16660*/  @!P3 BRA `(.L_x_885) ;  /* 0x000000000004b947 */ /* 0x000fea0003800000 */
[----:B------:R-:W-:Y:S01]  /*16670*/  BPT.TRAP 0x1 ;  /* 0x000000040000795c */ /* 0x000fe20000300000 */
.L_x_885:
[----:B------:R0:W-:Y:S01]  /*16680*/  SYNCS.ARRIVE.TRANS64.A1T0 RZ, [R4+URZ+0x22850], RZ ;  /* 0x022850ff04ff79a7 */ /* 0x0001e2000810003f */
[----:B------:R-:W-:Y:S05]  /*16690*/  @P2 BRA `(.L_x_886) ;  /* 0xfffffff000902947 */ /* 0x000fea000383ffff */
.L_x_873:
[----:B------:R-:W-:Y:S05]  /*166a0*/  BSYNC B0 ;  /* 0x0000000000007941 */ /* 0x000fea0003800000 */
.L_x_872:
[----:B------:R-:W1:Y:S01]  /*166b0*/  S2R R2, SR_TID.X ;  /* 0x0000000000027919 */ /* 0x000e620000002100 */
[----:B------:R-:W-:Y:S01]  /*166c0*/  VIADD R25, R25, 0x1 ;  /* 0x0000000119197836 */ /* 0x000fe20000000000 */
[----:B------:R-:W-:Y:S04]  /*166d0*/  BSSY B0, `(.L_x_887) ;  /* 0x0000013000007945 */ /* 0x000fe80003800000 */
[----:B------:R-:W-:-:S04]  /*166e0*/  ISETP.NE.AND P0, PT, R25, 0x2, PT ;  /* 0x000000021900780c */ /* 0x000fc80003f05270 */
[----:B------:R-:W-:-:S04]  /*166f0*/  SEL R3, RZ, 0x1, P0 ;  /* 0x00000001ff037807 */ /* 0x000fc80000000000 */
[----:B------:R-:W-:Y:S02]  /*16700*/  LOP3.LUT R26, R26, R3, RZ, 0x3c, !PT ;  /* 0x000000031a1a7212 */ /* 0x000fe400078e3cff */
[----:B-1----:R-:W-:-:S04]  /*16710*/  LOP3.LUT R2, R2, 0x7f, RZ, 0xc0, !PT ;  /* 0x0000007f02027812 */ /* 0x002fc800078ec0ff */
[----:B------:R-:W-:-:S13]  /*16720*/  ISETP.NE.AND P1, PT, R2, RZ, PT ;  /* 0x000000ff0200720c */ /* 0x000fda0003f25270 */
[----:B------:R-:W-:Y:S05]  /*16730*/  @P1 BRA `(.L_x_888) ;  /* 0x0000000000301947 */ /* 0x000fea0003800000 */
[----:B------:R-:W1:Y:S01]  /*16740*/  S2R R5, SR_LANEID ;  /* 0x0000000000057919 */ /* 0x000e620000000000 */
[----:B------:R-:W-:Y:S01]  /*16750*/  VOTEU.ANY UR4, UPT, PT ;  /* 0x0000000000047886 */ /* 0x000fe200038e0100 */
[----:B------:R-:W4:Y:S01]  /*16760*/  LDC.64 R2, c[0x0][0xc60] ;  /* 0x00031800ff027b82 */ /* 0x000f220000000a00 */
[----:B------:R-:W1:Y:S02]  /*16770*/  FLO.U32 R0, UR4 ;  /* 0x0000000400007d00 */ /* 0x000e6400080e0000 */
[----:B-1----:R-:W-:-:S06]  /*16780*/  ISETP.EQ.U32.AND P1, PT, R0, R5, PT ;  /* 0x000000050000720c */ /* 0x002fcc0003f22070 */
[----:B------:R-:W4:Y:S07]  /*16790*/  POPC R5, UR4 ;  /* 0x0000000400057d09 */ /* 0x000f2e0008000000 */
[----:B----4-:R-:W4:Y:S01]  /*167a0*/  @P1 ATOMG.E.ADD.STRONG.GPU PT, R3, desc[UR40][R2.64], R5 ;  /* 0x00000005020319a8 */ /* 0x010f2200081ee1e8 */
[----:B0-23--:R-:W0:Y:S02]  /*167b0*/  S2R R4, SR_LTMASK ;  /* 0x0000000000047919 */ /* 0x00de240000003900 */
[----:B0-----:R-:W-:-:S04]  /*167c0*/  LOP3.LUT R4, R4, UR4, RZ, 0xc0, !PT ;  /* 0x0000000404047c12 */ /* 0x001fc8000f8ec0ff */
[----:B------:R-:W0:Y:S01]  /*167d0*/  POPC R7, R4 ;  /* 0x0000000400077309 */ /* 0x000e220000000000 */
[----:B----4-:R-:W0:Y:S02]  /*167e0*/  SHFL.IDX PT, R0, R3, R0, 0x1f ;  /* 0x00001f0003007589 */ /* 0x010e2400000e0000 */
[----:B0-----:R-:W-:-:S07]  /*167f0*/  IADD3 R16, R0, UR36, R7 ;  /* 0x0000002400107c10 */ /* 0x001fce000fffe007 */
.L_x_888:
[----:B------:R-:W-:Y:S05]  /*16800*/  BSYNC B0 ;  /* 0x0000000000007941 */ /* 0x000fea0003800000 */
.L_x_887:
[----:B------:R-:W-:-:S07]  /*16810*/  SEL R25, R25, RZ, P0 ;  /* 0x000000ff19197207 */ /* 0x000fce0000000000 */
.L_x_847:
[----:B------:R-:W-:Y:S05]  /*16820*/  BSYNC B7 ;  /* 0x0000000000077941 */ /* 0x000fea0003800000 */
.L_x_845:
[----:B------:R-:W-:-:S13]  /*16830*/  LOP3.LUT P0, RZ, R23, 0x80, RZ, 0xc0, !PT ;  /* 0x0000008017ff7812 */ /* 0x000fda000780c0ff */
[----:B------:R-:W-:Y:S05]  /*16840*/  @!P0 BRA `(.L_x_889) ;  /* 0x0000000000248947 */ /* 0x000fea0003800000 */
[----:B------:R-:W-:Y:S05]  /*16850*/  WARPSYNC.ALL ;  /* 0x0000000000007948 */ /* 0x000fea0003800000 */
[----:B------:R-:W1:Y:S08]  /*16860*/  S2UR UR5, SR_CgaCtaId ;  /* 0x00000000000579c3 */ /* 0x000e700000008800 */
[----:B------:R-:W-:Y:S06]  /*16870*/  BAR.SYNC.DEFER_BLOCKING 0x5, 0x180 ;  /* 0x0146000000007b1d */ /* 0x000fec0000010000 */
[----:B------:R-:W-:-:S02]  /*16880*/  UMOV UR4, 0x400 ;  /* 0x0000040000047882 */ /* 0x000fc40000000000 */
[----:B-1----:R-:W-:-:S06]  /*16890*/  ULEA UR4, UR5, UR4, 0x18 ;  /* 0x0000000405047291 */ /* 0x002fcc000f8ec03f */
[----:B0-----:R-:W-:-:S05]  /*168a0*/  IMAD.U32 R22, RZ, RZ, UR4 ;  /* 0x00000004ff167e24 */ /* 0x001fca000f8e00ff */
[----:B------:R4:W0:Y:S01]  /*168b0*/  LDS.128 R16, [R22+0x228d0] ;  /* 0x0228d00016107984 */ /* 0x0008220000000c00 */
[----:B------:R-:W-:Y:S06]  /*168c0*/  BAR.ARV 0x4, 0x180 ;  /* 0x0106000000007b1d */ /* 0x000fec0000002000 */
[----:B------:R-:W-:Y:S05]  /*168d0*/  BRA `(.L_x_890) ;  /* 0x0000000800407947 */ /* 0x000fea0003800000 */
.L_x_889:
[----:B------:R-:W1:Y:S01]  /*168e0*/  S2R R8, SR_TID.X ;  /* 0x0000000000087919 */ /* 0x000e620000002100 */
[----:B------:R-:W-:Y:S01]  /*168f0*/  UMOV UR4, 0xffffffff ;  /* 0xffffffff00047882 */ /* 0x000fe20000000000 */
[----:B-1----:R-:W-:-:S04]  /*16900*/  LOP3.LUT R8, R8, 0x1f, RZ, 0xc0, !PT ;  /* 0x0000001f08087812 */ /* 0x002fc800078ec0ff */
[----:B------:R-:W-:Y:S01]  /*16910*/  ISETP.NE.AND P0, PT, R8, 0x1f, PT ;  /* 0x0000001f0800780c */ /* 0x000fe20003f05270 */
[----:B------:R-:W-:-:S12]  /*16920*/  BRA.DIV UR4, `(.L_x_891) ;  /* 0x0000004e047c7947 */ /* 0x000fd8000b800000 */
[----:B------:R-:W-:Y:S01]  /*16930*/  IMAD.IADD R5, R19, 0x1, R8 ;  /* 0x0000000113057824 */ /* 0x000fe200078e0208 */
[----:B------:R-:W-:-:S04]  /*16940*/  ULDC UR4, c[0x0][0xc3c] ;  /* 0x00030f0000047ab9 */ /* 0x000fc80000000800 */
[----:B------:R-:W-:-:S13]  /*16950*/  ISETP.GE.OR P1, PT, R5, UR4, !P0 ;  /* 0x0000000405007c0c */ /* 0x000fda000c726670 */
[----:B0-----:R-:W0:Y:S02]  /*16960*/  @!P1 LDC.64 R2, c[0x0][0xc80] ;  /* 0x00032000ff029b82 */ /* 0x001e240000000a00 */
[----:B0-----:R-:W-:-:S06]  /*16970*/  @!P1 IMAD.WIDE R2, R5, 0x4, R2 ;  /* 0x0000000405029825 */ /* 0x001fcc00078e0202 */
[----:B------:R-:W4:Y:S01]  /*16980*/  @!P1 LDG.E R2, desc[UR40][R2.64] ;  /* 0x0000002802029981 */ /* 0x000f22000c1e1900 */
[----:B------:R-:W-:Y:S01]  /*16990*/  IMAD.MOV.U32 R5, RZ, RZ, RZ ;  /* 0x000000ffff057224 */ /* 0x000fe200078e00ff */
[C---:B------:R-:W-:Y:S02]  /*169a0*/  ISETP.GE.U32.AND P2, PT, R8.reuse, 0x2, PT ;  /* 0x000000020800780c */ /* 0x040fe40003f46070 */
[C---:B------:R-:W-:Y:S01]  /*169b0*/  ISETP.GE.U32.AND P3, PT, R8.reuse, 0x4, PT ;  /* 0x000000040800780c */ /* 0x040fe20003f66070 */
[----:B------:R-:W-:Y:S01]  /*169c0*/  SHFL.IDX PT, R0, R16, RZ, 0x1f ;  /* 0x00001fff10007589 */ /* 0x000fe200000e0000 */
[C---:B------:R-:W-:Y:S02]  /*169d0*/  ISETP.GE.U32.AND P4, PT, R8.reuse, 0x8, PT ;  /* 0x000000080800780c */ /* 0x040fe40003f86070 */
[C---:B------:R-:W-:Y:S01]  /*169e0*/  ISETP.GE.U32.AND P5, PT, R8.reuse, 0x10, PT ;  /* 0x000000100800780c */ /* 0x040fe20003fa6070 */
[----:B--23--:R-:W-:Y:S01]  /*169f0*/  SHFL.IDX PT, R4, R16, 0x1, 0x1f ;  /* 0x00201f0010047f89 */ /* 0x00cfe200000e0000 */
[----:B----4-:R-:W-:Y:S01]  /*16a00*/  @!P1 IMAD.MOV.U32 R5, RZ, RZ, R2 ;  /* 0x000000ffff059224 */ /* 0x010fe200078e0002 */
[----:B------:R-:W-:-:S04]  /*16a10*/  ISETP.NE.AND P1, PT, R8, RZ, PT ;  /* 0x000000ff0800720c */ /* 0x000fc80003f25270 */
        /* <DEDUP_REMOVED lines=15> */
[----:B------:R0:W1:Y:S02]  /*16b10*/  SHFL.IDX PT, R14, R2, 0x1f, 0x1f ;  /* 0x03e01f00020e7f89 */ /* 0x00006400000e0000 */
.L_x_1074:
[----:B------:R-:W-:Y:S02]  /*16b20*/  ULDC UR4, c[0x0][0xc38] ;  /* 0x00030e0000047ab9 */ /* 0x000fe40000000800 */
[----:B------:R-:W-:-:S04]  /*16b30*/  IMAD.U32 R7, RZ, RZ, UR4 ;  /* 0x00000004ff077e24 */ /* 0x000fc8000f8e00ff */
[----:B-1----:R-:W-:-:S04]  /*16b40*/  IMAD R14, R14, R7, RZ ;  /* 0x000000070e0e7224 */ /* 0x002fc800078e02ff */
[----:B------:R-:W-:-:S05]  /*16b50*/  IMAD.IADD R9, R4, 0x1, R14 ;  /* 0x0000000104097824 */ /* 0x000fca00078e020e */
[----:B------:R-:W-:-:S13]  /*16b60*/  ISETP.GT.AND P6, PT, R9, R0, PT ;  /* 0x000000000900720c */ /* 0x000fda0003fc4270 */
[----:B------:R-:W-:Y:S05]  /*16b70*/  @P6 BRA `(.L_x_892) ;  /* 0x00000000009c6947 */ /* 0x000fea0003800000 */
.L_x_897:
[----:B0-----:R-:W0:Y:S01]  /*16b80*/  LDC R2, c[0x0][0xc3c] ;  /* 0x00030f00ff027b82 */ /* 0x001e220000000800 */
[----:B------:R-:W-:-:S05]  /*16b90*/  VIADD R19, R19, 0x1f ;  /* 0x0000001f13137836 */ /* 0x000fca0000000000 */
[----:B0-----:R-:W-:-:S13]  /*16ba0*/  ISETP.GE.AND P6, PT, R19, R2, PT ;  /* 0x000000021300720c */ /* 0x001fda0003fc6270 */
[----:B------:R-:W-:Y:S05]  /*16bb0*/  @P6 BRA `(.L_x_893) ;  /* 0x0000000400446947 */ /* 0x000fea0003800000 */
[----:B------:R-:W0:Y:S01]  /*16bc0*/  S2R R3, SR_TID.X ;  /* 0x0000000000037919 */ /* 0x000e220000002100 */
[----:B------:R-:W-:Y:S01]  /*16bd0*/  BSSY B0, `(.L_x_894) ;  /* 0x0000009000007945 */ /* 0x000fe20003800000 */
[----:B------:R-:W-:Y:S01]  /*16be0*/  IMAD.MOV.U32 R5, RZ, RZ, RZ ;  /* 0x000000ffff057224 */ /* 0x000fe200078e00ff */
[----:B0-----:R-:W-:-:S05]  /*16bf0*/  LOP3.LUT R3, R3, 0x1f, RZ, 0xc0, !PT ;  /* 0x0000001f03037812 */ /* 0x001fca00078ec0ff */
[----:B------:R-:W-:-:S05]  /*16c00*/  IMAD.IADD R7, R19, 0x1, R3 ;  /* 0x0000000113077824 */ /* 0x000fca00078e0203 */
[----:B------:R-:W-:-:S13]  /*16c10*/  ISETP.GE.OR P6, PT, R7, R2, !P0 ;  /* 0x000000020700720c */ /* 0x000fda00047c6670 */
[----:B------:R-:W-:Y:S05]  /*16c20*/  @P6 BRA `(.L_x_895) ;  /* 0x00000000000c6947 */ /* 0x000fea0003800000 */
[----:B------:R-:W0:Y:S02]  /*16c30*/  LDC.64 R2, c[0x0][0xc80] ;  /* 0x00032000ff027b82 */ /* 0x000e240000000a00 */
[----:B0-----:R-:W-:-:S05]  /*16c40*/  IMAD.WIDE R2, R7, 0x4, R2 ;  /* 0x0000000407027825 */ /* 0x001fca00078e0202 */
[----:B------:R0:W5:Y:S02]  /*16c50*/  LDG.E R5, desc[UR40][R2.64] ;  /* 0x0000002802057981 */ /* 0x000164000c1e1900 */
.L_x_895:
[----:B------:R-:W-:Y:S05]  /*16c60*/  BSYNC B0 ;  /* 0x0000000000007941 */ /* 0x000fea0003800000 */
.L_x_894:
[----:B------:R-:W-:-:S03]  /*16c70*/  UMOV UR4, 0xffffffff ;  /* 0xffffffff00047882 */ /* 0x000fc60000000000 */
[----:B------:R-:W-:Y:S05]  /*16c80*/  BRA.DIV UR4, `(.L_x_896) ;  /* 0x0000004e04c87947 */ /* 0x000fea000b800000 */
[----:B-----5:R-:W1:Y:S02]  /*16c90*/  SHFL.UP PT, R14, R5, 0x1, RZ ;  /* 0x04200000050e7989 */ /* 0x020e6400000e00ff */
[----:B-1----:R-:W-:-:S05]  /*16ca0*/  SEL R14, R14, RZ, P1 ;  /* 0x000000ff0e0e7207 */ /* 0x002fca0000800000 */
        /* <DEDUP_REMOVED lines=8> */
[----:B0-----:R-:W-:-:S04]  /*16d30*/  SEL R4, R14, RZ, P4 ;  /* 0x000000ff0e047207 */ /* 0x001fc80002000000 */
[----:B------:R-:W-:-:S05]  /*16d40*/  IADD3 R4, R3, R4, RZ ;  /* 0x0000000403047210 */ /* 0x000fca0007ffe0ff */
[----:B------:R-:W0:Y:S02]  /*16d50*/  SHFL.UP PT, R14, R4, 0x10, RZ ;  /* 0x06000000040e7989 */ /* 0x000e2400000e00ff */
[----:B0-----:R-:W-:-:S05]  /*16d60*/  SEL R7, R14, RZ, P5 ;  /* 0x000000ff0e077207 */ /* 0x001fca0002800000 */
[----:B------:R-:W-:-:S05]  /*16d70*/  IMAD.IADD R2, R4, 0x1, R7 ;  /* 0x0000000104027824 */ /* 0x000fca00078e0207 */
[----:B------:R0:W1:Y:S02]  /*16d80*/  SHFL.IDX PT, R14, R2, 0x1f, 0x1f ;  /* 0x03e01f00020e7f89 */ /* 0x00006400000e0000 */
.L_x_1082:
[----:B------:R-:W-:Y:S02]  /*16d90*/  ULDC UR4, c[0x0][0xc38] ;  /* 0x00030e0000047ab9 */ /* 0x000fe40000000800 */
[----:B------:R-:W-:-:S04]  /*16da0*/  IMAD.U32 R7, RZ, RZ, UR4 ;  /* 0x00000004ff077e24 */ /* 0x000fc8000f8e00ff */
[----:B-1----:R-:W-:-:S04]  /*16db0*/  IMAD R14, R14, R7, RZ ;  /* 0x000000070e0e7224 */ /* 0x002fc800078e02ff */
[----:B------:R-:W-:-:S05]  /*16dc0*/  IMAD.IADD R9, R14, 0x1, R9 ;  /* 0x000000010e097824 */ /* 0x000fca00078e0209 */
[----:B------:R-:W-:-:S13]  /*16dd0*/  ISETP.GT.AND P6, PT, R9, R0, PT ;  /* 0x000000000900720c */ /* 0x000fda0003fc4270 */
[----:B------:R-:W-:Y:S05]  /*16de0*/  @!P6 BRA `(.L_x_897) ;  /* 0xfffffffc0064e947 */ /* 0x000fea000383ffff */
.L_x_892:
[----:B------:R-:W-:Y:S01]  /*16df0*/  IMAD.IADD R16, R9, 0x1, -R14 ;  /* 0x0000000109107824 */ /* 0x000fe200078e0a0e */
[----:B------:R-:W-:-:S03]  /*16e00*/  UMOV UR4, 0xffffffff ;  /* 0xffffffff00047882 */ /* 0x000fc60000000000 */
[----:B------:R-:W-:-:S05]  /*16e10*/  IMAD R3, R2, R7, R16 ;  /* 0x0000000702037224 */ /* 0x000fca00078e0210 */
[----:B------:R-:W-:Y:S01]  /*16e20*/  ISETP.GT.AND P6, PT, R3, R0, PT ;  /* 0x000000000300720c */ /* 0x000fe20003fc4270 */
[----:B------:R-:W-:-:S12]  /*16e30*/  BRA.DIV UR4, `(.L_x_898) ;  /* 0x0000005204187947 */ /* 0x000fd8000b800000 */
[----:B------:R-:W-:-:S04]  /*16e40*/  VOTE.ANY R3, PT, !P6 ;  /* 0x0000000000037806 */ /* 0x000fc800070e0100 */
[----:B------:R-:W1:Y:S02]  /*16e50*/  POPC R4, R3 ;  /* 0x0000000300047309 */ /* 0x000e640000000000 */
[----:B-1----:R1:W2:Y:S02]  /*16e60*/  SHFL.IDX PT, R5, R5, R4, 0x1f ;  /* 0x00001f0405057589 */ /* 0x0022a400000e0000 */
.L_x_1086:
[----:B------:R-:W-:Y:S01]  /*16e70*/  ISETP.NE.AND P0, PT, R3, RZ, PT ;  /* 0x000000ff0300720c */ /* 0x000fe20003f05270 */
[----:B------:R-:W-:-:S12]  /*16e80*/  IMAD.MOV.U32 R14, RZ, RZ, RZ ;  /* 0x000000ffff0e7224 */ /* 0x000fd800078e00ff */
[----:B------:R-:W-:Y:S05]  /*16e90*/  @!P0 BRA `(.L_x_899) ;  /* 0x0000000000108947 */ /* 0x000fea0003800000 */
[----:B------:R-:W-:Y:S01]  /*16ea0*/  UMOV UR4, 0xffffffff ;  /* 0xffffffff00047882 */ /* 0x000fe20000000000 */
[----:B------:R-:W-:Y:S02]  /*16eb0*/  VIADD R12, R4, 0xffffffff ;  /* 0xffffffff040c7836 */ /* 0x000fe40000000000 */
[----:B------:R-:W-:Y:S05]  /*16ec0*/  BRA.DIV UR4, `(.L_x_900) ;  /* 0x00000052043c7947 */ /* 0x000fea000b800000 */
[----:B------:R3:W4:Y:S02]  /*16ed0*/  SHFL.IDX PT, R14, R2, R12, 0x1f ;  /* 0x00001f0c020e7589 */ /* 0x00072400000e0000 */
.L_x_899:
[----:B--2---:R-:W-:Y:S01]  /*16ee0*/  IABS R6, R5 ;  /* 0x0000000500067213 */ /* 0x004fe20000000000 */
[----:B----4-:R-:W-:Y:S02]  /*16ef0*/  IMAD R16, R14, R7, R16 ;  /* 0x000000070e107224 */ /* 0x010fe400078e0210 */
[----:B------:R-:W-:Y:S01]  /*16f00*/  IMAD.IADD R19, R4, 0x1, R19 ;  /* 0x0000000104137824 */ /* 0x000fe200078e0213 */
[----:B------:R-:W2:Y:S01]  /*16f10*/  I2F.RP R8, R6 ;  /* 0x0000000600087306 */ /* 0x000ea20000209400 */
[----:B------:R-:W-:-:S05]  /*16f20*/  IMAD.IADD R10, R0, 0x1, -R16 ;  /* 0x00000001000a7824 */ /* 0x000fca00078e0a10 */
[----:B------:R-:W-:Y:S02]  /*16f30*/  IABS R0, R10 ;  /* 0x0000000a00007213 */ /* 0x000fe40000000000 */
[----:B--2---:R-:W0:Y:S02]  /*16f40*/  MUFU.RCP R8, R8 ;  /* 0x0000000800087308 */ /* 0x004e240000001000 */
[----:B0--3--:R-:W-:-:S06]  /*16f50*/  VIADD R2, R8, 0xffffffe ;  /* 0x0ffffffe08027836 */ /* 0x009fcc0000000000 */
[----:B------:R0:W2:Y:S02]  /*16f60*/  F2I.FTZ.U32.TRUNC.NTZ R3, R2 ;  /* 0x0000000200037305 */ /* 0x0000a4000021f000 */
[----:B0-----:R-:W-:Y:S02]  /*16f70*/  IMAD.MOV.U32 R2, RZ, RZ, RZ ;  /* 0x000000ffff027224 */ /* 0x001fe400078e00ff */
[----:B--2---:R-:W-:-:S04]  /*16f80*/  IMAD.MOV R7, RZ, RZ, -R3 ;  /* 0x000000ffff077224 */ /* 0x004fc800078e0a03 */
[----:B------:R-:W-:-:S04]  /*16f90*/  IMAD R7, R7, R6, RZ ;  /* 0x0000000607077224 */ /* 0x000fc800078e02ff */
[----:B------:R-:W-:Y:S01]  /*16fa0*/  IMAD.HI.U32 R3, R3, R7, R2 ;  /* 0x0000000703037227 */ /* 0x000fe200078e0002 */
[----:B------:R-:W-:-:S05]  /*16fb0*/  IABS R7, R5 ;  /* 0x0000000500077213 */ /* 0x000fca0000000000 */
        /* <DEDUP_REMOVED lines=17> */
.L_x_893:
[----:B------:R-:W-:Y:S01]  /*170d0*/  UMOV UR4, URZ ;  /* 0x0000003f00047c82 */ /* 0x000fe20008000000 */
[----:B------:R-:W-:Y:S01]  /*170e0*/  UMOV UR5, URZ ;  /* 0x0000003f00057c82 */ /* 0x000fe20008000000 */
[----:B------:R-:W-:Y:S01]  /*170f0*/  ULDC UR6, c[0x0][0xc3c] ;  /* 0x00030f0000067ab9 */ /* 0x000fe20000000800 */
[----:B------:R-:W-:Y:S02]  /*17100*/  IMAD.MOV.U32 R16, RZ, RZ, R0 ;  /* 0x000000ffff107224 */ /* 0x000fe400078e0000 */
[----:B------:R-:W-:Y:S02]  /*17110*/  IMAD.U32 R17, RZ, RZ, UR4 ;  /* 0x00000004ff117e24 */ /* 0x000fe4000f8e00ff */
[----:B------:R-:W-:Y:S02]  /*17120*/  IMAD.U32 R18, RZ, RZ, UR5 ;  /* 0x00000005ff127e24 */ /* 0x000fe4000f8e00ff */
[----:B------:R-:W-:-:S07]  /*17130*/  IMAD.U32 R19, RZ, RZ, UR6 ;  /* 0x00000006ff137e24 */ /* 0x000fce000f8e00ff */
.L_x_901:
[----:B------:R-:W0:Y:S01]  /*17140*/  S2R R0, SR_TID.X ;  /* 0x0000000000007919 */ /* 0x000e220000002100 */
[----:B------:R-:W-:Y:S05]  /*17150*/  WARPSYNC.ALL ;  /* 0x0000000000007948 */ /* 0x000fea0003800000 */
[----:B------:R-:W-:Y:S01]  /*17160*/  BAR.SYNC.DEFER_BLOCKING 0x4, 0x180 ;  /* 0x0106000000007b1d */ /* 0x000fe20000010000 */
[----:B0-----:R-:W-:-:S04]  /*17170*/  LOP3.LUT R0, R0, 0x1f, RZ, 0xc0, !PT ;  /* 0x0000001f00007812 */ /* 0x001fc800078ec0ff */
[----:B------:R-:W-:-:S13]  /*17180*/  ISETP.NE.AND P0, PT, R0, RZ, PT ;  /* 0x000000ff0000720c */ /* 0x000fda0003f05270 */
[----:B------:R-:W0:Y:S01]  /*17190*/  @!P0 S2R R3, SR_CgaCtaId ;  /* 0x0000000000038919 */ /* 0x000e220000008800 */
[----:B------:R-:W-:-:S04]  /*171a0*/  @!P0 MOV R0, 0x400 ;  /* 0x0000040000008802 */ /* 0x000fc80000000f00 */
[----:B0-----:R-:W-:-:S05]  /*171b0*/  @!P0 LEA R22, R3, R0, 0x18 ;  /* 0x0000000003168211 */ /* 0x001fca00078ec0ff */
[----:B------:R0:W-:Y:S01]  /*171c0*/  @!P0 STS.128 [R22+0x228d0], R16 ;  /* 0x0228d01016008388 */ /* 0x0001e20000000c00 */
[----:B------:R-:W-:Y:S06]  /*171d0*/  BAR.ARV 0x5, 0x180 ;  /* 0x0146000000007b1d */ /* 0x000fec0000002000 */
.L_x_890:
[----:B------:R-:W-:Y:S02]  /*171e0*/  ULDC UR4, c[0x0][0xc3c] ;  /* 0x00030f0000047ab9 */ /* 0x000fe40000000800 */
[----:B0-----:R-:W-:-:S13]  /*171f0*/  ISETP.GE.AND P0, PT, R19, UR4, PT ;  /* 0x0000000413007c0c */ /* 0x001fda000bf06270 */
[----:B------:R-:W-:Y:S05]  /*17200*/  @!P0 BRA `(.L_x_902) ;  /* 0xffffffa400ec8947 */ /* 0x000fea000383ffff */
[----:B------:R-:W-:Y:S05]  /*17210*/  BSYNC B8 ;  /* 0x0000000000087941 */ /* 0x000fea0003800000 */
.L_x_803:
[----:B------:R-:W5:Y:S01]  /*17220*/  LDL.LU R0, [R1+0x28] ;  /* 0x0000280001007983 */ /* 0x000f620000300800 */
[----:B------:R-:W-:Y:S01]  /*17230*/  BSSY B0, `(.L_x_903) ;  /* 0x000000b000007945 */ /* 0x000fe20003800000 */
[----:B------:R-:W2:Y:S01]  /*17240*/  S2R R5, SR_CgaCtaId ;  /* 0x0000000000057919 */ /* 0x000ea20000008800 */
[----:B-----5:R-:W-:-:S05]  /*17250*/  VIADD R0, R0, 0x1 ;  /* 0x0000000100007836 */ /* 0x020fca0000000000 */
[----:B-1----:R-:W-:-:S04]  /*17260*/  LEA.HI R2, R0, R0, RZ, 0x1 ;  /* 0x0000000000027211 */ /* 0x002fc800078f08ff */
[----:B------:R-:W-:Y:S02]  /*17270*/  LOP3.LUT R3, R2, 0xfffffffe, RZ, 0xc0, !PT ;  /* 0xfffffffe02037812 */ /* 0x000fe400078ec0ff */
[----:B------:R-:W-:-:S03]  /*17280*/  MOV R2, 0x400 ;  /* 0x0000040000027802 */ /* 0x000fc60000000f00 */
[----:B------:R-:W-:Y:S01]  /*17290*/  IMAD.IADD R0, R0, 0x1, -R3 ;  /* 0x0000000100007824 */ /* 0x000fe200078e0a03 */
[----:B--23--:R-:W-:-:S04]  /*172a0*/  LEA R4, R5, R2, 0x18 ;  /* 0x0000000205047211 */ /* 0x00cfc800078ec0ff */
[----:B------:R-:W-:-:S04]  /*172b0*/  SHF.L.U32 R0, R0, 0x1f, RZ ;  /* 0x0000001f00007819 */ /* 0x000fc800000006ff */
[----:B------:R-:W0:Y:S02]  /*172c0*/  SYNCS.PHASECHK.TRANS64.TRYWAIT P0, [R4+URZ+0x22820], R0 ;  /* 0x02282000040075a7 */ /* 0x000e24000800017f */
[----:B0-----:R-:W-:Y:S05]  /*172d0*/  @!P0 BRA `(.L_x_904) ;  /* 0x0000004c005c8947 */ /* 0x001fea0003800000 */
.L_x_1089:
[----:B------:R-:W-:Y:S05]  /*172e0*/  BSYNC B0 ;  /* 0x0000000000007941 */ /* 0x000fea0003800000 */
.L_x_903:
[----:B------:R-:W-:-:S03]  /*172f0*/  UMOV UR4, 0xffffffff ;  /* 0xffffffff00047882 */ /* 0x000fc60000000000 */
[----:B------:R-:W-:Y:S05]  /*17300*/  BRA.DIV UR4, `(.L_x_905) ;  /* 0x0000004e04647947 */ /* 0x000fea000b800000 */
[----:B0-----:R-:W0:Y:S02]  /*17310*/  S2R R0, SR_TID.X ;  /* 0x0000000000007919 */ /* 0x001e240000002100 */
[----:B0-----:R-:W-:-:S04]  /*17320*/  SHF.R.U32.HI R0, RZ, 0x5, R0 ;  /* 0x00000005ff007819 */ /* 0x001fc80000011600 */
[----:B------:R-:W-:-:S05]  /*17330*/  LOP3.LUT R0, R0, 0x3, RZ, 0xc0, !PT ;  /* 0x0000000300007812 */ /* 0x000fca00078ec0ff */
[----:B------:R0:W1:Y:S02]  /*17340*/  SHFL.IDX PT, R14, R0, RZ, 0x1f ;  /* 0x00001fff000e7589 */ /* 0x00006400000e0000 */
.L_x_1092:
[----:B-1----:R-:W-:-:S13]  /*17350*/  ISETP.NE.AND P0, PT, R14, RZ, PT ;  /* 0x000000ff0e00720c */ /* 0x002fda0003f05270 */
[----:B------:R-:W-:Y:S05]  /*17360*/  @P0 BRA `(.L_x_650) ;  /* 0x0000000000880947 */ /* 0x000fea0003800000 */
[----:B------:R-:W-:-:S03]  /*17370*/  UMOV UR4, 0xffffffff ;  /* 0xffffffff00047882 */ /* 0x000fc60000000000 */
[----:B------:R-:W-:Y:S05]  /*17380*/  BRA.DIV UR4, `(.L_x_906) ;  /* 0x0000004e04787947 */ /* 0x000fea000b800000 */
[----:B------:R-:W-:-:S13]  /*17390*/  ELECT P6, URZ, PT ;  /* 0x00000000003f782f */ /* 0x000fda00038c0000 */
.L_x_1095:
[----:B------:R-:W-:Y:S05]  /*173a0*/  @!P6 BRA `(.L_x_650) ;  /* 0x000000000078e947 */ /* 0x000fea0003800000 */
[----:B0-----:R-:W2:Y:S02]  /*173b0*/  LDL.LU R0, [R1] ;  /* 0x0000000001007983 */ /* 0x001ea40000300800 */
[----:B--2---:R-:W-:-:S04]  /*173c0*/  LOP3.LUT R0, R0, 0x2, RZ, 0xfc, !PT ;  /* 0x0000000200007812 */ /* 0x004fc800078efcff */
[----:B------:R-:W-:-:S13]  /*173d0*/  ISETP.NE.AND P0, PT, R0, 0x3, PT ;  /* 0x000000030000780c */ /* 0x000fda0003f05270 */
[----:B------:R-:W-:Y:S05]  /*173e0*/  @!P0 BRA `(.L_x_907) ;  /* 0x0000000000048947 */ /* 0x000fea0003800000 */
[----:B------:R-:W-:Y:S01]  /*173f0*/  BPT.TRAP 0x1 ;  /* 0x000000040000795c */ /* 0x000fe20000300000 */
.L_x_907:
[C---:B------:R-:W-:Y:S01]  /*17400*/  IMAD R5, R25.reuse, 0x8, R4 ;  /* 0x0000000819057824 */ /* 0x040fe200078e0204 */
[----:B------:R-:W-:Y:S02]  /*17410*/  SHF.L.U32 R0, R26, 0x1f, RZ ;  /* 0x0000001f1a007819 */ /* 0x000fe400000006ff */
[----:B------:R-:W-:Y:S02]  /*17420*/  IADD3 R25, R25, 0x1, RZ ;  /* 0x0000000119197810 */ /* 0x000fe40007ffe0ff */
[----:B------:R-:W0:Y:S02]  /*17430*/  SYNCS.PHASECHK.TRANS64.TRYWAIT P1, [R5+URZ+0x22840], R0 ;  /* 0x02284000050075a7 */ /* 0x000e24000802017f */
[----:B------:R-:W-:-:S04]  /*17440*/  ISETP.NE.AND P2, PT, R25, 0x2, PT ;  /* 0x000000021900780c */ /* 0x000fc80003f45270 */
[----:B------:R-:W-:Y:S01]  /*17450*/  SEL R3, RZ, 0x1, P2 ;  /* 0x00000001ff037807 */ /* 0x000fe20001000000 */
[----:B0-----:R-:W-:Y:S08]  /*17460*/  @!P1 BRA `(.L_x_908) ;  /* 0x0000004c00609947 */ /* 0x001ff00003800000 */
.L_x_1096:
[----:B------:R-:W-:Y:S02]  /*17470*/  SEL R25, R25, RZ, P2 ;  /* 0x000000ff19197207 */ /* 0x000fe40001000000 */
[----:B------:R-:W-:Y:S01]  /*17480*/  LOP3.LUT R2, R26, R3, RZ, 0x3c, !PT ;  /* 0x000000031a027212 */ /* 0x000fe200078e3cff */
[----:B------:R-:W-:Y:S06]  /*17490*/  @!P0 BRA `(.L_x_909) ;  /* 0x0000000000048947 */ /* 0x000fec0003800000 */
[----:B------:R-:W-:Y:S01]  /*174a0*/  BPT.TRAP 0x1 ;  /* 0x000000040000795c */ /* 0x000fe20000300000 */
.L_x_909:
[----:B------:R-:W-:Y:S01]  /*174b0*/  IMAD R25, R25, 0x8, R4 ;  /* 0x0000000819197824 */ /* 0x000fe200078e0204 */
[----:B------:R-:W-:-:S04]  /*174c0*/  SHF.L.U32 R2, R2, 0x1f, RZ ;  /* 0x0000001f02027819 */ /* 0x000fc800000006ff */
[----:B------:R-:W1:Y:S02]  /*174d0*/  SYNCS.PHASECHK.TRANS64.TRYWAIT P1, [R25+URZ+0x22840], R2 ;  /* 0x02284002190075a7 */ /* 0x000e64000802017f */
[----:B-1----:R-:W-:Y:S05]  /*174e0*/  @!P1 BRA `(.L_x_910) ;  /* 0x0000004c00549947 */ /* 0x002fea0003800000 */
.L_x_1097:
[----:B------:R-:W-:Y:S05]  /*174f0*/  @!P0 BRA `(.L_x_911) ;  /* 0x0000000000048947 */ /* 0x000fea0003800000 */
[----:B------:R-:W-:Y:S01]  /*17500*/  BPT.TRAP 0x1 ;  /* 0x000000040000795c */ /* 0x000fe20000300000 */
.L_x_911:
[----:B------:R-:W2:Y:S02]  /*17510*/  SYNCS.PHASECHK.TRANS64.TRYWAIT P1, [R5+URZ+0x22860], R0 ;  /* 0x02286000050075a7 */ /* 0x000ea4000802017f */
[----:B--2---:R-:W-:Y:S05]  /*17520*/  @!P1 BRA `(.L_x_912) ;  /* 0x0000004c00589947 */ /* 0x004fea0003800000 */
.L_x_1098:
[----:B------:R-:W-:Y:S05]  /*17530*/  @!P0 BRA `(.L_x_913) ;  /* 0x0000000000048947 */ /* 0x000fea0003800000 */
[----:B------:R-:W-:Y:S01]  /*17540*/  BPT.TRAP 0x1 ;  /* 0x000000040000795c */ /* 0x000fe20000300000 */
.L_x_913:
[----:B---3--:R3:W0:Y:S02]  /*17550*/  SYNCS.PHASECHK.TRANS64.TRYWAIT P0, [R25+URZ+0x22860], R2 ;  /* 0x02286002190075a7 */ /* 0x008624000800017f */
[----:B0-----:R-:W-:Y:S05]  /*17560*/  @!P0 NANOSLEEP.SYNCS 0x989680 ;  /* 0x009896800000895d */ /* 0x001fea0003900000 */
[----:B------:R-:W0:Y:S02]  /*17570*/  @!P0 SYNCS.PHASECHK.TRANS64 P0, [R25+URZ+0x22860], R2 ;  /* 0x02286002190085a7 */ /* 0x000e24000800007f */
[----:B0-----:R-:W-:Y:S05]  /*17580*/  @!P0 BRA `(.L_x_913) ;  /* 0xfffffffc00f08947 */ /* 0x001fea000383ffff */
.L_x_650:
[----:B------:R-:W-:Y:S05]  /*17590*/  BSYNC B9 ;  /* 0x0000000000097941 */ /* 0x000fea0003800000 */
.L_x_647:
[----:B------:R-:W-:Y:S05]  /*175a0*/  EXIT ;  /* 0x000000000000794d */ /* 0x000fea0003800000 */
.L_x_668:
[----:B0-----:R0:W1:Y:S02]  /*175b0*/  SYNCS.PHASECHK.TRANS64.TRYWAIT P5, [R89+URZ+0x22890], R101 ;  /* 0x02289065590075a7 */ /* 0x00106400080a017f */
[----:B-1----:R-:W-:Y:S05]  /*175c0*/  @!P5 NANOSLEEP.SYNCS 0x989680 ;  /* 0x009896800000d95d */ /* 0x002fea0003900000 */
[----:B------:R-:W1:Y:S02]  /*175d0*/  @!P5 SYNCS.PHASECHK.TRANS64 P5, [R89+URZ+0x22890], R101 ;  /* 0x022890655900d5a7 */ /* 0x000e6400080a007f */
[----:B-1----:R-:W-:Y:S05]  /*175e0*/  @!P5 BRA `(.L_x_668) ;  /* 0xfffffffc00f0d947 */ /* 0x002fea000383ffff */
[----:B------:R-:W-:Y:S05]  /*175f0*/  BRA `(.L_x_914) ;  /* 0xfffffeb400bc7947 */ /* 0x000fea000383ffff */
.L_x_669:
[----:B------:R-:W-:Y:S01]  /*17600*/  BSSY B1, `(.L_x_915) ;  /* 0x0000008000017945 */ /* 0x000fe20003800000 */
[----:B------:R-:W-:Y:S02]  /*17610*/  IMAD.MOV.U32 R13, RZ, RZ, R103 ;  /* 0x000000ffff0d7224 */ /* 0x000fe400078e0067 */
[----:B------:R-:W-:Y:S02]  /*17620*/  IMAD.MOV.U32 R12, RZ, RZ, RZ ;  /* 0x000000ffff0c7224 */ /* 0x000fe400078e00ff */
[----:B------:R-:W-:Y:S02]  /*17630*/  IMAD.MOV.U32 R11, RZ, RZ, 0x1c1f ;  /* 0x00001c1fff0b7424 */ /* 0x000fe400078e00ff */
[----:B------:R-:W-:-:S07]  /*17640*/  IMAD.MOV.U32 R15, RZ, RZ, -0x1 ;  /* 0xffffffffff0f7424 */ /* 0x000fce00078e00ff */
[----:B0-----:R-:W-:Y:S05]  /*17650*/  WARPSYNC.COLLECTIVE R15, `(.L_x_916) ;  /* 0x000000000f087348 */ /* 0x001fea0003c00000 */
[----:B------:R1:W2:Y:S02]  /*17660*/  SHFL.IDX P6, R14, R13, R12, R11 ;  /* 0x0000000c0d0e7389 */ /* 0x0002a400000c000b */
[----:B012---:R-:W-:Y:S01]  /*17670*/  ENDCOLLECTIVE ;  /* 0x000000000000791b */ /* 0x007fe20003800000 */
.L_x_916:
[----:B------:R-:W-:Y:S05]  /*17680*/  BSYNC B1 ;  /* 0x0000000000017941 */ /* 0x000fea0003800000 */
.L_x_915:
[----:B------:R-:W-:Y:S02]  /*17690*/  IMAD.MOV.U32 R13, RZ, RZ, R102 ;  /* 0x000000ffff0d7224 */ /* 0x000fe400078e0066 */
[----:B------:R-:W-:Y:S02]  /*176a0*/  IMAD.MOV.U32 R12, RZ, RZ, RZ ;  /* 0x000000ffff0c7224 */ /* 0x000fe400078e00ff */
[----:B------:R-:W-:Y:S02]  /*176b0*/  IMAD.MOV.U32 R11, RZ, RZ, 0x1c1f ;  /* 0x00001c1fff0b7424 */ /* 0x000fe400078e00ff */
[----:B------:R-:W-:Y:S02]  /*176c0*/  IMAD.MOV.U32 R15, RZ, RZ, -0x1 ;  /* 0xffffffffff0f7424 */ /* 0x000fe400078e00ff */
[----:B------:R-:W-:-:S07]  /*176d0*/  IMAD.MOV.U32 R51, RZ, RZ, R14 ;  /* 0x000000ffff337224 */ /* 0x000fce00078e000e */
[----:B------:R-:W-:Y:S05]  /*176e0*/  WARPSYNC.COLLECTIVE R15, `(.L_x_917) ;  /* 0x000000000f087348 */ /* 0x000fea0003c00000 */
[----:B------:R0:W1:Y:S02]  /*176f0*/  SHFL.IDX P6, R14, R13, R12, R11 ;  /* 0x0000000c0d0e7389 */ /* 0x00006400000c000b */
[----:B01----:R-:W-:Y:S01]  /*17700*/  ENDCOLLECTIVE ;  /* 0x000000000000791b */ /* 0x003fe20003800000 */
.L_x_917:
[----:B------:R-:W-:Y:S01]  /*17710*/  IMAD.MOV.U32 R93, RZ, RZ, R14 ;  /* 0x000000ffff5d7224 */ /* 0x000fe200078e000e */
[----:B------:R-:W-:Y:S06]  /*17720*/  BRA `(.L_x_918) ;  /* 0xfffffeb400847947 */ /* 0x000fec000383ffff */
.L_x_678:
[----:B------:R-:W-:Y:S01]  /*17730*/  BSSY B1, `(.L_x_919) ;  /* 0x0000008000017945 */ /* 0x000fe20003800000 */
[----:B0---4-:R-:W-:Y:S02]  /*17740*/  IMAD.MOV.U32 R13, RZ, RZ, R103 ;  /* 0x000000ffff0d7224 */ /* 0x011fe400078e0067 */
[----:B------:R-:W-:Y:S02]  /*17750*/  IMAD.MOV.U32 R12, RZ, RZ, 0x1 ;  /* 0x00000001ff0c7424 */ /* 0x000fe400078e00ff */
[----:B------:R-:W-:Y:S02]  /*17760*/  IMAD.MOV.U32 R11, RZ, RZ, 0x1c1f ;  /* 0x00001c1fff0b7424 */ /* 0x000fe400078e00ff */
[----:B------:R-:W-:-:S07]  /*17770*/  IMAD.MOV.U32 R15, RZ, RZ, -0x1 ;  /* 0xffffffffff0f7424 */ /* 0x000fce00078e00ff */
[----:B-123--:R-:W-:Y:S05]  /*17780*/  WARPSYNC.COLLECTIVE R15, `(.L_x_920) ;  /* 0x000000000f087348 */ /* 0x00efea0003c00000 */
[----:B------:R0:W4:Y:S02]  /*17790*/  SHFL.IDX P6, R14, R13, R12, R11 ;  /* 0x0000000c0d0e7389 */ /* 0x00012400000c000b */
[----:B01234-:R-:W-:Y:S01]  /*177a0*/  ENDCOLLECTIVE ;  /* 0x000000000000791b */ /* 0x01ffe20003800000 */
.L_x_920:
[----:B------:R-:W-:Y:S05]  /*177b0*/  BSYNC B1 ;  /* 0x0000000000017941 */ /* 0x000fea0003800000 */
.L_x_919:
[----:B------:R-:W-:Y:S02]  /*177c0*/  IMAD.MOV.U32 R13, RZ, RZ, R102 ;  /* 0x000000ffff0d7224 */ /* 0x000fe400078e0066 */
[----:B------:R-:W-:Y:S02]  /*177d0*/  IMAD.MOV.U32 R12, RZ, RZ, 0x1 ;  /* 0x00000001ff0c7424 */ /* 0x000fe400078e00ff */
[----:B------:R-:W-:Y:S02]  /*177e0*/  IMAD.MOV.U32 R11, RZ, RZ, 0x1c1f ;  /* 0x00001c1fff0b7424 */ /* 0x000fe400078e00ff */
[----:B------:R-:W-:Y:S02]  /*177f0*/  IMAD.MOV.U32 R15, RZ, RZ, -0x1 ;  /* 0xffffffffff0f7424 */ /* 0x000fe400078e00ff */
[----:B------:R-:W-:-:S07]  /*17800*/  IMAD.MOV.U32 R103, RZ, RZ, R14 ;  /* 0x000000ffff677224 */ /* 0x000fce00078e000e */
[----:B------:R-:W-:Y:S05]  /*17810*/  WARPSYNC.COLLECTIVE R15, `(.L_x_921) ;  /* 0x000000000f087348 */ /* 0x000fea0003c00000 */
[----:B------:R0:W1:Y:S02]  /*17820*/  SHFL.IDX P6, R14, R13, R12, R11 ;  /* 0x0000000c0d0e7389 */ /* 0x00006400000c000b */
[----:B01----:R-:W-:Y:S01]  /*17830*/  ENDCOLLECTIVE ;  /* 0x000000000000791b */ /* 0x003fe20003800000 */
.L_x_921:
[----:B------:R-:W-:Y:S01]  /*17840*/  IMAD.MOV.U32 R43, RZ, RZ, R14 ;  /* 0x000000ffff2b7224 */ /* 0x000fe200078e000e */
[----:B------:R-:W-:Y:S06]  /*17850*/  BRA `(.L_x_922) ;  /* 0xfffffebc00187947 */ /* 0x000fec000383ffff */
.L_x_688:
[----:B-1----:R1:W2:Y:S02]  /*17860*/  SYNCS.PHASECHK.TRANS64.TRYWAIT P4, [R89+URZ+0x22890], R101 ;  /* 0x02289065590075a7 */ /* 0x0022a4000808017f */
[----:B--2---:R-:W-:Y:S05]  /*17870*/  @!P4 NANOSLEEP.SYNCS 0x989680 ;  /* 0x009896800000c95d */ /* 0x004fea0003900000 */
[----:B------:R-:W2:Y:S02]  /*17880*/  @!P4 SYNCS.PHASECHK.TRANS64 P4, [R89+URZ+0x22890], R101 ;  /* 0x022890655900c5a7 */ /* 0x000ea4000808007f */
[----:B--2---:R-:W-:Y:S05]  /*17890*/  @!P4 BRA `(.L_x_688) ;  /* 0xfffffffc00f0c947 */ /* 0x004fea000383ffff */
[----:B------:R-:W-:Y:S05]  /*178a0*/  BRA `(.L_x_923) ;  /* 0xfffffec8000c7947 */ /* 0x000fea000383ffff */
.L_x_689:
        /* <DEDUP_REMOVED lines=8> */
.L_x_925:
[----:B------:R-:W-:Y:S05]  /*17930*/  BSYNC B1 ;  /* 0x0000000000017941 */ /* 0x000fea0003800000 */
.L_x_924:
[----:B------:R-:W-:Y:S01]  /*17940*/  IMAD.MOV.U32 R13, RZ, RZ, R102 ;  /* 0x000000ffff0d7224 */ /* 0x000fe200078e0066 */
[----:B------:R-:W-:Y:S01]  /*17950*/  MOV R95, R14 ;  /* 0x0000000e005f7202 */ /* 0x000fe20000000f00 */
[----:B------:R-:W-:Y:S02]  /*17960*/  IMAD.MOV.U32 R12, RZ, RZ, RZ ;  /* 0x000000ffff0c7224 */ /* 0x000fe400078e00ff */
[----:B------:R-:W-:Y:S02]  /*17970*/  IMAD.MOV.U32 R11, RZ, RZ, 0x1c1f ;  /* 0x00001c1fff0b7424 */ /* 0x000fe400078e00ff */
[----:B------:R-:W-:-:S07]  /*17980*/  IMAD.MOV.U32 R15, RZ, RZ, -0x1 ;  /* 0xffffffffff0f7424 */ /* 0x000fce00078e00ff */
[----:B------:R-:W-:Y:S05]  /*17990*/  WARPSYNC.COLLECTIVE R15, `(.L_x_926) ;  /* 0x000000000f087348 */ /* 0x000fea0003c00000 */
[----:B------:R0:W1:Y:S02]  /*179a0*/  SHFL.IDX P6, R14, R13, R12, R11 ;  /* 0x0000000c0d0e7389 */ /* 0x00006400000c000b */
[----:B01----:R-:W-:Y:S01]  /*179b0*/  ENDCOLLECTIVE ;  /* 0x000000000000791b */ /* 0x003fe20003800000 */
.L_x_926:
[----:B------:R-:W-:Y:S01]  /*179c0*/  IMAD.MOV.U32 R94, RZ, RZ, R14 ;  /* 0x000000ffff5e7224 */ /* 0x000fe200078e000e */
[----:B------:R-:W-:Y:S06]  /*179d0*/  BRA `(.L_x_927) ;  /* 0xfffffec400d87947 */ /* 0x000fec000383ffff */
.L_x_694:
[----:B------:R-:W-:Y:S01]  /*179e0*/  BSSY B1, `(.L_x_928) ;  /* 0x0000008000017945 */ /* 0x000fe20003800000 */
[----:B----4-:R-:W-:Y:S02]  /*179f0*/  IMAD.MOV.U32 R13, RZ, RZ, R103 ;  /* 0x000000ffff0d7224 */ /* 0x010fe400078e0067 */
[----:B------:R-:W-:Y:S02]  /*17a00*/  IMAD.MOV.U32 R12, RZ, RZ, 0x1 ;  /* 0x00000001ff0c7424 */ /* 0x000fe400078e00ff */
[----:B------:R-:W-:Y:S02]  /*17a10*/  IMAD.MOV.U32 R11, RZ, RZ, 0x1c1f ;  /* 0x00001c1fff0b7424 */ /* 0x000fe400078e00ff */
[----:B------:R-:W-:-:S07]  /*17a20*/  IMAD.MOV.U32 R15, RZ, RZ, -0x1 ;  /* 0xffffffffff0f7424 */ /* 0x000fce00078e00ff */
[----:B0123--:R-:W-:Y:S05]  /*17a30*/  WARPSYNC.COLLECTIVE R15, `(.L_x_929) ;  /* 0x000000000f087348 */ /* 0x00ffea0003c00000 */
[----:B------:R4:W0:Y:S02]  /*17a40*/  SHFL.IDX P6, R14, R13, R12, R11 ;  /* 0x0000000c0d0e7389 */ /* 0x00082400000c000b */
[----:B01234-:R-:W-:Y:S01]  /*17a50*/  ENDCOLLECTIVE ;  /* 0x000000000000791b */ /* 0x01ffe20003800000 */
.L_x_929:
[----:B------:R-:W-:Y:S05]  /*17a60*/  BSYNC B1 ;  /* 0x0000000000017941 */ /* 0x000fea0003800000 */
.L_x_928:
        /* <DEDUP_REMOVED lines=8> */
.L_x_930:
[----:B------:R-:W-:Y:S01]  /*17af0*/  IMAD.MOV.U32 R102, RZ, RZ, R14 ;  /* 0x000000ffff667224 */ /* 0x000fe200078e000e */
[----:B------:R-:W-:Y:S06]  /*17b00*/  BRA `(.L_x_931) ;  /* 0xfffffecc00887947 */ /* 0x000fec000383ffff */
.L_x_699:
[----:B0-----:R0:W1:Y:S02]  /*17b10*/  SYNCS.PHASECHK.TRANS64.TRYWAIT P2, [R89+URZ+0x22890], R101 ;  /* 0x02289065590075a7 */ /* 0x001064000804017f */
[----:B-1----:R-:W-:Y:S05]  /*17b20*/  @!P2 NANOSLEEP.SYNCS 0x989680 ;  /* 0x009896800000a95d */ /* 0x002fea0003900000 */
[----:B------:R-:W1:Y:S02]  /*17b30*/  @!P2 SYNCS.PHASECHK.TRANS64 P2, [R89+URZ+0x22890], R101 ;  /* 0x022890655900a5a7 */ /* 0x000e64000804007f */
[----:B-1----:R-:W-:Y:S05]  /*17b40*/  @!P2 BRA `(.L_x_699) ;  /* 0xfffffffc00f0a947 */ /* 0x002fea000383ffff */
[----:B------:R-:W-:Y:S05]  /*17b50*/  BRA `(.L_x_932) ;  /* 0xfffffed400847947 */ /* 0x000fea000383ffff */
.L_x_700:
        /* <DEDUP_REMOVED lines=8> */
.L_x_934:
[----:B------:R-:W-:Y:S05]  /*17be0*/  BSYNC B1 ;  /* 0x0000000000017941 */ /* 0x000fea0003800000 */
.L_x_933:
        /* <DEDUP_REMOVED lines=8> */
.L_x_935:
[----:B------:R-:W-:Y:S05]  /*17c70*/  BRA `(.L_x_936) ;  /* 0xfffffed400ac7947 */ /* 0x000fea000383ffff */
.L_x_703:
[----:B------:R-:W-:Y:S01]  /*17c80*/  BSSY B1, `(.L_x_937) ;  /* 0x0000008000017945 */ /* 0x000fe20003800000 */
[----:B----4-:R-:W-:Y:S01]  /*17c90*/  IMAD.MOV.U32 R13, RZ, RZ, R37 ;  /* 0x000000ffff0d7224 */ /* 0x010fe200078e0025 */
[----:B------:R-:W-:Y:S01]  /*17ca0*/  MOV R12, 0x1 ;  /* 0x00000001000c7802 */ /* 0x000fe20000000f00 */
[----:B------:R-:W-:Y:S02]  /*17cb0*/  IMAD.MOV.U32 R11, RZ, RZ, 0x1c1f ;  /* 0x00001c1fff0b7424 */ /* 0x000fe400078e00ff */
[----:B------:R-:W-:-:S07]  /*17cc0*/  IMAD.MOV.U32 R15, RZ, RZ, -0x1 ;  /* 0xffffffffff0f7424 */ /* 0x000fce00078e00ff */
[----:B0123--:R-:W-:Y:S05]  /*17cd0*/  WARPSYNC.COLLECTIVE R15, `(.L_x_938) ;  /* 0x000000000f087348 */ /* 0x00ffea0003c00000 */
[----:B---3--:R3:W4:Y:S02]  /*17ce0*/  SHFL.IDX P6, R14, R13, R12, R11 ;  /* 0x0000000c0d0e7389 */ /* 0x00872400000c000b */
[----:B01234-:R-:W-:Y:S01]  /*17cf0*/  ENDCOLLECTIVE ;  /* 0x000000000000791b */ /* 0x01ffe20003800000 */
.L_x_938:
[----:B------:R-:W-:Y:S05]  /*17d00*/  BSYNC B1 ;  /* 0x0000000000017941 */ /* 0x000fea0003800000 */
.L_x_937:
        /* <DEDUP_REMOVED lines=8> */
.L_x_939:
[----:B------:R-:W-:Y:S05]  /*17d90*/  BRA `(.L_x_940) ;  /* 0xfffffed400ac7947 */ /* 0x000fea000383ffff */
.L_x_707:
[----:B------:R0:W0:Y:S02]  /*17da0*/  SYNCS.PHASECHK.TRANS64.TRYWAIT P3, [R89+URZ+0x228b0], R101 ;  /* 0x0228b065590075a7 */ /* 0x000024000806017f */
[----:B0-----:R-:W-:Y:S05]  /*17db0*/  @!P3 NANOSLEEP.SYNCS 0x989680 ;  /* 0x009896800000b95d */ /* 0x001fea0003900000 */
[----:B------:R-:W0:Y:S02]  /*17dc0*/  @!P3 SYNCS.PHASECHK.TRANS64 P3, [R89+URZ+0x228b0], R101 ;  /* 0x0228b0655900b5a7 */ /* 0x000e24000806007f */
[----:B0-----:R-:W-:Y:S05]  /*17dd0*/  @!P3 BRA `(.L_x_707) ;  /* 0xfffffffc00f0b947 */ /* 0x001fea000383ffff */
[----:B------:R-:W-:Y:S05]  /*17de0*/  BRA `(.L_x_941) ;  /* 0xfffffed800247947 */ /* 0x000fea000383ffff */
.L_x_715:
[----:B------:R-:W0:Y:S01]  /*17df0*/  S2R R34, SR_TID.X ;  /* 0x0000000000227919 */ /* 0x000e220000002100 */
[----:B------:R-:W-:Y:S01]  /*17e00*/  BSSY B0, `(.L_x_942) ;  /* 0x000000c000007945 */ /* 0x000fe20003800000 */
[----:B------:R-:W-:Y:S02]  /*17e10*/  IMAD.MOV.U32 R12, RZ, RZ, RZ ;  /* 0x000000ffff0c7224 */ /* 0x000fe400078e00ff */
[----:B------:R-:W-:Y:S02]  /*17e20*/  IMAD.MOV.U32 R11, RZ, RZ, 0x1f ;  /* 0x0000001fff0b7424 */ /* 0x000fe400078e00ff */
[----:B------:R-:W-:Y:S02]  /*17e30*/  IMAD.MOV.U32 R15, RZ, RZ, -0x1 ;  /* 0xffffffffff0f7424 */ /* 0x000fe400078e00ff */
[----:B0-----:R-:W-:-:S05]  /*17e40*/  VIADD R34, R34, 0xffffff80 ;  /* 0xffffff8022227836 */ /* 0x001fca0000000000 */
[----:B------:R-:W-:-:S04]  /*17e50*/  SHF.R.S32.HI R21, RZ, 0x1f, R34 ;  /* 0x0000001fff157819 */ /* 0x000fc80000011422 */
[----:B------:R-:W-:-:S04]  /*17e60*/  LEA.HI R21, R21, R34, RZ, 0x7 ;  /* 0x0000002215157211 */ /* 0x000fc800078f38ff */
[----:B------:R-:W-:-:S05]  /*17e70*/  SHF.R.S32.HI R21, RZ, 0x7, R21 ;  /* 0x00000007ff157819 */ /* 0x000fca0000011415 */
[----:B------:R-:W-:-:S07]  /*17e80*/  IMAD.MOV.U32 R13, RZ, RZ, R21 ;  /* 0x000000ffff0d7224 */ /* 0x000fce00078e0015 */
[----:B-----5:R-:W-:Y:S05]  /*17e90*/  WARPSYNC.COLLECTIVE R15, `(.L_x_943) ;  /* 0x000000000f087348 */ /* 0x020fea0003c00000 */
[----:B------:R0:W1:Y:S02]  /*17ea0*/  SHFL.IDX P6, R14, R13, R12, R11 ;  /* 0x0000000c0d0e7389 */ /* 0x00006400000c000b */
[----:B01---5:R-:W-:Y:S01]  /*17eb0*/  ENDCOLLECTIVE ;  /* 0x000000000000791b */ /* 0x023fe20003800000 */
.L_x_943:
[----:B------:R-:W-:Y:S05]  /*17ec0*/  BSYNC B0 ;  /* 0x0000000000007941 */ /* 0x000fea0003800000 */
.L_x_942:
[----:B------:R-:W-:Y:S05]  /*17ed0*/  BRA `(.L_x_944) ;  /* 0xfffffee400647947 */ /* 0x000fea000383ffff */
.L_x_727:
        /* <DEDUP_REMOVED lines=8> */
.L_x_946:
[----:B------:R-:W-:Y:S05]  /*17f60*/  BSYNC B1 ;  /* 0x0000000000017941 */ /* 0x000fea0003800000 */
.L_x_945:
        /* <DEDUP_REMOVED lines=8> */
.L_x_947:
[----:B------:R-:W-:Y:S02]  /*17ff0*/  IMAD.MOV.U32 R13, RZ, RZ, R28 ;  /* 0x000000ffff0d7224 */ /* 0x000fe400078e001c */
[----:B------:R-:W-:-:S07]  /*18000*/  IMAD.MOV.U32 R0, RZ, RZ, R14 ;  /* 0x000000ffff007224 */ /* 0x000fce00078e000e */
[----:B------:R-:W-:Y:S05]  /*18010*/  WARPSYNC.COLLECTIVE R15, `(.L_x_948) ;  /* 0x000000000f087348 */ /* 0x000fea0003c00000 */
[----:B------:R0:W1:Y:S02]  /*18020*/  SHFL.IDX P6, R14, R13, R12, R11 ;  /* 0x0000000c0d0e7389 */ /* 0x00006400000c000b */
[----:B01----:R-:W-:Y:S01]  /*18030*/  ENDCOLLECTIVE ;  /* 0x000000000000791b */ /* 0x003fe20003800000 */
.L_x_948:
[----:B------:R-:W-:Y:S02]  /*18040*/  IMAD.MOV.U32 R13, RZ, RZ, R26 ;  /* 0x000000ffff0d7224 */ /* 0x000fe400078e001a */
[----:B------:R-:W-:-:S07]  /*18050*/  IMAD.MOV.U32 R5, RZ, RZ, R14 ;  /* 0x000000ffff057224 */ /* 0x000fce00078e000e */
[----:B------:R-:W-:Y:S05]  /*18060*/  WARPSYNC.COLLECTIVE R15, `(.L_x_949) ;  /* 0x000000000f087348 */ /* 0x000fea0003c00000 */
[----:B------:R0:W1:Y:S02]  /*18070*/  SHFL.IDX P6, R14, R13, R12, R11 ;  /* 0x0000000c0d0e7389 */ /* 0x00006400000c000b */
[----:B01----:R-:W-:Y:S01]  /*18080*/  ENDCOLLECTIVE ;  /* 0x000000000000791b */ /* 0x003fe20003800000 */
.L_x_949:
[----:B------:R-:W-:Y:S05]  /*18090*/  BRA `(.L_x_950) ;  /* 0xfffffee8006c7947 */ /* 0x000fea000383ffff */
.L_x_731:
[----:B0-----:R0:W1:Y:S02]  /*180a0*/  SYNCS.PHASECHK.TRANS64.TRYWAIT P0, [R19+URZ+0x22800], R26 ;  /* 0x0228001a130075a7 */ /* 0x001064000800017f */
[----:B-1----:R-:W-:Y:S05]  /*180b0*/  @!P0 NANOSLEEP.SYNCS 0x989680 ;  /* 0x009896800000895d */ /* 0x002fea0003900000 */
[----:B------:R-:W1:Y:S02]  /*180c0*/  @!P0 SYNCS.PHASECHK.TRANS64 P0, [R19+URZ+0x22800], R26 ;  /* 0x0228001a130085a7 */ /* 0x000e64000800007f */
[----:B-1----:R-:W-:Y:S05]  /*180d0*/  @!P0 BRA `(.L_x_731) ;  /* 0xfffffffc00f08947 */ /* 0x002fea000383ffff */
[----:B------:R-:W-:Y:S05]  /*180e0*/  BRA `(.L_x_951) ;  /* 0xfffffeec00907947 */ /* 0x000fea000383ffff */
.L_x_739:
[----:B------:R-:W-:Y:S01]  /*180f0*/  BSSY B1, `(.L_x_952) ;  /* 0x0000008000017945 */ /* 0x000fe20003800000 */
[----:B------:R-:W-:Y:S01]  /*18100*/  MOV R13, R25 ;  /* 0x00000019000d7202 */ /* 0x000fe20000000f00 */
[----:B------:R-:W-:Y:S02]  /*18110*/  IMAD.MOV.U32 R12, RZ, RZ, RZ ;  /* 0x000000ffff0c7224 */ /* 0x000fe400078e00ff */
[----:B------:R-:W-:Y:S02]  /*18120*/  IMAD.MOV.U32 R11, RZ, RZ, 0x1c1f ;  /* 0x00001c1fff0b7424 */ /* 0x000fe400078e00ff */
[----:B------:R-:W-:-:S07]  /*18130*/  IMAD.MOV.U32 R15, RZ, RZ, -0x1 ;  /* 0xffffffffff0f7424 */ /* 0x000fce00078e00ff */
[----:B------:R-:W-:Y:S05]  /*18140*/  WARPSYNC.COLLECTIVE R15, `(.L_x_953) ;  /* 0x000000000f087348 */ /* 0x000fea0003c00000 */
[----:B------:R0:W1:Y:S02]  /*18150*/  SHFL.IDX P6, R14, R13, R12, R11 ;  /* 0x0000000c0d0e7389 */ /* 0x00006400000c000b */
[----:B01----:R-:W-:Y:S01]  /*18160*/  ENDCOLLECTIVE ;  /* 0x000000000000791b */ /* 0x003fe20003800000 */
.L_x_953:
[----:B------:R-:W-:Y:S05]  /*18170*/  BSYNC B1 ;  /* 0x0000000000017941 */ /* 0x000fea0003800000 */
.L_x_952:
        /* <DEDUP_REMOVED lines=8> */
.L_x_954:
[----:B------:R-:W-:Y:S02]  /*18200*/  IMAD.MOV.U32 R13, RZ, RZ, R28 ;  /* 0x000000ffff0d7224 */ /* 0x000fe400078e001c */
[----:B------:R-:W-:-:S07]  /*18210*/  IMAD.MOV.U32 R3, RZ, RZ, R14 ;  /* 0x000000ffff037224 */ /* 0x000fce00078e000e */
[----:B------:R-:W-:Y:S05]  /*18220*/  WARPSYNC.COLLECTIVE R15, `(.L_x_955) ;  /* 0x000000000f087348 */ /* 0x000fea0003c00000 */
[----:B------:R0:W1:Y:S02]  /*18230*/  SHFL.IDX P6, R14, R13, R12, R11 ;  /* 0x0000000c0d0e7389 */ /* 0x00006400000c000b */
[----:B01----:R-:W-:Y:S01]  /*18240*/  ENDCOLLECTIVE ;  /* 0x000000000000791b */ /* 0x003fe20003800000 */
.L_x_955:
[----:B------:R-:W-:Y:S02]  /*18250*/  IMAD.MOV.U32 R13, RZ, RZ, R26 ;  /* 0x000000ffff0d7224 */ /* 0x000fe400078e001a */
[----:B------:R-:W-:-:S07]  /*18260*/  IMAD.MOV.U32 R20, RZ, RZ, R14 ;  /* 0x000000ffff147224 */ /* 0x000fce00078e000e */
[----:B------:R-:W-:Y:S05]  /*18270*/  WARPSYNC.COLLECTIVE R15, `(.L_x_956) ;  /* 0x000000000f087348 */ /* 0x000fea0003c00000 */
[----:B------:R0:W1:Y:S02]  /*18280*/  SHFL.IDX P6, R14, R13, R12, R11 ;  /* 0x0000000c0d0e7389 */ /* 0x00006400000c000b */
[----:B01----:R-:W-:Y:S01]  /*18290*/  ENDCOLLECTIVE ;  /* 0x000000000000791b */ /* 0x003fe20003800000 */
.L_x_956:
[----:B------:R-:W-:Y:S05]  /*182a0*/  BRA `(.L_x_957) ;  /* 0xfffffef800007947 */ /* 0x000fea000383ffff */
.L_x_743:
[----:B0-----:R0:W1:Y:S02]  /*182b0*/  SYNCS.PHASECHK.TRANS64.TRYWAIT P1, [R19+URZ+0x22800], R24 ;  /* 0x02280018130075a7 */ /* 0x001064000802017f */
[----:B-1----:R-:W-:Y:S05]  /*182c0*/  @!P1 NANOSLEEP.SYNCS 0x989680 ;  /* 0x009896800000995d */ /* 0x002fea0003900000 */
[----:B------:R-:W1:Y:S02]  /*182d0*/  @!P1 SYNCS.PHASECHK.TRANS64 P1, [R19+URZ+0x22800], R24 ;  /* 0x02280018130095a7 */ /* 0x000e64000802007f */
[----:B-1----:R-:W-:Y:S05]  /*182e0*/  @!P1 BRA `(.L_x_743) ;  /* 0xfffffffc00f09947 */ /* 0x002fea000383ffff */
[----:B------:R-:W-:Y:S05]  /*182f0*/  BRA `(.L_x_958) ;  /* 0xfffffef800e07947 */ /* 0x000fea000383ffff */
.L_x_749:
[----:B--2---:R2:W4:Y:S02]  /*18300*/  SYNCS.PHASECHK.TRANS64.TRYWAIT P1, [R6+URZ+0x22830], R73 ;  /* 0x02283049060075a7 */ /* 0x004524000802017f */
[----:B----4-:R-:W-:Y:S05]  /*18310*/  @!P1 NANOSLEEP.SYNCS 0x989680 ;  /* 0x009896800000995d */ /* 0x010fea0003900000 */
[----:B------:R-:W4:Y:S02]  /*18320*/  @!P1 SYNCS.PHASECHK.TRANS64 P1, [R6+URZ+0x22830], R73 ;  /* 0x02283049060095a7 */ /* 0x000f24000802007f */
[----:B----4-:R-:W-:Y:S05]  /*18330*/  @!P1 BRA `(.L_x_749) ;  /* 0xfffffffc00f09947 */ /* 0x010fea000383ffff */
[----:B------:R-:W-:Y:S05]  /*18340*/  BRA `(.L_x_748) ;  /* 0xffffff0800287947 */ /* 0x000fea000383ffff */
.L_x_755:
[----:B-1----:R1:W2:Y:S02]  /*18350*/  SYNCS.PHASECHK.TRANS64.TRYWAIT P1, [R6+URZ+0x22850], R73 ;  /* 0x02285049060075a7 */ /* 0x0022a4000802017f */
[----:B--2---:R-:W-:Y:S05]  /*18360*/  @!P1 NANOSLEEP.SYNCS 0x989680 ;  /* 0x009896800000995d */ /* 0x004fea0003900000 */
[----:B------:R-:W2:Y:S02]  /*18370*/  @!P1 SYNCS.PHASECHK.TRANS64 P1, [R6+URZ+0x22850], R73 ;  /* 0x02285049060095a7 */ /* 0x000ea4000802007f */
[----:B--2---:R-:W-:Y:S05]  /*18380*/  @!P1 BRA `(.L_x_755) ;  /* 0xfffffffc00f09947 */ /* 0x004fea000383ffff */
[----:B------:R-:W-:Y:S05]  /*18390*/  BRA `(.L_x_754) ;  /* 0xffffff2400547947 */ /* 0x000fea000383ffff */
.L_x_761:
[----:B-1----:R1:W2:Y:S02]  /*183a0*/  SYNCS.PHASECHK.TRANS64.TRYWAIT P2, [R7+URZ+0x22830], R8 ;  /* 0x02283008070075a7 */ /* 0x0022a4000804017f */
[----:B--2---:R-:W-:Y:S05]  /*183b0*/  @!P2 NANOSLEEP.SYNCS 0x989680 ;  /* 0x009896800000a95d */ /* 0x004fea0003900000 */
[----:B------:R-:W2:Y:S02]  /*183c0*/  @!P2 SYNCS.PHASECHK.TRANS64 P2, [R7+URZ+0x22830], R8 ;  /* 0x022830080700a5a7 */ /* 0x000ea4000804007f */
[----:B--2---:R-:W-:Y:S05]  /*183d0*/  @!P2 BRA `(.L_x_761) ;  /* 0xfffffffc00f0a947 */ /* 0x004fea000383ffff */
[----:B------:R-:W-:Y:S05]  /*183e0*/  BRA `(.L_x_760) ;  /* 0xffffff2800987947 */ /* 0x000fea000383ffff */
.L_x_767:
[----:B-1----:R1:W2:Y:S02]  /*183f0*/  SYNCS.PHASECHK.TRANS64.TRYWAIT P2, [R7+URZ+0x22850], R8 ;  /* 0x02285008070075a7 */ /* 0x0022a4000804017f */
[----:B--2---:R-:W-:Y:S05]  /*18400*/  @!P2 NANOSLEEP.SYNCS 0x989680 ;  /* 0x009896800000a95d */ /* 0x004fea0003900000 */
[----:B------:R-:W2:Y:S02]  /*18410*/  @!P2 SYNCS.PHASECHK.TRANS64 P2, [R7+URZ+0x22850], R8 ;  /* 0x022850080700a5a7 */ /* 0x000ea4000804007f */
[----:B--2---:R-:W-:Y:S05]  /*18420*/  @!P2 BRA `(.L_x_767) ;  /* 0xfffffffc00f0a947 */ /* 0x004fea000383ffff */
[----:B------:R-:W-:Y:S05]  /*18430*/  BRA `(.L_x_766) ;  /* 0xffffff4800807947 */ /* 0x000fea000383ffff */
.L_x_783:
[----:B------:R-:W-:Y:S02]  /*18440*/  IMAD.MOV.U32 R13, RZ, RZ, R4 ;  /* 0x000000ffff0d7224 */ /* 0x000fe400078e0004 */
[----:B------:R-:W-:Y:S02]  /*18450*/  IMAD.MOV.U32 R12, RZ, RZ, RZ ;  /* 0x000000ffff0c7224 */ /* 0x000fe400078e00ff */
[----:B------:R-:W-:Y:S02]  /*18460*/  IMAD.MOV.U32 R11, RZ, RZ, 0x181f ;  /* 0x0000181fff0b7424 */ /* 0x000fe400078e00ff */
[----:B------:R-:W-:-:S07]  /*18470*/  IMAD.MOV.U32 R15, RZ, RZ, -0x1 ;  /* 0xffffffffff0f7424 */ /* 0x000fce00078e00ff */
[----:B-1----:R-:W-:Y:S05]  /*18480*/  WARPSYNC.COLLECTIVE R15, `(.L_x_959) ;  /* 0x000000000f087348 */ /* 0x002fea0003c00000 */
[----:B------:R0:W2:Y:S02]  /*18490*/  SHFL.IDX P6, R14, R13, R12, R11 ;  /* 0x0000000c0d0e7389 */ /* 0x0000a400000c000b */
[----:B012---:R-:W-:Y:S01]  /*184a0*/  ENDCOLLECTIVE ;  /* 0x000000000000791b */ /* 0x007fe20003800000 */
.L_x_959:
[----:B------:R-:W-:Y:S02]  /*184b0*/  IMAD.MOV.U32 R13, RZ, RZ, R3 ;  /* 0x000000ffff0d7224 */ /* 0x000fe400078e0003 */
[----:B------:R-:W-:-:S07]  /*184c0*/  IMAD.MOV.U32 R0, RZ, RZ, R14 ;  /* 0x000000ffff007224 */ /* 0x000fce00078e000e */
[----:B------:R-:W-:Y:S05]  /*184d0*/  WARPSYNC.COLLECTIVE R15, `(.L_x_960) ;  /* 0x000000000f087348 */ /* 0x000fea0003c00000 */
[----:B------:R0:W1:Y:S02]  /*184e0*/  SHFL.IDX P6, R14, R13, R12, R11 ;  /* 0x0000000c0d0e7389 */ /* 0x00006400000c000b */
[----:B01----:R-:W-:Y:S01]  /*184f0*/  ENDCOLLECTIVE ;  /* 0x000000000000791b */ /* 0x003fe20003800000 */
.L_x_960:
[----:B------:R-:W-:Y:S05]  /*18500*/  BRA `(.L_x_961) ;  /* 0xffffff8000247947 */ /* 0x000fea000383ffff */
.L_x_786:
[----:B------:R-:W-:Y:S01]  /*18510*/  BSSY B1, `(.L_x_962) ;  /* 0x0000008000017945 */ /* 0x000fe20003800000 */
[----:B----4-:R-:W-:Y:S02]  /*18520*/  IMAD.MOV.U32 R13, RZ, RZ, R4 ;  /* 0x000000ffff0d7224 */ /* 0x010fe400078e0004 */
[----:B------:R-:W-:Y:S02]  /*18530*/  IMAD.MOV.U32 R12, RZ, RZ, 0x1 ;  /* 0x00000001ff0c7424 */ /* 0x000fe400078e00ff */
[----:B------:R-:W-:Y:S02]  /*18540*/  IMAD.MOV.U32 R11, RZ, RZ, 0x181f ;  /* 0x0000181fff0b7424 */ /* 0x000fe400078e00ff */
[----:B------:R-:W-:-:S07]  /*18550*/  IMAD.MOV.U32 R15, RZ, RZ, -0x1 ;  /* 0xffffffffff0f7424 */ /* 0x000fce00078e00ff */
[----:B0123--:R-:W-:Y:S05]  /*18560*/  WARPSYNC.COLLECTIVE R15, `(.L_x_963) ;  /* 0x000000000f087348 */ /* 0x00ffea0003c00000 */
[----:B---3--:R3:W4:Y:S02]  /*18570*/  SHFL.IDX P6, R14, R13, R12, R11 ;  /* 0x0000000c0d0e7389 */ /* 0x00872400000c000b */
[----:B01234-:R-:W-:Y:S01]  /*18580*/  ENDCOLLECTIVE ;  /* 0x000000000000791b */ /* 0x01ffe20003800000 */
.L_x_963:
[----:B------:R-:W-:Y:S05]  /*18590*/  BSYNC B1 ;  /* 0x0000000000017941 */ /* 0x000fea0003800000 */
.L_x_962:
[----:B------:R-:W-:Y:S01]  /*185a0*/  IMAD.MOV.U32 R13, RZ, RZ, R3 ;  /* 0x000000ffff0d7224 */ /* 0x000fe200078e0003 */
[----:B------:R-:W-:Y:S01]  /*185b0*/  MOV R11, 0x181f ;  /* 0x0000181f000b7802 */ /* 0x000fe20000000f00 */
[----:B------:R-:W-:Y:S02]  /*185c0*/  IMAD.MOV.U32 R12, RZ, RZ, 0x1 ;  /* 0x00000001ff0c7424 */ /* 0x000fe400078e00ff */
[----:B------:R-:W-:Y:S02]  /*185d0*/  IMAD.MOV.U32 R15, RZ, RZ, -0x1 ;  /* 0xffffffffff0f7424 */ /* 0x000fe400078e00ff */
[----:B------:R-:W-:-:S07]  /*185e0*/  IMAD.MOV.U32 R0, RZ, RZ, R14 ;  /* 0x000000ffff007224 */ /* 0x000fce00078e000e */
[----:B------:R-:W-:Y:S05]  /*185f0*/  WARPSYNC.COLLECTIVE R15, `(.L_x_964) ;  /* 0x000000000f087348 */ /* 0x000fea0003c00000 */
[----:B------:R0:W1:Y:S02]  /*18600*/  SHFL.IDX P6, R14, R13, R12, R11 ;  /* 0x0000000c0d0e7389 */ /* 0x00006400000c000b */
[----:B01----:R-:W-:Y:S01]  /*18610*/  ENDCOLLECTIVE ;  /* 0x000000000000791b */ /* 0x003fe20003800000 */
.L_x_964:
[----:B------:R-:W-:Y:S05]  /*18620*/  BRA `(.L_x_965) ;  /* 0xffffff8000707947 */ /* 0x000fea000383ffff */
.L_x_789:
        /* <DEDUP_REMOVED lines=8> */
.L_x_967:
[----:B------:R-:W-:Y:S05]  /*186b0*/  BSYNC B1 ;  /* 0x0000000000017941 */ /* 0x000fea0003800000 */
.L_x_966:
        /* <DEDUP_REMOVED lines=8> */
.L_x_968:
[----:B------:R-:W-:Y:S05]  /*18740*/  BRA `(.L_x_969) ;  /* 0xffffff8000b87947 */ /* 0x000fea000383ffff */
.L_x_792:
[----:B------:R-:W-:Y:S01]  /*18750*/  BSSY B1, `(.L_x_970) ;  /* 0x0000008000017945 */ /* 0x000fe20003800000 */
[----:B0-----:R-:W-:Y:S02]  /*18760*/  IMAD.MOV.U32 R13, RZ, RZ, R4 ;  /* 0x000000ffff0d7224 */ /* 0x001fe400078e0004 */
[----:B------:R-:W-:Y:S02]  /*18770*/  IMAD.MOV.U32 R12, RZ, RZ, 0x3 ;  /* 0x00000003ff0c7424 */ /* 0x000fe400078e00ff */
[----:B------:R-:W-:Y:S02]  /*18780*/  IMAD.MOV.U32 R11, RZ, RZ, 0x181f ;  /* 0x0000181fff0b7424 */ /* 0x000fe400078e00ff */
[----:B------:R-:W-:-:S07]  /*18790*/  IMAD.MOV.U32 R15, RZ, RZ, -0x1 ;  /* 0xffffffffff0f7424 */ /* 0x000fce00078e00ff */
[----:B-1234-:R-:W-:Y:S05]  /*187a0*/  WARPSYNC.COLLECTIVE R15, `(.L_x_971) ;  /* 0x000000000f087348 */ /* 0x01efea0003c00000 */
[----:B----4-:R0:W4:Y:S02]  /*187b0*/  SHFL.IDX P6, R14, R13, R12, R11 ;  /* 0x0000000c0d0e7389 */ /* 0x01012400000c000b */
[----:B01234-:R-:W-:Y:S01]  /*187c0*/  ENDCOLLECTIVE ;  /* 0x000000000000791b */ /* 0x01ffe20003800000 */
.L_x_971:
[----:B------:R-:W-:Y:S05]  /*187d0*/  BSYNC B1 ;  /* 0x0000000000017941 */ /* 0x000fea0003800000 */
.L_x_970:
        /* <DEDUP_REMOVED lines=8> */
.L_x_972:
[----:B------:R-:W-:Y:S05]  /*18860*/  BRA `(.L_x_973) ;  /* 0xffffff8400007947 */ /* 0x000fea000383ffff */
.L_x_809:
        /* <DEDUP_REMOVED lines=8> */
[----:B------:R-:W-:Y:S05]  /*188f0*/  WARPSYNC.COLLECTIVE R15, `(.L_x_975) ;  /* 0x000000000f087348 */ /* 0x000fea0003c00000 */
[----:B------:R0:W1:Y:S02]  /*18900*/  SHFL.IDX P6, R14, R13, R12, R11 ;  /* 0x0000000c0d0e7389 */ /* 0x00006400000c000b */
[----:B01----:R-:W-:Y:S01]  /*18910*/  ENDCOLLECTIVE ;  /* 0x000000000000791b */ /* 0x003fe20003800000 */
.L_x_975:
[----:B------:R-:W-:Y:S05]  /*18920*/  BSYNC B1 ;  /* 0x0000000000017941 */ /* 0x000fea0003800000 */
.L_x_974:
[----:B------:R-:W-:Y:S05]  /*18930*/  BRA `(.L_x_976) ;  /* 0xffffff9400cc7947 */ /* 0x000fea000383ffff */
.L_x_811:
[----:B------:R-:W-:Y:S01]  /*18940*/  BSSY B1, `(.L_x_977) ;  /* 0x0000006000017945 */ /* 0x000fe20003800000 */
[----:B------:R-:W-:-:S07]  /*18950*/  IMAD.MOV.U32 R15, RZ, RZ, -0x1 ;  /* 0xffffffffff0f7424 */ /* 0x000fce00078e00ff */
[----:B0-----:R-:W-:Y:S05]  /*18960*/  WARPSYNC.COLLECTIVE R15, `(.L_x_978) ;  /* 0x000000000f0c7348 */ /* 0x001fea0003c00000 */
[----:B------:R-:W-:Y:S02]  /*18970*/  ELECT P6, UR62, PT ;  /* 0x00000000003e782f */ /* 0x000fe400038c0000 */
[----:B------:R-:W-:Y:S01]  /*18980*/  MOV R14, UR62 ;  /* 0x0000003e000e7c02 */ /* 0x000fe20008000f00 */
[----:B0-----:R-:W-:Y:S10]  /*18990*/  ENDCOLLECTIVE ;  /* 0x000000000000791b */ /* 0x001ff40003800000 */
.L_x_978:
[----:B------:R-:W-:Y:S05]  /*189a0*/  BSYNC B1 ;  /* 0x0000000000017941 */ /* 0x000fea0003800000 */
.L_x_977:
[----:B------:R-:W-:Y:S05]  /*189b0*/  BRA `(.L_x_810) ;  /* 0xffffff9400c47947 */ /* 0x000fea000383ffff */
.L_x_813:
[----:B0-----:R0:W1:Y:S02]  /*189c0*/  SYNCS.PHASECHK.TRANS64.TRYWAIT P0, [R22+URZ+0x22820], R3 ;  /* 0x02282003160075a7 */ /* 0x001064000800017f */
[----:B-1----:R-:W-:Y:S05]  /*189d0*/  @!P0 NANOSLEEP.SYNCS 0x989680 ;  /* 0x009896800000895d */ /* 0x002fea0003900000 */
[----:B------:R-:W1:Y:S02]  /*189e0*/  @!P0 SYNCS.PHASECHK.TRANS64 P0, [R22+URZ+0x22820], R3 ;  /* 0x02282003160085a7 */ /* 0x000e64000800007f */
[----:B-1----:R-:W-:Y:S05]  /*189f0*/  @!P0 BRA `(.L_x_813) ;  /* 0xfffffffc00f08947 */ /* 0x002fea000383ffff */
[----:B------:R-:W-:Y:S05]  /*18a00*/  BRA `(.L_x_979) ;  /* 0xffffff9400d47947 */ /* 0x000fea000383ffff */
.L_x_817:
[----:B0-----:R0:W1:Y:S02]  /*18a10*/  SYNCS.PHASECHK.TRANS64.TRYWAIT P0, [R3+URZ+0x228a0], R6 ;  /* 0x0228a006030075a7 */ /* 0x001064000800017f */
[----:B-1----:R-:W-:Y:S05]  /*18a20*/  @!P0 NANOSLEEP.SYNCS 0x989680 ;  /* 0x009896800000895d */ /* 0x002fea0003900000 */
[----:B------:R-:W1:Y:S02]  /*18a30*/  @!P0 SYNCS.PHASECHK.TRANS64 P0, [R3+URZ+0x228a0], R6 ;  /* 0x0228a006030085a7 */ /* 0x000e64000800007f */
[----:B-1----:R-:W-:Y:S05]  /*18a40*/  @!P0 BRA `(.L_x_817) ;  /* 0xfffffffc00f08947 */ /* 0x002fea000383ffff */
[----:B------:R-:W-:Y:S05]  /*18a50*/  BRA `(.L_x_980) ;  /* 0xffffff9400ec7947 */ /* 0x000fea000383ffff */
.L_x_822:
[----:B-1----:R1:W2:Y:S02]  /*18a60*/  SYNCS.PHASECHK.TRANS64.TRYWAIT P0, [R3+URZ+0x228c0], R6 ;  /* 0x0228c006030075a7 */ /* 0x0022a4000800017f */
[----:B--2---:R-:W-:Y:S05]  /*18a70*/  @!P0 NANOSLEEP.SYNCS 0x989680 ;  /* 0x009896800000895d */ /* 0x004fea0003900000 */
[----:B------:R-:W2:Y:S02]  /*18a80*/  @!P0 SYNCS.PHASECHK.TRANS64 P0, [R3+URZ+0x228c0], R6 ;  /* 0x0228c006030085a7 */ /* 0x000ea4000800007f */
[----:B--2---:R-:W-:Y:S05]  /*18a90*/  @!P0 BRA `(.L_x_822) ;  /* 0xfffffffc00f08947 */ /* 0x004fea000383ffff */
[----:B------:R-:W-:Y:S05]  /*18aa0*/  BRA `(.L_x_981) ;  /* 0xffffff9800687947 */ /* 0x000fea000383ffff */
.L_x_832:
[----:B0-----:R0:W1:Y:S02]  /*18ab0*/  SYNCS.PHASECHK.TRANS64.TRYWAIT P1, [R6+URZ+0x228a0], R2 ;  /* 0x0228a002060075a7 */ /* 0x001064000802017f */
[----:B-1----:R-:W-:Y:S05]  /*18ac0*/  @!P1 NANOSLEEP.SYNCS 0x989680 ;  /* 0x009896800000995d */ /* 0x002fea0003900000 */
[----:B------:R-:W1:Y:S02]  /*18ad0*/  @!P1 SYNCS.PHASECHK.TRANS64 P1, [R6+URZ+0x228a0], R2 ;  /* 0x0228a002060095a7 */ /* 0x000e64000802007f */
[----:B-1----:R-:W-:Y:S05]  /*18ae0*/  @!P1 BRA `(.L_x_832) ;  /* 0xfffffffc00f09947 */ /* 0x002fea000383ffff */
[----:B------:R-:W-:Y:S05]  /*18af0*/  BRA `(.L_x_982) ;  /* 0xffffff9c00dc7947 */ /* 0x000fea000383ffff */
.L_x_837:
[----:B-1----:R1:W2:Y:S02]  /*18b00*/  SYNCS.PHASECHK.TRANS64.TRYWAIT P1, [R6+URZ+0x228c0], R2 ;  /* 0x0228c002060075a7 */ /* 0x0022a4000802017f */
[----:B--2---:R-:W-:Y:S05]  /*18b10*/  @!P1 NANOSLEEP.SYNCS 0x989680 ;  /* 0x009896800000995d */ /* 0x004fea0003900000 */
[----:B------:R-:W2:Y:S02]  /*18b20*/  @!P1 SYNCS.PHASECHK.TRANS64 P1, [R6+URZ+0x228c0], R2 ;  /* 0x0228c002060095a7 */ /* 0x000ea4000802007f */
[----:B--2---:R-:W-:Y:S05]  /*18b30*/  @!P1 BRA `(.L_x_837) ;  /* 0xfffffffc00f09947 */ /* 0x004fea000383ffff */
[----:B------:R-:W-:Y:S05]  /*18b40*/  BRA `(.L_x_983) ;  /* 0xffffffa000547947 */ /* 0x000fea000383ffff */
.L_x_853:
[----:B------:R-:W0:Y:S01]  /*18b50*/  S2R R10, SR_TID.X ;  /* 0x00000000000a7919 */ /* 0x000e220000002100 */
[----:B------:R-:W-:Y:S01]  /*18b60*/  BSSY B0, `(.L_x_984) ;  /* 0x000000a000007945 */ /* 0x000fe20003800000 */
[----:B------:R-:W-:Y:S01]  /*18b70*/  MOV R12, RZ ;  /* 0x000000ff000c7202 */ /* 0x000fe20000000f00 */
[----:B------:R-:W-:Y:S02]  /*18b80*/  IMAD.MOV.U32 R11, RZ, RZ, 0x1f ;  /* 0x0000001fff0b7424 */ /* 0x000fe400078e00ff */
[----:B------:R-:W-:Y:S01]  /*18b90*/  IMAD.MOV.U32 R15, RZ, RZ, -0x1 ;  /* 0xffffffffff0f7424 */ /* 0x000fe200078e00ff */
[----:B0-----:R-:W-:-:S04]  /*18ba0*/  SHF.R.U32.HI R10, RZ, 0x5, R10 ;  /* 0x00000005ff0a7819 */ /* 0x001fc8000001160a */
[----:B------:R-:W-:-:S05]  /*18bb0*/  LOP3.LUT R10, R10, 0x3, RZ, 0xc0, !PT ;  /* 0x000000030a0a7812 */ /* 0x000fca00078ec0ff */
[----:B------:R-:W-:-:S07]  /*18bc0*/  IMAD.MOV.U32 R13, RZ, RZ, R10 ;  /* 0x000000ffff0d7224 */ /* 0x000fce00078e000a */
[----:B-----5:R-:W-:Y:S05]  /*18bd0*/  WARPSYNC.COLLECTIVE R15, `(.L_x_985) ;  /* 0x000000000f087348 */ /* 0x020fea0003c00000 */
[----:B------:R0:W1:Y:S02]  /*18be0*/  SHFL.IDX P6, R14, R13, R12, R11 ;  /* 0x0000000c0d0e7389 */ /* 0x00006400000c000b */
[----:B01---5:R-:W-:Y:S01]  /*18bf0*/  ENDCOLLECTIVE ;  /* 0x000000000000791b */ /* 0x023fe20003800000 */
.L_x_985:
[----:B------:R-:W-:Y:S05]  /*18c00*/  BSYNC B0 ;  /* 0x0000000000007941 */ /* 0x000fea0003800000 */
.L_x_984:
[----:B------:R-:W-:Y:S05]  /*18c10*/  BRA `(.L_x_986) ;  /* 0xffffffac00d87947 */ /* 0x000fea000383ffff */
.L_x_856:
[----:B0-----:R0:W1:Y:S02]  /*18c20*/  SYNCS.PHASECHK.TRANS64.TRYWAIT P0, [R32+URZ+0x22840], R0 ;  /* 0x02284000200075a7 */ /* 0x001064000800017f */
[----:B-1----:R-:W-:Y:S05]  /*18c30*/  @!P0 NANOSLEEP.SYNCS 0x989680 ;  /* 0x009896800000895d */ /* 0x002fea0003900000 */
[----:B------:R-:W1:Y:S02]  /*18c40*/  @!P0 SYNCS.PHASECHK.TRANS64 P0, [R32+URZ+0x22840], R0 ;  /* 0x02284000200085a7 */ /* 0x000e64000800007f */
[----:B-1----:R-:W-:Y:S05]  /*18c50*/  @!P0 BRA `(.L_x_856) ;  /* 0xfffffffc00f08947 */ /* 0x002fea000383ffff */
[----:B------:R-:W-:Y:S05]  /*18c60*/  BRA `(.L_x_987) ;  /* 0xffffffac00e87947 */ /* 0x000fea000383ffff */
.L_x_857:
        /* <DEDUP_REMOVED lines=8> */
.L_x_989:
[----:B------:R-:W-:Y:S05]  /*18cf0*/  BSYNC B0 ;  /* 0x0000000000007941 */ /* 0x000fea0003800000 */
.L_x_988:
        /* <DEDUP_REMOVED lines=9> */
.L_x_990:
[----:B------:R-:W-:Y:S02]  /*18d90*/  IMAD.MOV.U32 R13, RZ, RZ, R4 ;  /* 0x000000ffff0d7224 */ /* 0x000fe400078e0004 */
[----:B------:R-:W-:Y:S02]  /*18da0*/  IMAD.MOV.U32 R12, RZ, RZ, 0x1 ;  /* 0x00000001ff0c7424 */ /* 0x000fe400078e00ff */
[----:B------:R-:W-:-:S07]  /*18db0*/  IMAD.MOV.U32 R3, RZ, RZ, R14 ;  /* 0x000000ffff037224 */ /* 0x000fce00078e000e */
[----:B------:R-:W-:Y:S05]  /*18dc0*/  WARPSYNC.COLLECTIVE R15, `(.L_x_991) ;  /* 0x000000000f087348 */ /* 0x000fea0003c00000 */
[----:B------:R0:W1:Y:S02]  /*18dd0*/  SHFL.IDX P6, R14, R13, R12, R11 ;  /* 0x0000000c0d0e7389 */ /* 0x00006400000c000b */
[----:B01----:R-:W-:Y:S01]  /*18de0*/  ENDCOLLECTIVE ;  /* 0x000000000000791b */ /* 0x003fe20003800000 */
.L_x_991:
        /* <DEDUP_REMOVED lines=15> */
.L_x_992:
[----:B------:R-:W-:Y:S02]  /*18ee0*/  @P0 IMAD R6, R5, 0x2, R22 ;  /* 0x0000000205060824 */ /* 0x000fe400078e0216 */
[----:B------:R-:W-:Y:S02]  /*18ef0*/  IMAD.MOV.U32 R13, RZ, RZ, R4 ;  /* 0x000000ffff0d7224 */ /* 0x000fe400078e0004 */
[----:B------:R-:W-:Y:S02]  /*18f00*/  IMAD.MOV.U32 R12, RZ, RZ, 0x2 ;  /* 0x00000002ff0c7424 */ /* 0x000fe400078e00ff */
[----:B------:R-:W-:-:S07]  /*18f10*/  IMAD.MOV.U32 R3, RZ, RZ, R14 ;  /* 0x000000ffff037224 */ /* 0x000fce00078e000e */
[----:B------:R-:W-:Y:S05]  /*18f20*/  WARPSYNC.COLLECTIVE R15, `(.L_x_993) ;  /* 0x000000000f087348 */ /* 0x000fea0003c00000 */
[----:B------:R0:W1:Y:S02]  /*18f30*/  SHFL.IDX P6, R14, R13, R12, R11 ;  /* 0x0000000c0d0e7389 */ /* 0x00006400000c000b */
[----:B01----:R-:W-:Y:S01]  /*18f40*/  ENDCOLLECTIVE ;  /* 0x000000000000791b */ /* 0x003fe20003800000 */
.L_x_993:
        /* <DEDUP_REMOVED lines=15> */
.L_x_994:
[----:B------:R-:W-:Y:S02]  /*19040*/  @P0 IMAD R6, R5, 0x2, R22 ;  /* 0x0000000205060824 */ /* 0x000fe400078e0216 */
[----:B------:R-:W-:Y:S02]  /*19050*/  IMAD.MOV.U32 R13, RZ, RZ, R4 ;  /* 0x000000ffff0d7224 */ /* 0x000fe400078e0004 */
[----:B------:R-:W-:Y:S01]  /*19060*/  IMAD.MOV.U32 R12, RZ, RZ, 0x3 ;  /* 0x00000003ff0c7424 */ /* 0x000fe200078e00ff */
[----:B------:R-:W-:-:S07]  /*19070*/  MOV R3, R14 ;  /* 0x0000000e00037202 */ /* 0x000fce0000000f00 */
[----:B------:R-:W-:Y:S05]  /*19080*/  WARPSYNC.COLLECTIVE R15, `(.L_x_995) ;  /* 0x000000000f087348 */ /* 0x000fea0003c00000 */
[----:B------:R0:W1:Y:S02]  /*19090*/  SHFL.IDX P6, R14, R13, R12, R11 ;  /* 0x0000000c0d0e7389 */ /* 0x00006400000c000b */
[----:B01----:R-:W-:Y:S01]  /*190a0*/  ENDCOLLECTIVE ;  /* 0x000000000000791b */ /* 0x003fe20003800000 */
.L_x_995:
        /* <DEDUP_REMOVED lines=15> */
.L_x_996:
[----:B------:R-:W-:Y:S02]  /*191a0*/  @P0 IMAD R6, R5, 0x2, R22 ;  /* 0x0000000205060824 */ /* 0x000fe400078e0216 */
[----:B------:R-:W-:Y:S02]  /*191b0*/  IMAD.MOV.U32 R13, RZ, RZ, R4 ;  /* 0x000000ffff0d7224 */ /* 0x000fe400078e0004 */
[----:B------:R-:W-:Y:S02]  /*191c0*/  IMAD.MOV.U32 R12, RZ, RZ, 0x4 ;  /* 0x00000004ff0c7424 */ /* 0x000fe400078e00ff */
[----:B------:R-:W-:-:S07]  /*191d0*/  IMAD.MOV.U32 R3, RZ, RZ, R14 ;  /* 0x000000ffff037224 */ /* 0x000fce00078e000e */
[----:B------:R-:W-:Y:S05]  /*191e0*/  WARPSYNC.COLLECTIVE R15, `(.L_x_997) ;  /* 0x000000000f087348 */ /* 0x000fea0003c00000 */
[----:B------:R0:W1:Y:S02]  /*191f0*/  SHFL.IDX P6, R14, R13, R12, R11 ;  /* 0x0000000c0d0e7389 */ /* 0x00006400000c000b */
[----:B01----:R-:W-:Y:S01]  /*19200*/  ENDCOLLECTIVE ;  /* 0x000000000000791b */ /* 0x003fe20003800000 */
.L_x_997:
        /* <DEDUP_REMOVED lines=15> */
.L_x_998:
[----:B------:R-:W-:Y:S02]  /*19300*/  @P0 IMAD R6, R5, 0x2, R22 ;  /* 0x0000000205060824 */ /* 0x000fe400078e0216 */
[----:B------:R-:W-:Y:S02]  /*19310*/  IMAD.MOV.U32 R13, RZ, RZ, R4 ;  /* 0x000000ffff0d7224 */ /* 0x000fe400078e0004 */
[----:B------:R-:W-:Y:S02]  /*19320*/  IMAD.MOV.U32 R12, RZ, RZ, 0x5 ;  /* 0x00000005ff0c7424 */ /* 0x000fe400078e00ff */
[----:B------:R-:W-:-:S07]  /*19330*/  IMAD.MOV.U32 R3, RZ, RZ, R14 ;  /* 0x000000ffff037224 */ /* 0x000fce00078e000e */
[----:B------:R-:W-:Y:S05]  /*19340*/  WARPSYNC.COLLECTIVE R15, `(.L_x_999) ;  /* 0x000000000f087348 */ /* 0x000fea0003c00000 */
[----:B------:R0:W1:Y:S02]  /*19350*/  SHFL.IDX P6, R14, R13, R12, R11 ;  /* 0x0000000c0d0e7389 */ /* 0x00006400000c000b */
[----:B01----:R-:W-:Y:S01]  /*19360*/  ENDCOLLECTIVE ;  /* 0x000000000000791b */ /* 0x003fe20003800000 */
.L_x_999:
[----:B------:R-:W-:-:S05]  /*19370*/  @P0 LEA R3, P1, R9, R3, 0x1 ;  /* 0x0000000309030211 */ /* 0x000fca00078208ff */
[----:B------:R-:W-:-:S05]  /*19380*/  @P0 IMAD.X R2, RZ, RZ, R2, P1 ;  /* 0x000000ffff020224 */ /* 0x000fca00008e0602 */
[----:B------:R-:W-:Y:S01]  /*19390*/  @P0 LOP3.LUT R3, R3, R2, RZ, 0x3c, !PT ;  /* 0x0000000203030212 */ /* 0x000fe200078e3cff */
[----:B------:R-:W-:-:S03]  /*193a0*/  IMAD.MOV.U32 R13, RZ, RZ, R0 ;  /* 0x000000ffff0d7224 */ /* 0x000fc600078e0000 */
[----:B------:R-:W-:-:S04]  /*193b0*/  @P0 LOP3.LUT R2, R3, R2, RZ, 0x3c, !PT ;  /* 0x0000000203020212 */ /* 0x000fc800078e3cff */
[----:B------:R-:W-:Y:S01]  /*193c0*/  @P0 LOP3.LUT R3, R3, R2, RZ, 0x3c, !PT ;  /* 0x0000000203030212 */ /* 0x000fe200078e3cff */
[----:B------:R-:W-:-:S07]  /*193d0*/  IMAD.MOV.U32 R4, RZ, RZ, R14 ;  /* 0x000000ffff047224 */ /* 0x000fce00078e000e */
[----:B------:R-:W-:Y:S05]  /*193e0*/  WARPSYNC.COLLECTIVE R15, `(.L_x_1000) ;  /* 0x000000000f087348 */ /* 0x000fea0003c00000 */
[----:B------:R0:W1:Y:S02]  /*193f0*/  SHFL.IDX P6, R14, R13, R12, R11 ;  /* 0x0000000c0d0e7389 */ /* 0x00006400000c000b */
[----:B01----:R-:W-:Y:S01]  /*19400*/  ENDCOLLECTIVE ;  /* 0x000000000000791b */ /* 0x003fe20003800000 */
.L_x_1000:
[----:B------:R-:W-:Y:S01]  /*19410*/  @!PT LDS RZ, [RZ] ;  /* 0x00000000fffff984 */ /* 0x000fe20000000800 */
[----:B------:R-:W-:Y:S01]  /*19420*/  @!PT LDS RZ, [RZ] ;  /* 0x00000000fffff984 */ /* 0x000fe20000000800 */
[----:B------:R-:W-:Y:S01]  /*19430*/  @!PT LDS RZ, [RZ] ;  /* 0x00000000fffff984 */ /* 0x000fe20000000800 */
[----:B------:R1:W-:Y:S01]  /*19440*/  @P0 LDGSTS.E.BYPASS.LTC128B.128 [R6+0x1e400], desc[UR40][R2.64], !P2 ;  /* 0x1e40000002060fae */ /* 0x0003e2000d101d68 */
[----:B------:R-:W-:Y:S01]  /*19450*/  IMAD.MOV.U32 R0, RZ, RZ, R14 ;  /* 0x000000ffff007224 */ /* 0x000fe200078e000e */
[----:B------:R-:W-:Y:S06]  /*19460*/  BRA `(.L_x_1001) ;  /* 0xffffffac00587947 */ /* 0x000fec000383ffff */
.L_x_862:
[----:B------:R-:W-:Y:S02]  /*19470*/  IMAD.MOV.U32 R13, RZ, RZ, R2 ;  /* 0x000000ffff0d7224 */ /* 0x000fe400078e0002 */
[----:B------:R-:W-:Y:S02]  /*19480*/  IMAD.MOV.U32 R12, RZ, RZ, RZ ;  /* 0x000000ffff0c7224 */ /* 0x000fe400078e00ff */
[----:B------:R-:W-:Y:S02]  /*19490*/  IMAD.MOV.U32 R11, RZ, RZ, 0x181f ;  /* 0x0000181fff0b7424 */ /* 0x000fe400078e00ff */
[----:B------:R-:W-:Y:S02]  /*194a0*/  IMAD.MOV.U32 R15, RZ, RZ, -0x1 ;  /* 0xffffffffff0f7424 */ /* 0x000fe400078e00ff */
[----:B-----5:R-:W-:Y:S02]  /*194b0*/  IMAD R3, R20, R7, RZ ;  /* 0x0000000714037224 */ /* 0x020fe400078e02ff */
[----:B------:R-:W-:-:S07]  /*194c0*/  IMAD.IADD R17, R10, 0x1, R17 ;  /* 0x000000010a117824 */ /* 0x000fce00078e0211 */
[----:B------:R-:W-:Y:S05]  /*194d0*/  WARPSYNC.COLLECTIVE R15, `(.L_x_1002) ;  /* 0x000000000f087348 */ /* 0x000fea0003c00000 */
[----:B------:R0:W1:Y:S02]  /*194e0*/  SHFL.IDX P6, R14, R13, R12, R11 ;  /* 0x0000000c0d0e7389 */ /* 0x00006400000c000b */
[----:B01----:R-:W-:Y:S01]  /*194f0*/  ENDCOLLECTIVE ;  /* 0x000000000000791b */ /* 0x003fe20003800000 */
.L_x_1002:
[C---:B------:R-:W-:Y:S01]  /*19500*/  VIADD R6, R17.reuse, 0x10 ;  /* 0x0000001011067836 */ /* 0x040fe20000000000 */
[----:B------:R-:W-:Y:S01]  /*19510*/  ISETP.GE.AND P0, PT, R17, R3, PT ;  /* 0x000000031100720c */ /* 0x000fe20003f06270 */
[----:B------:R-:W-:Y:S01]  /*19520*/  IMAD.MOV.U32 R13, RZ, RZ, R0 ;  /* 0x000000ffff0d7224 */ /* 0x000fe200078e0000 */
[----:B------:R-:W-:-:S11]  /*19530*/  MOV R4, R14 ;  /* 0x0000000e00047202 */ /* 0x000fd60000000f00 */
[----:B------:R-:W-:Y:S05]  /*19540*/  WARPSYNC.COLLECTIVE R15, `(.L_x_1003) ;  /* 0x000000000f087348 */ /* 0x000fea0003c00000 */
[----:B------:R0:W1:Y:S02]  /*19550*/  SHFL.IDX P6, R14, R13, R12, R11 ;  /* 0x0000000c0d0e7389 */ /* 0x00006400000c000b */
[----:B01----:R-:W-:Y:S01]  /*19560*/  ENDCOLLECTIVE ;  /* 0x000000000000791b */ /* 0x003fe20003800000 */
.L_x_1003:
[----:B------:R-:W-:Y:S02]  /*19570*/  IMAD.MOV.U32 R13, RZ, RZ, R2 ;  /* 0x000000ffff0d7224 */ /* 0x000fe400078e0002 */
[----:B------:R-:W-:Y:S02]  /*19580*/  IMAD.MOV.U32 R12, RZ, RZ, 0x1 ;  /* 0x00000001ff0c7424 */ /* 0x000fe400078e00ff */
[----:B------:R-:W-:-:S07]  /*19590*/  IMAD.MOV.U32 R5, RZ, RZ, R14 ;  /* 0x000000ffff057224 */ /* 0x000fce00078e000e */
[----:B------:R-:W-:Y:S05]  /*195a0*/  WARPSYNC.COLLECTIVE R15, `(.L_x_1004) ;  /* 0x000000000f087348 */ /* 0x000fea0003c00000 */
[----:B------:R0:W1:Y:S02]  /*195b0*/  SHFL.IDX P6, R14, R13, R12, R11 ;  /* 0x0000000c0d0e7389 */ /* 0x00006400000c000b */
[----:B01----:R-:W-:Y:S01]  /*195c0*/  ENDCOLLECTIVE ;  /* 0x000000000000791b */ /* 0x003fe20003800000 */
.L_x_1004:
        /* <DEDUP_REMOVED lines=15> */
.L_x_1005:
[----:B------:R-:W-:Y:S02]  /*196c0*/  IMAD.MOV.U32 R13, RZ, RZ, R2 ;  /* 0x000000ffff0d7224 */ /* 0x000fe400078e0002 */
[----:B------:R-:W-:Y:S02]  /*196d0*/  IMAD.MOV.U32 R12, RZ, RZ, 0x2 ;  /* 0x00000002ff0c7424 */ /* 0x000fe400078e00ff */
[----:B------:R-:W-:-:S07]  /*196e0*/  IMAD.MOV.U32 R5, RZ, RZ, R14 ;  /* 0x000000ffff057224 */ /* 0x000fce00078e000e */
[----:B------:R-:W-:Y:S05]  /*196f0*/  WARPSYNC.COLLECTIVE R15, `(.L_x_1006) ;  /* 0x000000000f087348 */ /* 0x000fea0003c00000 */
[----:B------:R0:W1:Y:S02]  /*19700*/  SHFL.IDX P6, R14, R13, R12, R11 ;  /* 0x0000000c0d0e7389 */ /* 0x00006400000c000b */
[----:B01----:R-:W-:Y:S01]  /*19710*/  ENDCOLLECTIVE ;  /* 0x000000000000791b */ /* 0x003fe20003800000 */
.L_x_1006:
        /* <DEDUP_REMOVED lines=16> */
.L_x_1007:
[----:B------:R-:W-:Y:S02]  /*19820*/  IMAD.MOV.U32 R13, RZ, RZ, R2 ;  /* 0x000000ffff0d7224 */ /* 0x000fe400078e0002 */
[----:B------:R-:W-:Y:S02]  /*19830*/  IMAD.MOV.U32 R12, RZ, RZ, 0x3 ;  /* 0x00000003ff0c7424 */ /* 0x000fe400078e00ff */
[----:B------:R-:W-:-:S07]  /*19840*/  IMAD.MOV.U32 R5, RZ, RZ, R14 ;  /* 0x000000ffff057224 */ /* 0x000fce00078e000e */
[----:B------:R-:W-:Y:S05]  /*19850*/  WARPSYNC.COLLECTIVE R15, `(.L_x_1008) ;  /* 0x000000000f087348 */ /* 0x000fea0003c00000 */
[----:B------:R0:W1:Y:S02]  /*19860*/  SHFL.IDX P6, R14, R13, R12, R11 ;  /* 0x0000000c0d0e7389 */ /* 0x00006400000c000b */
[----:B01----:R-:W-:Y:S01]  /*19870*/  ENDCOLLECTIVE ;  /* 0x000000000000791b */ /* 0x003fe20003800000 */
.L_x_1008:
        /* <DEDUP_REMOVED lines=16> */
.L_x_1009:
[----:B------:R-:W-:Y:S02]  /*19980*/  IMAD.MOV.U32 R13, RZ, RZ, R2 ;  /* 0x000000ffff0d7224 */ /* 0x000fe400078e0002 */
[----:B------:R-:W-:Y:S02]  /*19990*/  IMAD.MOV.U32 R12, RZ, RZ, 0x4 ;  /* 0x00000004ff0c7424 */ /* 0x000fe400078e00ff */
[----:B------:R-:W-:-:S07]  /*199a0*/  IMAD.MOV.U32 R5, RZ, RZ, R14 ;  /* 0x000000ffff057224 */ /* 0x000fce00078e000e */
[----:B------:R-:W-:Y:S05]  /*199b0*/  WARPSYNC.COLLECTIVE R15, `(.L_x_1010) ;  /* 0x000000000f087348 */ /* 0x000fea0003c00000 */
[----:B------:R0:W1:Y:S02]  /*199c0*/  SHFL.IDX P6, R14, R13, R12, R11 ;  /* 0x0000000c0d0e7389 */ /* 0x00006400000c000b */
[----:B01----:R-:W-:Y:S01]  /*199d0*/  ENDCOLLECTIVE ;  /* 0x000000000000791b */ /* 0x003fe20003800000 */
.L_x_1010:
        /* <DEDUP_REMOVED lines=16> */
.L_x_1011:
[----:B------:R-:W-:Y:S02]  /*19ae0*/  IMAD.MOV.U32 R13, RZ, RZ, R2 ;  /* 0x000000ffff0d7224 */ /* 0x000fe400078e0002 */
[----:B------:R-:W-:Y:S02]  /*19af0*/  IMAD.MOV.U32 R12, RZ, RZ, 0x5 ;  /* 0x00000005ff0c7424 */ /* 0x000fe400078e00ff */
[----:B------:R-:W-:-:S07]  /*19b00*/  IMAD.MOV.U32 R5, RZ, RZ, R14 ;  /* 0x000000ffff057224 */ /* 0x000fce00078e000e */
[----:B------:R-:W-:Y:S05]  /*19b10*/  WARPSYNC.COLLECTIVE R15, `(.L_x_1012) ;  /* 0x000000000f087348 */ /* 0x000fea0003c00000 */
[----:B------:R0:W1:Y:S02]  /*19b20*/  SHFL.IDX P6, R14, R13, R12, R11 ;  /* 0x0000000c0d0e7389 */ /* 0x00006400000c000b */
[----:B01----:R-:W-:Y:S01]  /*19b30*/  ENDCOLLECTIVE ;  /* 0x000000000000791b */ /* 0x003fe20003800000 */
.L_x_1012:
        /* <DEDUP_REMOVED lines=16> */
.L_x_1013:
[----:B------:R-:W-:Y:S02]  /*19c40*/  IMAD.MOV.U32 R13, RZ, RZ, R2 ;  /* 0x000000ffff0d7224 */ /* 0x000fe400078e0002 */
[----:B------:R-:W-:Y:S02]  /*19c50*/  IMAD.MOV.U32 R12, RZ, RZ, 0x6 ;  /* 0x00000006ff0c7424 */ /* 0x000fe400078e00ff */
[----:B------:R-:W-:-:S07]  /*19c60*/  IMAD.MOV.U32 R5, RZ, RZ, R14 ;  /* 0x000000ffff057224 */ /* 0x000fce00078e000e */
[----:B------:R-:W-:Y:S05]  /*19c70*/  WARPSYNC.COLLECTIVE R15, `(.L_x_1014) ;  /* 0x000000000f087348 */ /* 0x000fea0003c00000 */
[----:B------:R0:W1:Y:S02]  /*19c80*/  SHFL.IDX P6, R14, R13, R12, R11 ;  /* 0x0000000c0d0e7389 */ /* 0x00006400000c000b */
[----:B01----:R-:W-:Y:S01]  /*19c90*/  ENDCOLLECTIVE ;  /* 0x000000000000791b */ /* 0x003fe20003800000 */
.L_x_1014:
        /* <DEDUP_REMOVED lines=16> */
.L_x_1015:
[----:B------:R-:W-:Y:S02]  /*19da0*/  IMAD.MOV.U32 R13, RZ, RZ, R2 ;  /* 0x000000ffff0d7224 */ /* 0x000fe400078e0002 */
[----:B------:R-:W-:Y:S02]  /*19db0*/  IMAD.MOV.U32 R12, RZ, RZ, 0x7 ;  /* 0x00000007ff0c7424 */ /* 0x000fe400078e00ff */
[----:B------:R-:W-:-:S07]  /*19dc0*/  IMAD.MOV.U32 R5, RZ, RZ, R14 ;  /* 0x000000ffff057224 */ /* 0x000fce00078e000e */
[----:B------:R-:W-:Y:S05]  /*19dd0*/  WARPSYNC.COLLECTIVE R15, `(.L_x_1016) ;  /* 0x000000000f087348 */ /* 0x000fea0003c00000 */
[----:B------:R0:W1:Y:S02]  /*19de0*/  SHFL.IDX P6, R14, R13, R12, R11 ;  /* 0x0000000c0d0e7389 */ /* 0x00006400000c000b */
[----:B01----:R-:W-:Y:S01]  /*19df0*/  ENDCOLLECTIVE ;  /* 0x000000000000791b */ /* 0x003fe20003800000 */
.L_x_1016:
        /* <DEDUP_REMOVED lines=14> */
.L_x_1017:
[----:B------:R-:W-:Y:S01]  /*19ee0*/  IMAD.MOV.U32 R0, RZ, RZ, R14 ;  /* 0x000000ffff007224 */ /* 0x000fe200078e000e */
[----:B------:R-:W-:Y:S06]  /*19ef0*/  BRA `(.L_x_1018) ;  /* 0xffffffac00e07947 */ /* 0x000fec000383ffff */
.L_x_865:
[----:B0-----:R0:W1:Y:S02]  /*19f00*/  SYNCS.PHASECHK.TRANS64.TRYWAIT P0, [R22+URZ+0x22820], R3 ;  /* 0x02282003160075a7 */ /* 0x001064000800017f */
[----:B-1----:R-:W-:Y:S05]  /*19f10*/  @!P0 NANOSLEEP.SYNCS 0x989680 ;  /* 0x009896800000895d */ /* 0x002fea0003900000 */
[----:B------:R-:W1:Y:S02]  /*19f20*/  @!P0 SYNCS.PHASECHK.TRANS64 P0, [R22+URZ+0x22820], R3 ;  /* 0x02282003160085a7 */ /* 0x000e64000800007f */
[----:B-1----:R-:W-:Y:S05]  /*19f30*/  @!P0 BRA `(.L_x_865) ;  /* 0xfffffffc00f08947 */ /* 0x002fea000383ffff */
[----:B------:R-:W-:Y:S05]  /*19f40*/  BRA `(.L_x_1019) ;  /* 0xffffffb0003c7947 */ /* 0x000fea000383ffff */
.L_x_868:
[----:B0-----:R0:W1:Y:S02]  /*19f50*/  SYNCS.PHASECHK.TRANS64.TRYWAIT P0, [R32+URZ+0x22860], R3 ;  /* 0x02286003200075a7 */ /* 0x001064000800017f */
[----:B-1----:R-:W-:Y:S05]  /*19f60*/  @!P0 NANOSLEEP.SYNCS 0x989680 ;  /* 0x009896800000895d */ /* 0x002fea0003900000 */
[----:B------:R-:W1:Y:S02]  /*19f70*/  @!P0 SYNCS.PHASECHK.TRANS64 P0, [R32+URZ+0x22860], R3 ;  /* 0x02286003200085a7 */ /* 0x000e64000800007f */
[----:B-1----:R-:W-:Y:S05]  /*19f80*/  @!P0 BRA `(.L_x_868) ;  /* 0xfffffffc00f08947 */ /* 0x002fea000383ffff */
[----:B------:R-:W-:Y:S05]  /*19f90*/  BRA `(.L_x_1020) ;  /* 0xffffffb0004c7947 */ /* 0x000fea000383ffff */
.L_x_869:
        /* <DEDUP_REMOVED lines=8> */
.L_x_1022:
[----:B------:R-:W-:Y:S05]  /*1a020*/  BSYNC B0 ;  /* 0x0000000000007941 */ /* 0x000fea0003800000 */
.L_x_1021:
        /* <DEDUP_REMOVED lines=13> */
.L_x_1023:
        /* <DEDUP_REMOVED lines=8> */
.L_x_1024:
[----:B------:R-:W-:Y:S01]  /*1a180*/  IMAD.SHL.U32 R0, R7, 0x2, RZ ;  /* 0x0000000207007824 */ /* 0x000fe200078e00ff */
[----:B------:R-:W-:-:S04]  /*1a190*/  LOP3.LUT R7, R35, 0x1, RZ, 0xc0, !PT ;  /* 0x0000000123077812 */ /* 0x000fc800078ec0ff */
[----:B------:R-:W-:Y:S02]  /*1a1a0*/  IADD3 R2, P0, R2, R0, RZ ;  /* 0x0000000002027210 */ /* 0x000fe40007f1e0ff */
[----:B------:R-:W-:-:S03]  /*1a1b0*/  ISETP.NE.U32.AND P3, PT, R7, 0x1, PT ;  /* 0x000000010700780c */ /* 0x000fc60003f65070 */
        /* <DEDUP_REMOVED lines=17> */
.L_x_1025:
[----:B------:R-:W-:Y:S02]  /*1a2d0*/  IMAD.MOV.U32 R13, RZ, RZ, R6 ;  /* 0x000000ffff0d7224 */ /* 0x000fe400078e0006 */
[----:B------:R-:W-:Y:S01]  /*1a2e0*/  IMAD.MOV.U32 R12, RZ, RZ, 0x2 ;  /* 0x00000002ff0c7424 */ /* 0x000fe200078e00ff */
[----:B------:R-:W-:-:S13]  /*1a2f0*/  IADD3 R2, P4, R14, R0, RZ ;  /* 0x000000000e027210 */ /* 0x000fda0007f9e0ff */
[----:B------:R-:W-:Y:S05]  /*1a300*/  WARPSYNC.COLLECTIVE R15, `(.L_x_1026) ;  /* 0x000000000f087348 */ /* 0x000fea0003c00000 */
[----:B------:R0:W1:Y:S02]  /*1a310*/  SHFL.IDX P6, R14, R13, R12, R11 ;  /* 0x0000000c0d0e7389 */ /* 0x00006400000c000b */
[----:B01----:R-:W-:Y:S01]  /*1a320*/  ENDCOLLECTIVE ;  /* 0x000000000000791b */ /* 0x003fe20003800000 */
.L_x_1026:
        /* <DEDUP_REMOVED lines=17> */
.L_x_1027:
[----:B------:R-:W-:Y:S02]  /*1a440*/  IMAD.MOV.U32 R13, RZ, RZ, R6 ;  /* 0x000000ffff0d7224 */ /* 0x000fe400078e0006 */
[----:B------:R-:W-:Y:S01]  /*1a450*/  IMAD.MOV.U32 R12, RZ, RZ, 0x3 ;  /* 0x00000003ff0c7424 */ /* 0x000fe200078e00ff */
[----:B------:R-:W-:-:S13]  /*1a460*/  IADD3 R2, P4, R14, R0, RZ ;  /* 0x000000000e027210 */ /* 0x000fda0007f9e0ff */
[----:B------:R-:W-:Y:S05]  /*1a470*/  WARPSYNC.COLLECTIVE R15, `(.L_x_1028) ;  /* 0x000000000f087348 */ /* 0x000fea0003c00000 */
[----:B------:R0:W1:Y:S02]  /*1a480*/  SHFL.IDX P6, R14, R13, R12, R11 ;  /* 0x0000000c0d0e7389 */ /* 0x00006400000c000b */
[----:B01----:R-:W-:Y:S01]  /*1a490*/  ENDCOLLECTIVE ;  /* 0x000000000000791b */ /* 0x003fe20003800000 */
.L_x_1028:
        /* <DEDUP_REMOVED lines=13> */
[----:B0-----:R-:W-:-:S07]  /*1a570*/  MOV R3, R14 ;  /* 0x0000000e00037202 */ /* 0x001fce0000000f00 */
[----:B------:R-:W-:Y:S05]  /*1a580*/  WARPSYNC.COLLECTIVE R15, `(.L_x_1029) ;  /* 0x000000000f087348 */ /* 0x000fea0003c00000 */
[----:B------:R0:W1:Y:S02]  /*1a590*/  SHFL.IDX P6, R14, R13, R12, R11 ;  /* 0x0000000c0d0e7389 */ /* 0x00006400000c000b */
[----:B01----:R-:W-:Y:S01]  /*1a5a0*/  ENDCOLLECTIVE ;  /* 0x000000000000791b */ /* 0x003fe20003800000 */
.L_x_1029:
[----:B------:R-:W-:Y:S02]  /*1a5b0*/  IMAD.MOV.U32 R13, RZ, RZ, R6 ;  /* 0x000000ffff0d7224 */ /* 0x000fe400078e0006 */
[----:B------:R-:W-:Y:S01]  /*1a5c0*/  IMAD.MOV.U32 R12, RZ, RZ, 0x4 ;  /* 0x00000004ff0c7424 */ /* 0x000fe200078e00ff */
[----:B------:R-:W-:-:S13]  /*1a5d0*/  IADD3 R2, P4, R14, R0, RZ ;  /* 0x000000000e027210 */ /* 0x000fda0007f9e0ff */
[----:B------:R-:W-:Y:S05]  /*1a5e0*/  WARPSYNC.COLLECTIVE R15, `(.L_x_1030) ;  /* 0x000000000f087348 */ /* 0x000fea0003c00000 */
[----:B------:R0:W1:Y:S02]  /*1a5f0*/  SHFL.IDX P6, R14, R13, R12, R11 ;  /* 0x0000000c0d0e7389 */ /* 0x00006400000c000b */
[----:B01----:R-:W-:Y:S01]  /*1a600*/  ENDCOLLECTIVE ;  /* 0x000000000000791b */ /* 0x003fe20003800000 */
.L_x_1030:
        /* <DEDUP_REMOVED lines=17> */
.L_x_1031:
[----:B------:R-:W-:Y:S02]  /*1a720*/  IMAD.MOV.U32 R13, RZ, RZ, R6 ;  /* 0x000000ffff0d7224 */ /* 0x000fe400078e0006 */
[----:B------:R-:W-:Y:S01]  /*1a730*/  IMAD.MOV.U32 R12, RZ, RZ, 0x5 ;  /* 0x00000005ff0c7424 */ /* 0x000fe200078e00ff */
[----:B------:R-:W-:-:S13]  /*1a740*/  IADD3 R2, P4, R14, R0, RZ ;  /* 0x000000000e027210 */ /* 0x000fda0007f9e0ff */
[----:B------:R-:W-:Y:S05]  /*1a750*/  WARPSYNC.COLLECTIVE R15, `(.L_x_1032) ;  /* 0x000000000f087348 */ /* 0x000fea0003c00000 */
[----:B------:R0:W1:Y:S02]  /*1a760*/  SHFL.IDX P6, R14, R13, R12, R11 ;  /* 0x0000000c0d0e7389 */ /* 0x00006400000c000b */
[----:B01----:R-:W-:Y:S01]  /*1a770*/  ENDCOLLECTIVE ;  /* 0x000000000000791b */ /* 0x003fe20003800000 */
.L_x_1032:
        /* <DEDUP_REMOVED lines=12> */
.L_x_1033:
        /* <DEDUP_REMOVED lines=9> */
.L_x_876:
[----:B0-----:R0:W1:Y:S02]  /*1a8d0*/  SYNCS.PHASECHK.TRANS64.TRYWAIT P0, [R4+URZ+0x22840], R21 ;  /* 0x02284015040075a7 */ /* 0x001064000800017f */
[----:B-1----:R-:W-:Y:S05]  /*1a8e0*/  @!P0 NANOSLEEP.SYNCS 0x989680 ;  /* 0x009896800000895d */ /* 0x002fea0003900000 */
[----:B------:R-:W1:Y:S02]  /*1a8f0*/  @!P0 SYNCS.PHASECHK.TRANS64 P0, [R4+URZ+0x22840], R21 ;  /* 0x02284015040085a7 */ /* 0x000e64000800007f */
[----:B-1----:R-:W-:Y:S05]  /*1a900*/  @!P0 BRA `(.L_x_876) ;  /* 0xfffffffc00f08947 */ /* 0x002fea000383ffff */
[----:B------:R-:W-:Y:S05]  /*1a910*/  BRA `(.L_x_1035) ;  /* 0xffffffb000b47947 */ /* 0x000fea000383ffff */
.L_x_877:
        /* <DEDUP_REMOVED lines=8> */
.L_x_1037:
[----:B------:R-:W-:Y:S05]  /*1a9a0*/  BSYNC B1 ;  /* 0x0000000000017941 */ /* 0x000fea0003800000 */
.L_x_1036:
[----:B------:R-:W-:Y:S02]  /*1a9b0*/  IMAD.MOV.U32 R13, RZ, RZ, R8 ;  /* 0x000000ffff0d7224 */ /* 0x000fe400078e0008 */
[----:B------:R-:W-:Y:S02]  /*1a9c0*/  IMAD.MOV.U32 R12, RZ, RZ, RZ ;  /* 0x000000ffff0c7224 */ /* 0x000fe400078e00ff */
[----:B------:R-:W-:Y:S02]  /*1a9d0*/  IMAD.MOV.U32 R11, RZ, RZ, 0x181f ;  /* 0x0000181fff0b7424 */ /* 0x000fe400078e00ff */
[----:B------:R-:W-:Y:S02]  /*1a9e0*/  IMAD.MOV.U32 R15, RZ, RZ, -0x1 ;  /* 0xffffffffff0f7424 */ /* 0x000fe400078e00ff */
[----:B------:R-:W-:Y:S02]  /*1a9f0*/  IMAD.MOV.U32 R3, RZ, RZ, R14 ;  /* 0x000000ffff037224 */ /* 0x000fe400078e000e */
[----:B------:R-:W-:-:S07]  /*1aa00*/  IMAD R7, R7, 0x2, R22 ;  /* 0x0000000207077824 */ /* 0x000fce00078e0216 */
[----:B------:R-:W-:Y:S05]  /*1aa10*/  WARPSYNC.COLLECTIVE R15, `(.L_x_1038) ;  /* 0x000000000f087348 */ /* 0x000fea0003c00000 */
[----:B------:R0:W1:Y:S02]  /*1aa20*/  SHFL.IDX P6, R14, R13, R12, R11 ;  /* 0x0000000c0d0e7389 */ /* 0x00006400000c000b */
[----:B01----:R-:W-:Y:S01]  /*1aa30*/  ENDCOLLECTIVE ;  /* 0x000000000000791b */ /* 0x003fe20003800000 */
.L_x_1038:
[----:B------:R-:W-:Y:S02]  /*1aa40*/  IMAD.MOV.U32 R13, RZ, RZ, R9 ;  /* 0x000000ffff0d7224 */ /* 0x000fe400078e0009 */
[----:B------:R-:W-:Y:S02]  /*1aa50*/  IMAD.MOV.U32 R12, RZ, RZ, 0x1 ;  /* 0x00000001ff0c7424 */ /* 0x000fe400078e00ff */
[----:B------:R-:W-:-:S07]  /*1aa60*/  IMAD.MOV.U32 R2, RZ, RZ, R14 ;  /* 0x000000ffff027224 */ /* 0x000fce00078e000e */
[----:B------:R-:W-:Y:S05]  /*1aa70*/  WARPSYNC.COLLECTIVE R15, `(.L_x_1039) ;  /* 0x000000000f087348 */ /* 0x000fea0003c00000 */
[----:B------:R0:W1:Y:S02]  /*1aa80*/  SHFL.IDX P6, R14, R13, R12, R11 ;  /* 0x0000000c0d0e7389 */ /* 0x00006400000c000b */
[----:B01----:R-:W-:Y:S01]  /*1aa90*/  ENDCOLLECTIVE ;  /* 0x000000000000791b */ /* 0x003fe20003800000 */
.L_x_1039:
        /* <DEDUP_REMOVED lines=11> */
.L_x_1040:
[----:B------:R-:W-:Y:S02]  /*1ab50*/  IMAD.MOV.U32 R13, RZ, RZ, R9 ;  /* 0x000000ffff0d7224 */ /* 0x000fe400078e0009 */
[----:B------:R-:W-:Y:S02]  /*1ab60*/  IMAD.MOV.U32 R12, RZ, RZ, 0x2 ;  /* 0x00000002ff0c7424 */ /* 0x000fe400078e00ff */
[----:B------:R-:W-:-:S07]  /*1ab70*/  IMAD.MOV.U32 R2, RZ, RZ, R14 ;  /* 0x000000ffff027224 */ /* 0x000fce00078e000e */
[----:B------:R-:W-:Y:S05]  /*1ab80*/  WARPSYNC.COLLECTIVE R15, `(.L_x_1041) ;  /* 0x000000000f087348 */ /* 0x000fea0003c00000 */
[----:B------:R0:W1:Y:S02]  /*1ab90*/  SHFL.IDX P6, R14, R13, R12, R11 ;  /* 0x0000000c0d0e7389 */ /* 0x00006400000c000b */
[----:B01----:R-:W-:Y:S01]  /*1aba0*/  ENDCOLLECTIVE ;  /* 0x000000000000791b */ /* 0x003fe20003800000 */
.L_x_1041:
        /* <DEDUP_REMOVED lines=11> */
.L_x_1042:
[----:B------:R-:W-:Y:S02]  /*1ac60*/  IMAD.MOV.U32 R13, RZ, RZ, R9 ;  /* 0x000000ffff0d7224 */ /* 0x000fe400078e0009 */
[----:B------:R-:W-:Y:S02]  /*1ac70*/  IMAD.MOV.U32 R12, RZ, RZ, 0x3 ;  /* 0x00000003ff0c7424 */ /* 0x000fe400078e00ff */
[----:B------:R-:W-:-:S07]  /*1ac80*/  IMAD.MOV.U32 R2, RZ, RZ, R14 ;  /* 0x000000ffff027224 */ /* 0x000fce00078e000e */
[----:B------:R-:W-:Y:S05]  /*1ac90*/  WARPSYNC.COLLECTIVE R15, `(.L_x_1043) ;  /* 0x000000000f087348 */ /* 0x000fea0003c00000 */
[----:B------:R0:W1:Y:S02]  /*1aca0*/  SHFL.IDX P6, R14, R13, R12, R11 ;  /* 0x0000000c0d0e7389 */ /* 0x00006400000c000b */
[----:B01----:R-:W-:Y:S01]  /*1acb0*/  ENDCOLLECTIVE ;  /* 0x000000000000791b */ /* 0x003fe20003800000 */
.L_x_1043:
        /* <DEDUP_REMOVED lines=11> */
.L_x_1044:
[----:B------:R-:W-:Y:S02]  /*1ad70*/  IMAD.MOV.U32 R13, RZ, RZ, R9 ;  /* 0x000000ffff0d7224 */ /* 0x000fe400078e0009 */
[----:B------:R-:W-:Y:S02]  /*1ad80*/  IMAD.MOV.U32 R12, RZ, RZ, 0x4 ;  /* 0x00000004ff0c7424 */ /* 0x000fe400078e00ff */
[----:B------:R-:W-:-:S07]  /*1ad90*/  IMAD.MOV.U32 R2, RZ, RZ, R14 ;  /* 0x000000ffff027224 */ /* 0x000fce00078e000e */
[----:B------:R-:W-:Y:S05]  /*1ada0*/  WARPSYNC.COLLECTIVE R15, `(.L_x_1045) ;  /* 0x000000000f087348 */ /* 0x000fea0003c00000 */
[----:B------:R0:W1:Y:S02]  /*1adb0*/  SHFL.IDX P6, R14, R13, R12, R11 ;  /* 0x0000000c0d0e7389 */ /* 0x00006400000c000b */
[----:B01----:R-:W-:Y:S01]  /*1adc0*/  ENDCOLLECTIVE ;  /* 0x000000000000791b */ /* 0x003fe20003800000 */
.L_x_1045:
        /* <DEDUP_REMOVED lines=11> */
.L_x_1046:
[----:B------:R-:W-:Y:S02]  /*1ae80*/  IMAD.MOV.U32 R13, RZ, RZ, R9 ;  /* 0x000000ffff0d7224 */ /* 0x000fe400078e0009 */
[----:B------:R-:W-:Y:S02]  /*1ae90*/  IMAD.MOV.U32 R12, RZ, RZ, 0x5 ;  /* 0x00000005ff0c7424 */ /* 0x000fe400078e00ff */
[----:B------:R-:W-:-:S07]  /*1aea0*/  IMAD.MOV.U32 R2, RZ, RZ, R14 ;  /* 0x000000ffff027224 */ /* 0x000fce00078e000e */
[----:B------:R-:W-:Y:S05]  /*1aeb0*/  WARPSYNC.COLLECTIVE R15, `(.L_x_1047) ;  /* 0x000000000f087348 */ /* 0x000fea0003c00000 */
[----:B------:R0:W1:Y:S02]  /*1aec0*/  SHFL.IDX P6, R14, R13, R12, R11 ;  /* 0x0000000c0d0e7389 */ /* 0x00006400000c000b */
[----:B01----:R-:W-:Y:S01]  /*1aed0*/  ENDCOLLECTIVE ;  /* 0x000000000000791b */ /* 0x003fe20003800000 */
.L_x_1047:
        /* <DEDUP_REMOVED lines=11> */
.L_x_1048:
[----:B------:R-:W-:Y:S01]  /*1af90*/  MOV R2, R14 ;  /* 0x0000000e00027202 */ /* 0x000fe20000000f00 */
[----:B------:R-:W-:Y:S06]  /*1afa0*/  BRA `(.L_x_1049) ;  /* 0xffffffac00e47947 */ /* 0x000fec000383ffff */
.L_x_882:
[----:B---3--:R3:W4:Y:S02]  /*1afb0*/  SYNCS.PHASECHK.TRANS64.TRYWAIT P0, [R4+URZ+0x22860], R21 ;  /* 0x02286015040075a7 */ /* 0x008724000800017f */
[----:B----4-:R-:W-:Y:S05]  /*1afc0*/  @!P0 NANOSLEEP.SYNCS 0x989680 ;  /* 0x009896800000895d */ /* 0x010fea0003900000 */
[----:B------:R-:W4:Y:S02]  /*1afd0*/  @!P0 SYNCS.PHASECHK.TRANS64 P0, [R4+URZ+0x22860], R21 ;  /* 0x02286015040085a7 */ /* 0x000f24000800007f */
[----:B----4-:R-:W-:Y:S05]  /*1afe0*/  @!P0 BRA `(.L_x_882) ;  /* 0xfffffffc00f08947 */ /* 0x010fea000383ffff */
[----:B------:R-:W-:Y:S05]  /*1aff0*/  BRA `(.L_x_1050) ;  /* 0xffffffb000347947 */ /* 0x000fea000383ffff */
.L_x_883:
[----:B------:R-:W-:Y:S01]  /*1b000*/  BSSY B1, `(.L_x_1051) ;  /* 0x0000008000017945 */ /* 0x000fe20003800000 */
[----:B------:R-:W-:Y:S02]  /*1b010*/  IMAD.MOV.U32 R13, RZ, RZ, R7 ;  /* 0x000000ffff0d7224 */ /* 0x000fe400078e0007 */
[----:B------:R-:W-:Y:S02]  /*1b020*/  IMAD.MOV.U32 R12, RZ, RZ, RZ ;  /* 0x000000ffff0c7224 */ /* 0x000fe400078e00ff */
[----:B------:R-:W-:Y:S02]  /*1b030*/  IMAD.MOV.U32 R11, RZ, RZ, 0x181f ;  /* 0x0000181fff0b7424 */ /* 0x000fe400078e00ff */
[----:B------:R-:W-:-:S07]  /*1b040*/  IMAD.MOV.U32 R15, RZ, RZ, -0x1 ;  /* 0xffffffffff0f7424 */ /* 0x000fce00078e00ff */
[----:B0123--:R-:W-:Y:S05]  /*1b050*/  WARPSYNC.COLLECTIVE R15, `(.L_x_1052) ;  /* 0x000000000f087348 */ /* 0x00ffea0003c00000 */
[----:B------:R4:W0:Y:S02]  /*1b060*/  SHFL.IDX P6, R14, R13, R12, R11 ;  /* 0x0000000c0d0e7389 */ /* 0x00082400000c000b */
[----:B01234-:R-:W-:Y:S01]  /*1b070*/  ENDCOLLECTIVE ;  /* 0x000000000000791b */ /* 0x01ffe20003800000 */
.L_x_1052:
[----:B------:R-:W-:Y:S05]  /*1b080*/  BSYNC B1 ;  /* 0x0000000000017941 */ /* 0x000fea0003800000 */
.L_x_1051:
        /* <DEDUP_REMOVED lines=9> */
.L_x_1053:
[----:B------:R-:W-:Y:S02]  /*1b120*/  IMAD.MOV.U32 R13, RZ, RZ, R7 ;  /* 0x000000ffff0d7224 */ /* 0x000fe400078e0007 */
[----:B------:R-:W-:Y:S01]  /*1b130*/  IMAD.MOV.U32 R12, RZ, RZ, 0x1 ;  /* 0x00000001ff0c7424 */ /* 0x000fe200078e00ff */
[----:B------:R-:W-:-:S13]  /*1b140*/  IADD3 R2, P0, R14, R0, RZ ;  /* 0x000000000e027210 */ /* 0x000fda0007f1e0ff */
[----:B------:R-:W-:Y:S05]  /*1b150*/  WARPSYNC.COLLECTIVE R15, `(.L_x_1054) ;  /* 0x000000000f087348 */ /* 0x000fea0003c00000 */
[----:B------:R0:W1:Y:S02]  /*1b160*/  SHFL.IDX P6, R14, R13, R12, R11 ;  /* 0x0000000c0d0e7389 */ /* 0x00006400000c000b */
[----:B01----:R-:W-:Y:S01]  /*1b170*/  ENDCOLLECTIVE ;  /* 0x000000000000791b */ /* 0x003fe20003800000 */
.L_x_1054:
        /* <DEDUP_REMOVED lines=13> */
.L_x_1055:
[----:B------:R-:W-:Y:S02]  /*1b250*/  IMAD.MOV.U32 R13, RZ, RZ, R7 ;  /* 0x000000ffff0d7224 */ /* 0x000fe400078e0007 */
[----:B------:R-:W-:Y:S01]  /*1b260*/  IMAD.MOV.U32 R12, RZ, RZ, 0x2 ;  /* 0x00000002ff0c7424 */ /* 0x000fe200078e00ff */
[----:B------:R-:W-:-:S13]  /*1b270*/  IADD3 R2, P0, R14, R0, RZ ;  /* 0x000000000e027210 */ /* 0x000fda0007f1e0ff */
[----:B------:R-:W-:Y:S05]  /*1b280*/  WARPSYNC.COLLECTIVE R15, `(.L_x_1056) ;  /* 0x000000000f087348 */ /* 0x000fea0003c00000 */
[----:B------:R0:W1:Y:S02]  /*1b290*/  SHFL.IDX P6, R14, R13, R12, R11 ;  /* 0x0000000c0d0e7389 */ /* 0x00006400000c000b */
[----:B01----:R-:W-:Y:S01]  /*1b2a0*/  ENDCOLLECTIVE ;  /* 0x000000000000791b */ /* 0x003fe20003800000 */
.L_x_1056:
        /* <DEDUP_REMOVED lines=13> */
.L_x_1057:
[----:B------:R-:W-:Y:S02]  /*1b380*/  IMAD.MOV.U32 R13, RZ, RZ, R7 ;  /* 0x000000ffff0d7224 */ /* 0x000fe400078e0007 */
[----:B------:R-:W-:Y:S01]  /*1b390*/  IMAD.MOV.U32 R12, RZ, RZ, 0x3 ;  /* 0x00000003ff0c7424 */ /* 0x000fe200078e00ff */
[----:B------:R-:W-:-:S13]  /*1b3a0*/  IADD3 R2, P0, R14, R0, RZ ;  /* 0x000000000e027210 */ /* 0x000fda0007f1e0ff */
[----:B------:R-:W-:Y:S05]  /*1b3b0*/  WARPSYNC.COLLECTIVE R15, `(.L_x_1058) ;  /* 0x000000000f087348 */ /* 0x000fea0003c00000 */
[----:B------:R0:W1:Y:S02]  /*1b3c0*/  SHFL.IDX P6, R14, R13, R12, R11 ;  /* 0x0000000c0d0e7389 */ /* 0x00006400000c000b */
[----:B01----:R-:W-:Y:S01]  /*1b3d0*/  ENDCOLLECTIVE ;  /* 0x000000000000791b */ /* 0x003fe20003800000 */
.L_x_1058:
        /* <DEDUP_REMOVED lines=13> */
.L_x_1059:
[----:B------:R-:W-:Y:S02]  /*1b4b0*/  IMAD.MOV.U32 R13, RZ, RZ, R7 ;  /* 0x000000ffff0d7224 */ /* 0x000fe400078e0007 */
[----:B------:R-:W-:Y:S01]  /*1b4c0*/  IMAD.MOV.U32 R12, RZ, RZ, 0x4 ;  /* 0x00000004ff0c7424 */ /* 0x000fe200078e00ff */
[----:B------:R-:W-:-:S13]  /*1b4d0*/  IADD3 R2, P0, R14, R0, RZ ;  /* 0x000000000e027210 */ /* 0x000fda0007f1e0ff */
[----:B------:R-:W-:Y:S05]  /*1b4e0*/  WARPSYNC.COLLECTIVE R15, `(.L_x_1060) ;  /* 0x000000000f087348 */ /* 0x000fea0003c00000 */
[----:B------:R0:W1:Y:S02]  /*1b4f0*/  SHFL.IDX P6, R14, R13, R12, R11 ;  /* 0x0000000c0d0e7389 */ /* 0x00006400000c000b */
[----:B01----:R-:W-:Y:S01]  /*1b500*/  ENDCOLLECTIVE ;  /* 0x000000000000791b */ /* 0x003fe20003800000 */
.L_x_1060:
[----:B------:R-:W-:-:S05]  /*1b510*/  IADD3.X R3, RZ, R8, RZ, P0, !PT ;  /* 0x00000008ff037210 */ /* 0x000fca00007fe4ff */
        /* <DEDUP_REMOVED lines=12> */
.L_x_1061:
[----:B------:R-:W-:Y:S02]  /*1b5e0*/  IMAD.MOV.U32 R13, RZ, RZ, R7 ;  /* 0x000000ffff0d7224 */ /* 0x000fe400078e0007 */
[----:B------:R-:W-:Y:S01]  /*1b5f0*/  IMAD.MOV.U32 R12, RZ, RZ, 0x5 ;  /* 0x00000005ff0c7424 */ /* 0x000fe200078e00ff */
[----:B------:R-:W-:-:S13]  /*1b600*/  IADD3 R2, P0, R14, R0, RZ ;  /* 0x000000000e027210 */ /* 0x000fda0007f1e0ff */
[----:B------:R-:W-:Y:S05]  /*1b610*/  WARPSYNC.COLLECTIVE R15, `(.L_x_1062) ;  /* 0x000000000f087348 */ /* 0x000fea0003c00000 */
[----:B------:R0:W1:Y:S02]  /*1b620*/  SHFL.IDX P6, R14, R13, R12, R11 ;  /* 0x0000000c0d0e7389 */ /* 0x00006400000c000b */
[----:B01----:R-:W-:Y:S01]  /*1b630*/  ENDCOLLECTIVE ;  /* 0x000000000000791b */ /* 0x003fe20003800000 */
.L_x_1062:
        /* <DEDUP_REMOVED lines=13> */
.L_x_1063:
[----:B------:R-:W-:Y:S05]  /*1b710*/  BRA `(.L_x_1064) ;  /* 0xffffffac00807947 */ /* 0x000fea000383ffff */
.L_x_891:
[----:B------:R-:W-:Y:S01]  /*1b720*/  BSSY B0, `(.L_x_1065) ;  /* 0x0000008000007945 */ /* 0x000fe20003800000 */
[----:B------:R-:W-:Y:S02]  /*1b730*/  IMAD.MOV.U32 R13, RZ, RZ, R16 ;  /* 0x000000ffff0d7224 */ /* 0x000fe400078e0010 */
[----:B------:R-:W-:Y:S02]  /*1b740*/  IMAD.MOV.U32 R12, RZ, RZ, RZ ;  /* 0x000000ffff0c7224 */ /* 0x000fe400078e00ff */
[----:B------:R-:W-:Y:S02]  /*1b750*/  IMAD.MOV.U32 R11, RZ, RZ, 0x1f ;  /* 0x0000001fff0b7424 */ /* 0x000fe400078e00ff */
[----:B------:R-:W-:-:S07]  /*1b760*/  IMAD.MOV.U32 R15, RZ, RZ, -0x1 ;  /* 0xffffffffff0f7424 */ /* 0x000fce00078e00ff */
[----:B0-23--:R-:W-:Y:S05]  /*1b770*/  WARPSYNC.COLLECTIVE R15, `(.L_x_1066) ;  /* 0x000000000f087348 */ /* 0x00dfea0003c00000 */
[----:B------:R1:W4:Y:S02]  /*1b780*/  SHFL.IDX P6, R14, R13, R12, R11 ;  /* 0x0000000c0d0e7389 */ /* 0x00032400000c000b */
[----:B01234-:R-:W-:Y:S01]  /*1b790*/  ENDCOLLECTIVE ;  /* 0x000000000000791b */ /* 0x01ffe20003800000 */
.L_x_1066:
[----:B------:R-:W-:Y:S05]  /*1b7a0*/  BSYNC B0 ;  /* 0x0000000000007941 */ /* 0x000fea0003800000 */
.L_x_1065:
[----:B------:R-:W-:Y:S02]  /*1b7b0*/  IMAD.MOV.U32 R13, RZ, RZ, R16 ;  /* 0x000000ffff0d7224 */ /* 0x000fe400078e0010 */
[----:B------:R-:W-:Y:S02]  /*1b7c0*/  IMAD.MOV.U32 R12, RZ, RZ, 0x1 ;  /* 0x00000001ff0c7424 */ /* 0x000fe400078e00ff */
[----:B------:R-:W-:Y:S02]  /*1b7d0*/  IMAD.MOV.U32 R11, RZ, RZ, 0x1f ;  /* 0x0000001fff0b7424 */ /* 0x000fe400078e00ff */
[----:B------:R-:W-:Y:S02]  /*1b7e0*/  IMAD.MOV.U32 R15, RZ, RZ, -0x1 ;  /* 0xffffffffff0f7424 */ /* 0x000fe400078e00ff */
[----:B------:R-:W-:Y:S02]  /*1b7f0*/  IMAD.IADD R5, R19, 0x1, R8 ;  /* 0x0000000113057824 */ /* 0x000fe400078e0208 */
[----:B------:R-:W-:-:S07]  /*1b800*/  IMAD.MOV.U32 R0, RZ, RZ, R14 ;  /* 0x000000ffff007224 */ /* 0x000fce00078e000e */
[----:B------:R-:W-:Y:S05]  /*1b810*/  WARPSYNC.COLLECTIVE R15, `(.L_x_1067) ;  /* 0x000000000f087348 */ /* 0x000fea0003c00000 */
[----:B------:R0:W1:Y:S02]  /*1b820*/  SHFL.IDX P6, R14, R13, R12, R11 ;  /* 0x0000000c0d0e7389 */ /* 0x00006400000c000b */
[----:B01----:R-:W-:Y:S01]  /*1b830*/  ENDCOLLECTIVE ;  /* 0x000000000000791b */ /* 0x003fe20003800000 */
.L_x_1067:
[----:B------:R-:W-:Y:S02]  /*1b840*/  ULDC UR4, c[0x0][0xc3c] ;  /* 0x00030f0000047ab9 */ /* 0x000fe40000000800 */
[----:B------:R-:W-:-:S13]  /*1b850*/  ISETP.GE.OR P1, PT, R5, UR4, !P0 ;  /* 0x0000000405007c0c */ /* 0x000fda000c726670 */
[----:B------:R-:W0:Y:S01]  /*1b860*/  @!P1 LDC.64 R2, c[0x0][0xc80] ;  /* 0x00032000ff029b82 */ /* 0x000e220000000a00 */
[----:B------:R-:W-:Y:S02]  /*1b870*/  IMAD.MOV.U32 R11, RZ, RZ, RZ ;  /* 0x000000ffff0b7224 */ /* 0x000fe400078e00ff */
[----:B------:R-:W-:Y:S02]  /*1b880*/  IMAD.MOV.U32 R4, RZ, RZ, R14 ;  /* 0x000000ffff047224 */ /* 0x000fe400078e000e */
[----:B0-----:R-:W-:-:S06]  /*1b890*/  @!P1 IMAD.WIDE R2, R5, 0x4, R2 ;  /* 0x0000000405029825 */ /* 0x001fcc00078e0202 */
[----:B------:R-:W2:Y:S01]  /*1b8a0*/  @!P1 LDG.E R2, desc[UR40][R2.64] ;  /* 0x0000002802029981 */ /* 0x000ea2000c1e1900 */
[----:B------:R-:W-:Y:S01]  /*1b8b0*/  IMAD.MOV.U32 R5, RZ, RZ, RZ ;  /* 0x000000ffff057224 */ /* 0x000fe200078e00ff */
        /* <DEDUP_REMOVED lines=10> */
.L_x_1068:
[----:B------:R-:W-:Y:S01]  /*1b960*/  IMAD.MOV.U32 R12, RZ, RZ, 0x2 ;  /* 0x00000002ff0c7424 */ /* 0x000fe200078e00ff */
[----:B------:R-:W-:-:S05]  /*1b970*/  SEL R6, R14, RZ, P1 ;  /* 0x000000ff0e067207 */ /* 0x000fca0000800000 */
[----:B------:R-:W-:-:S05]  /*1b980*/  IMAD.IADD R6, R5, 0x1, R6 ;  /* 0x0000000105067824 */ /* 0x000fca00078e0206 */
[----:B------:R-:W-:-:S07]  /*1b990*/  MOV R13, R6 ;  /* 0x00000006000d7202 */ /* 0x000fce0000000f00 */
[----:B------:R-:W-:Y:S05]  /*1b9a0*/  WARPSYNC.COLLECTIVE R15, `(.L_x_1069) ;  /* 0x000000000f087348 */ /* 0x000fea0003c00000 */
[----:B------:R0:W1:Y:S02]  /*1b9b0*/  SHFL.UP P6, R14, R13, R12, R11 ;  /* 0x0400000c0d0e7389 */ /* 0x00006400000c000b */
[----:B01----:R-:W-:Y:S01]  /*1b9c0*/  ENDCOLLECTIVE ;  /* 0x000000000000791b */ /* 0x003fe20003800000 */
.L_x_1069:
[----:B------:R-:W-:Y:S01]  /*1b9d0*/  IMAD.MOV.U32 R12, RZ, RZ, 0x4 ;  /* 0x00000004ff0c7424 */ /* 0x000fe200078e00ff */
[----:B------:R-:W-:-:S05]  /*1b9e0*/  SEL R7, R14, RZ, P2 ;  /* 0x000000ff0e077207 */ /* 0x000fca0001000000 */
[----:B------:R-:W-:-:S04]  /*1b9f0*/  IMAD.IADD R7, R6, 0x1, R7 ;  /* 0x0000000106077824 */ /* 0x000fc800078e0207 */
[----:B------:R-:W-:-:S07]  /*1ba00*/  IMAD.MOV.U32 R13, RZ, RZ, R7 ;  /* 0x000000ffff0d7224 */ /* 0x000fce00078e0007 */
[----:B------:R-:W-:Y:S05]  /*1ba10*/  WARPSYNC.COLLECTIVE R15, `(.L_x_1070) ;  /* 0x000000000f087348 */ /* 0x000fea0003c00000 */
[----:B------:R0:W1:Y:S02]  /*1ba20*/  SHFL.UP P6, R14, R13, R12, R11 ;  /* 0x0400000c0d0e7389 */ /* 0x00006400000c000b */
[----:B01----:R-:W-:Y:S01]  /*1ba30*/  ENDCOLLECTIVE ;  /* 0x000000000000791b */ /* 0x003fe20003800000 */
.L_x_1070:
[----:B------:R-:W-:Y:S01]  /*1ba40*/  IMAD.MOV.U32 R12, RZ, RZ, 0x8 ;  /* 0x00000008ff0c7424 */ /* 0x000fe200078e00ff */
[----:B------:R-:W-:-:S05]  /*1ba50*/  SEL R2, R14, RZ, P3 ;  /* 0x000000ff0e027207 */ /* 0x000fca0001800000 */
[----:B------:R-:W-:-:S04]  /*1ba60*/  IMAD.IADD R2, R7, 0x1, R2 ;  /* 0x0000000107027824 */ /* 0x000fc800078e0202 */
[----:B------:R-:W-:-:S07]  /*1ba70*/  IMAD.MOV.U32 R13, RZ, RZ, R2 ;  /* 0x000000ffff0d7224 */ /* 0x000fce00078e0002 */
[----:B------:R-:W-:Y:S05]  /*1ba80*/  WARPSYNC.COLLECTIVE R15, `(.L_x_1071) ;  /* 0x000000000f087348 */ /* 0x000fea0003c00000 */
[----:B------:R0:W1:Y:S02]  /*1ba90*/  SHFL.UP P6, R14, R13, R12, R11 ;  /* 0x0400000c0d0e7389 */ /* 0x00006400000c000b */
[----:B01----:R-:W-:Y:S01]  /*1baa0*/  ENDCOLLECTIVE ;  /* 0x000000000000791b */ /* 0x003fe20003800000 */
.L_x_1071:
[----:B------:R-:W-:Y:S01]  /*1bab0*/  IMAD.MOV.U32 R12, RZ, RZ, 0x10 ;  /* 0x00000010ff0c7424 */ /* 0x000fe200078e00ff */
[----:B------:R-:W-:-:S05]  /*1bac0*/  SEL R3, R14, RZ, P4 ;  /* 0x000000ff0e037207 */ /* 0x000fca0002000000 */
[----:B------:R-:W-:-:S04]  /*1bad0*/  IMAD.IADD R3, R2, 0x1, R3 ;  /* 0x0000000102037824 */ /* 0x000fc800078e0203 */
[----:B------:R-:W-:-:S07]  /*1bae0*/  IMAD.MOV.U32 R13, RZ, RZ, R3 ;  /* 0x000000ffff0d7224 */ /* 0x000fce00078e0003 */
[----:B------:R-:W-:Y:S05]  /*1baf0*/  WARPSYNC.COLLECTIVE R15, `(.L_x_1072) ;  /* 0x000000000f087348 */ /* 0x000fea0003c00000 */
[----:B------:R0:W1:Y:S02]  /*1bb00*/  SHFL.UP P6, R14, R13, R12, R11 ;  /* 0x0400000c0d0e7389 */ /* 0x00006400000c000b */
[----:B01----:R-:W-:Y:S01]  /*1bb10*/  ENDCOLLECTIVE ;  /* 0x000000000000791b */ /* 0x003fe20003800000 */
.L_x_1072:
[----:B------:R-:W-:Y:S02]  /*1bb20*/  IMAD.MOV.U32 R12, RZ, RZ, 0x1f ;  /* 0x0000001fff0c7424 */ /* 0x000fe400078e00ff */
[----:B------:R-:W-:Y:S01]  /*1bb30*/  IMAD.MOV.U32 R11, RZ, RZ, 0x1f ;  /* 0x0000001fff0b7424 */ /* 0x000fe200078e00ff */
[----:B------:R-:W-:-:S05]  /*1bb40*/  SEL R2, R14, RZ, P5 ;  /* 0x000000ff0e027207 */ /* 0x000fca0002800000 */
[----:B------:R-:W-:-:S04]  /*1bb50*/  IMAD.IADD R2, R3, 0x1, R2 ;  /* 0x0000000103027824 */ /* 0x000fc800078e0202 */
[----:B------:R-:W-:-:S07]  /*1bb60*/  IMAD.MOV.U32 R13, RZ, RZ, R2 ;  /* 0x000000ffff0d7224 */ /* 0x000fce00078e0002 */
[----:B------:R-:W-:Y:S05]  /*1bb70*/  WARPSYNC.COLLECTIVE R15, `(.L_x_1073) ;  /* 0x000000000f087348 */ /* 0x000fea0003c00000 */
[----:B------:R0:W1:Y:S02]  /*1bb80*/  SHFL.IDX P6, R14, R13, R12, R11 ;  /* 0x0000000c0d0e7389 */ /* 0x00006400000c000b */
[----:B01----:R-:W-:Y:S01]  /*1bb90*/  ENDCOLLECTIVE ;  /* 0x000000000000791b */ /* 0x003fe20003800000 */
.L_x_1073:
[----:B------:R-:W-:Y:S05]  /*1bba0*/  BRA `(.L_x_1074) ;  /* 0xffffffac00dc7947 */ /* 0x000fea000383ffff */
.L_x_896:
[----:B------:R-:W-:Y:S01]  /*1bbb0*/  BSSY B0, `(.L_x_1075) ;  /* 0x0000008000007945 */ /* 0x000fe20003800000 */
[----:B-----5:R-:W-:Y:S02]  /*1bbc0*/  IMAD.MOV.U32 R13, RZ, RZ, R5 ;  /* 0x000000ffff0d7224 */ /* 0x020fe400078e0005 */
[----:B------:R-:W-:Y:S02]  /*1bbd0*/  IMAD.MOV.U32 R12, RZ, RZ, 0x1 ;  /* 0x00000001ff0c7424 */ /* 0x000fe400078e00ff */
[----:B------:R-:W-:Y:S02]  /*1bbe0*/  IMAD.MOV.U32 R11, RZ, RZ, RZ ;  /* 0x000000ffff0b7224 */ /* 0x000fe400078e00ff */
[----:B------:R-:W-:-:S07]  /*1bbf0*/  IMAD.MOV.U32 R15, RZ, RZ, -0x1 ;  /* 0xffffffffff0f7424 */ /* 0x000fce00078e00ff */
[----:B0-----:R-:W-:Y:S05]  /*1bc00*/  WARPSYNC.COLLECTIVE R15, `(.L_x_1076) ;  /* 0x000000000f087348 */ /* 0x001fea0003c00000 */
[----:B------:R1:W2:Y:S02]  /*1bc10*/  SHFL.UP P6, R14, R13, R12, R11 ;  /* 0x0400000c0d0e7389 */ /* 0x0002a400000c000b */
[----:B012---:R-:W-:Y:S01]  /*1bc20*/  ENDCOLLECTIVE ;  /* 0x000000000000791b */ /* 0x007fe20003800000 */
.L_x_1076:
[----:B------:R-:W-:Y:S05]  /*1bc30*/  BSYNC B0 ;  /* 0x0000000000007941 */ /* 0x000fea0003800000 */
.L_x_1075:
[----:B------:R-:W-:Y:S01]  /*1bc40*/  SEL R14, R14, RZ, P1 ;  /* 0x000000ff0e0e7207 */ /* 0x000fe20000800000 */
[----:B------:R-:W-:Y:S02]  /*1bc50*/  IMAD.MOV.U32 R12, RZ, RZ, 0x2 ;  /* 0x00000002ff0c7424 */ /* 0x000fe400078e00ff */
[----:B------:R-:W-:Y:S02]  /*1bc60*/  IMAD.MOV.U32 R11, RZ, RZ, RZ ;  /* 0x000000ffff0b7224 */ /* 0x000fe400078e00ff */
[----:B------:R-:W-:Y:S02]  /*1bc70*/  IMAD.IADD R13, R5, 0x1, R14 ;  /* 0x00000001050d7824 */ /* 0x000fe400078e020e */
[----:B------:R-:W-:-:S07]  /*1bc80*/  IMAD.MOV.U32 R15, RZ, RZ, -0x1 ;  /* 0xffffffffff0f7424 */ /* 0x000fce00078e00ff */
[----:B------:R-:W-:Y:S05]  /*1bc90*/  WARPSYNC.COLLECTIVE R15, `(.L_x_1077) ;  /* 0x000000000f087348 */ /* 0x000fea0003c00000 */
[----:B------:R0:W1:Y:S02]  /*1bca0*/  SHFL.UP P6, R14, R13, R12, R11 ;  /* 0x0400000c0d0e7389 */ /* 0x00006400000c000b */
[----:B01----:R-:W-:Y:S01]  /*1bcb0*/  ENDCOLLECTIVE ;  /* 0x000000000000791b */ /* 0x003fe20003800000 */
.L_x_1077:
[----:B------:R-:W-:Y:S01]  /*1bcc0*/  IMAD.MOV.U32 R12, RZ, RZ, 0x4 ;  /* 0x00000004ff0c7424 */ /* 0x000fe200078e00ff */
[----:B------:R-:W-:-:S05]  /*1bcd0*/  SEL R2, R14, RZ, P2 ;  /* 0x000000ff0e027207 */ /* 0x000fca0001000000 */
[----:B------:R-:W-:-:S04]  /*1bce0*/  IMAD.IADD R2, R13, 0x1, R2 ;  /* 0x000000010d027824 */ /* 0x000fc800078e0202 */
[----:B------:R-:W-:-:S07]  /*1bcf0*/  IMAD.MOV.U32 R13, RZ, RZ, R2 ;  /* 0x000000ffff0d7224 */ /* 0x000fce00078e0002 */
[----:B------:R-:W-:Y:S05]  /*1bd00*/  WARPSYNC.COLLECTIVE R15, `(.L_x_1078) ;  /* 0x000000000f087348 */ /* 0x000fea0003c00000 */
[----:B------:R0:W1:Y:S02]  /*1bd10*/  SHFL.UP P6, R14, R13, R12, R11 ;  /* 0x0400000c0d0e7389 */ /* 0x00006400000c000b */
[----:B01----:R-:W-:Y:S01]  /*1bd20*/  ENDCOLLECTIVE ;  /* 0x000000000000791b */ /* 0x003fe20003800000 */
.L_x_1078:
[----:B------:R-:W-:Y:S01]  /*1bd30*/  IMAD.MOV.U32 R12, RZ, RZ, 0x8 ;  /* 0x00000008ff0c7424 */ /* 0x000fe200078e00ff */
[----:B------:R-:W-:-:S04]  /*1bd40*/  SEL R3, R14, RZ, P3 ;  /* 0x000000ff0e037207 */ /* 0x000fc80001800000 */
[----:B------:R-:W-:-:S05]  /*1bd50*/  IADD3 R3, R2, R3, RZ ;  /* 0x0000000302037210 */ /* 0x000fca0007ffe0ff */
[----:B------:R-:W-:-:S07]  /*1bd60*/  IMAD.MOV.U32 R13, RZ, RZ, R3 ;  /* 0x000000ffff0d7224 */ /* 0x000fce00078e0003 */
[----:B------:R-:W-:Y:S05]  /*1bd70*/  WARPSYNC.COLLECTIVE R15, `(.L_x_1079) ;  /* 0x000000000f087348 */ /* 0x000fea0003c00000 */
[----:B------:R0:W1:Y:S02]  /*1bd80*/  SHFL.UP P6, R14, R13, R12, R11 ;  /* 0x0400000c0d0e7389 */ /* 0x00006400000c000b */
[----:B01----:R-:W-:Y:S01]  /*1bd90*/  ENDCOLLECTIVE ;  /* 0x000000000000791b */ /* 0x003fe20003800000 */
.L_x_1079:
[----:B------:R-:W-:Y:S01]  /*1bda0*/  IMAD.MOV.U32 R12, RZ, RZ, 0x10 ;  /* 0x00000010ff0c7424 */ /* 0x000fe200078e00ff */
[----:B------:R-:W-:-:S05]  /*1bdb0*/  SEL R4, R14, RZ, P4 ;  /* 0x000000ff0e047207 */ /* 0x000fca0002000000 */
[----:B------:R-:W-:-:S04]  /*1bdc0*/  IMAD.IADD R4, R3, 0x1, R4 ;  /* 0x0000000103047824 */ /* 0x000fc800078e0204 */
[----:B------:R-:W-:-:S07]  /*1bdd0*/  IMAD.MOV.U32 R13, RZ, RZ, R4 ;  /* 0x000000ffff0d7224 */ /* 0x000fce00078e0004 */
[----:B------:R-:W-:Y:S05]  /*1bde0*/  WARPSYNC.COLLECTIVE R15, `(.L_x_1080) ;  /* 0x000000000f087348 */ /* 0x000fea0003c00000 */
[----:B------:R0:W1:Y:S02]  /*1bdf0*/  SHFL.UP P6, R14, R13, R12, R11 ;  /* 0x0400000c0d0e7389 */ /* 0x00006400000c000b */
[----:B01----:R-:W-:Y:S01]  /*1be00*/  ENDCOLLECTIVE ;  /* 0x000000000000791b */ /* 0x003fe20003800000 */
.L_x_1080:
        /* <DEDUP_REMOVED lines=8> */
.L_x_1081:
[----:B------:R-:W-:Y:S05]  /*1be90*/  BRA `(.L_x_1082) ;  /* 0xffffffac00bc7947 */ /* 0x000fea000383ffff */
.L_x_898:
[----:B------:R-:W-:Y:S01]  /*1bea0*/  BSSY B0, `(.L_x_1083) ;  /* 0x0000006000007945 */ /* 0x000fe20003800000 */
[----:B------:R-:W-:Y:S01]  /*1beb0*/  PLOP3.LUT P6, PT, P6, PT, PT, 0x8, 0x0 ;  /* 0x000000000000781c */ /* 0x000fe200037ce170 */
[----:B------:R-:W-:-:S12]  /*1bec0*/  IMAD.MOV.U32 R15, RZ, RZ, -0x1 ;  /* 0xffffffffff0f7424 */ /* 0x000fd800078e00ff */
[----:B0-----:R-:W-:Y:S05]  /*1bed0*/  WARPSYNC.COLLECTIVE R15, `(.L_x_1084) ;  /* 0x000000000f087348 */ /* 0x001fea0003c00000 */
[----:B------:R-:W-:Y:S01]  /*1bee0*/  VOTE.ANY R14, PT, P6 ;  /* 0x00000000000e7806 */ /* 0x000fe200030e0100 */
[----:B0-----:R-:W-:Y:S06]  /*1bef0*/  ENDCOLLECTIVE ;  /* 0x000000000000791b */ /* 0x001fec0003800000 */
.L_x_1084:
[----:B------:R-:W-:Y:S05]  /*1bf00*/  BSYNC B0 ;  /* 0x0000000000007941 */ /* 0x000fea0003800000 */
.L_x_1083:
        /* <DEDUP_REMOVED lines=9> */
.L_x_1085:
[----:B------:R-:W-:Y:S01]  /*1bfa0*/  IMAD.MOV.U32 R5, RZ, RZ, R14 ;  /* 0x000000ffff057224 */ /* 0x000fe200078e000e */
[----:B------:R-:W-:Y:S06]  /*1bfb0*/  BRA `(.L_x_1086) ;  /* 0xffffffac00ac7947 */ /* 0x000fec000383ffff */
.L_x_900:
[----:B------:R-:W-:Y:S01]  /*1bfc0*/  BSSY B0, `(.L_x_1087) ;  /* 0x0000007000007945 */ /* 0x000fe20003800000 */
[----:B------:R-:W-:Y:S02]  /*1bfd0*/  IMAD.MOV.U32 R13, RZ, RZ, R2 ;  /* 0x000000ffff0d7224 */ /* 0x000fe400078e0002 */
[----:B------:R-:W-:Y:S02]  /*1bfe0*/  IMAD.MOV.U32 R11, RZ, RZ, 0x1f ;  /* 0x0000001fff0b7424 */ /* 0x000fe400078e00ff */
[----:B------:R-:W-:-:S07]  /*1bff0*/  IMAD.MOV.U32 R15, RZ, RZ, -0x1 ;  /* 0xffffffffff0f7424 */ /* 0x000fce00078e00ff */
[----:B012---:R-:W-:Y:S05]  /*1c000*/  WARPSYNC.COLLECTIVE R15, `(.L_x_1088) ;  /* 0x000000000f087348 */ /* 0x007fea0003c00000 */
[----:B------:R3:W4:Y:S02]  /*1c010*/  SHFL.IDX P6, R14, R13, R12, R11 ;  /* 0x0000000c0d0e7389 */ /* 0x00072400000c000b */
[----:B01234-:R-:W-:Y:S01]  /*1c020*/  ENDCOLLECTIVE ;  /* 0x000000000000791b */ /* 0x01ffe20003800000 */
.L_x_1088:
[----:B------:R-:W-:Y:S05]  /*1c030*/  BSYNC B0 ;  /* 0x0000000000007941 */ /* 0x000fea0003800000 */
.L_x_1087:
[----:B------:R-:W-:Y:S05]  /*1c040*/  BRA `(.L_x_899) ;  /* 0xffffffac00a47947 */ /* 0x000fea000383ffff */
.L_x_904:
[----:B0-----:R0:W1:Y:S02]  /*1c050*/  SYNCS.PHASECHK.TRANS64.TRYWAIT P0, [R4+URZ+0x22820], R0 ;  /* 0x02282000040075a7 */ /* 0x001064000800017f */
[----:B-1----:R-:W-:Y:S05]  /*1c060*/  @!P0 NANOSLEEP.SYNCS 0x989680 ;  /* 0x009896800000895d */ /* 0x002fea0003900000 */
[----:B------:R-:W1:Y:S02]  /*1c070*/  @!P0 SYNCS.PHASECHK.TRANS64 P0, [R4+URZ+0x22820], R0 ;  /* 0x02282000040085a7 */ /* 0x000e64000800007f */
[----:B-1----:R-:W-:Y:S05]  /*1c080*/  @!P0 BRA `(.L_x_904) ;  /* 0xfffffffc00f08947 */ /* 0x002fea000383ffff */
[----:B------:R-:W-:Y:S05]  /*1c090*/  BRA `(.L_x_1089) ;  /* 0xffffffb000907947 */ /* 0x000fea000383ffff */
.L_x_905:
[----:B------:R-:W1:Y:S01]  /*1c0a0*/  S2R R2, SR_TID.X ;  /* 0x0000000000027919 */ /* 0x000e620000002100 */
[----:B------:R-:W-:Y:S01]  /*1c0b0*/  BSSY B0, `(.L_x_1090) ;  /* 0x000000a000007945 */ /* 0x000fe20003800000 */
[----:B------:R-:W-:Y:S02]  /*1c0c0*/  IMAD.MOV.U32 R12, RZ, RZ, RZ ;  /* 0x000000ffff0c7224 */ /* 0x000fe400078e00ff */
[----:B------:R-:W-:Y:S02]  /*1c0d0*/  IMAD.MOV.U32 R11, RZ, RZ, 0x1f ;  /* 0x0000001fff0b7424 */ /* 0x000fe400078e00ff */
[----:B------:R-:W-:Y:S01]  /*1c0e0*/  IMAD.MOV.U32 R15, RZ, RZ, -0x1 ;  /* 0xffffffffff0f7424 */ /* 0x000fe200078e00ff */
[----:B-1----:R-:W-:-:S04]  /*1c0f0*/  SHF.R.U32.HI R2, RZ, 0x5, R2 ;  /* 0x00000005ff027819 */ /* 0x002fc80000011602 */
[----:B------:R-:W-:-:S05]  /*1c100*/  LOP3.LUT R2, R2, 0x3, RZ, 0xc0, !PT ;  /* 0x0000000302027812 */ /* 0x000fca00078ec0ff */
[----:B------:R-:W-:-:S07]  /*1c110*/  IMAD.MOV.U32 R13, RZ, RZ, R2 ;  /* 0x000000ffff0d7224 */ /* 0x000fce00078e0002 */
[----:B0---4-:R-:W-:Y:S05]  /*1c120*/  WARPSYNC.COLLECTIVE R15, `(.L_x_1091) ;  /* 0x000000000f087348 */ /* 0x011fea0003c00000 */
[----:B------:R1:W2:Y:S02]  /*1c130*/  SHFL.IDX P6, R14, R13, R12, R11 ;  /* 0x0000000c0d0e7389 */ /* 0x0002a400000c000b */
[----:B012-4-:R-:W-:Y:S01]  /*1c140*/  ENDCOLLECTIVE ;  /* 0x000000000000791b */ /* 0x017fe20003800000 */
.L_x_1091:
[----:B------:R-:W-:Y:S05]  /*1c150*/  BSYNC B0 ;  /* 0x0000000000007941 */ /* 0x000fea0003800000 */
.L_x_1090:
[----:B------:R-:W-:Y:S05]  /*1c160*/  BRA `(.L_x_1092) ;  /* 0xffffffb000787947 */ /* 0x000fea000383ffff */
.L_x_906:
[----:B------:R-:W-:Y:S01]  /*1c170*/  BSSY B0, `(.L_x_1093) ;  /* 0x0000006000007945 */ /* 0x000fe20003800000 */
[----:B------:R-:W-:-:S07]  /*1c180*/  IMAD.MOV.U32 R15, RZ, RZ, -0x1 ;  /* 0xffffffffff0f7424 */ /* 0x000fce00078e00ff */
[----:B0---4-:R-:W-:Y:S05]  /*1c190*/  WARPSYNC.COLLECTIVE R15, `(.L_x_1094) ;  /* 0x000000000f0c7348 */ /* 0x011fea0003c00000 */
[----:B------:R-:W-:Y:S02]  /*1c1a0*/  ELECT P6, UR62, PT ;  /* 0x00000000003e782f */ /* 0x000fe400038c0000 */
[----:B------:R-:W-:Y:S01]  /*1c1b0*/  MOV R14, UR62 ;  /* 0x0000003e000e7c02 */ /* 0x000fe20008000f00 */
[----:B0---4-:R-:W-:Y:S10]  /*1c1c0*/  ENDCOLLECTIVE ;  /* 0x000000000000791b */ /* 0x011ff40003800000 */
.L_x_1094:
[----:B------:R-:W-:Y:S05]  /*1c1d0*/  BSYNC B0 ;  /* 0x0000000000007941 */ /* 0x000fea0003800000 */
.L_x_1093:
[----:B------:R-:W-:Y:S05]  /*1c1e0*/  BRA `(.L_x_1095) ;  /* 0xffffffb0006c7947 */ /* 0x000fea000383ffff */
.L_x_908:
[----:B0-----:R0:W1:Y:S02]  /*1c1f0*/  SYNCS.PHASECHK.TRANS64.TRYWAIT P1, [R5+URZ+0x22840], R0 ;  /* 0x02284000050075a7 */ /* 0x001064000802017f */
[----:B-1----:R-:W-:Y:S05]  /*1c200*/  @!P1 NANOSLEEP.SYNCS 0x989680 ;  /* 0x009896800000995d */ /* 0x002fea0003900000 */
[----:B------:R-:W1:Y:S02]  /*1c210*/  @!P1 SYNCS.PHASECHK.TRANS64 P1, [R5+URZ+0x22840], R0 ;  /* 0x02284000050095a7 */ /* 0x000e64000802007f */
[----:B-1----:R-:W-:Y:S05]  /*1c220*/  @!P1 BRA `(.L_x_908) ;  /* 0xfffffffc00f09947 */ /* 0x002fea000383ffff */
[----:B------:R-:W-:Y:S05]  /*1c230*/  BRA `(.L_x_1096) ;  /* 0xffffffb0008c7947 */ /* 0x000fea000383ffff */
.L_x_910:
[----:B-1----:R1:W2:Y:S02]  /*1c240*/  SYNCS.PHASECHK.TRANS64.TRYWAIT P1, [R25+URZ+0x22840], R2 ;  /* 0x02284002190075a7 */ /* 0x0022a4000802017f */
[----:B--2---:R-:W-:Y:S05]  /*1c250*/  @!P1 NANOSLEEP.SYNCS 0x989680 ;  /* 0x009896800000995d */ /* 0x004fea0003900000 */
[----:B------:R-:W2:Y:S02]  /*1c260*/  @!P1 SYNCS.PHASECHK.TRANS64 P1, [R25+URZ+0x22840], R2 ;  /* 0x02284002190095a7 */ /* 0x000ea4000802007f */
[----:B--2---:R-:W-:Y:S05]  /*1c270*/  @!P1 BRA `(.L_x_910) ;  /* 0xfffffffc00f09947 */ /* 0x004fea000383ffff */
[----:B------:R-:W-:Y:S05]  /*1c280*/  BRA `(.L_x_1097) ;  /* 0xffffffb000987947 */ /* 0x000fea000383ffff */
.L_x_912:
[----:B--2---:R2:W3:Y:S02]  /*1c290*/  SYNCS.PHASECHK.TRANS64.TRYWAIT P1, [R5+URZ+0x22860], R0 ;  /* 0x02286000050075a7 */ /* 0x0044e4000802017f */
[----:B---3--:R-:W-:Y:S05]  /*1c2a0*/  @!P1 NANOSLEEP.SYNCS 0x989680 ;  /* 0x009896800000995d */ /* 0x008fea0003900000 */
[----:B------:R-:W3:Y:S02]  /*1c2b0*/  @!P1 SYNCS.PHASECHK.TRANS64 P1, [R5+URZ+0x22860], R0 ;  /* 0x02286000050095a7 */ /* 0x000ee4000802007f */
[----:B---3--:R-:W-:Y:S05]  /*1c2c0*/  @!P1 BRA `(.L_x_912) ;  /* 0xfffffffc00f09947 */ /* 0x008fea000383ffff */
[----:B------:R-:W-:Y:S05]  /*1c2d0*/  BRA `(.L_x_1098) ;  /* 0xffffffb000947947 */ /* 0x000fea000383ffff */
.L_x_1099:
        /* <DEDUP_REMOVED lines=10> */
.L_x_6451:


//--------------------- .text._ZN7cutlass13device_kernelIN5flash11enable_sm90INS1_16FlashAttnFwdSm90INS1_25CollectiveMainloopFwdSm90ILi2EN4cute5tupleIJNS5_1CILi1EEES8_S8_EEENS6_IJNS7_ILi128EEENS7_ILi96EEENS7_ILi64EEEEEELi256ENS_10bfloat16_tEfNS_4arch4Sm90ELb0ELb0ELb1ELb1ELb1ELb0ELb1ELb1ELb0ELb1ELb0ELb0EEENS1_21CollectiveEpilogueFwdINS6_IJSA_NS7_ILi256EEESB_EEES9_SE_SG_Li256ELb1ELb1ELb0ELb0EEENS1_36VarlenDynamicPersistentTileSchedulerILi128ELi96ELi256ELi128ELb0ELb1ELb1ELb0ELb1ELb1EEEEEEEEEvNT_6ParamsE --------------------------
	.section	.text._ZN7cutlass13device_kernelIN5flash11enable_sm90INS1_16FlashAttnFwdSm90INS1_25CollectiveMainloopFwdSm90ILi2EN4cute5tupleIJNS5_1CILi1EEES8_S8_EEENS6_IJNS7_ILi128EEENS7_ILi96EEENS7_ILi64EEEEEELi256ENS_10bfloat16_tEfNS_4arch4Sm90ELb0ELb0ELb1ELb1ELb1ELb0ELb1ELb1ELb0ELb1ELb0ELb0EEENS1_21CollectiveEpilogueFwdINS6_IJSA_NS7_ILi256EEESB_EEES9_SE_SG_Li256ELb1ELb1ELb0ELb0EEENS1_36VarlenDynamicPersistentTileSchedulerILi128ELi96ELi256ELi128ELb0ELb1ELb1ELb0ELb1ELb1EEEEEEEEEvNT_6ParamsE,"ax",@progbits
	.align	128
.text._ZN7cutlass13device_kernelIN5flash11enable_sm90INS1_16FlashAttnFwdSm90INS1_25CollectiveMainloopFwdSm90ILi2EN4cute5tupleIJNS5_1CILi1EEES8_S8_EEENS6_IJNS7_ILi128EEENS7_ILi96EEENS7_ILi64EEEEEELi256ENS_10bfloat16_tEfNS_4arch4Sm90ELb0ELb0ELb1ELb1ELb1ELb0ELb1ELb1ELb0ELb1ELb0ELb0EEENS1_21CollectiveEpilogueFwdINS6_IJSA_NS7_ILi256EEESB_EEES9_SE_SG_Li256ELb1ELb1ELb0ELb0EEENS1_36VarlenDynamicPersistentTileSchedulerILi128ELi96ELi256ELi128ELb0ELb1ELb1ELb0ELb1ELb1EEEEEEEEEvNT_6ParamsE:
        .type           _ZN7cutlass13device_kernelIN5flash11enable_sm90INS1_16FlashAttnFwdSm90INS1_25CollectiveMainloopFwdSm90ILi2EN4cute5tupleIJNS5_1CILi1EEES8_S8_EEENS6_IJNS7_ILi128EEENS7_ILi96EEENS7_ILi64EEEEEELi256ENS_10bfloat16_tEfNS_4arch4Sm90ELb0ELb0ELb1ELb1ELb1ELb0ELb1ELb1ELb0ELb1ELb0ELb0EEENS1_21CollectiveEpilogueFwdINS6_IJSA_NS7_ILi256EEESB_EEES9_SE_SG_Li256ELb1ELb1ELb0ELb0EEENS1_36VarlenDynamicPersistentTileSchedulerILi128ELi96ELi256ELi128ELb0ELb1ELb1ELb0ELb1ELb1EEEEEEEEEvNT_6ParamsE,@function
        .size           _ZN7cutlass13device_kernelIN5flash11enable_sm90INS1_16FlashAttnFwdSm90INS1_25CollectiveMainloopFwdSm90ILi2EN4cute5tupleIJNS5_1CILi1EEES8_S8_EEENS6_IJNS7_ILi128EEENS7_ILi96EEENS7_ILi64EEEEEELi256ENS_10bfloat16_tEfNS_4arch4Sm90ELb0ELb0ELb1ELb1ELb1ELb0ELb1ELb1ELb0ELb1ELb0ELb0EEENS1_21CollectiveEpilogueFwdINS6_IJSA_NS7_ILi256EEESB_EEES9_SE_SG_Li256ELb1ELb1ELb0ELb0EEENS1_36VarlenDynamicPersistentTileSchedulerILi128ELi96ELi256ELi128ELb0ELb1ELb1ELb0ELb1ELb1EEEEEEEEEvNT_6ParamsE,(.L_x_6452 - _ZN7cutlass13device_kernelIN5flash11enable_sm90INS1_16FlashAttnFwdSm90INS1_25CollectiveMainloopFwdSm90ILi2EN4cute5tupleIJNS5_1CILi1EEES8_S8_EEENS6_IJNS7_ILi128EEENS7_ILi96EEENS7_ILi64EEEEEELi256ENS_10bfloat16_tEfNS_4arch4Sm90ELb0ELb0ELb1ELb1ELb1ELb0ELb1ELb1ELb0ELb1ELb0ELb0EEENS1_21CollectiveEpilogueFwdINS6_IJSA_NS7_ILi256EEESB_EEES9_SE_SG_Li256ELb1ELb1ELb0ELb0EEENS1_36VarlenDynamicPersistentTileSchedulerILi128ELi96ELi256ELi128ELb0ELb1ELb1ELb0ELb1ELb1EEEEEEEEEvNT_6ParamsE)
        .other          _ZN7cutlass13device_kernelIN5flash11enable_sm90INS1_16FlashAttnFwdSm90INS1_25CollectiveMainloopFwdSm90ILi2EN4cute5tupleIJNS5_1CILi1EEES8_S8_EEENS6_IJNS7_ILi128EEENS7_ILi96EEENS7_ILi64EEEEEELi256ENS_10bfloat16_tEfNS_4arch4Sm90ELb0ELb0ELb1ELb1ELb1ELb0ELb1ELb1ELb0ELb1ELb0ELb0EEENS1_21CollectiveEpilogueFwdINS6_IJSA_NS7_ILi256EEESB_EEES9_SE_SG_Li256ELb1ELb1ELb0ELb0EEENS1_36VarlenDynamicPersistentTileSchedulerILi128ELi96ELi256ELi128ELb0ELb1ELb1ELb0ELb1ELb1EEEEEEEEEvNT_6ParamsE,@"STO_CUDA_ENTRY STV_DEFAULT"
_ZN7cutlass13device_kernelIN5flash11enable_sm90INS1_16FlashAttnFwdSm90INS1_25CollectiveMainloopFwdSm90ILi2EN4cute5tupleIJNS5_1CILi1EEES8_S8_EEENS6_IJNS7_ILi128EEENS7_ILi96EEENS7_ILi64EEEEEELi256ENS_10bfloat16_tEfNS_4arch4Sm90ELb0ELb0ELb1ELb1ELb1ELb0ELb1ELb1ELb0ELb1ELb0ELb0EEENS1_21CollectiveEpilogueFwdINS6_IJSA_NS7_ILi256EEESB_EEES9_SE_SG_Li256ELb1ELb1ELb0ELb0EEENS1_36VarlenDynamicPersistentTileSchedulerILi128ELi96ELi256ELi128ELb0ELb1ELb1ELb0ELb1ELb1EEEEEEEEEvNT_6ParamsE:
        /* <DEDUP_REMOVED lines=47> */
.L_x_1100:
        /* <DEDUP_REMOVED lines=22> */
.L_x_1101:
        /* <DEDUP_REMOVED lines=18> */
.L_x_1102:
        /* <DEDUP_REMOVED lines=22> */
.L_x_1103:
        /* <DEDUP_REMOVED lines=23> */
.L_x_1104:
[----:B------:R-:W-:Y:S01]  /*0840*/  UISETP.NE.AND UP0, UPT, UR9, URZ, UPT ;  /* 0x0000003f0900728c */ /* 0x000fe2000bf05270 */
[----:B------:R-:W-:Y:S01]  /*0850*/  NOP ;  /* 0x0000000000007918 */ /* 0x000fe20000000000 */
[----:B0-----:R-:W-:Y:S01]  /*0860*/  UMOV UR4, 0x1 ;  /* 0x0000000100047882 */ /* 0x001fe20000000000 */
[----:B------:R-:W-:Y:S01]  /*0870*/  ULDC.64 UR36, c[0x0][0x208] ;  /* 0x0000820000247ab9 */ /* 0x000fe20000000a00 */
[----:B------:R-:W-:Y:S01]  /*0880*/  USEL UR4, UR4, 0x2, !UP0 ;  /* 0x0000000204047887 */ /* 0x000fe2000c000000 */
[----:B-1234-:R-:W-:Y:S01]  /*0890*/  BAR.SYNC.DEFER_BLOCKING 0x0 ;  /* 0x0000000000007b1d */ /* 0x01efe20000010000 */
[----:B------:R-:W-:-:S04]  /*08a0*/  PLOP3.LUT P0, PT, PT, PT, UP0, 0x80, 0x0 ;  /* 0x000000000000781c */ /* 0x000fc80003f0f008 */
[----:B------:R-:W-:-:S05]  /*08b0*/  IMAD.U32 R2, RZ, RZ, UR4 ;  /* 0x00000004ff027e24 */ /* 0x000fca000f8e00ff */
[----:B------:R0:W-:Y:S04]  /*08c0*/  STL [R1+0x24], R2 ;  /* 0x0000240201007387 */ /* 0x0001e80000100800 */
[----:B------:R-:W-:Y:S05]  /*08d0*/  @!P0 BRA `(.L_x_1105) ;  /* 0x0000009800ec8947 */ /* 0x000fea0003800000 */
.L_x_1106:
[----:B------:R-:W-:-:S08]  /*08e0*/  NOP ;  /* 0x0000000000007918 */ /* 0x000fd00000000000 */
[----:B------:R-:W1:Y:S02]  /*08f0*/  USETMAXREG.TRY_ALLOC.CTAPOOL UP0, 0xe8 ;  /* 0x000000e8000079c8 */ /* 0x000e640008000600 */
[----:B-1----:R-:W-:-:S13]  /*0900*/  PLOP3.LUT P0, PT, PT, PT, UP0, 0x80, 0x0 ;  /* 0x000000000000781c */ /* 0x002fda0003f0f008 */
[----:B------:R-:W-:Y:S05]  /*0910*/  @!P0 BRA `(.L_x_1106) ;  /* 0xfffffffc00f08947 */ /* 0x000fea000383ffff */
[----:B------:R-:W1:Y:S01]  /*0920*/  S2R R0, SR_TID.X ;  /* 0x0000000000007919 */ /* 0x000e620000002100 */
[----:B------:R-:W2:Y:S01]  /*0930*/  S2UR UR5, SR_CgaCtaId ;  /* 0x00000000000579c3 */ /* 0x000ea20000008800 */
[----:B------:R-:W-:-:S07]  /*0940*/  UMOV UR4, 0x400 ;  /* 0x0000040000047882 */ /* 0x000fce0000000000 */
[----:B------:R-:W-:Y:S06]  /*0950*/  BAR.ARV 0x8, 0x180 ;  /* 0x0206000000007b1d */ /* 0x000fec0000002000 */
[----:B--2---:R-:W-:Y:S01]  /*0960*/  ULEA UR4, UR5, UR4, 0x18 ;  /* 0x0000000405047291 */ /* 0x004fe2000f8ec03f */
[----:B-1----:R-:W-:-:S04]  /*0970*/  SHF.R.U32.HI R0, RZ, 0x7, R0 ;  /* 0x00000007ff007819 */ /* 0x002fc80000011600 */
[----:B------:R-:W-:-:S13]  /*0980*/  ISETP.NE.AND P0, PT, R0, 0x1, PT ;  /* 0x000000010000780c */ /* 0x000fda0003f05270 */
[----:B------:R-:W-:Y:S08]  /*0990*/  @!P0 BAR.ARV 0x9, 0x100 ;  /* 0x0244000000008b1d */ /* 0x000ff00000002000 */
[----:B------:R-:W-:Y:S06]  /*09a0*/  BAR.SYNC.DEFER_BLOCKING 0x5, 0x180 ;  /* 0x0146000000007b1d */ /* 0x000fec0000010000 */
[----:B------:R-:W1:Y:S01]  /*09b0*/  LDS.128 R12, [UR4+0x324d0] ;  /* 0x0324d004ff0c7984 */ /* 0x000e620008000c00 */
[----:B------:R-:W-:Y:S01]  /*09c0*/  ULDC UR4, c[0x0][0xd3c] ;  /* 0x00034f0000047ab9 */ /* 0x000fe20000000800 */
[----:B------:R-:W-:Y:S06]  /*09d0*/  BAR.ARV 0x4, 0x180 ;  /* 0x0106000000007b1d */ /* 0x000fec0000002000 */
[----:B-1----:R-:W-:-:S13]  /*09e0*/  ISETP.GE.AND P0, PT, R15, UR4, PT ;  /* 0x000000040f007c0c */ /* 0x002fda000bf06270 */
[----:B------:R-:W-:Y:S05]  /*09f0*/  @P0 EXIT ;  /* 0x000000000000094d */ /* 0x000fea0003800000 */
[----:B0-----:R-:W2:Y:S01]  /*0a00*/  LDL R2, [R1+0x24] ;  /* 0x0000240001027983 */ /* 0x001ea20000100800 */
[----:B------:R-:W-:Y:S01]  /*0a10*/  R2UR UR5, R13 ;  /* 0x000000000d0572ca */ /* 0x000fe200000e0000 */
[----:B------:R-:W-:Y:S01]  /*0a20*/  UMOV UR39, URZ ;  /* 0x0000003f00277c82 */ /* 0x000fe20008000000 */
[----:B------:R-:W-:Y:S01]  /*0a30*/  R2UR UR6, R14 ;  /* 0x000000000e0672ca */ /* 0x000fe200000e0000 */
[----:B------:R-:W0:Y:S01]  /*0a40*/  S2R R0, SR_TID.X ;  /* 0x0000000000007919 */ /* 0x000e220000002100 */
[----:B------:R-:W-:Y:S01]  /*0a50*/  UMOV UR38, URZ ;  /* 0x0000003f00267c82 */ /* 0x000fe20008000000 */
[----:B0-----:R-:W-:-:S05]  /*0a60*/  VIADD R12, R0, 0xffffff80 ;  /* 0xffffff80000c7836 */ /* 0x001fca0000000000 */
[----:B------:R-:W-:-:S04]  /*0a70*/  SHF.R.S32.HI R0, RZ, 0x1f, R12 ;  /* 0x0000001fff007819 */ /* 0x000fc8000001140c */
[CC--:B------:R-:W-:Y:S02]  /*0a80*/  LEA.HI R4, R0.reuse, R12.reuse, RZ, 0x5 ;  /* 0x0000000c00047211 */ /* 0x0c0fe400078f28ff */
[CC--:B------:R-:W-:Y:S02]  /*0a90*/  LEA.HI R3, R0.reuse, R12.reuse, RZ, 0x4 ;  /* 0x0000000c00037211 */ /* 0x0c0fe400078f20ff */
[----:B------:R-:W-:Y:S01]  /*0aa0*/  LEA.HI R11, R0, R12, RZ, 0x2 ;  /* 0x0000000c000b7211 */ /* 0x000fe200078f10ff */
[----:B------:R-:W-:Y:S01]  /*0ab0*/  IMAD.SHL.U32 R5, R4, 0x20, RZ ;  /* 0x0000002004057824 */ /* 0x000fe200078e00ff */
[----:B------:R-:W-:Y:S02]  /*0ac0*/  SHF.R.S32.HI R6, RZ, 0x4, R3 ;  /* 0x00000004ff067819 */ /* 0x000fe40000011403 */
[----:B------:R-:W-:Y:S02]  /*0ad0*/  LOP3.LUT R4, R3, 0x3fffff0, RZ, 0xc0, !PT ;  /* 0x03fffff003047812 */ /* 0x000fe400078ec0ff */
[----:B------:R-:W-:-:S02]  /*0ae0*/  LOP3.LUT R11, R11, 0xfffffffc, RZ, 0xc0, !PT ;  /* 0xfffffffc0b0b7812 */ /* 0x000fc400078ec0ff */
[----:B------:R-:W-:Y:S01]  /*0af0*/  LEA.HI R3, R3, R6, RZ, 0x1 ;  /* 0x0000000603037211 */ /* 0x000fe200078f08ff */
[C---:B------:R-:W-:Y:S01]  /*0b00*/  IMAD.IADD R4, R12.reuse, 0x1, -R4 ;  /* 0x000000010c047824 */ /* 0x040fe200078e0a04 */
[----:B------:R-:W-:Y:S01]  /*0b10*/  LOP3.LUT R5, R5, 0xfffffc00, RZ, 0xc0, !PT ;  /* 0xfffffc0005057812 */ /* 0x000fe200078ec0ff */
[----:B------:R-:W-:Y:S01]  /*0b20*/  IMAD.IADD R11, R12, 0x1, -R11 ;  /* 0x000000010c0b7824 */ /* 0x000fe200078e0a0b */
[----:B------:R-:W-:-:S03]  /*0b30*/  LOP3.LUT R3, R3, 0x1ffffffe, RZ, 0xc0, !PT ;  /* 0x1ffffffe03037812 */ /* 0x000fc600078ec0ff */
[----:B------:R-:W-:Y:S01]  /*0b40*/  IMAD R4, R4, 0x40, R5 ;  /* 0x0000004004047824 */ /* 0x000fe200078e0205 */
[----:B------:R-:W-:Y:S01]  /*0b50*/  LEA.HI R5, R11, R11, RZ, 0x1 ;  /* 0x0000000b0b057211 */ /* 0x000fe200078f08ff */
[----:B------:R-:W-:-:S03]  /*0b60*/  IMAD.IADD R3, R6, 0x1, -R3 ;  /* 0x0000000106037824 */ /* 0x000fc600078e0a03 */
[----:B------:R-:W-:Y:S01]  /*0b70*/  LOP3.LUT R6, R5, 0x1ffffffe, RZ, 0xc0, !PT ;  /* 0x1ffffffe05067812 */ /* 0x000fe200078ec0ff */
[----:B------:R-:W-:-:S04]  /*0b80*/  IMAD R225, R3, 0x8, R4 ;  /* 0x0000000803e17824 */ /* 0x000fc800078e0204 */
[----:B------:R-:W-:Y:S01]  /*0b90*/  IMAD.IADD R11, R11, 0x1, -R6 ;  /* 0x000000010b0b7824 */ /* 0x000fe200078e0a06 */
[----:B--2---:R-:W-:Y:S02]  /*0ba0*/  R2UR UR4, R2 ;  /* 0x00000000020472ca */ /* 0x004fe400000e0000 */
[CC--:B------:R-:W-:Y:S02]  /*0bb0*/  LEA.HI R2, R0.reuse, R12.reuse, RZ, 0x7 ;  /* 0x0000000c00027211 */ /* 0x0c0fe400078f38ff */
[----:B------:R-:W-:Y:S02]  /*0bc0*/  LEA.HI R0, R0, R12, RZ, 0x3 ;  /* 0x0000000c00007211 */ /* 0x000fe400078f18ff */
[----:B------:R-:W-:Y:S02]  /*0bd0*/  LOP3.LUT R220, R2, 0xffffff80, RZ, 0xc0, !PT ;  /* 0xffffff8002dc7812 */ /* 0x000fe400078ec0ff */
[----:B------:R-:W-:Y:S02]  /*0be0*/  SHF.R.S32.HI R221, RZ, 0x7, R2 ;  /* 0x00000007ffdd7819 */ /* 0x000fe40000011402 */
[----:B------:R-:W-:Y:S01]  /*0bf0*/  LOP3.LUT R214, R0, 0xfffffff8, RZ, 0xc0, !PT ;  /* 0xfffffff800d67812 */ /* 0x000fe200078ec0ff */
[----:B------:R-:W-:Y:S01]  /*0c00*/  IMAD.IADD R220, R12, 0x1, -R220 ;  /* 0x000000010cdc7824 */ /* 0x000fe200078e0adc */
[----:B------:R-:W-:Y:S01]  /*0c10*/  LEA.HI R2, R2, R221, RZ, 0x1 ;  /* 0x000000dd02027211 */ /* 0x000fe200078f08ff */
[----:B------:R-:W-:Y:S01]  /*0c20*/  ULOP3.LUT UR4, UR4, 0x1, URZ, 0xfc, !UPT ;  /* 0x0000000104047892 */ /* 0x000fe2000f8efc3f */
[----:B------:R-:W-:Y:S01]  /*0c30*/  SHF.R.S32.HI R217, RZ, 0x3, R0 ;  /* 0x00000003ffd97819 */ /* 0x000fe20000011400 */
[----:B------:R-:W-:Y:S01]  /*0c40*/  IMAD.IADD R214, R12, 0x1, -R214 ;  /* 0x000000010cd67824 */ /* 0x000fe200078e0ad6 */
[----:B------:R-:W-:-:S02]  /*0c50*/  SHF.R.S32.HI R7, RZ, 0x1f, R220 ;  /* 0x0000001fff077819 */ /* 0x000fc400000114dc */
[----:B------:R-:W-:Y:S01]  /*0c60*/  LOP3.LUT R2, R2, 0x3fffffe, RZ, 0xc0, !PT ;  /* 0x03fffffe02027812 */ /* 0x000fe200078ec0ff */
[----:B------:R-:W-:Y:S01]  /*0c70*/  IMAD.U32 R226, RZ, RZ, UR4 ;  /* 0x00000004ffe27e24 */ /* 0x000fe2000f8e00ff */
[CC--:B------:R-:W-:Y:S01]  /*0c80*/  LEA.HI R8, R7.reuse, R220.reuse, RZ, 0x2 ;  /* 0x000000dc07087211 */ /* 0x0c0fe200078f10ff */
[----:B------:R-:W-:Y:S01]  /*0c90*/  UMOV UR4, URZ ;  /* 0x0000003f00047c82 */ /* 0x000fe20008000000 */
[----:B------:R-:W-:Y:S01]  /*0ca0*/  LEA.HI R7, R7, R220, RZ, 0x5 ;  /* 0x000000dc07077211 */ /* 0x000fe200078f28ff */
[----:B------:R-:W-:Y:S01]  /*0cb0*/  IMAD.IADD R2, R221, 0x1, -R2 ;  /* 0x00000001dd027824 */ /* 0x000fe200078e0a02 */
[--C-:B------:R-:W-:Y:S01]  /*0cc0*/  SHF.R.S32.HI R9, RZ, 0x2, R8.reuse ;  /* 0x00000002ff097819 */ /* 0x100fe20000011408 */
[----:B------:R-:W-:Y:S01]  /*0cd0*/  IMAD.U32 R219, RZ, RZ, UR4 ;  /* 0x00000004ffdb7e24 */ /* 0x000fe2000f8e00ff */
[----:B------:R-:W-:Y:S02]  /*0ce0*/  SHF.R.S32.HI R10, RZ, 0x1f, R8 ;  /* 0x0000001fff0a7819 */ /* 0x000fe40000011408 */
[----:B------:R-:W-:-:S02]  /*0cf0*/  SHF.R.S32.HI R7, RZ, 0x5, R7 ;  /* 0x00000005ff077819 */ /* 0x000fc40000011407 */
[----:B------:R-:W-:Y:S02]  /*0d00*/  LEA.HI R10, R10, R9, RZ, 0x3 ;  /* 0x000000090a0a7211 */ /* 0x000fe400078f18ff */
[----:B------:R-:W-:Y:S02]  /*0d10*/  LOP3.LUT R223, R8, 0x7ffffffc, RZ, 0xc0, !PT ;  /* 0x7ffffffc08df7812 */ /* 0x000fe400078ec0ff */
[----:B------:R-:W-:-:S03]  /*0d20*/  LOP3.LUT R10, R10, 0xfffffff8, RZ, 0xc0, !PT ;  /* 0xfffffff80a0a7812 */ /* 0x000fc600078ec0ff */
[----:B------:R-:W-:Y:S01]  /*0d30*/  IMAD.IADD R223, R220, 0x1, -R223 ;  /* 0x00000001dcdf7824 */ /* 0x000fe200078e0adf */
[----:B------:R-:W-:-:S05]  /*0d40*/  IADD3 R10, R9, -R10, RZ ;  /* 0x8000000a090a7210 */ /* 0x000fca0007ffe0ff */
[----:B------:R-:W-:-:S04]  /*0d50*/  IMAD R7, R7, 0x10, R10 ;  /* 0x0000001007077824 */ /* 0x000fc800078e020a */
[----:B------:R-:W-:Y:S01]  /*0d60*/  IMAD R222, R2, 0x40, R7 ;  /* 0x0000004002de7824 */ /* 0x000fe200078e0207 */
[----:B------:R-:W-:Y:S01]  /*0d70*/  SHF.L.U32 R2, R214, 0x3, RZ ;  /* 0x00000003d6027819 */ /* 0x000fe200000006ff */
[----:B------:R-:W-:Y:S02]  /*0d80*/  IMAD.MOV.U32 R7, RZ, RZ, R15 ;  /* 0x000000ffff077224 */ /* 0x000fe400078e000f */
[----:B------:R-:W-:Y:S01]  /*0d90*/  IMAD R224, R11, 0x8, R222 ;  /* 0x000000080be07824 */ /* 0x000fe200078e02de */
[----:B------:R-:W-:Y:S01]  /*0da0*/  SHF.R.S32.HI R0, RZ, 0x1f, R2 ;  /* 0x0000001fff007819 */ /* 0x000fe20000011402 */
[C---:B------:R-:W-:Y:S02]  /*0db0*/  VIADD R212, R2.reuse, 0x40 ;  /* 0x0000004002d47836 */ /* 0x040fe40000000000 */
[C---:B------:R-:W-:Y:S02]  /*0dc0*/  VIADD R211, R2.reuse, 0x80 ;  /* 0x0000008002d37836 */ /* 0x040fe40000000000 */
[----:B------:R-:W-:Y:S01]  /*0dd0*/  VIADD R213, R2, 0xc0 ;  /* 0x000000c002d57836 */ /* 0x000fe20000000000 */
[----:B------:R-:W-:-:S02]  /*0de0*/  SHF.R.S32.HI R229, RZ, 0x1f, R212 ;  /* 0x0000001fffe57819 */ /* 0x000fc400000114d4 */
[----:B------:R-:W-:Y:S02]  /*0df0*/  SHF.R.S32.HI R228, RZ, 0x1f, R211 ;  /* 0x0000001fffe47819 */ /* 0x000fe400000114d3 */
[----:B------:R-:W-:-:S07]  /*0e00*/  SHF.R.S32.HI R227, RZ, 0x1f, R213 ;  /* 0x0000001fffe37819 */ /* 0x000fce00000114d5 */
.L_x_1153:
[----:B01----:R-:W0:Y:S01]  /*0e10*/  LDC.64 R4, c[0x0][0xd88] ;  /* 0x00036200ff047b82 */ /* 0x003e220000000a00 */
[----:B------:R-:W-:Y:S01]  /*0e20*/  ULDC.64 UR8, c[0x0][0xb20] ;  /* 0x0002c80000087ab9 */ /* 0x000fe20000000a00 */
[----:B------:R-:W-:Y:S01]  /*0e30*/  ULDC.64 UR10, c[0x0][0x418] ;  /* 0x00010600000a7ab9 */ /* 0x000fe20000000a00 */
[----:B------:R-:W-:Y:S01]  /*0e40*/  MOV R0, RZ ;  /* 0x000000ff00007202 */ /* 0x000fe20000000f00 */
[----:B------:R-:W-:Y:S01]  /*0e50*/  ULDC UR4, c[0x0][0x424] ;  /* 0x0001090000047ab9 */ /* 0x000fe20000000800 */
[----:B------:R-:W-:Y:S01]  /*0e60*/  ULDC UR7, c[0x0][0x2f0] ;  /* 0x0000bc0000077ab9 */ /* 0x000fe20000000800 */
[----:B0-----:R-:W-:-:S06]  /*0e70*/  IMAD.WIDE R4, R7, 0x4, R4 ;  /* 0x0000000407047825 */ /* 0x001fcc00078e0204 */
[----:B--2---:R-:W2:Y:S01]  /*0e80*/  LDG.E R4, desc[UR36][R4.64] ;  /* 0x0000002404047981 */ /* 0x004ea2000c1e1900 */
[----:B------:R-:W-:-:S04]  /*0e90*/  UISETP.NE.U32.AND UP0, UPT, UR8, URZ, UPT ;  /* 0x0000003f0800728c */ /* 0x000fc8000bf05070 */
[----:B------:R-:W-:-:S06]  /*0ea0*/  UISETP.NE.AND.EX UP0, UPT, UR9, URZ, UPT, UP0 ;  /* 0x0000003f0900728c */ /* 0x000fcc000bf05300 */
[----:B------:R-:W-:Y:S02]  /*0eb0*/  PLOP3.LUT P0, PT, PT, PT, UP0, 0x80, 0x0 ;  /* 0x000000000000781c */ /* 0x000fe40003f0f008 */
[----:B--2---:R-:W-:-:S13]  /*0ec0*/  R2UR UR61, R4 ;  /* 0x00000000043d72ca */ /* 0x004fda00000e0000 */
[----:B------:R-:W-:Y:S02]  /*0ed0*/  USHF.R.S32.HI UR12, URZ, 0x1f, UR61 ;  /* 0x0000001f3f0c7899 */ /* 0x000fe4000801143d */
[----:B------:R-:W-:-:S04]  /*0ee0*/  @UP0 ULEA UR8, UP1, UR61, UR8, 0x2 ;  /* 0x000000083d080291 */ /* 0x000fc8000f82103f */
[----:B------:R-:W-:Y:S02]  /*0ef0*/  @UP0 ULEA.HI.X UR9, UR61, UR9, UR12, 0x2, UP1 ;  /* 0x000000093d090291 */ /* 0x000fe400088f140c */
[----:B------:R-:W-:Y:S02]  /*0f00*/  IMAD.U32 R218, RZ, RZ, UR12 ;  /* 0x0000000cffda7e24 */ /* 0x000fe4000f8e00ff */
[----:B----4-:R-:W-:Y:S02]  /*0f10*/  IMAD.U32 R6, RZ, RZ, UR8 ;  /* 0x00000008ff067e24 */ /* 0x010fe4000f8e00ff */
[----:B------:R-:W-:Y:S01]  /*0f20*/  IMAD.U32 R7, RZ, RZ, UR9 ;  /* 0x00000009ff077e24 */ /* 0x000fe2000f8e00ff */
[----:B------:R-:W-:Y:S02]  /*0f30*/  ULDC.64 UR8, c[0x0][0xb18] ;  /* 0x0002c60000087ab9 */ /* 0x000fe40000000a00 */
[----:B------:R-:W-:Y:S02]  /*0f40*/  UISETP.NE.U32.AND UP0, UPT, UR8, URZ, UPT ;  /* 0x0000003f0800728c */ /* 0x000fe4000bf05070 */
[----:B------:R-:W-:Y:S01]  /*0f50*/  UISETP.NE.U32.AND UP1, UPT, UR10, URZ, UPT ;  /* 0x0000003f0a00728c */ /* 0x000fe2000bf25070 */
[----:B------:R0:W5:Y:S01]  /*0f60*/  @P0 LDG.E R0, desc[UR36][R6.64] ;  /* 0x0000002406000981 */ /* 0x000162000c1e1900 */
[----:B------:R-:W-:-:S02]  /*0f70*/  UISETP.NE.AND.EX UP0, UPT, UR9, URZ, UPT, UP0 ;  /* 0x0000003f0900728c */ /* 0x000fc4000bf05300 */
[----:B------:R-:W-:-:S04]  /*0f80*/  UISETP.NE.AND.EX UP1, UPT, UR11, URZ, UPT, UP1 ;  /* 0x0000003f0b00728c */ /* 0x000fc8000bf25310 */
[----:B------:R-:W-:Y:S01]  /*0f90*/  USEL UR4, UR4, 0x1, UP1 ;  /* 0x0000000104047887 */ /* 0x000fe20008800000 */
[----:B------:R-:W-:-:S03]  /*0fa0*/  PLOP3.LUT P0, PT, PT, PT, UP0, 0x80, 0x0 ;  /* 0x000000000000781c */ /* 0x000fc60003f0f008 */
[----:B------:R-:W-:Y:S02]  /*0fb0*/  UIMAD UR4, UR4, UR7, URZ ;  /* 0x00000007040472a4 */ /* 0x000fe4000f8e023f */
[----:B------:R-:W-:-:S04]  /*0fc0*/  @UP0 ULEA UR8, UP1, UR61, UR8, 0x2 ;  /* 0x000000083d080291 */ /* 0x000fc8000f82103f */
[----:B------:R-:W-:Y:S01]  /*0fd0*/  @UP0 ULEA.HI.X UR9, UR61, UR9, UR12, 0x2, UP1 ;  /* 0x000000093d090291 */ /* 0x000fe200088f140c */
[----:B------:R-:W-:Y:S02]  /*0fe0*/  IMAD.U32 R157, RZ, RZ, UR4 ;  /* 0x00000004ff9d7e24 */ /* 0x000fe4000f8e00ff */
[----:B------:R-:W-:-:S03]  /*0ff0*/  IMAD.U32 R4, RZ, RZ, UR8 ;  /* 0x00000008ff047e24 */ /* 0x000fc6000f8e00ff */
[----:B------:R-:W-:-:S05]  /*1000*/  IMAD.U32 R5, RZ, RZ, UR9 ;  /* 0x00000009ff057e24 */ /* 0x000fca000f8e00ff */
[----:B------:R0:W5:Y:S01]  /*1010*/  @P0 LDG.E R157, desc[UR36][R4.64] ;  /* 0x00000024049d0981 */ /* 0x000162000c1e1900 */
[----:B------:R-:W-:Y:S02]  /*1020*/  IMAD.U32 R216, RZ, RZ, UR5 ;  /* 0x00000005ffd87e24 */ /* 0x000fe4000f8e00ff */
[----:B------:R-:W-:Y:S01]  /*1030*/  IMAD.U32 R215, RZ, RZ, UR6 ;  /* 0x00000006ffd77e24 */ /* 0x000fe2000f8e00ff */
[----:B---3--:R-:W-:Y:S06]  /*1040*/  @P0 BRA `(.L_x_1107) ;  /* 0x00000000002c0947 */ /* 0x008fec0003800000 */
[----:B------:R-:W-:Y:S02]  /*1050*/  ULDC.64 UR4, c[0x0][0xb00] ;  /* 0x0002c00000047ab9 */ /* 0x000fe40000000a00 */
[----:B------:R-:W-:-:S04]  /*1060*/  ISETP.NE.U32.AND P0, PT, RZ, UR4, PT ;  /* 0x00000004ff007c0c */ /* 0x000fc8000bf05070 */
[----:B------:R-:W-:-:S13]  /*1070*/  ISETP.NE.AND.EX P0, PT, RZ, UR5, PT, P0 ;  /* 0x00000005ff007c0c */ /* 0x000fda000bf05300 */
[----:B------:R-:W-:Y:S05]  /*1080*/  @!P0 BRA `(.L_x_1107) ;  /* 0x00000000001c8947 */ /* 0x000fea0003800000 */
[----:B------:R-:W-:Y:S02]  /*1090*/  ULDC.64 UR4, c[0x0][0xb00] ;  /* 0x0002c00000047ab9 */ /* 0x000fe40000000a00 */
[----:B------:R-:W-:-:S06]  /*10a0*/  UIMAD.WIDE UR4, UR61, 0x4, UR4 ;  /* 0x000000043d0478a5 */ /* 0x000fcc000f8e0204 */
[----:B0-----:R-:W-:Y:S01]  /*10b0*/  IMAD.U32 R4, RZ, RZ, UR4 ;  /* 0x00000004ff047e24 */ /* 0x001fe2000f8e00ff */
[----:B------:R-:W-:-:S05]  /*10c0*/  MOV R5, UR5 ;  /* 0x0000000500057c02 */ /* 0x000fca0008000f00 */
[----:B-----5:R-:W2:Y:S04]  /*10d0*/  LDG.E R157, desc[UR36][R4.64] ;  /* 0x00000024049d7981 */ /* 0x020ea8000c1e1900 */
[----:B------:R-:W2:Y:S02]  /*10e0*/  LDG.E R6, desc[UR36][R4.64+0x4] ;  /* 0x0000042404067981 */ /* 0x000ea4000c1e1900 */
[----:B--2---:R-:W-:-:S07]  /*10f0*/  IMAD.IADD R157, R6, 0x1, -R157 ;  /* 0x00000001069d7824 */ /* 0x004fce00078e0a9d */
.L_x_1107:
[----:B-----5:R-:W-:Y:S01]  /*1100*/  IMAD.IADD R157, R157, 0x1, -R0 ;  /* 0x000000019d9d7824 */ /* 0x020fe200078e0a00 */
[----:B------:R-:W-:Y:S02]  /*1110*/  PLOP3.LUT P0, PT, PT, PT, PT, 0x80, 0x0 ;  /* 0x000000000000781c */ /* 0x000fe40003f0f070 */
[----:B------:R-:W-:Y:S01]  /*1120*/  CS2R R8, SRZ ;  /* 0x0000000000087805 */ /* 0x000fe2000001ff00 */
[----:B------:R-:W-:Y:S01]  /*1130*/  IMAD.MOV.U32 R150, RZ, RZ, RZ ;  /* 0x000000ffff967224 */ /* 0x000fe200078e00ff */
[----:B------:R-:W-:Y:S02]  /*1140*/  CS2R R148, SRZ ;  /* 0x0000000000947805 */ /* 0x000fe4000001ff00 */
[C---:B------:R-:W-:Y:S01]  /*1150*/  ISETP.GE.AND P1, PT, R157.reuse, 0x1, PT ;  /* 0x000000019d00780c */ /* 0x040fe20003f26270 */
[----:B------:R-:W-:Y:S01]  /*1160*/  VIADD R0, R157, 0x5f ;  /* 0x0000005f9d007836 */ /* 0x000fe20000000000 */
[----:B------:R-:W-:Y:S02]  /*1170*/  CS2R R146, SRZ ;  /* 0x0000000000927805 */ /* 0x000fe4000001ff00 */
[----:B------:R-:W-:-:S02]  /*1180*/  CS2R R144, SRZ ;  /* 0x0000000000907805 */ /* 0x000fc4000001ff00 */
[----:B------:R-:W-:Y:S01]  /*1190*/  CS2R R142, SRZ ;  /* 0x00000000008e7805 */ /* 0x000fe2000001ff00 */
[----:B------:R-:W-:Y:S01]  /*11a0*/  IMAD.HI R158, R0, 0x2aaaaaab, RZ ;  /* 0x2aaaaaab009e7827 */ /* 0x000fe200078e02ff */
[----:B------:R-:W-:Y:S02]  /*11b0*/  CS2R R140, SRZ ;  /* 0x00000000008c7805 */ /* 0x000fe4000001ff00 */
[----:B------:R-:W-:Y:S02]  /*11c0*/  CS2R R138, SRZ ;  /* 0x00000000008a7805 */ /* 0x000fe4000001ff00 */
[----:B------:R-:W-:Y:S01]  /*11d0*/  CS2R R136, SRZ ;  /* 0x0000000000887805 */ /* 0x000fe2000001ff00 */
[----:B------:R-:W-:Y:S01]  /*11e0*/  IMAD.MOV.U32 R0, RZ, RZ, RZ ;  /* 0x000000ffff007224 */ /* 0x000fe200078e00ff */
[----:B------:R-:W-:Y:S02]  /*11f0*/  SHF.R.U32.HI R3, RZ, 0x1f, R158 ;  /* 0x0000001fff037819 */ /* 0x000fe4000001169e */
[----:B------:R-:W-:-:S02]  /*1200*/  CS2R R134, SRZ ;  /* 0x0000000000867805 */ /* 0x000fc4000001ff00 */
[----:B------:R-:W-:Y:S02]  /*1210*/  CS2R R132, SRZ ;  /* 0x0000000000847805 */ /* 0x000fe4000001ff00 */
[----:B------:R-:W-:Y:S02]  /*1220*/  CS2R R130, SRZ ;  /* 0x0000000000827805 */ /* 0x000fe4000001ff00 */
[----:B------:R-:W-:Y:S01]  /*1230*/  LEA.HI.SX32 R158, R158, R3, 0x1c ;  /* 0x000000039e9e7211 */ /* 0x000fe200078fe2ff */
        /* <DEDUP_REMOVED lines=51> */
[----:B------:R-:W-:Y:S02]  /*1570*/  MOV R10, RZ ;  /* 0x000000ff000a7202 */ /* 0x000fe40000000f00 */
[----:B------:R-:W-:Y:S02]  /*1580*/  CS2R R26, SRZ ;  /* 0x00000000001a7805 */ /* 0x000fe4000001ff00 */
[----:B------:R-:W-:-:S02]  /*1590*/  CS2R R28, SRZ ;  /* 0x00000000001c7805 */ /* 0x000fc4000001ff00 */
[----:B------:R-:W-:Y:S01]  /*15a0*/  CS2R R24, SRZ ;  /* 0x0000000000187805 */ /* 0x000fe2000001ff00 */
[----:B------:R-:W-:Y:S06]  /*15b0*/  @!P1 BRA `(.L_x_1108) ;  /* 0x0000005c00f09947 */ /* 0x000fec0003800000 */
[----:B------:R-:W1:Y:S01]  /*15c0*/  S2UR UR53, SR_CgaCtaId ;  /* 0x00000000003579c3 */ /* 0x000e620000008800 */
[----:B------:R-:W2:Y:S01]  /*15d0*/  SHFL.IDX PT, R0, R221, RZ, 0x1f ;  /* 0x00001fffdd007589 */ /* 0x000ea200000e0000 */
[----:B------:R-:W-:Y:S02]  /*15e0*/  UMOV UR40, 0x400 ;  /* 0x0000040000287882 */ /* 0x000fe40000000000 */
[----:B-1----:R-:W-:Y:S01]  /*15f0*/  ULEA UR40, UR53, UR40, 0x18 ;  /* 0x0000002835287291 */ /* 0x002fe2000f8ec03f */
[----:B--2---:R-:W-:-:S03]  /*1600*/  R2UR UR4, R0 ;  /* 0x00000000000472ca */ /* 0x004fc600000e0000 */
[----:B------:R-:W-:-:S04]  /*1610*/  UIADD3 UR6, UR40, 0x18400, URZ ;  /* 0x0001840028067890 */ /* 0x000fc8000fffe03f */
[----:B------:R-:W-:-:S06]  /*1620*/  ULOP3.LUT UP0, URZ, UR6, 0x1bf, URZ, 0xc0, !UPT ;  /* 0x000001bf063f7892 */ /* 0x000fcc000f80c03f */
[----:B------:R-:W-:Y:S01]  /*1630*/  PLOP3.LUT P0, PT, PT, PT, UP0, 0x80, 0x0 ;  /* 0x000000000000781c */ /* 0x000fe20003f0f008 */
[----:B------:R-:W-:-:S04]  /*1640*/  ULEA.HI UR5, UR4, UR4, URZ, 0x1 ;  /* 0x0000000404057291 */ /* 0x000fc8000f8f083f */
[----:B------:R-:W-:-:S04]  /*1650*/  ULOP3.LUT UR5, UR5, 0xffffe, URZ, 0xc0, !UPT ;  /* 0x000ffffe05057892 */ /* 0x000fc8000f8ec03f */
[----:B------:R-:W-:-:S04]  /*1660*/  UIADD3 UR41, UR4, -UR5, URZ ;  /* 0x8000000504297290 */ /* 0x000fc8000fffe03f */
[----:B------:R-:W-:Y:S08]  /*1670*/  @!P0 BRA `(.L_x_1109) ;  /* 0x0000000000408947 */ /* 0x000ff00003800000 */
[----:B------:R-:W-:Y:S01]  /*1680*/  MOV R0, 0x0 ;  /* 0x0000000000007802 */ /* 0x000fe20000000f00 */
[----:B------:R-:W-:Y:S01]  /*1690*/  ULDC.64 UR4, c[0x4][0x98] ;  /* 0x0100260000047ab9 */ /* 0x000fe20000000a00 */
[----:B------:R-:W-:Y:S01]  /*16a0*/  ULDC.64 UR6, c[0x4][0x38] ;  /* 0x01000e0000067ab9 */ /* 0x000fe20000000a00 */
[----:B0-----:R-:W-:Y:S01]  /*16b0*/  IMAD.U32 R4, RZ, RZ, UR4 ;  /* 0x00000004ff047e24 */ /* 0x001fe2000f8e00ff */
        /* <DEDUP_REMOVED lines=12> */
.L_x_1109:
[----:B------:R-:W-:Y:S01]  /*1780*/  R2UR UR5, R219 ;  /* 0x00000000db0572ca */ /* 0x000fe200000e0000 */
[----:B------:R-:W1:-:S12]  /*1790*/  S2R R16, SR_TID.X ;  /* 0x0000000000107919 */ /* 0x000e580000002100 */
[----:B------:R-:W-:-:S04]  /*17a0*/  ULEA.HI UR4, UR5, UR5, URZ, 0x1 ;  /* 0x0000000505047291 */ /* 0x000fc8000f8f083f */
[----:B------:R-:W-:-:S04]  /*17b0*/  ULOP3.LUT UR4, UR4, 0xfffffffe, URZ, 0xc0, !UPT ;  /* 0xfffffffe04047892 */ /* 0x000fc8000f8ec03f */
[----:B------:R-:W-:-:S06]  /*17c0*/  UIADD3 UR4, UR5, -UR4, URZ ;  /* 0x8000000405047290 */ /* 0x000fcc000fffe03f */
[----:B------:R-:W-:-:S05]  /*17d0*/  IMAD.U32 R0, RZ, RZ, UR4 ;  /* 0x00000004ff007e24 */ /* 0x000fca000f8e00ff */
[----:B------:R-:W-:Y:S02]  /*17e0*/  SHF.L.U32 R0, R0, 0x1f, RZ ;  /* 0x0000001f00007819 */ /* 0x000fe400000006ff */
[----:B-1----:R-:W-:Y:S02]  /*17f0*/  SHF.R.U32.HI R16, RZ, 0x7, R16 ;  /* 0x00000007ff107819 */ /* 0x002fe40000011610 */
[----:B------:R-:W1:Y:S03]  /*1800*/  SYNCS.PHASECHK.TRANS64.TRYWAIT P0, [UR40+0x32400], R0 ;  /* 0x03240000ff0075a7 */ /* 0x000e660008000168 */
[----:B------:R-:W-:Y:S01]  /*1810*/  VIADD R208, R16, 0x8 ;  /* 0x0000000810d07836 */ /* 0x000fe20000000000 */
[----:B-1----:R-:W-:Y:S06]  /*1820*/  @!P0 BRA `(.L_x_1110) ;  /* 0x000000e800908947 */ /* 0x002fec0003800000 */
.L_x_1244:
[----:B------:R-:W-:Y:S05]  /*1830*/  WARPSYNC.ALL ;  /* 0x0000000000007948 */ /* 0x000fea0003800000 */
[----:B------:R-:W-:Y:S01]  /*1840*/  R2UR UR4, R226 ;  /* 0x00000000e20472ca */ /* 0x000fe200000e0000 */
[----:B------:R2:W-:-:S12]  /*1850*/  BAR.SYNC.DEFER_BLOCKING R208, 0x100 ;  /* 0x000400d00000751d */ /* 0x0005d80000010000 */
[----:B-1----:R-:W-:-:S05]  /*1860*/  IMAD.U32 R3, RZ, RZ, UR4 ;  /* 0x00000004ff037e24 */ /* 0x002fca000f8e00ff */
[----:B------:R-:W-:-:S13]  /*1870*/  ISETP.NE.AND P0, PT, R3, 0x3, PT ;  /* 0x000000030300780c */ /* 0x000fda0003f05270 */
[----:B--2---:R-:W-:Y:S05]  /*1880*/  @!P0 BRA `(.L_x_1111) ;  /* 0x0000000000048947 */ /* 0x004fea0003800000 */
[----:B------:R-:W-:Y:S01]  /*1890*/  BPT.TRAP 0x1 ;  /* 0x000000040000795c */ /* 0x000fe20000300000 */
.L_x_1111:
[----:B------:R-:W-:Y:S01]  /*18a0*/  ULEA UR52, UR38, UR40, 0x3 ;  /* 0x0000002826347291 */ /* 0x000fe2000f8e183f */
[----:B------:R-:W-:-:S05]  /*18b0*/  IMAD.U32 R3, RZ, RZ, UR39 ;  /* 0x00000027ff037e24 */ /* 0x000fca000f8e00ff */
[----:B------:R-:W-:-:S04]  /*18c0*/  SHF.L.U32 R3, R3, 0x1f, RZ ;  /* 0x0000001f03037819 */ /* 0x000fc800000006ff */
[----:B------:R1:W2:Y:S01]  /*18d0*/  SYNCS.PHASECHK.TRANS64.TRYWAIT P1, [UR52+0x32430], R3 ;  /* 0x03243003ff0075a7 */ /* 0x0002a20008020174 */
[----:B------:R-:W-:Y:S05]  /*18e0*/  @!P0 BRA `(.L_x_1112) ;  /* 0x0000000000048947 */ /* 0x000fea0003800000 */
[----:B------:R-:W-:Y:S01]  /*18f0*/  BPT.TRAP 0x1 ;  /* 0x000000040000795c */ /* 0x000fe20000300000 */
.L_x_1112:
[----:B--2---:R-:W-:Y:S05]  /*1900*/  @P1 BRA `(.L_x_1113) ;  /* 0x0000000000081947 */ /* 0x004fea0003800000 */
[----:B------:R-:W2:Y:S02]  /*1910*/  SYNCS.PHASECHK.TRANS64.TRYWAIT P1, [UR52+0x32430], R3 ;  /* 0x03243003ff0075a7 */ /* 0x000ea40008020174 */
[----:B--2---:R-:W-:Y:S05]  /*1920*/  @!P1 BRA `(.L_x_1114) ;  /* 0x000000e800689947 */ /* 0x004fea0003800000 */
.L_x_1113:
[----:B------:R-:W-:Y:S01]  /*1930*/  UIADD3 UR4, UR40, 0x1c400, URZ ;  /* 0x0001c40028047890 */ /* 0x000fe2000fffe03f */
[----:B------:R-:W-:Y:S01]  /*1940*/  WARPGROUP.ARRIVE ;  /* 0x00000000000079c5 */ /* 0x000fe20000000000 */
[----:B------:R-:W-:Y:S02]  /*1950*/  ULEA UR41, UR41, UR40, 0xd ;  /* 0x0000002829297291 */ /* 0x000fe4000f8e683f */
[----:B------:R-:W-:Y:S02]  /*1960*/  USHF.R.U32.HI UR4, URZ, 0x4, UR4 ;  /* 0x000000043f047899 */ /* 0x000fe40008011604 */
[----:B------:R-:W-:Y:S02]  /*1970*/  UIADD3 UR5, UR41, 0x18400, URZ ;  /* 0x0001840029057890 */ /* 0x000fe4000fffe03f */
[----:B------:R-:W-:Y:S02]  /*1980*/  ULOP3.LUT UR4, UR4, 0x3fff, URZ, 0xc0, !UPT ;  /* 0x00003fff04047892 */ /* 0x000fe4000f8ec03f */
[----:B------:R-:W-:-:S02]  /*1990*/  USHF.R.U32.HI UR5, URZ, 0x4, UR5 ;  /* 0x000000043f057899 */ /* 0x000fc40008011605 */
[----:B------:R-:W-:Y:S02]  /*19a0*/  ULOP3.LUT UR60, UR4, 0x10000, URZ, 0xfc, !UPT ;  /* 0x00010000043c7892 */ /* 0x000fe4000f8efc3f */
[----:B------:R-:W-:Y:S02]  /*19b0*/  ULOP3.LUT UR5, UR5, 0x3fff, URZ, 0xc0, !UPT ;  /* 0x00003fff05057892 */ /* 0x000fe4000f8ec03f */
[----:B------:R-:W-:Y:S02]  /*19c0*/  UIMAD UR4, UR38, 0x300, UR60 ;  /* 0x00000300260478a4 */ /* 0x000fe4000f8e023c */
[----:B------:R-:W-:Y:S01]  /*19d0*/  ULOP3.LUT UR7, UR5, 0x10000, URZ, 0xfc, !UPT ;  /* 0x0001000005077892 */ /* 0x000fe2000f8efc3f */
[----:B------:R-:W-:Y:S01]  /*19e0*/  UMOV UR11, 0x40000040 ;  /* 0x40000040000b7882 */ /* 0x000fe20000000000 */
[----:B------:R-:W-:Y:S02]  /*19f0*/  UMOV UR9, 0x40000040 ;  /* 0x4000004000097882 */ /* 0x000fe40000000000 */
[----:B------:R-:W-:Y:S01]  /*1a00*/  UIADD3 UR5, UR7, 0x2, URZ ;  /* 0x0000000207057890 */ /* 0x000fe2000fffe03f */
[----:B------:R-:W-:Y:S01]  /*1a10*/  IMAD.U32 R21, RZ, RZ, UR9 ;  /* 0x00000009ff157e24 */ /* 0x000fe2000f8e00ff */
[----:B------:R-:W-:Y:S01]  /*1a20*/  UMOV UR10, UR4 ;  /* 0x00000004000a7c82 */ /* 0x000fe20008000000 */
[----:B------:R-:W-:Y:S01]  /*1a30*/  UMOV UR8, UR7 ;  /* 0x0000000700087c82 */ /* 0x000fe20008000000 */
[----:B------:R-:W-:Y:S01]  /*1a40*/  UIADD3 UR6, UR4, 0x2, URZ ;  /* 0x0000000204067890 */ /* 0x000fe2000fffe03f */
[----:B------:R-:W-:Y:S01]  /*1a50*/  HGMMA.64x96x16.F32.BF16 R24, gdesc[UR8], RZ, !UPT, gsb0 ;  /* 0x01600000081879f0 */ /* 0x000fe2000c0018ff */
[----:B------:R-:W-:Y:S01]  /*1a60*/  IMAD.U32 R20, RZ, RZ, UR8 ;  /* 0x00000008ff147e24 */ /* 0x000fe2000f8e00ff */
[----:B------:R-:W-:Y:S01]  /*1a70*/  UMOV UR8, UR5 ;  /* 0x0000000500087c82 */ /* 0x000fe20008000000 */
[----:B------:R-:W-:Y:S01]  /*1a80*/  UMOV UR9, 0x40000040 ;  /* 0x4000004000097882 */ /* 0x000fe20000000000 */
[----:B------:R-:W-:Y:S01]  /*1a90*/  UMOV UR11, 0x40000040 ;  /* 0x40000040000b7882 */ /* 0x000fe20000000000 */
[----:B------:R-:W-:Y:S01]  /*1aa0*/  UIADD3 UR5, UR7, 0x4, URZ ;  /* 0x0000000407057890 */ /* 0x000fe2000fffe03f */
[----:B------:R-:W-:Y:S01]  /*1ab0*/  IMAD.U32 R18, RZ, RZ, UR8 ;  /* 0x00000008ff127e24 */ /* 0x000fe2000f8e00ff */
[----:B------:R-:W-:Y:S01]  /*1ac0*/  UMOV UR10, UR6 ;  /* 0x00000006000a7c82 */ /* 0x000fe20008000000 */
[----:B------:R-:W-:Y:S01]  /*1ad0*/  UIADD3 UR6, UR4, 0x4, URZ ;  /* 0x0000000404067890 */ /* 0x000fe2000fffe03f */
[----:B------:R-:W-:Y:S01]  /*1ae0*/  IMAD.U32 R19, RZ, RZ, UR9 ;  /* 0x00000009ff137e24 */ /* 0x000fe2000f8e00ff */
[----:B------:R-:W-:Y:S01]  /*1af0*/  UIADD3 UR4, UR4, 0x6, URZ ;  /* 0x0000000604047890 */ /* 0x000fe2000fffe03f */
[----:B------:R-:W-:-:S02]  /*1b00*/  WARPGROUP.DEPBAR.LE gsb0, 0x0 ;  /* 0x00008000000079c5 */ /* 0x000fc40000010000 */
[----:B------:R-:W-:-:S06]  /*1b10*/  WARPGROUP.ARRIVE ;  /* 0x00000000000079c5 */ /* 0x000fcc0000000000 */
[----:B------:R-:W-:Y:S01]  /*1b20*/  HGMMA.64x96x16.F32.BF16 R24, gdesc[UR8], R24, gsb0 ;  /* 0x01600000081879f0 */ /* 0x000fe20008001818 */
[----:B------:R-:W-:Y:S01]  /*1b30*/  UMOV UR8, UR5 ;  /* 0x0000000500087c82 */ /* 0x000fe20008000000 */
[----:B------:R-:W-:Y:S01]  /*1b40*/  UMOV UR9, 0x40000040 ;  /* 0x4000004000097882 */ /* 0x000fe20000000000 */
[----:B------:R-:W-:Y:S01]  /*1b50*/  UMOV UR10, UR6 ;  /* 0x00000006000a7c82 */ /* 0x000fe20008000000 */
[----:B------:R-:W-:Y:S01]  /*1b60*/  UMOV UR11, 0x40000040 ;  /* 0x40000040000b7882 */ /* 0x000fe20000000000 */
[----:B------:R-:W-:Y:S01]  /*1b70*/  UIADD3 UR5, UR7, 0x6, URZ ;  /* 0x0000000607057890 */ /* 0x000fe2000fffe03f */
[----:B------:R-:W-:Y:S01]  /*1b80*/  MOV R16, UR8 ;  /* 0x0000000800107c02 */ /* 0x000fe20008000f00 */
[----:B------:R-:W-:Y:S01]  /*1b90*/  IMAD.U32 R17, RZ, RZ, UR9 ;  /* 0x00000009ff117e24 */ /* 0x000fe2000f8e00ff */
[----:B------:R-:W-:Y:S02]  /*1ba0*/  WARPGROUP.DEPBAR.LE gsb0, 0x0 ;  /* 0x00008000000079c5 */ /* 0x000fe40000010000 */
[----:B------:R-:W-:-:S06]  /*1bb0*/  WARPGROUP.ARRIVE ;  /* 0x00000000000079c5 */ /* 0x000fcc0000000000 */
[----:B------:R-:W-:Y:S01]  /*1bc0*/  HGMMA.64x96x16.F32.BF16 R24, gdesc[UR8], R24, gsb0 ;  /* 0x01600000081879f0 */ /* 0x000fe20008001818 */
[----:B------:R-:W-:Y:S01]  /*1bd0*/  UMOV UR8, UR5 ;  /* 0x0000000500087c82 */ /* 0x000fe20008000000 */
[----:B------:R-:W-:Y:S01]  /*1be0*/  UMOV UR9, 0x40000040 ;  /* 0x4000004000097882 */ /* 0x000fe20000000000 */
[----:B------:R-:W-:Y:S01]  /*1bf0*/  UMOV UR10, UR4 ;  /* 0x00000004000a7c82 */ /* 0x000fe20008000000 */
[----:B------:R-:W-:Y:S01]  /*1c00*/  UMOV UR11, 0x40000040 ;  /* 0x40000040000b7882 */ /* 0x000fe20000000000 */
[----:B------:R-:W-:Y:S02]  /*1c10*/  IMAD.U32 R14, RZ, RZ, UR8 ;  /* 0x00000008ff0e7e24 */ /* 0x000fe4000f8e00ff */
[----:B------:R-:W-:Y:S01]  /*1c20*/  IMAD.U32 R15, RZ, RZ, UR9 ;  /* 0x00000009ff0f7e24 */ /* 0x000fe2000f8e00ff */
[----:B------:R-:W-:Y:S02]  /*1c30*/  WARPGROUP.DEPBAR.LE gsb0, 0x0 ;  /* 0x00008000000079c5 */ /* 0x000fe40000010000 */
[----:B------:R-:W-:-:S06]  /*1c40*/  WARPGROUP.ARRIVE ;  /* 0x00000000000079c5 */ /* 0x000fcc0000000000 */
[----:B------:R-:W-:Y:S03]  /*1c50*/  HGMMA.64x96x16.F32.BF16 R24, gdesc[UR8], R24, gsb0 ;  /* 0x01600000081879f0 */ /* 0x000fe60008001818 */
[----:B------:R-:W-:Y:S02]  /*1c60*/  WARPGROUP.DEPBAR.LE gsb0, 0x0 ;  /* 0x00008000000079c5 */ /* 0x000fe40000010000 */
[----:B------:R-:W2:Y:S02]  /*1c70*/  SYNCS.PHASECHK.TRANS64.TRYWAIT P1, [UR40+0x32410], R0 ;  /* 0x03241000ff0075a7 */ /* 0x000ea40008020168 */
[----:B--2---:R-:W-:Y:S05]  /*1c80*/  @!P1 BRA `(.L_x_1115) ;  /* 0x000000e400a89947 */ /* 0x004fea0003800000 */
.L_x_1245:
[----:B------:R-:W-:Y:S05]  /*1c90*/  @!P0 BRA `(.L_x_1116) ;  /* 0x0000000000048947 */ /* 0x000fea0003800000 */
[----:B------:R-:W-:Y:S01]  /*1ca0*/  BPT.TRAP 0x1 ;  /* 0x000000040000795c */ /* 0x000fe20000300000 */
.L_x_1116:
[----:B------:R2:W3:Y:S01]  /*1cb0*/  SYNCS.PHASECHK.TRANS64.TRYWAIT P1, [UR52+0x32450], R3 ;  /* 0x03245003ff0075a7 */ /* 0x0004e20008020174 */
[----:B------:R-:W-:Y:S05]  /*1cc0*/  @!P0 BRA `(.L_x_1117) ;  /* 0x0000000000048947 */ /* 0x000fea0003800000 */
[----:B------:R-:W-:Y:S01]  /*1cd0*/  BPT.TRAP 0x1 ;  /* 0x000000040000795c */ /* 0x000fe20000300000 */
.L_x_1117:
[----:B---3--:R-:W-:Y:S05]  /*1ce0*/  @P1 BRA `(.L_x_1118) ;  /* 0x0000000000081947 */ /* 0x008fea0003800000 */
[----:B------:R-:W3:Y:S02]  /*1cf0*/  SYNCS.PHASECHK.TRANS64.TRYWAIT P1, [UR52+0x32450], R3 ;  /* 0x03245003ff0075a7 */ /* 0x000ee40008020174 */
[----:B---3--:R-:W-:Y:S05]  /*1d00*/  @!P1 BRA `(.L_x_1119) ;  /* 0x000000e400a09947 */ /* 0x008fea0003800000 */
.L_x_1118:
[----:B------:R-:W-:Y:S01]  /*1d10*/  UIADD3 UR40, UR40, 0x400, URZ ;  /* 0x0000040028287890 */ /* 0x000fe2000fffe03f */
[----:B------:R-:W-:Y:S01]  /*1d20*/  WARPGROUP.ARRIVE ;  /* 0x00000000000079c5 */ /* 0x000fe20000000000 */
[----:B------:R-:W-:-:S05]  /*1d30*/  UIADD3 UR41, UR41, 0x22400, URZ ;  /* 0x0002240029297890 */ /* 0x000fca000fffe03f */
[----:B0-----:R-:W0:Y:S01]  /*1d40*/  S2R R0, SR_TID.X ;  /* 0x0000000000007919 */ /* 0x001e220000002100 */
[----:B------:R-:W-:Y:S02]  /*1d50*/  USHF.R.U32.HI UR6, URZ, 0x4, UR40 ;  /* 0x000000043f067899 */ /* 0x000fe40008011628 */
[----:B------:R-:W-:Y:S02]  /*1d60*/  USHF.R.U32.HI UR41, URZ, 0x4, UR41 ;  /* 0x000000043f297899 */ /* 0x000fe40008011629 */
[----:B------:R-:W-:Y:S02]  /*1d70*/  ULOP3.LUT UR6, UR6, 0x3fff, URZ, 0xc0, !UPT ;  /* 0x00003fff06067892 */ /* 0x000fe4000f8ec03f */
[----:B------:R-:W-:Y:S02]  /*1d80*/  ULOP3.LUT UR4, UR41, 0x3fff, URZ, 0xc0, !UPT ;  /* 0x00003fff29047892 */ /* 0x000fe4000f8ec03f */
[----:B------:R-:W-:Y:S02]  /*1d90*/  ULOP3.LUT UR7, UR6, 0x10000, URZ, 0xfc, !UPT ;  /* 0x0001000006077892 */ /* 0x000fe4000f8efc3f */
[----:B------:R-:W-:-:S02]  /*1da0*/  ULOP3.LUT UR4, UR4, 0x10000, URZ, 0xfc, !UPT ;  /* 0x0001000004047892 */ /* 0x000fc4000f8efc3f */
[----:B------:R-:W-:Y:S01]  /*1db0*/  UIMAD UR5, UR38, 0xc00, UR7 ;  /* 0x00000c00260578a4 */ /* 0x000fe2000f8e0207 */
[----:B------:R-:W-:Y:S01]  /*1dc0*/  UMOV UR9, 0x40000040 ;  /* 0x4000004000097882 */ /* 0x000fe20000000000 */
[----:B------:R-:W-:Y:S01]  /*1dd0*/  UMOV UR11, 0x40000040 ;  /* 0x40000040000b7882 */ /* 0x000fe20000000000 */
[----:B------:R-:W-:Y:S02]  /*1de0*/  IMAD.U32 R13, RZ, RZ, UR9 ;  /* 0x00000009ff0d7e24 */ /* 0x000fe4000f8e00ff */
[----:B------:R-:W-:Y:S01]  /*1df0*/  UMOV UR8, UR4 ;  /* 0x0000000400087c82 */ /* 0x000fe20008000000 */
[----:B------:R-:W-:Y:S01]  /*1e00*/  UMOV UR13, 0x40000040 ;  /* 0x40000040000d7882 */ /* 0x000fe20000000000 */
[----:B------:R-:W-:Y:S01]  /*1e10*/  UMOV UR10, UR5 ;  /* 0x00000005000a7c82 */ /* 0x000fe20008000000 */
[----:B------:R-:W-:Y:S01]  /*1e20*/  IMAD.U32 R12, RZ, RZ, UR8 ;  /* 0x00000008ff0c7e24 */ /* 0x000fe2000f8e00ff */
[----:B------:R-:W-:Y:S01]  /*1e30*/  HGMMA.64x96x16.F32.BF16 R24, gdesc[UR8], R24, gsb0 ;  /* 0x01600000081879f0 */ /* 0x000fe20008001818 */
[----:B------:R-:W-:Y:S01]  /*1e40*/  UIADD3 UR8, UR4, 0x2, URZ ;  /* 0x0000000204087890 */ /* 0x000fe2000fffe03f */
[----:B------:R-:W-:Y:S01]  /*1e50*/  IMAD.U32 R11, RZ, RZ, UR13 ;  /* 0x0000000dff0b7e24 */ /* 0x000fe2000f8e00ff */
[----:B------:R-:W-:Y:S01]  /*1e60*/  UIADD3 UR9, UR5, 0x2, URZ ;  /* 0x0000000205097890 */ /* 0x000fe2000fffe03f */
[----:B------:R-:W-:Y:S01]  /*1e70*/  UMOV UR15, 0x40000040 ;  /* 0x40000040000f7882 */ /* 0x000fe20000000000 */
[----:B------:R-:W-:-:S03]  /*1e80*/  UIADD3 UR10, UR5, 0x302, URZ ;  /* 0x00000302050a7890 */ /* 0x000fc6000fffe03f */
[----:B------:R-:W-:Y:S01]  /*1e90*/  UMOV UR12, UR8 ;  /* 0x00000008000c7c82 */ /* 0x000fe20008000000 */
[----:B------:R-:W-:Y:S01]  /*1ea0*/  UIADD3 UR8, UR4, 0x4, URZ ;  /* 0x0000000404087890 */ /* 0x000fe2000fffe03f */
[----:B------:R-:W-:Y:S01]  /*1eb0*/  IMAD.U32 R10, RZ, RZ, UR12 ;  /* 0x0000000cff0a7e24 */ /* 0x000fe2000f8e00ff */
[----:B------:R-:W-:Y:S01]  /*1ec0*/  UMOV UR14, UR9 ;  /* 0x00000009000e7c82 */ /* 0x000fe20008000000 */
[----:B------:R-:W-:Y:S01]  /*1ed0*/  UIADD3 UR9, UR5, 0x4, URZ ;  /* 0x0000000405097890 */ /* 0x000fe2000fffe03f */
[----:B0-----:R-:W-:Y:S01]  /*1ee0*/  SHF.R.U32.HI R0, RZ, 0x7, R0 ;  /* 0x00000007ff007819 */ /* 0x001fe20000011600 */
[----:B------:R-:W-:Y:S01]  /*1ef0*/  UMOV UR11, 0x40000040 ;  /* 0x40000040000b7882 */ /* 0x000fe20000000000 */
[----:B------:R-:W-:Y:S02]  /*1f00*/  UIADD3 UR16, UR4, 0x406, URZ ;  /* 0x0000040604107890 */ /* 0x000fe4000fffe03f */
[----:B------:R-:W-:Y:S01]  /*1f10*/  UIADD3 UR18, UR5, 0x306, URZ ;  /* 0x0000030605127890 */ /* 0x000fe2000fffe03f */
[----:B------:R-:W-:Y:S01]  /*1f20*/  IADD3 R0, -R0, 0xb, RZ ;  /* 0x0000000b00007810 */ /* 0x000fe20007ffe1ff */
[----:B------:R-:W-:Y:S01]  /*1f30*/  UMOV UR17, 0x40000040 ;  /* 0x4000004000117882 */ /* 0x000fe20000000000 */
[----:B------:R-:W-:Y:S01]  /*1f40*/  UMOV UR19, 0x40000040 ;  /* 0x4000004000137882 */ /* 0x000fe20000000000 */
[----:B------:R-:W-:-:S02]  /*1f50*/  UIADD3 UR20, UR4, 0x800, URZ ;  /* 0x0000080004147890 */ /* 0x000fc4000fffe03f */
[----:B------:R-:W-:Y:S01]  /*1f60*/  UIADD3 UR22, UR5, 0x600, URZ ;  /* 0x0000060005167890 */ /* 0x000fe2000fffe03f */
[----:B------:R-:W-:Y:S01]  /*1f70*/  UMOV UR21, 0x40000040 ;  /* 0x4000004000157882 */ /* 0x000fe20000000000 */
        /* <DEDUP_REMOVED lines=29> */
[----:B------:R-:W-:Y:S02]  /*2150*/  WARPGROUP.DEPBAR.LE gsb0, 0x0 ;  /* 0x00008000000079c5 */ /* 0x000fe40000010000 */
[----:B------:R-:W-:-:S06]  /*2160*/  WARPGROUP.ARRIVE ;  /* 0x00000000000079c5 */ /* 0x000fcc0000000000 */
[----:B------:R-:W-:Y:S01]  /*2170*/  HGMMA.64x96x16.F32.BF16 R24, gdesc[UR12], R24, gsb0 ;  /* 0x016000000c1879f0 */ /* 0x000fe20008001818 */
[----:B------:R-:W-:Y:S01]  /*2180*/  UMOV UR12, UR8 ;  /* 0x00000008000c7c82 */ /* 0x000fe20008000000 */
[----:B------:R-:W-:Y:S01]  /*2190*/  UMOV UR13, 0x40000040 ;  /* 0x40000040000d7882 */ /* 0x000fe20000000000 */
[----:B------:R-:W-:Y:S01]  /*21a0*/  UMOV UR14, UR9 ;  /* 0x00000009000e7c82 */ /* 0x000fe20008000000 */
[----:B------:R-:W-:Y:S01]  /*21b0*/  UMOV UR15, 0x40000040 ;  /* 0x40000040000f7882 */ /* 0x000fe20000000000 */
[----:B------:R-:W-:Y:S01]  /*21c0*/  UIADD3 UR8, UR4, 0x6, URZ ;  /* 0x0000000604087890 */ /* 0x000fe2000fffe03f */
[----:B------:R-:W-:Y:S01]  /*21d0*/  IMAD.U32 R8, RZ, RZ, UR12 ;  /* 0x0000000cff087e24 */ /* 0x000fe2000f8e00ff */
[----:B------:R-:W-:Y:S01]  /*21e0*/  UIADD3 UR9, UR5, 0x6, URZ ;  /* 0x0000000605097890 */ /* 0x000fe2000fffe03f */
[----:B------:R-:W-:Y:S01]  /*21f0*/  MOV R9, UR13 ;  /* 0x0000000d00097c02 */ /* 0x000fe20008000f00 */
        /* <DEDUP_REMOVED lines=20> */
[----:B------:R-:W-:Y:S01]  /*2340*/  UMOV UR9, 0x40000040 ;  /* 0x4000004000097882 */ /* 0x000fe20000000000 */
[----:B------:R-:W-:Y:S01]  /*2350*/  IMAD.U32 R5, RZ, RZ, UR13 ;  /* 0x0000000dff057e24 */ /* 0x000fe2000f8e00ff */
        /* <DEDUP_REMOVED lines=44> */
.L_x_1120:
[----:B------:R-:W-:Y:S01]  /*2620*/  ULDC UR4, c[0x0][0xad0] ;  /* 0x0002b40000047ab9 */ /* 0x000fe20000000800 */
[----:B-12---:R-:W-:Y:S02]  /*2630*/  IMAD R3, R158, -0x60, R157 ;  /* 0xffffffa09e037824 */ /* 0x006fe400078e029d */
[----:B------:R-:W-:Y:S01]  /*2640*/  FMUL.FTZ R24, R24, UR4 ;  /* 0x0000000418187c20 */ /* 0x000fe20008410000 */
[----:B------:R-:W-:Y:S01]  /*2650*/  FMUL.FTZ R25, R25, UR4 ;  /* 0x0000000419197c20 */ /* 0x000fe20008410000 */
[----:B------:R-:W-:Y:S01]  /*2660*/  FMUL.FTZ R32, R32, UR4 ;  /* 0x0000000420207c20 */ /* 0x000fe20008410000 */
[----:B------:R-:W-:Y:S01]  /*2670*/  FMUL.FTZ R28, R28, UR4 ;  /* 0x000000041c1c7c20 */ /* 0x000fe20008410000 */
[----:B------:R-:W-:Y:S01]  /*2680*/  FMUL.FTZ R29, R29, UR4 ;  /* 0x000000041d1d7c20 */ /* 0x000fe20008410000 */
[----:B------:R-:W-:Y:S01]  /*2690*/  VIADD R22, R3, 0x60 ;  /* 0x0000006003167836 */ /* 0x000fe20000000000 */
[----:B------:R-:W1:Y:S01]  /*26a0*/  MUFU.TANH R24, R24 ;  /* 0x0000001800187308 */ /* 0x000e620000002400 */
[----:B------:R-:W-:Y:S01]  /*26b0*/  FMUL.FTZ R27, R27, UR4 ;  /* 0x000000041b1b7c20 */ /* 0x000fe20008410000 */
[----:B------:R-:W-:Y:S01]  /*26c0*/  FMUL.FTZ R26, R26, UR4 ;  /* 0x000000041a1a7c20 */ /* 0x000fe20008410000 */
[----:B------:R-:W-:-:S02]  /*26d0*/  IMAD R22, R223, -0x2, R22 ;  /* 0xfffffffedf167824 */ /* 0x000fc400078e0216 */
[----:B------:R-:W-:Y:S01]  /*26e0*/  FMUL.FTZ R33, R33, UR4 ;  /* 0x0000000421217c20 */ /* 0x000fe20008410000 */
[----:B------:R-:W-:Y:S01]  /*26f0*/  FMUL.FTZ R30, R30, UR4 ;  /* 0x000000041e1e7c20 */ /* 0x000fe20008410000 */
[----:B------:R-:W-:Y:S01]  /*2700*/  FMUL.FTZ R31, R31, UR4 ;  /* 0x000000041f1f7c20 */ /* 0x000fe20008410000 */
[----:B------:R-:W-:Y:S01]  /*2710*/  FMUL.FTZ R36, R36, UR4 ;  /* 0x0000000424247c20 */ /* 0x000fe20008410000 */
[----:B------:R-:W2:Y:S01]  /*2720*/  MUFU.TANH R25, R25 ;  /* 0x0000001900197308 */ /* 0x000ea20000002400 */
[C---:B------:R-:W-:Y:S01]  /*2730*/  ISETP.GT.AND P2, PT, R22.reuse, RZ, PT ;  /* 0x000000ff1600720c */ /* 0x040fe20003f44270 */
[----:B------:R-:W-:Y:S01]  /*2740*/  FMUL.FTZ R37, R37, UR4 ;  /* 0x0000000425257c20 */ /* 0x000fe20008410000 */
[----:B------:R-:W-:Y:S01]  /*2750*/  ISETP.GT.AND P1, PT, R22, 0x1, PT ;  /* 0x000000011600780c */ /* 0x000fe20003f24270 */
[----:B------:R-:W-:Y:S01]  /*2760*/  FMUL.FTZ R34, R34, UR4 ;  /* 0x0000000422227c20 */ /* 0x000fe20008410000 */
[----:B------:R-:W-:Y:S01]  /*2770*/  ISETP.GT.AND P4, PT, R22, 0x10, PT ;  /* 0x000000101600780c */ /* 0x000fe20003f84270 */
[----:B------:R-:W-:Y:S01]  /*2780*/  FMUL.FTZ R40, R40, UR4 ;  /* 0x0000000428287c20 */ /* 0x000fe20008410000 */
[----:B------:R-:W-:Y:S01]  /*2790*/  ISETP.GT.AND P6, PT, R22, 0x8, PT ;  /* 0x000000081600780c */ /* 0x000fe20003fc4270 */
[----:B------:R-:W3:Y:S01]  /*27a0*/  MUFU.TANH R32, R32 ;  /* 0x0000002000207308 */ /* 0x000ee20000002400 */
[----:B-1----:R-:W-:Y:S01]  /*27b0*/  FSEL R3, R24, -INF , P2 ;  /* 0xff80000018037808 */ /* 0x002fe20001000000 */
[----:B------:R-:W-:Y:S01]  /*27c0*/  FMUL.FTZ R35, R35, UR4 ;  /* 0x0000000423237c20 */ /* 0x000fe20008410000 */
[----:B------:R-:W-:Y:S01]  /*27d0*/  ISETP.GT.AND P5, PT, R22, 0x9, PT ;  /* 0x000000091600780c */ /* 0x000fe20003fa4270 */
[----:B------:R-:W-:Y:S01]  /*27e0*/  FMUL.FTZ R41, R41, UR4 ;  /* 0x0000000429297c20 */ /* 0x000fe20008410000 */
[----:B------:R-:W-:Y:S01]  /*27f0*/  FMUL.FTZ R38, R38, UR4 ;  /* 0x0000000426267c20 */ /* 0x000fe20008410000 */
[----:B------:R-:W-:Y:S01]  /*2800*/  ISETP.GT.AND P3, PT, R22, 0x11, PT ;  /* 0x000000111600780c */ /* 0x000fe20003f64270 */
[----:B------:R-:W-:Y:S01]  /*2810*/  FMUL.FTZ R44, R44, UR4 ;  /* 0x000000042c2c7c20 */ /* 0x000fe20008410000 */
[----:B------:R-:W1:Y:S01]  /*2820*/  MUFU.TANH R28, R28 ;  /* 0x0000001c001c7308 */ /* 0x000e620000002400 */
[----:B--2---:R-:W-:Y:S01]  /*2830*/  FSEL R25, R25, -INF , P1 ;  /* 0xff80000019197808 */ /* 0x004fe20000800000 */
[----:B------:R-:W-:Y:S01]  /*2840*/  FMUL.FTZ R39, R39, UR4 ;  /* 0x0000000427277c20 */ /* 0x000fe20008410000 */
[----:B------:R-:W-:Y:S01]  /*2850*/  FMUL.FTZ R45, R45, UR4 ;  /* 0x000000042d2d7c20 */ /* 0x000fe20008410000 */
[----:B------:R-:W-:Y:S01]  /*2860*/  FMUL.FTZ R42, R42, UR4 ;  /* 0x000000042a2a7c20 */ /* 0x000fe20008410000 */
[----:B------:R-:W-:Y:S01]  /*2870*/  FMUL.FTZ R48, R48, UR4 ;  /* 0x0000000430307c20 */ /* 0x000fe20008410000 */
[----:B------:R-:W-:Y:S01]  /*2880*/  FMUL.FTZ R43, R43, UR4 ;  /* 0x000000042b2b7c20 */ /* 0x000fe20008410000 */
[----:B------:R-:W-:Y:S01]  /*2890*/  FMUL.FTZ R49, R49, UR4 ;  /* 0x0000000431317c20 */ /* 0x000fe20008410000 */
[----:B------:R-:W2:Y:S01]  /*28a0*/  MUFU.TANH R29, R29 ;  /* 0x0000001d001d7308 */ /* 0x000ea20000002400 */
[----:B---3--:R-:W-:Y:S01]  /*28b0*/  FSEL R174, R32, -INF , P4 ;  /* 0xff80000020ae7808 */ /* 0x008fe20002000000 */
[----:B------:R-:W-:Y:S01]  /*28c0*/  FMUL.FTZ R46, R46, UR4 ;  /* 0x000000042e2e7c20 */ /* 0x000fe20008410000 */
[----:B------:R-:W-:Y:S01]  /*28d0*/  FMNMX.FTZ R32, R3, R25, !PT ;  /* 0x0000001903207209 */ /* 0x000fe20007810000 */
[----:B------:R-:W-:Y:S01]  /*28e0*/  FMUL.FTZ R52, R52, UR4 ;  /* 0x0000000434347c20 */ /* 0x000fe20008410000 */
[----:B------:R-:W-:Y:S01]  /*28f0*/  FMUL.FTZ R47, R47, UR4 ;  /* 0x000000042f2f7c20 */ /* 0x000fe20008410000 */
        /* <DEDUP_REMOVED lines=23> */
[----:B------:R-:W-:Y:S01]  /*2a70*/  ISETP.GT.AND P1, PT, R22, 0x19, PT ;  /* 0x000000191600780c */ /* 0x000fe20003f24270 */
[----:B------:R-:W-:Y:S01]  /*2a80*/  FMUL.FTZ R63, R63, UR4 ;  /* 0x000000043f3f7c20 */ /* 0x000fe20008410000 */
[----:B------:R-:W-:Y:S01]  /*2a90*/  FMNMX.FTZ R32, R174, R27, !PT ;  /* 0x0000001bae207209 */ /* 0x000fe20007810000 */
        /* <DEDUP_REMOVED lines=9> */
[----:B--2---:R-:W-:Y:S01]  /*2b30*/  FSEL R175, R33, -INF , P3 ;  /* 0xff80000021af7808 */ /* 0x004fe20001800000 */
[----:B------:R-:W-:Y:S01]  /*2b40*/  FMUL.FTZ R71, R71, UR4 ;  /* 0x0000000447477c20 */ /* 0x000fe20008410000 */
[----:B------:R-:W-:Y:S01]  /*2b50*/  ULDC UR4, c[0x0][0xa80] ;  /* 0x0002a00000047ab9 */ /* 0x000fe20000000800 */
[----:B------:R-:W-:Y:S01]  /*2b60*/  UIADD3 UR5, UR52, 0x32440, URZ ;  /* 0x0003244034057890 */ /* 0x000fe2000fffe03f */
[----:B------:R-:W-:Y:S01]  /*2b70*/  IMAD.U32 R202, RZ, RZ, UR4 ;  /* 0x00000004ffca7e24 */ /* 0x000fe2000f8e00ff */
[----:B------:R-:W-:-:S02]  /*2b80*/  ULOP3.LUT UR6, UR6, 0x3000000, URZ, 0xfc, !UPT ;  /* 0x0300000006067892 */ /* 0x000fc4000f8efc3f */
[----:B------:R-:W2:Y:S01]  /*2b90*/  MUFU.TANH R36, R36 ;  /* 0x0000002400247308 */ /* 0x000ea20000002400 */
[----:B---3--:R-:W-:Y:S01]  /*2ba0*/  FSEL R30, R30, -INF , P6 ;  /* 0xff8000001e1e7808 */ /* 0x008fe20003000000 */
[----:B------:R-:W-:Y:S01]  /*2bb0*/  UPRMT UR5, UR53, 0x654, UR5 ;  /* 0x0000065435057896 */ /* 0x000fe20008000005 */
[----:B------:R-:W-:Y:S01]  /*2bc0*/  ISETP.GT.AND P6, PT, R22, 0x20, PT ;  /* 0x000000201600780c */ /* 0x000fe20003fc4270 */
[----:B------:R-:W-:Y:S01]  /*2bd0*/  UIMAD UR4, UR38, 0xc00, UR6 ;  /* 0x00000c00260478a4 */ /* 0x000fe2000f8e0206 */
[----:B------:R-:W-:Y:S01]  /*2be0*/  FMNMX.FTZ R27, R30, R27, !PT ;  /* 0x0000001b1e1b7209 */ /* 0x000fe20007810000 */
[----:B------:R-:W-:Y:S02]  /*2bf0*/  UMOV UR11, 0x40000040 ;  /* 0x40000040000b7882 */ /* 0x000fe40000000000 */
[----:B------:R-:W3:Y:S01]  /*2c00*/  MUFU.TANH R37, R37 ;  /* 0x0000002500257308 */ /* 0x000ee20000002400 */
[----:B-1----:R-:W-:Y:S02]  /*2c10*/  FSEL R28, R31, -INF , P5 ;  /* 0xff8000001f1c7808 */ /* 0x002fe40002800000 */
[----:B------:R-:W-:Y:S01]  /*2c20*/  FMNMX.FTZ R31, R175, R32, !PT ;  /* 0x00000020af1f7209 */ /* 0x000fe20007810000 */
[----:B------:R-:W-:Y:S01]  /*2c30*/  SYNCS.ARRIVE.TRANS64.RED.A1T0 RZ, [UR5], RZ ;  /* 0x000000ffffff79a7 */ /* 0x000fe20008100405 */
[----:B------:R-:W-:Y:S01]  /*2c40*/  FMNMX.FTZ R27, R28, R27, !PT ;  /* 0x0000001b1c1b7209 */ /* 0x000fe20007810000 */
[----:B------:R-:W-:Y:S01]  /*2c50*/  UMOV UR10, UR4 ;  /* 0x00000004000a7c82 */ /* 0x000fe20008000000 */
[----:B------:R-:W-:Y:S01]  /*2c60*/  ISETP.GT.AND P5, PT, R22, 0x21, PT ;  /* 0x000000211600780c */ /* 0x000fe20003fa4270 */
[----:B------:R-:W1:Y:S01]  /*2c70*/  MUFU.TANH R34, R34 ;  /* 0x0000002200227308 */ /* 0x000e620000002400 */
[----:B--2---:R-:W-:-:S04]  /*2c80*/  FSEL R176, R36, -INF , P2 ;  /* 0xff80000024b07808 */ /* 0x004fc80001000000 */
[----:B------:R-:W-:-:S03]  /*2c90*/  FMNMX.FTZ R32, R176, R31, !PT ;  /* 0x0000001fb0207209 */ /* 0x000fc60007810000 */
[----:B------:R-:W2:Y:S01]  /*2ca0*/  MUFU.TANH R40, R40 ;  /* 0x0000002800287308 */ /* 0x000ea20000002400 */
[----:B---3--:R-:W-:-:S04]  /*2cb0*/  FSEL R177, R37, -INF , P1 ;  /* 0xff80000025b17808 */ /* 0x008fc80000800000 */
[----:B------:R-:W-:-:S03]  /*2cc0*/  FMNMX.FTZ R31, R177, R32, !PT ;  /* 0x00000020b11f7209 */ /* 0x000fc60007810000 */
[----:B------:R-:W3:Y:S01]  /*2cd0*/  MUFU.TANH R35, R35 ;  /* 0x0000002300237308 */ /* 0x000ee20000002400 */
[----:B-1----:R-:W-:Y:S02]  /*2ce0*/  FSEL R178, R34, -INF , P4 ;  /* 0xff80000022b27808 */ /* 0x002fe40002000000 */
[----:B------:R-:W-:Y:S02]  /*2cf0*/  ISETP.GT.AND P4, PT, R22, 0x28, PT ;  /* 0x000000281600780c */ /* 0x000fe40003f84270 */
[----:B------:R-:W-:-:S03]  /*2d00*/  FMNMX.FTZ R32, R178, R27, !PT ;  /* 0x0000001bb2207209 */ /* 0x000fc60007810000 */
[----:B------:R-:W1:Y:S01]  /*2d10*/  MUFU.TANH R41, R41 ;  /* 0x0000002900297308 */ /* 0x000e620000002400 */
[----:B--2---:R-:W-:-:S04]  /*2d20*/  FSEL R182, R40, -INF , P6 ;  /* 0xff80000028b67808 */ /* 0x004fc80003000000 */
[----:B------:R-:W-:-:S03]  /*2d30*/  FMNMX.FTZ R31, R182, R31, !PT ;  /* 0x0000001fb61f7209 */ /* 0x000fc60007810000 */
[----:B------:R-:W2:Y:S01]  /*2d40*/  MUFU.TANH R38, R38 ;  /* 0x0000002600267308 */ /* 0x000ea20000002400 */
[----:B---3--:R-:W-:Y:S02]  /*2d50*/  FSEL R179, R35, -INF , P3 ;  /* 0xff80000023b37808 */ /* 0x008fe40001800000 */
[----:B------:R-:W-:Y:S02]  /*2d60*/  ISETP.GT.AND P3, PT, R22, 0x29, PT ;  /* 0x000000291600780c */ /* 0x000fe40003f64270 */
[----:B------:R-:W-:-:S03]  /*2d70*/  FMNMX.FTZ R27, R179, R32, !PT ;  /* 0x00000020b31b7209 */ /* 0x000fc60007810000 */
[----:B------:R-:W3:Y:S01]  /*2d80*/  MUFU.TANH R44, R44 ;  /* 0x0000002c002c7308 */ /* 0x000ee20000002400 */
[----:B-1----:R-:W-:-:S04]  /*2d90*/  FSEL R184, R41, -INF , P5 ;  /* 0xff80000029b87808 */ /* 0x002fc80002800000 */
[----:B------:R-:W-:-:S03]  /*2da0*/  FMNMX.FTZ R31, R184, R31, !PT ;  /* 0x0000001fb81f7209 */ /* 0x000fc60007810000 */
[----:B------:R-:W1:Y:S01]  /*2db0*/  MUFU.TANH R39, R39 ;  /* 0x0000002700277308 */ /* 0x000e620000002400 */
[----:B--2---:R-:W-:Y:S02]  /*2dc0*/  FSEL R180, R38, -INF , P2 ;  /* 0xff80000026b47808 */ /* 0x004fe40001000000 */
[----:B------:R-:W-:Y:S02]  /*2dd0*/  ISETP.GT.AND P2, PT, R22, 0x30, PT ;  /* 0x000000301600780c */ /* 0x000fe40003f44270 */
        /* <DEDUP_REMOVED lines=69> */
[----:B------:R-:W-:-:S05]  /*3230*/  ISETP.GT.AND P4, PT, R22, 0x58, PT ;  /* 0x000000581600780c */ /* 0x000fca0003f84270 */
[----:B------:R-:W1:Y:S01]  /*3240*/  MUFU.TANH R65, R65 ;  /* 0x0000004100417308 */ /* 0x000e620000002400 */
[----:B--2---:R-:W-:Y:S02]  /*3250*/  FSEL R191, R59, -INF , P3 ;  /* 0xff8000003bbf7808 */ /* 0x004fe40001800000 */
[----:B------:R-:W-:Y:S02]  /*3260*/  ISETP.GT.AND P3, PT, R22, 0x59, PT ;  /* 0x000000591600780c */ /* 0x000fe40003f64270 */
[----:B------:R-:W-:-:S03]  /*3270*/  FMNMX.FTZ R22, R196, R27, !PT ;  /* 0x0000001bc4167209 */ /* 0x000fc60007810000 */
[----:B------:R-:W2:Y:S01]  /*3280*/  MUFU.TANH R62, R62 ;  /* 0x0000003e003e7308 */ /* 0x000ea20000002400 */
[----:B---3--:R-:W-:Y:S02]  /*3290*/  FSEL R164, R64, -INF , P6 ;  /* 0xff80000040a47808 */ /* 0x008fe40003000000 */
[----:B------:R-:W-:Y:S02]  /*32a0*/  FMNMX.FTZ R22, R191, R22, !PT ;  /* 0x00000016bf167209 */ /* 0x000fe40007810000 */
[----:B------:R-:W-:-:S03]  /*32b0*/  FMNMX.FTZ R32, R164, R31, !PT ;  /* 0x0000001fa4207209 */ /* 0x000fc60007810000 */
[----:B------:R-:W3:Y:S01]  /*32c0*/  MUFU.TANH R68, R68 ;  /* 0x0000004400447308 */ /* 0x000ee20000002400 */
[----:B-1----:R-:W-:-:S04]  /*32d0*/  FSEL R165, R65, -INF , P5 ;  /* 0xff80000041a57808 */ /* 0x002fc80002800000 */
[----:B------:R-:W-:-:S03]  /*32e0*/  FMNMX.FTZ R27, R165, R32, !PT ;  /* 0x00000020a51b7209 */ /* 0x000fc60007810000 */
[----:B------:R-:W1:Y:S01]  /*32f0*/  MUFU.TANH R63, R63 ;  /* 0x0000003f003f7308 */ /* 0x000e620000002400 */
[----:B--2---:R-:W-:-:S04]  /*3300*/  FSEL R193, R62, -INF , P2 ;  /* 0xff8000003ec17808 */ /* 0x004fc80001000000 */
[----:B------:R-:W-:-:S03]  /*3310*/  FMNMX.FTZ R22, R193, R22, !PT ;  /* 0x00000016c1167209 */ /* 0x000fc60007810000 */
[----:B------:R-:W2:Y:S01]  /*3320*/  MUFU.TANH R66, R66 ;  /* 0x0000004200427308 */ /* 0x000ea20000002400 */
[----:B---3--:R-:W-:-:S04]  /*3330*/  FSEL R166, R68, -INF , P4 ;  /* 0xff80000044a67808 */ /* 0x008fc80002000000 */
        /* <DEDUP_REMOVED lines=12> */
[----:B------:R-:W-:Y:S02]  /*3400*/  FMNMX.FTZ R32, R167, R32, !PT ;  /* 0x00000020a7207209 */ /* 0x000fe40007810000 */
[----:B--2---:R-:W-:-:S03]  /*3410*/  FSEL R170, R70, -INF , P4 ;  /* 0xff80000046aa7808 */ /* 0x004fc60002000000 */
[----:B------:R-:W1:Y:S01]  /*3420*/  SHFL.BFLY PT, R31, R32, 0x2, 0x1f ;  /* 0x0c401f00201f7f89 */ /* 0x000e6200000e0000 */
[----:B------:R-:W-:Y:S02]  /*3430*/  FMNMX.FTZ R22, R170, R27, !PT ;  /* 0x0000001baa167209 */ /* 0x000fe40007810000 */
[----:B---3--:R-:W-:-:S04]  /*3440*/  FSEL R171, R71, -INF , P3 ;  /* 0xff80000047ab7808 */ /* 0x008fc80001800000 */
[----:B------:R-:W-:-:S05]  /*3450*/  FMNMX.FTZ R22, R171, R22, !PT ;  /* 0x00000016ab167209 */ /* 0x000fca0007810000 */
[----:B------:R-:W2:Y:S01]  /*3460*/  SHFL.BFLY PT, R27, R22, 0x2, 0x1f ;  /* 0x0c401f00161b7f89 */ /* 0x000ea200000e0000 */
[----:B-1----:R-:W-:-:S05]  /*3470*/  FMNMX.FTZ R31, R32, R31, !PT ;  /* 0x0000001f201f7209 */ /* 0x002fca0007810000 */
[----:B------:R-:W1:Y:S01]  /*3480*/  SHFL.BFLY PT, R34, R31, 0x1, 0x1f ;  /* 0x0c201f001f227f89 */ /* 0x000e6200000e0000 */
[----:B--2---:R-:W-:-:S05]  /*3490*/  FMNMX.FTZ R27, R22, R27, !PT ;  /* 0x0000001b161b7209 */ /* 0x004fca0007810000 */
[----:B------:R-:W2:Y:S01]  /*34a0*/  SHFL.BFLY PT, R156, R27, 0x1, 0x1f ;  /* 0x0c201f001b9c7f89 */ /* 0x000ea200000e0000 */
[----:B-1----:R-:W-:Y:S01]  /*34b0*/  FMNMX.FTZ R199, R31, R34, !PT ;  /* 0x000000221fc77209 */ /* 0x002fe20007810000 */
[----:B------:R1:W-:Y:S03]  /*34c0*/  BAR.SYNC.DEFER_BLOCKING R208, 0x100 ;  /* 0x000400d00000751d */ /* 0x0003e60000010000 */
[C---:B------:R-:W-:Y:S01]  /*34d0*/  FSETP.NEU.FTZ.AND P1, PT, R199.reuse, -INF , PT ;  /* 0xff800000c700780b */ /* 0x040fe20003f3d000 */
[----:B------:R-:W-:-:S05]  /*34e0*/  FMUL.FTZ R172, R199, R202 ;  /* 0x000000cac7ac7220 */ /* 0x000fca0000410000 */
[----:B------:R-:W-:-:S05]  /*34f0*/  FSEL R172, R172, RZ, P1 ;  /* 0x000000ffacac7208 */ /* 0x000fca0000800000 */
[--C-:B------:R-:W-:Y:S01]  /*3500*/  FFMA.FTZ R3, R3, R202, -R172.reuse ;  /* 0x000000ca03037223 */ /* 0x100fe200000108ac */
[----:B--2---:R-:W-:Y:S01]  /*3510*/  FMNMX.FTZ R156, R27, R156, !PT ;  /* 0x0000009c1b9c7209 */ /* 0x004fe20007810000 */
[-CC-:B------:R-:W-:Y:S01]  /*3520*/  FFMA.FTZ R22, R25, R202.reuse, -R172.reuse ;  /* 0x000000ca19167223 */ /* 0x180fe200000108ac */
[-CC-:B------:R-:W-:Y:S01]  /*3530*/  FFMA.FTZ R23, R23, R202.reuse, -R172.reuse ;  /* 0x000000ca17177223 */ /* 0x180fe200000108ac */
[-CC-:B------:R-:W-:Y:S01]  /*3540*/  FFMA.FTZ R159, R29, R202.reuse, -R172.reuse ;  /* 0x000000ca1d9f7223 */ /* 0x180fe200000108ac */
[C---:B------:R-:W-:Y:S01]  /*3550*/  FSETP.NEU.FTZ.AND P1, PT, R156.reuse, -INF , PT ;  /* 0xff8000009c00780b */ /* 0x040fe20003f3d000 */
[-C--:B------:R-:W-:Y:S01]  /*3560*/  FMUL.FTZ R173, R156, R202.reuse ;  /* 0x000000ca9cad7220 */ /* 0x080fe20000410000 */
[----:B------:R-:W-:Y:S01]  /*3570*/  MUFU.EX2 R3, R3 ;  /* 0x0000000300037308 */ /* 0x000fe20000000800 */
[-CC-:B------:R-:W-:Y:S01]  /*3580*/  FFMA.FTZ R174, R174, R202.reuse, -R172.reuse ;  /* 0x000000caaeae7223 */ /* 0x180fe200000108ac */
[-CC-:B------:R-:W-:Y:S01]  /*3590*/  FFMA.FTZ R175, R175, R202.reuse, -R172.reuse ;  /* 0x000000caafaf7223 */ /* 0x180fe200000108ac */
[-CC-:B------:R-:W-:Y:S01]  /*35a0*/  FFMA.FTZ R176, R176, R202.reuse, -R172.reuse ;  /* 0x000000cab0b07223 */ /* 0x180fe200000108ac */
[----:B------:R-:W-:Y:S01]  /*35b0*/  FSEL R173, R173, RZ, P1 ;  /* 0x000000ffadad7208 */ /* 0x000fe20000800000 */
        /* <DEDUP_REMOVED lines=20> */
[----:B--2---:R-:W-:Y:S01]  /*3700*/  F2FP.BF16.F32.PACK_AB R152, R22, R3 ;  /* 0x000000031698723e */ /* 0x004fe200000010ff */
        /* <DEDUP_REMOVED lines=15> */
[----:B---3--:R-:W-:Y:S01]  /*3800*/  F2FP.BF16.F32.PACK_AB R154, R159, R23 ;  /* 0x000000179f9a723e */ /* 0x008fe200000010ff */
[-CC-:B------:R-:W-:Y:S01]  /*3810*/  FFMA.FTZ R191, R191, R202.reuse, -R173.reuse ;  /* 0x000000cabfbf7223 */ /* 0x180fe200000108ad */
[-CC-:B------:R-:W-:Y:S01]  /*3820*/  FFMA.FTZ R193, R193, R202.reuse, -R173.reuse ;  /* 0x000000cac1c17223 */ /* 0x180fe200000108ad */
[-CC-:B------:R-:W-:Y:S01]  /*3830*/  FFMA.FTZ R195, R195, R202.reuse, -R173.reuse ;  /* 0x000000cac3c37223 */ /* 0x180fe200000108ad */
[-CC-:B------:R-:W-:Y:S01]  /*3840*/  FFMA.FTZ R164, R164, R202.reuse, -R172.reuse ;  /* 0x000000caa4a47223 */ /* 0x180fe200000108ac */
[-CC-:B------:R-:W-:Y:S01]  /*3850*/  FFMA.FTZ R165, R165, R202.reuse, -R172.reuse ;  /* 0x000000caa5a57223 */ /* 0x180fe200000108ac */
[-CC-:B------:R-:W-:Y:S01]  /*3860*/  FFMA.FTZ R166, R166, R202.reuse, -R172.reuse ;  /* 0x000000caa6a67223 */ /* 0x180fe200000108ac */
[----:B------:R-:W-:Y:S01]  /*3870*/  MUFU.EX2 R162, R162 ;  /* 0x000000a200a27308 */ /* 0x000fe20000000800 */
[-C--:B------:R-:W-:Y:S01]  /*3880*/  FFMA.FTZ R167, R167, R202.reuse, -R172 ;  /* 0x000000caa7a77223 */ /* 0x080fe200000108ac */
[-CC-:B------:R-:W-:Y:S01]  /*3890*/  FFMA.FTZ R168, R168, R202.reuse, -R173.reuse ;  /* 0x000000caa8a87223 */ /* 0x180fe200000108ad */
[-CC-:B------:R-:W-:Y:S01]  /*38a0*/  FFMA.FTZ R169, R169, R202.reuse, -R173.reuse ;  /* 0x000000caa9a97223 */ /* 0x180fe200000108ad */
[-CC-:B------:R-:W-:Y:S01]  /*38b0*/  FFMA.FTZ R170, R170, R202.reuse, -R173.reuse ;  /* 0x000000caaaaa7223 */ /* 0x180fe200000108ad */
[----:B------:R-:W-:Y:S01]  /*38c0*/  FFMA.FTZ R171, R171, R202, -R173 ;  /* 0x000000caabab7223 */ /* 0x000fe200000108ad */
[----:B------:R-:W-:-:S02]  /*38d0*/  FADD.FTZ R22, R3, R22 ;  /* 0x0000001603167221 */ /* 0x000fc40000010000 */
[----:B------:R-:W3:Y:S01]  /*38e0*/  MUFU.EX2 R163, R163 ;  /* 0x000000a300a37308 */ /* 0x000ee20000000800 */
[----:B--2---:R-:W-:Y:S01]  /*38f0*/  F2FP.BF16.F32.PACK_AB R153, R161, R160 ;  /* 0x000000a0a199723e */ /* 0x004fe200000010ff */
[----:B------:R-:W-:Y:S01]  /*3900*/  FADD.FTZ R161, R160, R161 ;  /* 0x000000a1a0a17221 */ /* 0x000fe20000010000 */
[----:B------:R-:W-:-:S04]  /*3910*/  FADD.FTZ R22, R23, R22 ;  /* 0x0000001617167221 */ /* 0x000fc80000010000 */
[----:B------:R-:W-:Y:S01]  /*3920*/  FADD.FTZ R159, R159, R22 ;  /* 0x000000169f9f7221 */ /* 0x000fe20000010000 */
[----:B------:R-:W-:Y:S08]  /*3930*/  MUFU.EX2 R174, R174 ;  /* 0x000000ae00ae7308 */ /* 0x000ff00000000800 */
[----:B------:R-:W2:Y:S01]  /*3940*/  MUFU.EX2 R175, R175 ;  /* 0x000000af00af7308 */ /* 0x000ea20000000800 */
[----:B---3--:R-:W-:Y:S01]  /*3950*/  F2FP.BF16.F32.PACK_AB R155, R163, R162 ;  /* 0x000000a2a39b723e */ /* 0x008fe200000010ff */
        /* <DEDUP_REMOVED lines=9> */
[----:B------:R-:W3:Y:S08]  /*39f0*/  MUFU.EX2 R179, R179 ;  /* 0x000000b300b37308 */ /* 0x000ef00000000800 */
[----:B------:R-:W-:Y:S08]  /*3a00*/  MUFU.EX2 R180, R180 ;  /* 0x000000b400b47308 */ /* 0x000ff00000000800 */
[----:B------:R-:W4:Y:S08]  /*3a10*/  MUFU.EX2 R181, R181 ;  /* 0x000000b500b57308 */ /* 0x000f300000000800 */
[----:B------:R-:W5:Y:S08]  /*3a20*/  MUFU.EX2 R182, R182 ;  /* 0x000000b600b67308 */ /* 0x000f700000000800 */
[----:B------:R-:W-:Y:S08]  /*3a30*/  MUFU.EX2 R184, R184 ;  /* 0x000000b800b87308 */ /* 0x000ff00000000800 */
[----:B------:R-:W-:Y:S08]  /*3a40*/  MUFU.EX2 R186, R186 ;  /* 0x000000ba00ba7308 */ /* 0x000ff00000000800 */
[----:B------:R-:W-:Y:S08]  /*3a50*/  MUFU.EX2 R188, R188 ;  /* 0x000000bc00bc7308 */ /* 0x000ff00000000800 */
[----:B------:R-:W0:Y:S08]  /*3a60*/  MUFU.EX2 R183, R183 ;  /* 0x000000b700b77308 */ /* 0x000e300000000800 */
[----:B------:R-:W1:Y:S08]  /*3a70*/  MUFU.EX2 R185, R185 ;  /* 0x000000b900b97308 */ /* 0x000e700000000800 */
[----:B------:R-:W1:Y:S08]  /*3a80*/  MUFU.EX2 R187, R187 ;  /* 0x000000bb00bb7308 */ /* 0x000e700000000800 */
[----:B------:R-:W1:Y:S08]  /*3a90*/  MUFU.EX2 R189, R189 ;  /* 0x000000bd00bd7308 */ /* 0x000e700000000800 */
[----:B------:R-:W-:Y:S08]  /*3aa0*/  MUFU.EX2 R204, R204 ;  /* 0x000000cc00cc7308 */ /* 0x000ff00000000800 */
[----:B------:R-:W1:Y:S08]  /*3ab0*/  MUFU.EX2 R205, R205 ;  /* 0x000000cd00cd7308 */ /* 0x000e700000000800 */
[----:B------:R-:W-:Y:S08]  /*3ac0*/  MUFU.EX2 R206, R206 ;  /* 0x000000ce00ce7308 */ /* 0x000ff00000000800 */
[----:B------:R-:W-:Y:S08]  /*3ad0*/  MUFU.EX2 R207, R207 ;  /* 0x000000cf00cf7308 */ /* 0x000ff00000000800 */
[----:B------:R-:W-:Y:S08]  /*3ae0*/  MUFU.EX2 R203, R203 ;  /* 0x000000cb00cb7308 */ /* 0x000ff00000000800 */
[----:B------:R-:W1:Y:S08]  /*3af0*/  MUFU.EX2 R198, R198 ;  /* 0x000000c600c67308 */ /* 0x000e700000000800 */
[----:B------:R-:W-:Y:S08]  /*3b00*/  MUFU.EX2 R200, R200 ;  /* 0x000000c800c87308 */ /* 0x000ff00000000800 */
        /* <DEDUP_REMOVED lines=13> */
[----:B------:R-:W-:Y:S01]  /*3be0*/  MUFU.EX2 R168, R168 ;  /* 0x000000a800a87308 */ /* 0x000fe20000000800 */
[----:B------:R-:W-:-:S02]  /*3bf0*/  WARPGROUP.DEPBAR.LE gsb0, 0x0 ;  /* 0x00008000000079c5 */ /* 0x000fc40000010000 */
[----:B--2---:R-:W-:Y:S01]  /*3c00*/  F2FP.BF16.F32.PACK_AB R152, R175, R174 ;  /* 0x000000aeaf98723e */ /* 0x004fe200000010ff */
[----:B------:R-:W-:Y:S01]  /*3c10*/  FADD.FTZ R174, R174, R159 ;  /* 0x0000009faeae7221 */ /* 0x000fe20000010000 */
[----:B---3--:R-:W-:Y:S01]  /*3c20*/  F2FP.BF16.F32.PACK_AB R153, R179, R178 ;  /* 0x000000b2b399723e */ /* 0x008fe200000010ff */
[----:B------:R-:W-:Y:S01]  /*3c30*/  FADD.FTZ R178, R178, R163 ;  /* 0x000000a3b2b27221 */ /* 0x000fe20000010000 */
[----:B------:R-:W-:Y:S01]  /*3c40*/  F2FP.BF16.F32.PACK_AB R154, R177, R176 ;  /* 0x000000b0b19a723e */ /* 0x000fe200000010ff */
[----:B------:R-:W2:Y:S01]  /*3c50*/  MUFU.EX2 R169, R169 ;  /* 0x000000a900a97308 */ /* 0x000ea20000000800 */
[----:B----4-:R-:W-:Y:S01]  /*3c60*/  F2FP.BF16.F32.PACK_AB R155, R181, R180 ;  /* 0x000000b4b59b723e */ /* 0x010fe200000010ff */
        /* <DEDUP_REMOVED lines=10> */
[----:B------:R-:W-:Y:S01]  /*3d10*/  UMOV UR11, 0x40000040 ;  /* 0x40000040000b7882 */ /* 0x000fe20000000000 */
[----:B-----5:R-:W-:Y:S01]  /*3d20*/  FADD.FTZ R177, R182, R177 ;  /* 0x000000b1b6b17221 */ /* 0x020fe20000010000 */
[----:B------:R-:W3:Y:S01]  /*3d30*/  MUFU.EX2 R171, R171 ;  /* 0x000000ab00ab7308 */ /* 0x000ee20000000800 */
[----:B0-----:R-:W-:-:S02]  /*3d40*/  FADD.FTZ R180, R183, R180 ;  /* 0x000000b4b7b47221 */ /* 0x001fc40000010000 */
[----:B------:R-:W-:Y:S02]  /*3d50*/  FADD.FTZ R177, R184, R177 ;  /* 0x000000b1b8b17221 */ /* 0x000fe40000010000 */
[----:B-1----:R-:W-:Y:S02]  /*3d60*/  FADD.FTZ R180, R185, R180 ;  /* 0x000000b4b9b47221 */ /* 0x002fe40000010000 */
[----:B------:R-:W-:Y:S02]  /*3d70*/  FADD.FTZ R177, R186, R177 ;  /* 0x000000b1bab17221 */ /* 0x000fe40000010000 */
[----:B------:R-:W-:Y:S02]  /*3d80*/  FADD.FTZ R180, R187, R180 ;  /* 0x000000b4bbb47221 */ /* 0x000fe40000010000 */
[----:B------:R-:W-:Y:S02]  /*3d90*/  FADD.FTZ R177, R188, R177 ;  /* 0x000000b1bcb17221 */ /* 0x000fe40000010000 */
[----:B------:R-:W-:Y:S01]  /*3da0*/  FADD.FTZ R180, R189, R180 ;  /* 0x000000b4bdb47221 */ /* 0x000fe20000010000 */
[----:B------:R-:W-:-:S02]  /*3db0*/  WARPGROUP.DEPBAR.LE gsb0, 0x0 ;  /* 0x00008000000079c5 */ /* 0x000fc40000010000 */
[----:B------:R-:W-:Y:S02]  /*3dc0*/  F2FP.BF16.F32.PACK_AB R152, R184, R182 ;  /* 0x000000b6b898723e */ /* 0x000fe400000010ff */
[----:B------:R-:W-:Y:S02]  /*3dd0*/  F2FP.BF16.F32.PACK_AB R153, R185, R183 ;  /* 0x000000b7b999723e */ /* 0x000fe400000010ff */
[----:B------:R-:W-:Y:S02]  /*3de0*/  F2FP.BF16.F32.PACK_AB R154, R188, R186 ;  /* 0x000000babc9a723e */ /* 0x000fe400000010ff */
[----:B------:R-:W-:-:S04]  /*3df0*/  F2FP.BF16.F32.PACK_AB R155, R189, R187 ;  /* 0x000000bbbd9b723e */ /* 0x000fc800000010ff */
[----:B------:R-:W-:-:S06]  /*3e00*/  WARPGROUP.ARRIVE ;  /* 0x00000000000079c5 */ /* 0x000fcc0000000000 */
[----:B------:R-:W-:Y:S01]  /*3e10*/  HGMMA.64x256x16.F32.BF16 R24, R152, gdesc[UR8].tnspB, R24, gsb0 ;  /* 0x43e0000898187df0 */ /* 0x000fe20008001818 */
[----:B------:R-:W-:Y:S01]  /*3e20*/  UIADD3 UR10, UR4, 0x180, URZ ;  /* 0x00000180040a7890 */ /* 0x000fe2000fffe03f */
[----:B------:R-:W-:Y:S01]  /*3e30*/  UMOV UR11, 0x40000040 ;  /* 0x40000040000b7882 */ /* 0x000fe20000000000 */
[----:B------:R-:W-:Y:S02]  /*3e40*/  WARPGROUP.DEPBAR.LE gsb0, 0x0 ;  /* 0x00008000000079c5 */ /* 0x000fe40000010000 */
[----:B------:R-:W-:Y:S01]  /*3e50*/  F2FP.BF16.F32.PACK_AB R152, R205, R204 ;  /* 0x000000cccd98723e */ /* 0x000fe200000010ff */
[----:B------:R-:W-:Y:S01]  /*3e60*/  FADD.FTZ R204, R204, R177 ;  /* 0x000000b1cccc7221 */ /* 0x000fe20000010000 */
[C---:B------:R-:W-:Y:S01]  /*3e70*/  F2FP.BF16.F32.PACK_AB R153, R198.reuse, R203 ;  /* 0x000000cbc699723e */ /* 0x040fe200000010ff */
        /* <DEDUP_REMOVED lines=33> */
[----:B--2---:R-:W-:Y:S01]  /*4090*/  F2FP.BF16.F32.PACK_AB R153, R169, R168 ;  /* 0x000000a8a999723e */ /* 0x004fe200000010ff */
[----:B------:R-:W-:Y:S01]  /*40a0*/  FADD.FTZ R168, R168, R195 ;  /* 0x000000c3a8a87221 */ /* 0x000fe20000010000 */
[----:B------:R-:W-:Y:S01]  /*40b0*/  F2FP.BF16.F32.PACK_AB R154, R167, R166 ;  /* 0x000000a6a79a723e */ /* 0x000fe200000010ff */
[----:B------:R-:W-:Y:S01]  /*40c0*/  FADD.FTZ R165, R165, R164 ;  /* 0x000000a4a5a57221 */ /* 0x000fe20000010000 */
[----:B---3--:R-:W-:Y:S01]  /*40d0*/  F2FP.BF16.F32.PACK_AB R155, R171, R170 ;  /* 0x000000aaab9b723e */ /* 0x008fe200000010ff */
        /* <DEDUP_REMOVED lines=10> */
.L_x_1121:
[----:B------:R-:W-:Y:S01]  /*4180*/  UIADD3 UR52, UR52, 0x32460, URZ ;  /* 0x0003246034347890 */ /* 0x000fe2000fffe03f */
[----:B------:R-:W-:-:S03]  /*4190*/  ISETP.GE.AND P1, PT, R157, 0x61, PT ;  /* 0x000000619d00780c */ /* 0x000fc60003f26270 */
[----:B------:R-:W-:-:S09]  /*41a0*/  UPRMT UR52, UR53, 0x654, UR52 ;  /* 0x0000065435347896 */ /* 0x000fd20008000034 */
[----:B------:R-:W-:Y:S01]  /*41b0*/  SYNCS.ARRIVE.TRANS64.RED.A1T0 RZ, [UR52], RZ ;  /* 0x000000ffffff79a7 */ /* 0x000fe20008100434 */
[----:B------:R-:W-:Y:S05]  /*41c0*/  @!P1 BRA `(.L_x_1122) ;  /* 0x0000002800609947 */ /* 0x000fea0003800000 */
[----:B------:R-:W-:Y:S01]  /*41d0*/  VIADD R3, R158, 0xfffffffe ;  /* 0xfffffffe9e037836 */ /* 0x000fe20000000000 */
[----:B------:R-:W-:Y:S01]  /*41e0*/  MOV R200, R199 ;  /* 0x000000c700c87202 */ /* 0x000fe20000000f00 */
[----:B------:R-:W-:-:S07]  /*41f0*/  IMAD.MOV.U32 R201, RZ, RZ, R156 ;  /* 0x000000ffffc97224 */ /* 0x000fce00078e009c */
.L_x_1133:
[----:B------:R-:W-:Y:S01]  /*4200*/  UIADD3 UR38, UR38, 0x1, URZ ;  /* 0x0000000126267890 */ /* 0x000fe2000fffe03f */
[C---:B------:R-:W-:Y:S01]  /*4210*/  ISETP.GT.AND P1, PT, R3.reuse, RZ, PT ;  /* 0x000000ff0300720c */ /* 0x040fe20003f24270 */
[----:B------:R-:W-:Y:S02]  /*4220*/  VIADD R3, R3, 0xffffffff ;  /* 0xffffffff03037836 */ /* 0x000fe40000000000 */
[----:B------:R-:W-:-:S04]  /*4230*/  UISETP.NE.AND UP0, UPT, UR38, 0x2, UPT ;  /* 0x000000022600788c */ /* 0x000fc8000bf05270 */
[----:B------:R-:W-:Y:S02]  /*4240*/  USEL UR4, URZ, 0x1, UP0 ;  /* 0x000000013f047887 */ /* 0x000fe40008000000 */
[----:B------:R-:W-:Y:S02]  /*4250*/  USEL UR38, UR38, URZ, UP0 ;  /* 0x0000003f26267287 */ /* 0x000fe40008000000 */
[----:B------:R-:W-:Y:S01]  /*4260*/  ULOP3.LUT UR39, UR39, UR4, URZ, 0x3c, !UPT ;  /* 0x0000000427277292 */ /* 0x000fe2000f8e3c3f */
[----:B------:R-:W-:Y:S11]  /*4270*/  @!P0 BRA `(.L_x_1123) ;  /* 0x0000000000048947 */ /* 0x000ff60003800000 */
[----:B------:R-:W-:Y:S01]  /*4280*/  BPT.TRAP 0x1 ;  /* 0x000000040000795c */ /* 0x000fe20000300000 */
.L_x_1123:
        /* <DEDUP_REMOVED lines=9> */
.L_x_1124:
[----:B-1----:R-:W-:Y:S05]  /*4320*/  @P2 BRA `(.L_x_1125) ;  /* 0x0000000000082947 */ /* 0x002fea0003800000 */
[----:B------:R-:W1:Y:S02]  /*4330*/  SYNCS.PHASECHK.TRANS64.TRYWAIT P2, [UR4+0x32430], R0 ;  /* 0x03243000ff0075a7 */ /* 0x000e640008040144 */
[----:B-1----:R-:W-:Y:S05]  /*4340*/  @!P2 BRA `(.L_x_1126) ;  /* 0x000000c00028a947 */ /* 0x002fea0003800000 */
.L_x_1125:
[----:B------:R-:W-:Y:S01]  /*4350*/  R2UR UR52, R20 ;  /* 0x00000000143472ca */ /* 0x000fe200000e0000 */
[----:B------:R-:W-:Y:S01]  /*4360*/  UIMAD UR5, UR38, 0x300, UR60 ;  /* 0x00000300260578a4 */ /* 0x000fe2000f8e023c */
[----:B------:R-:W-:Y:S01]  /*4370*/  R2UR UR53, R21 ;  /* 0x00000000153572ca */ /* 0x000fe200000e0000 */
[----:B-1----:R-:W-:Y:S01]  /*4380*/  WARPGROUP.ARRIVE ;  /* 0x00000000000079c5 */ /* 0x002fe20000000000 */
[----:B------:R-:W-:-:S04]  /*4390*/  UMOV UR55, 0x40000040 ;  /* 0x4000004000377882 */ /* 0x000fc80000000000 */
[----:B------:R-:W-:-:S07]  /*43a0*/  UMOV UR54, UR5 ;  /* 0x0000000500367c82 */ /* 0x000fce0008000000 */
[----:B------:R-:W-:Y:S01]  /*43b0*/  HGMMA.64x96x16.F32.BF16 R152, gdesc[UR52], RZ, !UPT, gsb0 ;  /* 0x01600000349879f0 */ /* 0x000fe2000c0018ff */
[----:B------:R-:W-:Y:S01]  /*43c0*/  R2UR UR52, R18 ;  /* 0x00000000123472ca */ /* 0x000fe200000e0000 */
[----:B------:R-:W-:Y:S01]  /*43d0*/  UIADD3 UR54, UR5, 0x2, URZ ;  /* 0x0000000205367890 */ /* 0x000fe2000fffe03f */
[----:B------:R-:W-:Y:S01]  /*43e0*/  R2UR UR53, R19 ;  /* 0x00000000133572ca */ /* 0x000fe200000e0000 */
[----:B------:R-:W-:Y:S01]  /*43f0*/  UMOV UR55, 0x40000040 ;  /* 0x4000004000377882 */ /* 0x000fe20000000000 */
[----:B------:R-:W-:Y:S02]  /*4400*/  WARPGROUP.DEPBAR.LE gsb0, 0x0 ;  /* 0x00008000000079c5 */ /* 0x000fe40000010000 */
[----:B------:R-:W-:-:S09]  /*4410*/  WARPGROUP.ARRIVE ;  /* 0x00000000000079c5 */ /* 0x000fd20000000000 */
[----:B------:R-:W-:Y:S01]  /*4420*/  HGMMA.64x96x16.F32.BF16 R152, gdesc[UR52], R152, gsb0 ;  /* 0x01600000349879f0 */ /* 0x000fe20008001898 */
        /* <DEDUP_REMOVED lines=13> */
[----:B------:R-:W-:Y:S03]  /*4500*/  HGMMA.64x96x16.F32.BF16 R152, gdesc[UR52], R152, gsb0 ;  /* 0x01600000349879f0 */ /* 0x000fe60008001898 */
[----:B------:R-:W-:Y:S02]  /*4510*/  WARPGROUP.DEPBAR.LE gsb0, 0x0 ;  /* 0x00008000000079c5 */ /* 0x000fe40000010000 */
[----:B------:R-:W-:Y:S05]  /*4520*/  @!P0 BRA `(.L_x_1127) ;  /* 0x0000000000048947 */ /* 0x000fea0003800000 */
[----:B------:R-:W-:Y:S01]  /*4530*/  BPT.TRAP 0x1 ;  /* 0x000000040000795c */ /* 0x000fe20000300000 */
.L_x_1127:
[----:B------:R1:W2:Y:S01]  /*4540*/  SYNCS.PHASECHK.TRANS64.TRYWAIT P2, [UR4+0x32450], R0 ;  /* 0x03245000ff0075a7 */ /* 0x0002a20008040144 */
[----:B------:R-:W-:Y:S05]  /*4550*/  @!P0 BRA `(.L_x_1128) ;  /* 0x0000000000048947 */ /* 0x000fea0003800000 */
[----:B------:R-:W-:Y:S01]  /*4560*/  BPT.TRAP 0x1 ;  /* 0x000000040000795c */ /* 0x000fe20000300000 */
.L_x_1128:
[----:B--2---:R-:W-:Y:S05]  /*4570*/  @P2 BRA `(.L_x_1129) ;  /* 0x0000000000082947 */ /* 0x004fea0003800000 */
[----:B------:R-:W2:Y:S02]  /*4580*/  SYNCS.PHASECHK.TRANS64.TRYWAIT P2, [UR4+0x32450], R0 ;  /* 0x03245000ff0075a7 */ /* 0x000ea40008040144 */
[----:B--2---:R-:W-:Y:S05]  /*4590*/  @!P2 BRA `(.L_x_1130) ;  /* 0x000000bc00aca947 */ /* 0x004fea0003800000 */
.L_x_1129:
[----:B------:R-:W-:Y:S01]  /*45a0*/  R2UR UR52, R12 ;  /* 0x000000000c3472ca */ /* 0x000fe200000e0000 */
[----:B------:R-:W-:Y:S01]  /*45b0*/  UIMAD UR5, UR38, 0xc00, UR7 ;  /* 0x00000c00260578a4 */ /* 0x000fe2000f8e0207 */
[----:B------:R-:W-:Y:S01]  /*45c0*/  R2UR UR53, R13 ;  /* 0x000000000d3572ca */ /* 0x000fe200000e0000 */
[----:B------:R-:W-:Y:S01]  /*45d0*/  WARPGROUP.ARRIVE ;  /* 0x00000000000079c5 */ /* 0x000fe20000000000 */
[----:B------:R-:W-:Y:S01]  /*45e0*/  UMOV UR55, 0x40000040 ;  /* 0x4000004000377882 */ /* 0x000fe20000000000 */
[----:B------:R-:W-:-:S04]  /*45f0*/  UIADD3 UR10, UR5, 0x302, URZ ;  /* 0x00000302050a7890 */ /* 0x000fc8000fffe03f */
[----:B------:R-:W3:Y:S01]  /*4600*/  S2R R202, SR_TID.X ;  /* 0x0000000000ca7919 */ /* 0x000ee20000002100 */
[----:B------:R-:W-:Y:S01]  /*4610*/  UMOV UR11, 0x40000040 ;  /* 0x40000040000b7882 */ /* 0x000fe20000000000 */
[----:B------:R-:W-:Y:S01]  /*4620*/  UMOV UR54, UR5 ;  /* 0x0000000500367c82 */ /* 0x000fe20008000000 */
[----:B------:R-:W-:Y:S01]  /*4630*/  UIADD3 UR14, UR5, 0x304, URZ ;  /* 0x00000304050e7890 */ /* 0x000fe2000fffe03f */
[----:B------:R-:W-:Y:S01]  /*4640*/  UMOV UR15, 0x40000040 ;  /* 0x40000040000f7882 */ /* 0x000fe20000000000 */
[----:B------:R-:W-:Y:S01]  /*4650*/  UIADD3 UR18, UR5, 0x306, URZ ;  /* 0x0000030605127890 */ /* 0x000fe2000fffe03f */
[----:B------:R-:W-:Y:S01]  /*4660*/  UMOV UR19, 0x40000040 ;  /* 0x4000004000137882 */ /* 0x000fe20000000000 */
[----:B------:R-:W-:Y:S01]  /*4670*/  HGMMA.64x96x16.F32.BF16 R152, gdesc[UR52], R152, gsb0 ;  /* 0x01600000349879f0 */ /* 0x000fe20008001898 */
[----:B------:R-:W-:Y:S01]  /*4680*/  R2UR UR52, R10 ;  /* 0x000000000a3472ca */ /* 0x000fe200000e0000 */
[----:B------:R-:W-:Y:S01]  /*4690*/  UIADD3 UR54, UR5, 0x2, URZ ;  /* 0x0000000205367890 */ /* 0x000fe2000fffe03f */
[----:B------:R-:W-:Y:S01]  /*46a0*/  R2UR UR53, R11 ;  /* 0x000000000b3572ca */ /* 0x000fe200000e0000 */
[----:B------:R-:W-:Y:S01]  /*46b0*/  UMOV UR55, 0x40000040 ;  /* 0x4000004000377882 */ /* 0x000fe20000000000 */
[----:B------:R-:W-:Y:S01]  /*46c0*/  UIADD3 UR22, UR5, 0x600, URZ ;  /* 0x0000060005167890 */ /* 0x000fe2000fffe03f */
        /* <DEDUP_REMOVED lines=12> */
[----:B---3--:R-:W-:Y:S01]  /*4790*/  SHF.R.U32.HI R202, RZ, 0x7, R202 ;  /* 0x00000007ffca7819 */ /* 0x008fe200000116ca */
[----:B------:R-:W-:-:S03]  /*47a0*/  UMOV UR51, 0x40000040 ;  /* 0x4000004000337882 */ /* 0x000fc60000000000 */
[----:B012---:R-:W-:Y:S01]  /*47b0*/  IADD3 R0, -R202, 0xb, RZ ;  /* 0x0000000bca007810 */ /* 0x007fe20007ffe1ff */
[----:B------:R-:W-:Y:S02]  /*47c0*/  WARPGROUP.DEPBAR.LE gsb0, 0x0 ;  /* 0x00008000000079c5 */ /* 0x000fe40000010000 */
[----:B------:R-:W-:-:S06]  /*47d0*/  WARPGROUP.ARRIVE ;  /* 0x00000000000079c5 */ /* 0x000fcc0000000000 */
        /* <DEDUP_REMOVED lines=22> */
[----:B------:R-:W-:Y:S01]  /*4940*/  UIADD3 UR54, UR5, 0x906, URZ ;  /* 0x0000090605367890 */ /* 0x000fe2000fffe03f */
[----:B------:R-:W-:Y:S01]  /*4950*/  UMOV UR55, 0x40000040 ;  /* 0x4000004000377882 */ /* 0x000fe20000000000 */
[----:B------:R-:W-:Y:S01]  /*4960*/  UMOV UR52, UR56 ;  /* 0x0000003800347c82 */ /* 0x000fe20008000000 */
[----:B------:R-:W-:Y:S01]  /*4970*/  UMOV UR53, UR57 ;  /* 0x0000003900357c82 */ /* 0x000fe20008000000 */
        /* <DEDUP_REMOVED lines=37> */
.L_x_1131:
[----:B------:R-:W-:Y:S01]  /*4bd0*/  ULDC UR5, c[0x0][0xad0] ;  /* 0x0002b40000057ab9 */ /* 0x000fe20000000800 */
[----:B------:R-:W-:Y:S01]  /*4be0*/  UMOV UR11, 0x40000040 ;  /* 0x40000040000b7882 */ /* 0x000fe20000000000 */
        /* <DEDUP_REMOVED lines=58> */
[----:B------:R-:W-:-:S04]  /*4f90*/  FMUL.FTZ R198, R198, UR5 ;  /* 0x00000005c6c67c20 */ /* 0x000fc80008410000 */
        /* <DEDUP_REMOVED lines=77> */
[----:B------:R-:W-:Y:S01]  /*5470*/  SYNCS.ARRIVE.TRANS64.RED.A1T0 RZ, [UR5], RZ ;  /* 0x000000ffffff79a7 */ /* 0x000fe20008100405 */
[----:B------:R-:W3:Y:S01]  /*5480*/  SHFL.BFLY PT, R202, R207, 0x2, 0x1f ;  /* 0x0c401f00cfca7f89 */ /* 0x000ee200000e0000 */
[----:B------:R-:W-:-:S04]  /*5490*/  UIMAD UR5, UR38, 0xc00, UR6 ;  /* 0x00000c00260578a4 */ /* 0x000fc8000f8e0206 */
[----:B------:R-:W4:Y:S01]  /*54a0*/  MUFU.TANH R194, R194 ;  /* 0x000000c200c27308 */ /* 0x000f220000002400 */
[----:B-1----:R-:W-:Y:S02]  /*54b0*/  FMNMX.FTZ R204, R190, R205, !PT ;  /* 0x000000cdbecc7209 */ /* 0x002fe40007810000 */
[----:B------:R-:W-:-:S05]  /*54c0*/  UMOV UR10, UR5 ;  /* 0x00000005000a7c82 */ /* 0x000fca0008000000 */
[----:B------:R-:W1:Y:S01]  /*54d0*/  MUFU.TANH R195, R195 ;  /* 0x000000c300c37308 */ /* 0x000e620000002400 */
[----:B--2---:R-:W-:-:S07]  /*54e0*/  FMNMX.FTZ R199, R191, R204, !PT ;  /* 0x000000ccbfc77209 */ /* 0x004fce0007810000 */
[----:B------:R-:W2:Y:S01]  /*54f0*/  MUFU.TANH R198, R198 ;  /* 0x000000c600c67308 */ /* 0x000ea20000002400 */
[----:B----4-:R-:W-:-:S07]  /*5500*/  FMNMX.FTZ R204, R194, R199, !PT ;  /* 0x000000c7c2cc7209 */ /* 0x010fce0007810000 */
[----:B------:R-:W4:Y:S01]  /*5510*/  MUFU.TANH R203, R203 ;  /* 0x000000cb00cb7308 */ /* 0x000f220000002400 */
[----:B-1----:R-:W-:-:S04]  /*5520*/  FMNMX.FTZ R199, R195, R204, !PT ;  /* 0x000000ccc3c77209 */ /* 0x002fc80007810000 */
[----:B--2---:R-:W-:Y:S02]  /*5530*/  FMNMX.FTZ R206, R198, R199, !PT ;  /* 0x000000c7c6ce7209 */ /* 0x004fe40007810000 */
[----:B---3--:R-:W-:Y:S02]  /*5540*/  FMNMX.FTZ R199, R207, R202, !PT ;  /* 0x000000cacfc77209 */ /* 0x008fe40007810000 */
[----:B------:R-:W1:Y:S03]  /*5550*/  LDC R202, c[0x0][0xa80] ;  /* 0x0002a000ffca7b82 */ /* 0x000e660000000800 */
[----:B------:R-:W2:Y:S01]  /*5560*/  SHFL.BFLY PT, R204, R199, 0x1, 0x1f ;  /* 0x0c201f00c7cc7f89 */ /* 0x000ea200000e0000 */
[----:B----4-:R-:W-:-:S05]  /*5570*/  FMNMX.FTZ R206, R203, R206, !PT ;  /* 0x000000cecbce7209 */ /* 0x010fca0007810000 */
[----:B------:R-:W3:Y:S01]  /*5580*/  SHFL.BFLY PT, R205, R206, 0x2, 0x1f ;  /* 0x0c401f00cecd7f89 */ /* 0x000ee200000e0000 */
[----:B--2---:R-:W-:Y:S02]  /*5590*/  FMNMX.FTZ R199, R199, R204, !PT ;  /* 0x000000ccc7c77209 */ /* 0x004fe40007810000 */
[----:B---3--:R-:W-:-:S03]  /*55a0*/  FMNMX.FTZ R206, R206, R205, !PT ;  /* 0x000000cdcece7209 */ /* 0x008fc60007810000 */
[----:B------:R-:W-:-:S04]  /*55b0*/  FADD.FTZ R205, -R199, R200 ;  /* 0x000000c8c7cd7221 */ /* 0x000fc80000010100 */
[-C--:B-1----:R-:W-:Y:S01]  /*55c0*/  FMUL.FTZ R200, R205, R202.reuse ;  /* 0x000000cacdc87220 */ /* 0x082fe20000410000 */
[-C--:B------:R-:W-:Y:S01]  /*55d0*/  FMUL.FTZ R205, R199, R202.reuse ;  /* 0x000000cac7cd7220 */ /* 0x080fe20000410000 */
[----:B------:R-:W1:Y:S03]  /*55e0*/  SHFL.BFLY PT, R208, R206, 0x1, 0x1f ;  /* 0x0c201f00ced07f89 */ /* 0x000e6600000e0000 */
[-CC-:B------:R-:W-:Y:S01]  /*55f0*/  FFMA.FTZ R204, R153, R202.reuse, -R205.reuse ;  /* 0x000000ca99cc7223 */ /* 0x180fe200000108cd */
[-CC-:B------:R-:W-:Y:S01]  /*5600*/  FFMA.FTZ R207, R152, R202.reuse, -R205.reuse ;  /* 0x000000ca98cf7223 */ /* 0x180fe200000108cd */
[----:B------:R-:W2:Y:S01]  /*5610*/  S2R R153, SR_TID.X ;  /* 0x0000000000997919 */ /* 0x000ea20000002100 */
        /* <DEDUP_REMOVED lines=17> */
[----:B------:R-:W-:Y:S01]  /*5730*/  FFMA.FTZ R185, R185, R202, -R205 ;  /* 0x000000cab9b97223 */ /* 0x000fe200000108cd */
[----:B-1----:R-:W-:Y:S01]  /*5740*/  FMNMX.FTZ R156, R206, R208, !PT ;  /* 0x000000d0ce9c7209 */ /* 0x002fe20007810000 */
[----:B------:R-:W-:Y:S01]  /*5750*/  MUFU.EX2 R204, R204 ;  /* 0x000000cc00cc7308 */ /* 0x000fe20000000800 */
[-C--:B---3--:R-:W-:Y:S01]  /*5760*/  FMUL.FTZ R24, R24, R200.reuse ;  /* 0x000000c818187220 */ /* 0x088fe20000410000 */
[-C--:B------:R-:W-:Y:S01]  /*5770*/  FMUL.FTZ R25, R25, R200.reuse ;  /* 0x000000c819197220 */ /* 0x080fe20000410000 */
[----:B------:R-:W-:Y:S01]  /*5780*/  FMUL.FTZ R28, R28, R200 ;  /* 0x000000c81c1c7220 */ /* 0x000fe20000410000 */
[----:B------:R-:W-:Y:S01]  /*5790*/  FMUL.FTZ R209, R156, R202 ;  /* 0x000000ca9cd17220 */ /* 0x000fe20000410000 */
[-C--:B------:R-:W-:Y:S01]  /*57a0*/  FMUL.FTZ R29, R29, R200.reuse ;  /* 0x000000c81d1d7220 */ /* 0x080fe20000410000 */
[-C--:B------:R-:W-:Y:S01]  /*57b0*/  FMUL.FTZ R32, R32, R200.reuse ;  /* 0x000000c820207220 */ /* 0x080fe20000410000 */
[----:B------:R-:W-:Y:S01]  /*57c0*/  FMUL.FTZ R33, R33, R200 ;  /* 0x000000c821217220 */ /* 0x000fe20000410000 */
[----:B------:R1:W-:Y:S01]  /*57d0*/  MUFU.EX2 R206, R152 ;  /* 0x0000009800ce7308 */ /* 0x0003e20000000800 */
[-CC-:B------:R-:W-:Y:S01]  /*57e0*/  FFMA.FTZ R210, R154, R202.reuse, -R209.reuse ;  /* 0x000000ca9ad27223 */ /* 0x180fe200000108d1 */
[-CC-:B------:R-:W-:Y:S01]  /*57f0*/  FFMA.FTZ R158, R158, R202.reuse, -R209.reuse ;  /* 0x000000ca9e9e7223 */ /* 0x180fe200000108d1 */
[----:B------:R-:W-:Y:S01]  /*5800*/  FFMA.FTZ R159, R159, R202, -R209 ;  /* 0x000000ca9f9f7223 */ /* 0x000fe200000108d1 */
[----:B--2---:R-:W-:Y:S01]  /*5810*/  SHF.R.U32.HI R153, RZ, 0x7, R153 ;  /* 0x00000007ff997819 */ /* 0x004fe20000011699 */
[-C--:B------:R-:W-:Y:S01]  /*5820*/  FMUL.FTZ R36, R36, R200.reuse ;  /* 0x000000c824247220 */ /* 0x080fe20000410000 */
[-C--:B------:R-:W-:Y:S01]  /*5830*/  FMUL.FTZ R37, R37, R200.reuse ;  /* 0x000000c825257220 */ /* 0x080fe20000410000 */
[----:B------:R-:W-:Y:S01]  /*5840*/  FMUL.FTZ R40, R40, R200 ;  /* 0x000000c828287220 */ /* 0x000fe20000410000 */
[----:B------:R-:W-:Y:S01]  /*5850*/  MUFU.EX2 R157, R157 ;  /* 0x0000009d009d7308 */ /* 0x000fe20000000800 */
[----:B-1----:R-:W-:Y:S01]  /*5860*/  FADD.FTZ R152, -R156, R201 ;  /* 0x000000c99c987221 */ /* 0x002fe20000010100 */
[----:B------:R-:W-:Y:S01]  /*5870*/  FFMA.FTZ R201, R155, R202, -R209 ;  /* 0x000000ca9bc97223 */ /* 0x000fe200000108d1 */
[-C--:B------:R-:W-:Y:S01]  /*5880*/  FMUL.FTZ R41, R41, R200.reuse ;  /* 0x000000c829297220 */ /* 0x080fe20000410000 */
[----:B------:R-:W-:Y:S01]  /*5890*/  FMUL.FTZ R44, R44, R200 ;  /* 0x000000c82c2c7220 */ /* 0x000fe20000410000 */
[----:B------:R-:W-:Y:S01]  /*58a0*/  FMUL.FTZ R152, R152, R202 ;  /* 0x000000ca98987220 */ /* 0x000fe20000410000 */
        /* <DEDUP_REMOVED lines=17> */
[----:B------:R-:W-:Y:S01]  /*59c0*/  FMUL.FTZ R76, R76, R200 ;  /* 0x000000c84c4c7220 */ /* 0x000fe20000410000 */
[----:B------:R-:W3:Y:S01]  /*59d0*/  MUFU.EX2 R201, R201 ;  /* 0x000000c900c97308 */ /* 0x000ee20000000800 */
[----:B-1----:R-:W-:-:S02]  /*59e0*/  VIADD R152, R153, 0x8 ;  /* 0x0000000899987836 */ /* 0x002fc40000000000 */
[-C--:B------:R-:W-:Y:S01]  /*59f0*/  FMUL.FTZ R77, R77, R200.reuse ;  /* 0x000000c84d4d7220 */ /* 0x080fe20000410000 */
[-C--:B------:R-:W-:Y:S01]  /*5a00*/  FMUL.FTZ R80, R80, R200.reuse ;  /* 0x000000c850507220 */ /* 0x080fe20000410000 */
[-C--:B------:R-:W-:Y:S01]  /*5a10*/  FMUL.FTZ R81, R81, R200.reuse ;  /* 0x000000c851517220 */ /* 0x080fe20000410000 */
[-C--:B------:R-:W-:Y:S01]  /*5a20*/  FMUL.FTZ R84, R84, R200.reuse ;  /* 0x000000c854547220 */ /* 0x080fe20000410000 */
[----:B------:R1:W-:Y:S01]  /*5a30*/  BAR.SYNC.DEFER_BLOCKING R152, 0x100 ;  /* 0x000400980000751d */ /* 0x0003e20000010000 */
        /* <DEDUP_REMOVED lines=35> */
[-C--:B--2---:R-:W-:Y:S01]  /*5c70*/  FMUL.FTZ R26, R26, R208.reuse ;  /* 0x000000d01a1a7220 */ /* 0x084fe20000410000 */
        /* <DEDUP_REMOVED lines=63> */
[----:B-1----:R-:W-:Y:S01]  /*6070*/  F2FP.BF16.F32.PACK_AB R152, R204, R207 ;  /* 0x000000cfcc98723e */ /* 0x002fe200000010ff */
[--C-:B------:R-:W-:Y:S01]  /*6080*/  FFMA.FTZ R162, R162, R202, -R209.reuse ;  /* 0x000000caa2a27223 */ /* 0x100fe200000108d1 */
[----:B------:R-:W-:Y:S01]  /*6090*/  F2FP.BF16.F32.PACK_AB R154, R157, R206 ;  /* 0x000000ce9d9a723e */ /* 0x000fe200000010ff */
[--C-:B------:R-:W-:Y:S01]  /*60a0*/  FFMA.FTZ R163, R163, R202, -R209.reuse ;  /* 0x000000caa3a37223 */ /* 0x100fe200000108d1 */
[----:B---3--:R-:W-:Y:S01]  /*60b0*/  F2FP.BF16.F32.PACK_AB R153, R201, R210 ;  /* 0x000000d2c999723e */ /* 0x008fe200000010ff */
[--C-:B------:R-:W-:Y:S01]  /*60c0*/  FFMA.FTZ R166, R166, R202, -R209.reuse ;  /* 0x000000caa6a67223 */ /* 0x100fe200000108d1 */
[----:B----4-:R-:W-:Y:S01]  /*60d0*/  F2FP.BF16.F32.PACK_AB R155, R159, R158 ;  /* 0x0000009e9f9b723e */ /* 0x010fe200000010ff */
[-CC-:B------:R-:W-:Y:S01]  /*60e0*/  FFMA.FTZ R167, R167, R202.reuse, -R209.reuse ;  /* 0x000000caa7a77223 */ /* 0x180fe200000108d1 */
[----:B------:R-:W-:Y:S01]  /*60f0*/  MUFU.EX2 R160, R160 ;  /* 0x000000a000a07308 */ /* 0x000fe20000000800 */
[-CC-:B------:R-:W-:Y:S01]  /*6100*/  FFMA.FTZ R170, R170, R202.reuse, -R209.reuse ;  /* 0x000000caaaaa7223 */ /* 0x180fe200000108d1 */
[----:B------:R-:W-:Y:S01]  /*6110*/  WARPGROUP.ARRIVE ;  /* 0x00000000000079c5 */ /* 0x000fe20000000000 */
[-CC-:B------:R-:W-:Y:S01]  /*6120*/  FFMA.FTZ R171, R171, R202.reuse, -R209.reuse ;  /* 0x000000caabab7223 */ /* 0x180fe200000108d1 */
[-CC-:B------:R-:W-:Y:S01]  /*6130*/  FFMA.FTZ R174, R174, R202.reuse, -R209.reuse ;  /* 0x000000caaeae7223 */ /* 0x180fe200000108d1 */
[-CC-:B------:R-:W-:Y:S01]  /*6140*/  FFMA.FTZ R175, R175, R202.reuse, -R209.reuse ;  /* 0x000000caafaf7223 */ /* 0x180fe200000108d1 */
[-CC-:B------:R-:W-:Y:S01]  /*6150*/  FFMA.FTZ R178, R178, R202.reuse, -R209.reuse ;  /* 0x000000cab2b27223 */ /* 0x180fe200000108d1 */
[-CC-:B------:R-:W-:Y:S01]  /*6160*/  FFMA.FTZ R179, R179, R202.reuse, -R209.reuse ;  /* 0x000000cab3b37223 */ /* 0x180fe200000108d1 */
[----:B------:R-:W-:Y:S01]  /*6170*/  HGMMA.64x256x16.F32.BF16 R24, R152, gdesc[UR8].tnspB, R24, gsb0 ;  /* 0x43e0000898187df0 */ /* 0x000fe20008001818 */
[----:B------:R-:W1:Y:S01]  /*6180*/  MUFU.EX2 R161, R161 ;  /* 0x000000a100a17308 */ /* 0x000e620000000800 */
[----:B------:R-:W-:Y:S01]  /*6190*/  UIADD3 UR10, UR5, 0x80, URZ ;  /* 0x00000080050a7890 */ /* 0x000fe2000fffe03f */
[-CC-:B------:R-:W-:Y:S01]  /*61a0*/  FFMA.FTZ R182, R182, R202.reuse, -R209.reuse ;  /* 0x000000cab6b67223 */ /* 0x180fe200000108d1 */
[----:B------:R-:W-:Y:S01]  /*61b0*/  UMOV UR11, 0x40000040 ;  /* 0x40000040000b7882 */ /* 0x000fe20000000000 */
[-C--:B------:R-:W-:Y:S01]  /*61c0*/  FFMA.FTZ R183, R183, R202.reuse, -R209 ;  /* 0x000000cab7b77223 */ /* 0x080fe200000108d1 */
[-CC-:B------:R-:W-:Y:S01]  /*61d0*/  FFMA.FTZ R188, R188, R202.reuse, -R205.reuse ;  /* 0x000000cabcbc7223 */ /* 0x180fe200000108cd */
[-C--:B------:R-:W-:Y:S01]  /*61e0*/  FFMA.FTZ R189, R189, R202.reuse, -R205 ;  /* 0x000000cabdbd7223 */ /* 0x080fe200000108cd */
[-CC-:B------:R-:W-:Y:S01]  /*61f0*/  FFMA.FTZ R186, R186, R202.reuse, -R209.reuse ;  /* 0x000000cababa7223 */ /* 0x180fe200000108d1 */
[----:B------:R-:W-:Y:S01]  /*6200*/  MUFU.EX2 R164, R164 ;  /* 0x000000a400a47308 */ /* 0x000fe20000000800 */
[-CC-:B------:R-:W-:Y:S01]  /*6210*/  FFMA.FTZ R187, R187, R202.reuse, -R209.reuse ;  /* 0x000000cabbbb7223 */ /* 0x180fe200000108d1 */
[-CC-:B------:R-:W-:Y:S01]  /*6220*/  FFMA.FTZ R190, R190, R202.reuse, -R209.reuse ;  /* 0x000000cabebe7223 */ /* 0x180fe200000108d1 */
[-C--:B------:R-:W-:Y:S01]  /*6230*/  FFMA.FTZ R191, R191, R202.reuse, -R209 ;  /* 0x000000cabfbf7223 */ /* 0x080fe200000108d1 */
[-CC-:B------:R-:W-:Y:S01]  /*6240*/  FFMA.FTZ R192, R192, R202.reuse, -R205.reuse ;  /* 0x000000cac0c07223 */ /* 0x180fe200000108cd */
[-CC-:B------:R-:W-:Y:S01]  /*6250*/  FFMA.FTZ R193, R193, R202.reuse, -R205.reuse ;  /* 0x000000cac1c17223 */ /* 0x180fe200000108cd */
[-CC-:B------:R-:W-:Y:S01]  /*6260*/  FFMA.FTZ R196, R196, R202.reuse, -R205.reuse ;  /* 0x000000cac4c47223 */ /* 0x180fe200000108cd */
[-C--:B------:R-:W-:Y:S01]  /*6270*/  FFMA.FTZ R197, R197, R202.reuse, -R205 ;  /* 0x000000cac5c57223 */ /* 0x080fe200000108cd */
[----:B------:R-:W-:Y:S01]  /*6280*/  MUFU.EX2 R165, R165 ;  /* 0x000000a500a57308 */ /* 0x000fe20000000800 */
[-CC-:B------:R-:W-:Y:S01]  /*6290*/  FFMA.FTZ R194, R194, R202.reuse, -R209.reuse ;  /* 0x000000cac2c27223 */ /* 0x180fe200000108d1 */
[-CC-:B------:R-:W-:Y:S01]  /*62a0*/  FFMA.FTZ R195, R195, R202.reuse, -R209.reuse ;  /* 0x000000cac3c37223 */ /* 0x180fe200000108d1 */
[-CC-:B------:R-:W-:Y:S01]  /*62b0*/  FFMA.FTZ R198, R198, R202.reuse, -R209.reuse ;  /* 0x000000cac6c67223 */ /* 0x180fe200000108d1 */
[----:B------:R-:W-:Y:S01]  /*62c0*/  FFMA.FTZ R203, R203, R202, -R209 ;  /* 0x000000cacbcb7223 */ /* 0x000fe200000108d1 */
[----:B------:R-:W-:Y:S01]  /*62d0*/  FFMA.FTZ R23, R200, R23, R207 ;  /* 0x00000017c8177223 */ /* 0x000fe200000100cf */
[----:B------:R-:W-:-:S02]  /*62e0*/  FFMA.FTZ R22, R208, R22, R210 ;  /* 0x00000016d0167223 */ /* 0x000fc400000100d2 */
[----:B------:R-:W-:Y:S01]  /*62f0*/  MUFU.EX2 R162, R162 ;  /* 0x000000a200a27308 */ /* 0x000fe20000000800 */
[----:B------:R-:W-:Y:S01]  /*6300*/  FADD.FTZ R23, R204, R23 ;  /* 0x00000017cc177221 */ /* 0x000fe20000010000 */
[----:B------:R-:W-:-:S03]  /*6310*/  FADD.FTZ R201, R201, R22 ;  /* 0x00000016c9c97221 */ /* 0x000fc60000010000 */
[----:B------:R-:W-:Y:S01]  /*6320*/  FADD.FTZ R206, R206, R23 ;  /* 0x00000017cece7221 */ /* 0x000fe20000010000 */
[----:B------:R-:W-:Y:S02]  /*6330*/  FADD.FTZ R158, R158, R201 ;  /* 0x000000c99e9e7221 */ /* 0x000fe40000010000 */
[----:B------:R-:W2:Y:S01]  /*6340*/  MUFU.EX2 R163, R163 ;  /* 0x000000a300a37308 */ /* 0x000ea20000000800 */
[----:B------:R-:W-:Y:S01]  /*6350*/  FADD.FTZ R157, R157, R206 ;  /* 0x000000ce9d9d7221 */ /* 0x000fe20000010000 */
[----:B------:R-:W-:-:S06]  /*6360*/  FADD.FTZ R159, R159, R158 ;  /* 0x0000009e9f9f7221 */ /* 0x000fcc0000010000 */
        /* <DEDUP_REMOVED lines=120> */
.L_x_1132:
[----:B------:R-:W-:Y:S01]  /*6af0*/  UIADD3 UR4, UR4, 0x32460, URZ ;  /* 0x0003246004047890 */ /* 0x000fe2000fffe03f */
[----:B------:R-:W-:Y:S02]  /*6b00*/  IMAD.MOV.U32 R201, RZ, RZ, R156 ;  /* 0x000000ffffc97224 */ /* 0x000fe400078e009c */
[----:B------:R-:W-:Y:S01]  /*6b10*/  IMAD.MOV.U32 R200, RZ, RZ, R199 ;  /* 0x000000ffffc87224 */ /* 0x000fe200078e00c7 */
[----:B------:R-:W-:-:S09]  /*6b20*/  UPRMT UR4, UR58, 0x654, UR4 ;  /* 0x000006543a047896 */ /* 0x000fd20008000004 */
[----:B------:R-:W-:Y:S01]  /*6b30*/  SYNCS.ARRIVE.TRANS64.RED.A1T0 RZ, [UR4], RZ ;  /* 0x000000ffffff79a7 */ /* 0x000fe20008100404 */
[----:B------:R-:W-:Y:S05]  /*6b40*/  @P1 BRA `(.L_x_1133) ;  /* 0xffffffd400ac1947 */ /* 0x000fea000383ffff */
.L_x_1122:
[----:B------:R-:W0:Y:S01]  /*6b50*/  SHFL.BFLY PT, R4, R23, 0x2, 0x1f ;  /* 0x0c401f0017047f89 */ /* 0x000e2200000e0000 */
[----:B------:R-:W-:Y:S01]  /*6b60*/  IMAD.MOV.U32 R7, RZ, RZ, RZ ;  /* 0x000000ffff077224 */ /* 0x000fe200078e00ff */
[----:B------:R-:W-:Y:S01]  /*6b70*/  R2UR UR4, R219 ;  /* 0x00000000db0472ca */ /* 0x000fe200000e0000 */
[----:B------:R-:W-:Y:S01]  /*6b80*/  UIADD3 UR38, UR38, 0x1, URZ ;  /* 0x0000000126267890 */ /* 0x000fe2000fffe03f */
[----:B------:R-:W1:Y:S01]  /*6b90*/  SHFL.BFLY PT, R5, R22, 0x2, 0x1f ;  /* 0x0c401f0016057f89 */ /* 0x000e6200000e0000 */
[----:B------:R-:W-:Y:S01]  /*6ba0*/  IMAD.MOV.U32 R8, RZ, RZ, -0x800000 ;  /* 0xff800000ff087424 */ /* 0x000fe200078e00ff */
[----:B------:R2:W-:Y:S06]  /*6bb0*/  BAR.ARV R0, 0x100 ;  /* 0x000400000000751d */ /* 0x0005ec0000002000 */
[----:B------:R-:W-:-:S02]  /*6bc0*/  UISETP.NE.AND UP0, UPT, UR38, 0x2, UPT ;  /* 0x000000022600788c */ /* 0x000fc4000bf05270 */
[----:B------:R-:W-:Y:S06]  /*6bd0*/  BAR.ARV 0x8, 0x180 ;  /* 0x0206000000007b1d */ /* 0x000fec0000002000 */
[----:B------:R-:W-:Y:S01]  /*6be0*/  UIADD3 UR4, UR4, 0x1, URZ ;  /* 0x0000000104047890 */ /* 0x000fe2000fffe03f */
[----:B--2---:R-:W-:Y:S02]  /*6bf0*/  IMAD.MOV.U32 R0, RZ, RZ, -0x800000 ;  /* 0xff800000ff007424 */ /* 0x004fe400078e00ff */
[----:B0-----:R-:W-:Y:S01]  /*6c00*/  FADD.FTZ R4, R4, R23 ;  /* 0x0000001704047221 */ /* 0x001fe20000010000 */
[----:B------:R-:W-:Y:S01]  /*6c10*/  PLOP3.LUT P0, PT, PT, PT, PT, 0x8, 0x0 ;  /* 0x000000000000781c */ /* 0x000fe20003f0e170 */
[----:B------:R-:W-:Y:S01]  /*6c20*/  USEL UR38, UR38, URZ, UP0 ;  /* 0x0000003f26267287 */ /* 0x000fe20008000000 */
[----:B-1----:R-:W-:-:S02]  /*6c30*/  FADD.FTZ R6, R5, R22 ;  /* 0x0000001605067221 */ /* 0x002fc40000010000 */
[----:B------:R-:W0:Y:S01]  /*6c40*/  SHFL.BFLY PT, R3, R4, 0x1, 0x1f ;  /* 0x0c201f0004037f89 */ /* 0x000e2200000e0000 */
[----:B------:R-:W-:Y:S01]  /*6c50*/  MOV R219, UR4 ;  /* 0x0000000400db7c02 */ /* 0x000fe20008000f00 */
[----:B------:R-:W-:Y:S02]  /*6c60*/  USEL UR4, URZ, 0x1, UP0 ;  /* 0x000000013f047887 */ /* 0x000fe40008000000 */
[----:B------:R-:W1:Y:S02]  /*6c70*/  SHFL.BFLY PT, R5, R6, 0x1, 0x1f ;  /* 0x0c201f0006057f89 */ /* 0x000e6400000e0000 */
[----:B------:R-:W-:Y:S01]  /*6c80*/  ULOP3.LUT UR39, UR39, UR4, URZ, 0x3c, !UPT ;  /* 0x0000000427277292 */ /* 0x000fe2000f8e3c3f */
[----:B0-----:R-:W-:Y:S01]  /*6c90*/  FADD.FTZ R9, R4, R3 ;  /* 0x0000000304097221 */ /* 0x001fe20000010000 */
[----:B------:R-:W-:Y:S02]  /*6ca0*/  IMAD.MOV.U32 R3, RZ, RZ, RZ ;  /* 0x000000ffff037224 */ /* 0x000fe400078e00ff */
[----:B-1----:R-:W-:-:S02]  /*6cb0*/  FADD.FTZ R5, R6, R5 ;  /* 0x0000000506057221 */ /* 0x002fc40000010000 */
[----:B------:R-:W-:-:S03]  /*6cc0*/  FSETP.NE.FTZ.AND P1, PT, R9, RZ, PT ;  /* 0x000000ff0900720b */ /* 0x000fc60003f35000 */
[----:B------:R-:W-:-:S10]  /*6cd0*/  FSETP.NE.FTZ.AND P2, PT, R5, RZ, PT ;  /* 0x000000ff0500720b */ /* 0x000fd40003f55000 */
[----:B------:R-:W0:Y:S01]  /*6ce0*/  @P1 MUFU.RCP R7, R9 ;  /* 0x0000000900071308 */ /* 0x000e220000001000 */
[C---:B------:R-:W-:Y:S02]  /*6cf0*/  @P1 FMUL.FTZ R4, R202.reuse, 0.69314718246459960938 ;  /* 0x3f317218ca041820 */ /* 0x040fe40000410000 */
[----:B------:R-:W-:-:S05]  /*6d00*/  @P2 FMUL.FTZ R202, R202, 0.69314718246459960938 ;  /* 0x3f317218caca2820 */ /* 0x000fca0000410000 */
[----:B------:R-:W-:Y:S08]  /*6d10*/  @P1 MUFU.LG2 R6, R9 ;  /* 0x0000000900061308 */ /* 0x000ff00000000c00 */
[----:B------:R-:W1:Y:S01]  /*6d20*/  @P2 MUFU.RCP R3, R5 ;  /* 0x0000000500032308 */ /* 0x000e620000001000 */
[-C--:B0-----:R-:W-:Y:S01]  /*6d30*/  FMUL.FTZ R24, R24, R7.reuse ;  /* 0x0000000718187220 */ /* 0x081fe20000410000 */
        /* <DEDUP_REMOVED lines=64> */
[----:B------:R0:W1:Y:S01]  /*7140*/  @P2 MUFU.LG2 R7, R5 ;  /* 0x0000000500072308 */ /* 0x0000620000000c00 */
        /* <DEDUP_REMOVED lines=66> */
[----:B------:R-:W-:-:S07]  /*7570*/  @P2 FFMA.FTZ R0, R202, R156, R7 ;  /* 0x0000009cca002223 */ /* 0x000fce0000010007 */
.L_x_1108:
[----:B0-----:R-:W0:Y:S01]  /*7580*/  S2R R4, SR_CgaCtaId ;  /* 0x0000000000047919 */ /* 0x001e220000008800 */
        /* <DEDUP_REMOVED lines=30> */
[----:B------:R-:W-:Y:S02]  /*7770*/  MOV R4, R151 ;  /* 0x0000009700047202 */ /* 0x000fe40000000f00 */
[----:B0-----:R-:W-:-:S02]  /*7780*/  MOV R5, R6 ;  /* 0x0000000600057202 */ /* 0x001fc40000000f00 */
[----:B------:R-:W-:Y:S02]  /*7790*/  F2FP.BF16.F32.PACK_AB R51, R159, R51 ;  /* 0x000000339f33723e */ /* 0x000fe400000010ff */
[----:B------:R-:W-:Y:S01]  /*77a0*/  F2FP.BF16.F32.PACK_AB R57, R155, R58 ;  /* 0x0000003a9b39723e */ /* 0x000fe200000010ff */
[----:B------:R-:W-:Y:S01]  /*77b0*/  IMAD.WIDE R102, R225, 0x2, R4 ;  /* 0x00000002e1667825 */ /* 0x000fe200078e0204 */
[----:B------:R-:W-:Y:S02]  /*77c0*/  F2FP.BF16.F32.PACK_AB R64, R65, R64 ;  /* 0x000000404140723e */ /* 0x000fe400000010ff */
[----:B------:R-:W-:Y:S02]  /*77d0*/  F2FP.BF16.F32.PACK_AB R58, R61, R60 ;  /* 0x0000003c3d3a723e */ /* 0x000fe400000010ff */
[C---:B------:R-:W-:Y:S02]  /*77e0*/  IADD3 R157, P1, R102.reuse, 0x20, RZ ;  /* 0x00000020669d7810 */ /* 0x040fe40007f3e0ff */
[----:B------:R-:W-:-:S02]  /*77f0*/  LOP3.LUT R11, R102, 0x380, RZ, 0xc0, !PT ;  /* 0x00000380660b7812 */ /* 0x000fc400078ec0ff */
[C---:B------:R-:W-:Y:S01]  /*7800*/  IADD3 R171, P0, R102.reuse, 0x40, RZ ;  /* 0x0000004066ab7810 */ /* 0x040fe20007f1e0ff */
[--C-:B------:R-:W-:Y:S01]  /*7810*/  IMAD.X R13, RZ, RZ, R103.reuse, P1 ;  /* 0x000000ffff0d7224 */ /* 0x100fe200008e0667 */
[C---:B------:R-:W-:Y:S02]  /*7820*/  IADD3 R173, P4, R102.reuse, 0x60, RZ ;  /* 0x0000006066ad7810 */ /* 0x040fe40007f9e0ff */
        /* <DEDUP_REMOVED lines=8> */
[----:B------:R-:W-:Y:S01]  /*78b0*/  IADD3 R183, P1, R102, 0x8000, RZ ;  /* 0x0000800066b77810 */ /* 0x000fe20007f3e0ff */
[--C-:B------:R-:W-:Y:S01]  /*78c0*/  IMAD.X R23, RZ, RZ, R103.reuse, P5 ;  /* 0x000000ffff177224 */ /* 0x100fe200028e0667 */
[----:B------:R-:W-:Y:S01]  /*78d0*/  LOP3.LUT R12, R157, 0x380, RZ, 0xc0, !PT ;  /* 0x000003809d0c7812 */ /* 0x000fe200078ec0ff */
[----:B------:R-:W-:Y:S01]  /*78e0*/  IMAD.X R31, RZ, RZ, R103, P2 ;  /* 0x000000ffff1f7224 */ /* 0x000fe200010e0667 */
[----:B------:R-:W-:-:S02]  /*78f0*/  SHF.R.U64 R11, R11, 0x3, RZ ;  /* 0x000000030b0b7819 */ /* 0x000fc400000012ff */
[----:B------:R-:W-:Y:S02]  /*7900*/  IADD3.X R39, RZ, R103, RZ, P1, !PT ;  /* 0x00000067ff277210 */ /* 0x000fe40000ffe4ff */
[----:B------:R-:W-:Y:S02]  /*7910*/  LOP3.LUT R14, R171, 0x380, RZ, 0xc0, !PT ;  /* 0x00000380ab0e7812 */ /* 0x000fe400078ec0ff */
[----:B------:R-:W-:Y:S02]  /*7920*/  SHF.R.U64 R12, R12, 0x3, RZ ;  /* 0x000000030c0c7819 */ /* 0x000fe400000012ff */
[C---:B------:R-:W-:Y:S02]  /*7930*/  IADD3 R46, P0, R102.reuse, 0x8020, RZ ;  /* 0x00008020662e7810 */ /* 0x040fe40007f1e0ff */
        /* <DEDUP_REMOVED lines=13> */
[----:B------:R-:W-:Y:S01]  /*7a10*/  LOP3.LUT R102, R11, R102, RZ, 0x3c, !PT ;  /* 0x000000660b667212 */ /* 0x000fe200078e3cff */
[----:B------:R-:W-:Y:S01]  /*7a20*/  IMAD.X R11, RZ, RZ, R103, P1 ;  /* 0x000000ffff0b7224 */ /* 0x000fe200008e0667 */
[----:B------:R-:W-:-:S02]  /*7a30*/  LOP3.LUT R18, R175, 0x380, RZ, 0xc0, !PT ;  /* 0x00000380af127812 */ /* 0x000fc400078ec0ff */
[----:B------:R-:W-:Y:S02]  /*7a40*/  SHF.R.U64 R14, R14, 0x3, RZ ;  /* 0x000000030e0e7819 */ /* 0x000fe400000012ff */
[----:B------:R-:W-:Y:S02]  /*7a50*/  LOP3.LUT R12, R12, R157, RZ, 0x3c, !PT ;  /* 0x0000009d0c0c7212 */ /* 0x000fe400078e3cff */
[----:B------:R-:W-:Y:S02]  /*7a60*/  LOP3.LUT R20, R177, 0x380, RZ, 0xc0, !PT ;  /* 0x00000380b1147812 */ /* 0x000fe400078ec0ff */
[----:B------:R-:W-:Y:S02]  /*7a70*/  SHF.R.U64 R16, R16, 0x3, RZ ;  /* 0x0000000310107819 */ /* 0x000fe400000012ff */
[----:B------:R-:W-:Y:S02]  /*7a80*/  LOP3.LUT R22, R179, 0x380, RZ, 0xc0, !PT ;  /* 0x00000380b3167812 */ /* 0x000fe400078ec0ff */
[----:B------:R-:W-:-:S02]  /*7a90*/  LOP3.LUT R157, R46, 0x380, RZ, 0xc0, !PT ;  /* 0x000003802e9d7812 */ /* 0x000fc400078ec0ff */
[----:B------:R-:W-:Y:S02]  /*7aa0*/  SHF.R.U64 R18, R18, 0x3, RZ ;  /* 0x0000000312127819 */ /* 0x000fe400000012ff */
[----:B------:R-:W-:Y:S02]  /*7ab0*/  LOP3.LUT R30, R181, 0x380, RZ, 0xc0, !PT ;  /* 0x00000380b51e7812 */ /* 0x000fe400078ec0ff */
[----:B------:R-:W-:Y:S01]  /*7ac0*/  MOV R102, R102 ;  /* 0x0000006600667202 */ /* 0x000fe20000000f00 */
[----:B------:R-:W-:Y:S01]  /*7ad0*/  BAR.SYNC.DEFER_BLOCKING 0x1, 0x100 ;  /* 0x0044000000007b1d */ /* 0x000fe20000010000 */
[----:B------:R-:W-:Y:S02]  /*7ae0*/  LOP3.LUT R38, R183, 0x380, RZ, 0xc0, !PT ;  /* 0x00000380b7267812 */ /* 0x000fe400078ec0ff */
[----:B------:R-:W-:Y:S02]  /*7af0*/  LOP3.LUT R103, R98, 0x380, RZ, 0xc0, !PT ;  /* 0x0000038062677812 */ /* 0x000fe400078ec0ff */
[----:B------:R-:W-:-:S02]  /*7b00*/  LOP3.LUT R14, R14, R171, RZ, 0x3c, !PT ;  /* 0x000000ab0e0e7212 */ /* 0x000fc400078e3cff */
[----:B------:R-:W-:Y:S02]  /*7b10*/  SHF.R.U64 R20, R20, 0x3, RZ ;  /* 0x0000000314147819 */ /* 0x000fe400000012ff */
[----:B------:R-:W-:Y:S02]  /*7b20*/  LOP3.LUT R16, R16, R173, RZ, 0x3c, !PT ;  /* 0x000000ad10107212 */ /* 0x000fe400078e3cff */
[----:B------:R-:W-:Y:S02]  /*7b30*/  SHF.R.U64 R22, R22, 0x3, RZ ;  /* 0x0000000316167819 */ /* 0x000fe400000012ff */
[----:B------:R-:W-:Y:S02]  /*7b40*/  LOP3.LUT R171, R54, 0x380, RZ, 0xc0, !PT ;  /* 0x0000038036ab7812 */ /* 0x000fe400078ec0ff */
[----:B------:R-:W-:Y:S02]  /*7b50*/  SHF.R.U64 R157, R157, 0x3, RZ ;  /* 0x000000039d9d7819 */ /* 0x000fe400000012ff */
[----:B------:R-:W-:-:S02]  /*7b60*/  LOP3.LUT R18, R18, R175, RZ, 0x3c, !PT ;  /* 0x000000af12127212 */ /* 0x000fc400078e3cff */
[----:B------:R-:W-:Y:S02]  /*7b70*/  SHF.R.U64 R30, R30, 0x3, RZ ;  /* 0x000000031e1e7819 */ /* 0x000fe400000012ff */
[----:B------:R-:W-:Y:S02]  /*7b80*/  LOP3.LUT R173, R62, 0x380, RZ, 0xc0, !PT ;  /* 0x000003803ead7812 */ /* 0x000fe400078ec0ff */
[----:B------:R-:W-:Y:S01]  /*7b90*/  LOP3.LUT R94, R6, 0x380, RZ, 0xc0, !PT ;  /* 0x00000380065e7812 */ /* 0x000fe200078ec0ff */
[----:B------:R-:W-:Y:S01]  /*7ba0*/  STSM.16.M88.4 [R102], R24 ;  /* 0x0000001866007844 */ /* 0x000fe20000000200 */
[----:B------:R-:W-:Y:S02]  /*7bb0*/  SHF.R.U64 R38, R38, 0x3, RZ ;  /* 0x0000000326267819 */ /* 0x000fe400000012ff */
[----:B------:R-:W-:Y:S02]  /*7bc0*/  LOP3.LUT R175, R70, 0x380, RZ, 0xc0, !PT ;  /* 0x0000038046af7812 */ /* 0x000fe400078ec0ff */
[----:B------:R-:W-:-:S02]  /*7bd0*/  SHF.R.U64 R103, R103, 0x3, RZ ;  /* 0x0000000367677819 */ /* 0x000fc400000012ff */
[----:B------:R-:W-:Y:S02]  /*7be0*/  LOP3.LUT R20, R20, R177, RZ, 0x3c, !PT ;  /* 0x000000b114147212 */ /* 0x000fe400078e3cff */
[----:B------:R-:W-:Y:S02]  /*7bf0*/  MOV R13, R12 ;  /* 0x0000000c000d7202 */ /* 0x000fe40000000f00 */
[----:B------:R-:W-:Y:S02]  /*7c00*/  LOP3.LUT R22, R22, R179, RZ, 0x3c, !PT ;  /* 0x000000b316167212 */ /* 0x000fe400078e3cff */
[----:B------:R-:W-:Y:S01]  /*7c10*/  SHF.R.U64 R171, R171, 0x3, RZ ;  /* 0x00000003abab7819 */ /* 0x000fe200000012ff */
[----:B------:R-:W-:Y:S01]  /*7c20*/  STSM.16.M88.4 [R13], R32 ;  /* 0x000000200d007844 */ /* 0x000fe20000000200 */
[----:B------:R-:W-:Y:S02]  /*7c30*/  LOP3.LUT R46, R157, R46, RZ, 0x3c, !PT ;  /* 0x0000002e9d2e7212 */ /* 0x000fe400078e3cff */
[----:B------:R-:W-:-:S02]  /*7c40*/  MOV R14, R14 ;  /* 0x0000000e000e7202 */ /* 0x000fc40000000f00 */
[----:B------:R-:W-:Y:S02]  /*7c50*/  LOP3.LUT R30, R30, R181, RZ, 0x3c, !PT ;  /* 0x000000b51e1e7212 */ /* 0x000fe400078e3cff */
[----:B------:R-:W-:Y:S01]  /*7c60*/  SHF.R.U64 R173, R173, 0x3, RZ ;  /* 0x00000003adad7819 */ /* 0x000fe200000012ff */
[----:B------:R-:W-:Y:S01]  /*7c70*/  STSM.16.M88.4 [R14], R40 ;  /* 0x000000280e007844 */ /* 0x000fe20000000200 */
[----:B------:R-:W-:Y:S02]  /*7c80*/  LOP3.LUT R157, R156, 0x380, RZ, 0xc0, !PT ;  /* 0x000003809c9d7812 */ /* 0x000fe400078ec0ff */
[----:B------:R-:W-:Y:S02]  /*7c90*/  SHF.R.U64 R29, R94, 0x3, RZ ;  /* 0x000000035e1d7819 */ /* 0x000fe400000012ff */
[----:B------:R-:W-:Y:S02]  /*7ca0*/  MOV R16, R16 ;  /* 0x0000001000107202 */ /* 0x000fe40000000f00 */
[----:B------:R-:W-:-:S02]  /*7cb0*/  LOP3.LUT R38, R38, R183, RZ, 0x3c, !PT ;  /* 0x000000b726267212 */ /* 0x000fc400078e3cff */
[----:B------:R-:W-:Y:S01]  /*7cc0*/  SHF.R.U64 R175, R175, 0x3, RZ ;  /* 0x00000003afaf7819 */ /* 0x000fe200000012ff */
[----:B------:R-:W-:Y:S01]  /*7cd0*/  STSM.16.M88.4 [R16], R48 ;  /* 0x0000003010007844 */ /* 0x000fe20000000200 */
[----:B------:R-:W-:Y:S02]  /*7ce0*/  LOP3.LUT R98, R103, R98, RZ, 0x3c, !PT ;  /* 0x0000006267627212 */ /* 0x000fe400078e3cff */
[----:B------:R-:W-:Y:S02]  /*7cf0*/  MOV R18, R18 ;  /* 0x0000001200127202 */ /* 0x000fe40000000f00 */
[----:B------:R-:W-:Y:S02]  /*7d00*/  F2FP.BF16.F32.PACK_AB R59, R154, R59 ;  /* 0x0000003b9a3b723e */ /* 0x000fe400000010ff */
[----:B------:R-:W-:Y:S02]  /*7d10*/  F2FP.BF16.F32.PACK_AB R65, R153, R66 ;  /* 0x000000429941723e */ /* 0x000fe400000010ff */
[----:B------:R-:W-:Y:S01]  /*7d20*/  F2FP.BF16.F32.PACK_AB R72, R73, R72 ;  /* 0x000000484948723e */ /* 0x000fe200000010ff */
[----:B------:R-:W-:Y:S01]  /*7d30*/  STSM.16.M88.4 [R18], R56 ;  /* 0x0000003812007844 */ /* 0x000fe20000000200 */
[----:B------:R-:W-:-:S02]  /*7d40*/  MOV R20, R20 ;  /* 0x0000001400147202 */ /* 0x000fc40000000f00 */
[----:B------:R-:W-:Y:S02]  /*7d50*/  F2FP.BF16.F32.PACK_AB R66, R69, R68 ;  /* 0x000000444542723e */ /* 0x000fe400000010ff */
[----:B------:R-:W-:Y:S02]  /*7d60*/  F2FP.BF16.F32.PACK_AB R67, R152, R67 ;  /* 0x000000439843723e */ /* 0x000fe400000010ff */
[----:B------:R-:W-:Y:S02]  /*7d70*/  F2FP.BF16.F32.PACK_AB R73, R9, R74 ;  /* 0x0000004a0949723e */ /* 0x000fe400000010ff */
[----:B------:R-:W-:Y:S01]  /*7d80*/  F2FP.BF16.F32.PACK_AB R80, R81, R80 ;  /* 0x000000505150723e */ /* 0x000fe200000010ff */
[----:B------:R-:W-:Y:S01]  /*7d90*/  STSM.16.M88.4 [R20], R64 ;  /* 0x0000004014007844 */ /* 0x000fe20000000200 */
[----:B------:R-:W-:Y:S02]  /*7da0*/  LOP3.LUT R54, R171, R54, RZ, 0x3c, !PT ;  /* 0x00000036ab367212 */ /* 0x000fe400078e3cff */
[----:B------:R-:W-:-:S02]  /*7db0*/  MOV R22, R22 ;  /* 0x0000001600167202 */ /* 0x000fc40000000f00 */
[----:B------:R-:W-:Y:S02]  /*7dc0*/  F2FP.BF16.F32.PACK_AB R74, R77, R76 ;  /* 0x0000004c4d4a723e */ /* 0x000fe400000010ff */
[----:B------:R-:W-:Y:S02]  /*7dd0*/  F2FP.BF16.F32.PACK_AB R75, R75, R78 ;  /* 0x0000004e4b4b723e */ /* 0x000fe400000010ff */
[----:B------:R-:W-:Y:S02]  /*7de0*/  F2FP.BF16.F32.PACK_AB R81, R83, R82 ;  /* 0x000000525351723e */ /* 0x000fe400000010ff */
[----:B------:R-:W-:Y:S01]  /*7df0*/  LOP3.LUT R62, R173, R62, RZ, 0x3c, !PT ;  /* 0x0000003ead3e7212 */ /* 0x000fe200078e3cff */
[----:B------:R0:W-:Y:S01]  /*7e00*/  STSM.16.M88.4 [R22], R72 ;  /* 0x0000004816007844 */ /* 0x0001e20000000200 */
[----:B------:R-:W-:Y:S02]  /*7e10*/  SHF.R.U64 R157, R157, 0x3, RZ ;  /* 0x000000039d9d7819 */ /* 0x000fe400000012ff */
[----:B------:R-:W-:-:S02]  /*7e20*/  LOP3.LUT R94, R29, R6, RZ, 0x3c, !PT ;  /* 0x000000061d5e7212 */ /* 0x000fc400078e3cff */
[----:B------:R-:W-:Y:S02]  /*7e30*/  MOV R30, R30 ;  /* 0x0000001e001e7202 */ /* 0x000fe40000000f00 */
[----:B------:R-:W-:Y:S02]  /*7e40*/  F2FP.BF16.F32.PACK_AB R82, R85, R84 ;  /* 0x000000545552723e */ /* 0x000fe400000010ff */
[----:B------:R-:W-:Y:S02]  /*7e50*/  F2FP.BF16.F32.PACK_AB R83, R87, R86 ;  /* 0x000000565753723e */ /* 0x000fe400000010ff */
[----:B------:R-:W-:Y:S02]  /*7e60*/  LOP3.LUT R70, R175, R70, RZ, 0x3c, !PT ;  /* 0x00000046af467212 */ /* 0x000fe400078e3cff */
[----:B------:R-:W-:Y:S01]  /*7e70*/  MOV R38, R38 ;  /* 0x0000002600267202 */ /* 0x000fe20000000f00 */
[----:B------:R1:W-:Y:S01]  /*7e80*/  STSM.16.M88.4 [R30], R80 ;  /* 0x000000501e007844 */ /* 0x0003e20000000200 */
[----:B------:R-:W-:Y:S01]  /*7e90*/  MOV R6, R98 ;  /* 0x0000006200067202 */ /* 0x000fe20000000f00 */
[----:B0-----:R-:W0:Y:S01]  /*7ea0*/  LDC R72, c[0x0][0xce8] ;  /* 0x00033a00ff487b82 */ /* 0x001e220000000800 */
[----:B------:R-:W-:-:S02]  /*7eb0*/  F2FP.BF16.F32.PACK_AB R76, R89, R88 ;  /* 0x00000058594c723e */ /* 0x000fc400000010ff */
[----:B------:R-:W-:Y:S02]  /*7ec0*/  F2FP.BF16.F32.PACK_AB R77, R91, R90 ;  /* 0x0000005a5b4d723e */ /* 0x000fe400000010ff */
[----:B------:R-:W-:Y:S02]  /*7ed0*/  F2FP.BF16.F32.PACK_AB R78, R93, R92 ;  /* 0x0000005c5d4e723e */ /* 0x000fe400000010ff */
[----:B------:R-:W-:Y:S02]  /*7ee0*/  F2FP.BF16.F32.PACK_AB R79, R166, R79 ;  /* 0x0000004fa64f723e */ /* 0x000fe400000010ff */
[----:B------:R-:W-:Y:S02]  /*7ef0*/  F2FP.BF16.F32.PACK_AB R96, R97, R96 ;  /* 0x000000606160723e */ /* 0x000fe400000010ff */
[----:B------:R-:W-:Y:S01]  /*7f00*/  F2FP.BF16.F32.PACK_AB R104, R105, R104 ;  /* 0x000000686968723e */ /* 0x000fe200000010ff */
[----:B------:R1:W-:Y:S01]  /*7f10*/  STSM.16.M88.4 [R38], R76 ;  /* 0x0000004c26007844 */ /* 0x0003e20000000200 */
[----:B------:R-:W-:-:S02]  /*7f20*/  MOV R46, R46 ;  /* 0x0000002e002e7202 */ /* 0x000fc40000000f00 */
        /* <DEDUP_REMOVED lines=10> */
[----:B------:R-:W-:Y:S01]  /*7fd0*/  F2FP.BF16.F32.PACK_AB R120, R121, R120 ;  /* 0x000000787978723e */ /* 0x000fe200000010ff */
[----:B------:R1:W-:Y:S01]  /*7fe0*/  STSM.16.M88.4 [R54], R104 ;  /* 0x0000006836007844 */ /* 0x0003e20000000200 */
[----:B------:R-:W-:Y:S02]  /*7ff0*/  LOP3.LUT R10, R157, R156, RZ, 0x3c, !PT ;  /* 0x0000009c9d0a7212 */ /* 0x000fe400078e3cff */
[----:B------:R-:W-:-:S02]  /*8000*/  MOV R62, R62 ;  /* 0x0000003e003e7202 */ /* 0x000fc40000000f00 */
[----:B------:R-:W-:Y:S02]  /*8010*/  F2FP.BF16.F32.PACK_AB R114, R117, R116 ;  /* 0x000000747572723e */ /* 0x000fe400000010ff */
[----:B------:R-:W-:Y:S02]  /*8020*/  F2FP.BF16.F32.PACK_AB R115, R119, R118 ;  /* 0x000000767773723e */ /* 0x000fe400000010ff */
[----:B------:R-:W-:Y:S02]  /*8030*/  F2FP.BF16.F32.PACK_AB R121, R123, R122 ;  /* 0x0000007a7b79723e */ /* 0x000fe400000010ff */
[----:B------:R-:W-:Y:S01]  /*8040*/  F2FP.BF16.F32.PACK_AB R128, R129, R128 ;  /* 0x000000808180723e */ /* 0x000fe200000010ff */
[----:B------:R1:W-:Y:S01]  /*8050*/  STSM.16.M88.4 [R62], R112 ;  /* 0x000000703e007844 */ /* 0x0003e20000000200 */
[----:B------:R-:W-:Y:S02]  /*8060*/  MOV R70, R70 ;  /* 0x0000004600467202 */ /* 0x000fe40000000f00 */
[----:B------:R-:W-:-:S02]  /*8070*/  F2FP.BF16.F32.PACK_AB R122, R125, R124 ;  /* 0x0000007c7d7a723e */ /* 0x000fc400000010ff */
[----:B------:R-:W-:Y:S02]  /*8080*/  F2FP.BF16.F32.PACK_AB R123, R127, R126 ;  /* 0x0000007e7f7b723e */ /* 0x000fe400000010ff */
[----:B------:R-:W-:Y:S02]  /*8090*/  F2FP.BF16.F32.PACK_AB R129, R131, R130 ;  /* 0x000000828381723e */ /* 0x000fe400000010ff */
[----:B------:R-:W-:Y:S01]  /*80a0*/  F2FP.BF16.F32.PACK_AB R136, R137, R136 ;  /* 0x000000888988723e */ /* 0x000fe200000010ff */
[----:B------:R1:W-:Y:S01]  /*80b0*/  STSM.16.M88.4 [R70], R120 ;  /* 0x0000007846007844 */ /* 0x0003e20000000200 */
[----:B------:R-:W-:Y:S02]  /*80c0*/  MOV R94, R94 ;  /* 0x0000005e005e7202 */ /* 0x000fe40000000f00 */
[----:B------:R-:W-:Y:S02]  /*80d0*/  F2FP.BF16.F32.PACK_AB R130, R133, R132 ;  /* 0x000000848582723e */ /* 0x000fe400000010ff */
[----:B------:R-:W-:-:S02]  /*80e0*/  F2FP.BF16.F32.PACK_AB R131, R135, R134 ;  /* 0x000000868783723e */ /* 0x000fc400000010ff */
[----:B------:R-:W-:Y:S02]  /*80f0*/  F2FP.BF16.F32.PACK_AB R137, R139, R138 ;  /* 0x0000008a8b89723e */ /* 0x000fe400000010ff */
[----:B------:R-:W-:Y:S01]  /*8100*/  F2FP.BF16.F32.PACK_AB R144, R145, R144 ;  /* 0x000000909190723e */ /* 0x000fe200000010ff */
[----:B------:R1:W-:Y:S01]  /*8110*/  STSM.16.M88.4 [R94], R128 ;  /* 0x000000805e007844 */ /* 0x0003e20000000200 */
[----:B------:R-:W-:Y:S02]  /*8120*/  F2FP.BF16.F32.PACK_AB R138, R141, R140 ;  /* 0x0000008c8d8a723e */ /* 0x000fe400000010ff */
[----:B------:R-:W-:Y:S02]  /*8130*/  F2FP.BF16.F32.PACK_AB R139, R143, R142 ;  /* 0x0000008e8f8b723e */ /* 0x000fe400000010ff */
[----:B------:R-:W-:Y:S02]  /*8140*/  F2FP.BF16.F32.PACK_AB R145, R147, R146 ;  /* 0x000000929391723e */ /* 0x000fe400000010ff */
[----:B------:R-:W-:Y:S01]  /*8150*/  MOV R12, R10 ;  /* 0x0000000a000c7202 */ /* 0x000fe20000000f00 */
[----:B------:R1:W-:Y:S01]  /*8160*/  STSM.16.M88.4 [R6], R136 ;  /* 0x0000008806007844 */ /* 0x0003e20000000200 */
[----:B------:R-:W-:-:S02]  /*8170*/  F2FP.BF16.F32.PACK_AB R146, R149, R148 ;  /* 0x000000949592723e */ /* 0x000fc400000010ff */
[----:B------:R-:W-:Y:S02]  /*8180*/  F2FP.BF16.F32.PACK_AB R147, R3, R150 ;  /* 0x000000960393723e */ /* 0x000fe400000010ff */
[----:B------:R-:W-:Y:S02]  /*8190*/  R2UR UR4, R218 ;  /* 0x00000000da0472ca */ /* 0x000fe400000e0000 */
[----:B------:R-:W-:Y:S01]  /*81a0*/  PLOP3.LUT P0, PT, PT, PT, UP0, 0x80, 0x0 ;  /* 0x000000000000781c */ /* 0x000fe20003f0f008 */
[----:B------:R1:W-:Y:S01]  /*81b0*/  STSM.16.M88.4 [R12], R144 ;  /* 0x000000900c007844 */ /* 0x0003e20000000200 */
[----:B------:R-:W-:-:S09]  /*81c0*/  R2UR UR12, R216 ;  /* 0x00000000d80c72ca */ /* 0x000fd200000e0000 */
[----:B------:R-:W-:Y:S02]  /*81d0*/  USHF.L.U64.HI UR11, UR61, 0x2, UR4 ;  /* 0x000000023d0b7899 */ /* 0x000fe40008010204 */
[----:B------:R-:W-:-:S04]  /*81e0*/  UIADD3 UR4, UP1, UR10, UR8, URZ ;  /* 0x000000080a047290 */ /* 0x000fc8000ff3e03f */
[----:B------:R-:W-:Y:S02]  /*81f0*/  UIADD3.X UR7, UR11, UR9, URZ, UP1, !UPT ;  /* 0x000000090b077290 */ /* 0x000fe40008ffe43f */
[----:B------:R-:W-:Y:S01]  /*8200*/  IMAD.U32 R10, RZ, RZ, UR4 ;  /* 0x00000004ff0a7e24 */ /* 0x000fe2000f8e00ff */
[----:B------:R-:W-:-:S03]  /*8210*/  ULDC.64 UR8, c[0x0][0xd08] ;  /* 0x0003420000087ab9 */ /* 0x000fc60000000a00 */
[----:B------:R-:W-:Y:S01]  /*8220*/  MOV R11, UR7 ;  /* 0x00000007000b7c02 */ /* 0x000fe20008000f00 */
[----:B------:R-:W-:Y:S06]  /*8230*/  BAR.SYNC.DEFER_BLOCKING 0x1, 0x100 ;  /* 0x0044000000007b1d */ /* 0x000fec0000010000 */
[----:B------:R-:W2:Y:S01]  /*8240*/  @P0 LDG.E R3, desc[UR36][R10.64] ;  /* 0x000000240a030981 */ /* 0x000ea2000c1e1900 */
[----:B------:R-:W-:Y:S01]  /*8250*/  UISETP.NE.U32.AND UP1, UPT, UR8, URZ, UPT ;  /* 0x0000003f0800728c */ /* 0x000fe2000bf25070 */
[----:B0-----:R-:W-:Y:S01]  /*8260*/  ISETP.NE.AND P1, PT, R72, 0x1, PT ;  /* 0x000000014800780c */ /* 0x001fe20003f25270 */
[----:B------:R-:W-:Y:S01]  /*8270*/  ULDC UR7, c[0x0][0xb88] ;  /* 0x0002e20000077ab9 */ /* 0x000fe20000000800 */
[----:B------:R-:W-:Y:S01]  /*8280*/  UMOV UR4, URZ ;  /* 0x0000003f00047c82 */ /* 0x000fe20008000000 */
[----:B------:R-:W-:Y:S01]  /*8290*/  UISETP.NE.AND.EX UP1, UPT, UR9, URZ, UPT, UP1 ;  /* 0x0000003f0900728c */ /* 0x000fe2000bf25310 */
[----:B------:R-:W-:-:S05]  /*82a0*/  IMAD.U32 R15, RZ, RZ, UR12 ;  /* 0x0000000cff0f7e24 */ /* 0x000fca000f8e00ff */
[----:B------:R-:W-:-:S04]  /*82b0*/  PLOP3.LUT P2, PT, PT, PT, UP1, 0x80, 0x0 ;  /* 0x000000000000781c */ /* 0x000fc80003f4f018 */
[----:B------:R-:W0:Y:S01]  /*82c0*/  @P1 LDC R9, c[0x0][0xcec] ;  /* 0x00033b00ff091b82 */ /* 0x000e220000000800 */
[----:B------:R-:W-:-:S04]  /*82d0*/  @UP1 UIADD3 UR8, UP2, UR10, UR8, URZ ;  /* 0x000000080a081290 */ /* 0x000fc8000ff5e03f */
[----:B------:R-:W-:Y:S02]  /*82e0*/  @UP1 UIADD3.X UR9, UR11, UR9, URZ, UP2, !UPT ;  /* 0x000000090b091290 */ /* 0x000fe400097fe43f */
[----:B------:R-:W-:Y:S01]  /*82f0*/  IMAD.U32 R16, RZ, RZ, UR8 ;  /* 0x00000008ff107e24 */ /* 0x000fe2000f8e00ff */
[----:B------:R-:W3:Y:S03]  /*8300*/  @P1 LDC R13, c[0x0][0xcf0] ;  /* 0x00033c00ff0d1b82 */ /* 0x000ee60000000800 */
[----:B------:R-:W-:Y:S01]  /*8310*/  IMAD.U32 R17, RZ, RZ, UR9 ;  /* 0x00000009ff117e24 */ /* 0x000fe2000f8e00ff */
[----:B--2---:R-:W-:Y:S01]  /*8320*/  @P0 R2UR UR4, R3 ;  /* 0x00000000030402ca */ /* 0x004fe200000e0000 */
[----:B------:R-:W-:-:S06]  /*8330*/  IMAD.U32 R3, RZ, RZ, UR7 ;  /* 0x00000007ff037e24 */ /* 0x000fcc000f8e00ff */
[----:B------:R1:W5:Y:S01]  /*8340*/  @P2 LDG.E R3, desc[UR36][R16.64] ;  /* 0x0000002410032981 */ /* 0x000362000c1e1900 */
[----:B0--3--:R-:W-:Y:S07]  /*8350*/  @P2 BRA `(.L_x_1136) ;  /* 0x0000000000102947 */ /* 0x009fee0003800000 */
[----:B------:R-:W-:Y:S05]  /*8360*/  @!P0 BRA `(.L_x_1136) ;  /* 0x00000000000c8947 */ /* 0x000fea0003800000 */
[----:B-1----:R-:W2:Y:S04]  /*8370*/  LDG.E R6, desc[UR36][R10.64] ;  /* 0x000000240a067981 */ /* 0x002ea8000c1e1900 */
[----:B-----5:R-:W2:Y:S02]  /*8380*/  LDG.E R3, desc[UR36][R10.64+0x4] ;  /* 0x000004240a037981 */ /* 0x020ea4000c1e1900 */
[----:B--2---:R-:W-:-:S07]  /*8390*/  IMAD.IADD R3, R3, 0x1, -R6 ;  /* 0x0000000103037824 */ /* 0x004fce00078e0a06 */
.L_x_1136:
[----:B------:R-:W-:Y:S01]  /*83a0*/  R2UR UR17, R215 ;  /* 0x00000000d71172ca */ /* 0x000fe200000e0000 */
[----:B------:R-:W-:Y:S01]  /*83b0*/  ULDC.64 UR12, c[0x0][0xc90] ;  /* 0x00032400000c7ab9 */ /* 0x000fe20000000a00 */
[----:B------:R-:W-:Y:S01]  /*83c0*/  R2UR UR15, R218 ;  /* 0x00000000da0f72ca */ /* 0x000fe200000e0000 */
[----:B------:R-:W-:Y:S01]  /*83d0*/  USHF.R.S32.HI UR11, URZ, 0x1f, UR4 ;  /* 0x0000001f3f0b7899 */ /* 0x000fe20008011404 */
[----:B-1----:R-:W-:Y:S01]  /*83e0*/  IMAD R12, R15, 0x80, R224 ;  /* 0x000000800f0c7824 */ /* 0x002fe200078e02e0 */
[----:B------:R-:W-:Y:S01]  /*83f0*/  UMOV UR10, UR4 ;  /* 0x00000004000a7c82 */ /* 0x000fe20008000000 */
[----:B------:R-:W-:Y:S01]  /*8400*/  USEL UR61, UR61, URZ, !UP0 ;  /* 0x0000003f3d3d7287 */ /* 0x000fe2000c000000 */
[----:B------:R-:W-:Y:S01]  /*8410*/  R2UR UR16, R216 ;  /* 0x00000000d81072ca */ /* 0x000fe200000e0000 */
[----:B------:R-:W-:Y:S01]  /*8420*/  @P1 IMAD.HI.U32 R6, R12, R9, RZ ;  /* 0x000000090c061227 */ /* 0x000fe200078e00ff */
[----:B------:R-:W0:Y:S03]  /*8430*/  @P1 LDC R73, c[0x0][0xcf0] ;  /* 0x00033c00ff491b82 */ /* 0x000e260000000800 */
[----:B------:R-:W-:Y:S01]  /*8440*/  IMAD.MOV.U32 R10, RZ, RZ, R12 ;  /* 0x000000ffff0a7224 */ /* 0x000fe200078e000c */
[----:B------:R-:W-:Y:S01]  /*8450*/  USHF.R.S32.HI UR14, URZ, 0x1f, UR17 ;  /* 0x0000001f3f0e7899 */ /* 0x000fe20008011411 */
[----:B------:R-:W-:Y:S01]  /*8460*/  @P1 SHF.R.U32.HI R10, RZ, R13, R6 ;  /* 0x0000000dff0a1219 */ /* 0x000fe20000011606 */
[----:B------:R-:W-:Y:S01]  /*8470*/  UIMAD.WIDE.U32 UR8, UR17, UR12, UR10 ;  /* 0x0000000c110872a5 */ /* 0x000fe2000f8e000a */
[----:B------:R-:W-:Y:S01]  /*8480*/  IMAD R9, R217, 0x40, R2 ;  /* 0x00000040d9097824 */ /* 0x000fe200078e0202 */
[----:B------:R-:W-:Y:S01]  /*8490*/  UIMAD UR7, UR14, UR12, URZ ;  /* 0x0000000c0e0772a4 */ /* 0x000fe2000f8e023f */
[----:B------:R-:W-:Y:S01]  /*84a0*/  IADD3 R11, -R10, RZ, RZ ;  /* 0x000000ff0a0b7210 */ /* 0x000fe20007ffe1ff */
[----:B------:R-:W-:Y:S01]  /*84b0*/  USEL UR15, UR15, URZ, !UP0 ;  /* 0x0000003f0f0f7287 */ /* 0x000fe2000c000000 */
[----:B------:R-:W-:Y:S01]  /*84c0*/  IMAD.WIDE R4, R9, 0x2, R4 ;  /* 0x0000000209047825 */ /* 0x000fe200078e0204 */
[----:B------:R-:W-:Y:S01]  /*84d0*/  UIMAD UR7, UR17, UR13, UR7 ;  /* 0x0000000d110772a4 */ /* 0x000fe2000f8e0207 */
[----:B------:R-:W-:-:S02]  /*84e0*/  SHF.R.S32.HI R6, RZ, 0x1f, R10 ;  /* 0x0000001fff067819 */ /* 0x000fc4000001140a */
[----:B------:R-:W-:Y:S01]  /*84f0*/  ULDC.64 UR12, c[0x0][0xc98] ;  /* 0x00032600000c7ab9 */ /* 0x000fe20000000a00 */
[----:B------:R-:W-:Y:S01]  /*8500*/  UIADD3 UR9, UR9, UR7, URZ ;  /* 0x0000000709097290 */ /* 0x000fe2000fffe03f */
[----:B------:R-:W-:Y:S01]  /*8510*/  IMAD R9, R72, R11, R12 ;  /* 0x0000000b48097224 */ /* 0x000fe200078e020c */
[----:B------:R-:W-:Y:S01]  /*8520*/  UIMAD UR7, UR15, UR12, URZ ;  /* 0x0000000c0f0772a4 */ /* 0x000fe2000f8e023f */
[C---:B------:R-:W-:Y:S01]  /*8530*/  IADD3 R33, P2, R4.reuse, 0x5000, RZ ;  /* 0x0000500004217810 */ /* 0x040fe20007f5e0ff */
[----:B------:R-:W-:Y:S01]  /*8540*/  UIMAD.WIDE.U32 UR8, UR61, UR12, UR8 ;  /* 0x0000000c3d0872a5 */ /* 0x000fe2000f8e0008 */
[C---:B------:R-:W-:Y:S01]  /*8550*/  IADD3 R17, P5, R4.reuse, 0x1000, RZ ;  /* 0x0000100004117810 */ /* 0x040fe20007fbe0ff */
[----:B------:R-:W-:Y:S01]  /*8560*/  UIMAD UR7, UR61, UR13, UR7 ;  /* 0x0000000d3d0772a4 */ /* 0x000fe2000f8e0207 */
[C---:B------:R-:W-:Y:S01]  /*8570*/  IADD3 R21, P4, R4.reuse, 0x2000, RZ ;  /* 0x0000200004157810 */ /* 0x040fe20007f9e0ff */
[----:B-----5:R-:W-:Y:S01]  /*8580*/  IMAD R79, R3, R72, RZ ;  /* 0x00000048034f7224 */ /* 0x020fe200078e02ff */
[----:B------:R-:W-:Y:S01]  /*8590*/  IADD3 R29, P3, R4, 0x4000, RZ ;  /* 0x00004000041d7810 */ /* 0x000fe20007f7e0ff */
[----:B------:R-:W-:Y:S01]  /*85a0*/  ULDC.64 UR12, c[0x0][0xba0] ;  /* 0x0002e800000c7ab9 */ /* 0x000fe20000000a00 */
[----:B------:R-:W-:Y:S01]  /*85b0*/  IADD3 R10, P0, R10, UR8, RZ ;  /* 0x000000080a0a7c10 */ /* 0x000fe2000ff1e0ff */
[----:B------:R-:W-:Y:S01]  /*85c0*/  IMAD.U32 R11, RZ, RZ, UR7 ;  /* 0x00000007ff0b7e24 */ /* 0x000fe2000f8e00ff */
[----:B------:R-:W-:-:S02]  /*85d0*/  LOP3.LUT R32, R33, 0x380, RZ, 0xc0, !PT ;  /* 0x0000038021207812 */ /* 0x000fc400078ec0ff */
[----:B------:R-:W-:Y:S02]  /*85e0*/  LOP3.LUT R16, R17, 0x380, RZ, 0xc0, !PT ;  /* 0x0000038011107812 */ /* 0x000fe400078ec0ff */
[----:B------:R-:W-:Y:S01]  /*85f0*/  IADD3.X R11, R6, UR9, R11, P0, !PT ;  /* 0x00000009060b7c10 */ /* 0x000fe200087fe40b */
[----:B------:R-:W-:Y:S01]  /*8600*/  ULDC.64 UR8, c[0x0][0xc88] ;  /* 0x0003220000087ab9 */ /* 0x000fe20000000a00 */
[----:B------:R-:W-:Y:S02]  /*8610*/  SHF.R.S32.HI R6, RZ, 0x1f, R9 ;  /* 0x0000001fff067819 */ /* 0x000fe40000011409 */
[----:B------:R-:W-:Y:S01]  /*8620*/  IADD3 R25, P0, R4, 0x3000, RZ ;  /* 0x0000300004197810 */ /* 0x000fe20007f1e0ff */
[----:B------:R-:W-:Y:S01]  /*8630*/  IMAD.WIDE.U32 R10, R9, UR8, R10 ;  /* 0x00000008090a7c25 */ /* 0x000fe2000f8e000a */
[----:B------:R-:W-:Y:S02]  /*8640*/  LOP3.LUT R20, R21, 0x380, RZ, 0xc0, !PT ;  /* 0x0000038015147812 */ /* 0x000fe400078ec0ff */
[----:B------:R-:W-:Y:S01]  /*8650*/  LOP3.LUT R24, R25, 0x380, RZ, 0xc0, !PT ;  /* 0x0000038019187812 */ /* 0x000fe200078ec0ff */
[----:B------:R-:W-:Y:S01]  /*8660*/  IMAD R6, R6, UR8, RZ ;  /* 0x0000000806067c24 */ /* 0x000fe2000f8e02ff */
[----:B------:R-:W-:-:S02]  /*8670*/  LOP3.LUT R28, R29, 0x380, RZ, 0xc0, !PT ;  /* 0x000003801d1c7812 */ /* 0x000fc400078ec0ff */
[----:B------:R-:W-:Y:S01]  /*8680*/  SHF.R.U64 R24, R24, 0x3, RZ ;  /* 0x0000000318187819 */ /* 0x000fe200000012ff */
[----:B------:R-:W-:Y:S01]  /*8690*/  IMAD R13, R9, UR9, R6 ;  /* 0x00000009090d7c24 */ /* 0x000fe2000f8e0206 */
[----:B------:R-:W-:Y:S01]  /*86a0*/  ULDC.64 UR8, c[0x0][0xc50] ;  /* 0x0003140000087ab9 */ /* 0x000fe20000000a00 */
[----:B------:R-:W-:Y:S02]  /*86b0*/  SHF.R.U64 R32, R32, 0x3, RZ ;  /* 0x0000000320207819 */ /* 0x000fe400000012ff */
[----:B------:R-:W-:Y:S01]  /*86c0*/  IMAD.IADD R9, R11, 0x1, R13 ;  /* 0x000000010b097824 */ /* 0x000fe200078e020d */
[----:B------:R-:W-:Y:S02]  /*86d0*/  LEA R13, P6, R10, UR8, 0x2 ;  /* 0x000000080a0d7c11 */ /* 0x000fe4000f8c10ff */
[----:B------:R-:W-:Y:S01]  /*86e0*/  LOP3.LUT R24, R24, R25, RZ, 0x3c, !PT ;  /* 0x0000001918187212 */ /* 0x000fe200078e3cff */
[----:B------:R-:W-:Y:S01]  /*86f0*/  IMAD.X R25, RZ, RZ, R5, P0 ;  /* 0x000000ffff197224 */ /* 0x000fe200000e0605 */
[----:B------:R-:W-:Y:S01]  /*8700*/  SHF.R.U64 R16, R16, 0x3, RZ ;  /* 0x0000000310107819 */ /* 0x000fe200000012ff */
[----:B------:R-:W-:Y:S01]  /*8710*/  SHFL.IDX PT, R46, R13, RZ, 0x1c1f ;  /* 0x001c1fff0d2e7589 */ /* 0x000fe200000e0000 */
[----:B------:R-:W-:-:S02]  /*8720*/  SHF.R.U64 R20, R20, 0x3, RZ ;  /* 0x0000000314147819 */ /* 0x000fc400000012ff */
[----:B------:R-:W-:Y:S01]  /*8730*/  SHF.R.U64 R28, R28, 0x3, RZ ;  /* 0x000000031c1c7819 */ /* 0x000fe200000012ff */
[----:B------:R-:W-:Y:S01]  /*8740*/  SHFL.IDX PT, R50, R13, 0x1, 0x1c1f ;  /* 0x003c1f000d327f89 */ /* 0x000fe200000e0000 */
[----:B------:R-:W-:Y:S02]  /*8750*/  IADD3 R11, P0, R4, 0x9000, RZ ;  /* 0x00009000040b7810 */ /* 0x000fe40007f1e0ff */
[----:B------:R-:W-:Y:S01]  /*8760*/  LEA.HI.X R14, R10, UR9, R9, 0x2, P6 ;  /* 0x000000090a0e7c11 */ /* 0x000fe2000b0f1409 */
[----:B------:R-:W-:Y:S01]  /*8770*/  IMAD.U32 R9, RZ, RZ, UR16 ;  /* 0x00000010ff097e24 */ /* 0x000fe2000f8e00ff */
        /* <DEDUP_REMOVED lines=10> */
[C---:B------:R-:W-:Y:S01]  /*8820*/  IADD3 R49, P2, R4.reuse, 0xb000, RZ ;  /* 0x0000b00004317810 */ /* 0x040fe20007f5e0ff */
[----:B------:R-:W-:Y:S01]  /*8830*/  IMAD R18, R9, 0x80, R222 ;  /* 0x0000008009127824 */ /* 0x000fe200078e02de */
[C---:B------:R-:W-:Y:S01]  /*8840*/  IADD3 R37, P6, R4.reuse, 0x6000, RZ ;  /* 0x0000600004257810 */ /* 0x040fe20007fde0ff */
[----:B------:R-:W2:Y:S01]  /*8850*/  SHFL.IDX PT, R51, R14, 0x1, 0x1c1f ;  /* 0x003c1f000e337f89 */ /* 0x000ea200000e0000 */
[----:B------:R-:W-:Y:S01]  /*8860*/  IADD3 R41, P5, R4, 0x7000, RZ ;  /* 0x0000700004297810 */ /* 0x000fe20007fbe0ff */
[----:B------:R-:W-:Y:S01]  /*8870*/  VIADD R6, R18, 0x8 ;  /* 0x0000000812067836 */ /* 0x000fe20000000000 */
[----:B------:R-:W-:-:S02]  /*8880*/  IADD3 R61, P4, R4, 0x8000, RZ ;  /* 0x00008000043d7810 */ /* 0x000fc40007f9e0ff */
[----:B------:R-:W-:Y:S02]  /*8890*/  IADD3 R45, P3, R4, 0xa000, RZ ;  /* 0x0000a000042d7810 */ /* 0x000fe40007f7e0ff */
[----:B------:R-:W-:Y:S02]  /*88a0*/  SHF.R.U64 R10, R10, 0x3, RZ ;  /* 0x000000030a0a7819 */ /* 0x000fe400000012ff */
[----:B------:R-:W-:Y:S02]  /*88b0*/  LOP3.LUT R48, R49, 0x380, RZ, 0xc0, !PT ;  /* 0x0000038031307812 */ /* 0x000fe400078ec0ff */
[----:B------:R-:W-:Y:S02]  /*88c0*/  LOP3.LUT R36, R37, 0x380, RZ, 0xc0, !PT ;  /* 0x0000038025247812 */ /* 0x000fe400078ec0ff */
[----:B------:R-:W-:Y:S02]  /*88d0*/  LOP3.LUT R40, R41, 0x380, RZ, 0xc0, !PT ;  /* 0x0000038029287812 */ /* 0x000fe400078ec0ff */
[----:B------:R-:W-:-:S02]  /*88e0*/  LOP3.LUT R60, R61, 0x380, RZ, 0xc0, !PT ;  /* 0x000003803d3c7812 */ /* 0x000fc400078ec0ff */
[----:B------:R-:W-:Y:S02]  /*88f0*/  LOP3.LUT R44, R45, 0x380, RZ, 0xc0, !PT ;  /* 0x000003802d2c7812 */ /* 0x000fe400078ec0ff */
[----:B------:R-:W-:Y:S01]  /*8900*/  LOP3.LUT R10, R10, R11, RZ, 0x3c, !PT ;  /* 0x0000000b0a0a7212 */ /* 0x000fe200078e3cff */
[----:B------:R-:W-:Y:S01]  /*8910*/  IMAD.X R11, RZ, RZ, R5, P0 ;  /* 0x000000ffff0b7224 */ /* 0x000fe200000e0605 */
[----:B------:R-:W-:Y:S02]  /*8920*/  SHF.R.U64 R48, R48, 0x3, RZ ;  /* 0x0000000330307819 */ /* 0x000fe400000012ff */
[----:B------:R-:W-:Y:S02]  /*8930*/  SHF.R.U64 R36, R36, 0x3, RZ ;  /* 0x0000000324247819 */ /* 0x000fe400000012ff */
[----:B------:R-:W-:Y:S02]  /*8940*/  SHF.R.U64 R40, R40, 0x3, RZ ;  /* 0x0000000328287819 */ /* 0x000fe400000012ff */
[----:B------:R-:W-:-:S02]  /*8950*/  SHF.R.U64 R60, R60, 0x3, RZ ;  /* 0x000000033c3c7819 */ /* 0x000fc400000012ff */
[----:B------:R-:W-:Y:S02]  /*8960*/  SHF.R.U64 R44, R44, 0x3, RZ ;  /* 0x000000032c2c7819 */ /* 0x000fe400000012ff */
[----:B------:R-:W-:Y:S02]  /*8970*/  LOP3.LUT P0, RZ, R220, 0x3, RZ, 0xc0, !PT ;  /* 0x00000003dcff7812 */ /* 0x000fe4000780c0ff */
[----:B------:R-:W-:Y:S01]  /*8980*/  LOP3.LUT R48, R48, R49, RZ, 0x3c, !PT ;  /* 0x0000003130307212 */ /* 0x000fe200078e3cff */
[--C-:B------:R-:W-:Y:S01]  /*8990*/  IMAD.X R49, RZ, RZ, R5.reuse, P2 ;  /* 0x000000ffff317224 */ /* 0x100fe200010e0605 */
[----:B------:R-:W-:Y:S01]  /*89a0*/  LOP3.LUT R36, R36, R37, RZ, 0x3c, !PT ;  /* 0x0000002524247212 */ /* 0x000fe200078e3cff */
[--C-:B------:R-:W-:Y:S01]  /*89b0*/  IMAD.X R37, RZ, RZ, R5.reuse, P6 ;  /* 0x000000ffff257224 */ /* 0x100fe200030e0605 */
[----:B------:R-:W-:Y:S02]  /*89c0*/  LOP3.LUT R40, R40, R41, RZ, 0x3c, !PT ;  /* 0x0000002928287212 */ /* 0x000fe400078e3cff */
[----:B------:R-:W-:Y:S01]  /*89d0*/  LOP3.LUT R60, R60, R61, RZ, 0x3c, !PT ;  /* 0x0000003d3c3c7212 */ /* 0x000fe200078e3cff */
[--C-:B------:R-:W-:Y:S01]  /*89e0*/  IMAD.X R61, RZ, RZ, R5.reuse, P4 ;  /* 0x000000ffff3d7224 */ /* 0x100fe200020e0605 */
[----:B------:R-:W-:Y:S01]  /*89f0*/  LOP3.LUT R44, R44, R45, RZ, 0x3c, !PT ;  /* 0x0000002d2c2c7212 */ /* 0x000fe200078e3cff */
[----:B------:R-:W-:Y:S01]  /*8a00*/  IMAD.X R45, RZ, RZ, R5, P3 ;  /* 0x000000ffff2d7224 */ /* 0x000fe200018e0605 */
[----:B------:R-:W-:-:S02]  /*8a10*/  ISETP.GE.OR P2, PT, R18, R79, P0 ;  /* 0x0000004f1200720c */ /* 0x000fc40000746670 */
[----:B------:R-:W-:Y:S02]  /*8a20*/  IADD3.X R41, RZ, R5, RZ, P5, !PT ;  /* 0x00000005ff297210 */ /* 0x000fe40002ffe4ff */
[----:B------:R-:W-:Y:S02]  /*8a30*/  ISETP.GE.OR P0, PT, R6, R79, P0 ;  /* 0x0000004f0600720c */ /* 0x000fe40000706670 */
[C---:B------:R-:W-:Y:S02]  /*8a40*/  IADD3 R69, P6, R4.reuse, 0xc000, RZ ;  /* 0x0000c00004457810 */ /* 0x040fe40007fde0ff */
[C---:B------:R-:W-:Y:S02]  /*8a50*/  IADD3 R65, P5, R4.reuse, 0xd000, RZ ;  /* 0x0000d00004417810 */ /* 0x040fe40007fbe0ff */
[C---:B------:R-:W-:Y:S02]  /*8a60*/  IADD3 R53, P4, R4.reuse, 0xe000, RZ ;  /* 0x0000e00004357810 */ /* 0x040fe40007f9e0ff */
[C---:B------:R-:W-:Y:S01]  /*8a70*/  LOP3.LUT R9, R4.reuse, 0x380, RZ, 0xc0, !PT ;  /* 0x0000038004097812 */ /* 0x040fe200078ec0ff */
[----:B-1----:R-:W-:Y:S01]  /*8a80*/  @!P2 ST.E desc[UR36][R46.64], R8 ;  /* 0x000000082e00a985 */ /* 0x002fe2000c101924 */
[----:B------:R-:W-:-:S02]  /*8a90*/  IADD3 R12, P3, R4, 0xf000, RZ ;  /* 0x0000f000040c7810 */ /* 0x000fc40007f7e0ff */
        /* <DEDUP_REMOVED lines=11> */
[----:B------:R-:W5:Y:S01]  /*8b50*/  LD.E.128 R16, desc[UR36][R16.64] ;  /* 0x0000002410107980 */ /* 0x000f62000c101d00 */
[----:B------:R-:W-:-:S02]  /*8b60*/  SHF.R.U64 R64, R64, 0x3, RZ ;  /* 0x0000000340407819 */ /* 0x000fc400000012ff */
[----:B------:R-:W-:Y:S01]  /*8b70*/  SHF.R.U64 R52, R52, 0x3, RZ ;  /* 0x0000000334347819 */ /* 0x000fe200000012ff */
[----:B-1----:R-:W-:Y:S01]  /*8b80*/  IMAD R0, R214, 0x20, R217 ;  /* 0x00000020d6007824 */ /* 0x002fe200078e02d9 */
[----:B------:R-:W-:Y:S01]  /*8b90*/  LOP3.LUT R4, R9, R4, RZ, 0x3c, !PT ;  /* 0x0000000409047212 */ /* 0x000fe200078e3cff */
[----:B------:R-:W5:Y:S01]  /*8ba0*/  LD.E.128 R20, desc[UR36][R20.64] ;  /* 0x0000002414147980 */ /* 0x000f62000c101d00 */
[----:B------:R-:W-:Y:S02]  /*8bb0*/  SHF.R.U64 R3, R3, 0x3, RZ ;  /* 0x0000000303037819 */ /* 0x000fe400000012ff */
[----:B------:R-:W-:Y:S01]  /*8bc0*/  LOP3.LUT R68, R68, R69, RZ, 0x3c, !PT ;  /* 0x0000004544447212 */ /* 0x000fe200078e3cff */
[--C-:B------:R-:W-:Y:S01]  /*8bd0*/  IMAD.X R69, RZ, RZ, R5.reuse, P6 ;  /* 0x000000ffff457224 */ /* 0x100fe200030e0605 */
[----:B------:R-:W-:Y:S01]  /*8be0*/  LOP3.LUT R64, R64, R65, RZ, 0x3c, !PT ;  /* 0x0000004140407212 */ /* 0x000fe200078e3cff */
[----:B------:R-:W-:Y:S01]  /*8bf0*/  UIMAD UR7, UR4, UR13, UR7 ;  /* 0x0000000d040772a4 */ /* 0x000fe2000f8e0207 */
[----:B------:R-:W-:Y:S01]  /*8c00*/  LOP3.LUT R52, R52, R53, RZ, 0x3c, !PT ;  /* 0x0000003534347212 */ /* 0x000fe200078e3cff */
[----:B------:R-:W-:Y:S01]  /*8c10*/  IMAD.X R53, RZ, RZ, R5, P4 ;  /* 0x000000ffff357224 */ /* 0x000fe200020e0605 */
[----:B------:R-:W-:Y:S01]  /*8c20*/  LOP3.LUT R56, R3, R12, RZ, 0x3c, !PT ;  /* 0x0000000c03387212 */ /* 0x000fe200078e3cff */
[----:B------:R-:W5:Y:S01]  /*8c30*/  LD.E.128 R24, desc[UR36][R24.64] ;  /* 0x0000002418187980 */ /* 0x000f62000c101d00 */
[----:B------:R-:W-:-:S03]  /*8c40*/  IADD3.X R65, RZ, R5, RZ, P5, !PT ;  /* 0x00000005ff417210 */ /* 0x000fc60002ffe4ff */
[----:B------:R1:W5:Y:S01]  /*8c50*/  LD.E.128 R12, desc[UR36][R4.64] ;  /* 0x00000024040c7980 */ /* 0x000362000c101d00 */
[----:B------:R-:W-:Y:S01]  /*8c60*/  UIADD3 UR9, UR9, UR7, URZ ;  /* 0x0000000709097290 */ /* 0x000fe2000fffe03f */
[----:B------:R-:W-:Y:S01]  /*8c70*/  IMAD.U32 R3, RZ, RZ, UR16 ;  /* 0x00000010ff037e24 */ /* 0x000fe2000f8e00ff */
[----:B------:R-:W-:Y:S01]  /*8c80*/  UIMAD UR4, UR14, UR10, URZ ;  /* 0x0000000a0e0472a4 */ /* 0x000fe2000f8e023f */
[----:B------:R-:W5:Y:S04]  /*8c90*/  LD.E.128 R28, desc[UR36][R28.64] ;  /* 0x000000241c1c7980 */ /* 0x000f68000c101d00 */
[----:B------:R-:W5:Y:S01]  /*8ca0*/  LD.E.128 R32, desc[UR36][R32.64] ;  /* 0x0000002420207980 */ /* 0x000f62000c101d00 */
[----:B-1----:R-:W1:Y:S01]  /*8cb0*/  @P1 LDC R5, c[0x0][0xcec] ;  /* 0x00033b00ff051b82 */ /* 0x002e620000000800 */
[----:B------:R-:W-:Y:S01]  /*8cc0*/  UIMAD UR4, UR17, UR11, UR4 ;  /* 0x0000000b110472a4 */ /* 0x000fe2000f8e0204 */
[----:B------:R-:W-:Y:S01]  /*8cd0*/  IMAD R6, R3, 0x80, R0 ;  /* 0x0000008003067824 */ /* 0x000fe200078e0200 */
[----:B------:R-:W-:Y:S01]  /*8ce0*/  UIMAD.WIDE.U32 UR8, UR17, UR10, UR8 ;  /* 0x0000000a110872a5 */ /* 0x000fe2000f8e0008 */
[----:B------:R-:W5:Y:S02]  /*8cf0*/  LD.E.128 R36, desc[UR36][R36.64] ;  /* 0x0000002424247980 */ /* 0x000f64000c101d00 */
        /* <DEDUP_REMOVED lines=8> */
[----:B------:R-:W5:Y:S04]  /*8d80*/  LD.E.128 R8, desc[UR36][R10.64] ;  /* 0x000000240a087980 */ /* 0x000f68000c101d00 */
[----:B------:R-:W5:Y:S01]  /*8d90*/  LD.E.128 R44, desc[UR36][R44.64] ;  /* 0x000000242c2c7980 */ /* 0x000f62000c101d00 */
[----:B-1----:R-:W-:Y:S01]  /*8da0*/  @P1 IMAD.HI.U32 R0, R6, R5, RZ ;  /* 0x0000000506001227 */ /* 0x002fe200078e00ff */
[----:B------:R-:W-:Y:S02]  /*8db0*/  UIADD3 UR4, UR9, UR4, URZ ;  /* 0x0000000409047290 */ /* 0x000fe4000fffe03f */
[----:B------:R-:W5:Y:S02]  /*8dc0*/  LD.E.128 R48, desc[UR36][R48.64] ;  /* 0x0000002430307980 */ /* 0x000f64000c101d00 */
[----:B0-----:R-:W-:Y:S01]  /*8dd0*/  @P1 SHF.R.U32.HI R3, RZ, R73, R0 ;  /* 0x00000049ff031219 */ /* 0x001fe20000011600 */
[----:B------:R-:W-:Y:S01]  /*8de0*/  IMAD.U32 R4, RZ, RZ, UR8 ;  /* 0x00000008ff047e24 */ /* 0x000fe2000f8e00ff */
[----:B------:R-:W5:Y:S02]  /*8df0*/  LD.E.128 R68, desc[UR36][R68.64] ;  /* 0x0000002444447980 */ /* 0x000f64000c101d00 */
[--C-:B------:R-:W-:Y:S01]  /*8e00*/  SHF.R.S32.HI R0, RZ, 0x1f, R3.reuse ;  /* 0x0000001fff007819 */ /* 0x100fe20000011403 */
[----:B------:R-:W-:Y:S01]  /*8e10*/  IMAD.MOV R73, RZ, RZ, -R3 ;  /* 0x000000ffff497224 */ /* 0x000fe200078e0a03 */
[----:B------:R-:W5:Y:S01]  /*8e20*/  LD.E.128 R64, desc[UR36][R64.64] ;  /* 0x0000002440407980 */ /* 0x000f62000c101d00 */
[----:B------:R-:W-:Y:S01]  /*8e30*/  IMAD.U32 R5, RZ, RZ, UR9 ;  /* 0x00000009ff057e24 */ /* 0x000fe2000f8e00ff */
[----:B------:R-:W-:Y:S01]  /*8e40*/  ULDC.64 UR8, c[0x0][0xbe0] ;  /* 0x0002f80000087ab9 */ /* 0x000fe20000000a00 */
[----:B------:R-:W-:Y:S01]  /*8e50*/  IMAD R73, R72, R73, R6 ;  /* 0x0000004948497224 */ /* 0x000fe200078e0206 */
[----:B------:R-:W-:Y:S01]  /*8e60*/  MOV R5, UR4 ;  /* 0x0000000400057c02 */ /* 0x000fe20008000f00 */
[----:B------:R-:W-:Y:S01]  /*8e70*/  IMAD R0, R0, UR8, RZ ;  /* 0x0000000800007c24 */ /* 0x000fe2000f8e02ff */
[----:B------:R-:W5:Y:S03]  /*8e80*/  LD.E.128 R52, desc[UR36][R52.64] ;  /* 0x0000002434347980 */ /* 0x000f66000c101d00 */
[C---:B------:R-:W-:Y:S01]  /*8e90*/  IMAD R75, R3.reuse, UR9, R0 ;  /* 0x00000009034b7c24 */ /* 0x040fe2000f8e0200 */
[----:B------:R-:W5:Y:S01]  /*8ea0*/  LD.E.128 R56, desc[UR36][R56.64] ;  /* 0x0000002438387980 */ /* 0x000f62000c101d00 */
[----:B------:R-:W-:Y:S01]  /*8eb0*/  SHF.R.S32.HI R0, RZ, 0x1f, R73 ;  /* 0x0000001fff007819 */ /* 0x000fe20000011449 */
        /* <DEDUP_REMOVED lines=18> */
[----:B------:R-:W-:Y:S02]  /*8fe0*/  IMAD.IADD R3, R5, 0x1, R3 ;  /* 0x0000000105037824 */ /* 0x000fe400078e0203 */
[----:B------:R-:W-:Y:S01]  /*8ff0*/  VIADD R151, R151, 0x32420 ;  /* 0x0003242097977836 */ /* 0x000fe20000000000 */
[-C--:B------:R-:W-:Y:S01]  /*9000*/  ISETP.GE.AND P1, PT, R0, R79.reuse, PT ;  /* 0x0000004f0000720c */ /* 0x080fe20003f26270 */
[----:B------:R-:W-:Y:S01]  /*9010*/  VIADD R0, R78, 0x40 ;  /* 0x000000404e007836 */ /* 0x000fe20000000000 */
[----:B------:R-:W-:Y:S02]  /*9020*/  LEA.HI.X R3, R4, UR9, R3, 0x1, P3 ;  /* 0x0000000904037c11 */ /* 0x000fe400098f0c03 */
[----:B------:R-:W-:Y:S01]  /*9030*/  PRMT R151, RZ, 0x654, R151 ;  /* 0x00000654ff977816 */ /* 0x000fe20000000097 */
[----:B0-----:R0:W1:Y:S01]  /*9040*/  SHFL.IDX PT, R76, R6, RZ, 0x181f ;  /* 0x00181fff064c7589 */ /* 0x00106200000e0000 */
[----:B------:R-:W-:Y:S01]  /*9050*/  ISETP.GE.AND P0, PT, R0, R79, PT ;  /* 0x0000004f0000720c */ /* 0x000fe20003f06270 */
[----:B------:R-:W-:Y:S01]  /*9060*/  BSSY B1, `(.L_x_1137) ;  /* 0x0000016000017945 */ /* 0x000fe20003800000 */
[----:B------:R0:W-:Y:S01]  /*9070*/  SYNCS.ARRIVE.TRANS64.RED.A1T0 RZ, [R151+URZ], RZ ;  /* 0x000000ff97ff79a7 */ /* 0x0001e2000810043f */
[----:B------:R0:W2:Y:S01]  /*9080*/  SHFL.IDX PT, R0, R3, RZ, 0x181f ;  /* 0x00181fff03007589 */ /* 0x0000a200000e0000 */
[----:B------:R-:W-:Y:S01]  /*9090*/  SHF.R.S32.HI R80, RZ, 0x1f, R2 ;  /* 0x0000001fff507819 */ /* 0x000fe20000011402 */
[----:B------:R-:W-:Y:S08]  /*90a0*/  @P2 BRA `(.L_x_1138) ;  /* 0x0000000000442947 */ /* 0x000ff00003800000 */
        /* <DEDUP_REMOVED lines=17> */
.L_x_1138:
[----:B------:R-:W-:Y:S05]  /*91c0*/  BSYNC B1 ;  /* 0x0000000000017941 */ /* 0x000fea0003800000 */
.L_x_1137:
[----:B--2---:R2:W4:Y:S01]  /*91d0*/  SHFL.IDX PT, R0, R3, 0x1, 0x181f ;  /* 0x00381f0003007f89 */ /* 0x00452200000e0000 */
[----:B------:R-:W-:Y:S03]  /*91e0*/  BSSY B1, `(.L_x_1139) ;  /* 0x0000014000017945 */ /* 0x000fe60003800000 */
[----:B---3-5:R2:W3:Y:S01]  /*91f0*/  SHFL.IDX PT, R28, R6, 0x1, 0x181f ;  /* 0x00381f00061c7f89 */ /* 0x0284e200000e0000 */
[----:B------:R-:W-:Y:S05]  /*9200*/  @P1 BRA `(.L_x_1140) ;  /* 0x0000000000441947 */ /* 0x000fea0003800000 */
[----:B------:R-:W-:Y:S02]  /*9210*/  ULDC UR4, c[0x0][0xbc8] ;  /* 0x0002f20000047ab9 */ /* 0x000fe40000000800 */
[----:B------:R-:W-:Y:S02]  /*9220*/  ISETP.GE.AND P4, PT, R2, UR4, PT ;  /* 0x0000000402007c0c */ /* 0x000fe4000bf86270 */
[----:B------:R-:W-:Y:S02]  /*9230*/  ISETP.GE.AND P3, PT, R212, UR4, PT ;  /* 0x00000004d4007c0c */ /* 0x000fe4000bf66270 */
[----:B------:R-:W-:Y:S02]  /*9240*/  ISETP.GE.AND P2, PT, R211, UR4, PT ;  /* 0x00000004d3007c0c */ /* 0x000fe4000bf46270 */
[----:B------:R-:W-:-:S07]  /*9250*/  ISETP.GE.AND P1, PT, R213, UR4, PT ;  /* 0x00000004d5007c0c */ /* 0x000fce000bf26270 */
[-C--:B---3--:R-:W-:Y:S02]  /*9260*/  @!P4 LEA R4, P6, R2, R28.reuse, 0x1 ;  /* 0x0000001c0204c211 */ /* 0x088fe400078c08ff */
[----:B------:R-:W-:Y:S02]  /*9270*/  @!P3 LEA R12, P5, R212, R28, 0x1 ;  /* 0x0000001cd40cb211 */ /* 0x000fe400078a08ff */
        /* <DEDUP_REMOVED lines=10> */
.L_x_1140:
[----:B------:R-:W-:Y:S05]  /*9320*/  BSYNC B1 ;  /* 0x0000000000017941 */ /* 0x000fea0003800000 */
.L_x_1139:
        /* <DEDUP_REMOVED lines=10> */
[-C--:B------:R-:W-:Y:S02]  /*93d0*/  @!P2 LEA R8, P5, R212, R12.reuse, 0x1 ;  /* 0x0000000cd408a211 */ /* 0x080fe400078a08ff */
        /* <DEDUP_REMOVED lines=10> */
.L_x_1142:
[----:B------:R-:W-:Y:S05]  /*9480*/  BSYNC B1 ;  /* 0x0000000000017941 */ /* 0x000fea0003800000 */
.L_x_1141:
[----:B0-----:R-:W-:Y:S01]  /*9490*/  IADD3 R0, R78, 0x60, RZ ;  /* 0x000000604e007810 */ /* 0x001fe20007ffe0ff */
[----:B---3--:R0:W3:Y:S03]  /*94a0*/  SHFL.IDX PT, R12, R3, 0x3, 0x181f ;  /* 0x00781f00030c7f89 */ /* 0x0080e600000e0000 */
[----:B------:R-:W-:Y:S01]  /*94b0*/  ISETP.GE.AND P0, PT, R0, R79, PT ;  /* 0x0000004f0000720c */ /* 0x000fe20003f06270 */
[----:B--2-4-:R-:W2:-:S12]  /*94c0*/  SHFL.IDX PT, R6, R6, 0x3, 0x181f ;  /* 0x00781f0006067f89 */ /* 0x014e9800000e0000 */
[----:B0-----:R-:W-:Y:S05]  /*94d0*/  @P0 BRA `(.L_x_1143) ;  /* 0x0000000c00d80947 */ /* 0x001fea0003800000 */
[----:B------:R-:W-:Y:S02]  /*94e0*/  ULDC UR4, c[0x0][0xbc8] ;  /* 0x0002f20000047ab9 */ /* 0x000fe40000000800 */
[----:B------:R-:W-:Y:S02]  /*94f0*/  ISETP.GE.AND P3, PT, R2, UR4, PT ;  /* 0x0000000402007c0c */ /* 0x000fe4000bf66270 */
[----:B------:R-:W-:Y:S02]  /*9500*/  ISETP.GE.AND P4, PT, R212, UR4, PT ;  /* 0x00000004d4007c0c */ /* 0x000fe4000bf86270 */
[----:B------:R-:W-:-:S09]  /*9510*/  ISETP.GE.AND P5, PT, R211, UR4, PT ;  /* 0x00000004d3007c0c */ /* 0x000fd2000bfa6270 */
[-C--:B--2---:R-:W-:Y:S02]  /*9520*/  @!P3 LEA R4, P0, R2, R6.reuse, 0x1 ;  /* 0x000000060204b211 */ /* 0x084fe400078008ff */
[-C--:B------:R-:W-:Y:S02]  /*9530*/  @!P4 LEA R8, P1, R212, R6.reuse, 0x1 ;  /* 0x00000006d408c211 */ /* 0x080fe400078208ff */
[C---:B------:R-:W-:Y:S02]  /*9540*/  @!P5 LEA R10, P2, R211.reuse, R6, 0x1 ;  /* 0x00000006d30ad211 */ /* 0x040fe400078408ff */
        /* <DEDUP_REMOVED lines=12> */
.L_x_1135:
[----:B------:R-:W-:Y:S01]  /*9610*/  ULDC.64 UR8, c[0x0][0xd00] ;  /* 0x0003400000087ab9 */ /* 0x000fe20000000a00 */
[----:B------:R-:W-:Y:S01]  /*9620*/  ULDC UR4, c[0x0][0xb88] ;  /* 0x0002e20000047ab9 */ /* 0x000fe20000000800 */
[----:B------:R-:W-:Y:S01]  /*9630*/  UISETP.NE.U32.AND UP0, UPT, UR8, URZ, UPT ;  /* 0x0000003f0800728c */ /* 0x000fe2000bf05070 */
[----:B------:R-:W0:Y:S01]  /*9640*/  LDC R13, c[0x0][0xce8] ;  /* 0x00033a00ff0d7b82 */ /* 0x000e220000000800 */
[----:B------:R-:W-:Y:S02]  /*9650*/  R2UR UR7, R215 ;  /* 0x00000000d70772ca */ /* 0x000fe400000e0000 */
        /* <DEDUP_REMOVED lines=20> */
[----:B------:R-:W0:Y:S10]  /*97a0*/  S2R R6, SR_TID.X ;  /* 0x0000000000067919 */ /* 0x000e340000002100 */
[----:B------:R-:W3:Y:S01]  /*97b0*/  @P0 LDC R11, c[0x0][0xcec] ;  /* 0x00033b00ff0b0b82 */ /* 0x000ee20000000800 */
[----:B0-----:R-:W-:-:S05]  /*97c0*/  VIADD R6, R6, 0xffffff80 ;  /* 0xffffff8006067836 */ /* 0x001fca0000000000 */
[----:B------:R-:W-:Y:S02]  /*97d0*/  ISETP.GE.AND P1, PT, R6, 0x80, PT ;  /* 0x000000800600780c */ /* 0x000fe40003f26270 */
[----:B--2---:R-:W-:-:S13]  /*97e0*/  @P2 R2UR UR4, R3 ;  /* 0x00000000030422ca */ /* 0x004fda00000e0000 */
[----:B------:R-:W-:Y:S01]  /*97f0*/  USHF.R.S32.HI UR10, URZ, 0x1f, UR4 ;  /* 0x0000001f3f0a7899 */ /* 0x000fe20008011404 */
[----:B-1-3--:R-:W-:Y:S11]  /*9800*/  @P3 BRA `(.L_x_1144) ;  /* 0x0000000000103947 */ /* 0x00aff60003800000 */
[----:B------:R-:W-:Y:S05]  /*9810*/  @!P2 BRA `(.L_x_1144) ;  /* 0x00000000000ca947 */ /* 0x000fea0003800000 */
[----:B------:R-:W2:Y:S04]  /*9820*/  LDG.E R3, desc[UR36][R4.64] ;  /* 0x0000002404037981 */ /* 0x000ea8000c1e1900 */
[----:B-----5:R-:W2:Y:S02]  /*9830*/  LDG.E R0, desc[UR36][R4.64+0x4] ;  /* 0x0000042404007981 */ /* 0x020ea4000c1e1900 */
[----:B--2---:R-:W-:-:S07]  /*9840*/  IMAD.IADD R0, R0, 0x1, -R3 ;  /* 0x0000000100007824 */ /* 0x004fce00078e0a03 */
.L_x_1144:
[----:B------:R-:W-:Y:S01]  /*9850*/  R2UR UR7, R218 ;  /* 0x00000000da0772ca */ /* 0x000fe200000e0000 */
[----:B------:R-:W-:Y:S01]  /*9860*/  USEL UR61, UR61, URZ, !UP0 ;  /* 0x0000003f3d3d7287 */ /* 0x000fe2000c000000 */
[----:B------:R-:W-:Y:S11]  /*9870*/  BSSY B1, `(.L_x_1145) ;  /* 0x000002f000017945 */ /* 0x000ff60003800000 */
[----:B------:R-:W-:Y:S01]  /*9880*/  USEL UR12, UR7, URZ, !UP0 ;  /* 0x0000003f070c7287 */ /* 0x000fe2000c000000 */
[----:B------:R-:W-:Y:S11]  /*9890*/  @P1 BRA `(.L_x_1146) ;  /* 0x0000000000b01947 */ /* 0x000ff60003800000 */
[----:B------:R-:W0:Y:S01]  /*98a0*/  S2R R4, SR_TID.X ;  /* 0x0000000000047919 */ /* 0x000e220000002100 */
[----:B------:R-:W1:Y:S01]  /*98b0*/  LDC R6, c[0x0][0xce8] ;  /* 0x00033a00ff067b82 */ /* 0x000e620000000800 */
[----:B------:R-:W-:-:S13]  /*98c0*/  R2UR UR7, R216 ;  /* 0x00000000d80772ca */ /* 0x000fda00000e0000 */
[----:B------:R-:W-:-:S05]  /*98d0*/  IMAD.U32 R3, RZ, RZ, UR7 ;  /* 0x00000007ff037e24 */ /* 0x000fca000f8e00ff */
[----:B0-----:R-:W-:Y:S01]  /*98e0*/  LEA R3, R3, R4, 0x7 ;  /* 0x0000000403037211 */ /* 0x001fe200078e38ff */
[----:B-1---5:R-:W-:-:S04]  /*98f0*/  IMAD R4, R0, R6, RZ ;  /* 0x0000000600047224 */ /* 0x022fc800078e02ff */
[----:B------:R-:W-:-:S05]  /*9900*/  VIADD R5, R3, 0xffffff80 ;  /* 0xffffff8003057836 */ /* 0x000fca0000000000 */
[----:B------:R-:W-:-:S13]  /*9910*/  ISETP.GE.AND P1, PT, R5, R4, PT ;  /* 0x000000040500720c */ /* 0x000fda0003f26270 */
[----:B------:R-:W-:Y:S05]  /*9920*/  @P1 BRA `(.L_x_1146) ;  /* 0x00000000008c1947 */ /* 0x000fea0003800000 */
[----:B------:R-:W-:Y:S01]  /*9930*/  ISETP.NE.AND P1, PT, R6, 0x1, PT ;  /* 0x000000010600780c */ /* 0x000fe20003f25270 */
[----:B------:R-:W-:Y:S01]  /*9940*/  ULDC.64 UR14, c[0x0][0xc90] ;  /* 0x00032400000e7ab9 */ /* 0x000fe20000000a00 */
[----:B------:R-:W-:Y:S01]  /*9950*/  R2UR UR13, R215 ;  /* 0x00000000d70d72ca */ /* 0x000fe200000e0000 */
[----:B------:R-:W-:Y:S01]  /*9960*/  UIMAD UR7, UR11, UR14, URZ ;  /* 0x0000000e0b0772a4 */ /* 0x000fe2000f8e023f */
[----:B------:R-:W-:Y:S01]  /*9970*/  UMOV UR8, UR4 ;  /* 0x0000000400087c82 */ /* 0x000fe20008000000 */
[----:B------:R-:W-:-:S08]  /*9980*/  UMOV UR9, UR10 ;  /* 0x0000000a00097c82 */ /* 0x000fd00008000000 */
[----:B------:R-:W0:Y:S02]  /*9990*/  @P1 LDC R4, c[0x0][0xcec] ;  /* 0x00033b00ff041b82 */ /* 0x000e240000000800 */
[----:B------:R-:W-:Y:S02]  /*99a0*/  UIMAD.WIDE.U32 UR8, UR13, UR14, UR8 ;  /* 0x0000000e0d0872a5 */ /* 0x000fe4000f8e0008 */
[----:B------:R-:W-:-:S03]  /*99b0*/  UIMAD UR7, UR13, UR15, UR7 ;  /* 0x0000000f0d0772a4 */ /* 0x000fc6000f8e0207 */
[----:B------:R-:W-:Y:S01]  /*99c0*/  ULDC.64 UR14, c[0x0][0xc98] ;  /* 0x00032600000e7ab9 */ /* 0x000fe20000000a00 */
[----:B------:R-:W1:Y:S01]  /*99d0*/  @P1 LDC R8, c[0x0][0xcf0] ;  /* 0x00033c00ff081b82 */ /* 0x000e620000000800 */
[----:B------:R-:W-:Y:S02]  /*99e0*/  UIADD3 UR9, UR9, UR7, URZ ;  /* 0x0000000709097290 */ /* 0x000fe4000fffe03f */
[----:B------:R-:W-:Y:S02]  /*99f0*/  UIMAD UR7, UR12, UR14, URZ ;  /* 0x0000000e0c0772a4 */ /* 0x000fe4000f8e023f */
[----:B------:R-:W-:Y:S02]  /*9a00*/  UIMAD.WIDE.U32 UR8, UR61, UR14, UR8 ;  /* 0x0000000e3d0872a5 */ /* 0x000fe4000f8e0008 */
[----:B------:R-:W-:-:S03]  /*9a10*/  UIMAD UR7, UR61, UR15, UR7 ;  /* 0x0000000f3d0772a4 */ /* 0x000fc6000f8e0207 */
        /* <DEDUP_REMOVED lines=20> */
.L_x_1146:
[----:B------:R-:W-:Y:S05]  /*9b60*/  BSYNC B1 ;  /* 0x0000000000017941 */ /* 0x000fea0003800000 */
.L_x_1145:
[----:B------:R-:W-:Y:S01]  /*9b70*/  R2UR UR13, R216 ;  /* 0x00000000d80d72ca */ /* 0x000fe200000e0000 */
[----:B------:R-:W1:Y:S01]  /*9b80*/  @P0 LDC R5, c[0x0][0xcf0] ;  /* 0x00033c00ff050b82 */ /* 0x000e620000000800 */
[----:B------:R-:W-:Y:S01]  /*9b90*/  ULDC.64 UR14, c[0x0][0xba0] ;  /* 0x0002e800000e7ab9 */ /* 0x000fe20000000a00 */
[----:B------:R-:W-:Y:S01]  /*9ba0*/  R2UR UR16, R215 ;  /* 0x00000000d71072ca */ /* 0x000fe200000e0000 */
[----:B------:R-:W-:Y:S01]  /*9bb0*/  UIMAD UR7, UR10, UR14, URZ ;  /* 0x0000000e0a0772a4 */ /* 0x000fe2000f8e023f */
[----:B0-----:R-:W-:Y:S01]  /*9bc0*/  IMAD R3, R214, 0x20, R217 ;  /* 0x00000020d6037824 */ /* 0x001fe200078e02d9 */
[----:B------:R-:W-:Y:S01]  /*9bd0*/  UIMAD.WIDE.U32 UR8, UR4, UR14, URZ ;  /* 0x0000000e040872a5 */ /* 0x000fe2000f8e003f */
[----:B------:R-:W-:Y:S01]  /*9be0*/  BSSY B1, `(.L_x_1147) ;  /* 0x0000043000017945 */ /* 0x000fe20003800000 */
[----:B------:R-:W-:Y:S01]  /*9bf0*/  UIMAD UR7, UR4, UR15, UR7 ;  /* 0x0000000f040772a4 */ /* 0x000fe2000f8e0207 */
[----:B------:R-:W-:Y:S02]  /*9c00*/  SHF.R.S32.HI R18, RZ, 0x1f, R2 ;  /* 0x0000001fff127819 */ /* 0x000fe40000011402 */
[----:B------:R-:W-:Y:S01]  /*9c10*/  ULDC.64 UR14, c[0x0][0xbe8] ;  /* 0x0002fa00000e7ab9 */ /* 0x000fe20000000a00 */
[----:B------:R-:W-:Y:S01]  /*9c20*/  UIADD3 UR9, UR9, UR7, URZ ;  /* 0x0000000709097290 */ /* 0x000fe2000fffe03f */
[----:B------:R-:W-:Y:S01]  /*9c30*/  IMAD.U32 R8, RZ, RZ, UR13 ;  /* 0x0000000dff087e24 */ /* 0x000fe2000f8e00ff */
[----:B------:R-:W-:Y:S01]  /*9c40*/  UIMAD UR4, UR11, UR14, URZ ;  /* 0x0000000e0b0472a4 */ /* 0x000fe2000f8e023f */
[----:B------:R-:W-:Y:S01]  /*9c50*/  IMAD.U32 R10, RZ, RZ, UR13 ;  /* 0x0000000dff0a7e24 */ /* 0x000fe2000f8e00ff */
[----:B------:R-:W-:-:S02]  /*9c60*/  UIMAD.WIDE.U32 UR8, UR16, UR14, UR8 ;  /* 0x0000000e100872a5 */ /* 0x000fc4000f8e0008 */
[----:B------:R-:W-:Y:S01]  /*9c70*/  LEA R8, R8, R3, 0x7 ;  /* 0x0000000308087211 */ /* 0x000fe200078e38ff */
[----:B------:R-:W-:Y:S01]  /*9c80*/  UIMAD UR4, UR16, UR15, UR4 ;  /* 0x0000000f100472a4 */ /* 0x000fe2000f8e0204 */
[----:B------:R-:W-:Y:S01]  /*9c90*/  IMAD R10, R10, 0x80, R217 ;  /* 0x000000800a0a7824 */ /* 0x000fe200078e02d9 */
[----:B------:R-:W-:Y:S02]  /*9ca0*/  ULDC.64 UR10, c[0x0][0xbf0] ;  /* 0x0002fc00000a7ab9 */ /* 0x000fe40000000a00 */
[----:B------:R-:W-:Y:S01]  /*9cb0*/  @P0 IMAD.HI.U32 R4, R8, R11, RZ ;  /* 0x0000000b08040227 */ /* 0x000fe200078e00ff */
[----:B------:R-:W-:Y:S02]  /*9cc0*/  UIADD3 UR9, UR9, UR4, URZ ;  /* 0x0000000409097290 */ /* 0x000fe4000fffe03f */
[----:B------:R-:W-:Y:S01]  /*9cd0*/  UIMAD UR4, UR12, UR10, URZ ;  /* 0x0000000a0c0472a4 */ /* 0x000fe2000f8e023f */
[----:B------:R-:W-:Y:S01]  /*9ce0*/  IMAD.MOV.U32 R3, RZ, RZ, R8 ;  /* 0x000000ffff037224 */ /* 0x000fe200078e0008 */
[----:B-1----:R-:W-:Y:S01]  /*9cf0*/  @P0 SHF.R.U32.HI R3, RZ, R5, R4 ;  /* 0x00000005ff030219 */ /* 0x002fe20000011604 */
[----:B------:R-:W-:-:S02]  /*9d00*/  UIMAD.WIDE.U32 UR8, UR61, UR10, UR8 ;  /* 0x0000000a3d0872a5 */ /* 0x000fc4000f8e0008 */
[----:B------:R-:W-:Y:S01]  /*9d10*/  UIMAD UR4, UR61, UR11, UR4 ;  /* 0x0000000b3d0472a4 */ /* 0x000fe2000f8e0204 */
[--C-:B------:R-:W-:Y:S01]  /*9d20*/  SHF.R.S32.HI R4, RZ, 0x1f, R3.reuse ;  /* 0x0000001fff047819 */ /* 0x100fe20000011403 */
[----:B------:R-:W-:Y:S01]  /*9d30*/  IMAD.MOV R9, RZ, RZ, -R3 ;  /* 0x000000ffff097224 */ /* 0x000fe200078e0a03 */
[----:B------:R-:W-:Y:S01]  /*9d40*/  ULDC.64 UR10, c[0x0][0xbe0] ;  /* 0x0002f800000a7ab9 */ /* 0x000fe20000000a00 */
[----:B------:R-:W-:Y:S02]  /*9d50*/  UIADD3 UR4, UR9, UR4, URZ ;  /* 0x0000000409047290 */ /* 0x000fe4000fffe03f */
[----:B------:R-:W-:Y:S02]  /*9d60*/  IMAD.U32 R5, RZ, RZ, UR9 ;  /* 0x00000009ff057e24 */ /* 0x000fe4000f8e00ff */
[----:B------:R-:W-:Y:S02]  /*9d70*/  IMAD R6, R4, UR10, RZ ;  /* 0x0000000a04067c24 */ /* 0x000fe4000f8e02ff */
[----:B------:R-:W-:Y:S01]  /*9d80*/  IMAD.U32 R4, RZ, RZ, UR8 ;  /* 0x00000008ff047e24 */ /* 0x000fe2000f8e00ff */
[----:B------:R-:W-:Y:S01]  /*9d90*/  ULDC.64 UR8, c[0x0][0xbd8] ;  /* 0x0002f60000087ab9 */ /* 0x000fe20000000a00 */
[----:B------:R-:W-:-:S02]  /*9da0*/  IMAD.U32 R5, RZ, RZ, UR4 ;  /* 0x00000004ff057e24 */ /* 0x000fc4000f8e00ff */
[----:B------:R-:W-:Y:S02]  /*9db0*/  IMAD R9, R13, R9, R8 ;  /* 0x000000090d097224 */ /* 0x000fe400078e0208 */
[C---:B------:R-:W-:Y:S02]  /*9dc0*/  IMAD R11, R3.reuse, UR11, R6 ;  /* 0x0000000b030b7c24 */ /* 0x040fe4000f8e0206 */
[----:B------:R-:W-:Y:S01]  /*9dd0*/  IMAD.WIDE.U32 R4, R3, UR10, R4 ;  /* 0x0000000a03047c25 */ /* 0x000fe2000f8e0004 */
[----:B------:R-:W-:-:S03]  /*9de0*/  SHF.R.S32.HI R3, RZ, 0x1f, R9 ;  /* 0x0000001fff037819 */ /* 0x000fc60000011409 */
[----:B------:R-:W-:Y:S02]  /*9df0*/  IMAD.IADD R5, R5, 0x1, R11 ;  /* 0x0000000105057824 */ /* 0x000fe400078e020b */
[----:B------:R-:W-:Y:S02]  /*9e00*/  IMAD R6, R3, UR8, RZ ;  /* 0x0000000803067c24 */ /* 0x000fe4000f8e02ff */
[----:B-----5:R-:W-:Y:S01]  /*9e10*/  IMAD R13, R0, R13, RZ ;  /* 0x0000000d000d7224 */ /* 0x020fe200078e02ff */
[C---:B------:R-:W-:Y:S01]  /*9e20*/  IADD3 R0, R10.reuse, 0x20, RZ ;  /* 0x000000200a007810 */ /* 0x040fe20007ffe0ff */
[C---:B------:R-:W-:Y:S02]  /*9e30*/  IMAD R3, R9.reuse, UR9, R6 ;  /* 0x0000000909037c24 */ /* 0x040fe4000f8e0206 */
[----:B------:R-:W-:Y:S01]  /*9e40*/  IMAD.WIDE.U32 R4, R9, UR8, R4 ;  /* 0x0000000809047c25 */ /* 0x000fe2000f8e0004 */
[-C--:B------:R-:W-:Y:S01]  /*9e50*/  ISETP.GE.AND P2, PT, R10, R13.reuse, PT ;  /* 0x0000000d0a00720c */ /* 0x080fe20003f46270 */
[----:B------:R-:W-:Y:S01]  /*9e60*/  ULDC.64 UR8, c[0x0][0xb80] ;  /* 0x0002e00000087ab9 */ /* 0x000fe20000000a00 */
[----:B------:R-:W-:Y:S01]  /*9e70*/  ISETP.GE.AND P1, PT, R0, R13, PT ;  /* 0x0000000d0000720c */ /* 0x000fe20003f26270 */
[----:B------:R-:W-:Y:S01]  /*9e80*/  IMAD.IADD R3, R5, 0x1, R3 ;  /* 0x0000000105037824 */ /* 0x000fe200078e0203 */
[----:B------:R-:W-:Y:S01]  /*9e90*/  LEA R6, P3, R4, UR8, 0x1 ;  /* 0x0000000804067c11 */ /* 0x000fe2000f8608ff */
[----:B------:R-:W-:-:S03]  /*9ea0*/  VIADD R0, R10, 0x40 ;  /* 0x000000400a007836 */ /* 0x000fc60000000000 */
[----:B------:R-:W-:Y:S02]  /*9eb0*/  LEA.HI.X R3, R4, UR9, R3, 0x1, P3 ;  /* 0x0000000904037c11 */ /* 0x000fe400098f0c03 */
[----:B------:R-:W-:Y:S01]  /*9ec0*/  ISETP.GE.AND P0, PT, R0, R13, PT ;  /* 0x0000000d0000720c */ /* 0x000fe20003f06270 */
[----:B------:R0:W1:Y:S04]  /*9ed0*/  SHFL.IDX PT, R4, R6, RZ, 0x181f ;  /* 0x00181fff06047589 */ /* 0x00006800000e0000 */
[----:B------:R0:W2:Y:S01]  /*9ee0*/  SHFL.IDX PT, R0, R3, RZ, 0x181f ;  /* 0x00181fff03007589 */ /* 0x0000a200000e0000 */
[----:B------:R-:W-:Y:S07]  /*9ef0*/  @P2 BRA `(.L_x_1148) ;  /* 0x0000000000442947 */ /* 0x000fee0003800000 */
        /* <DEDUP_REMOVED lines=17> */
.L_x_1148:
[----:B------:R-:W-:Y:S05]  /*a010*/  BSYNC B1 ;  /* 0x0000000000017941 */ /* 0x000fea0003800000 */
.L_x_1147:
[----:B--2---:R2:W4:Y:S01]  /*a020*/  SHFL.IDX PT, R0, R3, 0x1, 0x181f ;  /* 0x00381f0003007f89 */ /* 0x00452200000e0000 */
[----:B------:R-:W-:Y:S03]  /*a030*/  BSSY B1, `(.L_x_1149) ;  /* 0x0000014000017945 */ /* 0x000fe60003800000 */
[----:B-1-3--:R2:W1:Y:S01]  /*a040*/  SHFL.IDX PT, R4, R6, 0x1, 0x181f ;  /* 0x00381f0006047f89 */ /* 0x00a46200000e0000 */
[----:B------:R-:W-:Y:S05]  /*a050*/  @P1 BRA `(.L_x_1150) ;  /* 0x0000000000441947 */ /* 0x000fea0003800000 */
[----:B------:R-:W-:Y:S02]  /*a060*/  ULDC UR4, c[0x0][0xbc8] ;  /* 0x0002f20000047ab9 */ /* 0x000fe40000000800 */
[----:B------:R-:W-:Y:S02]  /*a070*/  ISETP.GE.AND P4, PT, R2, UR4, PT ;  /* 0x0000000402007c0c */ /* 0x000fe4000bf86270 */
[----:B------:R-:W-:Y:S02]  /*a080*/  ISETP.GE.AND P3, PT, R212, UR4, PT ;  /* 0x00000004d4007c0c */ /* 0x000fe4000bf66270 */
[----:B------:R-:W-:Y:S02]  /*a090*/  ISETP.GE.AND P2, PT, R211, UR4, PT ;  /* 0x00000004d3007c0c */ /* 0x000fe4000bf46270 */
[----:B------:R-:W-:-:S07]  /*a0a0*/  ISETP.GE.AND P1, PT, R213, UR4, PT ;  /* 0x00000004d5007c0c */ /* 0x000fce000bf26270 */
[-C--:B-1----:R-:W-:Y:S02]  /*a0b0*/  @!P4 LEA R8, P6, R2, R4.reuse, 0x1 ;  /* 0x000000040208c211 */ /* 0x082fe400078c08ff */
[----:B------:R-:W-:Y:S02]  /*a0c0*/  @!P3 LEA R14, P5, R212, R4, 0x1 ;  /* 0x00000004d40eb211 */ /* 0x000fe400078a08ff */
[----:B----4-:R-:W-:Y:S02]  /*a0d0*/  @!P4 LEA.HI.X R9, R2, R0, R18, 0x1, P6 ;  /* 0x000000000209c211 */ /* 0x010fe400030f0c12 */
        /* <DEDUP_REMOVED lines=9> */
.L_x_1150:
[----:B------:R-:W-:Y:S05]  /*a170*/  BSYNC B1 ;  /* 0x0000000000017941 */ /* 0x000fea0003800000 */
.L_x_1149:
[----:B----4-:R4:W0:Y:S01]  /*a180*/  SHFL.IDX PT, R0, R3, 0x2, 0x181f ;  /* 0x00581f0003007f89 */ /* 0x01082200000e0000 */
        /* <DEDUP_REMOVED lines=9> */
[-C--:B------:R-:W-:Y:S02]  /*a220*/  @!P2 LEA R14, P5, R212, R4.reuse, 0x1 ;  /* 0x00000004d40ea211 */ /* 0x080fe400078a08ff */
        /* <DEDUP_REMOVED lines=10> */
.L_x_1152:
[----:B------:R-:W-:Y:S05]  /*a2d0*/  BSYNC B1 ;  /* 0x0000000000017941 */ /* 0x000fea0003800000 */
.L_x_1151:
[----:B0-----:R-:W-:Y:S01]  /*a2e0*/  VIADD R0, R10, 0x60 ;  /* 0x000000600a007836 */ /* 0x001fe20000000000 */
[----:B---3--:R0:W3:Y:S04]  /*a2f0*/  SHFL.IDX PT, R8, R3, 0x3, 0x181f ;  /* 0x00781f0003087f89 */ /* 0x0080e800000e0000 */
[----:B------:R-:W-:Y:S01]  /*a300*/  ISETP.GE.AND P0, PT, R0, R13, PT ;  /* 0x0000000d0000720c */ /* 0x000fe20003f06270 */
[----:B-1----:R0:W1:-:S12]  /*a310*/  SHFL.IDX PT, R4, R6, 0x3, 0x181f ;  /* 0x00781f0006047f89 */ /* 0x00205800000e0000 */
[----:B0-----:R-:W-:Y:S05]  /*a320*/  @P0 BRA `(.L_x_1143) ;  /* 0x0000000000440947 */ /* 0x001fea0003800000 */
        /* <DEDUP_REMOVED lines=8> */
[----:B---3--:R-:W-:Y:S02]  /*a3b0*/  @!P3 LEA.HI.X R11, R2, R8, R18, 0x1, P6 ;  /* 0x00000008020bb211 */ /* 0x008fe400030f0c12 */
        /* <DEDUP_REMOVED lines=8> */
.L_x_1143:
[----:B------:R-:W-:Y:S05]  /*a440*/  BSYNC B0 ;  /* 0x0000000000007941 */ /* 0x000fea0003800000 */
.L_x_1134:
[----:B------:R-:W-:Y:S02]  /*a450*/  ULDC UR4, c[0x0][0xd3c] ;  /* 0x00034f0000047ab9 */ /* 0x000fe40000000800 */
[----:B------:R-:W-:-:S13]  /*a460*/  ISETP.GE.AND P0, PT, R7, UR4, PT ;  /* 0x0000000407007c0c */ /* 0x000fda000bf06270 */
[----:B------:R-:W-:Y:S05]  /*a470*/  @!P0 BRA `(.L_x_1153) ;  /* 0xffffff6800648947 */ /* 0x000fea000383ffff */
[----:B------:R-:W-:Y:S05]  /*a480*/  EXIT ;  /* 0x000000000000794d */ /* 0x000fea0003800000 */
.L_x_1105:
[----:B------:R-:W-:-:S08]  /*a490*/  NOP ;  /* 0x0000000000007918 */ /* 0x000fd00000000000 */
[----:B0-----:R-:W0:-:S00]  /*a4a0*/  USETMAXREG.DEALLOC.CTAPOOL 0x28 ;  /* 0x00000028000079c8 */ /* 0x001e0000080e0500 */
        /* <DEDUP_REMOVED lines=14> */
.L_x_1154:
        /* <DEDUP_REMOVED lines=40> */
.L_x_1160:
[----:B------:R-:W0:Y:S01]  /*a810*/  LDC R2, c[0x0][0xd3c] ;  /* 0x00034f00ff027b82 */ /* 0x000e220000000800 */
[----:B------:R-:W-:-:S06]  /*a820*/  UIADD3 UR4, UR4, 0x1f, URZ ;  /* 0x0000001f04047890 */ /* 0x000fcc000fffe03f */
        /* <DEDUP_REMOVED lines=10> */
.L_x_1159:
[----:B------:R-:W-:Y:S05]  /*a8d0*/  BSYNC B0 ;  /* 0x0000000000007941 */ /* 0x000fea0003800000 */
.L_x_1158:
        /* <DEDUP_REMOVED lines=21> */
.L_x_1156:
        /* <DEDUP_REMOVED lines=13> */
[----:B------:R-:W-:-:S06]  /*ab00*/  VIADD R16, R19, 0xffffffff ;  /* 0xffffffff13107836 */ /* 0x000fcc0000000000 */
[----:B------:R2:W3:Y:S02]  /*ab10*/  SHFL.IDX PT, R16, R7, R16, 0x1f ;  /* 0x00001f1007107589 */ /* 0x0004e400000e0000 */
.L_x_1161:
[----:B---3--:R-:W-:Y:S01]  /*ab20*/  IMAD R16, R16, UR5, R8 ;  /* 0x0000000510107c24 */ /* 0x008fe2000f8e0208 */
[----:B0-----:R-:W-:Y:S01]  /*ab30*/  IABS R2, R10 ;  /* 0x0000000a00027213 */ /* 0x001fe20000000000 */
[----:B-1----:R-:W-:Y:S02]  /*ab40*/  IMAD.MOV R0, RZ, RZ, -R3 ;  /* 0x000000ffff007224 */ /* 0x002fe400078e0a03 */
[----:B------:R-:W-:Y:S01]  /*ab50*/  VIADD R19, R19, UR4 ;  /* 0x0000000413137c36 */ /* 0x000fe20008000000 */
[----:B------:R-:W-:Y:S01]  /*ab60*/  IADD3 R11, -R16, UR6, RZ ;  /* 0x00000006100b7c10 */ /* 0x000fe2000fffe1ff */
[----:B------:R-:W-:Y:S01]  /*ab70*/  IMAD.MOV R4, RZ, RZ, -R2 ;  /* 0x000000ffff047224 */ /* 0x000fe200078e0a02 */
[----:B------:R-:W-:Y:S01]  /*ab80*/  MOV R2, RZ ;  /* 0x000000ff00027202 */ /* 0x000fe20000000f00 */
[----:B--2---:R-:W-:Y:S01]  /*ab90*/  IMAD R7, R0, R9, RZ ;  /* 0x0000000900077224 */ /* 0x004fe200078e02ff */
[----:B------:R-:W-:-:S03]  /*aba0*/  IABS R0, R11 ;  /* 0x0000000b00007213 */ /* 0x000fc60000000000 */
        /* <DEDUP_REMOVED lines=15> */
[----:B------:R-:W-:Y:S01]  /*aca0*/  MOV R18, R2 ;  /* 0x0000000200127202 */ /* 0x000fe20000000f00 */
[----:B------:R-:W-:-:S04]  /*acb0*/  IMAD.MOV R17, RZ, RZ, -R2 ;  /* 0x000000ffff117224 */ /* 0x000fc800078e0a02 */
[----:B------:R-:W-:Y:S01]  /*acc0*/  IMAD R17, R10, R17, R11 ;  /* 0x000000110a117224 */ /* 0x000fe200078e020b */
[----:B------:R-:W-:Y:S06]  /*acd0*/  BRA `(.L_x_1162) ;  /* 0x0000000000147947 */ /* 0x000fec0003800000 */
.L_x_1157:
[----:B------:R-:W-:Y:S01]  /*ace0*/  ULDC UR4, c[0x0][0xd3c] ;  /* 0x00034f0000047ab9 */ /* 0x000fe20000000800 */
[----:B------:R-:W-:Y:S02]  /*acf0*/  IMAD.MOV.U32 R17, RZ, RZ, RZ ;  /* 0x000000ffff117224 */ /* 0x000fe400078e00ff */
[----:B------:R-:W-:Y:S02]  /*ad00*/  IMAD.U32 R16, RZ, RZ, UR6 ;  /* 0x00000006ff107e24 */ /* 0x000fe4000f8e00ff */
[----:B------:R-:W-:Y:S02]  /*ad10*/  IMAD.MOV.U32 R18, RZ, RZ, RZ ;  /* 0x000000ffff127224 */ /* 0x000fe400078e00ff */
[----:B------:R-:W-:-:S07]  /*ad20*/  IMAD.U32 R19, RZ, RZ, UR4 ;  /* 0x00000004ff137e24 */ /* 0x000fce000f8e00ff */
.L_x_1162:
[----:B------:R-:W-:-:S13]  /*ad30*/  ISETP.NE.AND P0, PT, R5, RZ, PT ;  /* 0x000000ff0500720c */ /* 0x000fda0003f05270 */
[----:B------:R-:W0:Y:S01]  /*ad40*/  @!P0 S2R R3, SR_CgaCtaId ;  /* 0x0000000000038919 */ /* 0x000e220000008800 */
[----:B------:R-:W-:-:S04]  /*ad50*/  @!P0 MOV R0, 0x400 ;  /* 0x0000040000008802 */ /* 0x000fc80000000f00 */
[----:B0-----:R-:W-:-:S05]  /*ad60*/  @!P0 LEA R0, R3, R0, 0x18 ;  /* 0x0000000003008211 */ /* 0x001fca00078ec0ff */
[----:B------:R1:W-:Y:S01]  /*ad70*/  @!P0 STS.128 [R0+0x324d0], R16 ;  /* 0x0324d01000008388 */ /* 0x0003e20000000c00 */
[----:B------:R-:W-:Y:S06]  /*ad80*/  BAR.ARV 0x5, 0x180 ;  /* 0x0146000000007b1d */ /* 0x000fec0000002000 */
.L_x_1155:
[----:B------:R2:W-:Y:S01]  /*ad90*/  STL [R1+0x18], RZ ;  /* 0x000018ff01007387 */ /* 0x0005e20000100800 */
[----:B------:R-:W-:Y:S01]  /*ada0*/  ULDC UR4, c[0x0][0xd3c] ;  /* 0x00034f0000047ab9 */ /* 0x000fe20000000800 */
[----:B------:R-:W-:Y:S01]  /*adb0*/  IMAD.MOV.U32 R27, RZ, RZ, 0x1 ;  /* 0x00000001ff1b7424 */ /* 0x000fe200078e00ff */
[----:B0-----:R-:W-:Y:S01]  /*adc0*/  ISETP.GE.AND P0, PT, R19, UR4, PT ;  /* 0x0000000413007c0c */ /* 0x001fe2000bf06270 */
[----:B------:R-:W-:-:S12]  /*add0*/  IMAD.MOV.U32 R24, RZ, RZ, RZ ;  /* 0x000000ffff187224 */ /* 0x000fd800078e00ff */
[----:B--2---:R-:W-:Y:S05]  /*ade0*/  @P0 BRA `(.L_x_1163) ;  /* 0x0000005000300947 */ /* 0x004fea0003800000 */
[----:B-1----:R-:W2:Y:S01]  /*adf0*/  LDL R0, [R1+0x24] ;  /* 0x0000240001007983 */ /* 0x002ea20000100800 */
[----:B------:R-:W0:Y:S01]  /*ae00*/  S2UR UR5, SR_CgaCtaId ;  /* 0x00000000000579c3 */ /* 0x000e220000008800 */
[----:B------:R-:W-:Y:S01]  /*ae10*/  BSSY B8, `(.L_x_1163) ;  /* 0x0000509000087945 */ /* 0x000fe20003800000 */
[----:B------:R-:W-:Y:S01]  /*ae20*/  MOV R27, 0x1 ;  /* 0x00000001001b7802 */ /* 0x000fe20000000f00 */
[----:B------:R-:W1:Y:S01]  /*ae30*/  S2R R5, SR_TID.X ;  /* 0x0000000000057919 */ /* 0x000e620000002100 */
[----:B------:R-:W-:Y:S01]  /*ae40*/  IMAD.MOV.U32 R24, RZ, RZ, RZ ;  /* 0x000000ffff187224 */ /* 0x000fe200078e00ff */
[----:B------:R-:W-:Y:S01]  /*ae50*/  ULDC UR39, c[0x0][0xc] ;  /* 0x0000030000277ab9 */ /* 0x000fe20000000800 */
[----:B------:R3:W-:Y:S01]  /*ae60*/  STL [R1+0x18], RZ ;  /* 0x000018ff01007387 */ /* 0x0007e20000100800 */
[C---:B-1----:R-:W-:Y:S02]  /*ae70*/  LOP3.LUT R4, R5.reuse, 0x7f, RZ, 0xc0, !PT ;  /* 0x0000007f05047812 */ /* 0x042fe400078ec0ff */
[----:B--2---:R-:W-:Y:S01]  /*ae80*/  R2UR UR4, R0 ;  /* 0x00000000000472ca */ /* 0x004fe200000e0000 */
[----:B------:R-:W-:-:S05]  /*ae90*/  IMAD.SHL.U32 R0, R5, 0x8, RZ ;  /* 0x0000000805007824 */ /* 0x000fca00078e00ff */
[----:B------:R-:W-:-:S04]  /*aea0*/  LOP3.LUT R2, R0, 0x1f8, RZ, 0xc0, !PT ;  /* 0x000001f800027812 */ /* 0x000fc800078ec0ff */
[----:B------:R-:W-:Y:S01]  /*aeb0*/  LOP3.LUT R3, R2, 0x38, R5, 0x78, !PT ;  /* 0x0000003802037812 */ /* 0x000fe200078e7805 */
[----:B------:R-:W-:Y:S01]  /*aec0*/  IMAD.SHL.U32 R2, R5, 0x10, RZ ;  /* 0x0000001005027824 */ /* 0x000fe200078e00ff */
[----:B------:R-:W-:Y:S01]  /*aed0*/  SHF.R.U32.HI R5, RZ, 0x3, R4 ;  /* 0x00000003ff057819 */ /* 0x000fe20000011604 */
[----:B------:R-:W-:Y:S01]  /*aee0*/  ULOP3.LUT UR38, UR4, 0x2, URZ, 0xfc, !UPT ;  /* 0x0000000204267892 */ /* 0x000fe2000f8efc3f */
[----:B------:R-:W-:Y:S02]  /*aef0*/  LOP3.LUT R30, R3, 0x200, R0, 0xf8, !PT ;  /* 0x00000200031e7812 */ /* 0x000fe400078ef800 */
[----:B------:R-:W-:Y:S01]  /*af00*/  UMOV UR4, 0x400 ;  /* 0x0000040000047882 */ /* 0x000fe20000000000 */
[----:B------:R-:W-:Y:S01]  /*af10*/  LOP3.LUT R4, R0, 0x38, RZ, 0xc0, !PT ;  /* 0x0000003800047812 */ /* 0x000fe200078ec0ff */
[----:B0-----:R-:W-:Y:S01]  /*af20*/  ULEA UR4, UR5, UR4, 0x18 ;  /* 0x0000000405047291 */ /* 0x001fe2000f8ec03f */
[----:B------:R-:W-:Y:S02]  /*af30*/  LOP3.LUT R0, R5, 0x70, R2, 0xf8, !PT ;  /* 0x0000007005007812 */ /* 0x000fe400078ef802 */
[----:B------:R-:W-:-:S02]  /*af40*/  LOP3.LUT R3, R4, 0x40, RZ, 0xfc, !PT ;  /* 0x0000004004037812 */ /* 0x000fc400078efcff */
[C---:B------:R-:W-:Y:S01]  /*af50*/  LOP3.LUT R2, R4.reuse, 0x80, RZ, 0xfc, !PT ;  /* 0x0000008004027812 */ /* 0x040fe200078efcff */
[----:B------:R-:W-:Y:S01]  /*af60*/  IMAD.U32 R22, RZ, RZ, UR4 ;  /* 0x00000004ff167e24 */ /* 0x000fe2000f8e00ff */
[----:B------:R-:W-:-:S03]  /*af70*/  LOP3.LUT R0, R4, 0xc0, RZ, 0xfc, !PT ;  /* 0x000000c004007812 */ /* 0x000fc600078efcff */
[----:B---3--:R-:W-:-:S07]  /*af80*/  IMAD R26, R30, 0x2, R22 ;  /* 0x000000021e1a7824 */ /* 0x008fce00078e0216 */
.L_x_1230:
[----:B0-----:R-:W0:Y:S02]  /*af90*/  LDC.64 R34, c[0x0][0xd88] ;  /* 0x00036200ff227b82 */ /* 0x001e240000000a00 */
[----:B0-----:R-:W-:-:S06]  /*afa0*/  IMAD.WIDE R34, R19, 0x4, R34 ;  /* 0x0000000413227825 */ /* 0x001fcc00078e0222 */
[----:B--2---:R0:W2:Y:S01]  /*afb0*/  LDG.E R34, desc[UR36][R34.64] ;  /* 0x0000002422227981 */ /* 0x0040a2000c1e1900 */
[----:B------:R-:W-:Y:S05]  /*afc0*/  YIELD ;  /* 0x0000000000007946 */ /* 0x000fea0003800000 */
[----:B------:R-:W-:Y:S01]  /*afd0*/  ULDC.64 UR4, c[0x0][0xb20] ;  /* 0x0002c80000047ab9 */ /* 0x000fe20000000a00 */
[----:B------:R-:W-:Y:S01]  /*afe0*/  IMAD.MOV.U32 R32, RZ, RZ, RZ ;  /* 0x000000ffff207224 */ /* 0x000fe200078e00ff */
[----:B------:R-:W-:Y:S01]  /*aff0*/  ISETP.NE.U32.AND P0, PT, RZ, UR4, PT ;  /* 0x00000004ff007c0c */ /* 0x000fe2000bf05070 */
[----:B------:R-:W-:-:S03]  /*b000*/  ULDC.64 UR6, c[0x0][0xb10] ;  /* 0x0002c40000067ab9 */ /* 0x000fc60000000a00 */
[----:B------:R-:W-:Y:S01]  /*b010*/  ISETP.NE.AND.EX P0, PT, RZ, UR5, PT, P0 ;  /* 0x00000005ff007c0c */ /* 0x000fe2000bf05300 */
[----:B0-----:R-:W-:Y:S01]  /*b020*/  IMAD.MOV.U32 R35, RZ, RZ, RZ ;  /* 0x000000ffff237224 */ /* 0x001fe200078e00ff */
        /* <DEDUP_REMOVED lines=9> */
[----:B------:R-:W-:Y:S02]  /*b0c0*/  LOP3.LUT R23, R23, 0xffffffbf, RZ, 0xc0, !PT ;  /* 0xffffffbf17177812 */ /* 0x000fe400078ec0ff */
[----:B------:R-:W-:Y:S02]  /*b0d0*/  ISETP.NE.AND.EX P2, PT, RZ, UR5, PT, P0 ;  /* 0x00000005ff007c0c */ /* 0x000fe4000bf45300 */
[----:B------:R-:W-:Y:S02]  /*b0e0*/  ISETP.NE.U32.AND P0, PT, RZ, UR6, PT ;  /* 0x00000006ff007c0c */ /* 0x000fe4000bf05070 */
[----:B-1----:R-:W-:Y:S02]  /*b0f0*/  IADD3 R2, P1, R25, UR4, RZ ;  /* 0x0000000419027c10 */ /* 0x002fe4000ff3e0ff */
[----:B------:R-:W-:-:S02]  /*b100*/  ISETP.NE.AND.EX P0, PT, RZ, UR7, PT, P0 ;  /* 0x00000007ff007c0c */ /* 0x000fc4000bf05300 */
[----:B------:R-:W-:Y:S01]  /*b110*/  IADD3.X R3, R28, UR5, RZ, P1, !PT ;  /* 0x000000051c037c10 */ /* 0x000fe20008ffe4ff */
[----:B------:R-:W-:-:S04]  /*b120*/  ULDC.64 UR4, c[0x0][0x418] ;  /* 0x0001060000047ab9 */ /* 0x000fc80000000a00 */
[----:B------:R-:W-:Y:S01]  /*b130*/  @P2 LOP3.LUT R23, R23, 0x40, RZ, 0xfc, !PT ;  /* 0x0000004017172812 */ /* 0x000fe200078efcff */
[----:B------:R1:W5:Y:S05]  /*b140*/  @P2 LDG.E R35, desc[UR36][R2.64] ;  /* 0x0000002402232981 */ /* 0x00036a000c1e1900 */
[----:B------:R-:W-:-:S04]  /*b150*/  @P0 IADD3 R4, P1, R25, UR6, RZ ;  /* 0x0000000619040c10 */ /* 0x000fc8000ff3e0ff */
[----:B------:R-:W-:-:S05]  /*b160*/  @P0 IADD3.X R5, R28, UR7, RZ, P1, !PT ;  /* 0x000000071c050c10 */ /* 0x000fca0008ffe4ff */
        /* <DEDUP_REMOVED lines=11> */
[----:B-1----:R-:W-:-:S05]  /*b220*/  IMAD.U32 R0, RZ, RZ, UR4 ;  /* 0x00000004ff007e24 */ /* 0x002fca000f8e00ff */
[----:B------:R0:W-:Y:S01]  /*b230*/  STL [R1+0x8], R0 ;  /* 0x0000080001007387 */ /* 0x0001e20000100800 */
[----:B------:R-:W-:Y:S05]  /*b240*/  @!P2 BRA `(.L_x_1164) ;  /* 0x000000000010a947 */ /* 0x000fea0003800000 */
[----:B------:R-:W2:Y:S04]  /*b250*/  LDG.E R5, desc[UR36][R2.64] ;  /* 0x0000002402057981 */ /* 0x000ea8000c1e1900 */
[----:B0-----:R-:W2:Y:S02]  /*b260*/  LDG.E R0, desc[UR36][R2.64+0x4] ;  /* 0x0000042402007981 */ /* 0x001ea4000c1e1900 */
[----:B--2---:R-:W-:-:S05]  /*b270*/  IADD3 R0, -R5, R0, RZ ;  /* 0x0000000005007210 */ /* 0x004fca0007ffe1ff */
[----:B------:R2:W-:Y:S02]  /*b280*/  STL [R1+0x8], R0 ;  /* 0x0000080001007387 */ /* 0x0005e40000100800 */
.L_x_1164:
        /* <DEDUP_REMOVED lines=9> */
.L_x_1165:
[----:B------:R-:W-:Y:S02]  /*b320*/  ULDC.64 UR4, c[0x0][0xb00] ;  /* 0x0002c00000047ab9 */ /* 0x000fe40000000a00 */
[----:B------:R-:W-:-:S04]  /*b330*/  ISETP.NE.U32.AND P0, PT, RZ, UR4, PT ;  /* 0x00000004ff007c0c */ /* 0x000fc8000bf05070 */
[----:B------:R-:W-:-:S13]  /*b340*/  ISETP.NE.AND.EX P0, PT, RZ, UR5, PT, P0 ;  /* 0x00000005ff007c0c */ /* 0x000fda000bf05300 */
[----:B------:R-:W-:Y:S05]  /*b350*/  @!P0 BRA `(.L_x_1166) ;  /* 0x0000000000148947 */ /* 0x000fea0003800000 */
[----:B-1----:R-:W1:Y:S02]  /*b360*/  LDC.64 R2, c[0x0][0xb00] ;  /* 0x0002c000ff027b82 */ /* 0x002e640000000a00 */
[----:B-1----:R-:W-:-:S05]  /*b370*/  IMAD.WIDE R2, R29, 0x4, R2 ;  /* 0x000000041d027825 */ /* 0x002fca00078e0202 */
[----:B------:R-:W3:Y:S04]  /*b380*/  LDG.E R7, desc[UR36][R2.64] ;  /* 0x0000002402077981 */ /* 0x000ee8000c1e1900 */
[----:B0-2---:R-:W3:Y:S02]  /*b390*/  LDG.E R0, desc[UR36][R2.64+0x4] ;  /* 0x0000042402007981 */ /* 0x005ee4000c1e1900 */
[----:B---3--:R-:W-:-:S07]  /*b3a0*/  IMAD.IADD R7, R0, 0x1, -R7 ;  /* 0x0000000100077824 */ /* 0x008fce00078e0a07 */
.L_x_1166:
[----:B-----5:R-:W-:Y:S01]  /*b3b0*/  IMAD.IADD R33, R7, 0x1, -R32 ;  /* 0x0000000107217824 */ /* 0x020fe200078e0a20 */
[----:B------:R-:W-:Y:S03]  /*b3c0*/  BSSY B7, `(.L_x_1167) ;  /* 0x000040f000077945 */ /* 0x000fe60003800000 */
[C---:B012---:R-:W-:Y:S01]  /*b3d0*/  VIADD R0, R33.reuse, 0x5f ;  /* 0x0000005f21007836 */ /* 0x047fe20000000000 */
[----:B------:R0:W-:Y:S01]  /*b3e0*/  STL [R1], R33 ;  /* 0x0000002101007387 */ /* 0x0001e20000100800 */
[----:B------:R-:W-:Y:S02]  /*b3f0*/  ISETP.GT.AND P0, PT, R33, RZ, PT ;  /* 0x000000ff2100720c */ /* 0x000fe40003f04270 */
[----:B------:R-:W-:-:S05]  /*b400*/  IMAD.HI R0, R0, 0x2aaaaaab, RZ ;  /* 0x2aaaaaab00007827 */ /* 0x000fca00078e02ff */
[----:B------:R-:W-:-:S04]  /*b410*/  SHF.R.U32.HI R3, RZ, 0x1f, R0 ;  /* 0x0000001fff037819 */ /* 0x000fc80000011600 */
        /* <DEDUP_REMOVED lines=10> */
[----:B0-----:R-:W1:Y:S02]  /*b4c0*/  FLO.U32 R0, UR4 ;  /* 0x0000000400007d00 */ /* 0x001e6400080e0000 */
[----:B-1----:R-:W-:-:S06]  /*b4d0*/  ISETP.EQ.U32.AND P0, PT, R0, R5, PT ;  /* 0x000000050000720c */ /* 0x002fcc0003f02070 */
[----:B------:R-:W2:Y:S07]  /*b4e0*/  POPC R5, UR4 ;  /* 0x0000000400057d09 */ /* 0x000eae0008000000 */
[----:B--2---:R-:W2:Y:S01]  /*b4f0*/  @P0 ATOMG.E.ADD.STRONG.GPU PT, R3, desc[UR36][R2.64], R5 ;  /* 0x00000005020309a8 */ /* 0x004ea200081ee1e4 */
[----:B------:R-:W0:Y:S02]  /*b500*/  S2R R4, SR_LTMASK ;  /* 0x0000000000047919 */ /* 0x000e240000003900 */
[----:B0-----:R-:W-:-:S04]  /*b510*/  LOP3.LUT R4, R4, UR4, RZ, 0xc0, !PT ;  /* 0x0000000404047c12 */ /* 0x001fc8000f8ec0ff */
[----:B------:R-:W0:Y:S01]  /*b520*/  POPC R7, R4 ;  /* 0x0000000400077309 */ /* 0x000e220000000000 */
[----:B--2---:R-:W0:Y:S02]  /*b530*/  SHFL.IDX PT, R0, R3, R0, 0x1f ;  /* 0x00001f0003007589 */ /* 0x004e2400000e0000 */
[----:B0-----:R-:W-:Y:S01]  /*b540*/  IADD3 R16, R0, UR39, R7 ;  /* 0x0000002700107c10 */ /* 0x001fe2000fffe007 */
[----:B------:R-:W-:Y:S06]  /*b550*/  BRA `(.L_x_1169) ;  /* 0x0000003c00d47947 */ /* 0x000fec0003800000 */
.L_x_1168:
[----:B0-----:R-:W-:Y:S01]  /*b560*/  VIADD R0, R22, 0x1c400 ;  /* 0x0001c40016007836 */ /* 0x001fe20000000000 */
        /* <DEDUP_REMOVED lines=19> */
.L_x_1171:
[----:B------:R-:W-:Y:S05]  /*b6a0*/  BSYNC B6 ;  /* 0x0000000000067941 */ /* 0x000fea0003800000 */
.L_x_1170:
        /* <DEDUP_REMOVED lines=8> */
[----:B------:R0:W1:Y:S01]  /*b730*/  LDC.64 R2, c[0x4][R31] ;  /* 0x010000001f027b82 */ /* 0x0000620000000a00 */
        /* <DEDUP_REMOVED lines=11> */
.L_x_1174:
        /* <DEDUP_REMOVED lines=15> */
.L_x_1173:
[----:B------:R-:W-:Y:S05]  /*b8e0*/  BSYNC B6 ;  /* 0x0000000000067941 */ /* 0x000fea0003800000 */
.L_x_1172:
[----:B------:R-:W2:Y:S01]  /*b8f0*/  LDL R31, [R1+0x1c] ;  /* 0x00001c00011f7983 */ /* 0x000ea20000100800 */
[----:B------:R-:W-:Y:S01]  /*b900*/  ULDC.64 UR4, c[0x0][0xaf0] ;  /* 0x0002bc0000047ab9 */ /* 0x000fe20000000a00 */
[----:B------:R-:W0:Y:S01]  /*b910*/  LDC R9, c[0x0][0x430] ;  /* 0x00010c00ff097b82 */ /* 0x000e220000000800 */
[----:B------:R-:W-:Y:S01]  /*b920*/  ISETP.NE.U32.AND P0, PT, RZ, UR4, PT ;  /* 0x00000004ff007c0c */ /* 0x000fe2000bf05070 */
[----:B------:R-:W1:Y:S03]  /*b930*/  S2R R20, SR_TID.X ;  /* 0x0000000000147919 */ /* 0x000e660000002100 */
[----:B------:R-:W-:-:S13]  /*b940*/  ISETP.NE.AND.EX P0, PT, RZ, UR5, PT, P0 ;  /* 0x00000005ff007c0c */ /* 0x000fda000bf05300 */
[----:B------:R-:W-:Y:S01]  /*b950*/  @P0 IADD3 R2, P1, R25, UR4, RZ ;  /* 0x0000000419020c10 */ /* 0x000fe2000ff3e0ff */
[----:B------:R-:W3:Y:S01]  /*b960*/  S2R R21, SR_TID.X ;  /* 0x0000000000157919 */ /* 0x000ee20000002100 */
[----:B------:R-:W-:Y:S02]  /*b970*/  ULDC UR4, c[0x0][0x320] ;  /* 0x0000c80000047ab9 */ /* 0x000fe40000000800 */
[----:B------:R-:W-:-:S05]  /*b980*/  @P0 IADD3.X R3, R28, UR5, RZ, P1, !PT ;  /* 0x000000051c030c10 */ /* 0x000fca0008ffe4ff */
[----:B------:R4:W4:Y:S01]  /*b990*/  @P0 LDG.E R29, desc[UR36][R2.64] ;  /* 0x00000024021d0981 */ /* 0x000922000c1e1900 */
[----:B0-----:R-:W-:Y:S01]  /*b9a0*/  ISETP.NE.AND P2, PT, R9, 0x1, PT ;  /* 0x000000010900780c */ /* 0x001fe20003f45270 */
[----:B------:R-:W-:Y:S01]  /*b9b0*/  IMAD.MOV.U32 R36, RZ, RZ, RZ ;  /* 0x000000ffff247224 */ /* 0x000fe200078e00ff */
[----:B------:R-:W-:Y:S02]  /*b9c0*/  LOP3.LUT R23, R23, 0xffff7fff, RZ, 0xc0, !PT ;  /* 0xffff7fff17177812 */ /* 0x000fe400078ec0ff */
[----:B-1----:R-:W-:-:S04]  /*b9d0*/  LOP3.LUT R20, R20, 0x7f, RZ, 0xc0, !PT ;  /* 0x0000007f14147812 */ /* 0x002fc800078ec0ff */
[----:B------:R-:W-:-:S05]  /*b9e0*/  SHF.R.U32.HI R0, RZ, 0x3, R20 ;  /* 0x00000003ff007819 */ /* 0x000fca0000011614 */
[----:B------:R-:W0:Y:S01]  /*b9f0*/  @P2 LDC R4, c[0x0][0x434] ;  /* 0x00010d00ff042b82 */ /* 0x000e220000000800 */
[----:B------:R-:W-:-:S07]  /*ba00*/  @P2 LOP3.LUT R23, R23, 0x8000, RZ, 0xfc, !PT ;  /* 0x0000800017172812 */ /* 0x000fce00078efcff */
[----:B------:R-:W1:Y:S01]  /*ba10*/  @P2 LDC R5, c[0x0][0x438] ;  /* 0x00010e00ff052b82 */ /* 0x000e620000000800 */
[----:B---3--:R-:W-:-:S05]  /*ba20*/  IMAD.SHL.U32 R20, R21, 0x10, RZ ;  /* 0x0000001015147824 */ /* 0x008fca00078e00ff */
[----:B------:R-:W-:Y:S02]  /*ba30*/  LOP3.LUT R20, R0, 0x70, R20, 0xf8, !PT ;  /* 0x0000007000147812 */ /* 0x000fe400078ef814 */
[----:B------:R-:W-:Y:S01]  /*ba40*/  LOP3.LUT R23, R23, 0xffffffef, RZ, 0xc0, !PT ;  /* 0xffffffef17177812 */ /* 0x000fe200078ec0ff */
[----:B------:R-:W-:Y:S01]  /*ba50*/  UMOV UR5, 0xffffffff ;  /* 0xffffffff00057882 */ /* 0x000fe20000000000 */
[----:B--2---:R-:W-:Y:S02]  /*ba60*/  VIADD R8, R31, 0xffffffff ;  /* 0xffffffff1f087836 */ /* 0x004fe40000000000 */
[----:B------:R-:W2:Y:S02]  /*ba70*/  S2R R31, SR_TID.X ;  /* 0x00000000001f7919 */ /* 0x000ea40000002100 */
[----:B------:R-:W-:-:S05]  /*ba80*/  IMAD R37, R8, 0x60, R20 ;  /* 0x0000006008257824 */ /* 0x000fca00078e0214 */
[C---:B------:R-:W-:Y:S02]  /*ba90*/  ISETP.GE.AND P0, PT, R37.reuse, R33, PT ;  /* 0x000000212500720c */ /* 0x040fe40003f06270 */
[----:B------:R-:W-:Y:S02]  /*baa0*/  IADD3 R37, R37, R32, RZ ;  /* 0x0000002025257210 */ /* 0x000fe40007ffe0ff */
[----:B------:R-:W-:-:S03]  /*bab0*/  ISETP.GT.U32.OR P0, PT, R20, 0x5f, P0 ;  /* 0x0000005f1400780c */ /* 0x000fc60000704470 */
[----:B0-----:R-:W-:-:S04]  /*bac0*/  @P2 IMAD.HI.U32 R4, R37, R4, RZ ;  /* 0x0000000425042227 */ /* 0x001fc800078e00ff */
[----:B------:R-:W-:Y:S01]  /*bad0*/  IMAD.MOV.U32 R0, RZ, RZ, R37 ;  /* 0x000000ffff007224 */ /* 0x000fe200078e0025 */
[----:B-1----:R-:W-:-:S05]  /*bae0*/  @P2 SHF.R.U32.HI R0, RZ, R5, R4 ;  /* 0x00000005ff002219 */ /* 0x002fca0000011604 */
[----:B------:R-:W0:Y:S01]  /*baf0*/  @!P0 LDC.64 R4, c[0x0][0x428] ;  /* 0x00010a00ff048b82 */ /* 0x000e220000000a00 */
[--C-:B----4-:R-:W-:Y:S01]  /*bb00*/  @!P0 SHF.R.S32.HI R3, RZ, 0x1f, R0.reuse ;  /* 0x0000001fff038819 */ /* 0x110fe20000011400 */
[----:B------:R-:W-:Y:S01]  /*bb10*/  @!P0 IMAD.MOV.U32 R2, RZ, RZ, R0 ;  /* 0x000000ffff028224 */ /* 0x000fe200078e0000 */
[----:B------:R-:W-:-:S05]  /*bb20*/  SHF.R.S32.HI R33, RZ, 0x1f, R29 ;  /* 0x0000001fff217819 */ /* 0x000fca000001141d */
[----:B------:R-:W1:Y:S01]  /*bb30*/  @!P0 LDC.64 R6, c[0x0][0x418] ;  /* 0x00010600ff068b82 */ /* 0x000e620000000a00 */
[----:B--2---:R-:W-:-:S05]  /*bb40*/  IMAD.SHL.U32 R31, R31, 0x8, RZ ;  /* 0x000000081f1f7824 */ /* 0x004fca00078e00ff */
[----:B------:R-:W-:-:S04]  /*bb50*/  LOP3.LUT R31, R31, 0x38, RZ, 0xc0, !PT ;  /* 0x000000381f1f7812 */ /* 0x000fc800078ec0ff */
[----:B------:R-:W-:Y:S01]  /*bb60*/  LOP3.LUT R11, R31, 0x40, RZ, 0xfc, !PT ;  /* 0x000000401f0b7812 */ /* 0x000fe200078efcff */
[----:B0-----:R-:W-:-:S03]  /*bb70*/  @!P0 IMAD.WIDE.U32 R2, R29, R4, R2 ;  /* 0x000000041d028225 */ /* 0x001fc600078e0002 */
[----:B------:R-:W-:Y:S01]  /*bb80*/  ISETP.GE.AND P3, PT, R11, UR4, PT ;  /* 0x000000040b007c0c */ /* 0x000fe2000bf66270 */
[----:B------:R-:W-:-:S04]  /*bb90*/  @!P0 IMAD R4, R33, R4, RZ ;  /* 0x0000000421048224 */ /* 0x000fc800078e02ff */
[----:B------:R-:W-:Y:S01]  /*bba0*/  @!P0 IMAD R5, R29, R5, R4 ;  /* 0x000000051d058224 */ /* 0x000fe200078e0204 */
[----:B-1----:R-:W-:-:S03]  /*bbb0*/  @!P0 LEA R6, P1, R2, R6, 0x2 ;  /* 0x0000000602068211 */ /* 0x002fc600078210ff */
[----:B------:R-:W-:Y:S01]  /*bbc0*/  @!P0 IMAD.IADD R5, R3, 0x1, R5 ;  /* 0x0000000103058824 */ /* 0x000fe200078e0205 */
[----:B------:R-:W-:-:S03]  /*bbd0*/  LOP3.LUT R10, R31, 0x80, RZ, 0xfc, !PT ;  /* 0x000000801f0a7812 */ /* 0x000fc600078efcff */
[----:B------:R-:W-:Y:S02]  /*bbe0*/  @P3 LOP3.LUT R23, R23, 0x10, RZ, 0xfc, !PT ;  /* 0x0000001017173812 */ /* 0x000fe400078efcff */
[----:B------:R-:W-:Y:S02]  /*bbf0*/  @!P0 LEA.HI.X R7, R2, R7, R5, 0x2, P1 ;  /* 0x0000000702078211 */ /* 0x000fe400008f1405 */
[----:B------:R-:W-:Y:S01]  /*bc00*/  ISETP.GE.AND P1, PT, R10, UR4, PT ;  /* 0x000000040a007c0c */ /* 0x000fe2000bf26270 */
[----:B------:R-:W-:Y:S01]  /*bc10*/  IMAD.MOV R0, RZ, RZ, -R0 ;  /* 0x000000ffff007224 */ /* 0x000fe200078e0a00 */
[----:B------:R-:W-:Y:S01]  /*bc20*/  ISETP.GE.AND P2, PT, R31, UR4, PT ;  /* 0x000000041f007c0c */ /* 0x000fe2000bf46270 */
[----:B------:R0:W5:Y:S01]  /*bc30*/  @!P0 LDG.E R36, desc[UR36][R6.64] ;  /* 0x0000002406248981 */ /* 0x000162000c1e1900 */
[----:B------:R-:W-:Y:S01]  /*bc40*/  LOP3.LUT R23, R23, 0xfffffffe, RZ, 0xc0, !PT ;  /* 0xfffffffe17177812 */ /* 0x000fe200078ec0ff */
[----:B------:R-:W-:Y:S01]  /*bc50*/  IMAD R37, R9, R0, R37 ;  /* 0x0000000009257224 */ /* 0x000fe200078e0225 */
[----:B------:R-:W-:-:S02]  /*bc60*/  LOP3.LUT R9, R31, 0xc0, RZ, 0xfc, !PT ;  /* 0x000000c01f097812 */ /* 0x000fc400078efcff */
[----:B------:R-:W-:Y:S02]  /*bc70*/  LOP3.LUT R23, R23, 0xfffffff7, RZ, 0xc0, !PT ;  /* 0xfffffff717177812 */ /* 0x000fe400078ec0ff */
[----:B------:R-:W-:-:S03]  /*bc80*/  ISETP.GE.AND P0, PT, R9, UR4, PT ;  /* 0x0000000409007c0c */ /* 0x000fc6000bf06270 */
[----:B------:R-:W-:-:S04]  /*bc90*/  @P1 LOP3.LUT R23, R23, 0x8, RZ, 0xfc, !PT ;  /* 0x0000000817171812 */ /* 0x000fc800078efcff */
[----:B------:R-:W-:-:S04]  /*bca0*/  @P2 LOP3.LUT R23, R23, 0x1, RZ, 0xfc, !PT ;  /* 0x0000000117172812 */ /* 0x000fc800078efcff */
[----:B------:R-:W-:-:S04]  /*bcb0*/  LOP3.LUT R23, R23, 0xfffffffb, RZ, 0xc0, !PT ;  /* 0xfffffffb17177812 */ /* 0x000fc800078ec0ff */
[----:B------:R-:W-:Y:S01]  /*bcc0*/  @P0 LOP3.LUT R23, R23, 0x4, RZ, 0xfc, !PT ;  /* 0x0000000417170812 */ /* 0x000fe200078efcff */
[----:B0-----:R-:W-:Y:S06]  /*bcd0*/  BRA.DIV UR5, `(.L_x_1175) ;  /* 0x0000004605f47947 */ /* 0x001fec000b800000 */
.L_x_1248:
[----:B------:R-:W-:Y:S01]  /*bce0*/  IMAD.U32 R0, RZ, RZ, UR38 ;  /* 0x00000026ff007e24 */ /* 0x000fe2000f8e00ff */
[----:B------:R-:W-:Y:S02]  /*bcf0*/  SEL R2, RZ, 0x1, P2 ;  /* 0x00000001ff027807 */ /* 0x000fe40001000000 */
[----:B------:R-:W-:Y:S02]  /*bd00*/  ISETP.GT.U32.AND P1, PT, R20, 0x5f, PT ;  /* 0x0000005f1400780c */ /* 0x000fe40003f24070 */
[----:B------:R-:W-:Y:S01]  /*bd10*/  ISETP.NE.AND P0, PT, R0, 0x3, PT ;  /* 0x000000030000780c */ /* 0x000fe20003f05270 */
[----:B------:R0:W-:Y:S01]  /*bd20*/  STL [R1+0x20], R2 ;  /* 0x0000200201007387 */ /* 0x0001e20000100800 */
[----:B------:R-:W-:Y:S02]  /*bd30*/  LOP3.LUT R23, R23, 0xfffffbff, RZ, 0xc0, !PT ;  /* 0xfffffbff17177812 */ /* 0x000fe400078ec0ff */
[----:B------:R-:W-:-:S09]  /*bd40*/  SHF.R.S32.HI R28, RZ, 0x1f, R18 ;  /* 0x0000001fff1c7819 */ /* 0x000fd20000011412 */
[----:B------:R-:W-:-:S04]  /*bd50*/  @P0 LOP3.LUT R23, R23, 0x400, RZ, 0xfc, !PT ;  /* 0x0000040017170812 */ /* 0x000fc800078efcff */
[----:B------:R-:W-:-:S04]  /*bd60*/  LOP3.LUT R23, R23, 0xffffffdf, RZ, 0xc0, !PT ;  /* 0xffffffdf17177812 */ /* 0x000fc800078ec0ff */
[----:B------:R-:W-:Y:S01]  /*bd70*/  @P1 LOP3.LUT R23, R23, 0x20, RZ, 0xfc, !PT ;  /* 0x0000002017171812 */ /* 0x000fe200078efcff */
[----:B0-----:R-:W-:Y:S06]  /*bd80*/  @!P0 BRA `(.L_x_1176) ;  /* 0x0000000000048947 */ /* 0x001fec0003800000 */
[----:B------:R-:W-:Y:S01]  /*bd90*/  BPT.TRAP 0x1 ;  /* 0x000000040000795c */ /* 0x000fe20000300000 */
.L_x_1176:
[----:B------:R-:W-:Y:S01]  /*bda0*/  IMAD R25, R24, 0x8, R22 ;  /* 0x0000000818197824 */ /* 0x000fe200078e0216 */
[----:B------:R-:W-:Y:S01]  /*bdb0*/  SHF.L.U32 R0, R27, 0x1f, RZ ;  /* 0x0000001f1b007819 */ /* 0x000fe200000006ff */
[----:B------:R-:W-:Y:S03]  /*bdc0*/  BSSY B0, `(.L_x_1177) ;  /* 0x0000003000007945 */ /* 0x000fe60003800000 */
[----:B------:R-:W0:Y:S02]  /*bdd0*/  SYNCS.PHASECHK.TRANS64.TRYWAIT P0, [R25+URZ+0x32440], R0 ;  /* 0x03244000190075a7 */ /* 0x000e24000800017f */
[----:B0-----:R-:W-:Y:S05]  /*bde0*/  @!P0 BRA `(.L_x_1178) ;  /* 0x0000004400e08947 */ /* 0x001fea0003800000 */
.L_x_1249:
[----:B------:R-:W-:Y:S05]  /*bdf0*/  BSYNC B0 ;  /* 0x0000000000007941 */ /* 0x000fea0003800000 */
.L_x_1177:
[----:B------:R-:W2:Y:S01]  /*be00*/  LDL R7, [R1] ;  /* 0x0000000001077983 */ /* 0x000ea20000100800 */
[----:B0-----:R-:W-:Y:S01]  /*be10*/  SHF.R.S32.HI R0, RZ, 0x1f, R37 ;  /* 0x0000001fff007819 */ /* 0x001fe20000011425 */
[----:B------:R-:W-:Y:S01]  /*be20*/  ULDC.64 UR4, c[0x0][0x300] ;  /* 0x0000c00000047ab9 */ /* 0x000fe20000000a00 */
[----:B-----5:R-:W-:Y:S01]  /*be30*/  SHF.R.S32.HI R4, RZ, 0x1f, R36 ;  /* 0x0000001fff047819 */ /* 0x020fe20000011424 */
[----:B------:R-:W-:Y:S01]  /*be40*/  IMAD.WIDE.U32 R2, R37, UR4, RZ ;  /* 0x0000000425027c25 */ /* 0x000fe2000f8e00ff */
[----:B------:R-:W-:Y:S01]  /*be50*/  LOP3.LUT R23, R23, 0xfffffffd, RZ, 0xc0, !PT ;  /* 0xfffffffd17177812 */ /* 0x000fe200078ec0ff */
[----:B------:R0:W-:Y:S04]  /*be60*/  STL [R1+0x10], R0 ;  /* 0x0000100001007387 */ /* 0x0001e80000100800 */
[----:B------:R1:W-:Y:S01]  /*be70*/  STL [R1+0x14], R4 ;  /* 0x0000140401007387 */ /* 0x0003e20000100800 */
[----:B0-----:R-:W-:-:S04]  /*be80*/  IMAD R0, R0, UR4, RZ ;  /* 0x0000000400007c24 */ /* 0x001fc8000f8e02ff */
[----:B------:R-:W-:Y:S01]  /*be90*/  IMAD R0, R37, UR5, R0 ;  /* 0x0000000525007c24 */ /* 0x000fe2000f8e0200 */
[----:B------:R-:W-:-:S04]  /*bea0*/  ULDC.64 UR4, c[0x0][0x310] ;  /* 0x0000c40000047ab9 */ /* 0x000fc80000000a00 */
[----:B------:R-:W-:Y:S01]  /*beb0*/  IADD3 R3, R3, R0, RZ ;  /* 0x0000000003037210 */ /* 0x000fe20007ffe0ff */
[----:B------:R-:W-:Y:S02]  /*bec0*/  IMAD R0, R4, UR4, RZ ;  /* 0x0000000404007c24 */ /* 0x000fe4000f8e02ff */
[----:B-1----:R-:W0:Y:S02]  /*bed0*/  S2R R4, SR_TID.X ;  /* 0x0000000000047919 */ /* 0x002e240000002100 */
        /* <DEDUP_REMOVED lines=16> */
[----:B--2---:R-:W-:-:S02]  /*bfe0*/  IMAD R31, R8, -0x60, R7 ;  /* 0xffffffa0081f7824 */ /* 0x004fc400078e0207 */
[----:B0-----:R-:W-:Y:S02]  /*bff0*/  IMAD.SHL.U32 R7, R5, 0x8, RZ ;  /* 0x0000000805077824 */ /* 0x001fe400078e00ff */
[----:B------:R-:W-:Y:S02]  /*c000*/  IMAD.IADD R31, R31, 0x1, -R6 ;  /* 0x000000011f1f7824 */ /* 0x000fe400078e0a06 */
[----:B------:R-:W-:Y:S01]  /*c010*/  IMAD R5, R24, 0x1800, R30 ;  /* 0x0000180018057824 */ /* 0x000fe200078e021e */
[----:B------:R-:W-:Y:S02]  /*c020*/  LOP3.LUT R7, R7, 0x38, RZ, 0xc0, !PT ;  /* 0x0000003807077812 */ /* 0x000fe400078ec0ff */
[----:B------:R-:W-:Y:S02]  /*c030*/  ISETP.GE.AND P0, PT, R31, 0x1, PT ;  /* 0x000000011f00780c */ /* 0x000fe40003f06270 */
[----:B------:R-:W-:-:S13]  /*c040*/  ISETP.GE.AND P2, PT, R7, UR4, PT ;  /* 0x0000000407007c0c */ /* 0x000fda000bf46270 */
[----:B------:R-:W-:Y:S01]  /*c050*/  @P2 LOP3.LUT R23, R23, 0x2, RZ, 0xfc, !PT ;  /* 0x0000000217172812 */ /* 0x000fe200078efcff */
[----:B------:R-:W-:Y:S06]  /*c060*/  BRA.DIV UR5, `(.L_x_1179) ;  /* 0x0000004605547947 */ /* 0x000fec000b800000 */
        /* <DEDUP_REMOVED lines=24> */
[----:B0-----:R-:W-:-:S04]  /*c1f0*/  @P0 LEA R3, P1, R7, R3, 0x1 ;  /* 0x0000000307030211 */ /* 0x001fc800078208ff */
[----:B-1----:R-:W-:-:S04]  /*c200*/  @P0 IADD3.X R2, RZ, R2, RZ, P1, !PT ;  /* 0x00000002ff020210 */ /* 0x002fc80000ffe4ff */
        /* <DEDUP_REMOVED lines=26> */
.L_x_1263:
[----:B------:R-:W-:-:S13]  /*c3b0*/  ISETP.GE.AND P0, PT, R31, 0x51, PT ;  /* 0x000000511f00780c */ /* 0x000fda0003f06270 */
[----:B01----:R-:W-:Y:S01]  /*c3c0*/  @P0 LEA R2, P1, R7, R0, 0x1 ;  /* 0x0000000007020211 */ /* 0x003fe200078208ff */
[----:B------:R-:W-:-:S04]  /*c3d0*/  @P0 IMAD R5, R5, 0x2, R22 ;  /* 0x0000000205050824 */ /* 0x000fc800078e0216 */
[----:B------:R-:W-:-:S05]  /*c3e0*/  @P0 IMAD.X R3, RZ, RZ, R4, P1 ;  /* 0x000000ffff030224 */ /* 0x000fca00008e0604 */
[----:B------:R-:W-:Y:S01]  /*c3f0*/  @!PT LDS RZ, [RZ] ;  /* 0x00000000fffff984 */ /* 0x000fe20000000800 */
[----:B------:R-:W-:Y:S01]  /*c400*/  @!PT LDS RZ, [RZ] ;  /* 0x00000000fffff984 */ /* 0x000fe20000000800 */
[----:B------:R-:W-:Y:S01]  /*c410*/  @!PT LDS RZ, [RZ] ;  /* 0x00000000fffff984 */ /* 0x000fe20000000800 */
[----:B------:R0:W-:Y:S01]  /*c420*/  @P0 LDGSTS.E.BYPASS.LTC128B.128 [R5+0x1ec00], desc[UR36][R2.64], !P2 ;  /* 0x1ec0000002050fae */ /* 0x0001e2000d101d64 */
[----:B------:R-:W-:Y:S01]  /*c430*/  PLOP3.LUT P0, PT, PT, PT, PT, 0x80, 0x0 ;  /* 0x000000000000781c */ /* 0x000fe20003f0f070 */
[----:B------:R-:W-:-:S12]  /*c440*/  NOP ;  /* 0x0000000000007918 */ /* 0x000fd80000000000 */
.L_x_1180:
[----:B------:R-:W-:Y:S02]  /*c450*/  PLOP3.LUT P1, PT, P1, P0, PT, 0xa2, 0x0 ;  /* 0x000000000000781c */ /* 0x000fe40000f21472 */
[----:B------:R-:W-:-:S08]  /*c460*/  @P0 R2UR P1, UR4, R25 ;  /* 0x00000000190402ca */ /* 0x000fd00000020000 */
[----:B------:R-:W-:-:S05]  /*c470*/  @P0 PLOP3.LUT P0, PT, P1, PT, PT, 0x80, 0x0 ;  /* 0x000000000000081c */ /* 0x000fca0000f0f070 */
[----:B------:R-:W-:Y:S01]  /*c480*/  @!P1 SYNCS.ARRIVE.TRANS64.RED.A0T1 RZ, [UR4+0x32430], RZ ;  /* 0x032430ffffff99a7 */ /* 0x000fe20008200404 */
[----:B------:R-:W-:Y:S07]  /*c490*/  @!P1 ARRIVES.LDGSTSBAR.64.TRANSCNT [UR4+0x32430] ;  /* 0x03243000ff0099b0 */ /* 0x000fee0008000a84 */
[----:B------:R-:W-:Y:S05]  /*c4a0*/  @P0 BRA.U.ANY `(.L_x_1180) ;  /* 0xfffffffd00e80947 */ /* 0x000fea000393ffff */
[----:B------:R-:W-:Y:S01]  /*c4b0*/  NOP ;  /* 0x0000000000007918 */ /* 0x000fe20000000000 */
[----:B------:R-:W-:-:S13]  /*c4c0*/  LOP3.LUT P2, RZ, R23, 0x400, RZ, 0xc0, !PT ;  /* 0x0000040017ff7812 */ /* 0x000fda000784c0ff */
[----:B------:R-:W-:Y:S05]  /*c4d0*/  @!P2 BRA `(.L_x_1181) ;  /* 0x000000000004a947 */ /* 0x000fea0003800000 */
[----:B------:R-:W-:Y:S01]  /*c4e0*/  BPT.TRAP 0x1 ;  /* 0x000000040000795c */ /* 0x000fe20000300000 */
.L_x_1181:
[----:B------:R1:W5:Y:S01]  /*c4f0*/  LDL.LU R0, [R1+0x4] ;  /* 0x0000040001007983 */ /* 0x0003620000300800 */
[----:B------:R-:W-:Y:S01]  /*c500*/  LOP3.LUT P0, RZ, R23, 0x40, RZ, 0xc0, !PT ;  /* 0x0000004017ff7812 */ /* 0x000fe2000780c0ff */
[----:B------:R1:W-:-:S12]  /*c510*/  SYNCS.ARRIVE.TRANS64.A1T0 RZ, [R25+URZ+0x32430], RZ ;  /* 0x032430ff19ff79a7 */ /* 0x0003d8000810003f */
[----:B------:R-:W-:Y:S05]  /*c520*/  WARPSYNC.ALL ;  /* 0x0000000000007948 */ /* 0x000fea0003800000 */
[----:B------:R-:W-:Y:S01]  /*c530*/  SEL R34, R34, RZ, !P0 ;  /* 0x000000ff22227207 */ /* 0x000fe20004000000 */
[----:B------:R-:W-:Y:S01]  /*c540*/  BSSY B6, `(.L_x_1182) ;  /* 0x0000019000067945 */ /* 0x000fe20003800000 */
[----:B------:R-:W-:Y:S01]  /*c550*/  BAR.SYNC.DEFER_BLOCKING 0x8, 0x180 ;  /* 0x0206000000007b1d */ /* 0x000fe20000010000 */
[----:B-----5:R-:W-:-:S05]  /*c560*/  SEL R0, R0, RZ, !P0 ;  /* 0x000000ff00007207 */ /* 0x020fca0004000000 */
[----:B------:R2:W-:Y:S02]  /*c570*/  STL [R1+0xc], R0 ;  /* 0x00000c0001007387 */ /* 0x0005e40000100800 */
[----:B--2---:R-:W-:-:S05]  /*c580*/  VIADD R0, R22, 0x18400 ;  /* 0x0001840016007836 */ /* 0x004fca0000000000 */
[----:B------:R-:W-:Y:S02]  /*c590*/  LOP3.LUT P0, RZ, R0, 0x3ff, RZ, 0xc0, !PT ;  /* 0x000003ff00ff7812 */ /* 0x000fe4000780c0ff */
[----:B------:R-:W-:-:S05]  /*c5a0*/  SHF.R.S32.HI R0, RZ, 0x1f, R35 ;  /* 0x0000001fff007819 */ /* 0x000fca0000011423 */
[----:B------:R2:W-:Y:S06]  /*c5b0*/  STL [R1+0x4], R0 ;  /* 0x0000040001007387 */ /* 0x0005ec0000100800 */
        /* <DEDUP_REMOVED lines=16> */
[----:B012---:R-:W-:Y:S05]  /*c6c0*/  CALL.ABS.NOINC R2 ;  /* 0x0000000002007343 */ /* 0x007fea0003c00000 */
.L_x_1183:
[----:B------:R-:W-:Y:S05]  /*c6d0*/  BSYNC B6 ;  /* 0x0000000000067941 */ /* 0x000fea0003800000 */
.L_x_1182:
[----:B------:R-:W3:Y:S01]  /*c6e0*/  LDL R21, [R1+0x4] ;  /* 0x0000040001157983 */ /* 0x000ee20000100800 */
[----:B------:R-:W4:Y:S03]  /*c6f0*/  LDC R7, c[0x0][0x448] ;  /* 0x00011200ff077b82 */ /* 0x000f260000000800 */
[----:B------:R-:W5:Y:S01]  /*c700*/  LDL R20, [R1+0xc] ;  /* 0x00000c0001147983 */ /* 0x000f620000100800 */
[----:B------:R-:W-:Y:S01]  /*c710*/  IMAD.SHL.U32 R4, R17, 0x80, RZ ;  /* 0x0000008011047824 */ /* 0x000fe200078e00ff */
[----:B------:R-:W-:Y:S01]  /*c720*/  ULDC.64 UR4, c[0x0][0x298] ;  /* 0x0000a60000047ab9 */ /* 0x000fe20000000a00 */
[----:B------:R-:W-:Y:S01]  /*c730*/  LOP3.LUT R23, R23, 0xfffeffff, RZ, 0xc0, !PT ;  /* 0xfffeffff17177812 */ /* 0x000fe200078ec0ff */
[----:B0-----:R-:W0:Y:S01]  /*c740*/  S2R R2, SR_TID.X ;  /* 0x0000000000027919 */ /* 0x001e220000002100 */
[----:B--2---:R-:W2:Y:S01]  /*c750*/  S2R R0, SR_TID.X ;  /* 0x0000000000007919 */ /* 0x004ea20000002100 */
[----:B------:R-:W1:Y:S01]  /*c760*/  S2R R6, SR_TID.X ;  /* 0x0000000000067919 */ /* 0x000e620000002100 */
[----:B----4-:R-:W-:-:S13]  /*c770*/  ISETP.NE.AND P0, PT, R7, 0x1, PT ;  /* 0x000000010700780c */ /* 0x010fda0003f05270 */
[----:B------:R-:W-:Y:S02]  /*c780*/  @P0 LOP3.LUT R23, R23, 0x10000, RZ, 0xfc, !PT ;  /* 0x0001000017170812 */ /* 0x000fe400078efcff */
[----:B0-----:R-:W-:-:S04]  /*c790*/  LOP3.LUT R2, R2, 0x7f, RZ, 0xc0, !PT ;  /* 0x0000007f02027812 */ /* 0x001fc800078ec0ff */
[----:B------:R-:W-:Y:S02]  /*c7a0*/  SHF.R.U32.HI R2, RZ, 0x3, R2 ;  /* 0x00000003ff027819 */ /* 0x000fe40000011602 */
[----:B--2---:R-:W-:Y:S02]  /*c7b0*/  SHF.L.U32 R3, R0, 0x4, RZ ;  /* 0x0000000400037819 */ /* 0x004fe400000006ff */
[----:B------:R-:W0:Y:S02]  /*c7c0*/  @P0 LDC R0, c[0x0][0x44c] ;  /* 0x00011300ff000b82 */ /* 0x000e240000000800 */
[----:B------:R-:W-:-:S04]  /*c7d0*/  LOP3.LUT R3, R2, 0x70, R3, 0xf8, !PT ;  /* 0x0000007002037812 */ /* 0x000fc800078ef803 */
[----:B------:R-:W-:Y:S02]  /*c7e0*/  LOP3.LUT R17, R3, R4, RZ, 0xfc, !PT ;  /* 0x0000000403117212 */ /* 0x000fe400078efcff */
[----:B------:R-:W2:Y:S03]  /*c7f0*/  @P0 LDC R2, c[0x0][0x450] ;  /* 0x00011400ff020b82 */ /* 0x000ea60000000800 */
[----:B0-----:R-:W-:-:S04]  /*c800*/  @P0 IMAD.HI.U32 R3, R17, R0, RZ ;  /* 0x0000000011030227 */ /* 0x001fc800078e00ff */
[----:B------:R-:W-:Y:S01]  /*c810*/  IMAD.MOV.U32 R0, RZ, RZ, R17 ;  /* 0x000000ffff007224 */ /* 0x000fe200078e0011 */
[----:B--2---:R-:W-:Y:S01]  /*c820*/  @P0 SHF.R.U32.HI R0, RZ, R2, R3 ;  /* 0x00000002ff000219 */ /* 0x004fe20000011603 */
[----:B------:R-:W-:-:S04]  /*c830*/  IMAD.WIDE.U32 R2, R35, UR4, RZ ;  /* 0x0000000423027c25 */ /* 0x000fc8000f8e00ff */
[----:B---3--:R-:W-:Y:S01]  /*c840*/  IMAD R5, R21, UR4, RZ ;  /* 0x0000000415057c24 */ /* 0x008fe2000f8e02ff */
[----:B-1----:R-:W-:-:S03]  /*c850*/  LOP3.LUT R21, R6, 0x7f, RZ, 0xc0, !PT ;  /* 0x0000007f06157812 */ /* 0x002fc600078ec0ff */
[----:B------:R-:W-:Y:S01]  /*c860*/  IMAD R5, R35, UR5, R5 ;  /* 0x0000000523057c24 */ /* 0x000fe2000f8e0205 */
[----:B------:R-:W-:Y:S01]  /*c870*/  ULDC.64 UR4, c[0x0][0x2d8] ;  /* 0x0000b60000047ab9 */ /* 0x000fe20000000a00 */
[----:B------:R-:W-:Y:S02]  /*c880*/  SHF.R.U32.HI R21, RZ, 0x3, R21 ;  /* 0x00000003ff157819 */ /* 0x000fe40000011615 */
[----:B------:R-:W-:Y:S02]  /*c890*/  IMAD.IADD R3, R3, 0x1, R5 ;  /* 0x0000000103037824 */ /* 0x000fe400078e0205 */
[----:B------:R-:W-:Y:S02]  /*c8a0*/  IMAD R5, R28, UR4, RZ ;  /* 0x000000041c057c24 */ /* 0x000fe4000f8e02ff */
[----:B------:R-:W-:-:S04]  /*c8b0*/  IMAD.WIDE.U32 R2, R18, UR4, R2 ;  /* 0x0000000412027c25 */ /* 0x000fc8000f8e0002 */
[----:B------:R-:W-:Y:S01]  /*c8c0*/  IMAD R5, R18, UR5, R5 ;  /* 0x0000000512057c24 */ /* 0x000fe2000f8e0205 */
[----:B------:R-:W-:-:S03]  /*c8d0*/  ULDC.64 UR4, c[0x0][0x2e0] ;  /* 0x0000b80000047ab9 */ /* 0x000fc60000000a00 */
[----:B------:R-:W-:Y:S02]  /*c8e0*/  IMAD.IADD R3, R3, 0x1, R5 ;  /* 0x0000000103037824 */ /* 0x000fe400078e0205 */
[----:B-----5:R-:W-:Y:S01]  /*c8f0*/  IMAD R5, R20, UR4, RZ ;  /* 0x0000000414057c24 */ /* 0x020fe2000f8e02ff */
[----:B------:R-:W-:Y:S01]  /*c900*/  SHF.L.U32 R20, R6, 0x3, RZ ;  /* 0x0000000306147819 */ /* 0x000fe200000006ff */
[----:B------:R-:W-:-:S03]  /*c910*/  IMAD.WIDE.U32 R2, R34, UR4, R2 ;  /* 0x0000000422027c25 */ /* 0x000fc6000f8e0002 */
[----:B------:R-:W-:Y:S01]  /*c920*/  LOP3.LUT R20, R20, 0x38, RZ, 0xc0, !PT ;  /* 0x0000003814147812 */ /* 0x000fe200078ec0ff */
[----:B------:R-:W-:Y:S01]  /*c930*/  IMAD R5, R34, UR5, R5 ;  /* 0x0000000522057c24 */ /* 0x000fe2000f8e0205 */
[----:B------:R-:W-:-:S03]  /*c940*/  ULDC.64 UR4, c[0x0][0x2d0] ;  /* 0x0000b40000047ab9 */ /* 0x000fc60000000a00 */
[----:B------:R-:W-:Y:S01]  /*c950*/  IMAD.IADD R3, R3, 0x1, R5 ;  /* 0x0000000103037824 */ /* 0x000fe200078e0205 */
[----:B------:R-:W-:Y:S01]  /*c960*/  SHF.R.S32.HI R5, RZ, 0x1f, R0 ;  /* 0x0000001fff057819 */ /* 0x000fe20000011400 */
[----:B------:R-:W-:-:S04]  /*c970*/  IMAD.WIDE.U32 R2, R0, UR4, R2 ;  /* 0x0000000400027c25 */ /* 0x000fc8000f8e0002 */
[----:B------:R-:W-:-:S04]  /*c980*/  IMAD R5, R5, UR4, RZ ;  /* 0x0000000405057c24 */ /* 0x000fc8000f8e02ff */
[----:B------:R-:W-:Y:S01]  /*c990*/  IMAD R5, R0, UR5, R5 ;  /* 0x0000000500057c24 */ /* 0x000fe2000f8e0205 */
[----:B------:R-:W-:Y:S01]  /*c9a0*/  ULDC.64 UR4, c[0x0][0x2c8] ;  /* 0x0000b20000047ab9 */ /* 0x000fe20000000a00 */
[----:B------:R-:W-:Y:S02]  /*c9b0*/  IMAD.MOV R0, RZ, RZ, -R0 ;  /* 0x000000ffff007224 */ /* 0x000fe400078e0a00 */
[----:B------:R-:W-:Y:S02]  /*c9c0*/  IMAD.IADD R3, R3, 0x1, R5 ;  /* 0x0000000103037824 */ /* 0x000fe400078e0205 */
[----:B------:R-:W-:-:S04]  /*c9d0*/  IMAD R0, R7, R0, R17 ;  /* 0x0000000007007224 */ /* 0x000fc800078e0211 */
[----:B------:R-:W-:Y:S01]  /*c9e0*/  IMAD.WIDE.U32 R2, R0, UR4, R2 ;  /* 0x0000000400027c25 */ /* 0x000fe2000f8e0002 */
[----:B------:R-:W-:-:S05]  /*c9f0*/  SHF.R.S32.HI R5, RZ, 0x1f, R0 ;  /* 0x0000001fff057819 */ /* 0x000fca0000011400 */
[----:B------:R-:W-:-:S04]  /*ca00*/  IMAD R5, R5, UR4, RZ ;  /* 0x0000000405057c24 */ /* 0x000fc8000f8e02ff */
[----:B------:R-:W-:Y:S01]  /*ca10*/  IMAD R5, R0, UR5, R5 ;  /* 0x0000000500057c24 */ /* 0x000fe2000f8e0205 */
[----:B------:R-:W-:Y:S02]  /*ca20*/  ULDC.64 UR4, c[0x0][0x280] ;  /* 0x0000a00000047ab9 */ /* 0x000fe40000000a00 */
[----:B------:R-:W-:Y:S01]  /*ca30*/  LEA R0, P0, R2, UR4, 0x1 ;  /* 0x0000000402007c11 */ /* 0x000fe2000f8008ff */
[----:B------:R-:W-:Y:S01]  /*ca40*/  IMAD.IADD R5, R3, 0x1, R5 ;  /* 0x0000000103057824 */ /* 0x000fe200078e0205 */
[----:B------:R-:W-:-:S04]  /*ca50*/  ULDC UR4, c[0x0][0x2b8] ;  /* 0x0000ae0000047ab9 */ /* 0x000fc80000000800 */
[----:B------:R-:W-:Y:S01]  /*ca60*/  LEA.HI.X R5, R2, UR5, R5, 0x1, P0 ;  /* 0x0000000502057c11 */ /* 0x000fe200080f0c05 */
[----:B------:R-:W-:Y:S01]  /*ca70*/  UMOV UR5, 0xffffffff ;  /* 0xffffffff00057882 */ /* 0x000fe20000000000 */
[----:B------:R-:W-:Y:S02]  /*ca80*/  ISETP.GE.AND P0, PT, R20, UR4, PT ;  /* 0x0000000414007c0c */ /* 0x000fe4000bf06270 */
[----:B------:R-:W-:Y:S11]  /*ca90*/  BRA.DIV UR5, `(.L_x_1184) ;  /* 0x0000004205c87947 */ /* 0x000ff6000b800000 */
[----:B------:R-:W2:Y:S01]  /*caa0*/  LDL.LU R2, [R1+0x8] ;  /* 0x0000080001027983 */ /* 0x000ea20000300800 */
[----:B------:R-:W2:Y:S03]  /*cab0*/  LDC R3, c[0x0][0x448] ;  /* 0x00011200ff037b82 */ /* 0x000ea60000000800 */
[----:B------:R-:W0:Y:S01]  /*cac0*/  SHFL.IDX PT, R10, R0, RZ, 0x181f ;  /* 0x00181fff000a7589 */ /* 0x000e2200000e0000 */
[----:B------:R-:W-:-:S03]  /*cad0*/  IMAD.IADD R4, R21, 0x1, R4 ;  /* 0x0000000115047824 */ /* 0x000fc600078e0204 */
[----:B------:R-:W-:Y:S01]  /*cae0*/  SHFL.IDX PT, R7, R0, 0x1, 0x181f ;  /* 0x00381f0000077f89 */ /* 0x000fe200000e0000 */
[----:B------:R-:W-:-:S03]  /*caf0*/  VIADD R8, R4, 0x10 ;  /* 0x0000001004087836 */ /* 0x000fc60000000000 */
[----:B------:R-:W-:Y:S04]  /*cb00*/  SHFL.IDX PT, R11, R0, 0x2, 0x181f ;  /* 0x00581f00000b7f89 */ /* 0x000fe800000e0000 */
[----:B------:R-:W-:Y:S01]  /*cb10*/  SHFL.IDX PT, R12, R0, 0x3, 0x181f ;  /* 0x00781f00000c7f89 */ /* 0x000fe200000e0000 */
[----:B------:R-:W-:Y:S01]  /*cb20*/  LOP3.LUT R23, R23, 0xffffdfff, RZ, 0xc0, !PT ;  /* 0xffffdfff17177812 */ /* 0x000fe200078ec0ff */
[----:B--2---:R-:W-:Y:S02]  /*cb30*/  IMAD R6, R2, R3, RZ ;  /* 0x0000000302067224 */ /* 0x004fe400078e02ff */
[----:B------:R-:W1:Y:S03]  /*cb40*/  SHFL.IDX PT, R3, R5, RZ, 0x181f ;  /* 0x00181fff05037589 */ /* 0x000e6600000e0000 */
[-C--:B------:R-:W-:Y:S01]  /*cb50*/  ISETP.GE.AND P6, PT, R4, R6.reuse, PT ;  /* 0x000000060400720c */ /* 0x080fe20003fc6270 */
[----:B------:R-:W2:Y:S01]  /*cb60*/  SHFL.IDX PT, R2, R5, 0x1, 0x181f ;  /* 0x00381f0005027f89 */ /* 0x000ea200000e0000 */
[----:B------:R-:W-:-:S11]  /*cb70*/  ISETP.GE.AND P5, PT, R8, R6, PT ;  /* 0x000000060800720c */ /* 0x000fd60003fa6270 */
[----:B0-----:R-:W-:-:S05]  /*cb80*/  @!P6 LEA R10, P1, R20, R10, 0x1 ;  /* 0x0000000a140ae211 */ /* 0x001fca00078208ff */
[----:B-1----:R-:W-:Y:S01]  /*cb90*/  @!P6 IMAD.X R3, RZ, RZ, R3, P1 ;  /* 0x000000ffff03e224 */ /* 0x002fe200008e0603 */
[----:B------:R-:W-:Y:S01]  /*cba0*/  @!P5 LEA R7, P1, R20, R7, 0x1 ;  /* 0x000000071407d211 */ /* 0x000fe200078208ff */
[----:B------:R-:W-:-:S04]  /*cbb0*/  VIADD R8, R4, 0x20 ;  /* 0x0000002004087836 */ /* 0x000fc80000000000 */
[----:B--2---:R-:W-:Y:S02]  /*cbc0*/  @!P5 IMAD.X R9, RZ, RZ, R2, P1 ;  /* 0x000000ffff09d224 */ /* 0x004fe400008e0602 */
[----:B------:R-:W0:Y:S01]  /*cbd0*/  SHFL.IDX PT, R2, R5, 0x2, 0x181f ;  /* 0x00581f0005027f89 */ /* 0x000e2200000e0000 */
[----:B------:R-:W-:-:S13]  /*cbe0*/  ISETP.GE.AND P3, PT, R8, R6, PT ;  /* 0x000000060800720c */ /* 0x000fda0003f66270 */
[----:B------:R-:W-:-:S05]  /*cbf0*/  @!P3 LEA R11, P1, R20, R11, 0x1 ;  /* 0x0000000b140bb211 */ /* 0x000fca00078208ff */
[----:B0-----:R-:W-:Y:S02]  /*cc00*/  @!P3 IMAD.X R8, RZ, RZ, R2, P1 ;  /* 0x000000ffff08b224 */ /* 0x001fe400008e0602 */
[----:B------:R-:W-:-:S05]  /*cc10*/  VIADD R2, R4, 0x30 ;  /* 0x0000003004027836 */ /* 0x000fca0000000000 */
[----:B------:R-:W-:Y:S01]  /*cc20*/  ISETP.GE.AND P2, PT, R2, R6, PT ;  /* 0x000000060200720c */ /* 0x000fe20003f46270 */
[----:B------:R-:W-:-:S05]  /*cc30*/  VIADD R2, R4, 0x40 ;  /* 0x0000004004027836 */ /* 0x000fca0000000000 */
[----:B------:R-:W-:Y:S02]  /*cc40*/  ISETP.GE.AND P4, PT, R2, R6, PT ;  /* 0x000000060200720c */ /* 0x000fe40003f86270 */
[----:B------:R-:W0:Y:S05]  /*cc50*/  SHFL.IDX PT, R2, R5, 0x3, 0x181f ;  /* 0x00781f0005027f89 */ /* 0x000e2a00000e0000 */
[----:B------:R-:W-:Y:S02]  /*cc60*/  @!P2 LEA R14, P1, R20, R12, 0x1 ;  /* 0x0000000c140ea211 */ /* 0x000fe400078208ff */
[----:B------:R-:W1:Y:S02]  /*cc70*/  SHFL.IDX PT, R12, R0, 0x4, 0x181f ;  /* 0x00981f00000c7f89 */ /* 0x000e6400000e0000 */
[----:B0-----:R-:W-:-:S02]  /*cc80*/  @!P2 IADD3.X R13, RZ, R2, RZ, P1, !PT ;  /* 0x00000002ff0da210 */ /* 0x001fc40000ffe4ff */
[----:B------:R-:W0:Y:S01]  /*cc90*/  SHFL.IDX PT, R2, R5, 0x4, 0x181f ;  /* 0x00981f0005027f89 */ /* 0x000e2200000e0000 */
[----:B-1----:R-:W-:Y:S02]  /*cca0*/  @!P4 LEA R15, P1, R20, R12, 0x1 ;  /* 0x0000000c140fc211 */ /* 0x002fe400078208ff */
[----:B------:R-:W-:-:S04]  /*ccb0*/  @P6 LOP3.LUT R23, R23, 0x2000, RZ, 0xfc, !PT ;  /* 0x0000200017176812 */ /* 0x000fc800078efcff */
[----:B------:R-:W-:Y:S01]  /*ccc0*/  LOP3.LUT R23, R23, 0xffffefff, RZ, 0xc0, !PT ;  /* 0xffffefff17177812 */ /* 0x000fe200078ec0ff */
[----:B0-----:R-:W-:Y:S02]  /*ccd0*/  @!P4 IMAD.X R12, RZ, RZ, R2, P1 ;  /* 0x000000ffff0cc224 */ /* 0x001fe400008e0602 */
[----:B------:R-:W-:-:S05]  /*cce0*/  @!P6 IMAD.MOV.U32 R2, RZ, RZ, R10 ;  /* 0x000000ffff02e224 */ /* 0x000fca00078e000a */
[----:B------:R0:W-:Y:S01]  /*ccf0*/  @!P6 LDGSTS.E.BYPASS.LTC128B.128 [R26+0x18400], desc[UR36][R2.64], !P0 ;  /* 0x18400000021aefae */ /* 0x0001e2000c101d64 */
[----:B------:R-:W-:Y:S01]  /*cd00*/  @P5 LOP3.LUT R23, R23, 0x1000, RZ, 0xfc, !PT ;  /* 0x0000100017175812 */ /* 0x000fe200078efcff */
[----:B0-----:R-:W-:Y:S02]  /*cd10*/  @!P5 IMAD.MOV.U32 R2, RZ, RZ, R7 ;  /* 0x000000ffff02d224 */ /* 0x001fe400078e0007 */
[----:B------:R-:W-:-:S05]  /*cd20*/  @!P5 IMAD.MOV.U32 R3, RZ, RZ, R9 ;  /* 0x000000ffff03d224 */ /* 0x000fca00078e0009 */
[----:B------:R0:W-:Y:S01]  /*cd30*/  @!P5 LDGSTS.E.BYPASS.LTC128B.128 [R26+0x18c00], desc[UR36][R2.64], !P0 ;  /* 0x18c00000021adfae */ /* 0x0001e2000c101d64 */
[----:B------:R-:W-:-:S03]  /*cd40*/  LOP3.LUT R23, R23, 0xfffff7ff, RZ, 0xc0, !PT ;  /* 0xfffff7ff17177812 */ /* 0x000fc600078ec0ff */
[----:B------:R-:W1:Y:S01]  /*cd50*/  SHFL.IDX PT, R9, R0, 0x5, 0x181f ;  /* 0x00b81f0000097f89 */ /* 0x000e6200000e0000 */
[----:B0-----:R-:W-:Y:S02]  /*cd60*/  @!P3 IMAD.MOV.U32 R2, RZ, RZ, R11 ;  /* 0x000000ffff02b224 */ /* 0x001fe400078e000b */
[----:B------:R-:W-:-:S05]  /*cd70*/  @!P3 IMAD.MOV.U32 R3, RZ, RZ, R8 ;  /* 0x000000ffff03b224 */ /* 0x000fca00078e0008 */
[----:B------:R0:W-:Y:S01]  /*cd80*/  @!P3 LDGSTS.E.BYPASS.LTC128B.128 [R26+0x19400], desc[UR36][R2.64], !P0 ;  /* 0x19400000021abfae */ /* 0x0001e2000c101d64 */
[----:B------:R-:W-:-:S03]  /*cd90*/  @P3 LOP3.LUT R23, R23, 0x800, RZ, 0xfc, !PT ;  /* 0x0000080017173812 */ /* 0x000fc600078efcff */
[----:B------:R-:W2:Y:S01]  /*cda0*/  SHFL.IDX PT, R8, R5, 0x5, 0x181f ;  /* 0x00b81f0005087f89 */ /* 0x000ea200000e0000 */
[----:B0-----:R-:W-:-:S03]  /*cdb0*/  VIADD R2, R4, 0x50 ;  /* 0x0000005004027836 */ /* 0x001fc60000000000 */
[----:B------:R-:W0:Y:S01]  /*cdc0*/  SHFL.IDX PT, R7, R0, 0x6, 0x181f ;  /* 0x00d81f0000077f89 */ /* 0x000e2200000e0000 */
[----:B------:R-:W-:Y:S01]  /*cdd0*/  @!P2 IMAD.MOV.U32 R3, RZ, RZ, R13 ;  /* 0x000000ffff03a224 */ /* 0x000fe200078e000d */
[----:B------:R-:W-:Y:S02]  /*cde0*/  ISETP.GE.AND P3, PT, R2, R6, PT ;  /* 0x000000060200720c */ /* 0x000fe40003f66270 */
[----:B------:R-:W-:Y:S02]  /*cdf0*/  @!P2 MOV R2, R14 ;  /* 0x0000000e0002a202 */ /* 0x000fe40000000f00 */
[----:B------:R-:W-:-:S03]  /*ce00*/  LOP3.LUT R23, R23, 0xfffffdff, RZ, 0xc0, !PT ;  /* 0xfffffdff17177812 */ /* 0x000fc600078ec0ff */
[----:B------:R3:W-:Y:S01]  /*ce10*/  @!P2 LDGSTS.E.BYPASS.LTC128B.128 [R26+0x19c00], desc[UR36][R2.64], !P0 ;  /* 0x19c00000021aafae */ /* 0x0007e2000c101d64 */
[----:B------:R-:W-:-:S03]  /*ce20*/  @P2 LOP3.LUT R23, R23, 0x200, RZ, 0xfc, !PT ;  /* 0x0000020017172812 */ /* 0x000fc600078efcff */
[----:B---3--:R-:W3:Y:S01]  /*ce30*/  SHFL.IDX PT, R2, R5, 0x6, 0x181f ;  /* 0x00d81f0005027f89 */ /* 0x008ee200000e0000 */
[----:B------:R-:W-:-:S05]  /*ce40*/  VIADD R3, R4, 0x60 ;  /* 0x0000006004037836 */ /* 0x000fca0000000000 */
[----:B------:R-:W-:Y:S02]  /*ce50*/  ISETP.GE.AND P2, PT, R3, R6, PT ;  /* 0x000000060300720c */ /* 0x000fe40003f46270 */
[----:B-1----:R-:W-:-:S05]  /*ce60*/  @!P3 LEA R9, P1, R20, R9, 0x1 ;  /* 0x000000091409b211 */ /* 0x002fca00078208ff */
[----:B--2---:R-:W-:-:S06]  /*ce70*/  @!P3 IMAD.X R8, RZ, RZ, R8, P1 ;  /* 0x000000ffff08b224 */ /* 0x004fcc00008e0608 */
[----:B0-----:R-:W-:Y:S01]  /*ce80*/  @!P2 LEA R7, P1, R20, R7, 0x1 ;  /* 0x000000071407a211 */ /* 0x001fe200078208ff */
[----:B------:R-:W-:-:S04]  /*ce90*/  @!P4 IMAD.MOV.U32 R3, RZ, RZ, R12 ;  /* 0x000000ffff03c224 */ /* 0x000fc800078e000c */
[----:B---3--:R-:W-:Y:S02]  /*cea0*/  @!P2 IMAD.X R10, RZ, RZ, R2, P1 ;  /* 0x000000ffff0aa224 */ /* 0x008fe400008e0602 */
[----:B------:R-:W-:-:S05]  /*ceb0*/  @!P4 IMAD.MOV.U32 R2, RZ, RZ, R15 ;  /* 0x000000ffff02c224 */ /* 0x000fca00078e000f */
[----:B------:R0:W-:Y:S01]  /*cec0*/  @!P4 LDGSTS.E.BYPASS.LTC128B.128 [R26+0x1a400], desc[UR36][R2.64], !P0 ;  /* 0x1a400000021acfae */ /* 0x0001e2000c101d64 */
[----:B------:R-:W-:Y:S01]  /*ced0*/  LOP3.LUT R23, R23, 0xfffffeff, RZ, 0xc0, !PT ;  /* 0xfffffeff17177812 */ /* 0x000fe200078ec0ff */
[----:B0-----:R-:W-:Y:S02]  /*cee0*/  @!P3 IMAD.MOV.U32 R2, RZ, RZ, R9 ;  /* 0x000000ffff02b224 */ /* 0x001fe400078e0009 */
[----:B------:R-:W-:-:S05]  /*cef0*/  @!P3 IMAD.MOV.U32 R3, RZ, RZ, R8 ;  /* 0x000000ffff03b224 */ /* 0x000fca00078e0008 */
[----:B------:R0:W-:Y:S04]  /*cf00*/  @!P3 LDGSTS.E.BYPASS.LTC128B.128 [R26+0x1ac00], desc[UR36][R2.64], !P0 ;  /* 0x1ac00000021abfae */ /* 0x0001e8000c101d64 */
[----:B------:R-:W1:Y:S01]  /*cf10*/  SHFL.IDX PT, R5, R5, 0x7, 0x181f ;  /* 0x00f81f0005057f89 */ /* 0x000e6200000e0000 */
[----:B0-----:R-:W-:Y:S01]  /*cf20*/  @!P2 IMAD.MOV.U32 R2, RZ, RZ, R7 ;  /* 0x000000ffff02a224 */ /* 0x001fe200078e0007 */
[----:B------:R-:W-:Y:S02]  /*cf30*/  @!P2 MOV R3, R10 ;  /* 0x0000000a0003a202 */ /* 0x000fe40000000f00 */
[----:B------:R-:W0:Y:S04]  /*cf40*/  SHFL.IDX PT, R0, R0, 0x7, 0x181f ;  /* 0x00f81f0000007f89 */ /* 0x000e2800000e0000 */
[----:B------:R2:W-:Y:S01]  /*cf50*/  @!P2 LDGSTS.E.BYPASS.LTC128B.128 [R26+0x1b400], desc[UR36][R2.64], !P0 ;  /* 0x1b400000021aafae */ /* 0x0005e2000c101d64 */
[----:B------:R-:W-:-:S04]  /*cf60*/  @P4 LOP3.LUT R23, R23, 0x100, RZ, 0xfc, !PT ;  /* 0x0000010017174812 */ /* 0x000fc800078efcff */
[----:B------:R-:W-:-:S04]  /*cf70*/  LOP3.LUT R23, R23, 0xffffff7f, RZ, 0xc0, !PT ;  /* 0xffffff7f17177812 */ /* 0x000fc800078ec0ff */
[----:B------:R-:W-:-:S04]  /*cf80*/  @P3 LOP3.LUT R23, R23, 0x80, RZ, 0xfc, !PT ;  /* 0x0000008017173812 */ /* 0x000fc800078efcff */
[----:B------:R-:W-:-:S04]  /*cf90*/  LOP3.LUT R23, R23, 0xffffffbf, RZ, 0xc0, !PT ;  /* 0xffffffbf17177812 */ /* 0x000fc800078ec0ff */
[----:B-12---:R-:W-:-:S07]  /*cfa0*/  @P2 LOP3.LUT R23, R23, 0x40, RZ, 0xfc, !PT ;  /* 0x0000004017172812 */ /* 0x006fce00078efcff */
.L_x_1280:
[----:B------:R-:W-:Y:S01]  /*cfb0*/  VIADD R4, R4, 0x70 ;  /* 0x0000007004047836 */ /* 0x000fe20000000000 */
[----:B------:R-:W-:-:S04]  /*cfc0*/  LOP3.LUT R23, R23, 0xffffbfff, RZ, 0xc0, !PT ;  /* 0xffffbfff17177812 */ /* 0x000fc800078ec0ff */
[----:B------:R-:W-:-:S13]  /*cfd0*/  ISETP.GE.AND P2, PT, R4, R6, PT ;  /* 0x000000060400720c */ /* 0x000fda0003f46270 */
[----:B0-----:R-:W-:Y:S02]  /*cfe0*/  @!P2 LEA R2, P1, R20, R0, 0x1 ;  /* 0x000000001402a211 */ /* 0x001fe400078208ff */
[----:B------:R-:W-:-:S03]  /*cff0*/  @P2 LOP3.LUT R23, R23, 0x4000, RZ, 0xfc, !PT ;  /* 0x0000400017172812 */ /* 0x000fc600078efcff */
[----:B------:R-:W-:-:S05]  /*d000*/  @!P2 IMAD.X R3, RZ, RZ, R5, P1 ;  /* 0x000000ffff03a224 */ /* 0x000fca00008e0605 */
[----:B------:R-:W-:Y:S01]  /*d010*/  @!PT LDS RZ, [RZ] ;  /* 0x00000000fffff984 */ /* 0x000fe20000000800 */
[----:B------:R-:W-:Y:S01]  /*d020*/  @!PT LDS RZ, [RZ] ;  /* 0x00000000fffff984 */ /* 0x000fe20000000800 */
[----:B------:R-:W-:Y:S01]  /*d030*/  @!PT LDS RZ, [RZ] ;  /* 0x00000000fffff984 */ /* 0x000fe20000000800 */
[----:B------:R0:W-:Y:S01]  /*d040*/  @!P2 LDGSTS.E.BYPASS.LTC128B.128 [R26+0x1bc00], desc[UR36][R2.64], !P0 ;  /* 0x1bc00000021aafae */ /* 0x0001e2000c101d64 */
[----:B------:R-:W-:Y:S01]  /*d050*/  PLOP3.LUT P0, PT, PT, PT, PT, 0x80, 0x0 ;  /* 0x000000000000781c */ /* 0x000fe20003f0f070 */
[----:B------:R-:W-:-:S12]  /*d060*/  NOP ;  /* 0x0000000000007918 */ /* 0x000fd80000000000 */
.L_x_1185:
[----:B------:R-:W-:Y:S02]  /*d070*/  PLOP3.LUT P1, PT, P1, P0, PT, 0xa2, 0x0 ;  /* 0x000000000000781c */ /* 0x000fe40000f21472 */
[----:B------:R-:W-:-:S08]  /*d080*/  @P0 R2UR P1, UR4, R22 ;  /* 0x00000000160402ca */ /* 0x000fd00000020000 */
[----:B------:R-:W-:-:S05]  /*d090*/  @P0 PLOP3.LUT P0, PT, P1, PT, PT, 0x80, 0x0 ;  /* 0x000000000000081c */ /* 0x000fca0000f0f070 */
[----:B------:R-:W-:Y:S01]  /*d0a0*/  @!P1 SYNCS.ARRIVE.TRANS64.RED.A0T1 RZ, [UR4+0x32400], RZ ;  /* 0x032400ffffff99a7 */ /* 0x000fe20008200404 */
[----:B------:R-:W-:Y:S07]  /*d0b0*/  @!P1 ARRIVES.LDGSTSBAR.64.TRANSCNT [UR4+0x32400] ;  /* 0x03240000ff0099b0 */ /* 0x000fee0008000a84 */
[----:B------:R-:W-:Y:S05]  /*d0c0*/  @P0 BRA.U.ANY `(.L_x_1185) ;  /* 0xfffffffd00e80947 */ /* 0x000fea000393ffff */
[----:B------:R-:W-:Y:S01]  /*d0d0*/  NOP ;  /* 0x0000000000007918 */ /* 0x000fe20000000000 */
[----:B------:R-:W-:Y:S01]  /*d0e0*/  VIADD R0, R22, 0x22400 ;  /* 0x0002240016007836 */ /* 0x000fe20000000000 */
[----:B------:R1:W-:Y:S01]  /*d0f0*/  SYNCS.ARRIVE.TRANS64.A1T0 RZ, [R22+URZ+0x32400], RZ ;  /* 0x032400ff16ff79a7 */ /* 0x0003e2000810003f */
[----:B------:R-:W-:Y:S03]  /*d100*/  BSSY B6, `(.L_x_1186) ;  /* 0x0000013000067945 */ /* 0x000fe60003800000 */
[----:B------:R-:W-:-:S13]  /*d110*/  LOP3.LUT P0, RZ, R0, 0x3ff, RZ, 0xc0, !PT ;  /* 0x000003ff00ff7812 */ /* 0x000fda000780c0ff */
[----:B-1----:R-:W-:Y:S05]  /*d120*/  @!P0 BRA `(.L_x_1187) ;  /* 0x0000000000408947 */ /* 0x002fea0003800000 */
        /* <DEDUP_REMOVED lines=16> */
.L_x_1187:
[----:B------:R-:W-:Y:S05]  /*d230*/  BSYNC B6 ;  /* 0x0000000000067941 */ /* 0x000fea0003800000 */
.L_x_1186:
[----:B------:R-:W2:Y:S01]  /*d240*/  LDL.LU R21, [R1+0x4] ;  /* 0x0000040001157983 */ /* 0x000ea20000300800 */
[----:B0-----:R-:W0:Y:S01]  /*d250*/  LDC R2, c[0x0][0x448] ;  /* 0x00011200ff027b82 */ /* 0x001e220000000800 */
[----:B------:R-:W-:Y:S02]  /*d260*/  ULDC.64 UR4, c[0x0][0x398] ;  /* 0x0000e60000047ab9 */ /* 0x000fe40000000a00 */
[----:B------:R-:W3:Y:S01]  /*d270*/  LDL.LU R20, [R1+0xc] ;  /* 0x00000c0001147983 */ /* 0x000ee20000300800 */
[----:B0-----:R-:W-:-:S13]  /*d280*/  ISETP.NE.AND P6, PT, R2, 0x1, PT ;  /* 0x000000010200780c */ /* 0x001fda0003fc5270 */
[----:B------:R-:W0:Y:S08]  /*d290*/  @P6 LDC R3, c[0x0][0x44c] ;  /* 0x00011300ff036b82 */ /* 0x000e300000000800 */
[----:B------:R-:W1:Y:S01]  /*d2a0*/  @P6 LDC R2, c[0x0][0x450] ;  /* 0x00011400ff026b82 */ /* 0x000e620000000800 */
[----:B------:R-:W-:Y:S02]  /*d2b0*/  IMAD.MOV.U32 R0, RZ, RZ, R17 ;  /* 0x000000ffff007224 */ /* 0x000fe400078e0011 */
[----:B0-----:R-:W-:-:S05]  /*d2c0*/  @P6 IMAD.HI.U32 R3, R17, R3, RZ ;  /* 0x0000000311036227 */ /* 0x001fca00078e00ff */
[----:B-1----:R-:W-:Y:S01]  /*d2d0*/  @P6 SHF.R.U32.HI R0, RZ, R2, R3 ;  /* 0x00000002ff006219 */ /* 0x002fe20000011603 */
[----:B------:R-:W-:Y:S01]  /*d2e0*/  IMAD.WIDE.U32 R2, R35, UR4, RZ ;  /* 0x0000000423027c25 */ /* 0x000fe2000f8e00ff */
[----:B------:R-:W0:Y:S02]  /*d2f0*/  S2R R7, SR_TID.X ;  /* 0x0000000000077919 */ /* 0x000e240000002100 */
[----:B------:R-:W-:Y:S01]  /*d300*/  SHF.R.S32.HI R5, RZ, 0x1f, R0 ;  /* 0x0000001fff057819 */ /* 0x000fe20000011400 */
[----:B0-----:R-:W-:-:S05]  /*d310*/  IMAD.SHL.U32 R6, R7, 0x8, RZ ;  /* 0x0000000807067824 */ /* 0x001fca00078e00ff */
[----:B------:R-:W-:Y:S01]  /*d320*/  LOP3.LUT R6, R6, 0x38, RZ, 0xc0, !PT ;  /* 0x0000003806067812 */ /* 0x000fe200078ec0ff */
[----:B--2---:R-:W-:-:S04]  /*d330*/  IMAD R4, R21, UR4, RZ ;  /* 0x0000000415047c24 */ /* 0x004fc8000f8e02ff */
[----:B------:R-:W-:Y:S01]  /*d340*/  IMAD R4, R35, UR5, R4 ;  /* 0x0000000523047c24 */ /* 0x000fe2000f8e0204 */
[----:B------:R-:W-:-:S03]  /*d350*/  ULDC.64 UR4, c[0x0][0x3d8] ;  /* 0x0000f60000047ab9 */ /* 0x000fc60000000a00 */
[----:B------:R-:W-:Y:S02]  /*d360*/  IMAD.IADD R3, R3, 0x1, R4 ;  /* 0x0000000103037824 */ /* 0x000fe400078e0204 */
[----:B------:R-:W-:Y:S02]  /*d370*/  IMAD R4, R28, UR4, RZ ;  /* 0x000000041c047c24 */ /* 0x000fe4000f8e02ff */
[----:B------:R-:W-:-:S04]  /*d380*/  IMAD.WIDE.U32 R2, R18, UR4, R2 ;  /* 0x0000000412027c25 */ /* 0x000fc8000f8e0002 */
[----:B------:R-:W-:Y:S01]  /*d390*/  IMAD R4, R18, UR5, R4 ;  /* 0x0000000512047c24 */ /* 0x000fe2000f8e0204 */
[----:B------:R-:W-:-:S03]  /*d3a0*/  ULDC.64 UR4, c[0x0][0x3e0] ;  /* 0x0000f80000047ab9 */ /* 0x000fc60000000a00 */
[----:B------:R-:W-:Y:S02]  /*d3b0*/  IMAD.IADD R3, R3, 0x1, R4 ;  /* 0x0000000103037824 */ /* 0x000fe400078e0204 */
[----:B---3--:R-:W-:Y:S02]  /*d3c0*/  IMAD R4, R20, UR4, RZ ;  /* 0x0000000414047c24 */ /* 0x008fe4000f8e02ff */
[----:B------:R-:W-:Y:S01]  /*d3d0*/  IMAD.WIDE.U32 R2, R34, UR4, R2 ;  /* 0x0000000422027c25 */ /* 0x000fe2000f8e0002 */
[----:B------:R-:W-:-:S03]  /*d3e0*/  ULDC UR4, c[0x0][0x448] ;  /* 0x0001120000047ab9 */ /* 0x000fc60000000800 */
[----:B------:R-:W-:-:S04]  /*d3f0*/  IMAD R4, R34, UR5, R4 ;  /* 0x0000000522047c24 */ /* 0x000fc8000f8e0204 */
[----:B------:R-:W-:Y:S02]  /*d400*/  IMAD.IADD R3, R3, 0x1, R4 ;  /* 0x0000000103037824 */ /* 0x000fe400078e0204 */
[----:B------:R-:W-:-:S04]  /*d410*/  IMAD.MOV R4, RZ, RZ, -R0 ;  /* 0x000000ffff047224 */ /* 0x000fc800078e0a00 */
[----:B------:R-:W-:Y:S01]  /*d420*/  IMAD R4, R4, UR4, R17 ;  /* 0x0000000404047c24 */ /* 0x000fe2000f8e0211 */
[----:B------:R-:W-:Y:S02]  /*d430*/  ULDC.64 UR4, c[0x0][0x3d0] ;  /* 0x0000f40000047ab9 */ /* 0x000fe40000000a00 */
[----:B------:R-:W-:Y:S02]  /*d440*/  IMAD R5, R5, UR4, RZ ;  /* 0x0000000405057c24 */ /* 0x000fe4000f8e02ff */
[----:B------:R-:W-:-:S04]  /*d450*/  IMAD.WIDE.U32 R2, R0, UR4, R2 ;  /* 0x0000000400027c25 */ /* 0x000fc8000f8e0002 */
[----:B------:R-:W-:Y:S01]  /*d460*/  IMAD R5, R0, UR5, R5 ;  /* 0x0000000500057c24 */ /* 0x000fe2000f8e0205 */
[----:B------:R-:W-:Y:S01]  /*d470*/  SHF.R.S32.HI R0, RZ, 0x1f, R4 ;  /* 0x0000001fff007819 */ /* 0x000fe20000011404 */
[----:B------:R-:W-:-:S03]  /*d480*/  ULDC.64 UR4, c[0x0][0x3c8] ;  /* 0x0000f20000047ab9 */ /* 0x000fc60000000a00 */
[----:B------:R-:W-:Y:S01]  /*d490*/  IADD3 R3, R3, R5, RZ ;  /* 0x0000000503037210 */ /* 0x000fe20007ffe0ff */
[----:B------:R-:W-:Y:S02]  /*d4a0*/  IMAD R0, R0, UR4, RZ ;  /* 0x0000000400007c24 */ /* 0x000fe4000f8e02ff */
[----:B------:R-:W-:Y:S02]  /*d4b0*/  IMAD.SHL.U32 R20, R7, 0x8, RZ ;  /* 0x0000000807147824 */ /* 0x000fe400078e00ff */
[C---:B------:R-:W-:Y:S02]  /*d4c0*/  IMAD R0, R4.reuse, UR5, R0 ;  /* 0x0000000504007c24 */ /* 0x040fe4000f8e0200 */
[----:B------:R-:W-:Y:S01]  /*d4d0*/  IMAD.WIDE.U32 R2, R4, UR4, R2 ;  /* 0x0000000404027c25 */ /* 0x000fe2000f8e0002 */
[----:B------:R-:W-:Y:S01]  /*d4e0*/  ULDC.64 UR4, c[0x0][0x390] ;  /* 0x0000e40000047ab9 */ /* 0x000fe20000000a00 */
[----:B------:R-:W-:Y:S02]  /*d4f0*/  LOP3.LUT R20, R20, 0x38, RZ, 0xc0, !PT ;  /* 0x0000003814147812 */ /* 0x000fe400078ec0ff */
[----:B------:R-:W-:Y:S01]  /*d500*/  IMAD.IADD R4, R3, 0x1, R0 ;  /* 0x0000000103047824 */ /* 0x000fe200078e0200 */
[----:B------:R-:W-:Y:S01]  /*d510*/  LEA R0, P0, R2, UR4, 0x1 ;  /* 0x0000000402007c11 */ /* 0x000fe2000f8008ff */
[----:B------:R-:W-:Y:S01]  /*d520*/  ULDC UR4, c[0x0][0x3b8] ;  /* 0x0000ee0000047ab9 */ /* 0x000fe20000000800 */
[----:B------:R-:W-:-:S02]  /*d530*/  LOP3.LUT R9, R20, 0x40, RZ, 0xfc, !PT ;  /* 0x0000004014097812 */ /* 0x000fc400078efcff */
[C---:B------:R-:W-:Y:S02]  /*d540*/  LOP3.LUT R8, R20.reuse, 0x80, RZ, 0xfc, !PT ;  /* 0x0000008014087812 */ /* 0x040fe400078efcff */
[----:B------:R-:W-:Y:S02]  /*d550*/  LOP3.LUT R7, R20, 0xc0, RZ, 0xfc, !PT ;  /* 0x000000c014077812 */ /* 0x000fe400078efcff */
[----:B------:R-:W-:Y:S01]  /*d560*/  LEA.HI.X R4, R2, UR5, R4, 0x1, P0 ;  /* 0x0000000502047c11 */ /* 0x000fe200080f0c04 */
[----:B------:R-:W-:Y:S01]  /*d570*/  UMOV UR5, 0xffffffff ;  /* 0xffffffff00057882 */ /* 0x000fe20000000000 */
[----:B------:R-:W-:Y:S02]  /*d580*/  ISETP.GE.AND P4, PT, R6, UR4, PT ;  /* 0x0000000406007c0c */ /* 0x000fe4000bf86270 */
[----:B------:R-:W-:Y:S02]  /*d590*/  ISETP.GE.AND P3, PT, R9, UR4, PT ;  /* 0x0000000409007c0c */ /* 0x000fe4000bf66270 */
[----:B------:R-:W-:-:S02]  /*d5a0*/  ISETP.GE.AND P2, PT, R8, UR4, PT ;  /* 0x0000000408007c0c */ /* 0x000fc4000bf46270 */
[----:B------:R-:W-:Y:S01]  /*d5b0*/  ISETP.GE.AND P1, PT, R7, UR4, PT ;  /* 0x0000000407007c0c */ /* 0x000fe2000bf26270 */
[----:B------:R-:W-:-:S12]  /*d5c0*/  BRA.DIV UR5, `(.L_x_1188) ;  /* 0x0000004205c47947 */ /* 0x000fd8000b800000 */
[----:B------:R-:W0:Y:S01]  /*d5d0*/  SHFL.IDX PT, R3, R0, RZ, 0x181f ;  /* 0x00181fff00037589 */ /* 0x000e2200000e0000 */
[C---:B------:R-:W-:Y:S02]  /*d5e0*/  LOP3.LUT P6, RZ, R23.reuse, 0x2000, RZ, 0xc0, !PT ;  /* 0x0000200017ff7812 */ /* 0x040fe400078cc0ff */
[----:B------:R-:W-:Y:S01]  /*d5f0*/  LOP3.LUT P5, RZ, R23, 0x1000, RZ, 0xc0, !PT ;  /* 0x0000100017ff7812 */ /* 0x000fe200078ac0ff */
[----:B------:R-:W1:Y:S04]  /*d600*/  SHFL.IDX PT, R2, R4, RZ, 0x181f ;  /* 0x00181fff04027589 */ /* 0x000e6800000e0000 */
[----:B------:R-:W-:Y:S04]  /*d610*/  SHFL.IDX PT, R5, R4, 0x1, 0x181f ;  /* 0x00381f0004057f89 */ /* 0x000fe800000e0000 */
[----:B------:R-:W-:Y:S02]  /*d620*/  SHFL.IDX PT, R14, R0, 0x7, 0x181f ;  /* 0x00f81f00000e7f89 */ /* 0x000fe400000e0000 */
[----:B0-----:R-:W-:-:S05]  /*d630*/  @!P6 LEA R3, P0, R6, R3, 0x1 ;  /* 0x000000030603e211 */ /* 0x001fca00078008ff */
[----:B-1----:R-:W-:-:S05]  /*d640*/  @!P6 IMAD.X R2, RZ, RZ, R2, P0 ;  /* 0x000000ffff02e224 */ /* 0x002fca00000e0602 */
[----:B------:R-:W-:-:S04]  /*d650*/  @!P6 LOP3.LUT R3, R3, R2, RZ, 0x3c, !PT ;  /* 0x000000020303e212 */ /* 0x000fc800078e3cff */
[----:B------:R-:W-:-:S04]  /*d660*/  @!P6 LOP3.LUT R2, R3, R2, RZ, 0x3c, !PT ;  /* 0x000000020302e212 */ /* 0x000fc800078e3cff */
[----:B------:R-:W-:-:S05]  /*d670*/  @!P6 LOP3.LUT R3, R3, R2, RZ, 0x3c, !PT ;  /* 0x000000020303e212 */ /* 0x000fca00078e3cff */
[----:B------:R-:W-:Y:S04]  /*d680*/  @!P6 LDGSTS.E.BYPASS.LTC128B.128 [R26+0x22400], desc[UR36][R2.64], !P4 ;  /* 0x22400000021aefae */ /* 0x000fe8000e101d64 */
[----:B------:R-:W-:Y:S04]  /*d690*/  @!P6 LDGSTS.E.BYPASS.LTC128B.128 [R26+0x26400], desc[UR36][R2.64+0x80], !P3 ;  /* 0x26400080021aefae */ /* 0x000fe8000d901d64 */
[----:B------:R-:W-:Y:S04]  /*d6a0*/  @!P6 LDGSTS.E.BYPASS.LTC128B.128 [R26+0x2a400], desc[UR36][R2.64+0x100], !P2 ;  /* 0x2a400100021aefae */ /* 0x000fe8000d101d64 */
[----:B------:R0:W-:Y:S01]  /*d6b0*/  @!P6 LDGSTS.E.BYPASS.LTC128B.128 [R26+0x2e400], desc[UR36][R2.64+0x180], !P1 ;  /* 0x2e400180021aefae */ /* 0x0001e2000c901d64 */
[----:B------:R-:W-:-:S02]  /*d6c0*/  LOP3.LUT P6, RZ, R23, 0x80, RZ, 0xc0, !PT ;  /* 0x0000008017ff7812 */ /* 0x000fc400078cc0ff */
[----:B------:R-:W-:Y:S01]  /*d6d0*/  LOP3.LUT R23, R23, 0xfff7ffff, RZ, 0xc0, !PT ;  /* 0xfff7ffff17177812 */ /* 0x000fe200078ec0ff */
[----:B0-----:R-:W0:Y:S10]  /*d6e0*/  SHFL.IDX PT, R2, R0, 0x1, 0x181f ;  /* 0x00381f0000027f89 */ /* 0x001e3400000e0000 */
[----:B------:R-:W-:-:S04]  /*d6f0*/  @P6 LOP3.LUT R23, R23, 0x80000, RZ, 0xfc, !PT ;  /* 0x0008000017176812 */ /* 0x000fc800078efcff */
[----:B------:R-:W-:Y:S02]  /*d700*/  LOP3.LUT P6, RZ, R23, 0x200, RZ, 0xc0, !PT ;  /* 0x0000020017ff7812 */ /* 0x000fe400078cc0ff */
[----:B0-----:R-:W-:-:S05]  /*d710*/  @!P5 LEA R2, P0, R6, R2, 0x1 ;  /* 0x000000020602d211 */ /* 0x001fca00078008ff */
[----:B------:R-:W-:Y:S02]  /*d720*/  @!P5 IMAD.X R3, RZ, RZ, R5, P0 ;  /* 0x000000ffff03d224 */ /* 0x000fe400000e0605 */
[----:B------:R-:W-:Y:S04]  /*d730*/  SHFL.IDX PT, R5, R4, 0x2, 0x181f ;  /* 0x00581f0004057f89 */ /* 0x000fe800000e0000 */
        /* <DEDUP_REMOVED lines=8> */
[C---:B------:R-:W-:Y:S02]  /*d7c0*/  LOP3.LUT P5, RZ, R23.reuse, 0x100, RZ, 0xc0, !PT ;  /* 0x0000010017ff7812 */ /* 0x040fe400078ac0ff */
[----:B------:R-:W-:-:S11]  /*d7d0*/  LOP3.LUT R23, R23, 0xffefffff, RZ, 0xc0, !PT ;  /* 0xffefffff17177812 */ /* 0x000fd600078ec0ff */
[----:B------:R-:W-:-:S04]  /*d7e0*/  @P5 LOP3.LUT R23, R23, 0x100000, RZ, 0xfc, !PT ;  /* 0x0010000017175812 */ /* 0x000fc800078efcff */
[----:B------:R-:W-:-:S13]  /*d7f0*/  LOP3.LUT P5, RZ, R23, 0x800, RZ, 0xc0, !PT ;  /* 0x0000080017ff7812 */ /* 0x000fda00078ac0ff */
[----:B0-----:R-:W-:-:S05]  /*d800*/  @!P5 LEA R2, P0, R6, R2, 0x1 ;  /* 0x000000020602d211 */ /* 0x001fca00078008ff */
[----:B------:R-:W-:Y:S02]  /*d810*/  @!P5 IMAD.X R3, RZ, RZ, R5, P0 ;  /* 0x000000ffff03d224 */ /* 0x000fe400000e0605 */
[----:B------:R-:W-:Y:S04]  /*d820*/  SHFL.IDX PT, R5, R4, 0x3, 0x181f ;  /* 0x00781f0004057f89 */ /* 0x000fe800000e0000 */
[----:B------:R-:W-:Y:S04]  /*d830*/  @!P5 LDGSTS.E.BYPASS.LTC128B.128 [R26+0x23400], desc[UR36][R2.64], !P4 ;  /* 0x23400000021adfae */ /* 0x000fe8000e101d64 */
[----:B------:R-:W-:Y:S04]  /*d840*/  @!P5 LDGSTS.E.BYPASS.LTC128B.128 [R26+0x27400], desc[UR36][R2.64+0x80], !P3 ;  /* 0x27400080021adfae */ /* 0x000fe8000d901d64 */
[----:B------:R-:W-:Y:S04]  /*d850*/  @!P5 LDGSTS.E.BYPASS.LTC128B.128 [R26+0x2b400], desc[UR36][R2.64+0x100], !P2 ;  /* 0x2b400100021adfae */ /* 0x000fe8000d101d64 */
[----:B------:R0:W-:Y:S01]  /*d860*/  @!P5 LDGSTS.E.BYPASS.LTC128B.128 [R26+0x2f400], desc[UR36][R2.64+0x180], !P1 ;  /* 0x2f400180021adfae */ /* 0x0001e2000c901d64 */
[----:B------:R-:W-:-:S03]  /*d870*/  LOP3.LUT P5, RZ, R23, 0x100000, RZ, 0xc0, !PT ;  /* 0x0010000017ff7812 */ /* 0x000fc600078ac0ff */
[----:B0-----:R-:W0:Y:S02]  /*d880*/  SHFL.IDX PT, R2, R0, 0x3, 0x181f ;  /* 0x00781f0000027f89 */ /* 0x001e2400000e0000 */
        /* <DEDUP_REMOVED lines=9> */
[----:B0-----:R-:W-:-:S04]  /*d920*/  @!P5 LEA R2, P0, R6, R2, 0x1 ;  /* 0x000000020602d211 */ /* 0x001fc800078008ff */
[----:B------:R-:W-:Y:S02]  /*d930*/  @!P5 IADD3.X R3, RZ, R5, RZ, P0, !PT ;  /* 0x00000005ff03d210 */ /* 0x000fe400007fe4ff */
        /* <DEDUP_REMOVED lines=13> */
[----:B------:R0:W-:Y:S04]  /*da10*/  @!P6 LDGSTS.E.BYPASS.LTC128B.128 [R26+0x30c00], desc[UR36][R2.64+0x180], !P1 ;  /* 0x30c00180021aefae */ /* 0x0001e8000c901d64 */
[----:B0-----:R-:W0:Y:S02]  /*da20*/  SHFL.IDX PT, R2, R0, 0x6, 0x181f ;  /* 0x00d81f0000027f89 */ /* 0x001e2400000e0000 */
[----:B0-----:R-:W-:-:S05]  /*da30*/  @!P5 LEA R2, P0, R6, R2, 0x1 ;  /* 0x000000020602d211 */ /* 0x001fca00078008ff */
[----:B------:R-:W-:Y:S02]  /*da40*/  @!P5 IMAD.X R3, RZ, RZ, R5, P0 ;  /* 0x000000ffff03d224 */ /* 0x000fe400000e0605 */
[----:B------:R0:W1:Y:S04]  /*da50*/  SHFL.IDX PT, R5, R4, 0x7, 0x181f ;  /* 0x00f81f0004057f89 */ /* 0x00006800000e0000 */
[----:B------:R0:W-:Y:S04]  /*da60*/  @!P5 LDGSTS.E.BYPASS.LTC128B.128 [R26+0x25400], desc[UR36][R2.64], !P4 ;  /* 0x25400000021adfae */ /* 0x0001e8000e101d64 */
[----:B------:R0:W-:Y:S04]  /*da70*/  @!P5 LDGSTS.E.BYPASS.LTC128B.128 [R26+0x29400], desc[UR36][R2.64+0x80], !P3 ;  /* 0x29400080021adfae */ /* 0x0001e8000d901d64 */
[----:B------:R0:W-:Y:S04]  /*da80*/  @!P5 LDGSTS.E.BYPASS.LTC128B.128 [R26+0x2d400], desc[UR36][R2.64+0x100], !P2 ;  /* 0x2d400100021adfae */ /* 0x0001e8000d101d64 */
[----:B------:R0:W-:Y:S02]  /*da90*/  @!P5 LDGSTS.E.BYPASS.LTC128B.128 [R26+0x31400], desc[UR36][R2.64+0x180], !P1 ;  /* 0x31400180021adfae */ /* 0x0001e4000c901d64 */
.L_x_1298:
[----:B------:R-:W-:Y:S01]  /*daa0*/  LOP3.LUT P0, RZ, R23, 0x4000, RZ, 0xc0, !PT ;  /* 0x0000400017ff7812 */ /* 0x000fe2000780c0ff */
[----:B------:R-:W-:-:S12]  /*dab0*/  BSSY B0, `(.L_x_1189) ;  /* 0x000000b000007945 */ /* 0x000fd80003800000 */
[----:B------:R-:W-:Y:S05]  /*dac0*/  @P0 BRA `(.L_x_1190) ;  /* 0x0000000000240947 */ /* 0x000fea0003800000 */
[----:B0-----:R-:W-:-:S05]  /*dad0*/  LEA R2, P0, R6, R14, 0x1 ;  /* 0x0000000e06027211 */ /* 0x001fca00078008ff */
[----:B-1----:R-:W-:-:S05]  /*dae0*/  IMAD.X R3, RZ, RZ, R5, P0 ;  /* 0x000000ffff037224 */ /* 0x002fca00000e0605 */
[----:B------:R-:W-:Y:S01]  /*daf0*/  @!PT LDS RZ, [RZ] ;  /* 0x00000000fffff984 */ /* 0x000fe20000000800 */
[----:B------:R-:W-:Y:S01]  /*db00*/  @!PT LDS RZ, [RZ] ;  /* 0x00000000fffff984 */ /* 0x000fe20000000800 */
[----:B------:R-:W-:Y:S01]  /*db10*/  @!PT LDS RZ, [RZ] ;  /* 0x00000000fffff984 */ /* 0x000fe20000000800 */
[----:B------:R2:W-:Y:S04]  /*db20*/  LDGSTS.E.BYPASS.LTC128B.128 [R26+0x25c00], desc[UR36][R2.64], !P4 ;  /* 0x25c00000021a7fae */ /* 0x0005e8000e101d64 */
[----:B------:R2:W-:Y:S04]  /*db30*/  LDGSTS.E.BYPASS.LTC128B.128 [R26+0x29c00], desc[UR36][R2.64+0x80], !P3 ;  /* 0x29c00080021a7fae */ /* 0x0005e8000d901d64 */
[----:B------:R2:W-:Y:S04]  /*db40*/  LDGSTS.E.BYPASS.LTC128B.128 [R26+0x2dc00], desc[UR36][R2.64+0x100], !P2 ;  /* 0x2dc00100021a7fae */ /* 0x0005e8000d101d64 */
[----:B------:R2:W-:Y:S02]  /*db50*/  LDGSTS.E.BYPASS.LTC128B.128 [R26+0x31c00], desc[UR36][R2.64+0x180], !P1 ;  /* 0x31c00180021a7fae */ /* 0x0005e4000c901d64 */
.L_x_1190:
[----:B------:R-:W-:Y:S05]  /*db60*/  BSYNC B0 ;  /* 0x0000000000007941 */ /* 0x000fea0003800000 */
.L_x_1189:
[----:B------:R-:W-:Y:S01]  /*db70*/  NOP ;  /* 0x0000000000007918 */ /* 0x000fe20000000000 */
[----:B------:R-:W-:-:S13]  /*db80*/  PLOP3.LUT P0, PT, PT, PT, PT, 0x80, 0x0 ;  /* 0x000000000000781c */ /* 0x000fda0003f0f070 */
.L_x_1191:
[----:B------:R-:W-:Y:S02]  /*db90*/  PLOP3.LUT P1, PT, P1, P0, PT, 0xa2, 0x0 ;  /* 0x000000000000781c */ /* 0x000fe40000f21472 */
[----:B------:R-:W-:-:S08]  /*dba0*/  @P0 R2UR P1, UR4, R22 ;  /* 0x00000000160402ca */ /* 0x000fd00000020000 */
[----:B------:R-:W-:-:S05]  /*dbb0*/  @P0 PLOP3.LUT P0, PT, P1, PT, PT, 0x80, 0x0 ;  /* 0x000000000000081c */ /* 0x000fca0000f0f070 */
[----:B------:R-:W-:Y:S01]  /*dbc0*/  @!P1 SYNCS.ARRIVE.TRANS64.RED.A0T1 RZ, [UR4+0x32410], RZ ;  /* 0x032410ffffff99a7 */ /* 0x000fe20008200404 */
[----:B------:R-:W-:Y:S07]  /*dbd0*/  @!P1 ARRIVES.LDGSTSBAR.64.TRANSCNT [UR4+0x32410] ;  /* 0x03241000ff0099b0 */ /* 0x000fee0008000a84 */
[----:B------:R-:W-:Y:S05]  /*dbe0*/  @P0 BRA.U.ANY `(.L_x_1191) ;  /* 0xfffffffd00e80947 */ /* 0x000fea000393ffff */
[----:B0-2---:R-:W2:Y:S02]  /*dbf0*/  LDL.LU R2, [R1+0x18] ;  /* 0x0000180001027983 */ /* 0x005ea40000300800 */
        /* <DEDUP_REMOVED lines=11> */
.L_x_1299:
[----:B------:R-:W-:Y:S05]  /*dcb0*/  BSYNC B0 ;  /* 0x0000000000007941 */ /* 0x000fea0003800000 */
.L_x_1192:
[----:B------:R-:W-:-:S13]  /*dcc0*/  LOP3.LUT P0, RZ, R23, 0x400, RZ, 0xc0, !PT ;  /* 0x0000040017ff7812 */ /* 0x000fda000780c0ff */
[----:B------:R-:W-:Y:S05]  /*dcd0*/  @!P0 BRA `(.L_x_1194) ;  /* 0x0000000000048947 */ /* 0x000fea0003800000 */
[----:B------:R-:W-:Y:S01]  /*dce0*/  BPT.TRAP 0x1 ;  /* 0x000000040000795c */ /* 0x000fe20000300000 */
.L_x_1194:
[----:B------:R-:W-:Y:S01]  /*dcf0*/  SHF.L.U32 R0, R27, 0x1f, RZ ;  /* 0x0000001f1b007819 */ /* 0x000fe200000006ff */
[----:B------:R-:W-:Y:S03]  /*dd00*/  BSSY B0, `(.L_x_1195) ;  /* 0x0000003000007945 */ /* 0x000fe60003800000 */
[----:B------:R-:W2:Y:S02]  /*dd10*/  SYNCS.PHASECHK.TRANS64.TRYWAIT P0, [R25+URZ+0x32460], R0 ;  /* 0x03246000190075a7 */ /* 0x000ea4000800017f */
[----:B--2---:R-:W-:Y:S05]  /*dd20*/  @!P0 BRA `(.L_x_1196) ;  /* 0x0000004400948947 */ /* 0x004fea0003800000 */
.L_x_1300:
[----:B------:R-:W-:Y:S05]  /*dd30*/  BSYNC B0 ;  /* 0x0000000000007941 */ /* 0x000fea0003800000 */
.L_x_1195:
[----:B------:R-:W2:Y:S01]  /*dd40*/  LDL.LU R2, [R1+0x10] ;  /* 0x0000100001027983 */ /* 0x000ea20000300800 */
[----:B------:R-:W-:-:S03]  /*dd50*/  ULDC.64 UR4, c[0x0][0x328] ;  /* 0x0000ca0000047ab9 */ /* 0x000fc60000000a00 */
[----:B------:R-:W3:Y:S04]  /*dd60*/  LDL.LU R6, [R1+0x14] ;  /* 0x0000140001067983 */ /* 0x000ee80000300800 */
[----:B------:R-:W4:Y:S01]  /*dd70*/  LDL.LU R4, [R1+0x20] ;  /* 0x0000200001047983 */ /* 0x000f220000300800 */
[C---:B------:R-:W-:Y:S02]  /*dd80*/  LOP3.LUT P3, RZ, R23.reuse, 0x10, RZ, 0xc0, !PT ;  /* 0x0000001017ff7812 */ /* 0x040fe4000786c0ff */
[C---:B------:R-:W-:Y:S02]  /*dd90*/  LOP3.LUT P2, RZ, R23.reuse, 0x8, RZ, 0xc0, !PT ;  /* 0x0000000817ff7812 */ /* 0x040fe4000784c0ff */
[C---:B------:R-:W-:Y:S02]  /*dda0*/  LOP3.LUT P1, RZ, R23.reuse, 0x4, RZ, 0xc0, !PT ;  /* 0x0000000417ff7812 */ /* 0x040fe4000782c0ff */
[----:B------:R-:W-:-:S02]  /*ddb0*/  LOP3.LUT P4, RZ, R23, 0x1, RZ, 0xc0, !PT ;  /* 0x0000000117ff7812 */ /* 0x000fc4000788c0ff */
[----:B------:R-:W-:Y:S01]  /*ddc0*/  SEL R7, RZ, 0x8, P1 ;  /* 0x00000008ff077807 */ /* 0x000fe20000800000 */
[----:B--2---:R-:W-:Y:S02]  /*ddd0*/  IMAD R0, R2, UR4, RZ ;  /* 0x0000000402007c24 */ /* 0x004fe4000f8e02ff */
[----:B0-----:R-:W-:-:S04]  /*dde0*/  IMAD.WIDE.U32 R2, R37, UR4, RZ ;  /* 0x0000000425027c25 */ /* 0x001fc8000f8e00ff */
[----:B-1----:R-:W-:Y:S01]  /*ddf0*/  IMAD R5, R37, UR5, R0 ;  /* 0x0000000525057c24 */ /* 0x002fe2000f8e0200 */
[----:B------:R-:W-:Y:S01]  /*de00*/  ULDC.64 UR4, c[0x0][0x338] ;  /* 0x0000ce0000047ab9 */ /* 0x000fe20000000a00 */
[----:B------:R-:W-:Y:S02]  /*de10*/  SEL R0, RZ, 0x2, P3 ;  /* 0x00000002ff007807 */ /* 0x000fe40001800000 */
[----:B------:R-:W-:Y:S02]  /*de20*/  IMAD.IADD R3, R3, 0x1, R5 ;  /* 0x0000000103037824 */ /* 0x000fe400078e0205 */
[----:B---3--:R-:W-:Y:S02]  /*de30*/  IMAD R5, R6, UR4, RZ ;  /* 0x0000000406057c24 */ /* 0x008fe4000f8e02ff */
[----:B------:R-:W-:-:S04]  /*de40*/  IMAD.WIDE.U32 R2, R36, UR4, R2 ;  /* 0x0000000424027c25 */ /* 0x000fc8000f8e0002 */
[----:B------:R-:W-:Y:S01]  /*de50*/  IMAD R5, R36, UR5, R5 ;  /* 0x0000000524057c24 */ /* 0x000fe2000f8e0205 */
[----:B------:R-:W-:-:S03]  /*de60*/  ULDC.64 UR4, c[0x0][0x330] ;  /* 0x0000cc0000047ab9 */ /* 0x000fc60000000a00 */
[----:B------:R-:W-:Y:S02]  /*de70*/  IMAD.IADD R3, R3, 0x1, R5 ;  /* 0x0000000103037824 */ /* 0x000fe400078e0205 */
[----:B------:R-:W-:Y:S02]  /*de80*/  IMAD R5, R28, UR4, RZ ;  /* 0x000000041c057c24 */ /* 0x000fe4000f8e02ff */
[----:B------:R-:W-:-:S04]  /*de90*/  IMAD.WIDE.U32 R2, R18, UR4, R2 ;  /* 0x0000000412027c25 */ /* 0x000fc8000f8e0002 */
[----:B------:R-:W-:Y:S01]  /*dea0*/  IMAD R5, R18, UR5, R5 ;  /* 0x0000000512057c24 */ /* 0x000fe2000f8e0205 */
[----:B------:R-:W-:-:S04]  /*deb0*/  ULDC.64 UR4, c[0x0][0x318] ;  /* 0x0000c60000047ab9 */ /* 0x000fc80000000a00 */
[----:B------:R-:W-:Y:S02]  /*dec0*/  IADD3 R3, R3, R5, RZ ;  /* 0x0000000503037210 */ /* 0x000fe40007ffe0ff */
[----:B------:R-:W-:Y:S01]  /*ded0*/  LEA R5, P0, R2, UR4, 0x1 ;  /* 0x0000000402057c11 */ /* 0x000fe2000f8008ff */
[----:B------:R-:W-:-:S03]  /*dee0*/  UMOV UR4, 0xffffffff ;  /* 0xffffffff00047882 */ /* 0x000fc60000000000 */
[----:B------:R-:W-:Y:S02]  /*def0*/  LEA.HI.X R6, R2, UR5, R3, 0x1, P0 ;  /* 0x0000000502067c11 */ /* 0x000fe400080f0c03 */
[----:B------:R-:W-:-:S04]  /*df00*/  SEL R3, RZ, 0x4, P2 ;  /* 0x00000004ff037807 */ /* 0x000fc80001000000 */
[----:B----4-:R-:W-:Y:S01]  /*df10*/  IADD3 R0, R3, R0, R4 ;  /* 0x0000000003007210 */ /* 0x010fe20007ffe004 */
[----:B------:R-:W-:-:S04]  /*df20*/  IMAD R4, R24, 0x6000, R30 ;  /* 0x0000600018047824 */ /* 0x000fc800078e021e */
[----:B------:R-:W-:Y:S01]  /*df30*/  IMAD.IADD R7, R0, 0x1, R7 ;  /* 0x0000000100077824 */ /* 0x000fe200078e0207 */
[----:B------:R-:W-:Y:S06]  /*df40*/  BRA.DIV UR4, `(.L_x_1197) ;  /* 0x0000004604207947 */ /* 0x000fec000b800000 */
[----:B------:R-:W0:Y:S01]  /*df50*/  S2R R2, SR_TID.X ;  /* 0x0000000000027919 */ /* 0x000e220000002100 */
[----:B------:R-:W-:Y:S01]  /*df60*/  IMAD R4, R4, 0x2, R22 ;  /* 0x0000000204047824 */ /* 0x000fe200078e0216 */
[C---:B------:R-:W-:Y:S01]  /*df70*/  LOP3.LUT P2, RZ, R7.reuse, 0x2, RZ, 0xc0, !PT ;  /* 0x0000000207ff7812 */ /* 0x040fe2000784c0ff */
[----:B------:R-:W1:Y:S01]  /*df80*/  SHFL.IDX PT, R14, R5, RZ, 0x181f ;  /* 0x00181fff050e7589 */ /* 0x000e6200000e0000 */
[----:B------:R-:W-:-:S03]  /*df90*/  LOP3.LUT P1, RZ, R7, 0x4, RZ, 0xc0, !PT ;  /* 0x0000000407ff7812 */ /* 0x000fc6000782c0ff */
[----:B------:R-:W2:Y:S01]  /*dfa0*/  SHFL.IDX PT, R3, R6, RZ, 0x181f ;  /* 0x00181fff06037589 */ /* 0x000ea200000e0000 */
[----:B0-----:R-:W-:-:S05]  /*dfb0*/  IMAD.SHL.U32 R2, R2, 0x8, RZ ;  /* 0x0000000802027824 */ /* 0x001fca00078e00ff */
[----:B------:R-:W-:-:S05]  /*dfc0*/  LOP3.LUT R2, R2, 0x38, RZ, 0xc0, !PT ;  /* 0x0000003802027812 */ /* 0x000fca00078ec0ff */
[----:B------:R-:W-:-:S05]  /*dfd0*/  IMAD.SHL.U32 R0, R2, 0x2, RZ ;  /* 0x0000000202007824 */ /* 0x000fca00078e00ff */
[----:B-1----:R-:W-:Y:S02]  /*dfe0*/  IADD3 R2, P0, R14, R0, RZ ;  /* 0x000000000e027210 */ /* 0x002fe40007f1e0ff */
[----:B------:R-:W0:Y:S03]  /*dff0*/  SHFL.IDX PT, R14, R5, 0x1, 0x181f ;  /* 0x00381f00050e7f89 */ /* 0x000e2600000e0000 */
[----:B--2---:R-:W-:Y:S01]  /*e000*/  IMAD.X R3, RZ, RZ, R3, P0 ;  /* 0x000000ffff037224 */ /* 0x004fe200000e0603 */
        /* <DEDUP_REMOVED lines=8> */
[----:B------:R1:W-:Y:S01]  /*e090*/  LDGSTS.E.BYPASS.LTC128B.128 [R4+0x9400], desc[UR36][R2.64+0x180], !P3 ;  /* 0x0940018002047fae */ /* 0x0003e2000d901d64 */
[----:B0-----:R-:W-:-:S03]  /*e0a0*/  IADD3 R8, P3, R14, R0, RZ ;  /* 0x000000000e087210 */ /* 0x001fc60007f7e0ff */
[----:B------:R-:W-:Y:S04]  /*e0b0*/  SHFL.IDX PT, R14, R5, 0x2, 0x181f ;  /* 0x00581f00050e7f89 */ /* 0x000fe800000e0000 */
[----:B-1----:R-:W0:Y:S02]  /*e0c0*/  SHFL.IDX PT, R3, R6, 0x1, 0x181f ;  /* 0x00381f0006037f89 */ /* 0x002e2400000e0000 */
        /* <DEDUP_REMOVED lines=24> */
[----:B0-----:R-:W-:Y:S02]  /*e250*/  IADD3.X R9, RZ, R3, RZ, P3, !PT ;  /* 0x00000003ff097210 */ /* 0x001fe40001ffe4ff */
        /* <DEDUP_REMOVED lines=11> */
[----:B------:R2:W3:Y:S02]  /*e310*/  SHFL.IDX PT, R14, R5, 0x5, 0x181f ;  /* 0x00b81f00050e7f89 */ /* 0x0004e400000e0000 */
        /* <DEDUP_REMOVED lines=9> */
.L_x_1314:
[----:B0-2---:R-:W-:Y:S02]  /*e3b0*/  IADD3 R2, P3, R14, R0, RZ ;  /* 0x000000000e027210 */ /* 0x005fe40007f7e0ff */
[C---:B------:R-:W-:Y:S02]  /*e3c0*/  ISETP.LT.OR P2, PT, R31.reuse, 0x51, !P2 ;  /* 0x000000511f00780c */ /* 0x040fe40005741670 */
[C---:B------:R-:W-:Y:S01]  /*e3d0*/  ISETP.LT.OR P1, PT, R31.reuse, 0x51, !P1 ;  /* 0x000000511f00780c */ /* 0x040fe20004f21670 */
[----:B------:R-:W-:Y:S01]  /*e3e0*/  IMAD.X R3, RZ, RZ, R6, P3 ;  /* 0x000000ffff037224 */ /* 0x000fe200018e0606 */
[C---:B------:R-:W-:Y:S02]  /*e3f0*/  ISETP.LT.OR P3, PT, R31.reuse, 0x51, P4 ;  /* 0x000000511f00780c */ /* 0x040fe40002761670 */
[----:B------:R-:W-:-:S11]  /*e400*/  ISETP.LT.OR P0, PT, R31, 0x51, !P0 ;  /* 0x000000511f00780c */ /* 0x000fd60004701670 */
        /* <DEDUP_REMOVED lines=9> */
.L_x_1198:
        /* <DEDUP_REMOVED lines=10> */
.L_x_1199:
[----:B0-----:R-:W2:Y:S01]  /*e540*/  LDL.LU R2, [R1] ;  /* 0x0000000001027983 */ /* 0x001ea20000300800 */
[----:B------:R0:W-:Y:S01]  /*e550*/  SYNCS.ARRIVE.TRANS64.A1T0 RZ, [R25+URZ+0x32450], RZ ;  /* 0x032450ff19ff79a7 */ /* 0x0001e2000810003f */
[----:B------:R-:W-:Y:S01]  /*e560*/  BSSY B0, `(.L_x_1200) ;  /* 0x00000dd000007945 */ /* 0x000fe20003800000 */
[----:B--2---:R-:W-:-:S13]  /*e570*/  ISETP.GE.AND P0, PT, R2, 0x61, PT ;  /* 0x000000610200780c */ /* 0x004fda0003f06270 */
[----:B0-----:R-:W-:Y:S05]  /*e580*/  @!P0 BRA `(.L_x_1201) ;  /* 0x0000000c00688947 */ /* 0x001fea0003800000 */
[----:B------:R-:W2:Y:S02]  /*e590*/  LDL.LU R2, [R1+0x1c] ;  /* 0x00001c0001027983 */ /* 0x000ea40000300800 */
[----:B--2---:R-:W-:-:S07]  /*e5a0*/  VIADD R21, R2, 0xfffffffe ;  /* 0xfffffffe02157836 */ /* 0x004fce0000000000 */
.L_x_1214:
[----:B0-----:R-:W0:Y:S01]  /*e5b0*/  S2R R2, SR_TID.X ;  /* 0x0000000000027919 */ /* 0x001e220000002100 */
[----:B------:R-:W-:Y:S01]  /*e5c0*/  IMAD R8, R21, 0x60, R32 ;  /* 0x0000006015087824 */ /* 0x000fe200078e0220 */
[----:B------:R-:W-:Y:S01]  /*e5d0*/  LOP3.LUT P1, RZ, R23, 0x400, RZ, 0xc0, !PT ;  /* 0x0000040017ff7812 */ /* 0x000fe2000782c0ff */
[----:B------:R-:W-:Y:S01]  /*e5e0*/  VIADD R24, R24, 0x1 ;  /* 0x0000000118187836 */ /* 0x000fe20000000000 */
[C---:B0-----:R-:W-:Y:S01]  /*e5f0*/  LOP3.LUT R3, R2.reuse, 0x7f, RZ, 0xc0, !PT ;  /* 0x0000007f02037812 */ /* 0x041fe200078ec0ff */
[----:B------:R-:W-:-:S03]  /*e600*/  IMAD.SHL.U32 R2, R2, 0x10, RZ ;  /* 0x0000001002027824 */ /* 0x000fc600078e00ff */
[----:B------:R-:W-:Y:S02]  /*e610*/  SHF.R.U32.HI R4, RZ, 0x3, R3 ;  /* 0x00000003ff047819 */ /* 0x000fe40000011603 */
[----:B------:R-:W0:Y:S02]  /*e620*/  LDC R3, c[0x0][0x430] ;  /* 0x00010c00ff037b82 */ /* 0x000e240000000800 */
[----:B------:R-:W-:-:S04]  /*e630*/  LOP3.LUT R2, R4, 0x70, R2, 0xf8, !PT ;  /* 0x0000007004027812 */ /* 0x000fc800078ef802 */
[C---:B------:R-:W-:Y:S01]  /*e640*/  ISETP.GT.U32.AND P2, PT, R2.reuse, 0x5f, PT ;  /* 0x0000005f0200780c */ /* 0x040fe20003f44070 */
[----:B------:R-:W-:-:S04]  /*e650*/  IMAD.IADD R8, R2, 0x1, R8 ;  /* 0x0000000102087824 */ /* 0x000fc800078e0208 */
[----:B------:R-:W-:-:S08]  /*e660*/  IMAD.MOV.U32 R9, RZ, RZ, R8 ;  /* 0x000000ffff097224 */ /* 0x000fd000078e0008 */
[----:B-1----:R-:W1:Y:S01]  /*e670*/  @!P2 LDC.64 R4, c[0x0][0x428] ;  /* 0x00010a00ff04ab82 */ /* 0x002e620000000a00 */
[----:B0-----:R-:W-:-:S13]  /*e680*/  ISETP.NE.AND P0, PT, R3, 0x1, PT ;  /* 0x000000010300780c */ /* 0x001fda0003f05270 */
[----:B------:R-:W0:Y:S08]  /*e690*/  @P0 LDC R3, c[0x0][0x434] ;  /* 0x00010d00ff030b82 */ /* 0x000e300000000800 */
[----:B--2---:R-:W2:Y:S01]  /*e6a0*/  @P0 LDC R7, c[0x0][0x438] ;  /* 0x00010e00ff070b82 */ /* 0x004ea20000000800 */
[----:B0-----:R-:W-:-:S05]  /*e6b0*/  @P0 IMAD.HI.U32 R2, R8, R3, RZ ;  /* 0x0000000308020227 */ /* 0x001fca00078e00ff */
[----:B--2---:R-:W-:Y:S01]  /*e6c0*/  @P0 SHF.R.U32.HI R9, RZ, R7, R2 ;  /* 0x00000007ff090219 */ /* 0x004fe20000011602 */
[----:B-1----:R-:W-:Y:S01]  /*e6d0*/  @!P2 IMAD R2, R33, R4, RZ ;  /* 0x000000042102a224 */ /* 0x002fe200078e02ff */
[----:B------:R-:W0:Y:S02]  /*e6e0*/  @!P2 LDC.64 R6, c[0x0][0x418] ;  /* 0x00010600ff06ab82 */ /* 0x000e240000000a00 */
[--C-:B------:R-:W-:Y:S01]  /*e6f0*/  @!P2 SHF.R.S32.HI R3, RZ, 0x1f, R9.reuse ;  /* 0x0000001fff03a819 */ /* 0x100fe20000011409 */
[----:B------:R-:W-:Y:S02]  /*e700*/  @!P2 IMAD R5, R29, R5, R2 ;  /* 0x000000051d05a224 */ /* 0x000fe400078e0202 */
[----:B------:R-:W-:-:S04]  /*e710*/  @!P2 IMAD.MOV.U32 R2, RZ, RZ, R9 ;  /* 0x000000ffff02a224 */ /* 0x000fc800078e0009 */
[----:B------:R-:W-:Y:S01]  /*e720*/  @!P2 IMAD.WIDE.U32 R2, R29, R4, R2 ;  /* 0x000000041d02a225 */ /* 0x000fe200078e0002 */
[----:B------:R-:W-:Y:S05]  /*e730*/  YIELD ;  /* 0x0000000000007946 */ /* 0x000fea0003800000 */
[----:B------:R-:W-:Y:S01]  /*e740*/  @!P2 IADD3 R3, R5, R3, RZ ;  /* 0x000000030503a210 */ /* 0x000fe20007ffe0ff */
[----:B------:R-:W-:Y:S01]  /*e750*/  IMAD.MOV.U32 R4, RZ, RZ, RZ ;  /* 0x000000ffff047224 */ /* 0x000fe200078e00ff */
[----:B------:R-:W-:Y:S01]  /*e760*/  ULDC UR4, c[0x0][0x430] ;  /* 0x00010c0000047ab9 */ /* 0x000fe20000000800 */
[----:B0-----:R-:W-:-:S04]  /*e770*/  @!P2 LEA R6, P0, R2, R6, 0x2 ;  /* 0x000000060206a211 */ /* 0x001fc800078010ff */
[----:B------:R-:W-:Y:S02]  /*e780*/  @!P2 LEA.HI.X R7, R2, R7, R3, 0x2, P0 ;  /* 0x000000070207a211 */ /* 0x000fe400000f1403 */
[C---:B------:R-:W-:Y:S01]  /*e790*/  ISETP.NE.AND P0, PT, R24.reuse, 0x2, PT ;  /* 0x000000021800780c */ /* 0x040fe20003f05270 */
[----:B------:R-:W-:Y:S02]  /*e7a0*/  IMAD.MOV R5, RZ, RZ, -R9 ;  /* 0x000000ffff057224 */ /* 0x000fe400078e0a09 */
[----:B------:R0:W5:Y:S01]  /*e7b0*/  @!P2 LDG.E R4, desc[UR36][R6.64] ;  /* 0x000000240604a981 */ /* 0x000162000c1e1900 */
[----:B------:R-:W-:Y:S01]  /*e7c0*/  SEL R2, RZ, 0x1, P0 ;  /* 0x00000001ff027807 */ /* 0x000fe20000000000 */
[----:B------:R-:W-:Y:S01]  /*e7d0*/  IMAD R5, R5, UR4, R8 ;  /* 0x0000000405057c24 */ /* 0x000fe2000f8e0208 */
[----:B------:R-:W-:Y:S02]  /*e7e0*/  SEL R24, R24, RZ, P0 ;  /* 0x000000ff18187207 */ /* 0x000fe40000000000 */
[----:B------:R-:W-:Y:S01]  /*e7f0*/  LOP3.LUT R27, R27, R2, RZ, 0x3c, !PT ;  /* 0x000000021b1b7212 */ /* 0x000fe200078e3cff */
[----:B------:R-:W-:-:S02]  /*e800*/  IMAD.MOV.U32 R2, RZ, RZ, R21 ;  /* 0x000000ffff027224 */ /* 0x000fc400078e0015 */
[----:B------:R-:W-:-:S03]  /*e810*/  VIADD R21, R21, 0xffffffff ;  /* 0xffffffff15157836 */ /* 0x000fc60000000000 */
[----:B------:R-:W-:Y:S01]  /*e820*/  ISETP.GT.AND P2, PT, R2, RZ, PT ;  /* 0x000000ff0200720c */ /* 0x000fe20003f44270 */
[----:B0-----:R-:W-:-:S12]  /*e830*/  @!P1 BRA `(.L_x_1202) ;  /* 0x0000000000049947 */ /* 0x001fd80003800000 */
[----:B------:R-:W-:Y:S01]  /*e840*/  BPT.TRAP 0x1 ;  /* 0x000000040000795c */ /* 0x000fe20000300000 */
.L_x_1202:
[----:B------:R-:W-:Y:S01]  /*e850*/  IMAD R10, R24, 0x8, R22 ;  /* 0x00000008180a7824 */ /* 0x000fe200078e0216 */
[----:B------:R-:W-:Y:S01]  /*e860*/  SHF.L.U32 R20, R27, 0x1f, RZ ;  /* 0x0000001f1b147819 */ /* 0x000fe200000006ff */
[----:B------:R-:W-:Y:S01]  /*e870*/  BSSY B1, `(.L_x_1203) ;  /* 0x0000004000017945 */ /* 0x000fe20003800000 */
[----:B------:R-:W-:Y:S02]  /*e880*/  SHF.R.S32.HI R9, RZ, 0x1f, R5 ;  /* 0x0000001fff097819 */ /* 0x000fe40000011405 */
[----:B------:R-:W0:Y:S02]  /*e890*/  SYNCS.PHASECHK.TRANS64.TRYWAIT P0, [R10+URZ+0x32440], R20 ;  /* 0x032440140a0075a7 */ /* 0x000e24000800017f */
[----:B0-----:R-:W-:Y:S05]  /*e8a0*/  @!P0 BRA `(.L_x_1204) ;  /* 0x0000004400088947 */ /* 0x001fea0003800000 */
.L_x_1315:
[----:B------:R-:W-:Y:S05]  /*e8b0*/  BSYNC B1 ;  /* 0x0000000000017941 */ /* 0x000fea0003800000 */
.L_x_1203:
        /* <DEDUP_REMOVED lines=13> */
[----:B------:R-:W-:Y:S02]  /*e990*/  IADD3 R3, R3, R6, RZ ;  /* 0x0000000603037210 */ /* 0x000fe40007ffe0ff */
[----:B------:R-:W-:Y:S02]  /*e9a0*/  IMAD R6, R18, UR5, R7 ;  /* 0x0000000512067c24 */ /* 0x000fe4000f8e0207 */
[----:B------:R-:W-:Y:S02]  /*e9b0*/  IMAD R7, R24, 0x1800, R30 ;  /* 0x0000180018077824 */ /* 0x000fe400078e021e */
        /* <DEDUP_REMOVED lines=8> */
[----:B------:R-:W-:-:S03]  /*ea40*/  IMAD R7, R7, 0x2, R22 ;  /* 0x0000000207077824 */ /* 0x000fc600078e0216 */
[----:B------:R-:W2:Y:S04]  /*ea50*/  SHFL.IDX PT, R3, R8, RZ, 0x181f ;  /* 0x00181fff08037589 */ /* 0x000ea800000e0000 */
[----:B------:R-:W-:Y:S01]  /*ea60*/  SHFL.IDX PT, R14, R6, 0x5, 0x181f ;  /* 0x00b81f00060e7f89 */ /* 0x000fe200000e0000 */
        /* <DEDUP_REMOVED lines=23> */
[----:B---3--:R1:W-:Y:S03]  /*ebe0*/  LDGSTS.E.BYPASS.LTC128B.128 [R7+0x1e400], desc[UR36][R2.64], !P1 ;  /* 0x1e40000002077fae */ /* 0x0083e6000c901d64 */
.L_x_1329:
[----:B-1----:R-:W-:-:S04]  /*ebf0*/  IADD3 R2, P0, R14, R0, RZ ;  /* 0x000000000e027210 */ /* 0x002fc80007f1e0ff */
[----:B------:R-:W-:Y:S02]  /*ec00*/  IADD3.X R3, RZ, R8, RZ, P0, !PT ;  /* 0x00000008ff037210 */ /* 0x000fe400007fe4ff */
[----:B------:R-:W-:-:S03]  /*ec10*/  PLOP3.LUT P0, PT, PT, PT, PT, 0x80, 0x0 ;  /* 0x000000000000781c */ /* 0x000fc60003f0f070 */
[----:B------:R-:W-:Y:S01]  /*ec20*/  @!PT LDS RZ, [RZ] ;  /* 0x00000000fffff984 */ /* 0x000fe20000000800 */
[----:B------:R-:W-:Y:S01]  /*ec30*/  @!PT LDS RZ, [RZ] ;  /* 0x00000000fffff984 */ /* 0x000fe20000000800 */
[----:B------:R-:W-:Y:S01]  /*ec40*/  @!PT LDS RZ, [RZ] ;  /* 0x00000000fffff984 */ /* 0x000fe20000000800 */
[----:B------:R1:W-:Y:S01]  /*ec50*/  LDGSTS.E.BYPASS.LTC128B.128 [R7+0x1ec00], desc[UR36][R2.64], !P1 ;  /* 0x1ec0000002077fae */ /* 0x0003e2000c901d64 */
[----:B------:R-:W-:-:S09]  /*ec60*/  NOP ;  /* 0x0000000000007918 */ /* 0x000fd20000000000 */
.L_x_1206:
        /* <DEDUP_REMOVED lines=10> */
.L_x_1207:
[----:B------:R2:W-:Y:S01]  /*ed10*/  SYNCS.ARRIVE.TRANS64.A1T0 RZ, [R10+URZ+0x32430], RZ ;  /* 0x032430ff0aff79a7 */ /* 0x0005e2000810003f */
[----:B------:R-:W-:Y:S05]  /*ed20*/  @!P3 BRA `(.L_x_1208) ;  /* 0x000000000004b947 */ /* 0x000fea0003800000 */
[----:B------:R-:W-:Y:S01]  /*ed30*/  BPT.TRAP 0x1 ;  /* 0x000000040000795c */ /* 0x000fe20000300000 */
.L_x_1208:
[----:B------:R-:W3:Y:S01]  /*ed40*/  SYNCS.PHASECHK.TRANS64.TRYWAIT P0, [R10+URZ+0x32460], R20 ;  /* 0x032460140a0075a7 */ /* 0x000ee2000800017f */
[----:B------:R-:W-:Y:S04]  /*ed50*/  BSSY B1, `(.L_x_1209) ;  /* 0x0000002000017945 */ /* 0x000fe80003800000 */
[----:B---3--:R-:W-:Y:S05]  /*ed60*/  @!P0 BRA `(.L_x_1210) ;  /* 0x00000044008c8947 */ /* 0x008fea0003800000 */
.L_x_1330:
[----:B------:R-:W-:Y:S05]  /*ed70*/  BSYNC B1 ;  /* 0x0000000000017941 */ /* 0x000fea0003800000 */
.L_x_1209:
[----:B------:R-:W-:Y:S01]  /*ed80*/  ULDC.64 UR4, c[0x0][0x328] ;  /* 0x0000ca0000047ab9 */ /* 0x000fe20000000a00 */
[----:B------:R-:W-:Y:S01]  /*ed90*/  LOP3.LUT P5, RZ, R23, 0x1, RZ, 0xc0, !PT ;  /* 0x0000000117ff7812 */ /* 0x000fe200078ac0ff */
[----:B-1----:R-:W-:Y:S01]  /*eda0*/  IMAD R2, R9, UR4, RZ ;  /* 0x0000000409027c24 */ /* 0x002fe2000f8e02ff */
        /* <DEDUP_REMOVED lines=24> */
[----:B------:R-:W1:Y:S04]  /*ef30*/  SHFL.IDX PT, R3, R25, RZ, 0x181f ;  /* 0x00181fff19037589 */ /* 0x000e6800000e0000 */
[----:B------:R-:W-:Y:S04]  /*ef40*/  SHFL.IDX PT, R4, R25, 0x1, 0x181f ;  /* 0x00381f0019047f89 */ /* 0x000fe800000e0000 */
[----:B------:R-:W-:Y:S04]  /*ef50*/  SHFL.IDX PT, R8, R17, 0x2, 0x181f ;  /* 0x00581f0011087f89 */ /* 0x000fe800000e0000 */
[----:B------:R-:W-:Y:S01]  /*ef60*/  SHFL.IDX PT, R5, R25, 0x3, 0x181f ;  /* 0x00781f0019057f89 */ /* 0x000fe200000e0000 */
[----:B0-----:R-:W-:-:S03]  /*ef70*/  IADD3 R2, P0, R14, R0, RZ ;  /* 0x000000000e027210 */ /* 0x001fc60007f1e0ff */
[----:B------:R-:W0:Y:S02]  /*ef80*/  SHFL.IDX PT, R14, R17, 0x1, 0x181f ;  /* 0x00381f00110e7f89 */ /* 0x000e2400000e0000 */
[----:B-1----:R-:W-:-:S05]  /*ef90*/  IMAD.X R3, RZ, RZ, R3, P0 ;  /* 0x000000ffff037224 */ /* 0x002fca00000e0603 */
        /* <DEDUP_REMOVED lines=9> */
[----:B-1----:R-:W-:Y:S04]  /*f030*/  SHFL.IDX PT, R3, R25, 0x4, 0x181f ;  /* 0x00981f0019037f89 */ /* 0x002fe800000e0000 */
[----:B------:R1:W-:Y:S04]  /*f040*/  LDGSTS.E.BYPASS.LTC128B.128 [R20+0xc00], desc[UR36][R6.64], !P5 ;  /* 0x00c0000006147fae */ /* 0x0003e8000e901d64 */
[----:B------:R1:W-:Y:S04]  /*f050*/  LDGSTS.E.BYPASS.LTC128B.128 [R20+0x3c00], desc[UR36][R6.64+0x80], !P4 ;  /* 0x03c0008006147fae */ /* 0x0003e8000e101d64 */
[----:B------:R1:W-:Y:S04]  /*f060*/  LDGSTS.E.BYPASS.LTC128B.128 [R20+0x6c00], desc[UR36][R6.64+0x100], !P3 ;  /* 0x06c0010006147fae */ /* 0x0003e8000d901d64 */
[----:B------:R1:W-:Y:S01]  /*f070*/  LDGSTS.E.BYPASS.LTC128B.128 [R20+0x9c00], desc[UR36][R6.64+0x180], !P1 ;  /* 0x09c0018006147fae */ /* 0x0003e2000c901d64 */
[----:B0-----:R-:W-:Y:S01]  /*f080*/  IMAD.X R9, RZ, RZ, R4, P0 ;  /* 0x000000ffff097224 */ /* 0x001fe200000e0604 */
[----:B------:R-:W-:-:S02]  /*f090*/  IADD3 R4, P0, R14, R0, RZ ;  /* 0x000000000e047210 */ /* 0x000fc40007f1e0ff */
[----:B------:R-:W-:Y:S02]  /*f0a0*/  SHFL.IDX PT, R25, R25, 0x5, 0x181f ;  /* 0x00b81f0019197f89 */ /* 0x000fe400000e0000 */
[----:B------:R-:W-:Y:S02]  /*f0b0*/  IADD3.X R5, RZ, R5, RZ, P0, !PT ;  /* 0x00000005ff057210 */ /* 0x000fe400007fe4ff */
[----:B------:R-:W0:Y:S04]  /*f0c0*/  SHFL.IDX PT, R14, R17, 0x4, 0x181f ;  /* 0x00981f00110e7f89 */ /* 0x000e2800000e0000 */
        /* <DEDUP_REMOVED lines=15> */
.L_x_1344:
[----:B01----:R-:W-:-:S05]  /*f1c0*/  IADD3 R2, P0, R14, R0, RZ ;  /* 0x000000000e027210 */ /* 0x003fca0007f1e0ff */
        /* <DEDUP_REMOVED lines=10> */
.L_x_1212:
        /* <DEDUP_REMOVED lines=10> */
.L_x_1213:
[----:B------:R1:W-:Y:S01]  /*f310*/  SYNCS.ARRIVE.TRANS64.A1T0 RZ, [R10+URZ+0x32450], RZ ;  /* 0x032450ff0aff79a7 */ /* 0x0003e2000810003f */
[----:B------:R-:W-:Y:S05]  /*f320*/  @P2 BRA `(.L_x_1214) ;  /* 0xfffffff000a02947 */ /* 0x000fea000383ffff */
.L_x_1201:
[----:B------:R-:W-:Y:S05]  /*f330*/  BSYNC B0 ;  /* 0x0000000000007941 */ /* 0x000fea0003800000 */
.L_x_1200:
[----:B0-----:R-:W0:Y:S01]  /*f340*/  S2R R2, SR_TID.X ;  /* 0x0000000000027919 */ /* 0x001e220000002100 */
[----:B------:R-:W-:Y:S01]  /*f350*/  VIADD R24, R24, 0x1 ;  /* 0x0000000118187836 */ /* 0x000fe20000000000 */
[----:B------:R-:W-:Y:S04]  /*f360*/  BSSY B0, `(.L_x_1215) ;  /* 0x0000012000007945 */ /* 0x000fe80003800000 */
[----:B------:R-:W-:-:S04]  /*f370*/  ISETP.NE.AND P0, PT, R24, 0x2, PT ;  /* 0x000000021800780c */ /* 0x000fc80003f05270 */
[----:B------:R-:W-:Y:S02]  /*f380*/  SEL R0, RZ, 0x1, P0 ;  /* 0x00000001ff007807 */ /* 0x000fe40000000000 */
[----:B0-----:R-:W-:-:S04]  /*f390*/  LOP3.LUT R2, R2, 0x7f, RZ, 0xc0, !PT ;  /* 0x0000007f02027812 */ /* 0x001fc800078ec0ff */
[----:B------:R-:W-:-:S13]  /*f3a0*/  ISETP.NE.AND P1, PT, R2, RZ, PT ;  /* 0x000000ff0200720c */ /* 0x000fda0003f25270 */
[----:B------:R-:W-:Y:S05]  /*f3b0*/  @P1 BRA `(.L_x_1216) ;  /* 0x0000000000301947 */ /* 0x000fea0003800000 */
[----:B------:R-:W0:Y:S01]  /*f3c0*/  S2R R5, SR_LANEID ;  /* 0x0000000000057919 */ /* 0x000e220000000000 */
[----:B------:R-:W-:Y:S01]  /*f3d0*/  VOTEU.ANY UR4, UPT, PT ;  /* 0x0000000000047886 */ /* 0x000fe200038e0100 */
[----:B------:R-:W3:Y:S01]  /*f3e0*/  LDC.64 R2, c[0x0][0xd60] ;  /* 0x00035800ff027b82 */ /* 0x000ee20000000a00 */
[----:B------:R-:W0:Y:S02]  /*f3f0*/  FLO.U32 R4, UR4 ;  /* 0x0000000400047d00 */ /* 0x000e2400080e0000 */
[----:B0-----:R-:W-:-:S06]  /*f400*/  ISETP.EQ.U32.AND P1, PT, R4, R5, PT ;  /* 0x000000050400720c */ /* 0x001fcc0003f22070 */
[----:B------:R-:W3:Y:S07]  /*f410*/  POPC R5, UR4 ;  /* 0x0000000400057d09 */ /* 0x000eee0008000000 */
[----:B---3--:R-:W3:Y:S01]  /*f420*/  @P1 ATOMG.E.ADD.STRONG.GPU PT, R3, desc[UR36][R2.64], R5 ;  /* 0x00000005020319a8 */ /* 0x008ee200081ee1e4 */
[----:B------:R-:W0:Y:S02]  /*f430*/  S2R R6, SR_LTMASK ;  /* 0x0000000000067919 */ /* 0x000e240000003900 */
[----:B0-----:R-:W-:-:S04]  /*f440*/  LOP3.LUT R6, R6, UR4, RZ, 0xc0, !PT ;  /* 0x0000000406067c12 */ /* 0x001fc8000f8ec0ff */
[----:B------:R-:W0:Y:S01]  /*f450*/  POPC R7, R6 ;  /* 0x0000000600077309 */ /* 0x000e220000000000 */
[----:B---3--:R-:W0:Y:S02]  /*f460*/  SHFL.IDX PT, R4, R3, R4, 0x1f ;  /* 0x00001f0403047589 */ /* 0x008e2400000e0000 */
[----:B0-----:R-:W-:-:S07]  /*f470*/  IADD3 R16, R4, UR39, R7 ;  /* 0x0000002704107c10 */ /* 0x001fce000fffe007 */
.L_x_1216:
[----:B------:R-:W-:Y:S05]  /*f480*/  BSYNC B0 ;  /* 0x0000000000007941 */ /* 0x000fea0003800000 */
.L_x_1215:
[----:B------:R-:W-:Y:S02]  /*f490*/  SEL R24, R24, RZ, P0 ;  /* 0x000000ff18187207 */ /* 0x000fe40000000000 */
[----:B------:R-:W-:-:S07]  /*f4a0*/  LOP3.LUT R27, R27, R0, RZ, 0x3c, !PT ;  /* 0x000000001b1b7212 */ /* 0x000fce00078e3cff */
.L_x_1169:
[----:B------:R-:W-:Y:S05]  /*f4b0*/  BSYNC B7 ;  /* 0x0000000000077941 */ /* 0x000fea0003800000 */
.L_x_1167:
        /* <DEDUP_REMOVED lines=11> */
.L_x_1217:
[----:B0-----:R-:W0:Y:S01]  /*f570*/  S2R R0, SR_TID.X ;  /* 0x0000000000007919 */ /* 0x001e220000002100 */
[----:B------:R-:W-:Y:S01]  /*f580*/  UMOV UR4, 0xffffffff ;  /* 0xffffffff00047882 */ /* 0x000fe20000000000 */
[----:B0-----:R-:W-:-:S04]  /*f590*/  LOP3.LUT R8, R0, 0x1f, RZ, 0xc0, !PT ;  /* 0x0000001f00087812 */ /* 0x001fc800078ec0ff */
[----:B------:R-:W-:Y:S01]  /*f5a0*/  ISETP.NE.AND P0, PT, R8, 0x1f, PT ;  /* 0x0000001f0800780c */ /* 0x000fe20003f05270 */
[----:B------:R-:W-:-:S12]  /*f5b0*/  BRA.DIV UR4, `(.L_x_1219) ;  /* 0x0000004604587947 */ /* 0x000fd8000b800000 */
[----:B------:R-:W-:Y:S01]  /*f5c0*/  IMAD.IADD R5, R19, 0x1, R8 ;  /* 0x0000000113057824 */ /* 0x000fe200078e0208 */
[----:B------:R-:W-:-:S04]  /*f5d0*/  ULDC UR4, c[0x0][0xd3c] ;  /* 0x00034f0000047ab9 */ /* 0x000fc80000000800 */
[----:B------:R-:W-:-:S13]  /*f5e0*/  ISETP.GE.OR P1, PT, R5, UR4, !P0 ;  /* 0x0000000405007c0c */ /* 0x000fda000c726670 */
[----:B------:R-:W0:Y:S02]  /*f5f0*/  @!P1 LDC.64 R2, c[0x0][0xd80] ;  /* 0x00036000ff029b82 */ /* 0x000e240000000a00 */
[----:B0-----:R-:W-:-:S06]  /*f600*/  @!P1 IMAD.WIDE R2, R5, 0x4, R2 ;  /* 0x0000000405029825 */ /* 0x001fcc00078e0202 */
        /* <DEDUP_REMOVED lines=9> */
[----:B------:R-:W0:Y:S02]  /*f6a0*/  SHFL.UP PT, R14, R4, 0x1, RZ ;  /* 0x04200000040e7989 */ /* 0x000e2400000e00ff */
[----:B0-----:R-:W-:-:S04]  /*f6b0*/  SEL R5, R14, RZ, P1 ;  /* 0x000000ff0e057207 */ /* 0x001fc80000800000 */
[----:B------:R-:W-:Y:S02]  /*f6c0*/  IADD3 R6, R4, R5, RZ ;  /* 0x0000000504067210 */ /* 0x000fe40007ffe0ff */
[----:B------:R-:W-:Y:S04]  /*f6d0*/  SHFL.IDX PT, R5, R16, RZ, 0x1f ;  /* 0x00001fff10057589 */ /* 0x000fe800000e0000 */
        /* <DEDUP_REMOVED lines=12> */
[----:B------:R0:W3:Y:S02]  /*f7a0*/  SHFL.IDX PT, R14, R6, 0x1f, 0x1f ;  /* 0x03e01f00060e7f89 */ /* 0x0000e400000e0000 */
.L_x_1354:
[----:B------:R-:W-:Y:S02]  /*f7b0*/  ULDC UR4, c[0x0][0xd38] ;  /* 0x00034e0000047ab9 */ /* 0x000fe40000000800 */
[----:B------:R-:W-:-:S04]  /*f7c0*/  IMAD.U32 R7, RZ, RZ, UR4 ;  /* 0x00000004ff077e24 */ /* 0x000fc8000f8e00ff */
[----:B---3--:R-:W-:-:S04]  /*f7d0*/  IMAD R3, R14, R7, RZ ;  /* 0x000000070e037224 */ /* 0x008fc800078e02ff */
[----:B------:R-:W-:-:S05]  /*f7e0*/  IMAD.IADD R8, R0, 0x1, R3 ;  /* 0x0000000100087824 */ /* 0x000fca00078e0203 */
[----:B------:R-:W-:-:S13]  /*f7f0*/  ISETP.GT.AND P6, PT, R8, R5, PT ;  /* 0x000000050800720c */ /* 0x000fda0003fc4270 */
[----:B------:R-:W-:Y:S05]  /*f800*/  @P6 BRA `(.L_x_1220) ;  /* 0x00000000009c6947 */ /* 0x000fea0003800000 */
.L_x_1225:
[----:B------:R-:W3:Y:S01]  /*f810*/  LDC R0, c[0x0][0xd3c] ;  /* 0x00034f00ff007b82 */ /* 0x000ee20000000800 */
[----:B------:R-:W-:-:S05]  /*f820*/  VIADD R19, R19, 0x1f ;  /* 0x0000001f13137836 */ /* 0x000fca0000000000 */
[----:B---3--:R-:W-:-:S13]  /*f830*/  ISETP.GE.AND P6, PT, R19, R0, PT ;  /* 0x000000001300720c */ /* 0x008fda0003fc6270 */
[----:B------:R-:W-:Y:S05]  /*f840*/  @P6 BRA `(.L_x_1221) ;  /* 0x0000000400446947 */ /* 0x000fea0003800000 */
[----:B------:R-:W3:Y:S01]  /*f850*/  S2R R2, SR_TID.X ;  /* 0x0000000000027919 */ /* 0x000ee20000002100 */
[----:B------:R-:W-:Y:S01]  /*f860*/  BSSY B0, `(.L_x_1222) ;  /* 0x0000009000007945 */ /* 0x000fe20003800000 */
[----:B------:R-:W-:Y:S01]  /*f870*/  IMAD.MOV.U32 R4, RZ, RZ, RZ ;  /* 0x000000ffff047224 */ /* 0x000fe200078e00ff */
[----:B---3--:R-:W-:-:S04]  /*f880*/  LOP3.LUT R2, R2, 0x1f, RZ, 0xc0, !PT ;  /* 0x0000001f02027812 */ /* 0x008fc800078ec0ff */
[----:B------:R-:W-:-:S04]  /*f890*/  IADD3 R7, R19, R2, RZ ;  /* 0x0000000213077210 */ /* 0x000fc80007ffe0ff */
[----:B------:R-:W-:-:S13]  /*f8a0*/  ISETP.GE.OR P6, PT, R7, R0, !P0 ;  /* 0x000000000700720c */ /* 0x000fda00047c6670 */
[----:B------:R-:W-:Y:S05]  /*f8b0*/  @P6 BRA `(.L_x_1223) ;  /* 0x00000000000c6947 */ /* 0x000fea0003800000 */
[----:B------:R-:W3:Y:S02]  /*f8c0*/  LDC.64 R2, c[0x0][0xd80] ;  /* 0x00036000ff027b82 */ /* 0x000ee40000000a00 */
[----:B---3--:R-:W-:-:S05]  /*f8d0*/  IMAD.WIDE R2, R7, 0x4, R2 ;  /* 0x0000000407027825 */ /* 0x008fca00078e0202 */
[----:B------:R3:W5:Y:S02]  /*f8e0*/  LDG.E R4, desc[UR36][R2.64] ;  /* 0x0000002402047981 */ /* 0x000764000c1e1900 */
.L_x_1223:
[----:B------:R-:W-:Y:S05]  /*f8f0*/  BSYNC B0 ;  /* 0x0000000000007941 */ /* 0x000fea0003800000 */
.L_x_1222:
[----:B------:R-:W-:-:S03]  /*f900*/  UMOV UR4, 0xffffffff ;  /* 0xffffffff00047882 */ /* 0x000fc60000000000 */
[----:B------:R-:W-:Y:S05]  /*f910*/  BRA.DIV UR4, `(.L_x_1224) ;  /* 0x0000004604a47947 */ /* 0x000fea000b800000 */
[----:B-----5:R-:W4:Y:S02]  /*f920*/  SHFL.UP PT, R14, R4, 0x1, RZ ;  /* 0x04200000040e7989 */ /* 0x020f2400000e00ff */
[----:B----4-:R-:W-:-:S05]  /*f930*/  SEL R13, R14, RZ, P1 ;  /* 0x000000ff0e0d7207 */ /* 0x010fca0000800000 */
[----:B------:R-:W-:-:S05]  /*f940*/  IMAD.IADD R13, R4, 0x1, R13 ;  /* 0x00000001040d7824 */ /* 0x000fca00078e020d */
[----:B------:R-:W4:Y:S02]  /*f950*/  SHFL.UP PT, R14, R13, 0x2, RZ ;  /* 0x044000000d0e7989 */ /* 0x000f2400000e00ff */
[----:B----4-:R-:W-:-:S05]  /*f960*/  SEL R0, R14, RZ, P2 ;  /* 0x000000ff0e007207 */ /* 0x010fca0001000000 */
[----:B------:R-:W-:-:S05]  /*f970*/  IMAD.IADD R0, R13, 0x1, R0 ;  /* 0x000000010d007824 */ /* 0x000fca00078e0200 */
[----:B------:R-:W3:Y:S02]  /*f980*/  SHFL.UP PT, R14, R0, 0x4, RZ ;  /* 0x04800000000e7989 */ /* 0x000ee400000e00ff */
[----:B---3--:R-:W-:-:S05]  /*f990*/  SEL R3, R14, RZ, P3 ;  /* 0x000000ff0e037207 */ /* 0x008fca0001800000 */
[----:B------:R-:W-:-:S05]  /*f9a0*/  IMAD.IADD R2, R0, 0x1, R3 ;  /* 0x0000000100027824 */ /* 0x000fca00078e0203 */
[----:B------:R-:W3:Y:S02]  /*f9b0*/  SHFL.UP PT, R14, R2, 0x8, RZ ;  /* 0x05000000020e7989 */ /* 0x000ee400000e00ff */
[----:B---3--:R-:W-:-:S05]  /*f9c0*/  SEL R3, R14, RZ, P4 ;  /* 0x000000ff0e037207 */ /* 0x008fca0002000000 */
[----:B------:R-:W-:-:S05]  /*f9d0*/  IMAD.IADD R3, R2, 0x1, R3 ;  /* 0x0000000102037824 */ /* 0x000fca00078e0203 */
[----:B------:R-:W0:Y:S02]  /*f9e0*/  SHFL.UP PT, R14, R3, 0x10, RZ ;  /* 0x06000000030e7989 */ /* 0x000e2400000e00ff */
[----:B0-----:R-:W-:-:S05]  /*f9f0*/  SEL R6, R14, RZ, P5 ;  /* 0x000000ff0e067207 */ /* 0x001fca0002800000 */
[----:B------:R-:W-:-:S05]  /*fa00*/  IMAD.IADD R6, R3, 0x1, R6 ;  /* 0x0000000103067824 */ /* 0x000fca00078e0206 */
[----:B------:R0:W3:Y:S02]  /*fa10*/  SHFL.IDX PT, R14, R6, 0x1f, 0x1f ;  /* 0x03e01f00060e7f89 */ /* 0x0000e400000e0000 */
.L_x_1362:
[----:B------:R-:W-:Y:S02]  /*fa20*/  ULDC UR4, c[0x0][0xd38] ;  /* 0x00034e0000047ab9 */ /* 0x000fe40000000800 */
[----:B------:R-:W-:-:S04]  /*fa30*/  IMAD.U32 R7, RZ, RZ, UR4 ;  /* 0x00000004ff077e24 */ /* 0x000fc8000f8e00ff */
[----:B---3--:R-:W-:-:S05]  /*fa40*/  IMAD R3, R14, R7, RZ ;  /* 0x000000070e037224 */ /* 0x008fca00078e02ff */
[----:B------:R-:W-:-:S04]  /*fa50*/  IADD3 R8, R3, R8, RZ ;  /* 0x0000000803087210 */ /* 0x000fc80007ffe0ff */
[----:B------:R-:W-:-:S13]  /*fa60*/  ISETP.GT.AND P6, PT, R8, R5, PT ;  /* 0x000000050800720c */ /* 0x000fda0003fc4270 */
[----:B------:R-:W-:Y:S05]  /*fa70*/  @!P6 BRA `(.L_x_1225) ;  /* 0xfffffffc0064e947 */ /* 0x000fea000383ffff */
.L_x_1220:
[----:B------:R-:W-:Y:S01]  /*fa80*/  IMAD.IADD R8, R8, 0x1, -R3 ;  /* 0x0000000108087824 */ /* 0x000fe200078e0a03 */
[----:B------:R-:W-:-:S03]  /*fa90*/  UMOV UR4, 0xffffffff ;  /* 0xffffffff00047882 */ /* 0x000fc60000000000 */
[----:B------:R-:W-:-:S05]  /*faa0*/  IMAD R0, R6, R7, R8 ;  /* 0x0000000706007224 */ /* 0x000fca00078e0208 */
[----:B------:R-:W-:Y:S01]  /*fab0*/  ISETP.GT.AND P6, PT, R0, R5, PT ;  /* 0x000000050000720c */ /* 0x000fe20003fc4270 */
[----:B------:R-:W-:-:S12]  /*fac0*/  BRA.DIV UR4, `(.L_x_1226) ;  /* 0x0000004604f47947 */ /* 0x000fd8000b800000 */
[----:B------:R-:W-:-:S04]  /*fad0*/  VOTE.ANY R2, PT, !P6 ;  /* 0x0000000000027806 */ /* 0x000fc800070e0100 */
[----:B------:R-:W3:Y:S02]  /*fae0*/  POPC R0, R2 ;  /* 0x0000000200007309 */ /* 0x000ee40000000000 */
[----:B---3--:R3:W4:Y:S02]  /*faf0*/  SHFL.IDX PT, R4, R4, R0, 0x1f ;  /* 0x00001f0004047589 */ /* 0x00872400000e0000 */
.L_x_1366:
[----:B------:R-:W-:Y:S01]  /*fb00*/  ISETP.NE.AND P0, PT, R2, RZ, PT ;  /* 0x000000ff0200720c */ /* 0x000fe20003f05270 */
[----:B------:R-:W-:-:S12]  /*fb10*/  IMAD.MOV.U32 R14, RZ, RZ, RZ ;  /* 0x000000ffff0e7224 */ /* 0x000fd800078e00ff */
[----:B------:R-:W-:Y:S05]  /*fb20*/  @!P0 BRA `(.L_x_1227) ;  /* 0x0000000000108947 */ /* 0x000fea0003800000 */
[----:B------:R-:W-:Y:S01]  /*fb30*/  UMOV UR4, 0xffffffff ;  /* 0xffffffff00047882 */ /* 0x000fe20000000000 */
[----:B------:R-:W-:Y:S02]  /*fb40*/  VIADD R12, R0, 0xffffffff ;  /* 0xffffffff000c7836 */ /* 0x000fe40000000000 */
[----:B------:R-:W-:Y:S05]  /*fb50*/  BRA.DIV UR4, `(.L_x_1228) ;  /* 0x0000004a04187947 */ /* 0x000fea000b800000 */
[----:B------:R0:W0:Y:S02]  /*fb60*/  SHFL.IDX PT, R14, R6, R12, 0x1f ;  /* 0x00001f0c060e7589 */ /* 0x00002400000e0000 */
.L_x_1227:
[----:B0---4-:R-:W-:Y:S01]  /*fb70*/  IABS R6, R4 ;  /* 0x0000000400067213 */ /* 0x011fe20000000000 */
[----:B------:R-:W-:Y:S02]  /*fb80*/  IMAD R16, R14, R7, R8 ;  /* 0x000000070e107224 */ /* 0x000fe400078e0208 */
[----:B------:R-:W-:Y:S01]  /*fb90*/  IMAD.IADD R19, R0, 0x1, R19 ;  /* 0x0000000100137824 */ /* 0x000fe200078e0213 */
[----:B------:R-:W0:Y:S08]  /*fba0*/  I2F.RP R9, R6 ;  /* 0x0000000600097306 */ /* 0x000e300000209400 */
[----:B0-----:R-:W0:Y:S02]  /*fbb0*/  MUFU.RCP R9, R9 ;  /* 0x0000000900097308 */ /* 0x001e240000001000 */
[----:B0-----:R-:W-:-:S06]  /*fbc0*/  VIADD R2, R9, 0xffffffe ;  /* 0x0ffffffe09027836 */ /* 0x001fcc0000000000 */
[----:B------:R0:W4:Y:S02]  /*fbd0*/  F2I.FTZ.U32.TRUNC.NTZ R3, R2 ;  /* 0x0000000200037305 */ /* 0x000124000021f000 */
[----:B0-----:R-:W-:Y:S02]  /*fbe0*/  IMAD.MOV.U32 R2, RZ, RZ, RZ ;  /* 0x000000ffff027224 */ /* 0x001fe400078e00ff */
[----:B----4-:R-:W-:-:S04]  /*fbf0*/  IMAD.MOV R7, RZ, RZ, -R3 ;  /* 0x000000ffff077224 */ /* 0x010fc800078e0a03 */
[----:B------:R-:W-:-:S04]  /*fc00*/  IMAD R7, R7, R6, RZ ;  /* 0x0000000607077224 */ /* 0x000fc800078e02ff */
[----:B------:R-:W-:-:S04]  /*fc10*/  IMAD.HI.U32 R3, R3, R7, R2 ;  /* 0x0000000703037227 */ /* 0x000fc800078e0002 */
[----:B------:R-:W-:Y:S01]  /*fc20*/  IMAD.IADD R7, R5, 0x1, -R16 ;  /* 0x0000000105077824 */ /* 0x000fe200078e0a10 */
[----:B------:R-:W-:-:S04]  /*fc30*/  IABS R5, R4 ;  /* 0x0000000400057213 */ /* 0x000fc80000000000 */
[----:B------:R-:W-:Y:S02]  /*fc40*/  IABS R2, R7 ;  /* 0x0000000700027213 */ /* 0x000fe40000000000 */
[----:B------:R-:W-:-:S03]  /*fc50*/  IADD3 R5, RZ, -R5, RZ ;  /* 0x80000005ff057210 */ /* 0x000fc60007ffe0ff */
        /* <DEDUP_REMOVED lines=16> */
.L_x_1221:
[----:B------:R-:W-:Y:S01]  /*fd60*/  UMOV UR4, URZ ;  /* 0x0000003f00047c82 */ /* 0x000fe20008000000 */
[----:B------:R-:W-:Y:S01]  /*fd70*/  UMOV UR5, URZ ;  /* 0x0000003f00057c82 */ /* 0x000fe20008000000 */
[----:B------:R-:W-:Y:S01]  /*fd80*/  ULDC UR6, c[0x0][0xd3c] ;  /* 0x00034f0000067ab9 */ /* 0x000fe20000000800 */
[----:B------:R-:W-:Y:S01]  /*fd90*/  MOV R16, R5 ;  /* 0x0000000500107202 */ /* 0x000fe20000000f00 */
[----:B------:R-:W-:Y:S02]  /*fda0*/  IMAD.U32 R17, RZ, RZ, UR4 ;  /* 0x00000004ff117e24 */ /* 0x000fe4000f8e00ff */
[----:B------:R-:W-:Y:S02]  /*fdb0*/  IMAD.U32 R18, RZ, RZ, UR5 ;  /* 0x00000005ff127e24 */ /* 0x000fe4000f8e00ff */
[----:B------:R-:W-:-:S07]  /*fdc0*/  IMAD.U32 R19, RZ, RZ, UR6 ;  /* 0x00000006ff137e24 */ /* 0x000fce000f8e00ff */
.L_x_1229:
[----:B---3--:R-:W3:Y:S01]  /*fdd0*/  S2R R0, SR_TID.X ;  /* 0x0000000000007919 */ /* 0x008ee20000002100 */
[----:B------:R-:W-:Y:S05]  /*fde0*/  WARPSYNC.ALL ;  /* 0x0000000000007948 */ /* 0x000fea0003800000 */
[----:B------:R-:W-:Y:S01]  /*fdf0*/  BAR.SYNC.DEFER_BLOCKING 0x4, 0x180 ;  /* 0x0106000000007b1d */ /* 0x000fe20000010000 */
[----:B---3--:R-:W-:-:S04]  /*fe00*/  LOP3.LUT R0, R0, 0x1f, RZ, 0xc0, !PT ;  /* 0x0000001f00007812 */ /* 0x008fc800078ec0ff */
[----:B------:R-:W-:-:S13]  /*fe10*/  ISETP.NE.AND P0, PT, R0, RZ, PT ;  /* 0x000000ff0000720c */ /* 0x000fda0003f05270 */
[----:B------:R-:W3:Y:S01]  /*fe20*/  @!P0 S2R R3, SR_CgaCtaId ;  /* 0x0000000000038919 */ /* 0x000ee20000008800 */
[----:B------:R-:W-:-:S04]  /*fe30*/  @!P0 MOV R0, 0x400 ;  /* 0x0000040000008802 */ /* 0x000fc80000000f00 */
[----:B---3--:R-:W-:-:S05]  /*fe40*/  @!P0 LEA R22, R3, R0, 0x18 ;  /* 0x0000000003168211 */ /* 0x008fca00078ec0ff */
[----:B------:R3:W-:Y:S01]  /*fe50*/  @!P0 STS.128 [R22+0x324d0], R16 ;  /* 0x0324d01016008388 */ /* 0x0007e20000000c00 */
[----:B------:R-:W-:Y:S06]  /*fe60*/  BAR.ARV 0x5, 0x180 ;  /* 0x0146000000007b1d */ /* 0x000fec0000002000 */
.L_x_1218:
[----:B------:R-:W-:Y:S02]  /*fe70*/  ULDC UR4, c[0x0][0xd3c] ;  /* 0x00034f0000047ab9 */ /* 0x000fe40000000800 */
[----:B----4-:R-:W-:-:S13]  /*fe80*/  ISETP.GE.AND P0, PT, R19, UR4, PT ;  /* 0x0000000413007c0c */ /* 0x010fda000bf06270 */
[----:B------:R-:W-:Y:S05]  /*fe90*/  @!P0 BRA `(.L_x_1230) ;  /* 0xffffffb0003c8947 */ /* 0x000fea000383ffff */
[----:B------:R-:W-:Y:S05]  /*fea0*/  BSYNC B8 ;  /* 0x0000000000087941 */ /* 0x000fea0003800000 */
.L_x_1163:
[----:B01----:R-:W4:Y:S01]  /*feb0*/  LDL.LU R0, [R1+0x18] ;  /* 0x0000180001007983 */ /* 0x003f220000300800 */
        /* <DEDUP_REMOVED lines=11> */
.L_x_1369:
[----:B------:R-:W-:Y:S05]  /*ff70*/  BSYNC B0 ;  /* 0x0000000000007941 */ /* 0x000fea0003800000 */
.L_x_1231:
[----:B------:R-:W-:-:S03]  /*ff80*/  UMOV UR4, 0xffffffff ;  /* 0xffffffff00047882 */ /* 0x000fc60000000000 */
[----:B------:R-:W-:Y:S05]  /*ff90*/  BRA.DIV UR4, `(.L_x_1233) ;  /* 0x0000004604407947 */ /* 0x000fea000b800000 */
[----:B0-----:R-:W0:Y:S02]  /*ffa0*/  S2R R0, SR_TID.X ;  /* 0x0000000000007919 */ /* 0x001e240000002100 */
[----:B0-----:R-:W-:-:S04]  /*ffb0*/  SHF.R.U32.HI R0, RZ, 0x5, R0 ;  /* 0x00000005ff007819 */ /* 0x001fc80000011600 */
[----:B------:R-:W-:-:S05]  /*ffc0*/  LOP3.LUT R0, R0, 0x3, RZ, 0xc0, !PT ;  /* 0x0000000300007812 */ /* 0x000fca00078ec0ff */
[----:B------:R0:W1:Y:S02]  /*ffd0*/  SHFL.IDX PT, R14, R0, RZ, 0x1f ;  /* 0x00001fff000e7589 */ /* 0x00006400000e0000 */
.L_x_1372:
[----:B-1----:R-:W-:Y:S01]  /*ffe0*/  ISETP.NE.AND P0, PT, R14, RZ, PT ;  /* 0x000000ff0e00720c */ /* 0x002fe20003f05270 */
[----:B------:R-:W-:-:S12]  /*fff0*/  BSSY B0, `(.L_x_1234) ;  /* 0x0000026000007945 */ /* 0x000fd80003800000 */
[----:B------:R-:W-:Y:S05]  /*10000*/  @P0 BRA `(.L_x_1235) ;  /* 0x0000000000900947 */ /* 0x000fea0003800000 */
[----:B------:R-:W-:-:S03]  /*10010*/  UMOV UR4, 0xffffffff ;  /* 0xffffffff00047882 */ /* 0x000fc60000000000 */
[----:B------:R-:W-:Y:S05]  /*10020*/  BRA.DIV UR4, `(.L_x_1236) ;  /* 0x0000004604507947 */ /* 0x000fea000b800000 */
[----:B------:R-:W-:-:S13]  /*10030*/  ELECT P6, URZ, PT ;  /* 0x00000000003f782f */ /* 0x000fda00038c0000 */
.L_x_1375:
[----:B------:R-:W-:Y:S05]  /*10040*/  @!P6 BRA `(.L_x_1235) ;  /* 0x000000000080e947 */ /* 0x000fea0003800000 */
[----:B0-----:R-:W4:Y:S02]  /*10050*/  LDL R0, [R1+0x24] ;  /* 0x0000240001007983 */ /* 0x001f240000100800 */
[----:B----4-:R-:W-:-:S13]  /*10060*/  R2UR UR4, R0 ;  /* 0x00000000000472ca */ /* 0x010fda00000e0000 */
[----:B------:R-:W-:-:S06]  /*10070*/  ULOP3.LUT UR4, UR4, 0x2, URZ, 0xfc, !UPT ;  /* 0x0000000204047892 */ /* 0x000fcc000f8efc3f */
[----:B------:R-:W-:-:S05]  /*10080*/  IMAD.U32 R0, RZ, RZ, UR4 ;  /* 0x00000004ff007e24 */ /* 0x000fca000f8e00ff */
[----:B------:R-:W-:-:S13]  /*10090*/  ISETP.NE.AND P0, PT, R0, 0x3, PT ;  /* 0x000000030000780c */ /* 0x000fda0003f05270 */
[----:B------:R-:W-:Y:S05]  /*100a0*/  @!P0 BRA `(.L_x_1237) ;  /* 0x0000000000048947 */ /* 0x000fea0003800000 */
[----:B------:R-:W-:Y:S01]  /*100b0*/  BPT.TRAP 0x1 ;  /* 0x000000040000795c */ /* 0x000fe20000300000 */
.L_x_1237:
[C---:B------:R-:W-:Y:S01]  /*100c0*/  IMAD R3, R24.reuse, 0x8, R5 ;  /* 0x0000000818037824 */ /* 0x040fe200078e0205 */
[----:B------:R-:W-:Y:S02]  /*100d0*/  SHF.L.U32 R2, R27, 0x1f, RZ ;  /* 0x0000001f1b027819 */ /* 0x000fe400000006ff */
[----:B------:R-:W-:Y:S02]  /*100e0*/  IADD3 R24, R24, 0x1, RZ ;  /* 0x0000000118187810 */ /* 0x000fe40007ffe0ff */
[----:B------:R-:W0:Y:S02]  /*100f0*/  SYNCS.PHASECHK.TRANS64.TRYWAIT P1, [R3+URZ+0x32440], R2 ;  /* 0x03244002030075a7 */ /* 0x000e24000802017f */
[----:B------:R-:W-:-:S04]  /*10100*/  ISETP.NE.AND P2, PT, R24, 0x2, PT ;  /* 0x000000021800780c */ /* 0x000fc80003f45270 */
[----:B------:R-:W-:Y:S01]  /*10110*/  SEL R0, RZ, 0x1, P2 ;  /* 0x00000001ff007807 */ /* 0x000fe20001000000 */
[----:B0-----:R-:W-:Y:S08]  /*10120*/  @!P1 BRA `(.L_x_1238) ;  /* 0x0000004400309947 */ /* 0x001ff00003800000 */
.L_x_1376:
[----:B------:R-:W-:Y:S02]  /*10130*/  SEL R24, R24, RZ, P2 ;  /* 0x000000ff18187207 */ /* 0x000fe40001000000 */
[----:B------:R-:W-:Y:S01]  /*10140*/  LOP3.LUT R0, R27, R0, RZ, 0x3c, !PT ;  /* 0x000000001b007212 */ /* 0x000fe200078e3cff */
[----:B------:R-:W-:Y:S06]  /*10150*/  @!P0 BRA `(.L_x_1239) ;  /* 0x0000000000048947 */ /* 0x000fec0003800000 */
[----:B------:R-:W-:Y:S01]  /*10160*/  BPT.TRAP 0x1 ;  /* 0x000000040000795c */ /* 0x000fe20000300000 */
.L_x_1239:
[----:B------:R-:W-:Y:S01]  /*10170*/  IMAD R5, R24, 0x8, R5 ;  /* 0x0000000818057824 */ /* 0x000fe200078e0205 */
[----:B------:R-:W-:-:S04]  /*10180*/  SHF.L.U32 R0, R0, 0x1f, RZ ;  /* 0x0000001f00007819 */ /* 0x000fc800000006ff */
[----:B------:R-:W1:Y:S02]  /*10190*/  SYNCS.PHASECHK.TRANS64.TRYWAIT P1, [R5+URZ+0x32440], R0 ;  /* 0x03244000050075a7 */ /* 0x000e64000802017f */
[----:B-1----:R-:W-:Y:S05]  /*101a0*/  @!P1 BRA `(.L_x_1240) ;  /* 0x0000004400249947 */ /* 0x002fea0003800000 */
.L_x_1377:
[----:B------:R-:W-:Y:S05]  /*101b0*/  @!P0 BRA `(.L_x_1241) ;  /* 0x0000000000048947 */ /* 0x000fea0003800000 */
[----:B------:R-:W-:Y:S01]  /*101c0*/  BPT.TRAP 0x1 ;  /* 0x000000040000795c */ /* 0x000fe20000300000 */
.L_x_1241:
[----:B------:R-:W4:Y:S02]  /*101d0*/  SYNCS.PHASECHK.TRANS64.TRYWAIT P1, [R3+URZ+0x32460], R2 ;  /* 0x03246002030075a7 */ /* 0x000f24000802017f */
[----:B----4-:R-:W-:Y:S05]  /*101e0*/  @!P1 BRA `(.L_x_1242) ;  /* 0x0000004400289947 */ /* 0x010fea0003800000 */
.L_x_1378:
[----:B------:R-:W-:Y:S05]  /*101f0*/  @!P0 BRA `(.L_x_1243) ;  /* 0x0000000000048947 */ /* 0x000fea0003800000 */
[----:B------:R-:W-:Y:S01]  /*10200*/  BPT.TRAP 0x1 ;  /* 0x000000040000795c */ /* 0x000fe20000300000 */
.L_x_1243:
[----:B------:R0:W0:Y:S02]  /*10210*/  SYNCS.PHASECHK.TRANS64.TRYWAIT P0, [R5+URZ+0x32460], R0 ;  /* 0x03246000050075a7 */ /* 0x000024000800017f */
[----:B0-----:R-:W-:Y:S05]  /*10220*/  @!P0 NANOSLEEP.SYNCS 0x989680 ;  /* 0x009896800000895d */ /* 0x001fea0003900000 */
[----:B------:R-:W0:Y:S02]  /*10230*/  @!P0 SYNCS.PHASECHK.TRANS64 P0, [R5+URZ+0x32460], R0 ;  /* 0x03246000050085a7 */ /* 0x000e24000800007f */
[----:B0-----:R-:W-:Y:S05]  /*10240*/  @!P0 BRA `(.L_x_1243) ;  /* 0xfffffffc00f08947 */ /* 0x001fea000383ffff */
.L_x_1235:
[----:B------:R-:W-:Y:S05]  /*10250*/  BSYNC B0 ;  /* 0x0000000000007941 */ /* 0x000fea0003800000 */
.L_x_1234:
[----:B------:R-:W-:Y:S05]  /*10260*/  EXIT ;  /* 0x000000000000794d */ /* 0x000fea0003800000 */
.L_x_1110:
[----:B-1----:R-:W-:-:S04]  /*10270*/  IMAD.U32 R3, RZ, RZ, UR40 ;  /* 0x00000028ff037e24 */ /* 0x002fc8000f8e00ff */
[----:B------:R1:W2:Y:S03]  /*10280*/  SYNCS.PHASECHK.TRANS64.TRYWAIT P0, [R3+URZ+0x32400], R0 ;  /* 0x03240000030075a7 */ /* 0x0002a6000800017f */
[----:B--2---:R-:W-:Y:S05]  /*10290*/  @!P0 NANOSLEEP.SYNCS 0x989680 ;  /* 0x009896800000895d */ /* 0x004fea0003900000 */
[----:B------:R-:W2:Y:S02]  /*102a0*/  @!P0 SYNCS.PHASECHK.TRANS64 P0, [R3+URZ+0x32400], R0 ;  /* 0x03240000030085a7 */ /* 0x000ea4000800007f */
[----:B--2---:R-:W-:Y:S05]  /*102b0*/  @!P0 BRA `(.L_x_1110) ;  /* 0xfffffffc00ec8947 */ /* 0x004fea000383ffff */
[----:B------:R-:W-:Y:S05]  /*102c0*/  BRA `(.L_x_1244) ;  /* 0xffffff1400587947 */ /* 0x000fea000383ffff */
.L_x_1114:
[----:B0-----:R-:W-:-:S04]  /*102d0*/  IMAD.U32 R4, RZ, RZ, UR52 ;  /* 0x00000034ff047e24 */ /* 0x001fc8000f8e00ff */
[----:B------:R0:W2:Y:S03]  /*102e0*/  SYNCS.PHASECHK.TRANS64.TRYWAIT P1, [R4+URZ+0x32430], R3 ;  /* 0x03243003040075a7 */ /* 0x0000a6000802017f */
[----:B--2---:R-:W-:Y:S05]  /*102f0*/  @!P1 NANOSLEEP.SYNCS 0x989680 ;  /* 0x009896800000995d */ /* 0x004fea0003900000 */
[----:B------:R-:W2:Y:S02]  /*10300*/  @!P1 SYNCS.PHASECHK.TRANS64 P1, [R4+URZ+0x32430], R3 ;  /* 0x03243003040095a7 */ /* 0x000ea4000802007f */
[----:B--2---:R-:W-:Y:S05]  /*10310*/  @!P1 BRA `(.L_x_1114) ;  /* 0xfffffffc00ec9947 */ /* 0x004fea000383ffff */
[----:B------:R-:W-:Y:S05]  /*10320*/  BRA `(.L_x_1113) ;  /* 0xffffff1400807947 */ /* 0x000fea000383ffff */
.L_x_1115:
[----:B0-----:R-:W-:-:S04]  /*10330*/  IMAD.U32 R5, RZ, RZ, UR40 ;  /* 0x00000028ff057e24 */ /* 0x001fc8000f8e00ff */
[----:B------:R0:W2:Y:S03]  /*10340*/  SYNCS.PHASECHK.TRANS64.TRYWAIT P1, [R5+URZ+0x32410], R0 ;  /* 0x03241000050075a7 */ /* 0x0000a6000802017f */
[----:B--2---:R-:W-:Y:S05]  /*10350*/  @!P1 NANOSLEEP.SYNCS 0x989680 ;  /* 0x009896800000995d */ /* 0x004fea0003900000 */
[----:B------:R-:W2:Y:S02]  /*10360*/  @!P1 SYNCS.PHASECHK.TRANS64 P1, [R5+URZ+0x32410], R0 ;  /* 0x03241000050095a7 */ /* 0x000ea4000802007f */
[----:B--2---:R-:W-:Y:S05]  /*10370*/  @!P1 BRA `(.L_x_1115) ;  /* 0xfffffffc00ec9947 */ /* 0x004fea000383ffff */
[----:B------:R-:W-:Y:S05]  /*10380*/  BRA `(.L_x_1245) ;  /* 0xffffff1800407947 */ /* 0x000fea000383ffff */
.L_x_1119:
[----:B0-----:R-:W-:-:S04]  /*10390*/  IMAD.U32 R0, RZ, RZ, UR52 ;  /* 0x00000034ff007e24 */ /* 0x001fc8000f8e00ff */
[----:B------:R0:W3:Y:S03]  /*103a0*/  SYNCS.PHASECHK.TRANS64.TRYWAIT P1, [R0+URZ+0x32450], R3 ;  /* 0x03245003000075a7 */ /* 0x0000e6000802017f */
[----:B---3--:R-:W-:Y:S05]  /*103b0*/  @!P1 NANOSLEEP.SYNCS 0x989680 ;  /* 0x009896800000995d */ /* 0x008fea0003900000 */
[----:B------:R-:W3:Y:S02]  /*103c0*/  @!P1 SYNCS.PHASECHK.TRANS64 P1, [R0+URZ+0x32450], R3 ;  /* 0x03245003000095a7 */ /* 0x000ee4000802007f */
[----:B---3--:R-:W-:Y:S05]  /*103d0*/  @!P1 BRA `(.L_x_1119) ;  /* 0xfffffffc00ec9947 */ /* 0x008fea000383ffff */
[----:B------:R-:W-:Y:S05]  /*103e0*/  BRA `(.L_x_1118) ;  /* 0xffffff1800487947 */ /* 0x000fea000383ffff */
.L_x_1126:
[----:B-1----:R-:W-:-:S04]  /*103f0*/  IMAD.U32 R153, RZ, RZ, UR4 ;  /* 0x00000004ff997e24 */ /* 0x002fc8000f8e00ff */
[----:B------:R1:W2:Y:S03]  /*10400*/  SYNCS.PHASECHK.TRANS64.TRYWAIT P2, [R153+URZ+0x32430], R0 ;  /* 0x03243000990075a7 */ /* 0x0002a6000804017f */
[----:B--2---:R-:W-:Y:S05]  /*10410*/  @!P2 NANOSLEEP.SYNCS 0x989680 ;  /* 0x009896800000a95d */ /* 0x004fea0003900000 */
[----:B------:R-:W2:Y:S02]  /*10420*/  @!P2 SYNCS.PHASECHK.TRANS64 P2, [R153+URZ+0x32430], R0 ;  /* 0x032430009900a5a7 */ /* 0x000ea4000804007f */
[----:B--2---:R-:W-:Y:S05]  /*10430*/  @!P2 BRA `(.L_x_1126) ;  /* 0xfffffffc00eca947 */ /* 0x004fea000383ffff */
[----:B------:R-:W-:Y:S05]  /*10440*/  BRA `(.L_x_1125) ;  /* 0xffffff3c00c07947 */ /* 0x000fea000383ffff */
.L_x_1130:
[----:B--2---:R-:W-:-:S04]  /*10450*/  IMAD.U32 R203, RZ, RZ, UR4 ;  /* 0x00000004ffcb7e24 */ /* 0x004fc8000f8e00ff */
[----:B------:R2:W3:Y:S03]  /*10460*/  SYNCS.PHASECHK.TRANS64.TRYWAIT P2, [R203+URZ+0x32450], R0 ;  /* 0x03245000cb0075a7 */ /* 0x0004e6000804017f */
[----:B---3--:R-:W-:Y:S05]  /*10470*/  @!P2 NANOSLEEP.SYNCS 0x989680 ;  /* 0x009896800000a95d */ /* 0x008fea0003900000 */
[----:B------:R-:W3:Y:S02]  /*10480*/  @!P2 SYNCS.PHASECHK.TRANS64 P2, [R203+URZ+0x32450], R0 ;  /* 0x03245000cb00a5a7 */ /* 0x000ee4000804007f */
[----:B---3--:R-:W-:Y:S05]  /*10490*/  @!P2 BRA `(.L_x_1130) ;  /* 0xfffffffc00eca947 */ /* 0x008fea000383ffff */
[----:B------:R-:W-:Y:S05]  /*104a0*/  BRA `(.L_x_1129) ;  /* 0xffffff40003c7947 */ /* 0x000fea000383ffff */
.L_x_1175:
[----:B------:R-:W-:Y:S01]  /*104b0*/  SHF.R.U32.HI R9, RZ, 0x5, R21 ;  /* 0x00000005ff097819 */ /* 0x000fe20000011615 */
[----:B------:R-:W-:Y:S01]  /*104c0*/  BSSY B0, `(.L_x_1246) ;  /* 0x0000009000007945 */ /* 0x000fe20003800000 */
[----:B------:R-:W-:Y:S02]  /*104d0*/  IMAD.MOV.U32 R12, RZ, RZ, RZ ;  /* 0x000000ffff0c7224 */ /* 0x000fe400078e00ff */
[----:B------:R-:W-:Y:S01]  /*104e0*/  LOP3.LUT R9, R9, 0x3, RZ, 0xc0, !PT ;  /* 0x0000000309097812 */ /* 0x000fe200078ec0ff */
[----:B------:R-:W-:Y:S02]  /*104f0*/  IMAD.MOV.U32 R11, RZ, RZ, 0x1f ;  /* 0x0000001fff0b7424 */ /* 0x000fe400078e00ff */
[----:B------:R-:W-:Y:S01]  /*10500*/  IMAD.MOV.U32 R15, RZ, RZ, -0x1 ;  /* 0xffffffffff0f7424 */ /* 0x000fe200078e00ff */
[----:B------:R-:W-:-:S07]  /*10510*/  MOV R13, R9 ;  /* 0x00000009000d7202 */ /* 0x000fce0000000f00 */
[----:B-----5:R-:W-:Y:S05]  /*10520*/  WARPSYNC.COLLECTIVE R15, `(.L_x_1247) ;  /* 0x000000000f087348 */ /* 0x020fea0003c00000 */
[----:B------:R0:W1:Y:S02]  /*10530*/  SHFL.IDX P6, R14, R13, R12, R11 ;  /* 0x0000000c0d0e7389 */ /* 0x00006400000c000b */
[----:B01---5:R-:W-:Y:S01]  /*10540*/  ENDCOLLECTIVE ;  /* 0x000000000000791b */ /* 0x023fe20003800000 */
.L_x_1247:
[----:B------:R-:W-:Y:S05]  /*10550*/  BSYNC B0 ;  /* 0x0000000000007941 */ /* 0x000fea0003800000 */
.L_x_1246:
[----:B------:R-:W-:Y:S05]  /*10560*/  BRA `(.L_x_1248) ;  /* 0xffffffb400dc7947 */ /* 0x000fea000383ffff */
.L_x_1178:
[----:B0-----:R0:W1:Y:S02]  /*10570*/  SYNCS.PHASECHK.TRANS64.TRYWAIT P0, [R25+URZ+0x32440], R0 ;  /* 0x03244000190075a7 */ /* 0x001064000800017f */
[----:B-1----:R-:W-:Y:S05]  /*10580*/  @!P0 NANOSLEEP.SYNCS 0x989680 ;  /* 0x009896800000895d */ /* 0x002fea0003900000 */
[----:B------:R-:W1:Y:S02]  /*10590*/  @!P0 SYNCS.PHASECHK.TRANS64 P0, [R25+URZ+0x32440], R0 ;  /* 0x03244000190085a7 */ /* 0x000e64000800007f */
[----:B-1----:R-:W-:Y:S05]  /*105a0*/  @!P0 BRA `(.L_x_1178) ;  /* 0xfffffffc00f08947 */ /* 0x002fea000383ffff */
[----:B------:R-:W-:Y:S05]  /*105b0*/  BRA `(.L_x_1249) ;  /* 0xffffffb8000c7947 */ /* 0x000fea000383ffff */
.L_x_1179:
        /* <DEDUP_REMOVED lines=8> */
.L_x_1251:
[----:B------:R-:W-:Y:S05]  /*10640*/  BSYNC B0 ;  /* 0x0000000000007941 */ /* 0x000fea0003800000 */
.L_x_1250:
[----:B------:R-:W-:Y:S01]  /*10650*/  IMAD.MOV.U32 R13, RZ, RZ, R0 ;  /* 0x000000ffff0d7224 */ /* 0x000fe200078e0000 */
[----:B------:R-:W-:Y:S01]  /*10660*/  MOV R2, R14 ;  /* 0x0000000e00027202 */ /* 0x000fe20000000f00 */
[----:B------:R-:W-:Y:S02]  /*10670*/  IMAD.MOV.U32 R12, RZ, RZ, RZ ;  /* 0x000000ffff0c7224 */ /* 0x000fe400078e00ff */
[----:B------:R-:W-:Y:S02]  /*10680*/  IMAD.MOV.U32 R11, RZ, RZ, 0x181f ;  /* 0x0000181fff0b7424 */ /* 0x000fe400078e00ff */
[----:B------:R-:W-:Y:S02]  /*10690*/  IMAD.MOV.U32 R15, RZ, RZ, -0x1 ;  /* 0xffffffffff0f7424 */ /* 0x000fe400078e00ff */
[----:B------:R-:W-:-:S07]  /*106a0*/  @P0 IMAD R6, R5, 0x2, R22 ;  /* 0x0000000205060824 */ /* 0x000fce00078e0216 */
[----:B------:R-:W-:Y:S05]  /*106b0*/  WARPSYNC.COLLECTIVE R15, `(.L_x_1252) ;  /* 0x000000000f087348 */ /* 0x000fea0003c00000 */
[----:B------:R0:W1:Y:S02]  /*106c0*/  SHFL.IDX P6, R14, R13, R12, R11 ;  /* 0x0000000c0d0e7389 */ /* 0x00006400000c000b */
[----:B01----:R-:W-:Y:S01]  /*106d0*/  ENDCOLLECTIVE ;  /* 0x000000000000791b */ /* 0x003fe20003800000 */
.L_x_1252:
[----:B------:R-:W-:Y:S01]  /*106e0*/  MOV R13, R4 ;  /* 0x00000004000d7202 */ /* 0x000fe20000000f00 */
[----:B------:R-:W-:Y:S02]  /*106f0*/  IMAD.MOV.U32 R12, RZ, RZ, 0x1 ;  /* 0x00000001ff0c7424 */ /* 0x000fe400078e00ff */
[----:B------:R-:W-:-:S07]  /*10700*/  IMAD.MOV.U32 R3, RZ, RZ, R14 ;  /* 0x000000ffff037224 */ /* 0x000fce00078e000e */
[----:B------:R-:W-:Y:S05]  /*10710*/  WARPSYNC.COLLECTIVE R15, `(.L_x_1253) ;  /* 0x000000000f087348 */ /* 0x000fea0003c00000 */
[----:B------:R0:W1:Y:S02]  /*10720*/  SHFL.IDX P6, R14, R13, R12, R11 ;  /* 0x0000000c0d0e7389 */ /* 0x00006400000c000b */
[----:B01----:R-:W-:Y:S01]  /*10730*/  ENDCOLLECTIVE ;  /* 0x000000000000791b */ /* 0x003fe20003800000 */
.L_x_1253:
        /* <DEDUP_REMOVED lines=15> */
.L_x_1254:
[----:B------:R-:W-:Y:S02]  /*10830*/  @P0 IMAD R6, R5, 0x2, R22 ;  /* 0x0000000205060824 */ /* 0x000fe400078e0216 */
[----:B------:R-:W-:Y:S01]  /*10840*/  IMAD.MOV.U32 R13, RZ, RZ, R4 ;  /* 0x000000ffff0d7224 */ /* 0x000fe200078e0004 */
[----:B------:R-:W-:Y:S01]  /*10850*/  MOV R12, 0x2 ;  /* 0x00000002000c7802 */ /* 0x000fe20000000f00 */
[----:B------:R-:W-:-:S07]  /*10860*/  IMAD.MOV.U32 R3, RZ, RZ, R14 ;  /* 0x000000ffff037224 */ /* 0x000fce00078e000e */
[----:B------:R-:W-:Y:S05]  /*10870*/  WARPSYNC.COLLECTIVE R15, `(.L_x_1255) ;  /* 0x000000000f087348 */ /* 0x000fea0003c00000 */
[----:B------:R0:W1:Y:S02]  /*10880*/  SHFL.IDX P6, R14, R13, R12, R11 ;  /* 0x0000000c0d0e7389 */ /* 0x00006400000c000b */
[----:B01----:R-:W-:Y:S01]  /*10890*/  ENDCOLLECTIVE ;  /* 0x000000000000791b */ /* 0x003fe20003800000 */
.L_x_1255:
        /* <DEDUP_REMOVED lines=15> */
.L_x_1256:
[----:B------:R-:W-:Y:S02]  /*10990*/  @P0 IMAD R6, R5, 0x2, R22 ;  /* 0x0000000205060824 */ /* 0x000fe400078e0216 */
[----:B------:R-:W-:Y:S02]  /*109a0*/  IMAD.MOV.U32 R13, RZ, RZ, R4 ;  /* 0x000000ffff0d7224 */ /* 0x000fe400078e0004 */
[----:B------:R-:W-:Y:S02]  /*109b0*/  IMAD.MOV.U32 R12, RZ, RZ, 0x3 ;  /* 0x00000003ff0c7424 */ /* 0x000fe400078e00ff */
[----:B------:R-:W-:-:S07]  /*109c0*/  IMAD.MOV.U32 R3, RZ, RZ, R14 ;  /* 0x000000ffff037224 */ /* 0x000fce00078e000e */
[----:B------:R-:W-:Y:S05]  /*109d0*/  WARPSYNC.COLLECTIVE R15, `(.L_x_1257) ;  /* 0x000000000f087348 */ /* 0x000fea0003c00000 */
[----:B------:R0:W1:Y:S02]  /*109e0*/  SHFL.IDX P6, R14, R13, R12, R11 ;  /* 0x0000000c0d0e7389 */ /* 0x00006400000c000b */
[----:B01----:R-:W-:Y:S01]  /*109f0*/  ENDCOLLECTIVE ;  /* 0x000000000000791b */ /* 0x003fe20003800000 */
.L_x_1257:
        /* <DEDUP_REMOVED lines=10> */
[----:B------:R-:W-:Y:S02]  /*10aa0*/  ISETP.GE.AND P0, PT, R31, 0x31, PT ;  /* 0x000000311f00780c */ /* 0x000fe40003f06270 */
[----:B0-----:R-:W-:-:S11]  /*10ab0*/  MOV R2, R14 ;  /* 0x0000000e00027202 */ /* 0x001fd60000000f00 */
[----:B------:R-:W-:Y:S05]  /*10ac0*/  WARPSYNC.COLLECTIVE R15, `(.L_x_1258) ;  /* 0x000000000f087348 */ /* 0x000fea0003c00000 */
[----:B------:R0:W1:Y:S02]  /*10ad0*/  SHFL.IDX P6, R14, R13, R12, R11 ;  /* 0x0000000c0d0e7389 */ /* 0x00006400000c000b */
[----:B01----:R-:W-:Y:S01]  /*10ae0*/  ENDCOLLECTIVE ;  /* 0x000000000000791b */ /* 0x003fe20003800000 */
.L_x_1258:
[----:B------:R-:W-:Y:S02]  /*10af0*/  @P0 IMAD R6, R5, 0x2, R22 ;  /* 0x0000000205060824 */ /* 0x000fe400078e0216 */
[----:B------:R-:W-:Y:S02]  /*10b00*/  IMAD.MOV.U32 R13, RZ, RZ, R4 ;  /* 0x000000ffff0d7224 */ /* 0x000fe400078e0004 */
[----:B------:R-:W-:Y:S02]  /*10b10*/  IMAD.MOV.U32 R12, RZ, RZ, 0x4 ;  /* 0x00000004ff0c7424 */ /* 0x000fe400078e00ff */
[----:B------:R-:W-:-:S07]  /*10b20*/  IMAD.MOV.U32 R3, RZ, RZ, R14 ;  /* 0x000000ffff037224 */ /* 0x000fce00078e000e */
[----:B------:R-:W-:Y:S05]  /*10b30*/  WARPSYNC.COLLECTIVE R15, `(.L_x_1259) ;  /* 0x000000000f087348 */ /* 0x000fea0003c00000 */
[----:B------:R0:W1:Y:S02]  /*10b40*/  SHFL.IDX P6, R14, R13, R12, R11 ;  /* 0x0000000c0d0e7389 */ /* 0x00006400000c000b */
[----:B01----:R-:W-:Y:S01]  /*10b50*/  ENDCOLLECTIVE ;  /* 0x000000000000791b */ /* 0x003fe20003800000 */
.L_x_1259:
        /* <DEDUP_REMOVED lines=15> */
.L_x_1260:
[----:B------:R-:W-:Y:S02]  /*10c50*/  @P0 IMAD R6, R5, 0x2, R22 ;  /* 0x0000000205060824 */ /* 0x000fe400078e0216 */
[----:B------:R-:W-:Y:S02]  /*10c60*/  IMAD.MOV.U32 R13, RZ, RZ, R4 ;  /* 0x000000ffff0d7224 */ /* 0x000fe400078e0004 */
[----:B------:R-:W-:Y:S02]  /*10c70*/  IMAD.MOV.U32 R12, RZ, RZ, 0x5 ;  /* 0x00000005ff0c7424 */ /* 0x000fe400078e00ff */
[----:B------:R-:W-:-:S07]  /*10c80*/  IMAD.MOV.U32 R3, RZ, RZ, R14 ;  /* 0x000000ffff037224 */ /* 0x000fce00078e000e */
[----:B------:R-:W-:Y:S05]  /*10c90*/  WARPSYNC.COLLECTIVE R15, `(.L_x_1261) ;  /* 0x000000000f087348 */ /* 0x000fea0003c00000 */
[----:B------:R0:W1:Y:S02]  /*10ca0*/  SHFL.IDX P6, R14, R13, R12, R11 ;  /* 0x0000000c0d0e7389 */ /* 0x00006400000c000b */
[----:B01----:R-:W-:Y:S01]  /*10cb0*/  ENDCOLLECTIVE ;  /* 0x000000000000791b */ /* 0x003fe20003800000 */
.L_x_1261:
        /* <DEDUP_REMOVED lines=10> */
.L_x_1262:
[----:B------:R-:W-:Y:S01]  /*10d60*/  @!PT LDS RZ, [RZ] ;  /* 0x00000000fffff984 */ /* 0x000fe20000000800 */
[----:B------:R-:W-:Y:S01]  /*10d70*/  @!PT LDS RZ, [RZ] ;  /* 0x00000000fffff984 */ /* 0x000fe20000000800 */
[----:B------:R-:W-:Y:S01]  /*10d80*/  @!PT LDS RZ, [RZ] ;  /* 0x00000000fffff984 */ /* 0x000fe20000000800 */
[----:B------:R0:W-:Y:S01]  /*10d90*/  @P0 LDGSTS.E.BYPASS.LTC128B.128 [R6+0x1e400], desc[UR36][R2.64], !P2 ;  /* 0x1e40000002060fae */ /* 0x0001e2000d101d64 */
[----:B------:R-:W-:Y:S01]  /*10da0*/  MOV R0, R14 ;  /* 0x0000000e00007202 */ /* 0x000fe20000000f00 */
[----:B------:R-:W-:Y:S06]  /*10db0*/  BRA `(.L_x_1263) ;  /* 0xffffffb4007c7947 */ /* 0x000fec000383ffff */
.L_x_1184:
[----:B------:R0:W5:Y:S01]  /*10dc0*/  LDL.LU R6, [R1+0x8] ;  /* 0x0000080001067983 */ /* 0x0001620000300800 */
[----:B------:R-:W-:Y:S01]  /*10dd0*/  IMAD.MOV.U32 R13, RZ, RZ, R5 ;  /* 0x000000ffff0d7224 */ /* 0x000fe200078e0005 */
[----:B------:R-:W-:Y:S01]  /*10de0*/  IADD3 R4, R21, R4, RZ ;  /* 0x0000000415047210 */ /* 0x000fe20007ffe0ff */
[----:B------:R-:W-:Y:S01]  /*10df0*/  IMAD.MOV.U32 R12, RZ, RZ, RZ ;  /* 0x000000ffff0c7224 */ /* 0x000fe200078e00ff */
[----:B------:R-:W-:Y:S01]  /*10e00*/  LOP3.LUT R23, R23, 0xffffdfff, RZ, 0xc0, !PT ;  /* 0xffffdfff17177812 */ /* 0x000fe200078ec0ff */
[----:B------:R-:W-:Y:S02]  /*10e10*/  IMAD.MOV.U32 R11, RZ, RZ, 0x181f ;  /* 0x0000181fff0b7424 */ /* 0x000fe400078e00ff */
[----:B------:R-:W-:-:S07]  /*10e20*/  IMAD.MOV.U32 R15, RZ, RZ, -0x1 ;  /* 0xffffffffff0f7424 */ /* 0x000fce00078e00ff */
[----:B0----5:R-:W-:Y:S05]  /*10e30*/  WARPSYNC.COLLECTIVE R15, `(.L_x_1264) ;  /* 0x000000000f087348 */ /* 0x021fea0003c00000 */
[----:B------:R1:W2:Y:S02]  /*10e40*/  SHFL.IDX P6, R14, R13, R12, R11 ;  /* 0x0000000c0d0e7389 */ /* 0x0002a400000c000b */
[----:B012--5:R-:W-:Y:S01]  /*10e50*/  ENDCOLLECTIVE ;  /* 0x000000000000791b */ /* 0x027fe20003800000 */
.L_x_1264:
[----:B------:R-:W-:Y:S02]  /*10e60*/  IMAD.MOV.U32 R13, RZ, RZ, R0 ;  /* 0x000000ffff0d7224 */ /* 0x000fe400078e0000 */
[----:B------:R-:W-:-:S07]  /*10e70*/  IMAD.MOV.U32 R3, RZ, RZ, R14 ;  /* 0x000000ffff037224 */ /* 0x000fce00078e000e */
[----:B------:R-:W-:Y:S05]  /*10e80*/  WARPSYNC.COLLECTIVE R15, `(.L_x_1265) ;  /* 0x000000000f087348 */ /* 0x000fea0003c00000 */
[----:B------:R0:W1:Y:S02]  /*10e90*/  SHFL.IDX P6, R14, R13, R12, R11 ;  /* 0x0000000c0d0e7389 */ /* 0x00006400000c000b */
[----:B01----:R-:W-:Y:S01]  /*10ea0*/  ENDCOLLECTIVE ;  /* 0x000000000000791b */ /* 0x003fe20003800000 */
.L_x_1265:
[----:B------:R-:W-:Y:S02]  /*10eb0*/  IMAD.MOV.U32 R13, RZ, RZ, R5 ;  /* 0x000000ffff0d7224 */ /* 0x000fe400078e0005 */
[----:B------:R-:W-:Y:S02]  /*10ec0*/  IMAD.MOV.U32 R12, RZ, RZ, 0x1 ;  /* 0x00000001ff0c7424 */ /* 0x000fe400078e00ff */
[----:B------:R-:W-:-:S07]  /*10ed0*/  IMAD.MOV.U32 R10, RZ, RZ, R14 ;  /* 0x000000ffff0a7224 */ /* 0x000fce00078e000e */
[----:B------:R-:W-:Y:S05]  /*10ee0*/  WARPSYNC.COLLECTIVE R15, `(.L_x_1266) ;  /* 0x000000000f087348 */ /* 0x000fea0003c00000 */
[----:B------:R0:W1:Y:S02]  /*10ef0*/  SHFL.IDX P6, R14, R13, R12, R11 ;  /* 0x0000000c0d0e7389 */ /* 0x00006400000c000b */
[----:B01----:R-:W-:Y:S01]  /*10f00*/  ENDCOLLECTIVE ;  /* 0x000000000000791b */ /* 0x003fe20003800000 */
.L_x_1266:
[----:B------:R-:W-:Y:S02]  /*10f10*/  IMAD.MOV.U32 R13, RZ, RZ, R0 ;  /* 0x000000ffff0d7224 */ /* 0x000fe400078e0000 */
[----:B------:R-:W-:-:S05]  /*10f20*/  IMAD R6, R6, R7, RZ ;  /* 0x0000000706067224 */ /* 0x000fca00078e02ff */
[----:B------:R-:W-:-:S13]  /*10f30*/  ISETP.GE.AND P2, PT, R4, R6, PT ;  /* 0x000000060400720c */ /* 0x000fda0003f46270 */
[----:B------:R-:W-:Y:S02]  /*10f40*/  @!P2 LEA R10, P1, R20, R10, 0x1 ;  /* 0x0000000a140aa211 */ /* 0x000fe400078208ff */
[----:B------:R-:W-:-:S03]  /*10f50*/  @P2 LOP3.LUT R23, R23, 0x2000, RZ, 0xfc, !PT ;  /* 0x0000200017172812 */ /* 0x000fc600078efcff */
[----:B------:R-:W-:Y:S01]  /*10f60*/  @!P2 IMAD.X R3, RZ, RZ, R3, P1 ;  /* 0x000000ffff03a224 */ /* 0x000fe200008e0603 */
[----:B------:R-:W-:Y:S01]  /*10f70*/  LOP3.LUT R23, R23, 0xffffefff, RZ, 0xc0, !PT ;  /* 0xffffefff17177812 */ /* 0x000fe200078ec0ff */
[----:B------:R-:W-:-:S05]  /*10f80*/  @!P2 IMAD.MOV.U32 R2, RZ, RZ, R10 ;  /* 0x000000ffff02a224 */ /* 0x000fca00078e000a */
        /* <DEDUP_REMOVED lines=10> */
.L_x_1267:
[----:B------:R-:W-:Y:S01]  /*11030*/  @P2 LOP3.LUT R23, R23, 0x1000, RZ, 0xfc, !PT ;  /* 0x0000100017172812 */ /* 0x000fe200078efcff */
[----:B------:R-:W-:-:S03]  /*11040*/  IMAD.MOV.U32 R13, RZ, RZ, R5 ;  /* 0x000000ffff0d7224 */ /* 0x000fc600078e0005 */
[----:B------:R-:W-:Y:S01]  /*11050*/  LOP3.LUT R23, R23, 0xfffff7ff, RZ, 0xc0, !PT ;  /* 0xfffff7ff17177812 */ /* 0x000fe200078ec0ff */
[----:B------:R-:W-:Y:S01]  /*11060*/  IMAD.MOV.U32 R12, RZ, RZ, 0x2 ;  /* 0x00000002ff0c7424 */ /* 0x000fe200078e00ff */
[----:B------:R-:W-:-:S07]  /*11070*/  MOV R7, R14 ;  /* 0x0000000e00077202 */ /* 0x000fce0000000f00 */
[----:B------:R-:W-:Y:S05]  /*11080*/  WARPSYNC.COLLECTIVE R15, `(.L_x_1268) ;  /* 0x000000000f087348 */ /* 0x000fea0003c00000 */
[----:B------:R0:W1:Y:S02]  /*11090*/  SHFL.IDX P6, R14, R13, R12, R11 ;  /* 0x0000000c0d0e7389 */ /* 0x00006400000c000b */
[----:B01----:R-:W-:Y:S01]  /*110a0*/  ENDCOLLECTIVE ;  /* 0x000000000000791b */ /* 0x003fe20003800000 */
.L_x_1268:
[----:B------:R-:W-:-:S05]  /*110b0*/  @!P2 LEA R7, P1, R20, R7, 0x1 ;  /* 0x000000071407a211 */ /* 0x000fca00078208ff */
[----:B------:R-:W-:Y:S02]  /*110c0*/  @!P2 IMAD.X R9, RZ, RZ, R2, P1 ;  /* 0x000000ffff09a224 */ /* 0x000fe400008e0602 */
[----:B------:R-:W-:Y:S02]  /*110d0*/  @!P2 IMAD.MOV.U32 R2, RZ, RZ, R7 ;  /* 0x000000ffff02a224 */ /* 0x000fe400078e0007 */
[----:B------:R-:W-:Y:S01]  /*110e0*/  @!P2 IMAD.MOV.U32 R3, RZ, RZ, R9 ;  /* 0x000000ffff03a224 */ /* 0x000fe200078e0009 */
[----:B------:R-:W-:-:S04]  /*110f0*/  MOV R13, R0 ;  /* 0x00000000000d7202 */ /* 0x000fc80000000f00 */
        /* <DEDUP_REMOVED lines=10> */
.L_x_1269:
[----:B------:R-:W-:Y:S01]  /*111a0*/  @P2 LOP3.LUT R23, R23, 0x800, RZ, 0xfc, !PT ;  /* 0x0000080017172812 */ /* 0x000fe200078efcff */
[----:B------:R-:W-:-:S03]  /*111b0*/  IMAD.MOV.U32 R13, RZ, RZ, R5 ;  /* 0x000000ffff0d7224 */ /* 0x000fc600078e0005 */
[----:B------:R-:W-:Y:S01]  /*111c0*/  LOP3.LUT R23, R23, 0xfffffdff, RZ, 0xc0, !PT ;  /* 0xfffffdff17177812 */ /* 0x000fe200078ec0ff */
[----:B------:R-:W-:Y:S02]  /*111d0*/  IMAD.MOV.U32 R12, RZ, RZ, 0x3 ;  /* 0x00000003ff0c7424 */ /* 0x000fe400078e00ff */
[----:B------:R-:W-:-:S05]  /*111e0*/  IMAD.MOV.U32 R11, RZ, RZ, R14 ;  /* 0x000000ffff0b7224 */ /* 0x000fca00078e000e */
[----:B------:R-:W-:-:S05]  /*111f0*/  @!P2 LEA R11, P1, R20, R11, 0x1 ;  /* 0x0000000b140ba211 */ /* 0x000fca00078208ff */
[----:B------:R-:W-:Y:S02]  /*11200*/  @!P2 IMAD.X R8, RZ, RZ, R2, P1 ;  /* 0x000000ffff08a224 */ /* 0x000fe400008e0602 */
[----:B------:R-:W-:Y:S01]  /*11210*/  @!P2 IMAD.MOV.U32 R2, RZ, RZ, R11 ;  /* 0x000000ffff02a224 */ /* 0x000fe200078e000b */
[----:B------:R-:W-:Y:S01]  /*11220*/  MOV R11, 0x181f ;  /* 0x0000181f000b7802 */ /* 0x000fe20000000f00 */
[----:B------:R-:W-:-:S07]  /*11230*/  @!P2 IMAD.MOV.U32 R3, RZ, RZ, R8 ;  /* 0x000000ffff03a224 */ /* 0x000fce00078e0008 */
[----:B------:R-:W-:Y:S05]  /*11240*/  WARPSYNC.COLLECTIVE R15, `(.L_x_1270) ;  /* 0x000000000f087348 */ /* 0x000fea0003c00000 */
[----:B------:R0:W1:Y:S02]  /*11250*/  SHFL.IDX P6, R14, R13, R12, R11 ;  /* 0x0000000c0d0e7389 */ /* 0x00006400000c000b */
[----:B01----:R-:W-:Y:S01]  /*11260*/  ENDCOLLECTIVE ;  /* 0x000000000000791b */ /* 0x003fe20003800000 */
.L_x_1270:
[----:B------:R-:W-:Y:S01]  /*11270*/  @!PT LDS RZ, [RZ] ;  /* 0x00000000fffff984 */ /* 0x000fe20000000800 */
[----:B------:R-:W-:Y:S01]  /*11280*/  @!PT LDS RZ, [RZ] ;  /* 0x00000000fffff984 */ /* 0x000fe20000000800 */
[----:B------:R-:W-:Y:S01]  /*11290*/  @!PT LDS RZ, [RZ] ;  /* 0x00000000fffff984 */ /* 0x000fe20000000800 */
[----:B------:R0:W-:Y:S01]  /*112a0*/  @!P2 LDGSTS.E.BYPASS.LTC128B.128 [R26+0x19400], desc[UR36][R2.64], !P0 ;  /* 0x19400000021aafae */ /* 0x0001e2000c101d64 */
[----:B------:R-:W-:Y:S02]  /*112b0*/  IMAD.MOV.U32 R13, RZ, RZ, R0 ;  /* 0x000000ffff0d7224 */ /* 0x000fe400078e0000 */
[----:B0-----:R-:W-:-:S05]  /*112c0*/  VIADD R2, R4, 0x30 ;  /* 0x0000003004027836 */ /* 0x001fca0000000000 */
[----:B------:R-:W-:Y:S01]  /*112d0*/  ISETP.GE.AND P2, PT, R2, R6, PT ;  /* 0x000000060200720c */ /* 0x000fe20003f46270 */
[----:B------:R-:W-:-:S12]  /*112e0*/  IMAD.MOV.U32 R2, RZ, RZ, R14 ;  /* 0x000000ffff027224 */ /* 0x000fd800078e000e */
[----:B------:R-:W-:Y:S05]  /*112f0*/  WARPSYNC.COLLECTIVE R15, `(.L_x_1271) ;  /* 0x000000000f087348 */ /* 0x000fea0003c00000 */
[----:B------:R0:W1:Y:S02]  /*11300*/  SHFL.IDX P6, R14, R13, R12, R11 ;  /* 0x0000000c0d0e7389 */ /* 0x00006400000c000b */
[----:B01----:R-:W-:Y:S01]  /*11310*/  ENDCOLLECTIVE ;  /* 0x000000000000791b */ /* 0x003fe20003800000 */
.L_x_1271:
[----:B------:R-:W-:-:S04]  /*11320*/  @P2 LOP3.LUT R23, R23, 0x200, RZ, 0xfc, !PT ;  /* 0x0000020017172812 */ /* 0x000fc800078efcff */
[----:B------:R-:W-:Y:S01]  /*11330*/  LOP3.LUT R23, R23, 0xfffffeff, RZ, 0xc0, !PT ;  /* 0xfffffeff17177812 */ /* 0x000fe200078ec0ff */
[----:B------:R-:W-:-:S05]  /*11340*/  IMAD.MOV.U32 R12, RZ, RZ, R14 ;  /* 0x000000ffff0c7224 */ /* 0x000fca00078e000e */
[----:B------:R-:W-:Y:S01]  /*11350*/  @!P2 LEA R14, P1, R20, R12, 0x1 ;  /* 0x0000000c140ea211 */ /* 0x000fe200078208ff */
[----:B------:R-:W-:-:S04]  /*11360*/  IMAD.MOV.U32 R12, RZ, RZ, 0x4 ;  /* 0x00000004ff0c7424 */ /* 0x000fc800078e00ff */
[----:B------:R-:W-:Y:S02]  /*11370*/  @!P2 IMAD.X R13, RZ, RZ, R2, P1 ;  /* 0x000000ffff0da224 */ /* 0x000fe400008e0602 */
[----:B------:R-:W-:Y:S02]  /*11380*/  @!P2 IMAD.MOV.U32 R2, RZ, RZ, R14 ;  /* 0x000000ffff02a224 */ /* 0x000fe400078e000e */
[----:B------:R-:W-:Y:S01]  /*11390*/  @!P2 IMAD.MOV.U32 R3, RZ, RZ, R13 ;  /* 0x000000ffff03a224 */ /* 0x000fe200078e000d */
[----:B------:R-:W-:-:S04]  /*113a0*/  MOV R13, R5 ;  /* 0x00000005000d7202 */ /* 0x000fc80000000f00 */
[----:B------:R-:W-:Y:S01]  /*113b0*/  @!PT LDS RZ, [RZ] ;  /* 0x00000000fffff984 */ /* 0x000fe20000000800 */
[----:B------:R-:W-:Y:S01]  /*113c0*/  @!PT LDS RZ, [RZ] ;  /* 0x00000000fffff984 */ /* 0x000fe20000000800 */
[----:B------:R-:W-:Y:S01]  /*113d0*/  @!PT LDS RZ, [RZ] ;  /* 0x00000000fffff984 */ /* 0x000fe20000000800 */
[----:B------:R0:W-:Y:S03]  /*113e0*/  @!P2 LDGSTS.E.BYPASS.LTC128B.128 [R26+0x19c00], desc[UR36][R2.64], !P0 ;  /* 0x19c00000021aafae */ /* 0x0001e6000c101d64 */
[----:B0-----:R-:W-:Y:S05]  /*113f0*/  WARPSYNC.COLLECTIVE R15, `(.L_x_1272) ;  /* 0x000000000f087348 */ /* 0x001fea0003c00000 */
[----:B------:R1:W2:Y:S02]  /*11400*/  SHFL.IDX P6, R14, R13, R12, R11 ;  /* 0x0000000c0d0e7389 */ /* 0x0002a400000c000b */
[----:B012---:R-:W-:Y:S01]  /*11410*/  ENDCOLLECTIVE ;  /* 0x000000000000791b */ /* 0x007fe20003800000 */
.L_x_1272:
[----:B------:R-:W-:-:S05]  /*11420*/  VIADD R2, R4, 0x40 ;  /* 0x0000004004027836 */ /* 0x000fca0000000000 */
[----:B------:R-:W-:Y:S01]  /*11430*/  ISETP.GE.AND P2, PT, R2, R6, PT ;  /* 0x000000060200720c */ /* 0x000fe20003f46270 */
[----:B------:R-:W-:Y:S02]  /*11440*/  IMAD.MOV.U32 R13, RZ, RZ, R0 ;  /* 0x000000ffff0d7224 */ /* 0x000fe400078e0000 */
[----:B------:R-:W-:-:S10]  /*11450*/  IMAD.MOV.U32 R2, RZ, RZ, R14 ;  /* 0x000000ffff027224 */ /* 0x000fd400078e000e */
[----:B------:R-:W-:Y:S05]  /*11460*/  WARPSYNC.COLLECTIVE R15, `(.L_x_1273) ;  /* 0x000000000f087348 */ /* 0x000fea0003c00000 */
[----:B------:R0:W1:Y:S02]  /*11470*/  SHFL.IDX P6, R14, R13, R12, R11 ;  /* 0x0000000c0d0e7389 */ /* 0x00006400000c000b */
[----:B01----:R-:W-:Y:S01]  /*11480*/  ENDCOLLECTIVE ;  /* 0x000000000000791b */ /* 0x003fe20003800000 */
.L_x_1273:
[----:B------:R-:W-:-:S04]  /*11490*/  @P2 LOP3.LUT R23, R23, 0x100, RZ, 0xfc, !PT ;  /* 0x0000010017172812 */ /* 0x000fc800078efcff */
[----:B------:R-:W-:Y:S01]  /*114a0*/  LOP3.LUT R23, R23, 0xffffff7f, RZ, 0xc0, !PT ;  /* 0xffffff7f17177812 */ /* 0x000fe200078ec0ff */
[----:B------:R-:W-:Y:S02]  /*114b0*/  IMAD.MOV.U32 R13, RZ, RZ, R5 ;  /* 0x000000ffff0d7224 */ /* 0x000fe400078e0005 */
[----:B------:R-:W-:-:S05]  /*114c0*/  IMAD.MOV.U32 R12, RZ, RZ, R14 ;  /* 0x000000ffff0c7224 */ /* 0x000fca00078e000e */
[----:B------:R-:W-:-:S05]  /*114d0*/  @!P2 LEA R15, P1, R20, R12, 0x1 ;  /* 0x0000000c140fa211 */ /* 0x000fca00078208ff */
[----:B------:R-:W-:Y:S02]  /*114e0*/  @!P2 IMAD.X R12, RZ, RZ, R2, P1 ;  /* 0x000000ffff0ca224 */ /* 0x000fe400008e0602 */
[----:B------:R-:W-:Y:S02]  /*114f0*/  @!P2 IMAD.MOV.U32 R2, RZ, RZ, R15 ;  /* 0x000000ffff02a224 */ /* 0x000fe400078e000f */
[----:B------:R-:W-:Y:S02]  /*11500*/  @!P2 IMAD.MOV.U32 R3, RZ, RZ, R12 ;  /* 0x000000ffff03a224 */ /* 0x000fe400078e000c */
[----:B------:R-:W-:Y:S02]  /*11510*/  IMAD.MOV.U32 R12, RZ, RZ, 0x5 ;  /* 0x00000005ff0c7424 */ /* 0x000fe400078e00ff */
[----:B------:R-:W-:Y:S01]  /*11520*/  IMAD.MOV.U32 R15, RZ, RZ, -0x1 ;  /* 0xffffffffff0f7424 */ /* 0x000fe200078e00ff */
[----:B------:R-:W-:Y:S01]  /*11530*/  @!PT LDS RZ, [RZ] ;  /* 0x00000000fffff984 */ /* 0x000fe20000000800 */
[----:B------:R-:W-:Y:S01]  /*11540*/  @!PT LDS RZ, [RZ] ;  /* 0x00000000fffff984 */ /* 0x000fe20000000800 */
[----:B------:R-:W-:Y:S01]  /*11550*/  @!PT LDS RZ, [RZ] ;  /* 0x00000000fffff984 */ /* 0x000fe20000000800 */
[----:B------:R0:W-:Y:S06]  /*11560*/  @!P2 LDGSTS.E.BYPASS.LTC128B.128 [R26+0x1a400], desc[UR36][R2.64], !P0 ;  /* 0x1a400000021aafae */ /* 0x0001ec000c101d64 */
[----:B0-----:R-:W-:Y:S05]  /*11570*/  WARPSYNC.COLLECTIVE R15, `(.L_x_1274) ;  /* 0x000000000f087348 */ /* 0x001fea0003c00000 */
[----:B------:R1:W2:Y:S02]  /*11580*/  SHFL.IDX P6, R14, R13, R12, R11 ;  /* 0x0000000c0d0e7389 */ /* 0x0002a400000c000b */
[----:B012---:R-:W-:Y:S01]  /*11590*/  ENDCOLLECTIVE ;  /* 0x000000000000791b */ /* 0x007fe20003800000 */
.L_x_1274:
[----:B------:R-:W-:-:S04]  /*115a0*/  IADD3 R2, R4, 0x50, RZ ;  /* 0x0000005004027810 */ /* 0x000fc80007ffe0ff */
[----:B------:R-:W-:Y:S01]  /*115b0*/  ISETP.GE.AND P2, PT, R2, R6, PT ;  /* 0x000000060200720c */ /* 0x000fe20003f46270 */
[----:B------:R-:W-:Y:S02]  /*115c0*/  IMAD.MOV.U32 R13, RZ, RZ, R0 ;  /* 0x000000ffff0d7224 */ /* 0x000fe400078e0000 */
[----:B------:R-:W-:-:S10]  /*115d0*/  IMAD.MOV.U32 R8, RZ, RZ, R14 ;  /* 0x000000ffff087224 */ /* 0x000fd400078e000e */
[----:B------:R-:W-:-:S07]  /*115e0*/  @P2 LOP3.LUT R23, R23, 0x80, RZ, 0xfc, !PT ;  /* 0x0000008017172812 */ /* 0x000fce00078efcff */
[----:B------:R-:W-:Y:S05]  /*115f0*/  WARPSYNC.COLLECTIVE R15, `(.L_x_1275) ;  /* 0x000000000f087348 */ /* 0x000fea0003c00000 */
[----:B------:R0:W1:Y:S02]  /*11600*/  SHFL.IDX P6, R14, R13, R12, R11 ;  /* 0x0000000c0d0e7389 */ /* 0x00006400000c000b */
[----:B01----:R-:W-:Y:S01]  /*11610*/  ENDCOLLECTIVE ;  /* 0x000000000000791b */ /* 0x003fe20003800000 */
.L_x_1275:
[----:B------:R-:W-:Y:S01]  /*11620*/  LOP3.LUT R23, R23, 0xffffffbf, RZ, 0xc0, !PT ;  /* 0xffffffbf17177812 */ /* 0x000fe200078ec0ff */
[----:B------:R-:W-:Y:S02]  /*11630*/  IMAD.MOV.U32 R13, RZ, RZ, R5 ;  /* 0x000000ffff0d7224 */ /* 0x000fe400078e0005 */
[----:B------:R-:W-:Y:S02]  /*11640*/  IMAD.MOV.U32 R12, RZ, RZ, 0x6 ;  /* 0x00000006ff0c7424 */ /* 0x000fe400078e00ff */
[----:B------:R-:W-:-:S07]  /*11650*/  IMAD.MOV.U32 R9, RZ, RZ, R14 ;  /* 0x000000ffff097224 */ /* 0x000fce00078e000e */
[----:B------:R-:W-:Y:S05]  /*11660*/  WARPSYNC.COLLECTIVE R15, `(.L_x_1276) ;  /* 0x000000000f087348 */ /* 0x000fea0003c00000 */
[----:B------:R0:W1:Y:S02]  /*11670*/  SHFL.IDX P6, R14, R13, R12, R11 ;  /* 0x0000000c0d0e7389 */ /* 0x00006400000c000b */
[----:B01----:R-:W-:Y:S01]  /*11680*/  ENDCOLLECTIVE ;  /* 0x000000000000791b */ /* 0x003fe20003800000 */
.L_x_1276:
[----:B------:R-:W-:-:S04]  /*11690*/  @!P2 LEA R9, P1, R20, R9, 0x1 ;  /* 0x000000091409a211 */ /* 0x000fc800078208ff */
[----:B------:R-:W-:Y:S01]  /*116a0*/  @!P2 MOV R2, R9 ;  /* 0x000000090002a202 */ /* 0x000fe20000000f00 */
[----:B------:R-:W-:-:S04]  /*116b0*/  @!P2 IMAD.X R8, RZ, RZ, R8, P1 ;  /* 0x000000ffff08a224 */ /* 0x000fc800008e0608 */
        /* <DEDUP_REMOVED lines=10> */
.L_x_1277:
[----:B------:R-:W-:-:S05]  /*11760*/  VIADD R3, R4, 0x60 ;  /* 0x0000006004037836 */ /* 0x000fca0000000000 */
[----:B------:R-:W-:Y:S01]  /*11770*/  ISETP.GE.AND P2, PT, R3, R6, PT ;  /* 0x000000060300720c */ /* 0x000fe20003f46270 */
[----:B------:R-:W-:Y:S02]  /*11780*/  IMAD.MOV.U32 R13, RZ, RZ, R5 ;  /* 0x000000ffff0d7224 */ /* 0x000fe400078e0005 */
[----:B------:R-:W-:-:S10]  /*11790*/  IMAD.MOV.U32 R12, RZ, RZ, 0x7 ;  /* 0x00000007ff0c7424 */ /* 0x000fd400078e00ff */
[----:B------:R-:W-:Y:S01]  /*117a0*/  @P2 LOP3.LUT R23, R23, 0x40, RZ, 0xfc, !PT ;  /* 0x0000004017172812 */ /* 0x000fe200078efcff */
[----:B------:R-:W-:-:S07]  /*117b0*/  IMAD.MOV.U32 R7, RZ, RZ, R14 ;  /* 0x000000ffff077224 */ /* 0x000fce00078e000e */
[----:B------:R-:W-:Y:S05]  /*117c0*/  WARPSYNC.COLLECTIVE R15, `(.L_x_1278) ;  /* 0x000000000f087348 */ /* 0x000fea0003c00000 */
[----:B------:R0:W1:Y:S02]  /*117d0*/  SHFL.IDX P6, R14, R13, R12, R11 ;  /* 0x0000000c0d0e7389 */ /* 0x00006400000c000b */
[----:B01----:R-:W-:Y:S01]  /*117e0*/  ENDCOLLECTIVE ;  /* 0x000000000000791b */ /* 0x003fe20003800000 */
.L_x_1278:
        /* <DEDUP_REMOVED lines=8> */
[----:B------:R0:W-:Y:S01]  /*11870*/  @!P2 LDGSTS.E.BYPASS.LTC128B.128 [R26+0x1b400], desc[UR36][R2.64], !P0 ;  /* 0x1b400000021aafae */ /* 0x0001e2000c101d64 */
[----:B------:R-:W-:-:S07]  /*11880*/  IMAD.MOV.U32 R5, RZ, RZ, R14 ;  /* 0x000000ffff057224 */ /* 0x000fce00078e000e */
[----:B0-----:R-:W-:Y:S05]  /*11890*/  WARPSYNC.COLLECTIVE R15, `(.L_x_1279) ;  /* 0x000000000f087348 */ /* 0x001fea0003c00000 */
[----:B------:R1:W2:Y:S02]  /*118a0*/  SHFL.IDX P6, R14, R13, R12, R11 ;  /* 0x0000000c0d0e7389 */ /* 0x0002a400000c000b */
[----:B012---:R-:W-:Y:S01]  /*118b0*/  ENDCOLLECTIVE ;  /* 0x000000000000791b */ /* 0x007fe20003800000 */
.L_x_1279:
[----:B------:R-:W-:Y:S01]  /*118c0*/  IMAD.MOV.U32 R0, RZ, RZ, R14 ;  /* 0x000000ffff007224 */ /* 0x000fe200078e000e */
[----:B------:R-:W-:Y:S06]  /*118d0*/  BRA `(.L_x_1280) ;  /* 0xffffffb400b47947 */ /* 0x000fec000383ffff */
.L_x_1188:
        /* <DEDUP_REMOVED lines=8> */
.L_x_1282:
[----:B------:R-:W-:Y:S05]  /*11960*/  BSYNC B0 ;  /* 0x0000000000007941 */ /* 0x000fea0003800000 */
.L_x_1281:
[----:B------:R-:W-:Y:S01]  /*11970*/  IMAD.MOV.U32 R13, RZ, RZ, R0 ;  /* 0x000000ffff0d7224 */ /* 0x000fe200078e0000 */
[----:B------:R-:W-:Y:S01]  /*11980*/  MOV R15, 0xffffffff ;  /* 0xffffffff000f7802 */ /* 0x000fe20000000f00 */
[----:B------:R-:W-:Y:S01]  /*11990*/  IMAD.MOV.U32 R12, RZ, RZ, RZ ;  /* 0x000000ffff0c7224 */ /* 0x000fe200078e00ff */
[----:B------:R-:W-:Y:S01]  /*119a0*/  LOP3.LUT P5, RZ, R23, 0x2000, RZ, 0xc0, !PT ;  /* 0x0000200017ff7812 */ /* 0x000fe200078ac0ff */
[----:B------:R-:W-:Y:S02]  /*119b0*/  IMAD.MOV.U32 R11, RZ, RZ, 0x181f ;  /* 0x0000181fff0b7424 */ /* 0x000fe400078e00ff */
[----:B------:R-:W-:-:S10]  /*119c0*/  IMAD.MOV.U32 R2, RZ, RZ, R14 ;  /* 0x000000ffff027224 */ /* 0x000fd400078e000e */
[----:B------:R-:W-:Y:S05]  /*119d0*/  WARPSYNC.COLLECTIVE R15, `(.L_x_1283) ;  /* 0x000000000f087348 */ /* 0x000fea0003c00000 */
[----:B------:R0:W1:Y:S02]  /*119e0*/  SHFL.IDX P6, R14, R13, R12, R11 ;  /* 0x0000000c0d0e7389 */ /* 0x00006400000c000b */
[----:B01----:R-:W-:Y:S01]  /*119f0*/  ENDCOLLECTIVE ;  /* 0x000000000000791b */ /* 0x003fe20003800000 */
.L_x_1283:
[----:B------:R-:W-:Y:S02]  /*11a00*/  IMAD.MOV.U32 R13, RZ, RZ, R4 ;  /* 0x000000ffff0d7224 */ /* 0x000fe400078e0004 */
[----:B------:R-:W-:Y:S02]  /*11a10*/  IMAD.MOV.U32 R12, RZ, RZ, 0x1 ;  /* 0x00000001ff0c7424 */ /* 0x000fe400078e00ff */
[----:B------:R-:W-:-:S07]  /*11a20*/  IMAD.MOV.U32 R3, RZ, RZ, R14 ;  /* 0x000000ffff037224 */ /* 0x000fce00078e000e */
[----:B------:R-:W-:Y:S05]  /*11a30*/  WARPSYNC.COLLECTIVE R15, `(.L_x_1284) ;  /* 0x000000000f087348 */ /* 0x000fea0003c00000 */
[----:B------:R0:W1:Y:S02]  /*11a40*/  SHFL.IDX P6, R14, R13, R12, R11 ;  /* 0x0000000c0d0e7389 */ /* 0x00006400000c000b */
[----:B01----:R-:W-:Y:S01]  /*11a50*/  ENDCOLLECTIVE ;  /* 0x000000000000791b */ /* 0x003fe20003800000 */
.L_x_1284:
        /* <DEDUP_REMOVED lines=10> */
.L_x_1285:
[----:B------:R-:W-:Y:S01]  /*11b00*/  @!PT LDS RZ, [RZ] ;  /* 0x00000000fffff984 */ /* 0x000fe20000000800 */
[----:B------:R-:W-:Y:S01]  /*11b10*/  @!PT LDS RZ, [RZ] ;  /* 0x00000000fffff984 */ /* 0x000fe20000000800 */
[----:B------:R-:W-:Y:S01]  /*11b20*/  @!PT LDS RZ, [RZ] ;  /* 0x00000000fffff984 */ /* 0x000fe20000000800 */
[----:B------:R-:W-:Y:S04]  /*11b30*/  @!P5 LDGSTS.E.BYPASS.LTC128B.128 [R26+0x22400], desc[UR36][R2.64], !P4 ;  /* 0x22400000021adfae */ /* 0x000fe8000e101d64 */
[----:B------:R-:W-:Y:S04]  /*11b40*/  @!P5 LDGSTS.E.BYPASS.LTC128B.128 [R26+0x26400], desc[UR36][R2.64+0x80], !P3 ;  /* 0x26400080021adfae */ /* 0x000fe8000d901d64 */
[----:B------:R-:W-:Y:S01]  /*11b50*/  @!P5 LDGSTS.E.BYPASS.LTC128B.128 [R26+0x2a400], desc[UR36][R2.64+0x100], !P2 ;  /* 0x2a400100021adfae */ /* 0x000fe2000d101d64 */
[----:B------:R-:W-:-:S03]  /*11b60*/  IMAD.MOV.U32 R13, RZ, RZ, R4 ;  /* 0x000000ffff0d7224 */ /* 0x000fc600078e0004 */
[----:B------:R0:W-:Y:S01]  /*11b70*/  @!P5 LDGSTS.E.BYPASS.LTC128B.128 [R26+0x2e400], desc[UR36][R2.64+0x180], !P1 ;  /* 0x2e400180021adfae */ /* 0x0001e2000c901d64 */
[----:B------:R-:W-:Y:S01]  /*11b80*/  IMAD.MOV.U32 R12, RZ, RZ, 0x2 ;  /* 0x00000002ff0c7424 */ /* 0x000fe200078e00ff */
[C---:B------:R-:W-:Y:S02]  /*11b90*/  LOP3.LUT P5, RZ, R23.reuse, 0x800, RZ, 0xc0, !PT ;  /* 0x0000080017ff7812 */ /* 0x040fe400078ac0ff */
[----:B------:R-:W-:Y:S01]  /*11ba0*/  LOP3.LUT P6, RZ, R23, 0x1000, RZ, 0xc0, !PT ;  /* 0x0000100017ff7812 */ /* 0x000fe200078cc0ff */
[----:B0-----:R-:W-:-:S12]  /*11bb0*/  IMAD.MOV.U32 R2, RZ, RZ, R14 ;  /* 0x000000ffff027224 */ /* 0x001fd800078e000e */
[----:B------:R-:W-:-:S04]  /*11bc0*/  @!P6 LEA R2, P0, R6, R2, 0x1 ;  /* 0x000000020602e211 */ /* 0x000fc800078008ff */
[----:B------:R-:W-:-:S05]  /*11bd0*/  @!P6 IADD3.X R3, RZ, R5, RZ, P0, !PT ;  /* 0x00000005ff03e210 */ /* 0x000fca00007fe4ff */
[----:B------:R0:W-:Y:S04]  /*11be0*/  @!P6 LDGSTS.E.BYPASS.LTC128B.128 [R26+0x22c00], desc[UR36][R2.64], !P4 ;  /* 0x22c00000021aefae */ /* 0x0001e8000e101d64 */
[----:B------:R0:W-:Y:S04]  /*11bf0*/  @!P6 LDGSTS.E.BYPASS.LTC128B.128 [R26+0x26c00], desc[UR36][R2.64+0x80], !P3 ;  /* 0x26c00080021aefae */ /* 0x0001e8000d901d64 */
[----:B------:R0:W-:Y:S04]  /*11c00*/  @!P6 LDGSTS.E.BYPASS.LTC128B.128 [R26+0x2ac00], desc[UR36][R2.64+0x100], !P2 ;  /* 0x2ac00100021aefae */ /* 0x0001e8000d101d64 */
[----:B------:R0:W-:Y:S02]  /*11c10*/  @!P6 LDGSTS.E.BYPASS.LTC128B.128 [R26+0x2ec00], desc[UR36][R2.64+0x180], !P1 ;  /* 0x2ec00180021aefae */ /* 0x0001e4000c901d64 */
[----:B0-----:R-:W-:Y:S05]  /*11c20*/  WARPSYNC.COLLECTIVE R15, `(.L_x_1286) ;  /* 0x000000000f087348 */ /* 0x001fea0003c00000 */
[----:B------:R1:W2:Y:S02]  /*11c30*/  SHFL.IDX P6, R14, R13, R12, R11 ;  /* 0x0000000c0d0e7389 */ /* 0x0002a400000c000b */
[----:B012---:R-:W-:Y:S01]  /*11c40*/  ENDCOLLECTIVE ;  /* 0x000000000000791b */ /* 0x007fe20003800000 */
.L_x_1286:
[----:B------:R-:W-:Y:S02]  /*11c50*/  IMAD.MOV.U32 R13, RZ, RZ, R0 ;  /* 0x000000ffff0d7224 */ /* 0x000fe400078e0000 */
[----:B------:R-:W-:-:S07]  /*11c60*/  IMAD.MOV.U32 R5, RZ, RZ, R14 ;  /* 0x000000ffff057224 */ /* 0x000fce00078e000e */
[----:B------:R-:W-:Y:S05]  /*11c70*/  WARPSYNC.COLLECTIVE R15, `(.L_x_1287) ;  /* 0x000000000f087348 */ /* 0x000fea0003c00000 */
[----:B------:R0:W1:Y:S02]  /*11c80*/  SHFL.IDX P6, R14, R13, R12, R11 ;  /* 0x0000000c0d0e7389 */ /* 0x00006400000c000b */
[----:B01----:R-:W-:Y:S01]  /*11c90*/  ENDCOLLECTIVE ;  /* 0x000000000000791b */ /* 0x003fe20003800000 */
.L_x_1287:
[----:B------:R-:W-:Y:S01]  /*11ca0*/  IMAD.MOV.U32 R13, RZ, RZ, R4 ;  /* 0x000000ffff0d7224 */ /* 0x000fe200078e0004 */
[----:B------:R-:W-:Y:S01]  /*11cb0*/  MOV R12, 0x3 ;  /* 0x00000003000c7802 */ /* 0x000fe20000000f00 */
[----:B------:R-:W-:-:S07]  /*11cc0*/  IMAD.MOV.U32 R2, RZ, RZ, R14 ;  /* 0x000000ffff027224 */ /* 0x000fce00078e000e */
[----:B------:R-:W-:Y:S05]  /*11cd0*/  WARPSYNC.COLLECTIVE R15, `(.L_x_1288) ;  /* 0x000000000f087348 */ /* 0x000fea0003c00000 */
[----:B------:R0:W1:Y:S02]  /*11ce0*/  SHFL.IDX P6, R14, R13, R12, R11 ;  /* 0x0000000c0d0e7389 */ /* 0x00006400000c000b */
[----:B01----:R-:W-:Y:S01]  /*11cf0*/  ENDCOLLECTIVE ;  /* 0x000000000000791b */ /* 0x003fe20003800000 */
.L_x_1288:
[----:B------:R-:W-:-:S05]  /*11d00*/  @!P5 LEA R2, P0, R6, R2, 0x1 ;  /* 0x000000020602d211 */ /* 0x000fca00078008ff */
[----:B------:R-:W-:-:S05]  /*11d10*/  @!P5 IMAD.X R3, RZ, RZ, R5, P0 ;  /* 0x000000ffff03d224 */ /* 0x000fca00000e0605 */
[----:B------:R-:W-:Y:S01]  /*11d20*/  @!PT LDS RZ, [RZ] ;  /* 0x00000000fffff984 */ /* 0x000fe20000000800 */
[----:B------:R-:W-:Y:S01]  /*11d30*/  @!PT LDS RZ, [RZ] ;  /* 0x00000000fffff984 */ /* 0x000fe20000000800 */
[----:B------:R-:W-:Y:S01]  /*11d40*/  @!PT LDS RZ, [RZ] ;  /* 0x00000000fffff984 */ /* 0x000fe20000000800 */
[----:B------:R0:W-:Y:S01]  /*11d50*/  @!P5 LDGSTS.E.BYPASS.LTC128B.128 [R26+0x23400], desc[UR36][R2.64], !P4 ;  /* 0x23400000021adfae */ /* 0x0001e2000e101d64 */
[----:B------:R-:W-:-:S03]  /*11d60*/  IMAD.MOV.U32 R13, RZ, RZ, R0 ;  /* 0x000000ffff0d7224 */ /* 0x000fc600078e0000 */
[----:B------:R0:W-:Y:S04]  /*11d70*/  @!P5 LDGSTS.E.BYPASS.LTC128B.128 [R26+0x27400], desc[UR36][R2.64+0x80], !P3 ;  /* 0x27400080021adfae */ /* 0x0001e8000d901d64 */
[----:B------:R0:W-:Y:S01]  /*11d80*/  @!P5 LDGSTS.E.BYPASS.LTC128B.128 [R26+0x2b400], desc[UR36][R2.64+0x100], !P2 ;  /* 0x2b400100021adfae */ /* 0x0001e2000d101d64 */
[----:B------:R-:W-:-:S03]  /*11d90*/  IMAD.MOV.U32 R5, RZ, RZ, R14 ;  /* 0x000000ffff057224 */ /* 0x000fc600078e000e */
[----:B------:R0:W-:Y:S01]  /*11da0*/  @!P5 LDGSTS.E.BYPASS.LTC128B.128 [R26+0x2f400], desc[UR36][R2.64+0x180], !P1 ;  /* 0x2f400180021adfae */ /* 0x0001e2000c901d64 */
[----:B------:R-:W-:-:S13]  /*11db0*/  LOP3.LUT P5, RZ, R23, 0x100, RZ, 0xc0, !PT ;  /* 0x0000010017ff7812 */ /* 0x000fda00078ac0ff */
[----:B0-----:R-:W-:Y:S05]  /*11dc0*/  WARPSYNC.COLLECTIVE R15, `(.L_x_1289) ;  /* 0x000000000f087348 */ /* 0x001fea0003c00000 */
[----:B------:R1:W2:Y:S02]  /*11dd0*/  SHFL.IDX P6, R14, R13, R12, R11 ;  /* 0x0000000c0d0e7389 */ /* 0x0002a400000c000b */
[----:B012---:R-:W-:Y:S01]  /*11de0*/  ENDCOLLECTIVE ;  /* 0x000000000000791b */ /* 0x007fe20003800000 */
.L_x_1289:
[----:B------:R-:W-:Y:S02]  /*11df0*/  IMAD.MOV.U32 R13, RZ, RZ, R4 ;  /* 0x000000ffff0d7224 */ /* 0x000fe400078e0004 */
[----:B------:R-:W-:Y:S01]  /*11e00*/  IMAD.MOV.U32 R12, RZ, RZ, 0x4 ;  /* 0x00000004ff0c7424 */ /* 0x000fe200078e00ff */
[----:B------:R-:W-:Y:S01]  /*11e10*/  LOP3.LUT P6, RZ, R23, 0x200, RZ, 0xc0, !PT ;  /* 0x0000020017ff7812 */ /* 0x000fe200078cc0ff */
[----:B------:R-:W-:-:S12]  /*11e20*/  IMAD.MOV.U32 R2, RZ, RZ, R14 ;  /* 0x000000ffff027224 */ /* 0x000fd800078e000e */
[----:B------:R-:W-:-:S05]  /*11e30*/  @!P6 LEA R2, P0, R6, R2, 0x1 ;  /* 0x000000020602e211 */ /* 0x000fca00078008ff */
[----:B------:R-:W-:-:S05]  /*11e40*/  @!P6 IMAD.X R3, RZ, RZ, R5, P0 ;  /* 0x000000ffff03e224 */ /* 0x000fca00000e0605 */
        /* <DEDUP_REMOVED lines=10> */
.L_x_1290:
[----:B------:R-:W-:Y:S01]  /*11ef0*/  MOV R13, R0 ;  /* 0x00000000000d7202 */ /* 0x000fe20000000f00 */
[----:B------:R-:W-:-:S07]  /*11f00*/  IMAD.MOV.U32 R5, RZ, RZ, R14 ;  /* 0x000000ffff057224 */ /* 0x000fce00078e000e */
[----:B------:R-:W-:Y:S05]  /*11f10*/  WARPSYNC.COLLECTIVE R15, `(.L_x_1291) ;  /* 0x000000000f087348 */ /* 0x000fea0003c00000 */
[----:B------:R0:W1:Y:S02]  /*11f20*/  SHFL.IDX P6, R14, R13, R12, R11 ;  /* 0x0000000c0d0e7389 */ /* 0x00006400000c000b */
[----:B01----:R-:W-:Y:S01]  /*11f30*/  ENDCOLLECTIVE ;  /* 0x000000000000791b */ /* 0x003fe20003800000 */
.L_x_1291:
[----:B------:R-:W-:Y:S02]  /*11f40*/  IMAD.MOV.U32 R13, RZ, RZ, R4 ;  /* 0x000000ffff0d7224 */ /* 0x000fe400078e0004 */
[----:B------:R-:W-:Y:S02]  /*11f50*/  IMAD.MOV.U32 R12, RZ, RZ, 0x5 ;  /* 0x00000005ff0c7424 */ /* 0x000fe400078e00ff */
[----:B------:R-:W-:-:S07]  /*11f60*/  IMAD.MOV.U32 R2, RZ, RZ, R14 ;  /* 0x000000ffff027224 */ /* 0x000fce00078e000e */
[----:B------:R-:W-:Y:S05]  /*11f70*/  WARPSYNC.COLLECTIVE R15, `(.L_x_1292) ;  /* 0x000000000f087348 */ /* 0x000fea0003c00000 */
[----:B------:R0:W1:Y:S02]  /*11f80*/  SHFL.IDX P6, R14, R13, R12, R11 ;  /* 0x0000000c0d0e7389 */ /* 0x00006400000c000b */
[----:B01----:R-:W-:Y:S01]  /*11f90*/  ENDCOLLECTIVE ;  /* 0x000000000000791b */ /* 0x003fe20003800000 */
.L_x_1292:
        /* <DEDUP_REMOVED lines=15> */
.L_x_1293:
[----:B------:R-:W-:Y:S02]  /*12090*/  IMAD.MOV.U32 R13, RZ, RZ, R4 ;  /* 0x000000ffff0d7224 */ /* 0x000fe400078e0004 */
[----:B------:R-:W-:Y:S01]  /*120a0*/  IMAD.MOV.U32 R12, RZ, RZ, 0x6 ;  /* 0x00000006ff0c7424 */ /* 0x000fe200078e00ff */
[----:B------:R-:W-:Y:S01]  /*120b0*/  LOP3.LUT P6, RZ, R23, 0x80, RZ, 0xc0, !PT ;  /* 0x0000008017ff7812 */ /* 0x000fe200078cc0ff */
[----:B------:R-:W-:-:S12]  /*120c0*/  IMAD.MOV.U32 R2, RZ, RZ, R14 ;  /* 0x000000ffff027224 */ /* 0x000fd800078e000e */
[----:B------:R-:W-:-:S04]  /*120d0*/  @!P6 LEA R2, P0, R6, R2, 0x1 ;  /* 0x000000020602e211 */ /* 0x000fc800078008ff */
[----:B------:R-:W-:-:S05]  /*120e0*/  @!P6 IADD3.X R3, RZ, R5, RZ, P0, !PT ;  /* 0x00000005ff03e210 */ /* 0x000fca00007fe4ff */
        /* <DEDUP_REMOVED lines=10> */
.L_x_1294:
[----:B------:R-:W-:Y:S02]  /*12190*/  IMAD.MOV.U32 R13, RZ, RZ, R0 ;  /* 0x000000ffff0d7224 */ /* 0x000fe400078e0000 */
[----:B------:R-:W-:-:S07]  /*121a0*/  IMAD.MOV.U32 R5, RZ, RZ, R14 ;  /* 0x000000ffff057224 */ /* 0x000fce00078e000e */
[----:B------:R-:W-:Y:S05]  /*121b0*/  WARPSYNC.COLLECTIVE R15, `(.L_x_1295) ;  /* 0x000000000f087348 */ /* 0x000fea0003c00000 */
[----:B------:R0:W1:Y:S02]  /*121c0*/  SHFL.IDX P6, R14, R13, R12, R11 ;  /* 0x0000000c0d0e7389 */ /* 0x00006400000c000b */
[----:B01----:R-:W-:Y:S01]  /*121d0*/  ENDCOLLECTIVE ;  /* 0x000000000000791b */ /* 0x003fe20003800000 */
.L_x_1295:
[----:B------:R-:W-:Y:S01]  /*121e0*/  IMAD.MOV.U32 R13, RZ, RZ, R4 ;  /* 0x000000ffff0d7224 */ /* 0x000fe200078e0004 */
[----:B------:R-:W-:Y:S01]  /*121f0*/  MOV R12, 0x7 ;  /* 0x00000007000c7802 */ /* 0x000fe20000000f00 */
[----:B------:R-:W-:-:S07]  /*12200*/  IMAD.MOV.U32 R2, RZ, RZ, R14 ;  /* 0x000000ffff027224 */ /* 0x000fce00078e000e */
[----:B------:R-:W-:Y:S05]  /*12210*/  WARPSYNC.COLLECTIVE R15, `(.L_x_1296) ;  /* 0x000000000f087348 */ /* 0x000fea0003c00000 */
[----:B------:R0:W1:Y:S02]  /*12220*/  SHFL.IDX P6, R14, R13, R12, R11 ;  /* 0x0000000c0d0e7389 */ /* 0x00006400000c000b */
[----:B01----:R-:W-:Y:S01]  /*12230*/  ENDCOLLECTIVE ;  /* 0x000000000000791b */ /* 0x003fe20003800000 */
.L_x_1296:
        /* <DEDUP_REMOVED lines=10> */
[----:B------:R0:W-:Y:S04]  /*122e0*/  @!P5 LDGSTS.E.BYPASS.LTC128B.128 [R26+0x31400], desc[UR36][R2.64+0x180], !P1 ;  /* 0x31400180021adfae */ /* 0x0001e8000c901d64 */
[----:B0-----:R-:W-:Y:S05]  /*122f0*/  WARPSYNC.COLLECTIVE R15, `(.L_x_1297) ;  /* 0x000000000f087348 */ /* 0x001fea0003c00000 */
[----:B------:R1:W2:Y:S02]  /*12300*/  SHFL.IDX P6, R14, R13, R12, R11 ;  /* 0x0000000c0d0e7389 */ /* 0x0002a400000c000b */
[----:B012---:R-:W-:Y:S01]  /*12310*/  ENDCOLLECTIVE ;  /* 0x000000000000791b */ /* 0x007fe20003800000 */
.L_x_1297:
[----:B------:R-:W-:Y:S05]  /*12320*/  BRA `(.L_x_1298) ;  /* 0xffffffb400dc7947 */ /* 0x000fea000383ffff */
.L_x_1193:
[----:B0-----:R0:W2:Y:S02]  /*12330*/  SYNCS.PHASECHK.TRANS64.TRYWAIT P0, [R22+URZ+0x32420], R3 ;  /* 0x03242003160075a7 */ /* 0x0010a4000800017f */
[----:B--2---:R-:W-:Y:S05]  /*12340*/  @!P0 NANOSLEEP.SYNCS 0x989680 ;  /* 0x009896800000895d */ /* 0x004fea0003900000 */
[----:B------:R-:W2:Y:S02]  /*12350*/  @!P0 SYNCS.PHASECHK.TRANS64 P0, [R22+URZ+0x32420], R3 ;  /* 0x03242003160085a7 */ /* 0x000ea4000800007f */
[----:B--2---:R-:W-:Y:S05]  /*12360*/  @!P0 BRA `(.L_x_1193) ;  /* 0xfffffffc00f08947 */ /* 0x004fea000383ffff */
[----:B------:R-:W-:Y:S05]  /*12370*/  BRA `(.L_x_1299) ;  /* 0xffffffb8004c7947 */ /* 0x000fea000383ffff */
.L_x_1196:
[----:B--2---:R2:W3:Y:S02]  /*12380*/  SYNCS.PHASECHK.TRANS64.TRYWAIT P0, [R25+URZ+0x32460], R0 ;  /* 0x03246000190075a7 */ /* 0x0044e4000800017f */
[----:B---3--:R-:W-:Y:S05]  /*12390*/  @!P0 NANOSLEEP.SYNCS 0x989680 ;  /* 0x009896800000895d */ /* 0x008fea0003900000 */
[----:B------:R-:W3:Y:S02]  /*123a0*/  @!P0 SYNCS.PHASECHK.TRANS64 P0, [R25+URZ+0x32460], R0 ;  /* 0x03246000190085a7 */ /* 0x000ee4000800007f */
[----:B---3--:R-:W-:Y:S05]  /*123b0*/  @!P0 BRA `(.L_x_1196) ;  /* 0xfffffffc00f08947 */ /* 0x008fea000383ffff */
[----:B------:R-:W-:Y:S05]  /*123c0*/  BRA `(.L_x_1300) ;  /* 0xffffffb800587947 */ /* 0x000fea000383ffff */
.L_x_1197:
        /* <DEDUP_REMOVED lines=8> */
.L_x_1302:
[----:B------:R-:W-:Y:S05]  /*12450*/  BSYNC B0 ;  /* 0x0000000000007941 */ /* 0x000fea0003800000 */
.L_x_1301:
[----:B------:R-:W0:Y:S01]  /*12460*/  S2R R8, SR_TID.X ;  /* 0x0000000000087919 */ /* 0x000e220000002100 */
[----:B------:R-:W-:Y:S01]  /*12470*/  MOV R13, R5 ;  /* 0x00000005000d7202 */ /* 0x000fe20000000f00 */
[----:B------:R-:W-:Y:S01]  /*12480*/  IMAD.MOV.U32 R12, RZ, RZ, RZ ;  /* 0x000000ffff0c7224 */ /* 0x000fe200078e00ff */
[C---:B------:R-:W-:Y:S01]  /*12490*/  LOP3.LUT P2, RZ, R7.reuse, 0x2, RZ, 0xc0, !PT ;  /* 0x0000000207ff7812 */ /* 0x040fe2000784c0ff */
[----:B------:R-:W-:Y:S01]  /*124a0*/  IMAD.MOV.U32 R11, RZ, RZ, 0x181f ;  /* 0x0000181fff0b7424 */ /* 0x000fe200078e00ff */
[----:B------:R-:W-:Y:S01]  /*124b0*/  LOP3.LUT P1, RZ, R7, 0x4, RZ, 0xc0, !PT ;  /* 0x0000000407ff7812 */ /* 0x000fe2000782c0ff */
[----:B------:R-:W-:Y:S02]  /*124c0*/  IMAD.MOV.U32 R15, RZ, RZ, -0x1 ;  /* 0xffffffffff0f7424 */ /* 0x000fe400078e00ff */
[----:B------:R-:W-:Y:S01]  /*124d0*/  IMAD.MOV.U32 R3, RZ, RZ, R14 ;  /* 0x000000ffff037224 */ /* 0x000fe200078e000e */
[----:B------:R-:W-:Y:S01]  /*124e0*/  ISETP.LT.OR P3, PT, R31, 0x1, !P1 ;  /* 0x000000011f00780c */ /* 0x000fe20004f61670 */
[----:B------:R-:W-:-:S12]  /*124f0*/  IMAD R4, R4, 0x2, R22 ;  /* 0x0000000204047824 */ /* 0x000fd800078e0216 */
[----:B0-----:R-:W-:Y:S05]  /*12500*/  WARPSYNC.COLLECTIVE R15, `(.L_x_1303) ;  /* 0x000000000f087348 */ /* 0x001fea0003c00000 */
[----:B------:R1:W2:Y:S02]  /*12510*/  SHFL.IDX P6, R14, R13, R12, R11 ;  /* 0x0000000c0d0e7389 */ /* 0x0002a400000c000b */
[----:B012---:R-:W-:Y:S01]  /*12520*/  ENDCOLLECTIVE ;  /* 0x000000000000791b */ /* 0x007fe20003800000 */
.L_x_1303:
[----:B------:R-:W-:Y:S01]  /*12530*/  MOV R13, R6 ;  /* 0x00000006000d7202 */ /* 0x000fe20000000f00 */
[----:B------:R-:W-:Y:S02]  /*12540*/  IMAD.MOV.U32 R12, RZ, RZ, 0x1 ;  /* 0x00000001ff0c7424 */ /* 0x000fe400078e00ff */
[----:B------:R-:W-:-:S05]  /*12550*/  IMAD.SHL.U32 R8, R8, 0x8, RZ ;  /* 0x0000000808087824 */ /* 0x000fca00078e00ff */
[----:B------:R-:W-:-:S05]  /*12560*/  LOP3.LUT R8, R8, 0x38, RZ, 0xc0, !PT ;  /* 0x0000003808087812 */ /* 0x000fca00078ec0ff */
[----:B------:R-:W-:-:S05]  /*12570*/  IMAD.SHL.U32 R0, R8, 0x2, RZ ;  /* 0x0000000208007824 */ /* 0x000fca00078e00ff */
[----:B------:R-:W-:-:S13]  /*12580*/  IADD3 R2, P0, R14, R0, RZ ;  /* 0x000000000e027210 */ /* 0x000fda0007f1e0ff */
[----:B------:R-:W-:Y:S05]  /*12590*/  WARPSYNC.COLLECTIVE R15, `(.L_x_1304) ;  /* 0x000000000f087348 */ /* 0x000fea0003c00000 */
[----:B------:R0:W1:Y:S02]  /*125a0*/  SHFL.IDX P6, R14, R13, R12, R11 ;  /* 0x0000000c0d0e7389 */ /* 0x00006400000c000b */
[----:B01----:R-:W-:Y:S01]  /*125b0*/  ENDCOLLECTIVE ;  /* 0x000000000000791b */ /* 0x003fe20003800000 */
.L_x_1304:
        /* <DEDUP_REMOVED lines=17> */
.L_x_1305:
[----:B------:R-:W-:Y:S02]  /*126d0*/  IMAD.MOV.U32 R13, RZ, RZ, R6 ;  /* 0x000000ffff0d7224 */ /* 0x000fe400078e0006 */
[----:B------:R-:W-:Y:S01]  /*126e0*/  IMAD.MOV.U32 R12, RZ, RZ, 0x2 ;  /* 0x00000002ff0c7424 */ /* 0x000fe200078e00ff */
[----:B------:R-:W-:-:S13]  /*126f0*/  IADD3 R2, P3, R14, R0, RZ ;  /* 0x000000000e027210 */ /* 0x000fda0007f7e0ff */
[----:B------:R-:W-:Y:S05]  /*12700*/  WARPSYNC.COLLECTIVE R15, `(.L_x_1306) ;  /* 0x000000000f087348 */ /* 0x000fea0003c00000 */
[----:B------:R0:W1:Y:S02]  /*12710*/  SHFL.IDX P6, R14, R13, R12, R11 ;  /* 0x0000000c0d0e7389 */ /* 0x00006400000c000b */
[----:B01----:R-:W-:Y:S01]  /*12720*/  ENDCOLLECTIVE ;  /* 0x000000000000791b */ /* 0x003fe20003800000 */
.L_x_1306:
        /* <DEDUP_REMOVED lines=17> */
.L_x_1307:
[----:B------:R-:W-:Y:S02]  /*12840*/  IMAD.MOV.U32 R13, RZ, RZ, R6 ;  /* 0x000000ffff0d7224 */ /* 0x000fe400078e0006 */
[----:B------:R-:W-:Y:S01]  /*12850*/  IMAD.MOV.U32 R12, RZ, RZ, 0x3 ;  /* 0x00000003ff0c7424 */ /* 0x000fe200078e00ff */
[----:B------:R-:W-:-:S13]  /*12860*/  IADD3 R2, P3, R14, R0, RZ ;  /* 0x000000000e027210 */ /* 0x000fda0007f7e0ff */
[----:B------:R-:W-:Y:S05]  /*12870*/  WARPSYNC.COLLECTIVE R15, `(.L_x_1308) ;  /* 0x000000000f087348 */ /* 0x000fea0003c00000 */
[----:B------:R0:W1:Y:S02]  /*12880*/  SHFL.IDX P6, R14, R13, R12, R11 ;  /* 0x0000000c0d0e7389 */ /* 0x00006400000c000b */
[----:B01----:R-:W-:Y:S01]  /*12890*/  ENDCOLLECTIVE ;  /* 0x000000000000791b */ /* 0x003fe20003800000 */
.L_x_1308:
        /* <DEDUP_REMOVED lines=17> */
.L_x_1309:
[----:B------:R-:W-:Y:S01]  /*129b0*/  IMAD.MOV.U32 R13, RZ, RZ, R6 ;  /* 0x000000ffff0d7224 */ /* 0x000fe200078e0006 */
[----:B------:R-:W-:Y:S02]  /*129c0*/  MOV R12, 0x4 ;  /* 0x00000004000c7802 */ /* 0x000fe40000000f00 */
[----:B------:R-:W-:-:S13]  /*129d0*/  IADD3 R2, P3, R14, R0, RZ ;  /* 0x000000000e027210 */ /* 0x000fda0007f7e0ff */
[----:B------:R-:W-:Y:S05]  /*129e0*/  WARPSYNC.COLLECTIVE R15, `(.L_x_1310) ;  /* 0x000000000f087348 */ /* 0x000fea0003c00000 */
[----:B------:R0:W1:Y:S02]  /*129f0*/  SHFL.IDX P6, R14, R13, R12, R11 ;  /* 0x0000000c0d0e7389 */ /* 0x00006400000c000b */
[----:B01----:R-:W-:Y:S01]  /*12a00*/  ENDCOLLECTIVE ;  /* 0x000000000000791b */ /* 0x003fe20003800000 */
.L_x_1310:
        /* <DEDUP_REMOVED lines=17> */
.L_x_1311:
[----:B------:R-:W-:Y:S02]  /*12b20*/  IMAD.MOV.U32 R13, RZ, RZ, R6 ;  /* 0x000000ffff0d7224 */ /* 0x000fe400078e0006 */
[----:B------:R-:W-:Y:S01]  /*12b30*/  IMAD.MOV.U32 R12, RZ, RZ, 0x5 ;  /* 0x00000005ff0c7424 */ /* 0x000fe200078e00ff */
[----:B------:R-:W-:-:S13]  /*12b40*/  IADD3 R2, P3, R14, R0, RZ ;  /* 0x000000000e027210 */ /* 0x000fda0007f7e0ff */
[----:B------:R-:W-:Y:S05]  /*12b50*/  WARPSYNC.COLLECTIVE R15, `(.L_x_1312) ;  /* 0x000000000f087348 */ /* 0x000fea0003c00000 */
[----:B------:R0:W1:Y:S02]  /*12b60*/  SHFL.IDX P6, R14, R13, R12, R11 ;  /* 0x0000000c0d0e7389 */ /* 0x00006400000c000b */
[----:B01----:R-:W-:Y:S01]  /*12b70*/  ENDCOLLECTIVE ;  /* 0x000000000000791b */ /* 0x003fe20003800000 */
.L_x_1312:
        /* <DEDUP_REMOVED lines=12> */
.L_x_1313:
        /* <DEDUP_REMOVED lines=9> */
.L_x_1204:
[----:B0-----:R0:W1:Y:S02]  /*12cd0*/  SYNCS.PHASECHK.TRANS64.TRYWAIT P0, [R10+URZ+0x32440], R20 ;  /* 0x032440140a0075a7 */ /* 0x001064000800017f */
[----:B-1----:R-:W-:Y:S05]  /*12ce0*/  @!P0 NANOSLEEP.SYNCS 0x989680 ;  /* 0x009896800000895d */ /* 0x002fea0003900000 */
[----:B------:R-:W1:Y:S02]  /*12cf0*/  @!P0 SYNCS.PHASECHK.TRANS64 P0, [R10+URZ+0x32440], R20 ;  /* 0x032440140a0085a7 */ /* 0x000e64000800007f */
[----:B-1----:R-:W-:Y:S05]  /*12d00*/  @!P0 BRA `(.L_x_1204) ;  /* 0xfffffffc00f08947 */ /* 0x002fea000383ffff */
[----:B------:R-:W-:Y:S05]  /*12d10*/  BRA `(.L_x_1315) ;  /* 0xffffffb800e47947 */ /* 0x000fea000383ffff */
.L_x_1205:
        /* <DEDUP_REMOVED lines=8> */
.L_x_1317:
[----:B------:R-:W-:Y:S05]  /*12da0*/  BSYNC B1 ;  /* 0x0000000000017941 */ /* 0x000fea0003800000 */
.L_x_1316:
[----:B------:R-:W-:Y:S01]  /*12db0*/  IMAD.MOV.U32 R13, RZ, RZ, R6 ;  /* 0x000000ffff0d7224 */ /* 0x000fe200078e0006 */
[----:B------:R-:W-:Y:S01]  /*12dc0*/  MOV R15, 0xffffffff ;  /* 0xffffffff000f7802 */ /* 0x000fe20000000f00 */
[----:B------:R-:W-:Y:S02]  /*12dd0*/  IMAD.MOV.U32 R12, RZ, RZ, RZ ;  /* 0x000000ffff0c7224 */ /* 0x000fe400078e00ff */
[----:B------:R-:W-:Y:S02]  /*12de0*/  IMAD.MOV.U32 R11, RZ, RZ, 0x181f ;  /* 0x0000181fff0b7424 */ /* 0x000fe400078e00ff */
[----:B------:R-:W-:Y:S02]  /*12df0*/  IMAD.MOV.U32 R3, RZ, RZ, R14 ;  /* 0x000000ffff037224 */ /* 0x000fe400078e000e */
[----:B------:R-:W-:-:S07]  /*12e00*/  IMAD R7, R7, 0x2, R22 ;  /* 0x0000000207077824 */ /* 0x000fce00078e0216 */
[----:B------:R-:W-:Y:S05]  /*12e10*/  WARPSYNC.COLLECTIVE R15, `(.L_x_1318) ;  /* 0x000000000f087348 */ /* 0x000fea0003c00000 */
[----:B------:R0:W1:Y:S02]  /*12e20*/  SHFL.IDX P6, R14, R13, R12, R11 ;  /* 0x0000000c0d0e7389 */ /* 0x00006400000c000b */
[----:B01----:R-:W-:Y:S01]  /*12e30*/  ENDCOLLECTIVE ;  /* 0x000000000000791b */ /* 0x003fe20003800000 */
.L_x_1318:
[----:B------:R-:W-:Y:S02]  /*12e40*/  IMAD.MOV.U32 R13, RZ, RZ, R8 ;  /* 0x000000ffff0d7224 */ /* 0x000fe400078e0008 */
[----:B------:R-:W-:Y:S02]  /*12e50*/  IMAD.MOV.U32 R12, RZ, RZ, 0x1 ;  /* 0x00000001ff0c7424 */ /* 0x000fe400078e00ff */
[----:B------:R-:W-:-:S07]  /*12e60*/  IMAD.MOV.U32 R2, RZ, RZ, R14 ;  /* 0x000000ffff027224 */ /* 0x000fce00078e000e */
[----:B------:R-:W-:Y:S05]  /*12e70*/  WARPSYNC.COLLECTIVE R15, `(.L_x_1319) ;  /* 0x000000000f087348 */ /* 0x000fea0003c00000 */
[----:B------:R0:W1:Y:S02]  /*12e80*/  SHFL.IDX P6, R14, R13, R12, R11 ;  /* 0x0000000c0d0e7389 */ /* 0x00006400000c000b */
[----:B01----:R-:W-:Y:S01]  /*12e90*/  ENDCOLLECTIVE ;  /* 0x000000000000791b */ /* 0x003fe20003800000 */
.L_x_1319:
        /* <DEDUP_REMOVED lines=11> */
.L_x_1320:
[----:B------:R-:W-:Y:S02]  /*12f50*/  IMAD.MOV.U32 R13, RZ, RZ, R8 ;  /* 0x000000ffff0d7224 */ /* 0x000fe400078e0008 */
[----:B------:R-:W-:Y:S01]  /*12f60*/  IMAD.MOV.U32 R12, RZ, RZ, 0x2 ;  /* 0x00000002ff0c7424 */ /* 0x000fe200078e00ff */
[----:B------:R-:W-:-:S07]  /*12f70*/  MOV R2, R14 ;  /* 0x0000000e00027202 */ /* 0x000fce0000000f00 */
[----:B------:R-:W-:Y:S05]  /*12f80*/  WARPSYNC.COLLECTIVE R15, `(.L_x_1321) ;  /* 0x000000000f087348 */ /* 0x000fea0003c00000 */
[----:B------:R0:W1:Y:S02]  /*12f90*/  SHFL.IDX P6, R14, R13, R12, R11 ;  /* 0x0000000c0d0e7389 */ /* 0x00006400000c000b */
[----:B01----:R-:W-:Y:S01]  /*12fa0*/  ENDCOLLECTIVE ;  /* 0x000000000000791b */ /* 0x003fe20003800000 */
.L_x_1321:
        /* <DEDUP_REMOVED lines=11> */
.L_x_1322:
[----:B------:R-:W-:Y:S01]  /*13060*/  MOV R13, R8 ;  /* 0x00000008000d7202 */ /* 0x000fe20000000f00 */
[----:B------:R-:W-:Y:S02]  /*13070*/  IMAD.MOV.U32 R12, RZ, RZ, 0x3 ;  /* 0x00000003ff0c7424 */ /* 0x000fe400078e00ff */
[----:B------:R-:W-:-:S07]  /*13080*/  IMAD.MOV.U32 R2, RZ, RZ, R14 ;  /* 0x000000ffff027224 */ /* 0x000fce00078e000e */
[----:B------:R-:W-:Y:S05]  /*13090*/  WARPSYNC.COLLECTIVE R15, `(.L_x_1323) ;  /* 0x000000000f087348 */ /* 0x000fea0003c00000 */
[----:B------:R0:W1:Y:S02]  /*130a0*/  SHFL.IDX P6, R14, R13, R12, R11 ;  /* 0x0000000c0d0e7389 */ /* 0x00006400000c000b */
[----:B01----:R-:W-:Y:S01]  /*130b0*/  ENDCOLLECTIVE ;  /* 0x000000000000791b */ /* 0x003fe20003800000 */
.L_x_1323:
        /* <DEDUP_REMOVED lines=11> */
.L_x_1324:
[----:B------:R-:W-:Y:S02]  /*13170*/  IMAD.MOV.U32 R13, RZ, RZ, R8 ;  /* 0x000000ffff0d7224 */ /* 0x000fe400078e0008 */
[----:B------:R-:W-:Y:S02]  /*13180*/  IMAD.MOV.U32 R12, RZ, RZ, 0x4 ;  /* 0x00000004ff0c7424 */ /* 0x000fe400078e00ff */
[----:B------:R-:W-:-:S07]  /*13190*/  IMAD.MOV.U32 R2, RZ, RZ, R14 ;  /* 0x000000ffff027224 */ /* 0x000fce00078e000e */
[----:B------:R-:W-:Y:S05]  /*131a0*/  WARPSYNC.COLLECTIVE R15, `(.L_x_1325) ;  /* 0x000000000f087348 */ /* 0x000fea0003c00000 */
[----:B------:R0:W1:Y:S02]  /*131b0*/  SHFL.IDX P6, R14, R13, R12, R11 ;  /* 0x0000000c0d0e7389 */ /* 0x00006400000c000b */
[----:B01----:R-:W-:Y:S01]  /*131c0*/  ENDCOLLECTIVE ;  /* 0x000000000000791b */ /* 0x003fe20003800000 */
.L_x_1325:
        /* <DEDUP_REMOVED lines=11> */
.L_x_1326:
[----:B------:R-:W-:Y:S02]  /*13280*/  IMAD.MOV.U32 R13, RZ, RZ, R8 ;  /* 0x000000ffff0d7224 */ /* 0x000fe400078e0008 */
[----:B------:R-:W-:Y:S02]  /*13290*/  IMAD.MOV.U32 R12, RZ, RZ, 0x5 ;  /* 0x00000005ff0c7424 */ /* 0x000fe400078e00ff */
[----:B------:R-:W-:-:S07]  /*132a0*/  IMAD.MOV.U32 R2, RZ, RZ, R14 ;  /* 0x000000ffff027224 */ /* 0x000fce00078e000e */
[----:B------:R-:W-:Y:S05]  /*132b0*/  WARPSYNC.COLLECTIVE R15, `(.L_x_1327) ;  /* 0x000000000f087348 */ /* 0x000fea0003c00000 */
[----:B------:R0:W1:Y:S02]  /*132c0*/  SHFL.IDX P6, R14, R13, R12, R11 ;  /* 0x0000000c0d0e7389 */ /* 0x00006400000c000b */
[----:B01----:R-:W-:Y:S01]  /*132d0*/  ENDCOLLECTIVE ;  /* 0x000000000000791b */ /* 0x003fe20003800000 */
.L_x_1327:
        /* <DEDUP_REMOVED lines=11> */
.L_x_1328:
[----:B------:R-:W-:Y:S05]  /*13390*/  BRA `(.L_x_1329) ;  /* 0xffffffb800147947 */ /* 0x000fea000383ffff */
.L_x_1210:
[----:B---3--:R3:W4:Y:S02]  /*133a0*/  SYNCS.PHASECHK.TRANS64.TRYWAIT P0, [R10+URZ+0x32460], R20 ;  /* 0x032460140a0075a7 */ /* 0x008724000800017f */
[----:B----4-:R-:W-:Y:S05]  /*133b0*/  @!P0 NANOSLEEP.SYNCS 0x989680 ;  /* 0x009896800000895d */ /* 0x010fea0003900000 */
[----:B------:R-:W4:Y:S02]  /*133c0*/  @!P0 SYNCS.PHASECHK.TRANS64 P0, [R10+URZ+0x32460], R20 ;  /* 0x032460140a0085a7 */ /* 0x000f24000800007f */
[----:B----4-:R-:W-:Y:S05]  /*133d0*/  @!P0 BRA `(.L_x_1210) ;  /* 0xfffffffc00f08947 */ /* 0x010fea000383ffff */
[----:B------:R-:W-:Y:S05]  /*133e0*/  BRA `(.L_x_1330) ;  /* 0xffffffb800607947 */ /* 0x000fea000383ffff */
.L_x_1211:
[----:B------:R-:W-:Y:S01]  /*133f0*/  BSSY B1, `(.L_x_1331) ;  /* 0x0000008000017945 */ /* 0x000fe20003800000 */
[----:B------:R-:W-:Y:S01]  /*13400*/  MOV R13, R25 ;  /* 0x00000019000d7202 */ /* 0x000fe20000000f00 */
[----:B------:R-:W-:Y:S02]  /*13410*/  IMAD.MOV.U32 R12, RZ, RZ, RZ ;  /* 0x000000ffff0c7224 */ /* 0x000fe400078e00ff */
[----:B------:R-:W-:Y:S02]  /*13420*/  IMAD.MOV.U32 R11, RZ, RZ, 0x181f ;  /* 0x0000181fff0b7424 */ /* 0x000fe400078e00ff */
[----:B------:R-:W-:-:S07]  /*13430*/  IMAD.MOV.U32 R15, RZ, RZ, -0x1 ;  /* 0xffffffffff0f7424 */ /* 0x000fce00078e00ff */
[----:B--2---:R-:W-:Y:S05]  /*13440*/  WARPSYNC.COLLECTIVE R15, `(.L_x_1332) ;  /* 0x000000000f087348 */ /* 0x004fea0003c00000 */
[----:B------:R0:W1:Y:S02]  /*13450*/  SHFL.IDX P6, R14, R13, R12, R11 ;  /* 0x0000000c0d0e7389 */ /* 0x00006400000c000b */
[----:B012---:R-:W-:Y:S01]  /*13460*/  ENDCOLLECTIVE ;  /* 0x000000000000791b */ /* 0x007fe20003800000 */
.L_x_1332:
[----:B------:R-:W-:Y:S05]  /*13470*/  BSYNC B1 ;  /* 0x0000000000017941 */ /* 0x000fea0003800000 */
.L_x_1331:
        /* <DEDUP_REMOVED lines=9> */
.L_x_1333:
[----:B------:R-:W-:Y:S02]  /*13510*/  IMAD.MOV.U32 R13, RZ, RZ, R25 ;  /* 0x000000ffff0d7224 */ /* 0x000fe400078e0019 */
[----:B------:R-:W-:Y:S01]  /*13520*/  IMAD.MOV.U32 R12, RZ, RZ, 0x1 ;  /* 0x00000001ff0c7424 */ /* 0x000fe200078e00ff */
[----:B------:R-:W-:-:S13]  /*13530*/  IADD3 R2, P0, R14, R0, RZ ;  /* 0x000000000e027210 */ /* 0x000fda0007f1e0ff */
[----:B------:R-:W-:Y:S05]  /*13540*/  WARPSYNC.COLLECTIVE R15, `(.L_x_1334) ;  /* 0x000000000f087348 */ /* 0x000fea0003c00000 */
[----:B------:R0:W1:Y:S02]  /*13550*/  SHFL.IDX P6, R14, R13, R12, R11 ;  /* 0x0000000c0d0e7389 */ /* 0x00006400000c000b */
[----:B01----:R-:W-:Y:S01]  /*13560*/  ENDCOLLECTIVE ;  /* 0x000000000000791b */ /* 0x003fe20003800000 */
.L_x_1334:
        /* <DEDUP_REMOVED lines=13> */
.L_x_1335:
[----:B------:R-:W-:Y:S01]  /*13640*/  MOV R13, R25 ;  /* 0x00000019000d7202 */ /* 0x000fe20000000f00 */
[----:B------:R-:W-:Y:S01]  /*13650*/  IMAD.MOV.U32 R12, RZ, RZ, 0x2 ;  /* 0x00000002ff0c7424 */ /* 0x000fe200078e00ff */
[----:B------:R-:W-:-:S13]  /*13660*/  IADD3 R2, P0, R14, R0, RZ ;  /* 0x000000000e027210 */ /* 0x000fda0007f1e0ff */
[----:B------:R-:W-:Y:S05]  /*13670*/  WARPSYNC.COLLECTIVE R15, `(.L_x_1336) ;  /* 0x000000000f087348 */ /* 0x000fea0003c00000 */
[----:B------:R0:W1:Y:S02]  /*13680*/  SHFL.IDX P6, R14, R13, R12, R11 ;  /* 0x0000000c0d0e7389 */ /* 0x00006400000c000b */
[----:B01----:R-:W-:Y:S01]  /*13690*/  ENDCOLLECTIVE ;  /* 0x000000000000791b */ /* 0x003fe20003800000 */
.L_x_1336:
        /* <DEDUP_REMOVED lines=13> */
.L_x_1337:
[----:B------:R-:W-:Y:S02]  /*13770*/  IMAD.MOV.U32 R13, RZ, RZ, R25 ;  /* 0x000000ffff0d7224 */ /* 0x000fe400078e0019 */
[----:B------:R-:W-:Y:S02]  /*13780*/  IMAD.MOV.U32 R12, RZ, RZ, 0x3 ;  /* 0x00000003ff0c7424 */ /* 0x000fe400078e00ff */
[----:B------:R-:W-:-:S07]  /*13790*/  IMAD.MOV.U32 R8, RZ, RZ, R14 ;  /* 0x000000ffff087224 */ /* 0x000fce00078e000e */
[----:B------:R-:W-:Y:S05]  /*137a0*/  WARPSYNC.COLLECTIVE R15, `(.L_x_1338) ;  /* 0x000000000f087348 */ /* 0x000fea0003c00000 */
[----:B------:R0:W1:Y:S02]  /*137b0*/  SHFL.IDX P6, R14, R13, R12, R11 ;  /* 0x0000000c0d0e7389 */ /* 0x00006400000c000b */
[----:B01----:R-:W-:Y:S01]  /*137c0*/  ENDCOLLECTIVE ;  /* 0x000000000000791b */ /* 0x003fe20003800000 */
.L_x_1338:
        /* <DEDUP_REMOVED lines=14> */
.L_x_1339:
[----:B------:R-:W-:Y:S02]  /*138b0*/  IMAD.MOV.U32 R13, RZ, RZ, R25 ;  /* 0x000000ffff0d7224 */ /* 0x000fe400078e0019 */
[----:B------:R-:W-:Y:S01]  /*138c0*/  IMAD.MOV.U32 R12, RZ, RZ, 0x4 ;  /* 0x00000004ff0c7424 */ /* 0x000fe200078e00ff */
[----:B------:R-:W-:-:S13]  /*138d0*/  IADD3 R2, P0, R14, R0, RZ ;  /* 0x000000000e027210 */ /* 0x000fda0007f1e0ff */
[----:B------:R-:W-:Y:S05]  /*138e0*/  WARPSYNC.COLLECTIVE R15, `(.L_x_1340) ;  /* 0x000000000f087348 */ /* 0x000fea0003c00000 */
[----:B------:R0:W1:Y:S02]  /*138f0*/  SHFL.IDX P6, R14, R13, R12, R11 ;  /* 0x0000000c0d0e7389 */ /* 0x00006400000c000b */
[----:B01----:R-:W-:Y:S01]  /*13900*/  ENDCOLLECTIVE ;  /* 0x000000000000791b */ /* 0x003fe20003800000 */
.L_x_1340:
        /* <DEDUP_REMOVED lines=13> */
.L_x_1341:
[----:B------:R-:W-:Y:S01]  /*139e0*/  MOV R13, R25 ;  /* 0x00000019000d7202 */ /* 0x000fe20000000f00 */
[----:B------:R-:W-:Y:S01]  /*139f0*/  IMAD.MOV.U32 R12, RZ, RZ, 0x5 ;  /* 0x00000005ff0c7424 */ /* 0x000fe200078e00ff */
[----:B------:R-:W-:-:S13]  /*13a00*/  IADD3 R2, P0, R14, R0, RZ ;  /* 0x000000000e027210 */ /* 0x000fda0007f1e0ff */
[----:B------:R-:W-:Y:S05]  /*13a10*/  WARPSYNC.COLLECTIVE R15, `(.L_x_1342) ;  /* 0x000000000f087348 */ /* 0x000fea0003c00000 */
[----:B------:R0:W1:Y:S02]  /*13a20*/  SHFL.IDX P6, R14, R13, R12, R11 ;  /* 0x0000000c0d0e7389 */ /* 0x00006400000c000b */
[----:B01----:R-:W-:Y:S01]  /*13a30*/  ENDCOLLECTIVE ;  /* 0x000000000000791b */ /* 0x003fe20003800000 */
.L_x_1342:
        /* <DEDUP_REMOVED lines=13> */
.L_x_1343:
[----:B------:R-:W-:Y:S05]  /*13b10*/  BRA `(.L_x_1344) ;  /* 0xffffffb400a87947 */ /* 0x000fea000383ffff */
.L_x_1219:
        /* <DEDUP_REMOVED lines=8> */
.L_x_1346:
[----:B------:R-:W-:Y:S05]  /*13ba0*/  BSYNC B0 ;  /* 0x0000000000007941 */ /* 0x000fea0003800000 */
.L_x_1345:
[----:B------:R-:W-:Y:S01]  /*13bb0*/  IMAD.MOV.U32 R13, RZ, RZ, R16 ;  /* 0x000000ffff0d7224 */ /* 0x000fe200078e0010 */
[----:B------:R-:W-:Y:S01]  /*13bc0*/  MOV R5, R14 ;  /* 0x0000000e00057202 */ /* 0x000fe20000000f00 */
[----:B------:R-:W-:Y:S02]  /*13bd0*/  IMAD.MOV.U32 R12, RZ, RZ, 0x1 ;  /* 0x00000001ff0c7424 */ /* 0x000fe400078e00ff */
[----:B------:R-:W-:Y:S02]  /*13be0*/  IMAD.MOV.U32 R11, RZ, RZ, 0x1f ;  /* 0x0000001fff0b7424 */ /* 0x000fe400078e00ff */
[----:B------:R-:W-:Y:S02]  /*13bf0*/  IMAD.MOV.U32 R15, RZ, RZ, -0x1 ;  /* 0xffffffffff0f7424 */ /* 0x000fe400078e00ff */
[----:B------:R-:W-:-:S07]  /*13c00*/  IMAD.IADD R7, R19, 0x1, R8 ;  /* 0x0000000113077824 */ /* 0x000fce00078e0208 */
[----:B------:R-:W-:Y:S05]  /*13c10*/  WARPSYNC.COLLECTIVE R15, `(.L_x_1347) ;  /* 0x000000000f087348 */ /* 0x000fea0003c00000 */
[----:B------:R0:W1:Y:S02]  /*13c20*/  SHFL.IDX P6, R14, R13, R12, R11 ;  /* 0x0000000c0d0e7389 */ /* 0x00006400000c000b */
[----:B01----:R-:W-:Y:S01]  /*13c30*/  ENDCOLLECTIVE ;  /* 0x000000000000791b */ /* 0x003fe20003800000 */
.L_x_1347:
        /* <DEDUP_REMOVED lines=11> */
[C---:B------:R-:W-:Y:S02]  /*13cf0*/  ISETP.GE.U32.AND P5, PT, R8.reuse, 0x10, PT ;  /* 0x000000100800780c */ /* 0x040fe40003fa6070 */
[----:B--2---:R-:W-:Y:S02]  /*13d00*/  @!P1 MOV R4, R2 ;  /* 0x0000000200049202 */ /* 0x004fe40000000f00 */
[----:B------:R-:W-:-:S03]  /*13d10*/  ISETP.NE.AND P1, PT, R8, RZ, PT ;  /* 0x000000ff0800720c */ /* 0x000fc60003f25270 */
[----:B------:R-:W-:-:S10]  /*13d20*/  IMAD.MOV.U32 R13, RZ, RZ, R4 ;  /* 0x000000ffff0d7224 */ /* 0x000fd400078e0004 */
[----:B------:R-:W-:Y:S05]  /*13d30*/  WARPSYNC.COLLECTIVE R15, `(.L_x_1348) ;  /* 0x000000000f087348 */ /* 0x000fea0003c00000 */
[----:B------:R0:W1:Y:S02]  /*13d40*/  SHFL.UP P6, R14, R13, R12, R11 ;  /* 0x0400000c0d0e7389 */ /* 0x00006400000c000b */
[----:B01----:R-:W-:Y:S01]  /*13d50*/  ENDCOLLECTIVE ;  /* 0x000000000000791b */ /* 0x003fe20003800000 */
.L_x_1348:
[----:B------:R-:W-:Y:S01]  /*13d60*/  IMAD.MOV.U32 R12, RZ, RZ, 0x2 ;  /* 0x00000002ff0c7424 */ /* 0x000fe200078e00ff */
[----:B------:R-:W-:-:S05]  /*13d70*/  SEL R7, R14, RZ, P1 ;  /* 0x000000ff0e077207 */ /* 0x000fca0000800000 */
[----:B------:R-:W-:-:S04]  /*13d80*/  IMAD.IADD R6, R4, 0x1, R7 ;  /* 0x0000000104067824 */ /* 0x000fc800078e0207 */
[----:B------:R-:W-:-:S07]  /*13d90*/  IMAD.MOV.U32 R13, RZ, RZ, R6 ;  /* 0x000000ffff0d7224 */ /* 0x000fce00078e0006 */
[----:B------:R-:W-:Y:S05]  /*13da0*/  WARPSYNC.COLLECTIVE R15, `(.L_x_1349) ;  /* 0x000000000f087348 */ /* 0x000fea0003c00000 */
[----:B------:R0:W1:Y:S02]  /*13db0*/  SHFL.UP P6, R14, R13, R12, R11 ;  /* 0x0400000c0d0e7389 */ /* 0x00006400000c000b */
[----:B01----:R-:W-:Y:S01]  /*13dc0*/  ENDCOLLECTIVE ;  /* 0x000000000000791b */ /* 0x003fe20003800000 */
.L_x_1349:
[----:B------:R-:W-:Y:S02]  /*13dd0*/  MOV R12, 0x4 ;  /* 0x00000004000c7802 */ /* 0x000fe40000000f00 */
[----:B------:R-:W-:-:S05]  /*13de0*/  SEL R7, R14, RZ, P2 ;  /* 0x000000ff0e077207 */ /* 0x000fca0001000000 */
[----:B------:R-:W-:-:S04]  /*13df0*/  IMAD.IADD R7, R6, 0x1, R7 ;  /* 0x0000000106077824 */ /* 0x000fc800078e0207 */
[----:B------:R-:W-:-:S07]  /*13e00*/  IMAD.MOV.U32 R13, RZ, RZ, R7 ;  /* 0x000000ffff0d7224 */ /* 0x000fce00078e0007 */
[----:B------:R-:W-:Y:S05]  /*13e10*/  WARPSYNC.COLLECTIVE R15, `(.L_x_1350) ;  /* 0x000000000f087348 */ /* 0x000fea0003c00000 */
[----:B------:R0:W1:Y:S02]  /*13e20*/  SHFL.UP P6, R14, R13, R12, R11 ;  /* 0x0400000c0d0e7389 */ /* 0x00006400000c000b */
[----:B01----:R-:W-:Y:S01]  /*13e30*/  ENDCOLLECTIVE ;  /* 0x000000000000791b */ /* 0x003fe20003800000 */
.L_x_1350:
[----:B------:R-:W-:Y:S01]  /*13e40*/  IMAD.MOV.U32 R12, RZ, RZ, 0x8 ;  /* 0x00000008ff0c7424 */ /* 0x000fe200078e00ff */
[----:B------:R-:W-:-:S05]  /*13e50*/  SEL R2, R14, RZ, P3 ;  /* 0x000000ff0e027207 */ /* 0x000fca0001800000 */
[----:B------:R-:W-:-:S04]  /*13e60*/  IMAD.IADD R2, R7, 0x1, R2 ;  /* 0x0000000107027824 */ /* 0x000fc800078e0202 */
[----:B------:R-:W-:-:S07]  /*13e70*/  IMAD.MOV.U32 R13, RZ, RZ, R2 ;  /* 0x000000ffff0d7224 */ /* 0x000fce00078e0002 */
[----:B------:R-:W-:Y:S05]  /*13e80*/  WARPSYNC.COLLECTIVE R15, `(.L_x_1351) ;  /* 0x000000000f087348 */ /* 0x000fea0003c00000 */
[----:B------:R0:W1:Y:S02]  /*13e90*/  SHFL.UP P6, R14, R13, R12, R11 ;  /* 0x0400000c0d0e7389 */ /* 0x00006400000c000b */
[----:B01----:R-:W-:Y:S01]  /*13ea0*/  ENDCOLLECTIVE ;  /* 0x000000000000791b */ /* 0x003fe20003800000 */
.L_x_1351:
[----:B------:R-:W-:Y:S01]  /*13eb0*/  IMAD.MOV.U32 R12, RZ, RZ, 0x10 ;  /* 0x00000010ff0c7424 */ /* 0x000fe200078e00ff */
[----:B------:R-:W-:-:S05]  /*13ec0*/  SEL R3, R14, RZ, P4 ;  /* 0x000000ff0e037207 */ /* 0x000fca0002000000 */
[----:B------:R-:W-:-:S04]  /*13ed0*/  IMAD.IADD R3, R2, 0x1, R3 ;  /* 0x0000000102037824 */ /* 0x000fc800078e0203 */
[----:B------:R-:W-:-:S07]  /*13ee0*/  IMAD.MOV.U32 R13, RZ, RZ, R3 ;  /* 0x000000ffff0d7224 */ /* 0x000fce00078e0003 */
[----:B------:R-:W-:Y:S05]  /*13ef0*/  WARPSYNC.COLLECTIVE R15, `(.L_x_1352) ;  /* 0x000000000f087348 */ /* 0x000fea0003c00000 */
[----:B------:R0:W1:Y:S02]  /*13f00*/  SHFL.UP P6, R14, R13, R12, R11 ;  /* 0x0400000c0d0e7389 */ /* 0x00006400000c000b */
[----:B01----:R-:W-:Y:S01]  /*13f10*/  ENDCOLLECTIVE ;  /* 0x000000000000791b */ /* 0x003fe20003800000 */
.L_x_1352:
        /* <DEDUP_REMOVED lines=8> */
.L_x_1353:
[----:B------:R-:W-:Y:S05]  /*13fa0*/  BRA `(.L_x_1354) ;  /* 0xffffffb800007947 */ /* 0x000fea000383ffff */
.L_x_1224:
[----:B------:R-:W-:Y:S01]  /*13fb0*/  BSSY B0, `(.L_x_1355) ;  /* 0x0000008000007945 */ /* 0x000fe20003800000 */
[----:B-----5:R-:W-:Y:S02]  /*13fc0*/  IMAD.MOV.U32 R13, RZ, RZ, R4 ;  /* 0x000000ffff0d7224 */ /* 0x020fe400078e0004 */
[----:B------:R-:W-:Y:S02]  /*13fd0*/  IMAD.MOV.U32 R12, RZ, RZ, 0x1 ;  /* 0x00000001ff0c7424 */ /* 0x000fe400078e00ff */
[----:B------:R-:W-:Y:S02]  /*13fe0*/  IMAD.MOV.U32 R11, RZ, RZ, RZ ;  /* 0x000000ffff0b7224 */ /* 0x000fe400078e00ff */
[----:B------:R-:W-:-:S07]  /*13ff0*/  IMAD.MOV.U32 R15, RZ, RZ, -0x1 ;  /* 0xffffffffff0f7424 */ /* 0x000fce00078e00ff */
[----:B0123--:R-:W-:Y:S05]  /*14000*/  WARPSYNC.COLLECTIVE R15, `(.L_x_1356) ;  /* 0x000000000f087348 */ /* 0x00ffea0003c00000 */
[----:B------:R4:W0:Y:S02]  /*14010*/  SHFL.UP P6, R14, R13, R12, R11 ;  /* 0x0400000c0d0e7389 */ /* 0x00082400000c000b */
[----:B01234-:R-:W-:Y:S01]  /*14020*/  ENDCOLLECTIVE ;  /* 0x000000000000791b */ /* 0x01ffe20003800000 */
.L_x_1356:
[----:B------:R-:W-:Y:S05]  /*14030*/  BSYNC B0 ;  /* 0x0000000000007941 */ /* 0x000fea0003800000 */
.L_x_1355:
[----:B------:R-:W-:Y:S01]  /*14040*/  SEL R13, R14, RZ, P1 ;  /* 0x000000ff0e0d7207 */ /* 0x000fe20000800000 */
[----:B------:R-:W-:Y:S01]  /*14050*/  IMAD.MOV.U32 R11, RZ, RZ, RZ ;  /* 0x000000ffff0b7224 */ /* 0x000fe200078e00ff */
[----:B------:R-:W-:Y:S01]  /*14060*/  MOV R12, 0x2 ;  /* 0x00000002000c7802 */ /* 0x000fe20000000f00 */
[----:B------:R-:W-:Y:S02]  /*14070*/  IMAD.MOV.U32 R15, RZ, RZ, -0x1 ;  /* 0xffffffffff0f7424 */ /* 0x000fe400078e00ff */
[----:B------:R-:W-:-:S07]  /*14080*/  IMAD.IADD R13, R4, 0x1, R13 ;  /* 0x00000001040d7824 */ /* 0x000fce00078e020d */
[----:B------:R-:W-:Y:S05]  /*14090*/  WARPSYNC.COLLECTIVE R15, `(.L_x_1357) ;  /* 0x000000000f087348 */ /* 0x000fea0003c00000 */
[----:B------:R0:W1:Y:S02]  /*140a0*/  SHFL.UP P6, R14, R13, R12, R11 ;  /* 0x0400000c0d0e7389 */ /* 0x00006400000c000b */
[----:B01----:R-:W-:Y:S01]  /*140b0*/  ENDCOLLECTIVE ;  /* 0x000000000000791b */ /* 0x003fe20003800000 */
.L_x_1357:
[----:B------:R-:W-:Y:S01]  /*140c0*/  IMAD.MOV.U32 R12, RZ, RZ, 0x4 ;  /* 0x00000004ff0c7424 */ /* 0x000fe200078e00ff */
[----:B------:R-:W-:-:S05]  /*140d0*/  SEL R0, R14, RZ, P2 ;  /* 0x000000ff0e007207 */ /* 0x000fca0001000000 */
[----:B------:R-:W-:-:S04]  /*140e0*/  IMAD.IADD R0, R13, 0x1, R0 ;  /* 0x000000010d007824 */ /* 0x000fc800078e0200 */
[----:B------:R-:W-:-:S07]  /*140f0*/  IMAD.MOV.U32 R13, RZ, RZ, R0 ;  /* 0x000000ffff0d7224 */ /* 0x000fce00078e0000 */
[----:B------:R-:W-:Y:S05]  /*14100*/  WARPSYNC.COLLECTIVE R15, `(.L_x_1358) ;  /* 0x000000000f087348 */ /* 0x000fea0003c00000 */
[----:B------:R0:W1:Y:S02]  /*14110*/  SHFL.UP P6, R14, R13, R12, R11 ;  /* 0x0400000c0d0e7389 */ /* 0x00006400000c000b */
[----:B01----:R-:W-:Y:S01]  /*14120*/  ENDCOLLECTIVE ;  /* 0x000000000000791b */ /* 0x003fe20003800000 */
.L_x_1358:
[----:B------:R-:W-:Y:S02]  /*14130*/  MOV R12, 0x8 ;  /* 0x00000008000c7802 */ /* 0x000fe40000000f00 */
[----:B------:R-:W-:-:S05]  /*14140*/  SEL R3, R14, RZ, P3 ;  /* 0x000000ff0e037207 */ /* 0x000fca0001800000 */
[----:B------:R-:W-:-:S04]  /*14150*/  IMAD.IADD R2, R0, 0x1, R3 ;  /* 0x0000000100027824 */ /* 0x000fc800078e0203 */
[----:B------:R-:W-:-:S07]  /*14160*/  IMAD.MOV.U32 R13, RZ, RZ, R2 ;  /* 0x000000ffff0d7224 */ /* 0x000fce00078e0002 */
[----:B------:R-:W-:Y:S05]  /*14170*/  WARPSYNC.COLLECTIVE R15, `(.L_x_1359) ;  /* 0x000000000f087348 */ /* 0x000fea0003c00000 */
[----:B------:R0:W1:Y:S02]  /*14180*/  SHFL.UP P6, R14, R13, R12, R11 ;  /* 0x0400000c0d0e7389 */ /* 0x00006400000c000b */
[----:B01----:R-:W-:Y:S01]  /*14190*/  ENDCOLLECTIVE ;  /* 0x000000000000791b */ /* 0x003fe20003800000 */
.L_x_1359:
[----:B------:R-:W-:Y:S01]  /*141a0*/  IMAD.MOV.U32 R12, RZ, RZ, 0x10 ;  /* 0x00000010ff0c7424 */ /* 0x000fe200078e00ff */
[----:B------:R-:W-:-:S05]  /*141b0*/  SEL R3, R14, RZ, P4 ;  /* 0x000000ff0e037207 */ /* 0x000fca0002000000 */
[----:B------:R-:W-:-:S04]  /*141c0*/  IMAD.IADD R3, R2, 0x1, R3 ;  /* 0x0000000102037824 */ /* 0x000fc800078e0203 */
[----:B------:R-:W-:-:S07]  /*141d0*/  IMAD.MOV.U32 R13, RZ, RZ, R3 ;  /* 0x000000ffff0d7224 */ /* 0x000fce00078e0003 */
[----:B------:R-:W-:Y:S05]  /*141e0*/  WARPSYNC.COLLECTIVE R15, `(.L_x_1360) ;  /* 0x000000000f087348 */ /* 0x000fea0003c00000 */
[----:B------:R0:W1:Y:S02]  /*141f0*/  SHFL.UP P6, R14, R13, R12, R11 ;  /* 0x0400000c0d0e7389 */ /* 0x00006400000c000b */
[----:B01----:R-:W-:Y:S01]  /*14200*/  ENDCOLLECTIVE ;  /* 0x000000000000791b */ /* 0x003fe20003800000 */
.L_x_1360:
        /* <DEDUP_REMOVED lines=8> */
.L_x_1361:
[----:B------:R-:W-:Y:S05]  /*14290*/  BRA `(.L_x_1362) ;  /* 0xffffffb400e07947 */ /* 0x000fea000383ffff */
.L_x_1226:
[----:B------:R-:W-:Y:S01]  /*142a0*/  BSSY B0, `(.L_x_1363) ;  /* 0x0000006000007945 */ /* 0x000fe20003800000 */
[----:B------:R-:W-:Y:S02]  /*142b0*/  PLOP3.LUT P6, PT, P6, PT, PT, 0x8, 0x0 ;  /* 0x000000000000781c */ /* 0x000fe400037ce170 */
[----:B------:R-:W-:-:S11]  /*142c0*/  MOV R15, 0xffffffff ;  /* 0xffffffff000f7802 */ /* 0x000fd60000000f00 */
[----:B012---:R-:W-:Y:S05]  /*142d0*/  WARPSYNC.COLLECTIVE R15, `(.L_x_1364) ;  /* 0x000000000f087348 */ /* 0x007fea0003c00000 */
[----:B------:R-:W-:Y:S01]  /*142e0*/  VOTE.ANY R14, PT, P6 ;  /* 0x00000000000e7806 */ /* 0x000fe200030e0100 */
[----:B012---:R-:W-:Y:S06]  /*142f0*/  ENDCOLLECTIVE ;  /* 0x000000000000791b */ /* 0x007fec0003800000 */
.L_x_1364:
[----:B------:R-:W-:Y:S05]  /*14300*/  BSYNC B0 ;  /* 0x0000000000007941 */ /* 0x000fea0003800000 */
.L_x_1363:
        /* <DEDUP_REMOVED lines=9> */
.L_x_1365:
[----:B------:R-:W-:Y:S01]  /*143a0*/  IMAD.MOV.U32 R4, RZ, RZ, R14 ;  /* 0x000000ffff047224 */ /* 0x000fe200078e000e */
[----:B------:R-:W-:Y:S06]  /*143b0*/  BRA `(.L_x_1366) ;  /* 0xffffffb400d07947 */ /* 0x000fec000383ffff */
.L_x_1228:
[----:B------:R-:W-:Y:S01]  /*143c0*/  BSSY B0, `(.L_x_1367) ;  /* 0x0000007000007945 */ /* 0x000fe20003800000 */
[----:B------:R-:W-:Y:S01]  /*143d0*/  IMAD.MOV.U32 R13, RZ, RZ, R6 ;  /* 0x000000ffff0d7224 */ /* 0x000fe200078e0006 */
[----:B------:R-:W-:Y:S01]  /*143e0*/  MOV R11, 0x1f ;  /* 0x0000001f000b7802 */ /* 0x000fe20000000f00 */
[----:B------:R-:W-:-:S07]  /*143f0*/  IMAD.MOV.U32 R15, RZ, RZ, -0x1 ;  /* 0xffffffffff0f7424 */ /* 0x000fce00078e00ff */
[----:B01234-:R-:W-:Y:S05]  /*14400*/  WARPSYNC.COLLECTIVE R15, `(.L_x_1368) ;  /* 0x000000000f087348 */ /* 0x01ffea0003c00000 */
[----:B------:R0:W0:Y:S02]  /*14410*/  SHFL.IDX P6, R14, R13, R12, R11 ;  /* 0x0000000c0d0e7389 */ /* 0x00002400000c000b */
[----:B01234-:R-:W-:Y:S01]  /*14420*/  ENDCOLLECTIVE ;  /* 0x000000000000791b */ /* 0x01ffe20003800000 */
.L_x_1368:
[----:B------:R-:W-:Y:S05]  /*14430*/  BSYNC B0 ;  /* 0x0000000000007941 */ /* 0x000fea0003800000 */
.L_x_1367:
[----:B------:R-:W-:Y:S05]  /*14440*/  BRA `(.L_x_1227) ;  /* 0xffffffb400c87947 */ /* 0x000fea000383ffff */
.L_x_1232:
[----:B0-----:R0:W1:Y:S02]  /*14450*/  SYNCS.PHASECHK.TRANS64.TRYWAIT P0, [R5+URZ+0x32420], R0 ;  /* 0x03242000050075a7 */ /* 0x001064000800017f */
[----:B-1----:R-:W-:Y:S05]  /*14460*/  @!P0 NANOSLEEP.SYNCS 0x989680 ;  /* 0x009896800000895d */ /* 0x002fea0003900000 */
[----:B------:R-:W1:Y:S02]  /*14470*/  @!P0 SYNCS.PHASECHK.TRANS64 P0, [R5+URZ+0x32420], R0 ;  /* 0x03242000050085a7 */ /* 0x000e64000800007f */
[----:B-1----:R-:W-:Y:S05]  /*14480*/  @!P0 BRA `(.L_x_1232) ;  /* 0xfffffffc00f08947 */ /* 0x002fea000383ffff */
[----:B------:R-:W-:Y:S05]  /*14490*/  BRA `(.L_x_1369) ;  /* 0xffffffb800b47947 */ /* 0x000fea000383ffff */
.L_x_1233:
        /* <DEDUP_REMOVED lines=8> */
[----:B0-23--:R-:W-:Y:S05]  /*14520*/  WARPSYNC.COLLECTIVE R15, `(.L_x_1371) ;  /* 0x000000000f087348 */ /* 0x00dfea0003c00000 */
[----:B------:R1:W4:Y:S02]  /*14530*/  SHFL.IDX P6, R14, R13, R12, R11 ;  /* 0x0000000c0d0e7389 */ /* 0x00032400000c000b */
[----:B01234-:R-:W-:Y:S01]  /*14540*/  ENDCOLLECTIVE ;  /* 0x000000000000791b */ /* 0x01ffe20003800000 */
.L_x_1371:
[----:B------:R-:W-:Y:S05]  /*14550*/  BSYNC B0 ;  /* 0x0000000000007941 */ /* 0x000fea0003800000 */
.L_x_1370:
[----:B------:R-:W-:Y:S05]  /*14560*/  BRA `(.L_x_1372) ;  /* 0xffffffb8009c7947 */ /* 0x000fea000383ffff */
.L_x_1236:
[----:B------:R-:W-:Y:S01]  /*14570*/  BSSY B1, `(.L_x_1373) ;  /* 0x0000006000017945 */ /* 0x000fe20003800000 */
[----:B------:R-:W-:-:S07]  /*14580*/  IMAD.MOV.U32 R15, RZ, RZ, -0x1 ;  /* 0xffffffffff0f7424 */ /* 0x000fce00078e00ff */
[----:B0-23--:R-:W-:Y:S05]  /*14590*/  WARPSYNC.COLLECTIVE R15, `(.L_x_1374) ;  /* 0x000000000f0c7348 */ /* 0x00dfea0003c00000 */
[----:B------:R-:W-:Y:S02]  /*145a0*/  ELECT P6, UR62, PT ;  /* 0x00000000003e782f */ /* 0x000fe400038c0000 */
[----:B------:R-:W-:Y:S01]  /*145b0*/  MOV R14, UR62 ;  /* 0x0000003e000e7c02 */ /* 0x000fe20008000f00 */
[----:B0-23--:R-:W-:Y:S10]  /*145c0*/  ENDCOLLECTIVE ;  /* 0x000000000000791b */ /* 0x00dff40003800000 */
.L_x_1374:
[----:B------:R-:W-:Y:S05]  /*145d0*/  BSYNC B1 ;  /* 0x0000000000017941 */ /* 0x000fea0003800000 */
.L_x_1373:
[----:B------:R-:W-:Y:S05]  /*145e0*/  BRA `(.L_x_1375) ;  /* 0xffffffb800947947 */ /* 0x000fea000383ffff */
.L_x_1238:
[----:B0-----:R0:W1:Y:S02]  /*145f0*/  SYNCS.PHASECHK.TRANS64.TRYWAIT P1, [R3+URZ+0x32440], R2 ;  /* 0x03244002030075a7 */ /* 0x001064000802017f */
[----:B-1----:R-:W-:Y:S05]  /*14600*/  @!P1 NANOSLEEP.SYNCS 0x989680 ;  /* 0x009896800000995d */ /* 0x002fea0003900000 */
[----:B------:R-:W1:Y:S02]  /*14610*/  @!P1 SYNCS.PHASECHK.TRANS64 P1, [R3+URZ+0x32440], R2 ;  /* 0x03244002030095a7 */ /* 0x000e64000802007f */
[----:B-1----:R-:W-:Y:S05]  /*14620*/  @!P1 BRA `(.L_x_1238) ;  /* 0xfffffffc00f09947 */ /* 0x002fea000383ffff */
[----:B------:R-:W-:Y:S05]  /*14630*/  BRA `(.L_x_1376) ;  /* 0xffffffb800bc7947 */ /* 0x000fea000383ffff */
.L_x_1240:
[----:B-1----:R1:W4:Y:S02]  /*14640*/  SYNCS.PHASECHK.TRANS64.TRYWAIT P1, [R5+URZ+0x32440], R0 ;  /* 0x03244000050075a7 */ /* 0x002324000802017f */
[----:B----4-:R-:W-:Y:S05]  /*14650*/  @!P1 NANOSLEEP.SYNCS 0x989680 ;  /* 0x009896800000995d */ /* 0x010fea0003900000 */
[----:B------:R-:W4:Y:S02]  /*14660*/  @!P1 SYNCS.PHASECHK.TRANS64 P1, [R5+URZ+0x32440], R0 ;  /* 0x03244000050095a7 */ /* 0x000f24000802007f */
[----:B----4-:R-:W-:Y:S05]  /*14670*/  @!P1 BRA `(.L_x_1240) ;  /* 0xfffffffc00f09947 */ /* 0x010fea000383ffff */
[----:B------:R-:W-:Y:S05]  /*14680*/  BRA `(.L_x_1377) ;  /* 0xffffffb800c87947 */ /* 0x000fea000383ffff */
.L_x_1242:
[----:B----4-:R4:W0:Y:S02]  /*14690*/  SYNCS.PHASECHK.TRANS64.TRYWAIT P1, [R3+URZ+0x32460], R2 ;  /* 0x03246002030075a7 */ /* 0x010824000802017f */
[----:B0-----:R-:W-:Y:S05]  /*146a0*/  @!P1 NANOSLEEP.SYNCS 0x989680 ;  /* 0x009896800000995d */ /* 0x001fea0003900000 */
[----:B------:R-:W0:Y:S02]  /*146b0*/  @!P1 SYNCS.PHASECHK.TRANS64 P1, [R3+URZ+0x32460], R2 ;  /* 0x03246002030095a7 */ /* 0x000e24000802007f */
[----:B0-----:R-:W-:Y:S05]  /*146c0*/  @!P1 BRA `(.L_x_1242) ;  /* 0xfffffffc00f09947 */ /* 0x001fea000383ffff */
[----:B------:R-:W-:Y:S05]  /*146d0*/  BRA `(.L_x_1378) ;  /* 0xffffffb800c47947 */ /* 0x000fea000383ffff */
.L_x_1379:
        /* <DEDUP_REMOVED lines=10> */
.L_x_6452:


//--------------------- .text._ZN7cutlass13device_kernelIN5flash11enable_sm90INS1_16FlashAttnFwdSm90INS1_25CollectiveMainloopFwdSm90ILi2EN4cute5tupleIJNS5_1CILi1EEES8_S8_EEENS6_IJNS7_ILi128EEENS7_ILi96EEENS7_ILi64EEEEEELi256ENS_10bfloat16_tEfNS_4arch4Sm90ELb0ELb0ELb1ELb1ELb1ELb1ELb1ELb1ELb0ELb1ELb0ELb0EEENS1_21CollectiveEpilogueFwdINS6_IJSA_NS7_ILi256EEESB_EEES9_SE_SG_Li256ELb1ELb1ELb0ELb0EEENS1_36VarlenDynamicPersistentTileSchedulerILi128ELi96ELi256ELi128ELb0ELb1ELb1ELb0ELb1ELb1EEEEEEEEEvNT_6ParamsE --------------------------
	.section	.text._ZN7cutlass13device_kernelIN5flash11enable_sm90INS1_16FlashAttnFwdSm90INS1_25CollectiveMainloopFwdSm90ILi2EN4cute5tupleIJNS5_1CILi1EEES8_S8_EEENS6_IJNS7_ILi128EEENS7_ILi96EEENS7_ILi64EEEEEELi256ENS_10bfloat16_tEfNS_4arch4Sm90ELb0ELb0ELb1ELb1ELb1ELb1ELb1ELb1ELb0ELb1ELb0ELb0EEENS1_21CollectiveEpilogueFwdINS6_IJSA_NS7_ILi256EEESB_EEES9_SE_SG_Li256ELb1ELb1ELb0ELb0EEENS1_36VarlenDynamicPersistentTileSchedulerILi128ELi96ELi256ELi128ELb0ELb1ELb1ELb0ELb1ELb1EEEEEEEEEvNT_6ParamsE,"ax",@progbits
	.align	128
.text._ZN7cutlass13device_kernelIN5flash11enable_sm90INS1_16FlashAttnFwdSm90INS1_25CollectiveMainloopFwdSm90ILi2EN4cute5tupleIJNS5_1CILi1EEES8_S8_EEENS6_IJNS7_ILi128EEENS7_ILi96EEENS7_ILi64EEEEEELi256ENS_10bfloat16_tEfNS_4arch4Sm90ELb0ELb0ELb1ELb1ELb1ELb1ELb1ELb1ELb0ELb1ELb0ELb0EEENS1_21CollectiveEpilogueFwdINS6_IJSA_NS7_ILi256EEESB_EEES9_SE_SG_Li256ELb1ELb1ELb0ELb0EEENS1_36VarlenDynamicPersistentTileSchedulerILi128ELi96ELi256ELi128ELb0ELb1ELb1ELb0ELb1ELb1EEEEEEEEEvNT_6ParamsE:
        .type           _ZN7cutlass13device_kernelIN5flash11enable_sm90INS1_16FlashAttnFwdSm90INS1_25CollectiveMainloopFwdSm90ILi2EN4cute5tupleIJNS5_1CILi1EEES8_S8_EEENS6_IJNS7_ILi128EEENS7_ILi96EEENS7_ILi64EEEEEELi256ENS_10bfloat16_tEfNS_4arch4Sm90ELb0ELb0ELb1ELb1ELb1ELb1ELb1ELb1ELb0ELb1ELb0ELb0EEENS1_21CollectiveEpilogueFwdINS6_IJSA_NS7_ILi256EEESB_EEES9_SE_SG_Li256ELb1ELb1ELb0ELb0EEENS1_36VarlenDynamicPersistentTileSchedulerILi128ELi96ELi256ELi128ELb0ELb1ELb1ELb0ELb1ELb1EEEEEEEEEvNT_6ParamsE,@function
        .size           _ZN7cutlass13device_kernelIN5flash11enable_sm90INS1_16FlashAttnFwdSm90INS1_25CollectiveMainloopFwdSm90ILi2EN4cute5tupleIJNS5_1CILi1EEES8_S8_EEENS6_IJNS7_ILi128EEENS7_ILi96EEENS7_ILi64EEEEEELi256ENS_10bfloat16_tEfNS_4arch4Sm90ELb0ELb0ELb1ELb1ELb1ELb1ELb1ELb1ELb0ELb1ELb0ELb0EEENS1_21CollectiveEpilogueFwdINS6_IJSA_NS7_ILi256EEESB_EEES9_SE_SG_Li256ELb1ELb1ELb0ELb0EEENS1_36VarlenDynamicPersistentTileSchedulerILi128ELi96ELi256ELi128ELb0ELb1ELb1ELb0ELb1ELb1EEEEEEEEEvNT_6ParamsE,(.L_x_6453 - _ZN7cutlass13device_kernelIN5flash11enable_sm90INS1_16FlashAttnFwdSm90INS1_25CollectiveMainloopFwdSm90ILi2EN4cute5tupleIJNS5_1CILi1EEES8_S8_EEENS6_IJNS7_ILi128EEENS7_ILi96EEENS7_ILi64EEEEEELi256ENS_10bfloat16_tEfNS_4arch4Sm90ELb0ELb0ELb1ELb1ELb1ELb1ELb1ELb1ELb0ELb1ELb0ELb0EEENS1_21CollectiveEpilogueFwdINS6_IJSA_NS7_ILi256EEESB_EEES9_SE_SG_Li256ELb1ELb1ELb0ELb0EEENS1_36VarlenDynamicPersistentTileSchedulerILi128ELi96ELi256ELi128ELb0ELb1ELb1ELb0ELb1ELb1EEEEEEEEEvNT_6ParamsE)
        .other          _ZN7cutlass13device_kernelIN5flash11enable_sm90INS1_16FlashAttnFwdSm90INS1_25CollectiveMainloopFwdSm90ILi2EN4cute5tupleIJNS5_1CILi1EEES8_S8_EEENS6_IJNS7_ILi128EEENS7_ILi96EEENS7_ILi64EEEEEELi256ENS_10bfloat16_tEfNS_4arch4Sm90ELb0ELb0ELb1ELb1ELb1ELb1ELb1ELb1ELb0ELb1ELb0ELb0EEENS1_21CollectiveEpilogueFwdINS6_IJSA_NS7_ILi256EEESB_EEES9_SE_SG_Li256ELb1ELb1ELb0ELb0EEENS1_36VarlenDynamicPersistentTileSchedulerILi128ELi96ELi256ELi128ELb0ELb1ELb1ELb0ELb1ELb1EEEEEEEEEvNT_6ParamsE,@"STO_CUDA_ENTRY STV_DEFAULT"
_ZN7cutlass13device_kernelIN5flash11enable_sm90INS1_16FlashAttnFwdSm90INS1_25CollectiveMainloopFwdSm90ILi2EN4cute5tupleIJNS5_1CILi1EEES8_S8_EEENS6_IJNS7_ILi128EEENS7_ILi96EEENS7_ILi64EEEEEELi256ENS_10bfloat16_tEfNS_4arch4Sm90ELb0ELb0ELb1ELb1ELb1ELb1ELb1ELb1ELb0ELb1ELb0ELb0EEENS1_21CollectiveEpilogueFwdINS6_IJSA_NS7_ILi256EEESB_EEES9_SE_SG_Li256ELb1ELb1ELb0ELb0EEENS1_36VarlenDynamicPersistentTileSchedulerILi128ELi96ELi256ELi128ELb0ELb1ELb1ELb0ELb1ELb1EEEEEEEEEvNT_6ParamsE:
        /* <DEDUP_REMOVED lines=17> */
.L_x_1381:
[----:B------:R-:W-:Y:S05]  /*0110*/  BSYNC B0 ;  /* 0x0000000000007941 */ /* 0x000fea0003800000 */
.L_x_1380:
[----:B------:R-:W-:Y:S01]  /*0120*/  VOTEU.ANY UP0, P0 ;  /* 0x00000000003f7886 */ /* 0x000fe20000000100 */
[----:B------:R-:W0:Y:S01]  /*0130*/  SHFL.IDX PT, R2, R0, RZ, 0x1f ;  /* 0x00001fff00027589 */ /* 0x000e2200000e0000 */
[----:B------:R-:W-:Y:S01]  /*0140*/  UMOV UR4, 0x80 ;  /* 0x0000008000047882 */ /* 0x000fe20000000000 */
[----:B------:R-:W-:Y:S01]  /*0150*/  UMOV UR7, 0x100 ;  /* 0x0000010000077882 */ /* 0x000fe20000000000 */
[----:B------:R-:W-:Y:S01]  /*0160*/  VOTEU.ANY UP1, P0 ;  /* 0x00000000003f7886 */ /* 0x000fe20000020100 */
[----:B------:R-:W1:Y:S01]  /*0170*/  @UP0 S2UR UR8, SR_CgaCtaId ;  /* 0x00000000000809c3 */ /* 0x000e620000008800 */
[----:B------:R-:W-:Y:S01]  /*0180*/  @UP0 UMOV UR6, 0x400 ;  /* 0x0000040000060882 */ /* 0x000fe20000000000 */
[----:B------:R-:W-:-:S04]  /*0190*/  @UP0 UIADD3 UR4, -UR4, 0x100000, URZ ;  /* 0x0010000004040890 */ /* 0x000fc8000fffe13f */
[----:B------:R-:W-:Y:S02]  /*01a0*/  @UP0 USHF.L.U32 UR5, UR4, 0xb, URZ ;  /* 0x0000000b04050899 */ /* 0x000fe4000800063f */
[----:B------:R-:W-:Y:S01]  /*01b0*/  @UP0 USHF.L.U32 UR4, UR4, 0x1, URZ ;  /* 0x0000000104040899 */ /* 0x000fe2000800063f */
[----:B------:R-:W-:Y:S01]  /*01c0*/  SHF.R.U32.HI R3, RZ, 0x7, R3 ;  /* 0x00000007ff037819 */ /* 0x000fe20000011603 */
[----:B------:R-:W-:Y:S01]  /*01d0*/  VOTEU.ANY UP2, P0 ;  /* 0x00000000003f7886 */ /* 0x000fe20000040100 */
[----:B0-----:R-:W-:-:S03]  /*01e0*/  ISETP.NE.AND P1, PT, R2, RZ, PT ;  /* 0x000000ff0200720c */ /* 0x001fc60003f25270 */
[----:B------:R0:W2:Y:S01]  /*01f0*/  SHFL.IDX PT, R2, R3, RZ, 0x1f ;  /* 0x00001fff03027589 */ /* 0x0000a200000e0000 */
[----:B-1----:R-:W-:Y:S02]  /*0200*/  @UP0 ULEA UR8, UR8, UR6, 0x18 ;  /* 0x0000000608080291 */ /* 0x002fe4000f8ec03f */
[----:B------:R-:W-:-:S04]  /*0210*/  @UP0 UIADD3 UR6, -UR7, 0x100000, URZ ;  /* 0x0010000007060890 */ /* 0x000fc8000fffe13f */
[----:B------:R-:W-:Y:S02]  /*0220*/  @UP0 USHF.L.U32 UR7, UR6, 0xb, URZ ;  /* 0x0000000b06070899 */ /* 0x000fe4000800063f */
[----:B------:R-:W-:Y:S01]  /*0230*/  @UP0 USHF.L.U32 UR6, UR6, 0x1, URZ ;  /* 0x0000000106060899 */ /* 0x000fe2000800063f */
[----:B------:R-:W-:Y:S01]  /*0240*/  VOTEU.ANY UP0, P0 ;  /* 0x00000000003f7886 */ /* 0x000fe20000000100 */
[----:B------:R-:W1:Y:S04]  /*0250*/  FENCE.VIEW.ASYNC.S ;  /* 0x00000000000073c6 */ /* 0x000e680000000000 */
[----:B-1----:R0:W1:Y:S01]  /*0260*/  @UP0 SYNCS.EXCH.64 URZ, [UR8+0x32400], UR4 ;  /* 0x03240004083f05b2 */ /* 0x0020620008000100 */
[----:B------:R0:W3:Y:S05]  /*0270*/  @UP1 SYNCS.EXCH.64 URZ, [UR8+0x32410], UR4 ;  /* 0x03241004083f15b2 */ /* 0x0000ea0008000100 */
[----:B------:R0:W4:Y:S02]  /*0280*/  @UP2 SYNCS.EXCH.64 URZ, [UR8+0x32420], UR6 ;  /* 0x03242006083f25b2 */ /* 0x0001240008000100 */
        /* <DEDUP_REMOVED lines=19> */
.L_x_1382:
        /* <DEDUP_REMOVED lines=22> */
.L_x_1383:
        /* <DEDUP_REMOVED lines=18> */
.L_x_1384:
        /* <DEDUP_REMOVED lines=22> */
.L_x_1385:
        /* <DEDUP_REMOVED lines=22> */
.L_x_1386:
[----:B--2---:R-:W-:Y:S01]  /*0900*/  ISETP.NE.AND P0, PT, R2, RZ, PT ;  /* 0x000000ff0200720c */ /* 0x004fe20003f05270 */
[----:B------:R-:W-:Y:S01]  /*0910*/  IMAD.MOV.U32 R2, RZ, RZ, 0x1 ;  /* 0x00000001ff027424 */ /* 0x000fe200078e00ff */
[----:B------:R-:W-:Y:S01]  /*0920*/  NOP ;  /* 0x0000000000007918 */ /* 0x000fe20000000000 */
[----:B------:R-:W-:Y:S01]  /*0930*/  ULDC.64 UR60, c[0x0][0x208] ;  /* 0x00008200003c7ab9 */ /* 0x000fe20000000a00 */
[----:B------:R-:W-:Y:S02]  /*0940*/  BSSY B9, `(.L_x_1387) ;  /* 0x00018b7000097945 */ /* 0x000fe40003800000 */
[----:B------:R-:W-:-:S05]  /*0950*/  SEL R2, R2, 0x2, !P0 ;  /* 0x0000000202027807 */ /* 0x000fca0004000000 */
[----:B------:R2:W-:Y:S01]  /*0960*/  STL [R1+0x8], R2 ;  /* 0x0000080201007387 */ /* 0x0005e20000100800 */
[----:B01-34-:R-:W-:Y:S06]  /*0970*/  BAR.SYNC.DEFER_BLOCKING 0x0 ;  /* 0x0000000000007b1d */ /* 0x01bfec0000010000 */
[----:B------:R-:W-:Y:S05]  /*0980*/  @!P0 BRA `(.L_x_1388) ;  /* 0x0000011800208947 */ /* 0x000fea0003800000 */
.L_x_1389:
[----:B------:R-:W-:-:S08]  /*0990*/  NOP ;  /* 0x0000000000007918 */ /* 0x000fd00000000000 */
[----:B------:R-:W0:Y:S02]  /*09a0*/  USETMAXREG.TRY_ALLOC.CTAPOOL UP0, 0xe8 ;  /* 0x000000e8000079c8 */ /* 0x000e240008000600 */
[----:B0-----:R-:W-:-:S13]  /*09b0*/  PLOP3.LUT P0, PT, PT, PT, UP0, 0x80, 0x0 ;  /* 0x000000000000781c */ /* 0x001fda0003f0f008 */
[----:B------:R-:W-:Y:S05]  /*09c0*/  @!P0 BRA `(.L_x_1389) ;  /* 0xfffffffc00f08947 */ /* 0x000fea000383ffff */
[----:B------:R-:W2:Y:S01]  /*09d0*/  S2R R0, SR_TID.X ;  /* 0x0000000000007919 */ /* 0x000ea20000002100 */
[----:B------:R-:W-:Y:S01]  /*09e0*/  MOV R19, 0x400 ;  /* 0x0000040000137802 */ /* 0x000fe20000000f00 */
[----:B------:R-:W-:Y:S01]  /*09f0*/  ULDC UR4, c[0x0][0xd3c] ;  /* 0x00034f0000047ab9 */ /* 0x000fe20000000800 */
[----:B--2---:R-:W-:Y:S02]  /*0a00*/  SHF.R.U32.HI R2, RZ, 0x7, R0 ;  /* 0x00000007ff027819 */ /* 0x004fe40000011600 */
[----:B------:R-:W0:Y:S01]  /*0a10*/  S2R R0, SR_CgaCtaId ;  /* 0x0000000000007919 */ /* 0x000e220000008800 */
        /* <DEDUP_REMOVED lines=9> */
[----:B------:R-:W2:Y:S01]  /*0ab0*/  LDL.LU R13, [R1+0x8] ;  /* 0x00000800010d7983 */ /* 0x000ea20000300800 */
[----:B------:R-:W0:Y:S02]  /*0ac0*/  S2R R0, SR_TID.X ;  /* 0x0000000000007919 */ /* 0x000e240000002100 */
[----:B0-----:R-:W-:-:S05]  /*0ad0*/  VIADD R12, R0, 0xffffff80 ;  /* 0xffffff80000c7836 */ /* 0x001fca0000000000 */
[----:B------:R-:W-:-:S04]  /*0ae0*/  SHF.R.S32.HI R0, RZ, 0x1f, R12 ;  /* 0x0000001fff007819 */ /* 0x000fc8000001140c */
[----:B------:R-:W-:-:S04]  /*0af0*/  LEA.HI R2, R0, R12, RZ, 0x7 ;  /* 0x0000000c00027211 */ /* 0x000fc800078f38ff */
[----:B------:R-:W-:-:S05]  /*0b00*/  LOP3.LUT R3, R2, 0xffffff80, RZ, 0xc0, !PT ;  /* 0xffffff8002037812 */ /* 0x000fca00078ec0ff */
[----:B------:R-:W-:-:S05]  /*0b10*/  IMAD.IADD R11, R12, 0x1, -R3 ;  /* 0x000000010c0b7824 */ /* 0x000fca00078e0a03 */
[----:B------:R-:W-:-:S04]  /*0b20*/  SHF.R.S32.HI R7, RZ, 0x1f, R11 ;  /* 0x0000001fff077819 */ /* 0x000fc8000001140b */
[----:B------:R-:W-:-:S04]  /*0b30*/  LEA.HI R8, R7, R11, RZ, 0x2 ;  /* 0x0000000b07087211 */ /* 0x000fc800078f10ff */
[--C-:B------:R-:W-:Y:S02]  /*0b40*/  SHF.R.S32.HI R4, RZ, 0x2, R8.reuse ;  /* 0x00000002ff047819 */ /* 0x100fe40000011408 */
[----:B------:R-:W-:-:S04]  /*0b50*/  SHF.R.S32.HI R3, RZ, 0x1f, R8 ;  /* 0x0000001fff037819 */ /* 0x000fc80000011408 */
[----:B------:R-:W-:Y:S02]  /*0b60*/  LEA.HI R5, R3, R4, RZ, 0x3 ;  /* 0x0000000403057211 */ /* 0x000fe400078f18ff */
[----:B------:R-:W-:Y:S02]  /*0b70*/  LEA.HI R3, R0, R12, RZ, 0x4 ;  /* 0x0000000c00037211 */ /* 0x000fe400078f20ff */
[----:B------:R-:W-:Y:S02]  /*0b80*/  LOP3.LUT R9, R5, 0xfffffff8, RZ, 0xc0, !PT ;  /* 0xfffffff805097812 */ /* 0x000fe400078ec0ff */
[----:B------:R-:W-:Y:S02]  /*0b90*/  SHF.R.S32.HI R14, RZ, 0x7, R2 ;  /* 0x00000007ff0e7819 */ /* 0x000fe40000011402 */
[----:B------:R-:W-:Y:S01]  /*0ba0*/  SHF.R.S32.HI R6, RZ, 0x4, R3 ;  /* 0x00000004ff067819 */ /* 0x000fe20000011403 */
[----:B------:R-:W-:Y:S01]  /*0bb0*/  IMAD.IADD R10, R4, 0x1, -R9 ;  /* 0x00000001040a7824 */ /* 0x000fe200078e0a09 */
[----:B------:R-:W-:-:S02]  /*0bc0*/  LEA.HI R7, R7, R11, RZ, 0x5 ;  /* 0x0000000b07077211 */ /* 0x000fc400078f28ff */
[----:B------:R-:W-:Y:S02]  /*0bd0*/  LEA.HI R2, R2, R14, RZ, 0x1 ;  /* 0x0000000e02027211 */ /* 0x000fe400078f08ff */
[C---:B------:R-:W-:Y:S02]  /*0be0*/  LOP3.LUT R4, R3.reuse, 0x3fffff0, RZ, 0xc0, !PT ;  /* 0x03fffff003047812 */ /* 0x040fe400078ec0ff */
[----:B------:R-:W-:Y:S02]  /*0bf0*/  LEA.HI R3, R3, R6, RZ, 0x1 ;  /* 0x0000000603037211 */ /* 0x000fe400078f08ff */
[----:B------:R-:W-:Y:S02]  /*0c00*/  SHF.R.S32.HI R7, RZ, 0x5, R7 ;  /* 0x00000005ff077819 */ /* 0x000fe40000011407 */
[----:B------:R-:W-:Y:S02]  /*0c10*/  LOP3.LUT R2, R2, 0x3fffffe, RZ, 0xc0, !PT ;  /* 0x03fffffe02027812 */ /* 0x000fe400078ec0ff */
[----:B------:R-:W-:Y:S01]  /*0c20*/  LOP3.LUT R3, R3, 0x1ffffffe, RZ, 0xc0, !PT ;  /* 0x1ffffffe03037812 */ /* 0x000fe200078ec0ff */
[----:B------:R-:W-:Y:S01]  /*0c30*/  IMAD R7, R7, 0x10, R10 ;  /* 0x0000001007077824 */ /* 0x000fe200078e020a */
[----:B------:R-:W-:Y:S01]  /*0c40*/  LEA.HI R5, R0, R12, RZ, 0x5 ;  /* 0x0000000c00057211 */ /* 0x000fe200078f28ff */
[----:B------:R-:W-:-:S02]  /*0c50*/  IMAD.IADD R2, R14, 0x1, -R2 ;  /* 0x000000010e027824 */ /* 0x000fc400078e0a02 */
[----:B------:R-:W-:Y:S01]  /*0c60*/  IMAD.IADD R3, R6, 0x1, -R3 ;  /* 0x0000000106037824 */ /* 0x000fe200078e0a03 */
[----:B------:R-:W-:Y:S01]  /*0c70*/  SHF.R.S32.HI R15, RZ, 0x5, R5 ;  /* 0x00000005ff0f7819 */ /* 0x000fe20000011405 */
[----:B------:R-:W-:Y:S02]  /*0c80*/  IMAD.IADD R4, R12, 0x1, -R4 ;  /* 0x000000010c047824 */ /* 0x000fe400078e0a04 */
[----:B------:R-:W-:Y:S01]  /*0c90*/  IMAD R6, R2, 0x40, R7 ;  /* 0x0000004002067824 */ /* 0x000fe200078e0207 */
[----:B------:R-:W-:Y:S01]  /*0ca0*/  LEA.HI R2, R0, R12, RZ, 0x2 ;  /* 0x0000000c00027211 */ /* 0x000fe200078f10ff */
[----:B------:R-:W-:-:S03]  /*0cb0*/  IMAD R4, R15, 0x10, R4 ;  /* 0x000000100f047824 */ /* 0x000fc600078e0204 */
[--C-:B------:R-:W-:Y:S01]  /*0cc0*/  SHF.R.S32.HI R200, RZ, 0x2, R2.reuse ;  /* 0x00000002ffc87819 */ /* 0x100fe20000011402 */
[----:B------:R-:W-:Y:S01]  /*0cd0*/  IMAD R5, R4, 0x8, R3 ;  /* 0x0000000804057824 */ /* 0x000fe200078e0203 */
[----:B------:R-:W-:Y:S02]  /*0ce0*/  LEA.HI R0, R0, R12, RZ, 0x3 ;  /* 0x0000000c00007211 */ /* 0x000fe400078f18ff */
[----:B------:R-:W-:Y:S01]  /*0cf0*/  SHF.R.S32.HI R3, RZ, 0x1f, R2 ;  /* 0x0000001fff037819 */ /* 0x000fe20000011402 */
[----:B------:R-:W-:Y:S01]  /*0d00*/  VIADD R9, R200, 0x40 ;  /* 0x00000040c8097836 */ /* 0x000fe20000000000 */
[----:B------:R-:W-:Y:S02]  /*0d10*/  LOP3.LUT R2, R2, 0xfffffffc, RZ, 0xc0, !PT ;  /* 0xfffffffc02027812 */ /* 0x000fe400078ec0ff */
[----:B------:R-:W-:Y:S02]  /*0d20*/  SHF.R.S32.HI R4, RZ, 0x3, R0 ;  /* 0x00000003ff047819 */ /* 0x000fe40000011400 */
[----:B------:R-:W-:Y:S01]  /*0d30*/  LOP3.LUT R0, R0, 0xfffffff8, RZ, 0xc0, !PT ;  /* 0xfffffff800007812 */ /* 0x000fe200078ec0ff */
[----:B------:R-:W-:Y:S01]  /*0d40*/  IMAD.IADD R7, R12, 0x1, -R2 ;  /* 0x000000010c077824 */ /* 0x000fe200078e0a02 */
[----:B------:R-:W-:-:S02]  /*0d50*/  SHF.R.S32.HI R4, RZ, 0x1f, R9 ;  /* 0x0000001fff047819 */ /* 0x000fc40000011409 */
[----:B------:R-:W-:Y:S01]  /*0d60*/  LEA.HI R3, R3, R200, RZ, 0x3 ;  /* 0x000000c803037211 */ /* 0x000fe200078f18ff */
[----:B------:R-:W-:Y:S01]  /*0d70*/  IMAD.IADD R0, R12, 0x1, -R0 ;  /* 0x000000010c007824 */ /* 0x000fe200078e0a00 */
[----:B------:R-:W-:Y:S01]  /*0d80*/  LEA.HI R4, R4, R9, RZ, 0x3 ;  /* 0x0000000904047211 */ /* 0x000fe200078f18ff */
[----:B------:R-:W-:Y:S01]  /*0d90*/  IMAD.SHL.U32 R2, R9, 0x40, RZ ;  /* 0x0000004009027824 */ /* 0x000fe200078e00ff */
[----:B------:R-:W-:Y:S02]  /*0da0*/  LOP3.LUT R3, R3, 0xfffffff8, RZ, 0xc0, !PT ;  /* 0xfffffff803037812 */ /* 0x000fe400078ec0ff */
[----:B------:R-:W-:Y:S01]  /*0db0*/  LEA.HI R0, R7, R7, RZ, 0x1 ;  /* 0x0000000707007211 */ /* 0x000fe200078f08ff */
[----:B------:R-:W-:Y:S02]  /*0dc0*/  IMAD.SHL.U32 R4, R4, 0x40, RZ ;  /* 0x0000004004047824 */ /* 0x000fe400078e00ff */
[----:B------:R-:W-:Y:S01]  /*0dd0*/  IMAD.IADD R10, R200, 0x1, -R3 ;  /* 0x00000001c80a7824 */ /* 0x000fe200078e0a03 */
[----:B------:R-:W-:-:S02]  /*0de0*/  LOP3.LUT R0, R0, 0x1ffffffe, RZ, 0xc0, !PT ;  /* 0x1ffffffe00007812 */ /* 0x000fc400078ec0ff */
[----:B------:R-:W-:Y:S02]  /*0df0*/  LOP3.LUT R3, R2, 0x1c0, RZ, 0xc0, !PT ;  /* 0x000001c002037812 */ /* 0x000fe400078ec0ff */
[C---:B------:R-:W-:Y:S01]  /*0e00*/  SHF.L.U32 R16, R7.reuse, 0x3, RZ ;  /* 0x0000000307107819 */ /* 0x040fe200000006ff */
[C---:B------:R-:W-:Y:S01]  /*0e10*/  IMAD.SHL.U32 R22, R7.reuse, 0x4, RZ ;  /* 0x0000000407167824 */ /* 0x040fe200078e00ff */
[----:B------:R-:W-:Y:S01]  /*0e20*/  LOP3.LUT R4, R4, 0xfffffe00, RZ, 0xc0, !PT ;  /* 0xfffffe0004047812 */ /* 0x000fe200078ec0ff */
[----:B------:R-:W-:Y:S01]  /*0e30*/  IMAD.IADD R0, R7, 0x1, -R0 ;  /* 0x0000000107007824 */ /* 0x000fe200078e0a00 */
[----:B------:R-:W-:Y:S01]  /*0e40*/  SHF.R.U32.HI R7, RZ, 0x3, R3 ;  /* 0x00000003ff077819 */ /* 0x000fe20000011603 */
[----:B------:R-:W-:Y:S01]  /*0e50*/  STL [R1+0x74], R6 ;  /* 0x0000740601007387 */ /* 0x000fe20000100800 */
[----:B------:R-:W-:Y:S02]  /*0e60*/  LOP3.LUT R3, R3, 0x38, R16, 0xf8, !PT ;  /* 0x0000003803037812 */ /* 0x000fe400078ef810 */
[----:B------:R-:W-:Y:S01]  /*0e70*/  LOP3.LUT R8, R8, 0x7ffffffc, RZ, 0xc0, !PT ;  /* 0x7ffffffc08087812 */ /* 0x000fe200078ec0ff */
[----:B------:R-:W-:Y:S04]  /*0e80*/  STL [R1+0x64], RZ ;  /* 0x000064ff01007387 */ /* 0x000fe80000100800 */
[----:B------:R-:W-:Y:S04]  /*0e90*/  STL [R1+0x6c], R10 ;  /* 0x00006c0a01007387 */ /* 0x000fe80000100800 */
[----:B------:R0:W-:Y:S01]  /*0ea0*/  STL [R1+0x58], R4 ;  /* 0x0000580401007387 */ /* 0x0001e20000100800 */
[----:B------:R-:W-:-:S02]  /*0eb0*/  IMAD.SHL.U32 R5, R5, 0x8, RZ ;  /* 0x0000000805057824 */ /* 0x000fc400078e00ff */
[----:B------:R-:W-:Y:S01]  /*0ec0*/  IMAD R0, R0, 0x8, R6 ;  /* 0x0000000800007824 */ /* 0x000fe200078e0206 */
[----:B0-----:R-:W-:Y:S01]  /*0ed0*/  LOP3.LUT R4, R4, R3, R7, 0xf6, !PT ;  /* 0x0000000304047212 */ /* 0x001fe200078ef607 */
[----:B------:R-:W-:-:S04]  /*0ee0*/  IMAD.IADD R7, R11, 0x1, -R8 ;  /* 0x000000010b077824 */ /* 0x000fc800078e0a08 */
[----:B------:R-:W-:Y:S01]  /*0ef0*/  IMAD R3, R4, 0x2, R19 ;  /* 0x0000000204037824 */ /* 0x000fe200078e0213 */
[----:B------:R0:W-:Y:S04]  /*0f00*/  STL [R1+0x78], R7 ;  /* 0x0000780701007387 */ /* 0x0001e80000100800 */
[----:B------:R0:W-:Y:S04]  /*0f10*/  STL [R1+0x80], R5 ;  /* 0x0000800501007387 */ /* 0x0001e80000100800 */
[----:B------:R0:W-:Y:S04]  /*0f20*/  STL [R1+0x7c], R0 ;  /* 0x00007c0001007387 */ /* 0x0001e80000100800 */
[----:B------:R0:W-:Y:S01]  /*0f30*/  STL [R1+0x70], R3 ;  /* 0x0000700301007387 */ /* 0x0001e20000100800 */
[----:B------:R-:W-:-:S02]  /*0f40*/  VIADD R2, R16, 0x20 ;  /* 0x0000002010027836 */ /* 0x000fc40000000000 */
[C---:B------:R-:W-:Y:S02]  /*0f50*/  VIADD R209, R16.reuse, 0x40 ;  /* 0x0000004010d17836 */ /* 0x040fe40000000000 */
[C---:B------:R-:W-:Y:S02]  /*0f60*/  VIADD R208, R16.reuse, 0x60 ;  /* 0x0000006010d07836 */ /* 0x040fe40000000000 */
[C---:B------:R-:W-:Y:S02]  /*0f70*/  VIADD R207, R16.reuse, 0x80 ;  /* 0x0000008010cf7836 */ /* 0x040fe40000000000 */
[C---:B------:R-:W-:Y:S02]  /*0f80*/  VIADD R206, R16.reuse, 0xa0 ;  /* 0x000000a010ce7836 */ /* 0x040fe40000000000 */
[C---:B------:R-:W-:Y:S02]  /*0f90*/  VIADD R211, R16.reuse, 0xc0 ;  /* 0x000000c010d37836 */ /* 0x040fe40000000000 */
[----:B------:R-:W-:Y:S01]  /*0fa0*/  VIADD R210, R16, 0xe0 ;  /* 0x000000e010d27836 */ /* 0x000fe20000000000 */
[----:B------:R-:W-:Y:S01]  /*0fb0*/  SHF.R.S32.HI R17, RZ, 0x1f, R16 ;  /* 0x0000001fff117819 */ /* 0x000fe20000011410 */
[----:B------:R-:W-:Y:S01]  /*0fc0*/  IMAD.MOV.U32 R18, RZ, RZ, RZ ;  /* 0x000000ffff127224 */ /* 0x000fe200078e00ff */
[----:B------:R-:W-:Y:S01]  /*0fd0*/  SHF.R.S32.HI R202, RZ, 0x1f, R2 ;  /* 0x0000001fffca7819 */ /* 0x000fe20000011402 */
[----:B------:R-:W-:Y:S01]  /*0fe0*/  IMAD.MOV.U32 R203, RZ, RZ, RZ ;  /* 0x000000ffffcb7224 */ /* 0x000fe200078e00ff */
[----:B------:R-:W-:Y:S01]  /*0ff0*/  SHF.R.S32.HI R218, RZ, 0x1f, R209 ;  /* 0x0000001fffda7819 */ /* 0x000fe200000114d1 */
[----:B------:R-:W-:Y:S01]  /*1000*/  IMAD.MOV.U32 R212, RZ, RZ, RZ ;  /* 0x000000ffffd47224 */ /* 0x000fe200078e00ff */
[----:B------:R-:W-:Y:S01]  /*1010*/  SHF.R.S32.HI R217, RZ, 0x1f, R208 ;  /* 0x0000001fffd97819 */ /* 0x000fe200000114d0 */
[----:B------:R-:W-:Y:S01]  /*1020*/  IMAD.MOV.U32 R201, RZ, RZ, RZ ;  /* 0x000000ffffc97224 */ /* 0x000fe200078e00ff */
[----:B------:R-:W-:Y:S01]  /*1030*/  SHF.R.S32.HI R216, RZ, 0x1f, R207 ;  /* 0x0000001fffd87819 */ /* 0x000fe200000114cf */
[----:B------:R-:W-:Y:S01]  /*1040*/  VIADD R204, R22, 0x10 ;  /* 0x0000001016cc7836 */ /* 0x000fe20000000000 */
[----:B------:R-:W-:-:S02]  /*1050*/  SHF.R.S32.HI R215, RZ, 0x1f, R206 ;  /* 0x0000001fffd77819 */ /* 0x000fc400000114ce */
[----:B------:R-:W-:Y:S02]  /*1060*/  SHF.R.S32.HI R214, RZ, 0x1f, R211 ;  /* 0x0000001fffd67819 */ /* 0x000fe400000114d3 */
[----:B------:R-:W-:Y:S02]  /*1070*/  SHF.R.S32.HI R213, RZ, 0x1f, R210 ;  /* 0x0000001fffd57819 */ /* 0x000fe400000114d2 */
[----:B0-2---:R-:W-:-:S07]  /*1080*/  LOP3.LUT R205, R13, 0x1, RZ, 0xfc, !PT ;  /* 0x000000010dcd7812 */ /* 0x005fce00078efcff */
.L_x_1533:
[----:B0-----:R-:W0:Y:S02]  /*1090*/  LDC.64 R4, c[0x0][0xd88] ;  /* 0x00036200ff047b82 */ /* 0x001e240000000a00 */
[----:B0-----:R-:W-:-:S05]  /*10a0*/  IMAD.WIDE R4, R35, 0x4, R4 ;  /* 0x0000000423047825 */ /* 0x001fca00078e0204 */
[----:B--2---:R-:W2:Y:S01]  /*10b0*/  LDG.E R3, desc[UR60][R4.64] ;  /* 0x0000003c04037981 */ /* 0x004ea2000c1e1900 */
        /* <DEDUP_REMOVED lines=10> */
[----:B---3--:R-:W-:-:S08]  /*1160*/  IMAD.SHL.U32 R32, R3, 0x4, RZ ;  /* 0x0000000403207824 */ /* 0x008fd000078e00ff */
[C---:B------:R-:W-:Y:S01]  /*1170*/  @P1 LEA R6, P2, R3.reuse, UR4, 0x2 ;  /* 0x0000000403061c11 */ /* 0x040fe2000f8410ff */
[----:B------:R0:W-:Y:S01]  /*1180*/  STL [R1+0x5c], R3 ;  /* 0x00005c0301007387 */ /* 0x0001e20000100800 */
[C-C-:B------:R-:W-:Y:S02]  /*1190*/  SHF.L.U64.HI R35, R3.reuse, 0x2, R0.reuse ;  /* 0x0000000203237819 */ /* 0x140fe40000010200 */
[----:B------:R-:W-:Y:S01]  /*11a0*/  @P1 LEA.HI.X R7, R3, UR5, R0, 0x2, P2 ;  /* 0x0000000503071c11 */ /* 0x000fe200090f1400 */
[----:B------:R-:W-:Y:S01]  /*11b0*/  IMAD.MOV.U32 R0, RZ, RZ, RZ ;  /* 0x000000ffff007224 */ /* 0x000fe200078e00ff */
[----:B------:R-:W-:Y:S02]  /*11c0*/  ISETP.NE.U32.AND P2, PT, RZ, UR8, PT ;  /* 0x00000008ff007c0c */ /* 0x000fe4000bf45070 */
[----:B------:R-:W-:Y:S02]  /*11d0*/  IADD3 R8, P3, R32, UR6, RZ ;  /* 0x0000000620087c10 */ /* 0x000fe4000ff7e0ff */
[----:B------:R-:W-:Y:S01]  /*11e0*/  ISETP.NE.AND.EX P2, PT, RZ, UR9, PT, P2 ;  /* 0x00000009ff007c0c */ /* 0x000fe2000bf45320 */
[----:B------:R0:W5:Y:S01]  /*11f0*/  @P1 LDG.E R0, desc[UR60][R6.64] ;  /* 0x0000003c06001981 */ /* 0x000162000c1e1900 */
[----:B------:R-:W-:Y:S01]  /*1200*/  ULDC UR4, c[0x0][0x288] ;  /* 0x0000a20000047ab9 */ /* 0x000fe20000000800 */
[----:B------:R-:W-:Y:S01]  /*1210*/  IADD3.X R9, R35, UR7, RZ, P3, !PT ;  /* 0x0000000723097c10 */ /* 0x000fe20009ffe4ff */
[----:B------:R-:W-:Y:S01]  /*1220*/  IMAD.U32 R90, RZ, RZ, UR4 ;  /* 0x00000004ff5a7e24 */ /* 0x000fe2000f8e00ff */
[----:B------:R-:W-:-:S03]  /*1230*/  ULDC.64 UR4, c[0x0][0x418] ;  /* 0x0001060000047ab9 */ /* 0x000fc60000000a00 */
[----:B------:R0:W5:Y:S05]  /*1240*/  @P0 LDG.E R88, desc[UR60][R8.64] ;  /* 0x0000003c08580981 */ /* 0x00016a000c1e1900 */
[----:B------:R-:W-:-:S04]  /*1250*/  @P2 IADD3 R4, P1, R32, UR8, RZ ;  /* 0x0000000820042c10 */ /* 0x000fc8000ff3e0ff */
[----:B------:R-:W-:-:S05]  /*1260*/  @P2 IADD3.X R5, R35, UR9, RZ, P1, !PT ;  /* 0x0000000923052c10 */ /* 0x000fca0008ffe4ff */
[----:B------:R0:W5:Y:S01]  /*1270*/  @P2 LDG.E R90, desc[UR60][R4.64] ;  /* 0x0000003c045a2981 */ /* 0x000162000c1e1900 */
[----:B------:R-:W-:-:S03]  /*1280*/  UISETP.NE.U32.AND UP0, UPT, UR4, URZ, UPT ;  /* 0x0000003f0400728c */ /* 0x000fc6000bf05070 */
[----:B------:R-:W-:Y:S01]  /*1290*/  ULDC UR4, c[0x0][0x424] ;  /* 0x0001090000047ab9 */ /* 0x000fe20000000800 */
[----:B------:R-:W-:-:S03]  /*12a0*/  UISETP.NE.AND.EX UP0, UPT, UR5, URZ, UPT, UP0 ;  /* 0x0000003f0500728c */ /* 0x000fc6000bf05300 */
[----:B------:R-:W-:Y:S01]  /*12b0*/  ULDC UR5, c[0x0][0x2f0] ;  /* 0x0000bc0000057ab9 */ /* 0x000fe20000000800 */
[----:B------:R-:W-:-:S04]  /*12c0*/  USEL UR4, UR4, 0x1, UP0 ;  /* 0x0000000104047887 */ /* 0x000fc80008000000 */
[----:B------:R-:W-:-:S03]  /*12d0*/  UIMAD UR4, UR4, UR5, URZ ;  /* 0x00000005040472a4 */ /* 0x000fc6000f8e023f */
[----:B------:R-:W-:Y:S02]  /*12e0*/  ULDC UR5, c[0x0][0x348] ;  /* 0x0000d20000057ab9 */ /* 0x000fe40000000800 */
[----:B----4-:R-:W-:Y:S01]  /*12f0*/  MOV R30, UR5 ;  /* 0x00000005001e7c02 */ /* 0x010fe20008000f00 */
[----:B------:R-:W-:Y:S02]  /*1300*/  IMAD.U32 R31, RZ, RZ, UR4 ;  /* 0x00000004ff1f7e24 */ /* 0x000fe4000f8e00ff */
[----:B------:R-:W-:Y:S01]  /*1310*/  IMAD.MOV.U32 R29, RZ, RZ, R3 ;  /* 0x000000ffff1d7224 */ /* 0x000fe200078e0003 */
[----:B01----:R-:W-:Y:S06]  /*1320*/  @P2 BRA `(.L_x_1391) ;  /* 0x0000000000242947 */ /* 0x003fec0003800000 */
        /* <DEDUP_REMOVED lines=9> */
.L_x_1391:
        /* <DEDUP_REMOVED lines=10> */
.L_x_1392:
[----:B------:R-:W-:Y:S05]  /*1460*/  @!P0 BRA `(.L_x_1393) ;  /* 0x00000000000c8947 */ /* 0x000fea0003800000 */
[----:B------:R-:W2:Y:S04]  /*1470*/  LDG.E R4, desc[UR60][R8.64] ;  /* 0x0000003c08047981 */ /* 0x000ea8000c1e1900 */
[----:B------:R-:W2:Y:S02]  /*1480*/  LDG.E R31, desc[UR60][R8.64+0x4] ;  /* 0x0000043c081f7981 */ /* 0x000ea4000c1e1900 */
[----:B--2---:R-:W-:-:S07]  /*1490*/  IMAD.IADD R31, R31, 0x1, -R4 ;  /* 0x000000011f1f7824 */ /* 0x004fce00078e0a04 */
.L_x_1393:
        /* <DEDUP_REMOVED lines=18> */
[----:B------:R-:W-:-:S04]  /*15c0*/  IMAD.IADD R187, R9, 0x1, R30 ;  /* 0x0000000109bb7824 */ /* 0x000fc800078e021e */
[----:B------:R-:W-:-:S04]  /*15d0*/  VIADD R0, R187, 0x5f ;  /* 0x0000005fbb007836 */ /* 0x000fc80000000000 */
        /* <DEDUP_REMOVED lines=35> */
[----:B-1---5:R-:W-:Y:S05]  /*1810*/  CALL.ABS.NOINC R14 ;  /* 0x000000000e007343 */ /* 0x022fea0003c00000 */
.L_x_1396:
[----:B------:R-:W-:Y:S05]  /*1820*/  BSYNC B6 ;  /* 0x0000000000067941 */ /* 0x000fea0003800000 */
.L_x_1395:
        /* <DEDUP_REMOVED lines=20> */
.L_x_1398:
[----:B------:R-:W-:Y:S05]  /*1970*/  BSYNC B6 ;  /* 0x0000000000067941 */ /* 0x000fea0003800000 */
.L_x_1397:
[----:B------:R-:W-:Y:S01]  /*1980*/  ULDC.64 UR4, c[0x0][0xaf0] ;  /* 0x0002bc0000047ab9 */ /* 0x000fe20000000a00 */
[----:B------:R-:W2:Y:S01]  /*1990*/  LDL R36, [R1+0x6c] ;  /* 0x00006c0001247983 */ /* 0x000ea20000100800 */
[----:B------:R-:W-:Y:S01]  /*19a0*/  ISETP.NE.U32.AND P0, PT, RZ, UR4, PT ;  /* 0x00000004ff007c0c */ /* 0x000fe2000bf05070 */
[----:B------:R-:W0:Y:S03]  /*19b0*/  LDC.64 R66, c[0x0][0x408] ;  /* 0x00010200ff427b82 */ /* 0x000e260000000a00 */
[----:B------:R-:W-:-:S05]  /*19c0*/  ISETP.NE.AND.EX P0, PT, RZ, UR5, PT, P0 ;  /* 0x00000005ff007c0c */ /* 0x000fca000bf05300 */
[----:B------:R-:W1:Y:S08]  /*19d0*/  LDC.64 R60, c[0x0][0x3f8] ;  /* 0x0000fe00ff3c7b82 */ /* 0x000e700000000a00 */
[----:B------:R-:W-:Y:S01]  /*19e0*/  @P0 IADD3 R4, P1, R32, UR4, RZ ;  /* 0x0000000420040c10 */ /* 0x000fe2000ff3e0ff */
[----:B------:R-:W-:Y:S01]  /*19f0*/  ULDC UR4, c[0x0][0x320] ;  /* 0x0000c80000047ab9 */ /* 0x000fe20000000800 */
[----:B------:R-:W3:Y:S02]  /*1a00*/  LDC R89, c[0x0][0x3f4] ;  /* 0x0000fd00ff597b82 */ /* 0x000ee40000000800 */
[----:B------:R-:W-:-:S02]  /*1a10*/  @P0 IADD3.X R5, R35, UR5, RZ, P1, !PT ;  /* 0x0000000523050c10 */ /* 0x000fc40008ffe4ff */
[----:B------:R-:W-:-:S03]  /*1a20*/  ISETP.GE.AND P1, PT, R2, UR4, PT ;  /* 0x0000000402007c0c */ /* 0x000fc6000bf26270 */
[----:B------:R4:W2:Y:S01]  /*1a30*/  @P0 LDG.E R29, desc[UR60][R4.64] ;  /* 0x0000003c041d0981 */ /* 0x0008a2000c1e1900 */
[----:B------:R-:W-:Y:S01]  /*1a40*/  SEL R3, RZ, 0xffffffff, P1 ;  /* 0xffffffffff037807 */ /* 0x000fe20000800000 */
[--C-:B0-----:R-:W-:Y:S01]  /*1a50*/  IMAD.WIDE.U32 R10, R200, R66, R16.reuse ;  /* 0x00000042c80a7225 */ /* 0x101fe200078e0010 */
[----:B------:R-:W-:Y:S01]  /*1a60*/  ISETP.GE.AND P0, PT, R16, UR4, PT ;  /* 0x0000000410007c0c */ /* 0x000fe2000bf06270 */
[----:B------:R-:W0:Y:S01]  /*1a70*/  S2R R21, SR_TID.X ;  /* 0x0000000000157919 */ /* 0x000e220000002100 */
[----:B------:R-:W-:Y:S01]  /*1a80*/  ISETP.GE.AND P1, PT, R208, UR4, PT ;  /* 0x00000004d0007c0c */ /* 0x000fe2000bf26270 */
[----:B------:R-:W-:Y:S01]  /*1a90*/  IMAD.SHL.U32 R3, R3, 0x2, RZ ;  /* 0x0000000203037824 */ /* 0x000fe200078e00ff */
[----:B------:R-:W-:Y:S01]  /*1aa0*/  SEL R0, RZ, 0x1, P0 ;  /* 0x00000001ff007807 */ /* 0x000fe20000000000 */
[----:B------:R-:W3:Y:S01]  /*1ab0*/  S2R R20, SR_TID.X ;  /* 0x0000000000147919 */ /* 0x000ee20000002100 */
[----:B------:R-:W-:Y:S01]  /*1ac0*/  ISETP.GE.AND P0, PT, R209, UR4, PT ;  /* 0x00000004d1007c0c */ /* 0x000fe2000bf06270 */
[----:B-1----:R-:W-:Y:S01]  /*1ad0*/  IMAD.WIDE.U32 R8, R200, R60, R16 ;  /* 0x0000003cc8087225 */ /* 0x002fe200078e0010 */
[----:B------:R-:W-:-:S02]  /*1ae0*/  LOP3.LUT R0, R3, 0x2, R0, 0xe2, !PT ;  /* 0x0000000203007812 */ /* 0x000fc400078ee200 */
[----:B------:R-:W-:Y:S02]  /*1af0*/  SEL R3, RZ, 0x4, P0 ;  /* 0x00000004ff037807 */ /* 0x000fe40000000000 */
[----:B------:R-:W-:Y:S02]  /*1b00*/  SHF.R.S32.HI R7, RZ, 0x1f, R200 ;  /* 0x0000001fff077819 */ /* 0x000fe400000114c8 */
[----:B------:R-:W-:Y:S01]  /*1b10*/  SHF.R.S32.HI R23, RZ, 0x1f, R22 ;  /* 0x0000001fff177819 */ /* 0x000fe20000011416 */
[----:B------:R-:W-:Y:S01]  /*1b20*/  IMAD.MOV.U32 R78, RZ, RZ, 0x20 ;  /* 0x00000020ff4e7424 */ /* 0x000fe200078e00ff */
[----:B----4-:R-:W-:Y:S01]  /*1b30*/  SEL R4, RZ, 0x8, P1 ;  /* 0x00000008ff047807 */ /* 0x010fe20000800000 */
[----:B------:R-:W-:Y:S01]  /*1b40*/  IMAD.IADD R88, R88, 0x1, R31 ;  /* 0x0000000158587824 */ /* 0x000fe200078e021f */
[----:B------:R-:W-:Y:S01]  /*1b50*/  ISETP.GE.AND P0, PT, R207, UR4, PT ;  /* 0x00000004cf007c0c */ /* 0x000fe2000bf06270 */
[----:B------:R-:W-:Y:S01]  /*1b60*/  IMAD R77, R61, 0x60, RZ ;  /* 0x000000603d4d7824 */ /* 0x000fe200078e02ff */
[----:B------:R-:W-:Y:S01]  /*1b70*/  ISETP.GE.AND P1, PT, R206, UR4, PT ;  /* 0x00000004ce007c0c */ /* 0x000fe2000bf26270 */
[----:B------:R-:W-:Y:S01]  /*1b80*/  IMAD.SHL.U32 R85, R60, 0x40, RZ ;  /* 0x000000403c557824 */ /* 0x000fe200078e00ff */
[----:B------:R-:W-:-:S02]  /*1b90*/  LOP3.LUT R0, R4, R0, R3, 0xfe, !PT ;  /* 0x0000000004007212 */ /* 0x000fc400078efe03 */
[----:B------:R-:W-:Y:S02]  /*1ba0*/  SEL R3, RZ, 0x10, P0 ;  /* 0x00000010ff037807 */ /* 0x000fe40000000000 */
[----:B------:R-:W-:Y:S02]  /*1bb0*/  SEL R4, RZ, 0x20, P1 ;  /* 0x00000020ff047807 */ /* 0x000fe40000800000 */
[----:B------:R-:W-:Y:S02]  /*1bc0*/  ISETP.GE.AND P0, PT, R211, UR4, PT ;  /* 0x00000004d3007c0c */ /* 0x000fe4000bf06270 */
[----:B------:R-:W-:Y:S02]  /*1bd0*/  ISETP.GE.AND P1, PT, R210, UR4, PT ;  /* 0x00000004d2007c0c */ /* 0x000fe4000bf26270 */
[----:B------:R-:W-:Y:S01]  /*1be0*/  LOP3.LUT R0, R4, R0, R3, 0xfe, !PT ;  /* 0x0000000004007212 */ /* 0x000fe200078efe03 */
[----:B------:R-:W-:Y:S01]  /*1bf0*/  IMAD R4, R7, R60, RZ ;  /* 0x0000003c07047224 */ /* 0x000fe200078e02ff */
[----:B------:R-:W-:-:S02]  /*1c00*/  SEL R87, RZ, 0x40, P0 ;  /* 0x00000040ff577807 */ /* 0x000fc40000000000 */
[----:B------:R-:W-:Y:S01]  /*1c10*/  SEL R3, RZ, 0x7fff80, P1 ;  /* 0x007fff80ff037807 */ /* 0x000fe20000800000 */
[----:B0-----:R-:W-:Y:S01]  /*1c20*/  VIADD R37, R21, 0xffffff80 ;  /* 0xffffff8015257836 */ /* 0x001fe20000000000 */
[----:B---3--:R-:W-:Y:S01]  /*1c30*/  ISETP.GE.AND P0, PT, R16, R89, PT ;  /* 0x000000591000720c */ /* 0x008fe20003f06270 */
[C---:B------:R-:W-:Y:S01]  /*1c40*/  IMAD R13, R200.reuse, R61, R4 ;  /* 0x0000003dc80d7224 */ /* 0x040fe200078e0204 */
[----:B------:R-:W-:Y:S01]  /*1c50*/  LOP3.LUT R87, R3, R0, R87, 0xfe, !PT ;  /* 0x0000000003577212 */ /* 0x000fe200078efe57 */
[-C--:B------:R-:W-:Y:S01]  /*1c60*/  IMAD R0, R7, R66.reuse, RZ ;  /* 0x0000004207007224 */ /* 0x080fe200078e02ff */
[----:B------:R-:W-:Y:S01]  /*1c70*/  SHF.R.U32.HI R21, RZ, 0x7, R20 ;  /* 0x00000007ff157819 */ /* 0x000fe20000011614 */
[----:B------:R-:W-:Y:S01]  /*1c80*/  IMAD.WIDE.U32 R6, R200, R66, R22 ;  /* 0x00000042c8067225 */ /* 0x000fe200078e0016 */
[----:B------:R-:W-:Y:S02]  /*1c90*/  SEL R3, R89, RZ, P0 ;  /* 0x000000ff59037207 */ /* 0x000fe40000000000 */
[----:B------:R-:W-:Y:S01]  /*1ca0*/  SHF.L.U64.HI R84, R66, 0x6, R67 ;  /* 0x0000000642547819 */ /* 0x000fe20000010243 */
[C---:B------:R-:W-:Y:S01]  /*1cb0*/  IMAD R15, R200.reuse, R67, R0 ;  /* 0x00000043c80f7224 */ /* 0x040fe200078e0200 */
[----:B------:R-:W-:Y:S01]  /*1cc0*/  ISETP.NE.AND P6, PT, R21, 0x1, PT ;  /* 0x000000011500780c */ /* 0x000fe20003fc5270 */
[----:B------:R-:W-:Y:S01]  /*1cd0*/  IMAD.WIDE.U32 R4, R200, R60, R22 ;  /* 0x0000003cc8047225 */ /* 0x000fe200078e0016 */
[----:B------:R-:W-:-:S02]  /*1ce0*/  SHF.L.U32 R83, R66, 0x6, RZ ;  /* 0x0000000642537819 */ /* 0x000fc400000006ff */
[----:B------:R-:W-:Y:S01]  /*1cf0*/  SHF.L.U64.HI R86, R60, 0x6, R61 ;  /* 0x000000063c567819 */ /* 0x000fe2000001023d */
[----:B------:R-:W-:Y:S02]  /*1d00*/  IMAD.IADD R7, R7, 0x1, R15 ;  /* 0x0000000107077824 */ /* 0x000fe400078e020f */
[----:B------:R-:W-:Y:S02]  /*1d10*/  IMAD.IADD R5, R5, 0x1, R13 ;  /* 0x0000000105057824 */ /* 0x000fe400078e020d */
[----:B-----5:R-:W-:Y:S02]  /*1d20*/  IMAD.WIDE.U32 R62, R28, R66, R6 ;  /* 0x000000421c3e7225 */ /* 0x020fe400078e0006 */
[----:B------:R-:W3:Y:S02]  /*1d30*/  LDL R6, [R1+0x58] ;  /* 0x0000580001067983 */ /* 0x000ee40000100800 */
[----:B------:R-:W-:Y:S02]  /*1d40*/  IMAD.IADD R3, R16, 0x1, R3 ;  /* 0x0000000110037824 */ /* 0x000fe400078e0203 */
[----:B------:R-:W-:-:S02]  /*1d50*/  VIADD R91, R21, 0x8 ;  /* 0x00000008155b7836 */ /* 0x000fc40000000000 */
[C---:B------:R-:W-:Y:S01]  /*1d60*/  VIADD R21, R200.reuse, 0x40 ;  /* 0x00000040c8157836 */ /* 0x040fe20000000000 */
[----:B------:R-:W-:Y:S05]  /*1d70*/  @!P6 WARPSYNC.ALL ;  /* 0x000000000000e948 */ /* 0x000fea0003800000 */
[----:B------:R-:W-:Y:S01]  /*1d80*/  VIADD R7, R200, 0x40 ;  /* 0x00000040c8077836 */ /* 0x000fe20000000000 */
[----:B------:R-:W-:Y:S01]  /*1d90*/  SHF.R.S32.HI R0, RZ, 0x1f, R3 ;  /* 0x0000001fff007819 */ /* 0x000fe20000011403 */
[----:B------:R-:W-:Y:S01]  /*1da0*/  IMAD.WIDE.U32 R52, R28, R60, R4 ;  /* 0x0000003c1c347225 */ /* 0x000fe200078e0004 */
[----:B------:R-:W-:Y:S02]  /*1db0*/  ULDC UR4, c[0x0][0x2f4] ;  /* 0x0000bd0000047ab9 */ /* 0x000fe40000000800 */
[----:B------:R-:W-:Y:S01]  /*1dc0*/  LEA.HI R3, R0, R3, RZ, 0x3 ;  /* 0x0000000300037211 */ /* 0x000fe200078f18ff */
[----:B------:R-:W-:-:S02]  /*1dd0*/  IMAD.SHL.U32 R21, R21, 0x40, RZ ;  /* 0x0000004015157824 */ /* 0x000fc400078e00ff */
[----:B------:R-:W-:Y:S02]  /*1de0*/  IMAD.SHL.U32 R7, R7, 0x40, RZ ;  /* 0x0000004007077824 */ /* 0x000fe400078e00ff */
[----:B------:R-:W-:Y:S01]  /*1df0*/  IMAD.IADD R9, R13, 0x1, R9 ;  /* 0x000000010d097824 */ /* 0x000fe200078e0209 */
[----:B------:R-:W-:Y:S01]  /*1e00*/  SHF.R.S32.HI R13, RZ, 0x1f, R28 ;  /* 0x0000001fff0d7819 */ /* 0x000fe2000001141c */
[----:B------:R-:W-:Y:S01]  /*1e10*/  IMAD.IADD R11, R15, 0x1, R11 ;  /* 0x000000010f0b7824 */ /* 0x000fe200078e020b */
[----:B------:R-:W-:Y:S01]  /*1e20*/  LOP3.LUT R21, R21, 0x1c0, RZ, 0xc0, !PT ;  /* 0x000001c015157812 */ /* 0x000fe200078ec0ff */
[----:B------:R-:W-:Y:S01]  /*1e30*/  IMAD.WIDE.U32 R54, R28, R60, R8 ;  /* 0x0000003c1c367225 */ /* 0x000fe200078e0008 */
[----:B------:R-:W-:-:S03]  /*1e40*/  LOP3.LUT R7, R7, 0x1c0, RZ, 0xc0, !PT ;  /* 0x000001c007077812 */ /* 0x000fc600078ec0ff */
[----:B------:R-:W-:Y:S01]  /*1e50*/  IMAD R12, R13, R60, RZ ;  /* 0x0000003c0d0c7224 */ /* 0x000fe200078e02ff */
[----:B------:R-:W-:Y:S01]  /*1e60*/  LOP3.LUT R0, R21, 0x38, R3, 0xf8, !PT ;  /* 0x0000003815007812 */ /* 0x000fe200078ef803 */
[-C--:B------:R-:W-:Y:S01]  /*1e70*/  IMAD R13, R13, R66.reuse, RZ ;  /* 0x000000420d0d7224 */ /* 0x080fe200078e02ff */
[----:B------:R-:W-:Y:S01]  /*1e80*/  SHF.R.U32.HI R7, RZ, 0x3, R7 ;  /* 0x00000003ff077819 */ /* 0x000fe20000011607 */
[----:B------:R-:W-:Y:S01]  /*1e90*/  IMAD R9, R67, 0x60, RZ ;  /* 0x0000006043097824 */ /* 0x000fe200078e02ff */
[----:B------:R-:W-:Y:S01]  /*1ea0*/  PRMT R4, R87, 0x8880, RZ ;  /* 0x0000888057047816 */ /* 0x000fe200000000ff */
[----:B------:R-:W-:Y:S01]  /*1eb0*/  IMAD R13, R28, R67, R13 ;  /* 0x000000431c0d7224 */ /* 0x000fe200078e020d */
[----:B------:R-:W-:Y:S01]  /*1ec0*/  LOP3.LUT R0, R0, R7, RZ, 0x3c, !PT ;  /* 0x0000000700007212 */ /* 0x000fe200078e3cff */
[----:B------:R-:W-:Y:S01]  /*1ed0*/  IMAD.WIDE.U32 R64, R28, R66, R10 ;  /* 0x000000421c407225 */ /* 0x000fe200078e000a */
[----:B------:R-:W-:-:S03]  /*1ee0*/  LOP3.LUT R68, R3, 0xfffffff8, RZ, 0xc0, !PT ;  /* 0xfffffff803447812 */ /* 0x000fc600078ec0ff */
[----:B------:R-:W-:Y:S01]  /*1ef0*/  IMAD.WIDE.U32 R66, R66, 0x60, RZ ;  /* 0x0000006042427825 */ /* 0x000fe200078e00ff */
[----:B------:R-:W-:-:S03]  /*1f00*/  ISETP.GE.AND P2, PT, R2, UR4, PT ;  /* 0x0000000402007c0c */ /* 0x000fc6000bf46270 */
[----:B------:R-:W-:Y:S02]  /*1f10*/  IMAD R15, R28, R61, R12 ;  /* 0x0000003d1c0f7224 */ /* 0x000fe400078e020c */
[----:B------:R-:W-:Y:S01]  /*1f20*/  IMAD.WIDE.U32 R60, R60, 0x60, RZ ;  /* 0x000000603c3c7825 */ /* 0x000fe200078e00ff */
[----:B------:R-:W-:-:S03]  /*1f30*/  SHF.R.S32.HI R69, RZ, 0x3, R3 ;  /* 0x00000003ff457819 */ /* 0x000fc60000011403 */
[----:B------:R-:W-:Y:S01]  /*1f40*/  IMAD.IADD R76, R67, 0x1, R9 ;  /* 0x00000001434c7824 */ /* 0x000fe200078e0209 */
[----:B------:R-:W-:Y:S01]  /*1f50*/  SHF.R.S32.HI R81, RZ, 0x1f, R34 ;  /* 0x0000001fff517819 */ /* 0x000fe20000011422 */
[----:B------:R-:W-:Y:S01]  /*1f60*/  IMAD.SHL.U32 R89, R89, 0x2, RZ ;  /* 0x0000000259597824 */ /* 0x000fe200078e00ff */
[----:B------:R-:W-:Y:S01]  /*1f70*/  SHF.R.S32.HI R32, RZ, 0x1f, R68 ;  /* 0x0000001fff207819 */ /* 0x000fe20000011444 */
[----:B------:R-:W-:Y:S02]  /*1f80*/  IMAD.IADD R77, R61, 0x1, R77 ;  /* 0x000000013d4d7824 */ /* 0x000fe400078e024d */
[----:B------:R-:W-:Y:S02]  /*1f90*/  IMAD.IADD R73, R53, 0x1, R15 ;  /* 0x0000000135497824 */ /* 0x000fe400078e020f */
[----:B------:R-:W-:Y:S02]  /*1fa0*/  IMAD.IADD R72, R15, 0x1, R55 ;  /* 0x000000010f487824 */ /* 0x000fe400078e0237 */
[----:B------:R-:W-:-:S02]  /*1fb0*/  IMAD.IADD R71, R63, 0x1, R13 ;  /* 0x000000013f477824 */ /* 0x000fc400078e020d */
[----:B------:R-:W-:Y:S02]  /*1fc0*/  IMAD.IADD R70, R13, 0x1, R65 ;  /* 0x000000010d467824 */ /* 0x000fe400078e0241 */
[C---:B--2---:R-:W-:Y:S01]  /*1fd0*/  IMAD.SHL.U32 R82, R36.reuse, 0x40, RZ ;  /* 0x0000004024527824 */ /* 0x044fe200078e00ff */
[----:B------:R-:W-:Y:S01]  /*1fe0*/  @!P6 BAR.SYNC.DEFER_BLOCKING 0x9, 0x100 ;  /* 0x024400000000eb1d */ /* 0x000fe20000010000 */
[----:B------:R-:W-:Y:S02]  /*1ff0*/  LOP3.LUT P1, RZ, R36, 0x4, RZ, 0xc0, !PT ;  /* 0x0000000424ff7812 */ /* 0x000fe4000782c0ff */
[----:B------:R-:W-:Y:S02]  /*2000*/  SHF.R.S32.HI R36, RZ, 0x1f, R37 ;  /* 0x0000001fff247819 */ /* 0x000fe40000011425 */
[----:B------:R-:W-:Y:S02]  /*2010*/  LOP3.LUT R82, R82, 0x1c0, RZ, 0xc0, !PT ;  /* 0x000001c052527812 */ /* 0x000fe400078ec0ff */
[----:B------:R-:W-:-:S04]  /*2020*/  LEA.HI R36, R36, R37, RZ, 0x2 ;  /* 0x0000002524247211 */ /* 0x000fc800078f10ff */
[----:B------:R-:W-:-:S05]  /*2030*/  LOP3.LUT R36, R36, 0xfffffffc, RZ, 0xc0, !PT ;  /* 0xfffffffc24247812 */ /* 0x000fca00078ec0ff */
[----:B------:R-:W-:-:S04]  /*2040*/  IMAD.IADD R36, R37, 0x1, -R36 ;  /* 0x0000000125247824 */ /* 0x000fc800078e0a24 */
[----:B------:R-:W-:Y:S02]  /*2050*/  IMAD R79, R36, 0x40, R200 ;  /* 0x00000040244f7824 */ /* 0x000fe400078e02c8 */
[----:B------:R-:W-:Y:S01]  /*2060*/  VIADD R36, R20, 0xffffff80 ;  /* 0xffffff8014247836 */ /* 0x000fe20000000000 */
[----:B------:R-:W-:-:S04]  /*2070*/  SHF.R.U32.HI R80, RZ, 0x3, R82 ;  /* 0x00000003ff507819 */ /* 0x000fc80000011652 */
[----:B------:R-:W-:Y:S02]  /*2080*/  SHF.R.S32.HI R20, RZ, 0x1f, R36 ;  /* 0x0000001fff147819 */ /* 0x000fe40000011424 */
[----:B------:R-:W-:Y:S02]  /*2090*/  LOP3.LUT R5, R82, 0x18, R16, 0xf8, !PT ;  /* 0x0000001852057812 */ /* 0x000fe400078ef810 */
[----:B------:R-:W-:Y:S02]  /*20a0*/  LEA.HI R20, R20, R36, RZ, 0x5 ;  /* 0x0000002414147211 */ /* 0x000fe400078f28ff */
[----:B------:R-:W-:Y:S02]  /*20b0*/  LOP3.LUT R5, R5, R80, RZ, 0x3c, !PT ;  /* 0x0000005005057212 */ /* 0x000fe400078e3cff */
[----:B------:R-:W-:-:S05]  /*20c0*/  SHF.R.S32.HI R20, RZ, 0x5, R20 ;  /* 0x00000005ff147819 */ /* 0x000fca0000011414 */
[----:B------:R-:W-:Y:S01]  /*20d0*/  IMAD R75, R20, 0x200, R5 ;  /* 0x00000200144b7824 */ /* 0x000fe200078e0205 */
[----:B------:R-:W-:Y:S02]  /*20e0*/  LOP3.LUT R5, R82, 0x38, R3, 0xf8, !PT ;  /* 0x0000003852057812 */ /* 0x000fe400078ef803 */
[----:B------:R-:W-:Y:S02]  /*20f0*/  SEL R78, R78, 0xffffffe0, !P1 ;  /* 0xffffffe04e4e7807 */ /* 0x000fe40004800000 */
[----:B------:R-:W-:Y:S02]  /*2100*/  LOP3.LUT R31, R5, R80, RZ, 0x3c, !PT ;  /* 0x00000050051f7212 */ /* 0x000fe400078e3cff */
[----:B------:R-:W-:Y:S01]  /*2110*/  PRMT R5, R4, 0x7710, RZ ;  /* 0x0000771004057816 */ /* 0x000fe200000000ff */
[----:B------:R-:W-:Y:S02]  /*2120*/  IMAD.IADD R74, R78, 0x1, R75 ;  /* 0x000000014e4a7824 */ /* 0x000fe400078e024b */
[----:B------:R-:W-:Y:S01]  /*2130*/  IMAD R31, R20, 0x200, R31 ;  /* 0x00000200141f7824 */ /* 0x000fe200078e021f */
[----:B------:R-:W-:-:S02]  /*2140*/  LOP3.LUT R20, R5, 0x1, RZ, 0xc0, !PT ;  /* 0x0000000105147812 */ /* 0x000fc400078ec0ff */
[C---:B------:R-:W-:Y:S02]  /*2150*/  LOP3.LUT R10, R5.reuse, 0x2, RZ, 0xc0, !PT ;  /* 0x00000002050a7812 */ /* 0x040fe400078ec0ff */
[C---:B------:R-:W-:Y:S02]  /*2160*/  LOP3.LUT R9, R5.reuse, 0x4, RZ, 0xc0, !PT ;  /* 0x0000000405097812 */ /* 0x040fe400078ec0ff */
[C---:B------:R-:W-:Y:S02]  /*2170*/  LOP3.LUT R8, R5.reuse, 0x8, RZ, 0xc0, !PT ;  /* 0x0000000805087812 */ /* 0x040fe400078ec0ff */
[----:B------:R-:W-:Y:S02]  /*2180*/  LOP3.LUT R7, R5, 0x10, RZ, 0xc0, !PT ;  /* 0x0000001005077812 */ /* 0x000fe400078ec0ff */
[----:B------:R-:W-:Y:S02]  /*2190*/  ISETP.GE.AND P1, PT, R16, UR4, PT ;  /* 0x0000000410007c0c */ /* 0x000fe4000bf26270 */
[----:B------:R-:W-:-:S02]  /*21a0*/  SHF.R.S32.HI R35, RZ, 0x1f, R29 ;  /* 0x0000001fff237819 */ /* 0x000fc4000001141d */
[----:B------:R-:W-:Y:S02]  /*21b0*/  P2R R3, PR, RZ, 0x4 ;  /* 0x00000004ff037803 */ /* 0x000fe40000000000 */
[----:B---3--:R-:W-:Y:S02]  /*21c0*/  IADD3 R21, R6, R0, RZ ;  /* 0x0000000006157210 */ /* 0x008fe40007ffe0ff */
[C---:B------:R-:W-:Y:S02]  /*21d0*/  LOP3.LUT R6, R5.reuse, 0x20, RZ, 0xc0, !PT ;  /* 0x0000002005067812 */ /* 0x040fe400078ec0ff */
[----:B------:R-:W-:-:S07]  /*21e0*/  LOP3.LUT R5, R5, 0x40, RZ, 0xc0, !PT ;  /* 0x0000004005057812 */ /* 0x000fce00078ec0ff */
.L_x_1452:
[----:B0-----:R-:W0:Y:S01]  /*21f0*/  LDC R97, c[0x0][0x430] ;  /* 0x00010c00ff617b82 */ /* 0x001e220000000800 */
[----:B------:R-:W-:Y:S02]  /*2200*/  VIADD R26, R26, 0xffffffff ;  /* 0xffffffff1a1a7836 */ /* 0x000fe40000000000 */
[----:B------:R-:W-:Y:S02]  /*2210*/  IMAD.MOV.U32 R96, RZ, RZ, RZ ;  /* 0x000000ffff607224 */ /* 0x000fe400078e00ff */
[----:B------:R-:W-:-:S03]  /*2220*/  IMAD R13, R26, 0x60, R79 ;  /* 0x000000601a0d7824 */ /* 0x000fc600078e024f */
[----:B------:R-:W1:Y:S01]  /*2230*/  LDC R58, c[0x0][0x3f4] ;  /* 0x0000fd00ff3a7b82 */ /* 0x000e620000000800 */
        /* <DEDUP_REMOVED lines=8> */
[----:B----4-:R-:W4:Y:S01]  /*22c0*/  @P3 LDC R11, c[0x0][0x438] ;  /* 0x00010e00ff0b3b82 */ /* 0x010f220000000800 */
[----:B---3--:R-:W-:-:S05]  /*22d0*/  @P3 IMAD.HI.U32 R0, R39, R0, RZ ;  /* 0x0000000027003227 */ /* 0x008fca00078e00ff */
[----:B----4-:R-:W-:Y:S01]  /*22e0*/  @P3 SHF.R.U32.HI R36, RZ, R11, R0 ;  /* 0x0000000bff243219 */ /* 0x010fe20000011600 */
[----:B0-----:R-:W-:-:S03]  /*22f0*/  @!P2 IMAD R0, R35, R14, RZ ;  /* 0x0000000e2300a224 */ /* 0x001fc600078e02ff */
[----:B------:R-:W-:Y:S01]  /*2300*/  @!P2 SHF.R.S32.HI R37, RZ, 0x1f, R36 ;  /* 0x0000001fff25a819 */ /* 0x000fe20000011424 */
        /* <DEDUP_REMOVED lines=21> */
[C---:B------:R-:W-:Y:S01]  /*2460*/  IMAD.WIDE.U32 R12, R97.reuse, UR4, RZ ;  /* 0x00000004610c7c25 */ /* 0x040fe2000f8e00ff */
        /* <DEDUP_REMOVED lines=18> */
[----:B------:R-:W-:Y:S01]  /*2590*/  IMAD R39, R11, R60, R4 ;  /* 0x0000003c0b277224 */ /* 0x000fe200078e0204 */
[----:B------:R-:W-:Y:S01]  /*25a0*/  LEA R102, P3, R36, UR4, 0x1 ;  /* 0x0000000424667c11 */ /* 0x000fe2000f8608ff */
[----:B------:R-:W-:Y:S02]  /*25b0*/  IMAD.IADD R103, R37, 0x1, R15 ;  /* 0x0000000125677824 */ /* 0x000fe400078e020f */
[----:B------:R-:W-:Y:S02]  /*25c0*/  IMAD R11, R11, R66, R14 ;  /* 0x000000420b0b7224 */ /* 0x000fe400078e020e */
[----:B------:R-:W-:Y:S01]  /*25d0*/  IMAD R100, R26, -0x60, R30 ;  /* 0xffffffa01a647824 */ /* 0x000fe200078e021e */
[----:B------:R-:W-:Y:S01]  /*25e0*/  LEA.HI.X R103, R36, UR5, R103, 0x1, P3 ;  /* 0x0000000524677c11 */ /* 0x000fe200098f0c67 */
[----:B------:R-:W-:-:S03]  /*25f0*/  IMAD.WIDE.U32 R12, R60, R26, RZ ;  /* 0x0000001a3c0c7225 */ /* 0x000fc600078e00ff */
        /* <DEDUP_REMOVED lines=33> */
.L_x_1403:
[----:B------:R-:W-:Y:S05]  /*2810*/  BSYNC B1 ;  /* 0x0000000000017941 */ /* 0x000fea0003800000 */
.L_x_1402:
        /* <DEDUP_REMOVED lines=29> */
.L_x_1405:
[----:B------:R-:W-:Y:S05]  /*29f0*/  BSYNC B1 ;  /* 0x0000000000017941 */ /* 0x000fea0003800000 */
.L_x_1404:
[----:B0-----:R-:W-:Y:S01]  /*2a00*/  IMAD.MOV.U32 R12, RZ, RZ, R49 ;  /* 0x000000ffff0c7224 */ /* 0x001fe200078e0031 */
[----:B------:R-:W-:Y:S01]  /*2a10*/  PRMT R121, R11, 0x7610, R121 ;  /* 0x000076100b797816 */ /* 0x000fe20000000079 */
[----:B------:R-:W-:Y:S01]  /*2a20*/  IMAD.MOV.U32 R4, RZ, RZ, R48 ;  /* 0x000000ffff047224 */ /* 0x000fe200078e0030 */
[----:B------:R-:W-:Y:S01]  /*2a30*/  ISETP.NE.AND P3, PT, R205, 0x3, PT ;  /* 0x00000003cd00780c */ /* 0x000fe20003f65270 */
[----:B------:R-:W-:Y:S01]  /*2a40*/  IMAD.MOV.U32 R11, RZ, RZ, R47 ;  /* 0x000000ffff0b7224 */ /* 0x000fe200078e002f */
[----:B------:R-:W-:Y:S01]  /*2a50*/  PRMT R94, R94, 0x5410, R12 ;  /* 0x000054105e5e7816 */ /* 0x000fe2000000000c */
[----:B------:R-:W-:Y:S01]  /*2a60*/  IMAD.MOV.U32 R12, RZ, RZ, R50 ;  /* 0x000000ffff0c7224 */ /* 0x000fe200078e0032 */
[----:B------:R-:W-:Y:S01]  /*2a70*/  PRMT R111, R4, 0x7610, R111 ;  /* 0x00007610046f7816 */ /* 0x000fe2000000006f */
[----:B------:R-:W-:Y:S01]  /*2a80*/  IMAD.MOV.U32 R13, RZ, RZ, R51 ;  /* 0x000000ffff0d7224 */ /* 0x000fe200078e0033 */
[----:B------:R-:W-:Y:S02]  /*2a90*/  MOV R4, R46 ;  /* 0x0000002e00047202 */ /* 0x000fe40000000f00 */
[----:B------:R-:W-:Y:S01]  /*2aa0*/  PRMT R124, R11, 0x7610, R124 ;  /* 0x000076100b7c7816 */ /* 0x000fe2000000007c */
[----:B-----5:R-:W-:Y:S01]  /*2ab0*/  IMAD.MOV.U32 R11, RZ, RZ, R37 ;  /* 0x000000ffff0b7224 */ /* 0x020fe200078e0025 */
        /* <DEDUP_REMOVED lines=14> */
[----:B------:R-:W-:-:S02]  /*2ba0*/  PRMT R122, R56, 0x7610, R122 ;  /* 0x00007610387a7816 */ /* 0x000fc4000000007a */
[----:B------:R-:W-:Y:S02]  /*2bb0*/  PRMT R105, R4, 0x7610, R105 ;  /* 0x0000761004697816 */ /* 0x000fe40000000069 */
[----:B------:R-:W-:Y:S02]  /*2bc0*/  PRMT R106, R11, 0x7610, R106 ;  /* 0x000076100b6a7816 */ /* 0x000fe4000000006a */
[----:B------:R-:W-:Y:S02]  /*2bd0*/  PRMT R109, R12, 0x7610, R109 ;  /* 0x000076100c6d7816 */ /* 0x000fe4000000006d */
[----:B------:R-:W-:Y:S01]  /*2be0*/  PRMT R110, R13, 0x7610, R110 ;  /* 0x000076100d6e7816 */ /* 0x000fe2000000006e */
[----:B------:R-:W-:Y:S06]  /*2bf0*/  @!P3 BRA `(.L_x_1406) ;  /* 0x000000000004b947 */ /* 0x000fec0003800000 */
[----:B------:R-:W-:Y:S01]  /*2c00*/  BPT.TRAP 0x1 ;  /* 0x000000040000795c */ /* 0x000fe20000300000 */
.L_x_1406:
[----:B------:R-:W-:Y:S01]  /*2c10*/  IMAD R4, R18, 0x8, R19 ;  /* 0x0000000812047824 */ /* 0x000fe200078e0213 */
[----:B------:R-:W-:Y:S01]  /*2c20*/  SHF.L.U32 R101, R203, 0x1f, RZ ;  /* 0x0000001fcb657819 */ /* 0x000fe200000006ff */
[----:B------:R-:W-:Y:S03]  /*2c30*/  BSSY B1, `(.L_x_1407) ;  /* 0x0000003000017945 */ /* 0x000fe60003800000 */
[----:B------:R-:W0:Y:S02]  /*2c40*/  SYNCS.PHASECHK.TRANS64.TRYWAIT P5, [R4+URZ+0x32490], R101 ;  /* 0x03249065040075a7 */ /* 0x000e2400080a017f */
[----:B0-----:R-:W-:Y:S05]  /*2c50*/  @!P5 BRA `(.L_x_1408) ;  /* 0x00000168001cd947 */ /* 0x001fea0003800000 */
.L_x_1660:
[----:B------:R-:W-:Y:S05]  /*2c60*/  BSYNC B1 ;  /* 0x0000000000017941 */ /* 0x000fea0003800000 */
.L_x_1407:
[----:B------:R-:W-:-:S03]  /*2c70*/  UMOV UR4, 0xffffffff ;  /* 0xffffffff00047882 */ /* 0x000fc60000000000 */
[----:B------:R-:W-:Y:S05]  /*2c80*/  BRA.DIV UR4, `(.L_x_1409) ;  /* 0x0000016a04247947 */ /* 0x000fea000b800000 */
[----:B------:R1:W2:Y:S04]  /*2c90*/  SHFL.IDX PT, R93, R103, RZ, 0x1c1f ;  /* 0x001c1fff675d7589 */ /* 0x0002a800000e0000 */
[----:B------:R1:W3:Y:S02]  /*2ca0*/  SHFL.IDX PT, R95, R102, RZ, 0x1c1f ;  /* 0x001c1fff665f7589 */ /* 0x0002e400000e0000 */
.L_x_1664:
        /* <DEDUP_REMOVED lines=20> */
[C---:B------:R-:W-:Y:S01]  /*2df0*/  IMAD.U32 R14, R13.reuse, 0x10000, RZ ;  /* 0x000100000d0e7824 */ /* 0x040fe200078e00ff */
        /* <DEDUP_REMOVED lines=33> */
[----:B------:R-:W-:-:S02]  /*3010*/  F2FP.BF16.F32.PACK_AB R15, R49, R120 ;  /* 0x00000078310f723e */ /* 0x000fc400000010ff */
[----:B------:R-:W-:-:S07]  /*3020*/  MOV R14, R48 ;  /* 0x00000030000e7202 */ /* 0x000fce0000000f00 */
.L_x_1415:
[----:B------:R-:W-:Y:S05]  /*3030*/  BSYNC B3 ;  /* 0x0000000000037941 */ /* 0x000fea0003800000 */
.L_x_1414:
[----:B0-----:R4:W-:Y:S02]  /*3040*/  ST.E.128 desc[UR60][R56.64], R12 ;  /* 0x0000000c38007985 */ /* 0x0019e4000c101d3c */
.L_x_1413:
[----:B------:R-:W-:Y:S05]  /*3050*/  BSYNC B2 ;  /* 0x0000000000027941 */ /* 0x000fea0003800000 */
.L_x_1412:
        /* <DEDUP_REMOVED lines=54> */
.L_x_1417:
[----:B------:R-:W-:Y:S05]  /*33c0*/  BSYNC B2 ;  /* 0x0000000000027941 */ /* 0x000fea0003800000 */
.L_x_1416:
[----:B0-----:R0:W-:Y:S02]  /*33d0*/  ST.E.128 desc[UR60][R48.64], R12 ;  /* 0x0000000c30007985 */ /* 0x0011e4000c101d3c */
.L_x_1411:
[----:B------:R-:W-:Y:S05]  /*33e0*/  BSYNC B1 ;  /* 0x0000000000017941 */ /* 0x000fea0003800000 */
.L_x_1410:
[----:B------:R-:W-:-:S03]  /*33f0*/  UMOV UR4, 0xffffffff ;  /* 0xffffffff00047882 */ /* 0x000fc60000000000 */
[----:B------:R-:W-:Y:S05]  /*3400*/  BRA.DIV UR4, `(.L_x_1418) ;  /* 0x0000016204907947 */ /* 0x000fea000b800000 */
[----:B-1----:R-:W1:Y:S04]  /*3410*/  SHFL.IDX PT, R103, R103, 0x1, 0x1c1f ;  /* 0x003c1f0067677f89 */ /* 0x002e6800000e0000 */
[----:B------:R0:W0:Y:S02]  /*3420*/  SHFL.IDX PT, R47, R102, 0x1, 0x1c1f ;  /* 0x003c1f00662f7f89 */ /* 0x00002400000e0000 */
.L_x_1668:
        /* <DEDUP_REMOVED lines=38> */
[----:B------:R-:W-:Y:S01]  /*3690*/  FFMA.FTZ R57, R40, R46, -R57 ;  /* 0x0000002e28397223 */ /* 0x000fe20000010839 */
[----:B------:R-:W-:Y:S01]  /*36a0*/  FMUL.FTZ R14, R12, R109 ;  /* 0x0000006d0c0e7220 */ /* 0x000fe20000410000 */
[----:B------:R-:W-:Y:S02]  /*36b0*/  IMAD.U32 R15, R15, 0x10000, RZ ;  /* 0x000100000f0f7824 */ /* 0x000fe400078e00ff */
        /* <DEDUP_REMOVED lines=10> */
[----:B------:R-:W-:Y:S02]  /*3760*/  F2FP.BF16.F32.PACK_AB R15, R13, R46 ;  /* 0x0000002e0d0f723e */ /* 0x000fe400000010ff */
[----:B------:R-:W-:Y:S01]  /*3770*/  F2FP.BF16.F32.PACK_AB R12, R11, R14 ;  /* 0x0000000e0b0c723e */ /* 0x000fe200000010ff */
[----:B------:R-:W-:Y:S01]  /*3780*/  IMAD.MOV.U32 R14, RZ, RZ, R40 ;  /* 0x000000ffff0e7224 */ /* 0x000fe200078e0028 */
[----:B------:R-:W-:-:S07]  /*3790*/  MOV R13, R48 ;  /* 0x00000030000d7202 */ /* 0x000fce0000000f00 */
.L_x_1423:
[----:B------:R-:W-:Y:S05]  /*37a0*/  BSYNC B2 ;  /* 0x0000000000027941 */ /* 0x000fea0003800000 */
.L_x_1422:
[----:B----4-:R0:W-:Y:S02]  /*37b0*/  ST.E.128 desc[UR60][R44.64], R12 ;  /* 0x0000000c2c007985 */ /* 0x0101e4000c101d3c */
.L_x_1421:
[----:B------:R-:W-:Y:S05]  /*37c0*/  BSYNC B1 ;  /* 0x0000000000017941 */ /* 0x000fea0003800000 */
.L_x_1420:
        /* <DEDUP_REMOVED lines=22> */
[C---:B------:R-:W-:Y:S01]  /*3930*/  LOP3.LUT R43, R105.reuse, 0xffff0000, RZ, 0xc0, !PT ;  /* 0xffff0000692b7812 */ /* 0x040fe200078ec0ff */
        /* <DEDUP_REMOVED lines=31> */
.L_x_1425:
[----:B------:R-:W-:Y:S05]  /*3b30*/  BSYNC B1 ;  /* 0x0000000000017941 */ /* 0x000fea0003800000 */
.L_x_1424:
[----:B----4-:R0:W-:Y:S01]  /*3b40*/  ST.E.128 desc[UR60][R40.64], R12 ;  /* 0x0000000c28007985 */ /* 0x0101e2000c101d3c */
[----:B------:R-:W-:Y:S05]  /*3b50*/  BRA `(.L_x_1419) ;  /* 0x0000001800687947 */ /* 0x000fea0003800000 */
.L_x_1401:
[----:B------:R-:W-:Y:S01]  /*3b60*/  VIADD R11, R200, 0x40 ;  /* 0x00000040c80b7836 */ /* 0x000fe20000000000 */
[----:B------:R-:W-:Y:S02]  /*3b70*/  CS2R R38, SRZ ;  /* 0x0000000000267805 */ /* 0x000fe4000001ff00 */
[----:B------:R-:W-:Y:S02]  /*3b80*/  CS2R R36, SRZ ;  /* 0x0000000000247805 */ /* 0x000fe4000001ff00 */
[----:B------:R-:W-:Y:S02]  /*3b90*/  CS2R R42, SRZ ;  /* 0x00000000002a7805 */ /* 0x000fe4000001ff00 */
[----:B------:R-:W-:Y:S02]  /*3ba0*/  CS2R R40, SRZ ;  /* 0x0000000000287805 */ /* 0x000fe4000001ff00 */
[----:B------:R-:W-:-:S04]  /*3bb0*/  ISETP.GE.AND P2, PT, R11, R100, PT ;  /* 0x000000640b00720c */ /* 0x000fc80003f46270 */
[----:B------:R-:W-:-:S13]  /*3bc0*/  ISETP.GE.OR P2, PT, R16, R58, P2 ;  /* 0x0000003a1000720c */ /* 0x000fda0001746670 */
[----:B------:R-:W-:-:S04]  /*3bd0*/  @!P2 IADD3 R48, P3, P4, R54, R12, R85 ;  /* 0x0000000c3630a210 */ /* 0x000fc80007c7e055 */
[----:B------:R-:W-:Y:S02]  /*3be0*/  @!P2 IADD3.X R49, R72, R57, R86, P3, P4 ;  /* 0x000000394831a210 */ /* 0x000fe40001fe8456 */
[----:B------:R-:W-:-:S04]  /*3bf0*/  @!P2 IADD3 R4, P3, P4, R64, R14, R83 ;  /* 0x0000000e4004a210 */ /* 0x000fc80007c7e053 */
[----:B------:R-:W-:Y:S02]  /*3c00*/  @!P2 IADD3.X R11, R70, R93, R84, P3, P4 ;  /* 0x0000005d460ba210 */ /* 0x000fe40001fe8454 */
[----:B------:R-:W-:-:S04]  /*3c10*/  ISETP.GE.AND P3, PT, R200, R100, PT ;  /* 0x00000064c800720c */ /* 0x000fc80003f66270 */
[----:B------:R-:W-:-:S13]  /*3c20*/  ISETP.GE.OR P3, PT, R16, R58, P3 ;  /* 0x0000003a1000720c */ /* 0x000fda0001f66670 */
[----:B------:R-:W0:Y:S01]  /*3c30*/  @!P3 LDC.64 R44, c[0x0][0x3e8] ;  /* 0x0000fa00ff2cbb82 */ /* 0x000e220000000a00 */
[----:B------:R-:W-:-:S05]  /*3c40*/  @!P3 IADD3 R12, P4, R54, R12, RZ ;  /* 0x0000000c360cb210 */ /* 0x000fca0007f9e0ff */
[----:B------:R-:W-:Y:S02]  /*3c50*/  @!P3 IMAD.X R13, R57, 0x1, R72, P4 ;  /* 0x00000001390db824 */ /* 0x000fe400020e0648 */
[----:B------:R-:W1:Y:S01]  /*3c60*/  @!P3 LDC.64 R46, c[0x0][0x400] ;  /* 0x00010000ff2ebb82 */ /* 0x000e620000000a00 */
[----:B0-----:R-:W-:-:S04]  /*3c70*/  @!P3 LEA R44, P4, R12, R44, 0x1 ;  /* 0x0000002c0c2cb211 */ /* 0x001fc800078808ff */
[----:B------:R-:W-:Y:S02]  /*3c80*/  @!P3 LEA.HI.X R45, R12, R45, R13, 0x1, P4 ;  /* 0x0000002d0c2db211 */ /* 0x000fe400020f0c0d */
[----:B------:R-:W-:-:S03]  /*3c90*/  @!P3 IADD3 R14, P4, R64, R14, RZ ;  /* 0x0000000e400eb210 */ /* 0x000fc60007f9e0ff */
[----:B------:R0:W2:Y:S02]  /*3ca0*/  @!P3 LDG.E.128 R36, desc[UR60][R44.64] ;  /* 0x0000003c2c24b981 */ /* 0x0000a4000c1e1d00 */
[----:B------:R-:W-:Y:S01]  /*3cb0*/  @!P3 IMAD.X R12, R93, 0x1, R70, P4 ;  /* 0x000000015d0cb824 */ /* 0x000fe200020e0646 */
[----:B-1----:R-:W-:-:S04]  /*3cc0*/  @!P3 LEA R46, P4, R14, R46, 0x1 ;  /* 0x0000002e0e2eb211 */ /* 0x002fc800078808ff */
[----:B------:R-:W-:Y:S02]  /*3cd0*/  @!P3 LEA.HI.X R47, R14, R47, R12, 0x1, P4 ;  /* 0x0000002f0e2fb211 */ /* 0x000fe400020f0c0c */
[----:B------:R-:W1:Y:S03]  /*3ce0*/  @!P2 LDC.64 R14, c[0x0][0x3e8] ;  /* 0x0000fa00ff0eab82 */ /* 0x000e660000000a00 */
[----:B------:R3:W4:Y:S05]  /*3cf0*/  @!P3 LDG.E.128 R40, desc[UR60][R46.64] ;  /* 0x0000003c2e28b981 */ /* 0x00072a000c1e1d00 */
[----:B------:R-:W5:Y:S01]  /*3d00*/  @!P2 LDC.64 R12, c[0x0][0x400] ;  /* 0x00010000ff0cab82 */ /* 0x000f620000000a00 */
[----:B0-----:R-:W-:-:S02]  /*3d10*/  CS2R R44, SRZ ;  /* 0x00000000002c7805 */ /* 0x001fc4000001ff00 */
[----:B---3--:R-:W-:Y:S02]  /*3d20*/  CS2R R46, SRZ ;  /* 0x00000000002e7805 */ /* 0x008fe4000001ff00 */
[----:B------:R-:W-:Y:S02]  /*3d30*/  CS2R R50, SRZ ;  /* 0x0000000000327805 */ /* 0x000fe4000001ff00 */
[----:B-1----:R-:W-:-:S04]  /*3d40*/  @!P2 LEA R14, P3, R48, R14, 0x1 ;  /* 0x0000000e300ea211 */ /* 0x002fc800078608ff */
[----:B------:R-:W-:Y:S02]  /*3d50*/  @!P2 LEA.HI.X R15, R48, R15, R49, 0x1, P3 ;  /* 0x0000000f300fa211 */ /* 0x000fe400018f0c31 */
[----:B------:R-:W-:Y:S02]  /*3d60*/  CS2R R48, SRZ ;  /* 0x0000000000307805 */ /* 0x000fe4000001ff00 */
[C---:B-----5:R-:W-:Y:S01]  /*3d70*/  @!P2 LEA R12, P3, R4.reuse, R12, 0x1 ;  /* 0x0000000c040ca211 */ /* 0x060fe200078608ff */
[----:B------:R-:W3:Y:S03]  /*3d80*/  @!P2 LDG.E.128 R44, desc[UR60][R14.64] ;  /* 0x0000003c0e2ca981 */ /* 0x000ee6000c1e1d00 */
[----:B------:R-:W-:-:S05]  /*3d90*/  @!P2 LEA.HI.X R13, R4, R13, R11, 0x1, P3 ;  /* 0x0000000d040da211 */ /* 0x000fca00018f0c0b */
[----:B------:R0:W5:Y:S01]  /*3da0*/  @!P2 LDG.E.128 R48, desc[UR60][R12.64] ;  /* 0x0000003c0c30a981 */ /* 0x000162000c1e1d00 */
[----:B------:R-:W-:Y:S02]  /*3db0*/  ISETP.NE.AND P3, PT, R205, 0x3, PT ;  /* 0x00000003cd00780c */ /* 0x000fe40003f65270 */
[----:B------:R-:W-:Y:S01]  /*3dc0*/  ISETP.GE.AND P2, PT, R16, R58, PT ;  /* 0x0000003a1000720c */ /* 0x000fe20003f46270 */
[----:B--2---:R-:W-:Y:S02]  /*3dd0*/  IMAD.MOV.U32 R4, RZ, RZ, R38 ;  /* 0x000000ffff047224 */ /* 0x004fe400078e0026 */
[----:B------:R-:W-:-:S03]  /*3de0*/  IMAD.MOV.U32 R11, RZ, RZ, R39 ;  /* 0x000000ffff0b7224 */ /* 0x000fc600078e0027 */
[----:B------:R-:W-:Y:S02]  /*3df0*/  PRMT R105, R105, 0x5410, R4 ;  /* 0x0000541069697816 */ /* 0x000fe40000000004 */
[----:B------:R-:W-:Y:S01]  /*3e00*/  PRMT R107, R107, 0x5410, R11 ;  /* 0x000054106b6b7816 */ /* 0x000fe2000000000b */
[----:B------:R-:W-:Y:S02]  /*3e10*/  IMAD.MOV.U32 R57, RZ, RZ, R37 ;  /* 0x000000ffff397224 */ /* 0x000fe400078e0025 */
[----:B----4-:R-:W-:Y:S01]  /*3e20*/  IMAD.MOV.U32 R4, RZ, RZ, R42 ;  /* 0x000000ffff047224 */ /* 0x010fe200078e002a */
[----:B0-----:R-:W-:Y:S01]  /*3e30*/  MOV R13, R41 ;  /* 0x00000029000d7202 */ /* 0x001fe20000000f00 */
[----:B------:R-:W-:Y:S02]  /*3e40*/  IMAD.MOV.U32 R11, RZ, RZ, R43 ;  /* 0x000000ffff0b7224 */ /* 0x000fe400078e002b */
[----:B------:R-:W-:Y:S01]  /*3e50*/  IMAD.MOV.U32 R12, RZ, RZ, R40 ;  /* 0x000000ffff0c7224 */ /* 0x000fe200078e0028 */
[----:B------:R-:W-:-:S02]  /*3e60*/  PRMT R126, R4, 0x7610, R126 ;  /* 0x00007610047e7816 */ /* 0x000fc4000000007e */
[----:B------:R-:W-:Y:S02]  /*3e70*/  PRMT R109, R109, 0x5410, R11 ;  /* 0x000054106d6d7816 */ /* 0x000fe4000000000b */
[----:B------:R-:W-:Y:S02]  /*3e80*/  PRMT R127, R12, 0x7610, R127 ;  /* 0x000076100c7f7816 */ /* 0x000fe4000000007f */
[----:B------:R-:W-:Y:S02]  /*3e90*/  PRMT R128, R13, 0x7610, R128 ;  /* 0x000076100d807816 */ /* 0x000fe40000000080 */
[----:B------:R-:W-:Y:S01]  /*3ea0*/  PRMT R108, R108, 0x5410, R57 ;  /* 0x000054106c6c7816 */ /* 0x000fe20000000039 */
[----:B------:R-:W-:-:S05]  /*3eb0*/  IMAD.MOV.U32 R56, RZ, RZ, R36 ;  /* 0x000000ffff387224 */ /* 0x000fca00078e0024 */
[----:B------:R-:W-:Y:S01]  /*3ec0*/  PRMT R125, R56, 0x7610, R125 ;  /* 0x00007610387d7816 */ /* 0x000fe2000000007d */
[----:B---3--:R-:W-:Y:S02]  /*3ed0*/  IMAD.MOV.U32 R4, RZ, RZ, R46 ;  /* 0x000000ffff047224 */ /* 0x008fe400078e002e */
[----:B------:R-:W-:Y:S02]  /*3ee0*/  IMAD.MOV.U32 R11, RZ, RZ, R47 ;  /* 0x000000ffff0b7224 */ /* 0x000fe400078e002f */
[----:B------:R-:W-:Y:S02]  /*3ef0*/  IMAD.MOV.U32 R12, RZ, RZ, R44 ;  /* 0x000000ffff0c7224 */ /* 0x000fe400078e002c */
[----:B------:R-:W-:Y:S01]  /*3f00*/  IMAD.MOV.U32 R13, RZ, RZ, R45 ;  /* 0x000000ffff0d7224 */ /* 0x000fe200078e002d */
        /* <DEDUP_REMOVED lines=11> */
[----:B------:R-:W-:Y:S01]  /*3fc0*/  PRMT R113, R13, 0x7610, R113 ;  /* 0x000076100d717816 */ /* 0x000fe20000000071 */
[----:B------:R-:W-:Y:S06]  /*3fd0*/  @!P3 BRA `(.L_x_1426) ;  /* 0x000000000004b947 */ /* 0x000fec0003800000 */
[----:B------:R-:W-:Y:S01]  /*3fe0*/  BPT.TRAP 0x1 ;  /* 0x000000040000795c */ /* 0x000fe20000300000 */
.L_x_1426:
[----:B------:R-:W-:Y:S01]  /*3ff0*/  IMAD R4, R18, 0x8, R19 ;  /* 0x0000000812047824 */ /* 0x000fe200078e0213 */
[----:B------:R-:W-:Y:S01]  /*4000*/  SHF.L.U32 R101, R203, 0x1f, RZ ;  /* 0x0000001fcb657819 */ /* 0x000fe200000006ff */
[----:B------:R-:W0:Y:S01]  /*4010*/  LDC R104, c[0x0][0x2f4] ;  /* 0x0000bd00ff687b82 */ /* 0x000e220000000800 */
[----:B------:R-:W-:Y:S02]  /*4020*/  BSSY B1, `(.L_x_1427) ;  /* 0x0000003000017945 */ /* 0x000fe40003800000 */
[----:B------:R-:W1:Y:S02]  /*4030*/  SYNCS.PHASECHK.TRANS64.TRYWAIT P4, [R4+URZ+0x32490], R101 ;  /* 0x03249065040075a7 */ /* 0x000e64000808017f */
[----:B-1----:R-:W-:Y:S05]  /*4040*/  @!P4 BRA `(.L_x_1428) ;  /* 0x0000015400ccc947 */ /* 0x002fea0003800000 */
.L_x_1669:
[----:B------:R-:W-:Y:S05]  /*4050*/  BSYNC B1 ;  /* 0x0000000000017941 */ /* 0x000fea0003800000 */
.L_x_1427:
[----:B------:R-:W-:Y:S01]  /*4060*/  UMOV UR4, 0xffffffff ;  /* 0xffffffff00047882 */ /* 0x000fe20000000000 */
[----:B0-----:R-:W-:Y:S02]  /*4070*/  IMAD.IADD R106, R104, 0x1, -R89 ;  /* 0x00000001686a7824 */ /* 0x001fe400078e0a59 */
[----:B------:R-:W-:Y:S05]  /*4080*/  BRA.DIV UR4, `(.L_x_1429) ;  /* 0x0000015604d07947 */ /* 0x000fea000b800000 */
[----:B------:R0:W2:Y:S04]  /*4090*/  SHFL.IDX PT, R95, R103, RZ, 0x1c1f ;  /* 0x001c1fff675f7589 */ /* 0x0000a800000e0000 */
[----:B------:R0:W3:Y:S02]  /*40a0*/  SHFL.IDX PT, R94, R102, RZ, 0x1c1f ;  /* 0x001c1fff665e7589 */ /* 0x0000e400000e0000 */
.L_x_1673:
[----:B------:R-:W-:Y:S01]  /*40b0*/  ISETP.GE.OR P4, PT, R200, R100, P1 ;  /* 0x00000064c800720c */ /* 0x000fe20000f86670 */
[----:B------:R-:W-:-:S12]  /*40c0*/  BSSY B1, `(.L_x_1430) ;  /* 0x000007a000017945 */ /* 0x000fd80003800000 */
[----:B------:R-:W-:Y:S05]  /*40d0*/  @P4 BRA `(.L_x_1431) ;  /* 0x0000000400e04947 */ /* 0x000fea0003800000 */
[----:B------:R-:W4:Y:S01]  /*40e0*/  S2R R12, SR_TID.X ;  /* 0x00000000000c7919 */ /* 0x000f220000002100 */
[----:B------:R-:W-:Y:S01]  /*40f0*/  SEL R11, R89, R106, !P0 ;  /* 0x0000006a590b7207 */ /* 0x000fe20004000000 */
[----:B------:R-:W-:Y:S01]  /*4100*/  BSSY B2, `(.L_x_1432) ;  /* 0x0000071000027945 */ /* 0x000fe20003800000 */
[----:B---3--:R-:W-:-:S04]  /*4110*/  LEA R92, P4, R68, R94, 0x1 ;  /* 0x0000005e445c7211 */ /* 0x008fc800078808ff */
[----:B--2---:R-:W-:Y:S01]  /*4120*/  LEA.HI.X R93, R68, R95, R32, 0x1, P4 ;  /* 0x0000005f445d7211 */ /* 0x004fe200020f0c20 */
[----:B----4-:R-:W-:Y:S01]  /*4130*/  VIADD R13, R12, 0xffffff80 ;  /* 0xffffff800c0d7836 */ /* 0x010fe20000000000 */
[----:B------:R-:W-:-:S04]  /*4140*/  SHF.R.S32.HI R12, RZ, 0x1f, R11 ;  /* 0x0000001fff0c7819 */ /* 0x000fc8000001140b */
[----:B------:R-:W-:Y:S02]  /*4150*/  LEA.HI R12, R12, R11, RZ, 0x4 ;  /* 0x0000000b0c0c7211 */ /* 0x000fe400078f20ff */
[----:B------:R-:W-:Y:S02]  /*4160*/  SHF.R.S32.HI R14, RZ, 0x1f, R13 ;  /* 0x0000001fff0e7819 */ /* 0x000fe4000001140d */
[----:B------:R-:W-:Y:S01]  /*4170*/  LEA.HI.SX32 R11, R12, R69, 0x1c ;  /* 0x000000450c0b7211 */ /* 0x000fe200078fe2ff */
[----:B------:R-:W-:Y:S01]  /*4180*/  IMAD R12, R18, 0x1800, R31 ;  /* 0x00001800120c7824 */ /* 0x000fe200078e021f */
[----:B------:R-:W-:-:S03]  /*4190*/  LEA.HI R14, R14, R13, RZ, 0x5 ;  /* 0x0000000d0e0e7211 */ /* 0x000fc600078f28ff */
[----:B------:R-:W-:Y:S01]  /*41a0*/  IMAD.SHL.U32 R11, R11, 0x8, RZ ;  /* 0x000000080b0b7824 */ /* 0x000fe200078e00ff */
[----:B------:R-:W-:Y:S01]  /*41b0*/  SHF.R.S32.HI R14, RZ, 0x5, R14 ;  /* 0x00000005ff0e7819 */ /* 0x000fe2000001140e */
[----:B------:R-:W-:-:S03]  /*41c0*/  IMAD R12, R12, 0x2, R19 ;  /* 0x000000020c0c7824 */ /* 0x000fc600078e0213 */
[----:B------:R-:W-:-:S04]  /*41d0*/  LOP3.LUT R13, R82, 0x38, R11, 0xf8, !PT ;  /* 0x00000038520d7812 */ /* 0x000fc800078ef80b */
[----:B------:R-:W-:-:S05]  /*41e0*/  LOP3.LUT R13, R13, R80, RZ, 0x3c, !PT ;  /* 0x000000500d0d7212 */ /* 0x000fca00078e3cff */
[----:B------:R-:W-:-:S04]  /*41f0*/  IMAD R13, R14, 0x200, R13 ;  /* 0x000002000e0d7824 */ /* 0x000fc800078e020d */
[----:B------:R-:W-:-:S04]  /*4200*/  IMAD R14, R18, 0x1800, R13 ;  /* 0x00001800120e7824 */ /* 0x000fc800078e020d */
[----:B------:R-:W-:Y:S02]  /*4210*/  IMAD R56, R14, 0x2, R19 ;  /* 0x000000020e387824 */ /* 0x000fe400078e0213 */
[----:B------:R-:W2:Y:S04]  /*4220*/  LDS.128 R12, [R12+0x1c400] ;  /* 0x01c400000c0c7984 */ /* 0x000ea80000000c00 */
[----:B------:R-:W3:Y:S01]  /*4230*/  LDS.128 R56, [R56+0x1c400] ;  /* 0x01c4000038387984 */ /* 0x000ee20000000c00 */
[----:B------:R-:W-:Y:S05]  /*4240*/  @P2 BRA `(.L_x_1433) ;  /* 0x0000000400702947 */ /* 0x000fea0003800000 */
[----:B------:R-:W-:Y:S01]  /*4250*/  SHF.R.U32.HI R119, RZ, 0x10, R41 ;  /* 0x00000010ff777819 */ /* 0x000fe20000011629 */
[----:B--2---:R-:W-:Y:S01]  /*4260*/  IMAD.U32 R115, R15, 0x10000, RZ ;  /* 0x000100000f737824 */ /* 0x004fe200078e00ff */
[----:B------:R-:W-:Y:S01]  /*4270*/  SHF.R.U32.HI R118, RZ, 0x10, R37 ;  /* 0x00000010ff767819 */ /* 0x000fe20000011625 */
[----:B---3--:R-:W-:Y:S01]  /*4280*/  IMAD.U32 R117, R59, 0x10000, RZ ;  /* 0x000100003b757824 */ /* 0x008fe200078e00ff */
[----:B------:R-:W-:Y:S01]  /*4290*/  SHF.R.U64 R122, R38, 0x10, R39 ;  /* 0x00000010267a7819 */ /* 0x000fe20000001227 */
[----:B------:R-:W-:Y:S01]  /*42a0*/  IMAD.U32 R38, R12, 0x10000, RZ ;  /* 0x000100000c267824 */ /* 0x000fe200078e00ff */
[----:B------:R-:W-:Y:S02]  /*42b0*/  PRMT R119, R128, 0x5410, R119 ;  /* 0x0000541080777816 */ /* 0x000fe40000000077 */
[----:B------:R-:W-:Y:S02]  /*42c0*/  SHF.R.U32.HI R120, RZ, 0x10, R39 ;  /* 0x00000010ff787819 */ /* 0x000fe40000011627 */
[----:B------:R-:W-:Y:S01]  /*42d0*/  SHF.R.U64 R121, R40, 0x10, R41 ;  /* 0x0000001028797819 */ /* 0x000fe20000001229 */
[----:B------:R-:W-:Y:S01]  /*42e0*/  IMAD.U32 R40, R57, 0x10000, RZ ;  /* 0x0001000039287824 */ /* 0x000fe200078e00ff */
[----:B------:R-:W-:-:S02]  /*42f0*/  PRMT R118, R108, 0x5432, R118 ;  /* 0x000054326c767816 */ /* 0x000fc40000000076 */
[--C-:B------:R-:W-:Y:S01]  /*4300*/  SHF.R.U64 R41, R42, 0x10, R43.reuse ;  /* 0x000000102a297819 */ /* 0x100fe2000000122b */
[----:B------:R-:W-:Y:S01]  /*4310*/  IMAD.U32 R42, R56, 0x10000, RZ ;  /* 0x00010000382a7824 */ /* 0x000fe200078e00ff */
[----:B------:R-:W-:Y:S01]  /*4320*/  PRMT R39, R105, 0x5432, R122 ;  /* 0x0000543269277816 */ /* 0x000fe2000000007a */
[----:B------:R-:W-:Y:S01]  /*4330*/  IMAD.U32 R122, R119, 0x10000, RZ ;  /* 0x00010000777a7824 */ /* 0x000fe200078e00ff */
[----:B------:R-:W-:Y:S02]  /*4340*/  SHF.R.U32.HI R124, RZ, 0x10, R43 ;  /* 0x00000010ff7c7819 */ /* 0x000fe4000001162b */
[----:B------:R-:W-:Y:S01]  /*4350*/  SHF.R.U64 R123, R36, 0x10, R37 ;  /* 0x00000010247b7819 */ /* 0x000fe20000001225 */
[----:B------:R-:W-:Y:S01]  /*4360*/  IMAD.U32 R37, R13, 0x10000, RZ ;  /* 0x000100000d257824 */ /* 0x000fe200078e00ff */
[----:B------:R-:W-:Y:S01]  /*4370*/  LOP3.LUT R43, R15, 0xffff0000, RZ, 0xc0, !PT ;  /* 0xffff00000f2b7812 */ /* 0x000fe200078ec0ff */
[----:B------:R-:W-:Y:S01]  /*4380*/  IMAD.U32 R15, R118, 0x10000, RZ ;  /* 0x00010000760f7824 */ /* 0x000fe200078e00ff */
[----:B------:R-:W-:Y:S01]  /*4390*/  LOP3.LUT R116, R57, 0xffff0000, RZ, 0xc0, !PT ;  /* 0xffff000039747812 */ /* 0x000fe200078ec0ff */
[----:B------:R-:W-:Y:S01]  /*43a0*/  IMAD.U32 R36, R58, 0x10000, RZ ;  /* 0x000100003a247824 */ /* 0x000fe200078e00ff */
[----:B------:R-:W-:Y:S01]  /*43b0*/  PRMT R41, R126, 0x5410, R41 ;  /* 0x000054107e297816 */ /* 0x000fe20000000029 */
[CC--:B------:R-:W-:Y:S01]  /*43c0*/  FMUL.FTZ R126, R40.reuse, R122.reuse ;  /* 0x0000007a287e7220 */ /* 0x0c0fe20000410000 */
[----:B------:R-:W-:Y:S01]  /*43d0*/  LOP3.LUT R57, R59, 0xffff0000, RZ, 0xc0, !PT ;  /* 0xffff00003b397812 */ /* 0x000fe200078ec0ff */
[-C--:B------:R-:W-:Y:S01]  /*43e0*/  FMUL.FTZ R40, R40, R15.reuse ;  /* 0x0000000f28287220 */ /* 0x080fe20000410000 */
[----:B------:R-:W-:Y:S01]  /*43f0*/  PRMT R124, R109, 0x5432, R124 ;  /* 0x000054326d7c7816 */ /* 0x000fe2000000007c */
[----:B------:R-:W-:Y:S01]  /*4400*/  FFMA.FTZ R15, R37, R15, -R126 ;  /* 0x0000000f250f7223 */ /* 0x000fe2000001087e */
[----:B------:R-:W-:Y:S01]  /*4410*/  PRMT R59, R125, 0x5410, R123 ;  /* 0x000054107d3b7816 */ /* 0x000fe2000000007b */
[----:B------:R-:W-:Y:S01]  /*4420*/  FFMA.FTZ R37, R37, R122, R40 ;  /* 0x0000007a25257223 */ /* 0x000fe20000010028 */
[----:B------:R-:W-:Y:S01]  /*4430*/  PRMT R120, R107, 0x5432, R120 ;  /* 0x000054326b787816 */ /* 0x000fe20000000078 */
[----:B------:R-:W-:Y:S01]  /*4440*/  IMAD.U32 R126, R124, 0x10000, RZ ;  /* 0x000100007c7e7824 */ /* 0x000fe200078e00ff */
[----:B------:R-:W-:-:S02]  /*4450*/  LOP3.LUT R123, R119, 0xffff0000, RZ, 0xc0, !PT ;  /* 0xffff0000777b7812 */ /* 0x000fc400078ec0ff */
[----:B------:R-:W-:Y:S01]  /*4460*/  LOP3.LUT R119, R118, 0xffff0000, RZ, 0xc0, !PT ;  /* 0xffff000076777812 */ /* 0x000fe200078ec0ff */
[----:B------:R-:W-:Y:S01]  /*4470*/  IMAD.U32 R118, R120, 0x10000, RZ ;  /* 0x0001000078767824 */ /* 0x000fe200078e00ff */
[----:B------:R-:W-:Y:S01]  /*4480*/  PRMT R121, R127, 0x5410, R121 ;  /* 0x000054107f797816 */ /* 0x000fe20000000079 */
[----:B------:R-:W-:Y:S01]  /*4490*/  FMUL.FTZ R125, R116, R123 ;  /* 0x0000007b747d7220 */ /* 0x000fe20000410000 */
[----:B------:R-:W-:Y:S01]  /*44a0*/  LOP3.LUT R124, R124, 0xffff0000, RZ, 0xc0, !PT ;  /* 0xffff00007c7c7812 */ /* 0x000fe200078ec0ff */
[----:B------:R-:W-:Y:S01]  /*44b0*/  FMUL.FTZ R127, R116, R119 ;  /* 0x00000077747f7220 */ /* 0x000fe20000410000 */
[C---:B------:R-:W-:Y:S01]  /*44c0*/  FMUL.FTZ R116, R117.reuse, R126 ;  /* 0x0000007e75747220 */ /* 0x040fe20000410000 */
[-C--:B------:R-:W-:Y:S01]  /*44d0*/  FMUL.FTZ R117, R117, R118.reuse ;  /* 0x0000007675757220 */ /* 0x080fe20000410000 */
[----:B------:R-:W-:Y:S02]  /*44e0*/  LOP3.LUT R120, R120, 0xffff0000, RZ, 0xc0, !PT ;  /* 0xffff000078787812 */ /* 0x000fe400078ec0ff */
[C---:B------:R-:W-:Y:S01]  /*44f0*/  FFMA.FTZ R118, R115.reuse, R118, -R116 ;  /* 0x0000007673767223 */ /* 0x040fe20000010874 */
[----:B------:R-:W-:Y:S01]  /*4500*/  FFMA.FTZ R126, R115, R126, R117 ;  /* 0x0000007e737e7223 */ /* 0x000fe20000010075 */
[----:B------:R-:W-:Y:S01]  /*4510*/  IMAD.U32 R117, R121, 0x10000, RZ ;  /* 0x0001000079757824 */ /* 0x000fe200078e00ff */
[----:B------:R-:W-:Y:S01]  /*4520*/  LOP3.LUT R114, R13, 0xffff0000, RZ, 0xc0, !PT ;  /* 0xffff00000d727812 */ /* 0x000fe200078ec0ff */
[----:B------:R-:W-:-:S02]  /*4530*/  IMAD.U32 R115, R59, 0x10000, RZ ;  /* 0x000100003b737824 */ /* 0x000fc400078e00ff */
[C---:B------:R-:W-:Y:S01]  /*4540*/  FMUL.FTZ R116, R57.reuse, R124 ;  /* 0x0000007c39747220 */ /* 0x040fe20000410000 */
[-C--:B------:R-:W-:Y:S01]  /*4550*/  FMUL.FTZ R122, R57, R120.reuse ;  /* 0x00000078397a7220 */ /* 0x080fe20000410000 */
[C---:B------:R-:W-:Y:S01]  /*4560*/  FMUL.FTZ R57, R42.reuse, R117 ;  /* 0x000000752a397220 */ /* 0x040fe20000410000 */
[----:B------:R-:W-:Y:S01]  /*4570*/  FMUL.FTZ R42, R42, R115 ;  /* 0x000000732a2a7220 */ /* 0x000fe20000410000 */
[----:B------:R-:W-:Y:S01]  /*4580*/  LOP3.LUT R56, R56, 0xffff0000, RZ, 0xc0, !PT ;  /* 0xffff000038387812 */ /* 0x000fe200078ec0ff */
[C---:B------:R-:W-:Y:S01]  /*4590*/  FFMA.FTZ R40, R114.reuse, R119, -R125 ;  /* 0x0000007772287223 */ /* 0x040fe2000001087d */
[----:B------:R-:W-:Y:S01]  /*45a0*/  LOP3.LUT R121, R121, 0xffff0000, RZ, 0xc0, !PT ;  /* 0xffff000079797812 */ /* 0x000fe200078ec0ff */
[----:B------:R-:W-:Y:S01]  /*45b0*/  FFMA.FTZ R114, R114, R123, R127 ;  /* 0x0000007b72727223 */ /* 0x000fe2000001007f */
[----:B------:R-:W-:Y:S01]  /*45c0*/  LOP3.LUT R59, R59, 0xffff0000, RZ, 0xc0, !PT ;  /* 0xffff00003b3b7812 */ /* 0x000fe200078ec0ff */
[----:B------:R-:W-:Y:S01]  /*45d0*/  FFMA.FTZ R117, R38, R117, R42 ;  /* 0x0000007526757223 */ /* 0x000fe2000001002a */
[----:B------:R-:W-:Y:S01]  /*45e0*/  LOP3.LUT R12, R12, 0xffff0000, RZ, 0xc0, !PT ;  /* 0xffff00000c0c7812 */ /* 0x000fe200078ec0ff */
[C---:B------:R-:W-:Y:S01]  /*45f0*/  FFMA.FTZ R119, R43.reuse, R120, -R116 ;  /* 0x000000782b777223 */ /* 0x040fe20000010874 */
[----:B------:R-:W-:Y:S01]  /*4600*/  FFMA.FTZ R123, R43, R124, R122 ;  /* 0x0000007c2b7b7223 */ /* 0x000fe2000001007a */
[----:B------:R-:W-:Y:S01]  /*4610*/  FFMA.FTZ R57, R38, R115, -R57 ;  /* 0x0000007326397223 */ /* 0x000fe20000010839 */
[----:B------:R-:W-:Y:S01]  /*4620*/  IMAD.U32 R42, R41, 0x10000, RZ ;  /* 0x00010000292a7824 */ /* 0x000fe200078e00ff */
[----:B------:R-:W-:Y:S01]  /*4630*/  LOP3.LUT R58, R58, 0xffff0000, RZ, 0xc0, !PT ;  /* 0xffff00003a3a7812 */ /* 0x000fe200078ec0ff */
[C---:B------:R-:W-:Y:S01]  /*4640*/  FMUL.FTZ R43, R56.reuse, R121 ;  /* 0x00000079382b7220 */ /* 0x040fe20000410000 */
[----:B------:R-:W-:Y:S01]  /*4650*/  IMAD.U32 R38, R39, 0x10000, RZ ;  /* 0x0001000027267824 */ /* 0x000fe200078e00ff */
[----:B------:R-:W-:Y:S01]  /*4660*/  LOP3.LUT R41, R41, 0xffff0000, RZ, 0xc0, !PT ;  /* 0xffff000029297812 */ /* 0x000fe200078ec0ff */
[-C--:B------:R-:W-:Y:S01]  /*4670*/  FMUL.FTZ R115, R56, R59.reuse ;  /* 0x0000003b38737220 */ /* 0x080fe20000410000 */
[----:B------:R-:W-:Y:S01]  /*4680*/  LOP3.LUT R39, R39, 0xffff0000, RZ, 0xc0, !PT ;  /* 0xffff000027277812 */ /* 0x000fe200078ec0ff */
[----:B------:R-:W-:Y:S01]  /*4690*/  FFMA.FTZ R56, R12, R59, -R43 ;  /* 0x0000003b0c387223 */ /* 0x000fe2000001082b */
[----:B------:R-:W-:Y:S01]  /*46a0*/  SHF.L.U32 R13, R14, 0x10, RZ ;  /* 0x000000100e0d7819 */ /* 0x000fe200000006ff */
[----:B------:R-:W-:Y:S01]  /*46b0*/  FFMA.FTZ R12, R12, R121, R115 ;  /* 0x000000790c0c7223 */ /* 0x000fe20000010073 */
[----:B------:R-:W-:Y:S01]  /*46c0*/  LOP3.LUT R14, R14, 0xffff0000, RZ, 0xc0, !PT ;  /* 0xffff00000e0e7812 */ /* 0x000fe200078ec0ff */
[----:B------:R-:W-:Y:S01]  /*46d0*/  FMUL.FTZ R116, R36, R42 ;  /* 0x0000002a24747220 */ /* 0x000fe20000410000 */
[----:B------:R-:W-:Y:S01]  /*46e0*/  FMUL.FTZ R59, R58, R41 ;  /* 0x000000293a3b7220 */ /* 0x000fe20000410000 */
[-C--:B------:R-:W-:Y:S01]  /*46f0*/  FMUL.FTZ R43, R36, R38.reuse ;  /* 0x00000026242b7220 */ /* 0x080fe20000410000 */
[-C--:B------:R-:W-:Y:S01]  /*4700*/  FMUL.FTZ R58, R58, R39.reuse ;  /* 0x000000273a3a7220 */ /* 0x080fe20000410000 */
[C---:B------:R-:W-:Y:S01]  /*4710*/  FFMA.FTZ R116, R13.reuse, R38, -R116 ;  /* 0x000000260d747223 */ /* 0x040fe20000010874 */
[----:B------:R-:W-:Y:S01]  /*4720*/  FFMA.FTZ R59, R14, R39, -R59 ;  /* 0x000000270e3b7223 */ /* 0x000fe2000001083b */
[----:B------:R-:W-:Y:S01]  /*4730*/  F2FP.BF16.F32.PACK_AB R56, R56, R57 ;  /* 0x000000393838723e */ /* 0x000fe200000010ff */
[----:B------:R-:W-:Y:S01]  /*4740*/  FFMA.FTZ R43, R13, R42, R43 ;  /* 0x0000002a0d2b7223 */ /* 0x000fe2000001002b */
[----:B------:R-:W-:Y:S01]  /*4750*/  FFMA.FTZ R58, R14, R41, R58 ;  /* 0x000000290e3a7223 */ /* 0x000fe2000001003a */
[----:B------:R-:W-:-:S02]  /*4760*/  F2FP.BF16.F32.PACK_AB R37, R114, R37 ;  /* 0x000000257225723e */ /* 0x000fc400000010ff */
[----:B------:R-:W-:Y:S02]  /*4770*/  F2FP.BF16.F32.PACK_AB R123, R123, R126 ;  /* 0x0000007e7b7b723e */ /* 0x000fe400000010ff */
[----:B------:R-:W-:Y:S01]  /*4780*/  F2FP.BF16.F32.PACK_AB R36, R12, R117 ;  /* 0x000000750c24723e */ /* 0x000fe200000010ff */
[----:B------:R-:W-:Y:S01]  /*4790*/  IMAD.MOV.U32 R12, RZ, RZ, R56 ;  /* 0x000000ffff0c7224 */ /* 0x000fe200078e0038 */
[----:B------:R-:W-:Y:S01]  /*47a0*/  F2FP.BF16.F32.PACK_AB R13, R40, R15 ;  /* 0x0000000f280d723e */ /* 0x000fe200000010ff */
[----:B------:R-:W-:Y:S01]  /*47b0*/  IMAD.MOV.U32 R57, RZ, RZ, R37 ;  /* 0x000000ffff397224 */ /* 0x000fe200078e0025 */
[----:B------:R-:W-:Y:S01]  /*47c0*/  F2FP.BF16.F32.PACK_AB R14, R59, R116 ;  /* 0x000000743b0e723e */ /* 0x000fe200000010ff */
[----:B------:R-:W-:Y:S01]  /*47d0*/  IMAD.MOV.U32 R56, RZ, RZ, R36 ;  /* 0x000000ffff387224 */ /* 0x000fe200078e0024 */
[----:B------:R-:W-:Y:S01]  /*47e0*/  F2FP.BF16.F32.PACK_AB R15, R119, R118 ;  /* 0x00000076770f723e */ /* 0x000fe200000010ff */
[----:B------:R-:W-:Y:S01]  /*47f0*/  IMAD.MOV.U32 R59, RZ, RZ, R123 ;  /* 0x000000ffff3b7224 */ /* 0x000fe200078e007b */
[----:B------:R-:W-:-:S07]  /*4800*/  F2FP.BF16.F32.PACK_AB R58, R58, R43 ;  /* 0x0000002b3a3a723e */ /* 0x000fce00000010ff */
.L_x_1433:
[----:B------:R-:W-:Y:S05]  /*4810*/  BSYNC B2 ;  /* 0x0000000000027941 */ /* 0x000fea0003800000 */
.L_x_1432:
[----:B------:R-:W-:Y:S01]  /*4820*/  ISETP.GE.AND P4, PT, R11, R104, PT ;  /* 0x000000680b00720c */ /* 0x000fe20003f86270 */
[----:B--2---:R4:W-:-:S12]  /*4830*/  ST.E.128 desc[UR60][R92.64], R12 ;  /* 0x0000000c5c007985 */ /* 0x0049d8000c101d3c */
[----:B------:R-:W-:-:S05]  /*4840*/  @!P4 IMAD.WIDE R94, R11, 0x2, R94 ;  /* 0x000000020b5ec825 */ /* 0x000fca00078e025e */
[----:B---3--:R4:W-:Y:S02]  /*4850*/  @!P4 ST.E.128 desc[UR60][R94.64], R56 ;  /* 0x000000385e00c985 */ /* 0x0089e4000c101d3c */
.L_x_1431:
[----:B------:R-:W-:Y:S05]  /*4860*/  BSYNC B1 ;  /* 0x0000000000017941 */ /* 0x000fea0003800000 */
.L_x_1430:
[----:B------:R-:W-:-:S03]  /*4870*/  UMOV UR4, 0xffffffff ;  /* 0xffffffff00047882 */ /* 0x000fc60000000000 */
[----:B------:R-:W-:Y:S05]  /*4880*/  BRA.DIV UR4, `(.L_x_1434) ;  /* 0x00000152041c7947 */ /* 0x000fea000b800000 */
[----:B0-----:R-:W0:Y:S04]  /*4890*/  SHFL.IDX PT, R103, R103, 0x1, 0x1c1f ;  /* 0x003c1f0067677f89 */ /* 0x001e2800000e0000 */
[----:B------:R-:W0:Y:S02]  /*48a0*/  SHFL.IDX PT, R102, R102, 0x1, 0x1c1f ;  /* 0x003c1f0066667f89 */ /* 0x000e2400000e0000 */
.L_x_1677:
[----:B------:R-:W-:-:S05]  /*48b0*/  VIADD R11, R200, 0x40 ;  /* 0x00000040c80b7836 */ /* 0x000fca0000000000 */
[----:B------:R-:W-:-:S13]  /*48c0*/  ISETP.GE.OR P4, PT, R11, R100, P1 ;  /* 0x000000640b00720c */ /* 0x000fda0000f86670 */
[----:B------:R-:W-:Y:S05]  /*48d0*/  @P4 BRA `(.L_x_1419) ;  /* 0x0000000c00084947 */ /* 0x000fea0003800000 */
[----:B----4-:R-:W4:Y:S01]  /*48e0*/  LDL R13, [R1+0x58] ;  /* 0x00005800010d7983 */ /* 0x010f220000100800 */
[----:B------:R-:W-:Y:S01]  /*48f0*/  SEL R106, R89, R106, !P0 ;  /* 0x0000006a596a7207 */ /* 0x000fe20004000000 */
[----:B------:R-:W-:Y:S01]  /*4900*/  VIADD R14, R200, 0x40 ;  /* 0x00000040c80e7836 */ /* 0x000fe20000000000 */
[----:B0-----:R-:W-:Y:S01]  /*4910*/  LEA R40, P4, R68, R102, 0x1 ;  /* 0x0000006644287211 */ /* 0x001fe200078808ff */
[----:B------:R-:W-:Y:S01]  /*4920*/  VIADD R12, R200, 0x40 ;  /* 0x00000040c80c7836 */ /* 0x000fe20000000000 */
[----:B------:R-:W-:Y:S01]  /*4930*/  SHF.R.S32.HI R11, RZ, 0x1f, R106 ;  /* 0x0000001fff0b7819 */ /* 0x000fe2000001146a */
[----:B------:R-:W-:Y:S01]  /*4940*/  IMAD.SHL.U32 R14, R14, 0x40, RZ ;  /* 0x000000400e0e7824 */ /* 0x000fe200078e00ff */
[----:B------:R-:W-:Y:S01]  /*4950*/  BSSY B1, `(.L_x_1435) ;  /* 0x000006e000017945 */ /* 0x000fe20003800000 */
[----:B------:R-:W-:Y:S01]  /*4960*/  IMAD.SHL.U32 R12, R12, 0x40, RZ ;  /* 0x000000400c0c7824 */ /* 0x000fe200078e00ff */
[----:B------:R-:W-:Y:S02]  /*4970*/  LEA.HI R106, R11, R106, RZ, 0x4 ;  /* 0x0000006a0b6a7211 */ /* 0x000fe400078f20ff */
[----:B------:R-:W-:-:S02]  /*4980*/  LOP3.LUT R14, R14, 0x1c0, RZ, 0xc0, !PT ;  /* 0x000001c00e0e7812 */ /* 0x000fc400078ec0ff */
[----:B------:R-:W-:Y:S02]  /*4990*/  LEA.HI.SX32 R11, R106, R69, 0x1c ;  /* 0x000000456a0b7211 */ /* 0x000fe400078fe2ff */
[----:B------:R-:W-:Y:S02]  /*49a0*/  LOP3.LUT R12, R12, 0x1c0, RZ, 0xc0, !PT ;  /* 0x000001c00c0c7812 */ /* 0x000fe400078ec0ff */
[----:B------:R-:W-:Y:S01]  /*49b0*/  SHF.R.U32.HI R14, RZ, 0x3, R14 ;  /* 0x00000003ff0e7819 */ /* 0x000fe2000001160e */
[----:B------:R-:W-:Y:S01]  /*49c0*/  IMAD.SHL.U32 R11, R11, 0x8, RZ ;  /* 0x000000080b0b7824 */ /* 0x000fe200078e00ff */
[----:B------:R-:W-:-:S04]  /*49d0*/  LEA.HI.X R41, R68, R103, R32, 0x1, P4 ;  /* 0x0000006744297211 */ /* 0x000fc800020f0c20 */
[----:B------:R-:W-:-:S04]  /*49e0*/  LOP3.LUT R12, R12, 0x38, R11, 0xf8, !PT ;  /* 0x000000380c0c7812 */ /* 0x000fc800078ef80b */
[----:B------:R-:W-:-:S04]  /*49f0*/  LOP3.LUT R12, R12, R14, RZ, 0x3c, !PT ;  /* 0x0000000e0c0c7212 */ /* 0x000fc800078e3cff */
[----:B----4-:R-:W-:Y:S01]  /*4a00*/  IADD3 R13, R13, R12, RZ ;  /* 0x0000000c0d0d7210 */ /* 0x010fe20007ffe0ff */
[----:B------:R-:W-:-:S04]  /*4a10*/  IMAD R12, R18, 0x1800, R21 ;  /* 0x00001800120c7824 */ /* 0x000fc800078e0215 */
[----:B------:R-:W-:Y:S02]  /*4a20*/  IMAD R14, R18, 0x1800, R13 ;  /* 0x00001800120e7824 */ /* 0x000fe400078e020d */
[--C-:B------:R-:W-:Y:S02]  /*4a30*/  IMAD R12, R12, 0x2, R19.reuse ;  /* 0x000000020c0c7824 */ /* 0x100fe400078e0213 */
[----:B------:R-:W-:-:S04]  /*4a40*/  IMAD R36, R14, 0x2, R19 ;  /* 0x000000020e247824 */ /* 0x000fc800078e0213 */
[----:B------:R-:W0:Y:S04]  /*4a50*/  LDS.128 R12, [R12+0x1c400] ;  /* 0x01c400000c0c7984 */ /* 0x000e280000000c00 */
[----:B------:R-:W4:Y:S01]  /*4a60*/  LDS.128 R36, [R36+0x1c400] ;  /* 0x01c4000024247984 */ /* 0x000f220000000c00 */
[----:B------:R-:W-:Y:S05]  /*4a70*/  @P2 BRA `(.L_x_1436) ;  /* 0x00000004006c2947 */ /* 0x000fea0003800000 */
[----:B------:R-:W-:Y:S01]  /*4a80*/  SHF.R.U32.HI R106, RZ, 0x10, R45 ;  /* 0x00000010ff6a7819 */ /* 0x000fe2000001162d */
[----:B0-----:R-:W-:Y:S01]  /*4a90*/  IMAD.U32 R43, R13, 0x10000, RZ ;  /* 0x000100000d2b7824 */ /* 0x001fe200078e00ff */
[----:B------:R-:W-:Y:S01]  /*4aa0*/  SHF.R.U32.HI R56, RZ, 0x10, R49 ;  /* 0x00000010ff387819 */ /* 0x000fe20000011631 */
[----:B------:R-:W-:Y:S01]  /*4ab0*/  IMAD.U32 R42, R12, 0x10000, RZ ;  /* 0x000100000c2a7824 */ /* 0x000fe200078e00ff */
[----:B------:R-:W-:Y:S02]  /*4ac0*/  PRMT R109, R109, 0x5410, R106 ;  /* 0x000054106d6d7816 */ /* 0x000fe4000000006a */
[----:B------:R-:W-:Y:S02]  /*4ad0*/  PRMT R113, R113, 0x5410, R56 ;  /* 0x0000541071717816 */ /* 0x000fe40000000038 */
[----:B------:R-:W-:Y:S02]  /*4ae0*/  SHF.R.U32.HI R92, RZ, 0x10, R51 ;  /* 0x00000010ff5c7819 */ /* 0x000fe40000011633 */
[--C-:B---3--:R-:W-:Y:S01]  /*4af0*/  SHF.R.U64 R94, R46, 0x10, R47.reuse ;  /* 0x000000102e5e7819 */ /* 0x108fe2000000122f */
[----:B------:R-:W-:Y:S01]  /*4b00*/  IMAD.U32 R56, R113, 0x10000, RZ ;  /* 0x0001000071387824 */ /* 0x000fe200078e00ff */
[----:B------:R-:W-:Y:S01]  /*4b10*/  SHF.R.U32.HI R58, RZ, 0x10, R47 ;  /* 0x00000010ff3a7819 */ /* 0x000fe2000001162f */
[----:B----4-:R-:W-:Y:S01]  /*4b20*/  IMAD.U32 R47, R37, 0x10000, RZ ;  /* 0x00010000252f7824 */ /* 0x010fe200078e00ff */
[----:B------:R-:W-:Y:S01]  /*4b30*/  SHF.R.U64 R57, R50, 0x10, R51 ;  /* 0x0000001032397819 */ /* 0x000fe20000001233 */
[----:B------:R-:W-:Y:S01]  /*4b40*/  IMAD.U32 R50, R109, 0x10000, RZ ;  /* 0x000100006d327824 */ /* 0x000fe200078e00ff */
[----:B------:R-:W-:-:S02]  /*4b50*/  PRMT R111, R111, 0x5410, R92 ;  /* 0x000054106f6f7816 */ /* 0x000fc4000000005c */
[----:B------:R-:W-:Y:S01]  /*4b60*/  SHF.R.U64 R59, R48, 0x10, R49 ;  /* 0x00000010303b7819 */ /* 0x000fe20000001231 */
[----:B------:R-:W-:Y:S01]  /*4b70*/  FMUL.FTZ R92, R47, R50 ;  /* 0x000000322f5c7220 */ /* 0x000fe20000410000 */
[----:B------:R-:W-:Y:S01]  /*4b80*/  LOP3.LUT R48, R37, 0xffff0000, RZ, 0xc0, !PT ;  /* 0xffff000025307812 */ /* 0x000fe200078ec0ff */
[----:B------:R-:W-:Y:S01]  /*4b90*/  IMAD.U32 R49, R39, 0x10000, RZ ;  /* 0x0001000027317824 */ /* 0x000fe200078e00ff */
[----:B------:R-:W-:Y:S01]  /*4ba0*/  PRMT R107, R107, 0x5410, R58 ;  /* 0x000054106b6b7816 */ /* 0x000fe2000000003a */
[----:B------:R-:W-:Y:S01]  /*4bb0*/  FMUL.FTZ R58, R47, R56 ;  /* 0x000000382f3a7220 */ /* 0x000fe20000410000 */
[----:B------:R-:W-:Y:S01]  /*4bc0*/  LOP3.LUT R113, R113, 0xffff0000, RZ, 0xc0, !PT ;  /* 0xffff000071717812 */ /* 0x000fe200078ec0ff */
[----:B------:R-:W-:Y:S01]  /*4bd0*/  IMAD.U32 R47, R111, 0x10000, RZ ;  /* 0x000100006f2f7824 */ /* 0x000fe200078e00ff */
[----:B------:R-:W-:Y:S01]  /*4be0*/  LOP3.LUT R109, R109, 0xffff0000, RZ, 0xc0, !PT ;  /* 0xffff00006d6d7812 */ /* 0x000fe200078ec0ff */
[----:B------:R-:W-:Y:S01]  /*4bf0*/  FFMA.FTZ R58, R43, R50, -R58 ;  /* 0x000000322b3a7223 */ /* 0x000fe2000001083a */
[----:B------:R-:W-:Y:S01]  /*4c00*/  SHF.R.U64 R93, R44, 0x10, R45 ;  /* 0x000000102c5d7819 */ /* 0x000fe2000000122d */
[----:B------:R-:W-:Y:S01]  /*4c10*/  FMUL.FTZ R51, R48, R113 ;  /* 0x0000007130337220 */ /* 0x000fe20000410000 */
[----:B------:R-:W-:Y:S01]  /*4c20*/  LOP3.LUT R44, R13, 0xffff0000, RZ, 0xc0, !PT ;  /* 0xffff00000d2c7812 */ /* 0x000fe200078ec0ff */
[----:B------:R-:W-:Y:S01]  /*4c30*/  FFMA.FTZ R92, R43, R56, R92 ;  /* 0x000000382b5c7223 */ /* 0x000fe2000001005c */
[----:B------:R-:W-:Y:S01]  /*4c40*/  PRMT R110, R110, 0x5410, R57 ;  /* 0x000054106e6e7816 */ /* 0x000fe20000000039 */
[----:B------:R-:W-:Y:S01]  /*4c50*/  FMUL.FTZ R57, R48, R109 ;  /* 0x0000006d30397220 */ /* 0x000fe20000410000 */
[C---:B------:R-:W-:Y:S01]  /*4c60*/  IMAD.U32 R45, R36.reuse, 0x10000, RZ ;  /* 0x00010000242d7824 */ /* 0x040fe200078e00ff */
[----:B------:R-:W-:Y:S01]  /*4c70*/  LOP3.LUT R46, R36, 0xffff0000, RZ, 0xc0, !PT ;  /* 0xffff0000242e7812 */ /* 0x000fe200078ec0ff */
[----:B------:R-:W-:Y:S01]  /*4c80*/  IMAD.U32 R43, R107, 0x10000, RZ ;  /* 0x000100006b2b7824 */ /* 0x000fe200078e00ff */
[----:B------:R-:W-:Y:S01]  /*4c90*/  PRMT R112, R112, 0x5410, R59 ;  /* 0x0000541070707816 */ /* 0x000fe2000000003b */
[----:B------:R-:W-:-:S02]  /*4ca0*/  IMAD.U32 R36, R15, 0x10000, RZ ;  /* 0x000100000f247824 */ /* 0x000fc400078e00ff */
[----:B------:R-:W-:Y:S01]  /*4cb0*/  FMUL.FTZ R59, R49, R47 ;  /* 0x0000002f313b7220 */ /* 0x000fe20000410000 */
[C---:B------:R-:W-:Y:S01]  /*4cc0*/  FFMA.FTZ R51, R44.reuse, R109, -R51 ;  /* 0x0000006d2c337223 */ /* 0x040fe20000010833 */
[----:B------:R-:W-:Y:S01]  /*4cd0*/  FFMA.FTZ R57, R44, R113, R57 ;  /* 0x000000712c397223 */ /* 0x000fe20000010039 */
[----:B------:R-:W-:Y:S01]  /*4ce0*/  LOP3.LUT R39, R39, 0xffff0000, RZ, 0xc0, !PT ;  /* 0xffff000027277812 */ /* 0x000fe200078ec0ff */
[-C--:B------:R-:W-:Y:S01]  /*4cf0*/  FMUL.FTZ R50, R49, R43.reuse ;  /* 0x0000002b31327220 */ /* 0x080fe20000410000 */
[----:B------:R-:W-:Y:S01]  /*4d00*/  LOP3.LUT R48, R111, 0xffff0000, RZ, 0xc0, !PT ;  /* 0xffff00006f307812 */ /* 0x000fe200078ec0ff */
[----:B------:R-:W-:Y:S01]  /*4d10*/  FFMA.FTZ R59, R36, R43, -R59 ;  /* 0x0000002b243b7223 */ /* 0x000fe2000001083b */
[----:B------:R-:W-:Y:S01]  /*4d20*/  LOP3.LUT R44, R107, 0xffff0000, RZ, 0xc0, !PT ;  /* 0xffff00006b2c7812 */ /* 0x000fe200078ec0ff */
[----:B------:R-:W-:Y:S01]  /*4d30*/  IMAD.U32 R43, R112, 0x10000, RZ ;  /* 0x00010000702b7824 */ /* 0x000fe200078e00ff */
[----:B------:R-:W-:Y:S01]  /*4d40*/  PRMT R108, R108, 0x5410, R93 ;  /* 0x000054106c6c7816 */ /* 0x000fe2000000005d */
[----:B------:R-:W-:Y:S01]  /*4d50*/  FFMA.FTZ R47, R36, R47, R50 ;  /* 0x0000002f242f7223 */ /* 0x000fe20000010032 */
[----:B------:R-:W-:Y:S01]  /*4d60*/  LOP3.LUT R37, R15, 0xffff0000, RZ, 0xc0, !PT ;  /* 0xffff00000f257812 */ /* 0x000fe200078ec0ff */
[----:B------:R-:W-:Y:S01]  /*4d70*/  FMUL.FTZ R50, R39, R48 ;  /* 0x0000003027327220 */ /* 0x000fe20000410000 */
[----:B------:R-:W-:Y:S01]  /*4d80*/  PRMT R105, R105, 0x5410, R94 ;  /* 0x0000541069697816 */ /* 0x000fe2000000005e */
[----:B------:R-:W-:Y:S01]  /*4d90*/  FMUL.FTZ R94, R39, R44 ;  /* 0x0000002c275e7220 */ /* 0x000fe20000410000 */
[----:B------:R-:W-:-:S02]  /*4da0*/  IMAD.U32 R36, R108, 0x10000, RZ ;  /* 0x000100006c247824 */ /* 0x000fc400078e00ff */
[-C--:B------:R-:W-:Y:S01]  /*4db0*/  FMUL.FTZ R39, R45, R43.reuse ;  /* 0x0000002b2d277220 */ /* 0x080fe20000410000 */
[----:B------:R-:W-:Y:S01]  /*4dc0*/  LOP3.LUT R112, R112, 0xffff0000, RZ, 0xc0, !PT ;  /* 0xffff000070707812 */ /* 0x000fe200078ec0ff */
[----:B------:R-:W-:Y:S01]  /*4dd0*/  FFMA.FTZ R56, R37, R44, -R50 ;  /* 0x0000002c25387223 */ /* 0x000fe20000010832 */
[----:B------:R-:W-:Y:S02]  /*4de0*/  IMAD.U32 R15, R38, 0x10000, RZ ;  /* 0x00010000260f7824 */ /* 0x000fe400078e00ff */
[----:B------:R-:W-:Y:S01]  /*4df0*/  FMUL.FTZ R50, R45, R36 ;  /* 0x000000242d327220 */ /* 0x000fe20000410000 */
[----:B------:R-:W-:Y:S01]  /*4e00*/  FFMA.FTZ R94, R37, R48, R94 ;  /* 0x00000030255e7223 */ /* 0x000fe2000001005e */
[----:B------:R-:W-:Y:S01]  /*4e10*/  FFMA.FTZ R44, R42, R36, -R39 ;  /* 0x000000242a2c7223 */ /* 0x000fe20000010827 */
[----:B------:R-:W-:Y:S01]  /*4e20*/  LOP3.LUT R38, R38, 0xffff0000, RZ, 0xc0, !PT ;  /* 0xffff000026267812 */ /* 0x000fe200078ec0ff */
[C---:B------:R-:W-:Y:S01]  /*4e30*/  IMAD.U32 R37, R110.reuse, 0x10000, RZ ;  /* 0x000100006e257824 */ /* 0x040fe200078e00ff */
[----:B------:R-:W-:Y:S01]  /*4e40*/  LOP3.LUT R39, R110, 0xffff0000, RZ, 0xc0, !PT ;  /* 0xffff00006e277812 */ /* 0x000fe200078ec0ff */
[C---:B------:R-:W-:Y:S01]  /*4e50*/  IMAD.U32 R36, R105.reuse, 0x10000, RZ ;  /* 0x0001000069247824 */ /* 0x040fe200078e00ff */
[----:B------:R-:W-:Y:S01]  /*4e60*/  LOP3.LUT R13, R12, 0xffff0000, RZ, 0xc0, !PT ;  /* 0xffff00000c0d7812 */ /* 0x000fe200078ec0ff */
[----:B------:R-:W-:Y:S01]  /*4e70*/  FMUL.FTZ R48, R46, R112 ;  /* 0x000000702e307220 */ /* 0x000fe20000410000 */
[----:B------:R-:W-:Y:S01]  /*4e80*/  LOP3.LUT R108, R108, 0xffff0000, RZ, 0xc0, !PT ;  /* 0xffff00006c6c7812 */ /* 0x000fe200078ec0ff */
[----:B------:R-:W-:Y:S01]  /*4e90*/  FFMA.FTZ R50, R42, R43, R50 ;  /* 0x0000002b2a327223 */ /* 0x000fe20000010032 */
[----:B------:R-:W-:Y:S01]  /*4ea0*/  LOP3.LUT R105, R105, 0xffff0000, RZ, 0xc0, !PT ;  /* 0xffff000069697812 */ /* 0x000fe200078ec0ff */
[----:B------:R-:W-:-:S02]  /*4eb0*/  IMAD.U32 R12, R14, 0x10000, RZ ;  /* 0x000100000e0c7824 */ /* 0x000fc400078e00ff */
[C---:B------:R-:W-:Y:S01]  /*4ec0*/  FMUL.FTZ R45, R15.reuse, R37 ;  /* 0x000000250f2d7220 */ /* 0x040fe20000410000 */
[----:B------:R-:W-:Y:S01]  /*4ed0*/  FMUL.FTZ R42, R15, R36 ;  /* 0x000000240f2a7220 */ /* 0x000fe20000410000 */
[----:B------:R-:W-:Y:S01]  /*4ee0*/  LOP3.LUT R14, R14, 0xffff0000, RZ, 0xc0, !PT ;  /* 0xffff00000e0e7812 */ /* 0x000fe200078ec0ff */
[----:B------:R-:W-:Y:S01]  /*4ef0*/  FMUL.FTZ R15, R38, R39 ;  /* 0x00000027260f7220 */ /* 0x000fe20000410000 */
[-C--:B------:R-:W-:Y:S01]  /*4f00*/  FMUL.FTZ R46, R46, R108.reuse ;  /* 0x0000006c2e2e7220 */ /* 0x080fe20000410000 */
[C---:B------:R-:W-:Y:S01]  /*4f10*/  FFMA.FTZ R43, R13.reuse, R108, -R48 ;  /* 0x0000006c0d2b7223 */ /* 0x040fe20000010830 */
[----:B------:R-:W-:Y:S01]  /*4f20*/  FMUL.FTZ R38, R38, R105 ;  /* 0x0000006926267220 */ /* 0x000fe20000410000 */
[C---:B------:R-:W-:Y:S01]  /*4f30*/  FFMA.FTZ R45, R12.reuse, R36, -R45 ;  /* 0x000000240c2d7223 */ /* 0x040fe2000001082d */
[----:B------:R-:W-:Y:S01]  /*4f40*/  FFMA.FTZ R42, R12, R37, R42 ;  /* 0x000000250c2a7223 */ /* 0x000fe2000001002a */
[----:B------:R-:W-:Y:S01]  /*4f50*/  FFMA.FTZ R13, R13, R112, R46 ;  /* 0x000000700d0d7223 */ /* 0x000fe2000001002e */
[C---:B------:R-:W-:Y:S01]  /*4f60*/  FFMA.FTZ R12, R14.reuse, R105, -R15 ;  /* 0x000000690e0c7223 */ /* 0x040fe2000001080f */
[----:B------:R-:W-:Y:S01]  /*4f70*/  FFMA.FTZ R39, R14, R39, R38 ;  /* 0x000000270e277223 */ /* 0x000fe20000010026 */
[----:B------:R-:W-:-:S02]  /*4f80*/  F2FP.BF16.F32.PACK_AB R51, R51, R58 ;  /* 0x0000003a3333723e */ /* 0x000fc400000010ff */
[----:B------:R-:W-:Y:S02]  /*4f90*/  F2FP.BF16.F32.PACK_AB R44, R43, R44 ;  /* 0x0000002c2b2c723e */ /* 0x000fe400000010ff */
[----:B------:R-:W-:Y:S02]  /*4fa0*/  F2FP.BF16.F32.PACK_AB R47, R94, R47 ;  /* 0x0000002f5e2f723e */ /* 0x000fe400000010ff */
[----:B------:R-:W-:Y:S01]  /*4fb0*/  F2FP.BF16.F32.PACK_AB R36, R13, R50 ;  /* 0x000000320d24723e */ /* 0x000fe200000010ff */
[----:B------:R-:W-:Y:S01]  /*4fc0*/  IMAD.MOV.U32 R13, RZ, RZ, R51 ;  /* 0x000000ffff0d7224 */ /* 0x000fe200078e0033 */
[----:B------:R-:W-:Y:S01]  /*4fd0*/  F2FP.BF16.F32.PACK_AB R14, R12, R45 ;  /* 0x0000002d0c0e723e */ /* 0x000fe200000010ff */
[----:B------:R-:W-:Y:S01]  /*4fe0*/  IMAD.MOV.U32 R12, RZ, RZ, R44 ;  /* 0x000000ffff0c7224 */ /* 0x000fe200078e002c */
[----:B------:R-:W-:Y:S02]  /*4ff0*/  F2FP.BF16.F32.PACK_AB R38, R39, R42 ;  /* 0x0000002a2726723e */ /* 0x000fe400000010ff */
[----:B------:R-:W-:-:S02]  /*5000*/  F2FP.BF16.F32.PACK_AB R15, R56, R59 ;  /* 0x0000003b380f723e */ /* 0x000fc400000010ff */
[----:B------:R-:W-:Y:S02]  /*5010*/  F2FP.BF16.F32.PACK_AB R37, R57, R92 ;  /* 0x0000005c3925723e */ /* 0x000fe400000010ff */
[----:B------:R-:W-:-:S07]  /*5020*/  MOV R39, R47 ;  /* 0x0000002f00277202 */ /* 0x000fce0000000f00 */
.L_x_1436:
[----:B------:R-:W-:Y:S05]  /*5030*/  BSYNC B1 ;  /* 0x0000000000017941 */ /* 0x000fea0003800000 */
.L_x_1435:
[----:B------:R-:W-:Y:S01]  /*5040*/  ISETP.GE.AND P2, PT, R11, R104, PT ;  /* 0x000000680b00720c */ /* 0x000fe20003f46270 */
[----:B0-----:R0:W-:Y:S02]  /*5050*/  ST.E.128 desc[UR60][R40.64], R12 ;  /* 0x0000000c28007985 */ /* 0x0011e4000c101d3c */
[----:B0-----:R-:W-:Y:S02]  /*5060*/  IMAD.MOV.U32 R12, RZ, RZ, R102 ;  /* 0x000000ffff0c7224 */ /* 0x001fe400078e0066 */
[----:B------:R-:W-:-:S08]  /*5070*/  IMAD.MOV.U32 R13, RZ, RZ, R103 ;  /* 0x000000ffff0d7224 */ /* 0x000fd000078e0067 */
[----:B------:R-:W-:Y:S05]  /*5080*/  @P2 BRA `(.L_x_1419) ;  /* 0x00000004001c2947 */ /* 0x000fea0003800000 */
[----:B------:R-:W-:-:S05]  /*5090*/  IMAD.WIDE R12, R11, 0x2, R12 ;  /* 0x000000020b0c7825 */ /* 0x000fca00078e020c */
[----:B----4-:R0:W-:Y:S01]  /*50a0*/  ST.E.128 desc[UR60][R12.64], R36 ;  /* 0x000000240c007985 */ /* 0x0101e2000c101d3c */
[----:B------:R-:W-:Y:S05]  /*50b0*/  BRA `(.L_x_1419) ;  /* 0x0000000400107947 */ /* 0x000fea0003800000 */
.L_x_1400:
[----:B------:R-:W-:-:S13]  /*50c0*/  ISETP.NE.AND P3, PT, R205, 0x3, PT ;  /* 0x00000003cd00780c */ /* 0x000fda0003f65270 */
[----:B------:R-:W-:Y:S05]  /*50d0*/  @!P3 BRA `(.L_x_1437) ;  /* 0x000000000004b947 */ /* 0x000fea0003800000 */
[----:B------:R-:W-:Y:S01]  /*50e0*/  BPT.TRAP 0x1 ;  /* 0x000000040000795c */ /* 0x000fe20000300000 */
.L_x_1437:
[----:B------:R-:W-:Y:S01]  /*50f0*/  IMAD R4, R18, 0x8, R19 ;  /* 0x0000000812047824 */ /* 0x000fe200078e0213 */
[----:B------:R-:W-:Y:S01]  /*5100*/  SHF.L.U32 R101, R203, 0x1f, RZ ;  /* 0x0000001fcb657819 */ /* 0x000fe200000006ff */
[----:B------:R-:W-:Y:S01]  /*5110*/  BSSY B1, `(.L_x_1438) ;  /* 0x0000004000017945 */ /* 0x000fe20003800000 */
[----:B------:R-:W-:Y:S02]  /*5120*/  SHF.R.S32.HI R98, RZ, 0x1f, R97 ;  /* 0x0000001fff627819 */ /* 0x000fe40000011461 */
[----:B------:R-:W0:Y:S02]  /*5130*/  SYNCS.PHASECHK.TRANS64.TRYWAIT P2, [R4+URZ+0x32490], R101 ;  /* 0x03249065040075a7 */ /* 0x000e24000804017f */
[----:B0-----:R-:W-:Y:S05]  /*5140*/  @!P2 BRA `(.L_x_1439) ;  /* 0x000001480038a947 */ /* 0x001fea0003800000 */
.L_x_1678:
[----:B------:R-:W-:Y:S05]  /*5150*/  BSYNC B1 ;  /* 0x0000000000017941 */ /* 0x000fea0003800000 */
.L_x_1438:
        /* <DEDUP_REMOVED lines=27> */
.L_x_1682:
        /* <DEDUP_REMOVED lines=13> */
.L_x_1442:
[----:B------:R-:W-:Y:S05]  /*53e0*/  BSYNC B1 ;  /* 0x0000000000017941 */ /* 0x000fea0003800000 */
.L_x_1441:
[----:B------:R-:W-:-:S03]  /*53f0*/  UMOV UR4, 0xffffffff ;  /* 0xffffffff00047882 */ /* 0x000fc60000000000 */
[----:B------:R-:W-:Y:S05]  /*5400*/  BRA.DIV UR4, `(.L_x_1443) ;  /* 0x0000014604e47947 */ /* 0x000fea000b800000 */
[----:B--2-4-:R2:W4:Y:S04]  /*5410*/  SHFL.IDX PT, R37, R41, 0x1, 0x1c1f ;  /* 0x003c1f0029257f89 */ /* 0x01452800000e0000 */
[----:B---3--:R2:W3:Y:S02]  /*5420*/  SHFL.IDX PT, R14, R40, 0x1, 0x1c1f ;  /* 0x003c1f00280e7f89 */ /* 0x0084e400000e0000 */
.L_x_1686:
        /* <DEDUP_REMOVED lines=13> */
.L_x_1419:
[----:B------:R-:W-:Y:S05]  /*5500*/  BSYNC B0 ;  /* 0x0000000000007941 */ /* 0x000fea0003800000 */
.L_x_1399:
        /* <DEDUP_REMOVED lines=9> */
[----:B--2---:R2:W-:Y:S01]  /*55a0*/  BAR.SYNC.DEFER_BLOCKING R91, 0x80 ;  /* 0x0002005b0000751d */ /* 0x0045e20000010000 */
[----:B-----5:R-:W-:-:S13]  /*55b0*/  LOP3.LUT P2, RZ, R11, 0x7f, RZ, 0xc0, !PT ;  /* 0x0000007f0bff7812 */ /* 0x020fda000784c0ff */
[----:B------:R-:W-:-:S05]  /*55c0*/  @!P2 VIADD R11, R4, 0x324a0 ;  /* 0x000324a0040ba836 */ /* 0x000fca0000000000 */
[----:B------:R-:W-:-:S04]  /*55d0*/  @!P2 PRMT R11, RZ, 0x654, R11 ;  /* 0x00000654ff0ba816 */ /* 0x000fc8000000000b */
[----:B------:R2:W-:Y:S01]  /*55e0*/  @!P2 SYNCS.ARRIVE.TRANS64.RED.A1T0 RZ, [R11+URZ], RZ ;  /* 0x000000ff0bffa9a7 */ /* 0x0005e2000810043f */
[----:B------:R-:W-:Y:S05]  /*55f0*/  @!P3 BRA `(.L_x_1445) ;  /* 0x000000000004b947 */ /* 0x000fea0003800000 */
[----:B------:R-:W-:Y:S01]  /*5600*/  BPT.TRAP 0x1 ;  /* 0x000000040000795c */ /* 0x000fe20000300000 */
.L_x_1445:
[----:B------:R-:W-:Y:S05]  /*5610*/  BSYNC B0 ;  /* 0x0000000000007941 */ /* 0x000fea0003800000 */
.L_x_1444:
[----:B------:R-:W5:Y:S01]  /*5620*/  SYNCS.PHASECHK.TRANS64.TRYWAIT P3, [R4+URZ+0x324b0], R101 ;  /* 0x0324b065040075a7 */ /* 0x000f62000806017f */
[----:B------:R-:W-:Y:S04]  /*5630*/  BSSY B0, `(.L_x_1446) ;  /* 0x0000002000007945 */ /* 0x000fe80003800000 */
[----:B-----5:R-:W-:Y:S05]  /*5640*/  @!P3 BRA `(.L_x_1447) ;  /* 0x00000144009cb947 */ /* 0x020fea0003800000 */
.L_x_1687:
[----:B------:R-:W-:Y:S05]  /*5650*/  BSYNC B0 ;  /* 0x0000000000007941 */ /* 0x000fea0003800000 */
.L_x_1446:
        /* <DEDUP_REMOVED lines=18> */
[----:B------:R-:W-:Y:S01]  /*5780*/  LEA R44, P3, R12, UR4, 0x1 ;  /* 0x000000040c2c7c11 */ /* 0x000fe2000f8608ff */
[----:B------:R-:W-:-:S03]  /*5790*/  IMAD R11, R18, 0x6000, R75 ;  /* 0x00006000120b7824 */ /* 0x000fc600078e024b */
[----:B------:R-:W-:Y:S01]  /*57a0*/  LEA.HI.X R45, R12, UR5, R13, 0x1, P3 ;  /* 0x000000050c2d7c11 */ /* 0x000fe200098f0c0d */
[----:B------:R-:W-:Y:S01]  /*57b0*/  IMAD.IADD R13, R78, 0x1, R11 ;  /* 0x000000014e0d7824 */ /* 0x000fe200078e020b */
[----:B------:R-:W-:Y:S01]  /*57c0*/  ISETP.GE.AND P3, PT, R100, 0x1, PT ;  /* 0x000000016400780c */ /* 0x000fe20003f66270 */
[----:B------:R0:W2:Y:S01]  /*57d0*/  SHFL.IDX PT, R49, R44, RZ, 0x1c1f ;  /* 0x001c1fff2c317589 */ /* 0x0000a200000e0000 */
[--C-:B------:R-:W-:Y:S02]  /*57e0*/  IMAD R42, R11, 0x2, R24.reuse ;  /* 0x000000020b2a7824 */ /* 0x100fe400078e0218 */
[----:B------:R-:W-:Y:S01]  /*57f0*/  IMAD R11, R13, 0x2, R24 ;  /* 0x000000020d0b7824 */ /* 0x000fe200078e0218 */
[----:B------:R0:W3:Y:S08]  /*5800*/  SHFL.IDX PT, R47, R45, RZ, 0x1c1f ;  /* 0x001c1fff2d2f7589 */ /* 0x0000f000000e0000 */
[----:B0-----:R-:W-:Y:S05]  /*5810*/  @!P3 BRA `(.L_x_1449) ;  /* 0x0000000000a4b947 */ /* 0x001fea0003800000 */
[----:B------:R-:W-:Y:S02]  /*5820*/  ISETP.NE.AND P5, PT, R20, RZ, PT ;  /* 0x000000ff1400720c */ /* 0x000fe40003fa5270 */
[----:B------:R-:W-:Y:S02]  /*5830*/  ISETP.NE.AND P4, PT, R10, RZ, PT ;  /* 0x000000ff0a00720c */ /* 0x000fe40003f85270 */
[----:B------:R-:W-:-:S09]  /*5840*/  PRMT R43, R87, 0x8880, RZ ;  /* 0x00008880572b7816 */ /* 0x000fd200000000ff */
[----:B------:R-:W0:Y:S01]  /*5850*/  @P5 LDS.128 R12, [R42] ;  /* 0x000000002a0c5984 */ /* 0x000e220000000c00 */
[----:B-12---:R-:W-:-:S04]  /*5860*/  @P5 LEA R40, P3, R16, R49, 0x1 ;  /* 0x0000003110285211 */ /* 0x006fc800078608ff */
        /* <DEDUP_REMOVED lines=36> */
.L_x_1449:
[----:B------:R-:W-:Y:S05]  /*5ab0*/  BSYNC B0 ;  /* 0x0000000000007941 */ /* 0x000fea0003800000 */
.L_x_1448:
[----:B------:R-:W-:Y:S01]  /*5ac0*/  ISETP.GE.AND P3, PT, R100, 0x41, PT ;  /* 0x000000416400780c */ /* 0x000fe20003f66270 */
[----:B------:R-:W4:Y:S01]  /*5ad0*/  SHFL.IDX PT, R45, R45, 0x1, 0x1c1f ;  /* 0x003c1f002d2d7f89 */ /* 0x000f2200000e0000 */
[----:B------:R-:W-:Y:S03]  /*5ae0*/  BSSY B0, `(.L_x_1450) ;  /* 0x000002c000007945 */ /* 0x000fe60003800000 */
[----:B------:R0:W0:Y:S08]  /*5af0*/  SHFL.IDX PT, R43, R44, 0x1, 0x1c1f ;  /* 0x003c1f002c2b7f89 */ /* 0x00003000000e0000 */
[----:B------:R-:W-:Y:S05]  /*5b00*/  @!P3 BRA `(.L_x_1451) ;  /* 0x0000000000a4b947 */ /* 0x000fea0003800000 */
[----:B------:R-:W-:Y:S02]  /*5b10*/  ISETP.NE.AND P5, PT, R20, RZ, PT ;  /* 0x000000ff1400720c */ /* 0x000fe40003fa5270 */
[----:B------:R-:W-:Y:S02]  /*5b20*/  ISETP.NE.AND P4, PT, R10, RZ, PT ;  /* 0x000000ff0a00720c */ /* 0x000fe40003f85270 */
[----:B0-----:R-:W-:-:S09]  /*5b30*/  PRMT R44, R87, 0x8880, RZ ;  /* 0x00008880572c7816 */ /* 0x001fd200000000ff */
[----:B------:R-:W0:Y:S01]  /*5b40*/  @P5 LDS.128 R12, [R42+0x2000] ;  /* 0x002000002a0c5984 */ /* 0x000e220000000c00 */
[----:B-1----:R-:W-:-:S04]  /*5b50*/  @P5 LEA R40, P3, R16, R43, 0x1 ;  /* 0x0000002b10285211 */ /* 0x002fc800078608ff */
[----:B----4-:R-:W-:Y:S02]  /*5b60*/  @P5 LEA.HI.X R41, R16, R45, R17, 0x1, P3 ;  /* 0x0000002d10295211 */ /* 0x010fe400018f0c11 */
[----:B------:R-:W-:-:S04]  /*5b70*/  @P4 LEA R38, P3, R2, R43, 0x1 ;  /* 0x0000002b02264211 */ /* 0x000fc800078608ff */
[----:B------:R-:W-:Y:S02]  /*5b80*/  @P4 LEA.HI.X R39, R2, R45, R202, 0x1, P3 ;  /* 0x0000002d02274211 */ /* 0x000fe400018f0cca */
[----:B------:R-:W-:-:S13]  /*5b90*/  ISETP.NE.AND P3, PT, R9, RZ, PT ;  /* 0x000000ff0900720c */ /* 0x000fda0003f65270 */
[----:B------:R-:W-:-:S04]  /*5ba0*/  @P3 LEA R36, P6, R209, R43, 0x1 ;  /* 0x0000002bd1243211 */ /* 0x000fc800078c08ff */
[----:B------:R-:W-:Y:S01]  /*5bb0*/  @P3 LEA.HI.X R37, R209, R45, R218, 0x1, P6 ;  /* 0x0000002dd1253211 */ /* 0x000fe200030f0cda */
[----:B0-----:R0:W-:Y:S01]  /*5bc0*/  @P5 ST.E.128 desc[UR60][R40.64], R12 ;  /* 0x0000000c28005985 */ /* 0x0011e2000c101d3c */
        /* <DEDUP_REMOVED lines=29> */
.L_x_1451:
[----:B------:R-:W-:Y:S05]  /*5da0*/  BSYNC B0 ;  /* 0x0000000000007941 */ /* 0x000fea0003800000 */
.L_x_1450:
[----:B------:R-:W-:Y:S01]  /*5db0*/  @!PT LDS RZ, [RZ] ;  /* 0x00000000fffff984 */ /* 0x000fe20000000800 */
[----:B------:R-:W-:Y:S01]  /*5dc0*/  @!PT LDS RZ, [RZ] ;  /* 0x00000000fffff984 */ /* 0x000fe20000000800 */
[----:B------:R-:W-:Y:S01]  /*5dd0*/  @!PT LDS RZ, [RZ] ;  /* 0x00000000fffff984 */ /* 0x000fe20000000800 */
[----:B------:R-:W-:Y:S01]  /*5de0*/  @!PT LDS RZ, [RZ] ;  /* 0x00000000fffff984 */ /* 0x000fe20000000800 */
[----:B------:R5:W-:Y:S06]  /*5df0*/  MEMBAR.ALL.CTA ;  /* 0x0000000000007992 */ /* 0x000bec0000008000 */
[----:B-----5:R-:W5:Y:S01]  /*5e00*/  FENCE.VIEW.ASYNC.S ;  /* 0x00000000000073c6 */ /* 0x020f620000000000 */
[----:B-1----:R-:W-:Y:S01]  /*5e10*/  @!P2 VIADD R4, R4, 0x324c0 ;  /* 0x000324c00404a836 */ /* 0x002fe20000000000 */
[----:B-----5:R1:W-:Y:S01]  /*5e20*/  BAR.SYNC.DEFER_BLOCKING R91, 0x80 ;  /* 0x0002005b0000751d */ /* 0x0203e20000010000 */
[----:B------:R-:W-:Y:S01]  /*5e30*/  ISETP.NE.AND P3, PT, R0, RZ, PT ;  /* 0x000000ff0000720c */ /* 0x000fe20003f65270 */
[----:B------:R-:W-:-:S02]  /*5e40*/  VIADD R18, R18, 0x1 ;  /* 0x0000000112127836 */ /* 0x000fc40000000000 */
[----:B------:R-:W-:-:S04]  /*5e50*/  @!P2 PRMT R4, RZ, 0x654, R4 ;  /* 0x00000654ff04a816 */ /* 0x000fc80000000004 */
[----:B------:R1:W-:Y:S01]  /*5e60*/  @!P2 SYNCS.ARRIVE.TRANS64.RED.A1T0 RZ, [R4+URZ], RZ ;  /* 0x000000ff04ffa9a7 */ /* 0x0003e2000810043f */
[----:B------:R-:W-:-:S04]  /*5e70*/  ISETP.NE.AND P2, PT, R18, 0x2, PT ;  /* 0x000000021200780c */ /* 0x000fc80003f45270 */
[----:B------:R-:W-:Y:S02]  /*5e80*/  SEL R0, RZ, 0x1, P2 ;  /* 0x00000001ff007807 */ /* 0x000fe40001000000 */
[----:B------:R-:W-:Y:S02]  /*5e90*/  SEL R18, R18, RZ, P2 ;  /* 0x000000ff12127207 */ /* 0x000fe40001000000 */
[----:B------:R-:W-:Y:S01]  /*5ea0*/  LOP3.LUT R203, R203, R0, RZ, 0x3c, !PT ;  /* 0x00000000cbcb7212 */ /* 0x000fe200078e3cff */
[----:B-1----:R-:W-:Y:S06]  /*5eb0*/  @P3 BRA `(.L_x_1452) ;  /* 0xffffffc000cc3947 */ /* 0x002fec000383ffff */
[----:B------:R-:W1:Y:S01]  /*5ec0*/  S2R R11, SR_TID.X ;  /* 0x00000000000b7919 */ /* 0x000e620000002100 */
[----:B------:R-:W-:Y:S02]  /*5ed0*/  PLOP3.LUT P0, PT, PT, PT, PT, 0x8, 0x0 ;  /* 0x000000000000781c */ /* 0x000fe40003f0e170 */
[----:B-1----:R-:W-:-:S04]  /*5ee0*/  SHF.R.U32.HI R11, RZ, 0x7, R11 ;  /* 0x00000007ff0b7819 */ /* 0x002fc8000001160b */
[----:B------:R-:W-:-:S13]  /*5ef0*/  ISETP.NE.AND P3, PT, R11, 0x1, PT ;  /* 0x000000010b00780c */ /* 0x000fda0003f65270 */
[----:B------:R-:W-:Y:S06]  /*5f00*/  @!P3 BAR.ARV 0x9, 0x100 ;  /* 0x024400000000bb1d */ /* 0x000fec0000002000 */
.L_x_1394:
[----:B------:R-:W-:Y:S02]  /*5f10*/  ISETP.GE.AND P2, PT, R187, 0x1, PT ;  /* 0x00000001bb00780c */ /* 0x000fe40003f46270 */
[----:B------:R-:W-:Y:S02]  /*5f20*/  CS2R R4, SRZ ;  /* 0x0000000000047805 */ /* 0x000fe4000001ff00 */
[----:B------:R-:W-:Y:S01]  /*5f30*/  PLOP3.LUT P1, PT, PT, PT, PT, 0x80, 0x0 ;  /* 0x000000000000781c */ /* 0x000fe20003f2f070 */
[----:B------:R-:W-:Y:S01]  /*5f40*/  IMAD.MOV.U32 R0, RZ, RZ, RZ ;  /* 0x000000ffff007224 */ /* 0x000fe200078e00ff */
[----:B------:R-:W-:Y:S01]  /*5f50*/  MOV R150, RZ ;  /* 0x000000ff00967202 */ /* 0x000fe20000000f00 */
        /* <DEDUP_REMOVED lines=46> */
[----:B------:R-:W-:Y:S01]  /*6240*/  CS2R R30, SRZ ;  /* 0x00000000001e7805 */ /* 0x000fe2000001ff00 */
[----:B------:R-:W-:Y:S01]  /*6250*/  IMAD.MOV.U32 R62, RZ, RZ, RZ ;  /* 0x000000ffff3e7224 */ /* 0x000fe200078e00ff */
[----:B------:R-:W-:-:S02]  /*6260*/  CS2R R158, SRZ ;  /* 0x00000000009e7805 */ /* 0x000fc4000001ff00 */
[----:B------:R-:W-:Y:S01]  /*6270*/  CS2R R176, SRZ ;  /* 0x0000000000b07805 */ /* 0x000fe2000001ff00 */
[----:B------:R-:W-:Y:S01]  /*6280*/  IMAD.MOV.U32 R29, RZ, RZ, RZ ;  /* 0x000000ffff1d7224 */ /* 0x000fe200078e00ff */
[----:B------:R-:W-:Y:S01]  /*6290*/  CS2R R26, SRZ ;  /* 0x00000000001a7805 */ /* 0x000fe2000001ff00 */
[----:B------:R-:W-:Y:S01]  /*62a0*/  IMAD.MOV.U32 R58, RZ, RZ, RZ ;  /* 0x000000ffff3a7224 */ /* 0x000fe200078e00ff */
[----:B------:R-:W-:Y:S01]  /*62b0*/  CS2R R156, SRZ ;  /* 0x00000000009c7805 */ /* 0x000fe2000001ff00 */
[----:B------:R-:W-:Y:S01]  /*62c0*/  IMAD.MOV.U32 R54, RZ, RZ, RZ ;  /* 0x000000ffff367224 */ /* 0x000fe200078e00ff */
[----:B------:R-:W-:Y:S02]  /*62d0*/  CS2R R174, SRZ ;  /* 0x0000000000ae7805 */ /* 0x000fe4000001ff00 */
[----:B------:R-:W-:Y:S01]  /*62e0*/  CS2R R24, SRZ ;  /* 0x0000000000187805 */ /* 0x000fe2000001ff00 */
[----:B------:R-:W-:Y:S01]  /*62f0*/  IMAD.MOV.U32 R50, RZ, RZ, RZ ;  /* 0x000000ffff327224 */ /* 0x000fe200078e00ff */
[----:B------:R-:W-:Y:S01]  /*6300*/  CS2R R154, SRZ ;  /* 0x00000000009a7805 */ /* 0x000fe2000001ff00 */
[----:B0-----:R-:W-:Y:S01]  /*6310*/  IMAD.MOV.U32 R15, RZ, RZ, RZ ;  /* 0x000000ffff0f7224 */ /* 0x001fe200078e00ff */
[----:B------:R-:W-:Y:S01]  /*6320*/  CS2R R172, SRZ ;  /* 0x0000000000ac7805 */ /* 0x000fe2000001ff00 */
[----:B------:R-:W-:Y:S01]  /*6330*/  IMAD.MOV.U32 R46, RZ, RZ, RZ ;  /* 0x000000ffff2e7224 */ /* 0x000fe200078e00ff */
[----:B------:R-:W-:-:S02]  /*6340*/  CS2R R42, SRZ ;  /* 0x00000000002a7805 */ /* 0x000fc4000001ff00 */
[----:B------:R-:W-:Y:S02]  /*6350*/  CS2R R38, SRZ ;  /* 0x0000000000267805 */ /* 0x000fe4000001ff00 */
[----:B------:R-:W-:Y:S01]  /*6360*/  CS2R R152, SRZ ;  /* 0x0000000000987805 */ /* 0x000fe2000001ff00 */
[----:B------:R-:W-:Y:S01]  /*6370*/  IMAD.MOV.U32 R171, RZ, RZ, RZ ;  /* 0x000000ffffab7224 */ /* 0x000fe200078e00ff */
[----:B------:R-:W-:Y:S02]  /*6380*/  CS2R R168, SRZ ;  /* 0x0000000000a87805 */ /* 0x000fe4000001ff00 */
[----:B------:R-:W-:Y:S01]  /*6390*/  CS2R R10, SRZ ;  /* 0x00000000000a7805 */ /* 0x000fe2000001ff00 */
[----:B------:R-:W-:Y:S06]  /*63a0*/  @P0 BRA `(.L_x_1453) ;  /* 0x00000000000c0947 */ /* 0x000fec0003800000 */
[----:B------:R-:W0:Y:S01]  /*63b0*/  FENCE.VIEW.ASYNC.G ;  /* 0x00000000000073c6 */ /* 0x000e220000000100 */
[----:B------:R-:W-:Y:S05]  /*63c0*/  WARPSYNC.ALL ;  /* 0x0000000000007948 */ /* 0x000fea0003800000 */
[----:B0-----:R-:W-:Y:S06]  /*63d0*/  BAR.ARV 0xc, 0x180 ;  /* 0x0306000000007b1d */ /* 0x001fec0000002000 */
.L_x_1453:
[----:B------:R-:W-:Y:S02]  /*63e0*/  IMAD.MOV.U32 R14, RZ, RZ, RZ ;  /* 0x000000ffff0e7224 */ /* 0x000fe400078e00ff */
[----:B------:R-:W-:Y:S01]  /*63f0*/  IMAD.MOV.U32 R167, RZ, RZ, RZ ;  /* 0x000000ffffa77224 */ /* 0x000fe200078e00ff */
        /* <DEDUP_REMOVED lines=9> */
.L_x_1690:
[----:B------:R-:W-:Y:S01]  /*6490*/  VIADD R24, R19, 0x18400 ;  /* 0x0001840013187836 */ /* 0x000fe20000000000 */
[----:B01----:R-:W-:Y:S01]  /*64a0*/  LEA.HI R0, R14, R14, RZ, 0x1 ;  /* 0x0000000e0e007211 */ /* 0x003fe200078f08ff */
[----:B------:R-:W-:Y:S03]  /*64b0*/  BSSY B6, `(.L_x_1456) ;  /* 0x0000015000067945 */ /* 0x000fe60003800000 */
[----:B------:R-:W-:Y:S02]  /*64c0*/  LOP3.LUT P0, RZ, R24, 0x1bf, RZ, 0xc0, !PT ;  /* 0x000001bf18ff7812 */ /* 0x000fe4000780c0ff */
[----:B------:R-:W-:-:S05]  /*64d0*/  LOP3.LUT R3, R0, 0xffffe, RZ, 0xc0, !PT ;  /* 0x000ffffe00037812 */ /* 0x000fca00078ec0ff */
[----:B------:R-:W-:-:S06]  /*64e0*/  IMAD.IADD R30, R14, 0x1, -R3 ;  /* 0x000000010e1e7824 */ /* 0x000fcc00078e0a03 */
        /* <DEDUP_REMOVED lines=16> */
[----:B-12345:R-:W-:Y:S05]  /*65f0*/  CALL.ABS.NOINC R14 ;  /* 0x000000000e007343 */ /* 0x03efea0003c00000 */
.L_x_1457:
[----:B------:R-:W-:Y:S05]  /*6600*/  BSYNC B6 ;  /* 0x0000000000067941 */ /* 0x000fea0003800000 */
.L_x_1456:
        /* <DEDUP_REMOVED lines=13> */
.L_x_1461:
[----:B-1----:R1:W2:Y:S02]  /*66e0*/  SYNCS.PHASECHK.TRANS64.TRYWAIT P0, [R19+URZ+0x32400], R0 ;  /* 0x03240000130075a7 */ /* 0x0022a4000800017f */
[----:B--2---:R-:W-:Y:S05]  /*66f0*/  @!P0 NANOSLEEP.SYNCS 0x989680 ;  /* 0x009896800000895d */ /* 0x004fea0003900000 */
[----:B------:R-:W2:Y:S02]  /*6700*/  @!P0 SYNCS.PHASECHK.TRANS64 P0, [R19+URZ+0x32400], R0 ;  /* 0x03240000130085a7 */ /* 0x000ea4000800007f */
[----:B--2---:R-:W-:Y:S05]  /*6710*/  @!P0 BRA `(.L_x_1461) ;  /* 0xfffffffc00f08947 */ /* 0x004fea000383ffff */
.L_x_1460:
[----:B------:R-:W-:Y:S05]  /*6720*/  BSYNC B0 ;  /* 0x0000000000007941 */ /* 0x000fea0003800000 */
.L_x_1459:
[----:B------:R-:W-:Y:S05]  /*6730*/  BRA `(.L_x_1462) ;  /* 0x0000002000e87947 */ /* 0x000fea0003800000 */
.L_x_1458:
        /* <DEDUP_REMOVED lines=35> */
[----:B-1234-:R-:W-:Y:S05]  /*6970*/  CALL.ABS.NOINC R14 ;  /* 0x000000000e007343 */ /* 0x01efea0003c00000 */
.L_x_1464:
[----:B------:R-:W-:Y:S05]  /*6980*/  BSYNC B6 ;  /* 0x0000000000067941 */ /* 0x000fea0003800000 */
.L_x_1463:
        /* <DEDUP_REMOVED lines=8> */
[----:B------:R0:W0:Y:S04]  /*6a10*/  SHFL.IDX PT, R0, R24, RZ, 0x1c1f ;  /* 0x001c1fff18007589 */ /* 0x00002800000e0000 */
[----:B------:R0:W0:Y:S04]  /*6a20*/  SHFL.IDX PT, R5, R27, RZ, 0x1c1f ;  /* 0x001c1fff1b057589 */ /* 0x00002800000e0000 */
[----:B------:R0:W0:Y:S02]  /*6a30*/  SHFL.IDX PT, R14, R26, RZ, 0x1c1f ;  /* 0x001c1fff1a0e7589 */ /* 0x00002400000e0000 */
.L_x_1696:
[----:B------:R-:W5:Y:S01]  /*6a40*/  LDL R10, [R1+0x64] ;  /* 0x00006400010a7983 */ /* 0x000f620000100800 */
[----:B------:R-:W-:-:S03]  /*6a50*/  ULDC UR4, c[0x0][0x448] ;  /* 0x0001120000047ab9 */ /* 0x000fc60000000800 */
[----:B------:R-:W2:Y:S01]  /*6a60*/  LDL R31, [R1+0x6c] ;  /* 0x00006c00011f7983 */ /* 0x000ea20000100800 */
[----:B------:R-:W-:Y:S01]  /*6a70*/  IMAD R90, R90, UR4, RZ ;  /* 0x000000045a5a7c24 */ /* 0x000fe2000f8e02ff */
[----:B------:R-:W-:Y:S01]  /*6a80*/  BSSY B1, `(.L_x_1468) ;  /* 0x0000022000017945 */ /* 0x000fe20003800000 */
[----:B------:R-:W-:Y:S02]  /*6a90*/  CS2R R8, SRZ ;  /* 0x0000000000087805 */ /* 0x000fe4000001ff00 */
[----:B------:R-:W-:Y:S02]  /*6aa0*/  CS2R R12, SRZ ;  /* 0x00000000000c7805 */ /* 0x000fe4000001ff00 */
[----:B------:R-:W-:Y:S02]  /*6ab0*/  CS2R R20, SRZ ;  /* 0x0000000000147805 */ /* 0x000fe4000001ff00 */
[----:B------:R-:W-:Y:S02]  /*6ac0*/  ISETP.GE.AND P0, PT, R6, R90, PT ;  /* 0x0000005a0600720c */ /* 0x000fe40003f06270 */
[----:B-----5:R-:W-:-:S04]  /*6ad0*/  LEA.HI R4, R10, R10, RZ, 0x1 ;  /* 0x0000000a0a047211 */ /* 0x020fc800078f08ff */
[----:B------:R-:W-:Y:S01]  /*6ae0*/  LOP3.LUT R4, R4, 0xfffffffe, RZ, 0xc0, !PT ;  /* 0xfffffffe04047812 */ /* 0x000fe200078ec0ff */
[----:B--2---:R-:W-:-:S03]  /*6af0*/  IMAD.SHL.U32 R7, R31, 0x40, RZ ;  /* 0x000000401f077824 */ /* 0x004fc600078e00ff */
[----:B------:R-:W-:Y:S02]  /*6b00*/  IADD3 R6, R10, -R4, RZ ;  /* 0x800000040a067210 */ /* 0x000fe40007ffe0ff */
[----:B------:R-:W-:Y:S02]  /*6b10*/  CS2R R10, SRZ ;  /* 0x00000000000a7805 */ /* 0x000fe4000001ff00 */
[----:B------:R-:W-:Y:S02]  /*6b20*/  LOP3.LUT R7, R7, 0x1c0, RZ, 0xc0, !PT ;  /* 0x000001c007077812 */ /* 0x000fe400078ec0ff */
[----:B------:R-:W-:Y:S01]  /*6b30*/  SHF.L.U32 R28, R6, 0x1f, RZ ;  /* 0x0000001f061c7819 */ /* 0x000fe200000006ff */
[----:B------:R-:W-:Y:S06]  /*6b40*/  @P0 BRA `(.L_x_1469) ;  /* 0x0000000000540947 */ /* 0x000fec0003800000 */
[----:B------:R-:W-:Y:S01]  /*6b50*/  ULDC UR4, c[0x0][0x3f4] ;  /* 0x0000fd0000047ab9 */ /* 0x000fe20000000800 */
[----:B------:R-:W-:Y:S01]  /*6b60*/  IMAD.SHL.U32 R15, R204, 0x2, RZ ;  /* 0x00000002cc0f7824 */ /* 0x000fe200078e00ff */
[----:B------:R-:W-:Y:S01]  /*6b70*/  ISETP.GE.AND P2, PT, R22, UR4, PT ;  /* 0x0000000416007c0c */ /* 0x000fe2000bf46270 */
[----:B0-----:R-:W-:Y:S01]  /*6b80*/  IMAD.MOV.U32 R8, RZ, RZ, R0 ;  /* 0x000000ffff087224 */ /* 0x001fe200078e0000 */
[----:B------:R-:W-:Y:S01]  /*6b90*/  ISETP.GE.AND P3, PT, R204, UR4, PT ;  /* 0x00000004cc007c0c */ /* 0x000fe2000bf66270 */
[----:B-1----:R-:W-:Y:S01]  /*6ba0*/  IMAD.MOV.U32 R9, RZ, RZ, R3 ;  /* 0x000000ffff097224 */ /* 0x002fe200078e0003 */
[----:B------:R-:W-:-:S09]  /*6bb0*/  SHF.R.S32.HI R21, RZ, 0x1f, R204 ;  /* 0x0000001fff157819 */ /* 0x000fd200000114cc */
[----:B------:R-:W-:Y:S01]  /*6bc0*/  @!P2 IMAD.WIDE R24, R22, 0x2, R8 ;  /* 0x000000021618a825 */ /* 0x000fe200078e0208 */
[----:B------:R-:W-:Y:S02]  /*6bd0*/  SHF.L.U64.HI R8, R204, 0x1, R21 ;  /* 0x00000001cc087819 */ /* 0x000fe40000010215 */
[-C--:B------:R-:W-:Y:S02]  /*6be0*/  @!P3 IADD3 R26, P0, R0, R15.reuse, RZ ;  /* 0x0000000f001ab210 */ /* 0x080fe40007f1e0ff */
[----:B------:R-:W-:Y:S01]  /*6bf0*/  @!P3 IADD3 R4, P1, R14, R15, RZ ;  /* 0x0000000f0e04b210 */ /* 0x000fe20007f3e0ff */
[----:B------:R-:W-:Y:S01]  /*6c00*/  IMAD.MOV.U32 R15, RZ, RZ, R5 ;  /* 0x000000ffff0f7224 */ /* 0x000fe200078e0005 */
[----:B------:R-:W-:Y:S01]  /*6c10*/  CS2R R20, SRZ ;  /* 0x0000000000147805 */ /* 0x000fe2000001ff00 */
[--C-:B------:R-:W-:Y:S01]  /*6c20*/  @!P3 IMAD.X R27, R3, 0x1, R8.reuse, P0 ;  /* 0x00000001031bb824 */ /* 0x100fe200000e0608 */
[----:B------:R2:W5:Y:S01]  /*6c30*/  @!P2 LD.E.64 R12, desc[UR60][R24.64] ;  /* 0x0000003c180ca980 */ /* 0x000562000c101b00 */
[----:B------:R-:W-:Y:S01]  /*6c40*/  @!P3 IMAD.X R5, R5, 0x1, R8, P1 ;  /* 0x000000010505b824 */ /* 0x000fe200008e0608 */
[----:B------:R-:W-:Y:S01]  /*6c50*/  CS2R R8, SRZ ;  /* 0x0000000000087805 */ /* 0x000fe2000001ff00 */
[----:B------:R-:W-:Y:S01]  /*6c60*/  @!P2 IMAD.WIDE R14, R22, 0x2, R14 ;  /* 0x00000002160ea825 */ /* 0x000fe200078e020e */
[----:B------:R2:W5:Y:S04]  /*6c70*/  @!P3 LD.E.64 R20, desc[UR60][R26.64] ;  /* 0x0000003c1a14b980 */ /* 0x000568000c101b00 */
[----:B------:R2:W5:Y:S04]  /*6c80*/  @!P2 LD.E.64 R10, desc[UR60][R14.64] ;  /* 0x0000003c0e0aa980 */ /* 0x000568000c101b00 */
[----:B------:R2:W5:Y:S02]  /*6c90*/  @!P3 LD.E.64 R8, desc[UR60][R4.64] ;  /* 0x0000003c0408b980 */ /* 0x000564000c101b00 */
.L_x_1469:
[----:B------:R-:W-:Y:S05]  /*6ca0*/  BSYNC B1 ;  /* 0x0000000000017941 */ /* 0x000fea0003800000 */
.L_x_1468:
[----:B0-2---:R-:W0:Y:S01]  /*6cb0*/  S2R R5, SR_TID.X ;  /* 0x0000000000057919 */ /* 0x005e220000002100 */
[----:B------:R-:W2:Y:S01]  /*6cc0*/  SYNCS.PHASECHK.TRANS64.TRYWAIT P0, [R19+URZ+0x32400], R28 ;  /* 0x0324001c130075a7 */ /* 0x000ea2000800017f */
[----:B-1----:R-:W-:Y:S01]  /*6cd0*/  LOP3.LUT R3, R7, 0x18, R16, 0xf8, !PT ;  /* 0x0000001807037812 */ /* 0x002fe200078ef810 */
[----:B------:R-:W-:Y:S01]  /*6ce0*/  IMAD R0, R33, -0x80, R90 ;  /* 0xffffff8021007824 */ /* 0x000fe200078e025a */
[----:B------:R-:W-:Y:S01]  /*6cf0*/  SHF.R.U32.HI R4, RZ, 0x3, R7 ;  /* 0x00000003ff047819 */ /* 0x000fe20000011607 */
[----:B-----5:R-:W-:Y:S01]  /*6d00*/  IMAD.MOV.U32 R14, RZ, RZ, R20 ;  /* 0x000000ffff0e7224 */ /* 0x020fe200078e0014 */
[----:B------:R-:W-:Y:S01]  /*6d10*/  SHF.R.U64 R26, R12, 0x10, R13 ;  /* 0x000000100c1a7819 */ /* 0x000fe2000000120d */
[----:B------:R-:W-:Y:S01]  /*6d20*/  IMAD.MOV.U32 R15, RZ, RZ, R21 ;  /* 0x000000ffff0f7224 */ /* 0x000fe200078e0015 */
[----:B------:R-:W-:Y:S01]  /*6d30*/  LOP3.LUT R29, R3, R4, RZ, 0x3c, !PT ;  /* 0x00000004031d7212 */ /* 0x000fe200078e3cff */
[----:B------:R-:W-:Y:S01]  /*6d40*/  IMAD.MOV.U32 R3, RZ, RZ, R12 ;  /* 0x000000ffff037224 */ /* 0x000fe200078e000c */
[----:B------:R-:W-:Y:S01]  /*6d50*/  VIMNMX R37, R0, 0x80, PT ;  /* 0x0000008000257848 */ /* 0x000fe20003fe0100 */
[--C-:B------:R-:W-:Y:S01]  /*6d60*/  IMAD.MOV.U32 R4, RZ, RZ, R13.reuse ;  /* 0x000000ffff047224 */ /* 0x100fe200078e000d */
[----:B------:R-:W-:Y:S01]  /*6d70*/  SHF.R.U32.HI R27, RZ, 0x10, R13 ;  /* 0x00000010ff1b7819 */ /* 0x000fe2000001160d */
[----:B------:R-:W-:Y:S01]  /*6d80*/  IMAD.MOV.U32 R12, RZ, RZ, R10 ;  /* 0x000000ffff0c7224 */ /* 0x000fe200078e000a */
[--C-:B------:R-:W-:Y:S01]  /*6d90*/  SHF.R.U64 R25, R20, 0x10, R21.reuse ;  /* 0x0000001014197819 */ /* 0x100fe20000001215 */
[----:B------:R-:W-:Y:S01]  /*6da0*/  BSSY B1, `(.L_x_1470) ;  /* 0x0000019000017945 */ /* 0x000fe20003800000 */
[----:B------:R-:W-:Y:S01]  /*6db0*/  SHF.R.U32.HI R24, RZ, 0x10, R21 ;  /* 0x00000010ff187819 */ /* 0x000fe20000011615 */
[--C-:B------:R-:W-:Y:S01]  /*6dc0*/  IMAD.MOV.U32 R13, RZ, RZ, R11.reuse ;  /* 0x000000ffff0d7224 */ /* 0x100fe200078e000b */
[----:B------:R-:W-:Y:S01]  /*6dd0*/  SHF.R.U64 R21, R10, 0x10, R11 ;  /* 0x000000100a157819 */ /* 0x000fe2000000120b */
[--C-:B------:R-:W-:Y:S01]  /*6de0*/  IMAD.MOV.U32 R7, RZ, RZ, R9.reuse ;  /* 0x000000ffff077224 */ /* 0x100fe200078e0009 */
[----:B------:R-:W-:-:S02]  /*6df0*/  SHF.R.U64 R10, R8, 0x10, R9 ;  /* 0x00000010080a7819 */ /* 0x000fc40000001209 */
[----:B------:R-:W-:Y:S02]  /*6e00*/  LOP3.LUT P2, RZ, R31, 0x4, RZ, 0xc0, !PT ;  /* 0x000000041fff7812 */ /* 0x000fe4000784c0ff */
[----:B------:R-:W-:Y:S02]  /*6e10*/  PRMT R27, R4, 0x5410, R27 ;  /* 0x00005410041b7816 */ /* 0x000fe4000000001b */
[----:B------:R-:W-:Y:S02]  /*6e20*/  SHF.R.U32.HI R20, RZ, 0x10, R11 ;  /* 0x00000010ff147819 */ /* 0x000fe4000001160b */
[----:B------:R-:W-:Y:S02]  /*6e30*/  ISETP.GE.AND P1, PT, R200, R37, PT ;  /* 0x00000025c800720c */ /* 0x000fe40003f26270 */
[----:B------:R-:W-:Y:S01]  /*6e40*/  PRMT R31, R14, 0x5410, R25 ;  /* 0x000054100e1f7816 */ /* 0x000fe20000000019 */
[----:B0-----:R-:W-:Y:S01]  /*6e50*/  VIADD R34, R5, 0xffffff80 ;  /* 0xffffff8005227836 */ /* 0x001fe20000000000 */
[----:B------:R-:W-:Y:S01]  /*6e60*/  PRMT R33, R12, 0x5410, R21 ;  /* 0x000054100c217816 */ /* 0x000fe20000000015 */
[----:B------:R-:W-:Y:S01]  /*6e70*/  IMAD.MOV.U32 R5, RZ, RZ, R8 ;  /* 0x000000ffff057224 */ /* 0x000fe200078e0008 */
[----:B------:R-:W-:-:S02]  /*6e80*/  SHF.R.U32.HI R8, RZ, 0x10, R9 ;  /* 0x00000010ff087819 */ /* 0x000fc40000011609 */
[----:B------:R-:W-:-:S04]  /*6e90*/  SHF.R.S32.HI R32, RZ, 0x1f, R34 ;  /* 0x0000001fff207819 */ /* 0x000fc80000011422 */
[----:B------:R-:W-:-:S04]  /*6ea0*/  LEA.HI R32, R32, R34, RZ, 0x5 ;  /* 0x0000002220207211 */ /* 0x000fc800078f28ff */
[----:B------:R-:W-:-:S05]  /*6eb0*/  SHF.R.S32.HI R32, RZ, 0x5, R32 ;  /* 0x00000005ff207819 */ /* 0x000fca0000011420 */
[----:B------:R-:W-:Y:S01]  /*6ec0*/  IMAD R0, R32, 0x200, R29 ;  /* 0x0000020020007824 */ /* 0x000fe200078e021d */
[----:B------:R-:W-:Y:S02]  /*6ed0*/  PRMT R29, R3, 0x5410, R26 ;  /* 0x00005410031d7816 */ /* 0x000fe4000000001a */
[----:B------:R-:W-:Y:S01]  /*6ee0*/  PRMT R32, R15, 0x5410, R24 ;  /* 0x000054100f207816 */ /* 0x000fe20000000018 */
[----:B------:R-:W-:-:S04]  /*6ef0*/  IMAD R3, R0, 0x2, R19 ;  /* 0x0000000200037824 */ /* 0x000fc800078e0213 */
[C---:B------:R-:W-:Y:S02]  /*6f00*/  VIADD R4, R3.reuse, 0x18400 ;  /* 0x0001840003047836 */ /* 0x040fe40000000000 */
[----:B------:R-:W-:Y:S01]  /*6f10*/  VIADD R0, R3, 0x18440 ;  /* 0x0001844003007836 */ /* 0x000fe20000000000 */
[----:B--2---:R-:W-:Y:S06]  /*6f20*/  @!P0 BRA `(.L_x_1471) ;  /* 0x0000013000248947 */ /* 0x004fec0003800000 */
.L_x_1697:
[----:B------:R-:W-:Y:S05]  /*6f30*/  BSYNC B1 ;  /* 0x0000000000017941 */ /* 0x000fea0003800000 */
.L_x_1470:
[----:B------:R-:W-:Y:S01]  /*6f40*/  BSSY B1, `(.L_x_1472) ;  /* 0x0000059000017945 */ /* 0x000fe20003800000 */
[----:B------:R-:W-:Y:S02]  /*6f50*/  PRMT R34, R13, 0x5410, R20 ;  /* 0x000054100d227816 */ /* 0x000fe40000000014 */
[----:B------:R-:W-:Y:S02]  /*6f60*/  @P2 IADD3 R0, R4, -0x40, RZ ;  /* 0xffffffc004002810 */ /* 0x000fe40007ffe0ff */
        /* <DEDUP_REMOVED lines=10> */
[----:B------:R-:W-:Y:S01]  /*7010*/  LOP3.LUT R20, R33, 0xffff0000, RZ, 0xc0, !PT ;  /* 0xffff000021147812 */ /* 0x000fe200078ec0ff */
[C---:B------:R-:W-:Y:S01]  /*7020*/  IMAD.U32 R13, R29.reuse, 0x10000, RZ ;  /* 0x000100001d0d7824 */ /* 0x040fe200078e00ff */
[----:B------:R-:W-:Y:S02]  /*7030*/  LOP3.LUT R14, R29, 0xffff0000, RZ, 0xc0, !PT ;  /* 0xffff00001d0e7812 */ /* 0x000fe400078ec0ff */
[C---:B-1----:R-:W-:Y:S01]  /*7040*/  LOP3.LUT R5, R8.reuse, 0xffff0000, RZ, 0xc0, !PT ;  /* 0xffff000008057812 */ /* 0x042fe200078ec0ff */
[----:B------:R-:W-:Y:S01]  /*7050*/  IMAD.U32 R4, R8, 0x10000, RZ ;  /* 0x0001000008047824 */ /* 0x000fe200078e00ff */
[C---:B------:R-:W-:Y:S01]  /*7060*/  LOP3.LUT R8, R9.reuse, 0xffff0000, RZ, 0xc0, !PT ;  /* 0xffff000009087812 */ /* 0x040fe200078ec0ff */
[----:B------:R-:W-:Y:S02]  /*7070*/  IMAD.U32 R7, R9, 0x10000, RZ ;  /* 0x0001000009077824 */ /* 0x000fe400078e00ff */
[C---:B------:R-:W-:Y:S01]  /*7080*/  FMUL.FTZ R21, R5.reuse, R15 ;  /* 0x0000000f05157220 */ /* 0x040fe20000410000 */
[----:B------:R-:W-:Y:S01]  /*7090*/  FMUL.FTZ R24, R5, R13 ;  /* 0x0000000d05187220 */ /* 0x000fe20000410000 */
[----:B------:R-:W-:-:S02]  /*70a0*/  IMAD.U32 R9, R10, 0x10000, RZ ;  /* 0x000100000a097824 */ /* 0x000fc400078e00ff */
[----:B------:R-:W-:Y:S01]  /*70b0*/  FMUL.FTZ R26, R8, R20 ;  /* 0x00000014081a7220 */ /* 0x000fe20000410000 */
[C---:B------:R-:W-:Y:S02]  /*70c0*/  IMAD.U32 R12, R11.reuse, 0x10000, RZ ;  /* 0x000100000b0c7824 */ /* 0x040fe400078e00ff */
[----:B------:R-:W-:Y:S01]  /*70d0*/  FFMA.FTZ R21, R4, R13, -R21 ;  /* 0x0000000d04157223 */ /* 0x000fe20000010815 */
[----:B------:R-:W-:Y:S01]  /*70e0*/  LOP3.LUT R10, R10, 0xffff0000, RZ, 0xc0, !PT ;  /* 0xffff00000a0a7812 */ /* 0x000fe200078ec0ff */
[----:B------:R-:W-:Y:S01]  /*70f0*/  FFMA.FTZ R24, R4, R15, R24 ;  /* 0x0000000f04187223 */ /* 0x000fe20000010018 */
[----:B------:R-:W-:Y:S01]  /*7100*/  LOP3.LUT R11, R11, 0xffff0000, RZ, 0xc0, !PT ;  /* 0xffff00000b0b7812 */ /* 0x000fe200078ec0ff */
[----:B0-----:R-:W-:Y:S01]  /*7110*/  FMUL.FTZ R28, R8, R14 ;  /* 0x0000000e081c7220 */ /* 0x001fe20000410000 */
[C---:B------:R-:W-:Y:S01]  /*7120*/  LOP3.LUT R13, R34.reuse, 0xffff0000, RZ, 0xc0, !PT ;  /* 0xffff0000220d7812 */ /* 0x040fe200078ec0ff */
[----:B------:R-:W-:Y:S01]  /*7130*/  IMAD.U32 R8, R34, 0x10000, RZ ;  /* 0x0001000022087824 */ /* 0x000fe200078e00ff */
[C---:B------:R-:W-:Y:S01]  /*7140*/  LOP3.LUT R5, R27.reuse, 0xffff0000, RZ, 0xc0, !PT ;  /* 0xffff00001b057812 */ /* 0x040fe200078ec0ff */
[----:B------:R-:W-:-:S02]  /*7150*/  IMAD.U32 R4, R27, 0x10000, RZ ;  /* 0x000100001b047824 */ /* 0x000fc400078e00ff */
[C---:B------:R-:W-:Y:S01]  /*7160*/  FFMA.FTZ R26, R7.reuse, R14, -R26 ;  /* 0x0000000e071a7223 */ /* 0x040fe2000001081a */
[----:B------:R-:W-:Y:S01]  /*7170*/  FFMA.FTZ R7, R7, R20, R28 ;  /* 0x0000001407077223 */ /* 0x000fe2000001001c */
[C---:B------:R-:W-:Y:S01]  /*7180*/  FMUL.FTZ R14, R10.reuse, R8 ;  /* 0x000000080a0e7220 */ /* 0x040fe20000410000 */
[-C--:B------:R-:W-:Y:S01]  /*7190*/  FMUL.FTZ R15, R10, R4.reuse ;  /* 0x000000040a0f7220 */ /* 0x080fe20000410000 */
[C---:B------:R-:W-:Y:S01]  /*71a0*/  FMUL.FTZ R25, R11.reuse, R13 ;  /* 0x0000000d0b197220 */ /* 0x040fe20000410000 */
[-C--:B------:R-:W-:Y:S01]  /*71b0*/  FMUL.FTZ R20, R11, R5.reuse ;  /* 0x000000050b147220 */ /* 0x080fe20000410000 */
        /* <DEDUP_REMOVED lines=9> */
.L_x_1475:
[----:B------:R-:W-:Y:S05]  /*7250*/  BSYNC B2 ;  /* 0x0000000000027941 */ /* 0x000fea0003800000 */
.L_x_1474:
[----:B------:R-:W-:Y:S05]  /*7260*/  @P1 BRA `(.L_x_1473) ;  /* 0x0000000000981947 */ /* 0x000fea0003800000 */
[----:B-1----:R-:W1:Y:S01]  /*7270*/  LDS.128 R8, [R0] ;  /* 0x0000000000087984 */ /* 0x002e620000000c00 */
        /* <DEDUP_REMOVED lines=37> */
.L_x_1473:
[----:B------:R-:W-:Y:S05]  /*74d0*/  BSYNC B1 ;  /* 0x0000000000017941 */ /* 0x000fea0003800000 */
.L_x_1472:
[----:B------:R-:W-:-:S05]  /*74e0*/  VIADD R4, R200, 0x40 ;  /* 0x00000040c8047836 */ /* 0x000fca0000000000 */
[----:B------:R-:W-:-:S13]  /*74f0*/  ISETP.GE.AND P0, PT, R4, R37, PT ;  /* 0x000000250400720c */ /* 0x000fda0003f06270 */
[----:B------:R-:W-:Y:S05]  /*7500*/  @P0 BRA `(.L_x_1476) ;  /* 0x0000001400500947 */ /* 0x000fea0003800000 */
[----:B------:R-:W5:Y:S01]  /*7510*/  LDC R5, c[0x0][0x3f4] ;  /* 0x0000fd00ff057b82 */ /* 0x000f620000000800 */
[----:B------:R-:W-:Y:S01]  /*7520*/  BSSY B1, `(.L_x_1477) ;  /* 0x000002a000017945 */ /* 0x000fe20003800000 */
[-C--:B-----5:R-:W-:Y:S02]  /*7530*/  ISETP.GE.AND P0, PT, R22, R5.reuse, PT ;  /* 0x000000051600720c */ /* 0x0a0fe40003f06270 */
[----:B------:R-:W-:-:S11]  /*7540*/  ISETP.GE.AND P1, PT, R204, R5, PT ;  /* 0x00000005cc00720c */ /* 0x000fd60003f26270 */
[----:B------:R-:W-:Y:S05]  /*7550*/  @P0 BRA `(.L_x_1478) ;  /* 0x0000000000980947 */ /* 0x000fea0003800000 */
[----:B-12---:R-:W1:Y:S01]  /*7560*/  LDS.128 R8, [R3+0x1a400] ;  /* 0x01a4000003087984 */ /* 0x006e620000000c00 */
[----:B------:R-:W-:Y:S01]  /*7570*/  SHF.L.U32 R20, R29, 0x10, RZ ;  /* 0x000000101d147819 */ /* 0x000fe200000006ff */
[C---:B------:R-:W-:Y:S01]  /*7580*/  IMAD.U32 R24, R33.reuse, 0x10000, RZ ;  /* 0x0001000021187824 */ /* 0x040fe200078e00ff */
[----:B------:R-:W-:Y:S01]  /*7590*/  LOP3.LUT R33, R33, 0xffff0000, RZ, 0xc0, !PT ;  /* 0xffff000021217812 */ /* 0x000fe200078ec0ff */
[C---:B------:R-:W-:Y:S01]  /*75a0*/  IMAD.U32 R25, R34.reuse, 0x10000, RZ ;  /* 0x0001000022197824 */ /* 0x040fe200078e00ff */
[----:B------:R-:W-:Y:S02]  /*75b0*/  LOP3.LUT R29, R29, 0xffff0000, RZ, 0xc0, !PT ;  /* 0xffff00001d1d7812 */ /* 0x000fe400078ec0ff */
[----:B------:R-:W-:Y:S02]  /*75c0*/  LOP3.LUT R34, R34, 0xffff0000, RZ, 0xc0, !PT ;  /* 0xffff000022227812 */ /* 0x000fe400078ec0ff */
[C---:B-1----:R-:W-:Y:S01]  /*75d0*/  LOP3.LUT R5, R8.reuse, 0xffff0000, RZ, 0xc0, !PT ;  /* 0xffff000008057812 */ /* 0x042fe200078ec0ff */
[----:B------:R-:W-:Y:S01]  /*75e0*/  IMAD.U32 R4, R8, 0x10000, RZ ;  /* 0x0001000008047824 */ /* 0x000fe200078e00ff */
[C---:B------:R-:W-:Y:S01]  /*75f0*/  LOP3.LUT R8, R9.reuse, 0xffff0000, RZ, 0xc0, !PT ;  /* 0xffff000009087812 */ /* 0x040fe200078ec0ff */
[----:B------:R-:W-:-:S02]  /*7600*/  IMAD.U32 R7, R9, 0x10000, RZ ;  /* 0x0001000009077824 */ /* 0x000fc400078e00ff */
[-C--:B------:R-:W-:Y:S01]  /*7610*/  FMUL.FTZ R13, R24, R5.reuse ;  /* 0x00000005180d7220 */ /* 0x080fe20000410000 */
[----:B------:R-:W-:Y:S01]  /*7620*/  FMUL.FTZ R5, R20, R5 ;  /* 0x0000000514057220 */ /* 0x000fe20000410000 */
[----:B------:R-:W-:Y:S02]  /*7630*/  IMAD.U32 R9, R10, 0x10000, RZ ;  /* 0x000100000a097824 */ /* 0x000fe400078e00ff */
[----:B------:R-:W-:Y:S01]  /*7640*/  FMUL.FTZ R14, R33, R8 ;  /* 0x00000008210e7220 */ /* 0x000fe20000410000 */
[C---:B------:R-:W-:Y:S02]  /*7650*/  IMAD.U32 R12, R11.reuse, 0x10000, RZ ;  /* 0x000100000b0c7824 */ /* 0x040fe400078e00ff */
[-C--:B------:R-:W-:Y:S01]  /*7660*/  FFMA.FTZ R13, R20, R4.reuse, -R13 ;  /* 0x00000004140d7223 */ /* 0x080fe2000001080d */
[----:B------:R-:W-:Y:S01]  /*7670*/  LOP3.LUT R10, R10, 0xffff0000, RZ, 0xc0, !PT ;  /* 0xffff00000a0a7812 */ /* 0x000fe200078ec0ff */
[----:B------:R-:W-:Y:S01]  /*7680*/  FFMA.FTZ R4, R24, R4, R5 ;  /* 0x0000000418047223 */ /* 0x000fe20000010005 */
[----:B------:R-:W-:Y:S01]  /*7690*/  LOP3.LUT R11, R11, 0xffff0000, RZ, 0xc0, !PT ;  /* 0xffff00000b0b7812 */ /* 0x000fe200078ec0ff */
[----:B------:R-:W-:Y:S01]  /*76a0*/  FMUL.FTZ R8, R29, R8 ;  /* 0x000000081d087220 */ /* 0x000fe20000410000 */
[C---:B------:R-:W-:Y:S01]  /*76b0*/  LOP3.LUT R24, R27.reuse, 0xffff0000, RZ, 0xc0, !PT ;  /* 0xffff00001b187812 */ /* 0x040fe200078ec0ff */
[----:B------:R-:W-:-:S02]  /*76c0*/  IMAD.U32 R5, R27, 0x10000, RZ ;  /* 0x000100001b057824 */ /* 0x000fc400078e00ff */
[-C--:B------:R-:W-:Y:S01]  /*76d0*/  FFMA.FTZ R14, R29, R7.reuse, -R14 ;  /* 0x000000071d0e7223 */ /* 0x080fe2000001080e */
[----:B------:R-:W-:Y:S01]  /*76e0*/  FFMA.FTZ R7, R33, R7, R8 ;  /* 0x0000000721077223 */ /* 0x000fe20000010008 */
[-C--:B------:R-:W-:Y:S01]  /*76f0*/  FMUL.FTZ R8, R25, R10.reuse ;  /* 0x0000000a19087220 */ /* 0x080fe20000410000 */
        /* <DEDUP_REMOVED lines=12> */
.L_x_1478:
[----:B------:R-:W-:Y:S05]  /*77c0*/  BSYNC B1 ;  /* 0x0000000000017941 */ /* 0x000fea0003800000 */
.L_x_1477:
[----:B------:R-:W-:Y:S05]  /*77d0*/  @P1 BRA `(.L_x_1476) ;  /* 0x00000010009c1947 */ /* 0x000fea0003800000 */
[----:B-12---:R-:W1:Y:S01]  /*77e0*/  LDS.128 R8, [R0+0x2000] ;  /* 0x0020000000087984 */ /* 0x006e620000000c00 */
[C---:B------:R-:W-:Y:S01]  /*77f0*/  IMAD.U32 R15, R35.reuse, 0x10000, RZ ;  /* 0x00010000230f7824 */ /* 0x040fe200078e00ff */
[----:B------:R-:W-:Y:S01]  /*7800*/  LOP3.LUT R35, R35, 0xffff0000, RZ, 0xc0, !PT ;  /* 0xffff000023237812 */ /* 0x000fe200078ec0ff */
[C---:B------:R-:W-:Y:S01]  /*7810*/  IMAD.U32 R13, R31.reuse, 0x10000, RZ ;  /* 0x000100001f0d7824 */ /* 0x040fe200078e00ff */
[----:B------:R-:W-:Y:S01]  /*7820*/  LOP3.LUT R31, R31, 0xffff0000, RZ, 0xc0, !PT ;  /* 0xffff00001f1f7812 */ /* 0x000fe200078ec0ff */
[C---:B------:R-:W-:Y:S01]  /*7830*/  IMAD.U32 R21, R36.reuse, 0x10000, RZ ;  /* 0x0001000024157824 */ /* 0x040fe200078e00ff */
[----:B------:R-:W-:Y:S02]  /*7840*/  LOP3.LUT R20, R36, 0xffff0000, RZ, 0xc0, !PT ;  /* 0xffff000024147812 */ /* 0x000fe400078ec0ff */
[C---:B-1----:R-:W-:Y:S01]  /*7850*/  LOP3.LUT R4, R8.reuse, 0xffff0000, RZ, 0xc0, !PT ;  /* 0xffff000008047812 */ /* 0x042fe200078ec0ff */
[----:B------:R-:W-:Y:S01]  /*7860*/  IMAD.U32 R3, R8, 0x10000, RZ ;  /* 0x0001000008037824 */ /* 0x000fe200078e00ff */
[C---:B------:R-:W-:Y:S01]  /*7870*/  LOP3.LUT R8, R9.reuse, 0xffff0000, RZ, 0xc0, !PT ;  /* 0xffff000009087812 */ /* 0x040fe200078ec0ff */
[----:B------:R-:W-:Y:S01]  /*7880*/  IMAD.U32 R5, R9, 0x10000, RZ ;  /* 0x0001000009057824 */ /* 0x000fe200078e00ff */
[C---:B------:R-:W-:Y:S01]  /*7890*/  LOP3.LUT R9, R10.reuse, 0xffff0000, RZ, 0xc0, !PT ;  /* 0xffff00000a097812 */ /* 0x040fe200078ec0ff */
[-C--:B------:R-:W-:Y:S01]  /*78a0*/  FMUL.FTZ R12, R15, R4.reuse ;  /* 0x000000040f0c7220 */ /* 0x080fe20000410000 */
[----:B------:R-:W-:Y:S01]  /*78b0*/  FMUL.FTZ R4, R13, R4 ;  /* 0x000000040d047220 */ /* 0x000fe20000410000 */
[----:B------:R-:W-:-:S02]  /*78c0*/  IMAD.U32 R7, R10, 0x10000, RZ ;  /* 0x000100000a077824 */ /* 0x000fc400078e00ff */
[-C--:B------:R-:W-:Y:S01]  /*78d0*/  FMUL.FTZ R14, R35, R8.reuse ;  /* 0x00000008230e7220 */ /* 0x080fe20000410000 */
[-C--:B------:R-:W-:Y:S01]  /*78e0*/  FFMA.FTZ R12, R13, R3.reuse, -R12 ;  /* 0x000000030d0c7223 */ /* 0x080fe2000001080c */
[----:B------:R-:W-:Y:S01]  /*78f0*/  FFMA.FTZ R3, R15, R3, R4 ;  /* 0x000000030f037223 */ /* 0x000fe20000010004 */
[----:B------:R-:W-:Y:S02]  /*7900*/  IMAD.U32 R10, R11, 0x10000, RZ ;  /* 0x000100000b0a7824 */ /* 0x000fe400078e00ff */
[----:B------:R-:W-:Y:S01]  /*7910*/  FMUL.FTZ R8, R31, R8 ;  /* 0x000000081f087220 */ /* 0x000fe20000410000 */
[C---:B------:R-:W-:Y:S01]  /*7920*/  IMAD.U32 R15, R32.reuse, 0x10000, RZ ;  /* 0x00010000200f7824 */ /* 0x040fe200078e00ff */
[----:B------:R-:W-:Y:S01]  /*7930*/  LOP3.LUT R11, R11, 0xffff0000, RZ, 0xc0, !PT ;  /* 0xffff00000b0b7812 */ /* 0x000fe200078ec0ff */
[-C--:B------:R-:W-:Y:S01]  /*7940*/  FFMA.FTZ R14, R31, R5.reuse, -R14 ;  /* 0x000000051f0e7223 */ /* 0x080fe2000001080e */
[----:B------:R-:W-:Y:S01]  /*7950*/  LOP3.LUT R32, R32, 0xffff0000, RZ, 0xc0, !PT ;  /* 0xffff000020207812 */ /* 0x000fe200078ec0ff */
[----:B------:R-:W-:Y:S01]  /*7960*/  FFMA.FTZ R5, R35, R5, R8 ;  /* 0x0000000523057223 */ /* 0x000fe20000010008 */
[-C--:B------:R-:W-:Y:S01]  /*7970*/  FMUL.FTZ R4, R21, R9.reuse ;  /* 0x0000000915047220 */ /* 0x080fe20000410000 */
[C---:B------:R-:W-:Y:S01]  /*7980*/  FMUL.FTZ R8, R15.reuse, R9 ;  /* 0x000000090f087220 */ /* 0x040fe20000410000 */
[-C--:B------:R-:W-:Y:S01]  /*7990*/  FMUL.FTZ R9, R20, R11.reuse ;  /* 0x0000000b14097220 */ /* 0x080fe20000410000 */
[C---:B------:R-:W-:Y:S01]  /*79a0*/  FMUL.FTZ R13, R32.reuse, R11 ;  /* 0x0000000b200d7220 */ /* 0x040fe20000410000 */
[-C--:B------:R-:W-:Y:S01]  /*79b0*/  FFMA.FTZ R4, R15, R7.reuse, -R4 ;  /* 0x000000070f047223 */ /* 0x080fe20000010804 */
[----:B------:R-:W-:Y:S01]  /*79c0*/  FFMA.FTZ R7, R21, R7, R8 ;  /* 0x0000000715077223 */ /* 0x000fe20000010008 */
[-C--:B------:R-:W-:Y:S01]  /*79d0*/  FFMA.FTZ R11, R32, R10.reuse, -R9 ;  /* 0x0000000a200b7223 */ /* 0x080fe20000010809 */
[----:B------:R-:W-:Y:S01]  /*79e0*/  FFMA.FTZ R20, R20, R10, R13 ;  /* 0x0000000a14147223 */ /* 0x000fe2000001000d */
[----:B------:R-:W-:-:S02]  /*79f0*/  F2FP.BF16.F32.PACK_AB R8, R3, R12 ;  /* 0x0000000c0308723e */ /* 0x000fc400000010ff */
[----:B------:R-:W-:Y:S02]  /*7a00*/  F2FP.BF16.F32.PACK_AB R9, R5, R14 ;  /* 0x0000000e0509723e */ /* 0x000fe400000010ff */
[----:B------:R-:W-:Y:S02]  /*7a10*/  F2FP.BF16.F32.PACK_AB R10, R7, R4 ;  /* 0x00000004070a723e */ /* 0x000fe400000010ff */
[----:B------:R-:W-:-:S05]  /*7a20*/  F2FP.BF16.F32.PACK_AB R11, R20, R11 ;  /* 0x0000000b140b723e */ /* 0x000fca00000010ff */
[----:B------:R1:W-:Y:S01]  /*7a30*/  STS.128 [R0+0x2000], R8 ;  /* 0x0020000800007388 */ /* 0x0003e20000000c00 */
[----:B------:R-:W-:Y:S05]  /*7a40*/  BRA `(.L_x_1476) ;  /* 0x0000001000007947 */ /* 0x000fea0003800000 */
.L_x_1466:
[----:B------:R-:W-:-:S03]  /*7a50*/  UMOV UR4, 0xffffffff ;  /* 0xffffffff00047882 */ /* 0x000fc60000000000 */
[----:B------:R-:W-:Y:S05]  /*7a60*/  BRA.DIV UR4, `(.L_x_1479) ;  /* 0x0000012604687947 */ /* 0x000fea000b800000 */
[----:B------:R0:W1:Y:S04]  /*7a70*/  SHFL.IDX PT, R0, R25, RZ, 0x1c1f ;  /* 0x001c1fff19007589 */ /* 0x00006800000e0000 */
[----:B------:R0:W0:Y:S04]  /*7a80*/  SHFL.IDX PT, R3, R24, RZ, 0x1c1f ;  /* 0x001c1fff18037589 */ /* 0x00002800000e0000 */
[----:B------:R0:W0:Y:S04]  /*7a90*/  SHFL.IDX PT, R4, R27, RZ, 0x1c1f ;  /* 0x001c1fff1b047589 */ /* 0x00002800000e0000 */
[----:B------:R0:W0:Y:S02]  /*7aa0*/  SHFL.IDX PT, R5, R26, RZ, 0x1c1f ;  /* 0x001c1fff1a057589 */ /* 0x00002400000e0000 */
.L_x_1703:
[----:B------:R-:W5:Y:S01]  /*7ab0*/  LDL R8, [R1+0x64] ;  /* 0x0000640001087983 */ /* 0x000f620000100800 */
[----:B------:R-:W-:Y:S01]  /*7ac0*/  ULDC UR4, c[0x0][0x448] ;  /* 0x0001120000047ab9 */ /* 0x000fe20000000800 */
[----:B----4-:R-:W4:Y:S01]  /*7ad0*/  LDC R45, c[0x0][0x3f4] ;  /* 0x0000fd00ff2d7b82 */ /* 0x010f220000000800 */
[----:B------:R-:W-:Y:S01]  /*7ae0*/  IMAD R90, R90, UR4, RZ ;  /* 0x000000045a5a7c24 */ /* 0x000fe2000f8e02ff */
[----:B------:R-:W-:Y:S01]  /*7af0*/  BSSY B1, `(.L_x_1480) ;  /* 0x0000017000017945 */ /* 0x000fe20003800000 */
[----:B------:R-:W-:Y:S02]  /*7b00*/  CS2R R10, SRZ ;  /* 0x00000000000a7805 */ /* 0x000fe4000001ff00 */
[----:B------:R-:W-:Y:S02]  /*7b10*/  CS2R R14, SRZ ;  /* 0x00000000000e7805 */ /* 0x000fe4000001ff00 */
[----:B------:R-:W-:Y:S02]  /*7b20*/  CS2R R12, SRZ ;  /* 0x00000000000c7805 */ /* 0x000fe4000001ff00 */
[----:B------:R-:W-:-:S02]  /*7b30*/  ISETP.GE.AND P0, PT, R6, R90, PT ;  /* 0x0000005a0600720c */ /* 0x000fc40003f06270 */
[----:B-----5:R-:W-:-:S04]  /*7b40*/  LEA.HI R7, R8, R8, RZ, 0x1 ;  /* 0x0000000808077211 */ /* 0x020fc800078f08ff */
[----:B------:R-:W-:-:S05]  /*7b50*/  LOP3.LUT R7, R7, 0xfffffffe, RZ, 0xc0, !PT ;  /* 0xfffffffe07077812 */ /* 0x000fca00078ec0ff */
[----:B------:R-:W-:Y:S01]  /*7b60*/  IMAD.IADD R6, R8, 0x1, -R7 ;  /* 0x0000000108067824 */ /* 0x000fe200078e0a07 */
[----:B------:R-:W-:-:S04]  /*7b70*/  CS2R R8, SRZ ;  /* 0x0000000000087805 */ /* 0x000fc8000001ff00 */
[----:B0-----:R-:W-:Y:S01]  /*7b80*/  SHF.L.U32 R26, R6, 0x1f, RZ ;  /* 0x0000001f061a7819 */ /* 0x001fe200000006ff */
[----:B----4-:R-:W-:Y:S06]  /*7b90*/  @P0 BRA `(.L_x_1481) ;  /* 0x0000000000300947 */ /* 0x010fec0003800000 */
[----:B------:R-:W-:Y:S01]  /*7ba0*/  ULDC UR4, c[0x0][0x3f4] ;  /* 0x0000fd0000047ab9 */ /* 0x000fe20000000800 */
[C---:B------:R-:W-:Y:S01]  /*7bb0*/  IMAD.SHL.U32 R24, R16.reuse, 0x2, RZ ;  /* 0x0000000210187824 */ /* 0x040fe200078e00ff */
[C---:B------:R-:W-:Y:S02]  /*7bc0*/  ISETP.GE.AND P2, PT, R16.reuse, UR4, PT ;  /* 0x0000000410007c0c */ /* 0x040fe4000bf46270 */
[----:B------:R-:W-:Y:S02]  /*7bd0*/  CS2R R10, SRZ ;  /* 0x00000000000a7805 */ /* 0x000fe4000001ff00 */
[----:B------:R-:W-:Y:S02]  /*7be0*/  SHF.L.U64.HI R7, R16, 0x1, R17 ;  /* 0x0000000110077819 */ /* 0x000fe40000010211 */
[-C--:B------:R-:W-:Y:S02]  /*7bf0*/  IADD3 R20, P0, R3, R24.reuse, RZ ;  /* 0x0000001803147210 */ /* 0x080fe40007f1e0ff */
[----:B------:R-:W-:-:S03]  /*7c00*/  IADD3 R24, P1, R5, R24, RZ ;  /* 0x0000001805187210 */ /* 0x000fc60007f3e0ff */
[--C-:B-1----:R-:W-:Y:S02]  /*7c10*/  IMAD.X R21, R0, 0x1, R7.reuse, P0 ;  /* 0x0000000100157824 */ /* 0x102fe400000e0607 */
[----:B------:R-:W-:Y:S01]  /*7c20*/  IMAD.X R25, R4, 0x1, R7, P1 ;  /* 0x0000000104197824 */ /* 0x000fe200008e0607 */
[----:B------:R-:W-:Y:S07]  /*7c30*/  @P2 BRA `(.L_x_1481) ;  /* 0x0000000000082947 */ /* 0x000fee0003800000 */
[----:B------:R0:W5:Y:S04]  /*7c40*/  LD.E.128 R12, desc[UR60][R20.64] ;  /* 0x0000003c140c7980 */ /* 0x000168000c101d00 */
[----:B------:R0:W5:Y:S02]  /*7c50*/  LD.E.128 R8, desc[UR60][R24.64] ;  /* 0x0000003c18087980 */ /* 0x000164000c101d00 */
.L_x_1481:
[----:B------:R-:W-:Y:S05]  /*7c60*/  BSYNC B1 ;  /* 0x0000000000017941 */ /* 0x000fea0003800000 */
.L_x_1480:
[----:B------:R-:W4:Y:S01]  /*7c70*/  SYNCS.PHASECHK.TRANS64.TRYWAIT P1, [R19+URZ+0x32400], R26 ;  /* 0x0324001a130075a7 */ /* 0x000f22000802017f */
[----:B-1----:R-:W-:Y:S01]  /*7c80*/  IMAD R0, R33, -0x80, R90 ;  /* 0xffffff8021007824 */ /* 0x002fe200078e025a */
[--C-:B0----5:R-:W-:Y:S01]  /*7c90*/  SHF.R.U64 R25, R12, 0x10, R13.reuse ;  /* 0x000000100c197819 */ /* 0x121fe2000000120d */
[--C-:B------:R-:W-:Y:S01]  /*7ca0*/  IMAD.MOV.U32 R21, RZ, RZ, R13.reuse ;  /* 0x000000ffff157224 */ /* 0x100fe200078e000d */
[----:B------:R-:W-:Y:S01]  /*7cb0*/  SHF.R.U32.HI R32, RZ, 0x10, R13 ;  /* 0x00000010ff207819 */ /* 0x000fe2000001160d */
[----:B------:R-:W-:Y:S01]  /*7cc0*/  IMAD.MOV.U32 R20, RZ, RZ, R12 ;  /* 0x000000ffff147224 */ /* 0x000fe200078e000c */
[----:B------:R-:W-:Y:S01]  /*7cd0*/  MOV R3, R14 ;  /* 0x0000000e00037202 */ /* 0x000fe20000000f00 */
[--C-:B------:R-:W-:Y:S01]  /*7ce0*/  IMAD.MOV.U32 R13, RZ, RZ, R15.reuse ;  /* 0x000000ffff0d7224 */ /* 0x100fe200078e000f */
[--C-:B------:R-:W-:Y:S01]  /*7cf0*/  SHF.R.U64 R28, R14, 0x10, R15.reuse ;  /* 0x000000100e1c7819 */ /* 0x100fe2000000120f */
[----:B------:R-:W-:Y:S01]  /*7d00*/  IMAD.MOV.U32 R7, RZ, RZ, R8 ;  /* 0x000000ffff077224 */ /* 0x000fe200078e0008 */
[----:B------:R-:W-:Y:S01]  /*7d10*/  SHF.R.U32.HI R24, RZ, 0x10, R15 ;  /* 0x00000010ff187819 */ /* 0x000fe2000001160f */
[--C-:B------:R-:W-:Y:S01]  /*7d20*/  IMAD.MOV.U32 R12, RZ, RZ, R9.reuse ;  /* 0x000000ffff0c7224 */ /* 0x100fe200078e0009 */
[--C-:B------:R-:W-:Y:S01]  /*7d30*/  SHF.R.U64 R14, R8, 0x10, R9.reuse ;  /* 0x00000010080e7819 */ /* 0x100fe20000001209 */
[----:B------:R-:W-:Y:S01]  /*7d40*/  IMAD.MOV.U32 R4, RZ, RZ, R10 ;  /* 0x000000ffff047224 */ /* 0x000fe200078e000a */
[----:B------:R-:W-:Y:S01]  /*7d50*/  SHF.R.U32.HI R15, RZ, 0x10, R9 ;  /* 0x00000010ff0f7819 */ /* 0x000fe20000011609 */
[--C-:B------:R-:W-:Y:S01]  /*7d60*/  IMAD.MOV.U32 R5, RZ, RZ, R11.reuse ;  /* 0x000000ffff057224 */ /* 0x100fe200078e000b */
[----:B------:R-:W-:Y:S01]  /*7d70*/  ISETP.GE.AND P0, PT, R16, R45, PT ;  /* 0x0000002d1000720c */ /* 0x000fe20003f06270 */
[----:B------:R-:W-:Y:S01]  /*7d80*/  VIADD R29, R200, 0x40 ;  /* 0x00000040c81d7836 */ /* 0x000fe20000000000 */
[----:B------:R-:W-:Y:S01]  /*7d90*/  VIMNMX R27, R0, 0x80, PT ;  /* 0x00000080001b7848 */ /* 0x000fe20003fe0100 */
[----:B------:R-:W-:Y:S01]  /*7da0*/  BSSY B1, `(.L_x_1482) ;  /* 0x000000e000017945 */ /* 0x000fe20003800000 */
[----:B------:R-:W-:-:S02]  /*7db0*/  SHF.R.U64 R9, R10, 0x10, R11 ;  /* 0x000000100a097819 */ /* 0x000fc4000000120b */
[----:B------:R-:W-:Y:S02]  /*7dc0*/  SHF.R.U32.HI R8, RZ, 0x10, R11 ;  /* 0x00000010ff087819 */ /* 0x000fe4000001160b */
[-C--:B------:R-:W-:Y:S02]  /*7dd0*/  ISETP.GE.OR P2, PT, R200, R27.reuse, P0 ;  /* 0x0000001bc800720c */ /* 0x080fe40000746670 */
[----:B------:R-:W-:Y:S02]  /*7de0*/  PRMT R40, R3, 0x5410, R28 ;  /* 0x0000541003287816 */ /* 0x000fe4000000001c */
[----:B------:R-:W-:Y:S02]  /*7df0*/  PRMT R39, R20, 0x5410, R25 ;  /* 0x0000541014277816 */ /* 0x000fe40000000019 */
[----:B------:R-:W-:Y:S02]  /*7e00*/  ISETP.GE.OR P0, PT, R29, R27, P0 ;  /* 0x0000001b1d00720c */ /* 0x000fe40000706670 */
[----:B------:R-:W-:-:S02]  /*7e10*/  PRMT R0, R21, 0x5410, R32 ;  /* 0x0000541015007816 */ /* 0x000fc40000000020 */
[----:B------:R-:W-:Y:S02]  /*7e20*/  PRMT R3, R13, 0x5410, R24 ;  /* 0x000054100d037816 */ /* 0x000fe40000000018 */
[----:B------:R-:W-:Y:S02]  /*7e30*/  PRMT R41, R7, 0x5410, R14 ;  /* 0x0000541007297816 */ /* 0x000fe4000000000e */
[----:B------:R-:W-:Y:S02]  /*7e40*/  PRMT R42, R12, 0x5410, R15 ;  /* 0x000054100c2a7816 */ /* 0x000fe4000000000f */
[----:B------:R-:W-:Y:S02]  /*7e50*/  PRMT R43, R4, 0x5410, R9 ;  /* 0x00005410042b7816 */ /* 0x000fe40000000009 */
[----:B------:R-:W-:Y:S01]  /*7e60*/  PRMT R44, R5, 0x5410, R8 ;  /* 0x00005410052c7816 */ /* 0x000fe20000000008 */
[----:B----4-:R-:W-:Y:S06]  /*7e70*/  @!P1 BRA `(.L_x_1483) ;  /* 0x0000012000d89947 */ /* 0x010fec0003800000 */
.L_x_1704:
[----:B------:R-:W-:Y:S05]  /*7e80*/  BSYNC B1 ;  /* 0x0000000000017941 */ /* 0x000fea0003800000 */
.L_x_1482:
[----:B------:R-:W-:Y:S04]  /*7e90*/  BSSY B1, `(.L_x_1484) ;  /* 0x0000060000017945 */ /* 0x000fe80003800000 */
[----:B------:R-:W-:Y:S05]  /*7ea0*/  @P2 BRA `(.L_x_1485) ;  /* 0x0000000400782947 */ /* 0x000fea0003800000 */
[----:B------:R-:W4:Y:S01]  /*7eb0*/  LDL R4, [R1+0x6c] ;  /* 0x00006c0001047983 */ /* 0x000f220000100800 */
[----:B------:R-:W-:Y:S01]  /*7ec0*/  SHF.L.U32 R28, R41, 0x10, RZ ;  /* 0x00000010291c7819 */ /* 0x000fe200000006ff */
[----:B------:R-:W-:Y:S01]  /*7ed0*/  IMAD.U32 R27, R39, 0x10000, RZ ;  /* 0x00010000271b7824 */ /* 0x000fe200078e00ff */
[----:B------:R-:W-:Y:S01]  /*7ee0*/  LOP3.LUT R29, R41, 0xffff0000, RZ, 0xc0, !PT ;  /* 0xffff0000291d7812 */ /* 0x000fe200078ec0ff */
[----:B------:R-:W1:Y:S01]  /*7ef0*/  S2R R5, SR_TID.X ;  /* 0x0000000000057919 */ /* 0x000e620000002100 */
[----:B------:R-:W-:Y:S02]  /*7f00*/  IMAD.U32 R32, R43, 0x10000, RZ ;  /* 0x000100002b207824 */ /* 0x000fe400078e00ff */
[----:B-1----:R-:W-:-:S05]  /*7f10*/  VIADD R5, R5, 0xffffff80 ;  /* 0xffffff8005057836 */ /* 0x002fca0000000000 */
[----:B------:R-:W-:-:S04]  /*7f20*/  SHF.R.S32.HI R9, RZ, 0x1f, R5 ;  /* 0x0000001fff097819 */ /* 0x000fc80000011405 */
[----:B------:R-:W-:Y:S01]  /*7f30*/  LEA.HI R9, R9, R5, RZ, 0x5 ;  /* 0x0000000509097211 */ /* 0x000fe200078f28ff */
[----:B------:R-:W-:-:S03]  /*7f40*/  IMAD.IADD R5, R16, 0x1, R45 ;  /* 0x0000000110057824 */ /* 0x000fc600078e022d */
[----:B------:R-:W-:Y:S01]  /*7f50*/  SHF.R.S32.HI R9, RZ, 0x5, R9 ;  /* 0x00000005ff097819 */ /* 0x000fe20000011409 */
[----:B----4-:R-:W-:-:S05]  /*7f60*/  IMAD.SHL.U32 R4, R4, 0x40, RZ ;  /* 0x0000004004047824 */ /* 0x010fca00078e00ff */
[----:B------:R-:W-:-:S04]  /*7f70*/  LOP3.LUT R7, R4, 0x1c0, RZ, 0xc0, !PT ;  /* 0x000001c004077812 */ /* 0x000fc800078ec0ff */
[C---:B------:R-:W-:Y:S02]  /*7f80*/  LOP3.LUT R4, R7.reuse, 0x38, R16, 0xf8, !PT ;  /* 0x0000003807047812 */ /* 0x040fe400078ef810 */
[----:B------:R-:W-:Y:S02]  /*7f90*/  SHF.R.U32.HI R8, RZ, 0x3, R7 ;  /* 0x00000003ff087819 */ /* 0x000fe40000011607 */
[----:B------:R-:W-:Y:S02]  /*7fa0*/  LOP3.LUT R5, R7, 0x38, R5, 0xf8, !PT ;  /* 0x0000003807057812 */ /* 0x000fe400078ef805 */
[-C--:B------:R-:W-:Y:S02]  /*7fb0*/  LOP3.LUT R4, R4, R8.reuse, RZ, 0x3c, !PT ;  /* 0x0000000804047212 */ /* 0x080fe400078e3cff */
[----:B------:R-:W-:-:S03]  /*7fc0*/  LOP3.LUT R5, R5, R8, RZ, 0x3c, !PT ;  /* 0x0000000805057212 */ /* 0x000fc600078e3cff */
[----:B------:R-:W-:-:S04]  /*7fd0*/  IMAD R4, R9, 0x200, R4 ;  /* 0x0000020009047824 */ /* 0x000fc800078e0204 */
[----:B------:R-:W-:Y:S02]  /*7fe0*/  IMAD R37, R4, 0x2, R19 ;  /* 0x0000000204257824 */ /* 0x000fe400078e0213 */
[----:B------:R-:W-:-:S03]  /*7ff0*/  IMAD R4, R9, 0x200, R5 ;  /* 0x0000020009047824 */ /* 0x000fc600078e0205 */
[----:B------:R-:W1:Y:S01]  /*8000*/  LDS.128 R8, [R37+0x18400] ;  /* 0x0184000025087984 */ /* 0x000e620000000c00 */
[----:B------:R-:W-:-:S05]  /*8010*/  IMAD R38, R4, 0x2, R19 ;  /* 0x0000000204267824 */ /* 0x000fca00078e0213 */
[----:B------:R-:W4:Y:S01]  /*8020*/  LDS.128 R12, [R38+0x18400] ;  /* 0x01840000260c7984 */ /* 0x000f220000000c00 */
[C---:B-1----:R-:W-:Y:S01]  /*8030*/  IMAD.U32 R4, R8.reuse, 0x10000, RZ ;  /* 0x0001000008047824 */ /* 0x042fe200078e00ff */
[----:B------:R-:W-:Y:S01]  /*8040*/  LOP3.LUT R5, R8, 0xffff0000, RZ, 0xc0, !PT ;  /* 0xffff000008057812 */ /* 0x000fe200078ec0ff */
[C---:B------:R-:W-:Y:S01]  /*8050*/  IMAD.U32 R7, R9.reuse, 0x10000, RZ ;  /* 0x0001000009077824 */ /* 0x040fe200078e00ff */
[----:B------:R-:W-:Y:S01]  /*8060*/  LOP3.LUT R8, R9, 0xffff0000, RZ, 0xc0, !PT ;  /* 0xffff000009087812 */ /* 0x000fe200078ec0ff */
[C---:B------:R-:W-:Y:S01]  /*8070*/  IMAD.U32 R9, R10.reuse, 0x10000, RZ ;  /* 0x000100000a097824 */ /* 0x040fe200078e00ff */
[----:B------:R-:W-:Y:S01]  /*8080*/  LOP3.LUT R10, R10, 0xffff0000, RZ, 0xc0, !PT ;  /* 0xffff00000a0a7812 */ /* 0x000fe200078ec0ff */
[C---:B----4-:R-:W-:Y:S01]  /*8090*/  IMAD.U32 R21, R12.reuse, 0x10000, RZ ;  /* 0x000100000c157824 */ /* 0x050fe200078e00ff */
[----:B------:R-:W-:Y:S01]  /*80a0*/  LOP3.LUT R12, R12, 0xffff0000, RZ, 0xc0, !PT ;  /* 0xffff00000c0c7812 */ /* 0x000fe200078ec0ff */
[C---:B------:R-:W-:Y:S01]  /*80b0*/  IMAD.U32 R25, R14.reuse, 0x10000, RZ ;  /* 0x000100000e197824 */ /* 0x040fe200078e00ff */
[----:B------:R-:W-:Y:S01]  /*80c0*/  LOP3.LUT R14, R14, 0xffff0000, RZ, 0xc0, !PT ;  /* 0xffff00000e0e7812 */ /* 0x000fe200078ec0ff */
[CC--:B------:R-:W-:Y:S01]  /*80d0*/  FMUL.FTZ R31, R21.reuse, R28.reuse ;  /* 0x0000001c151f7220 */ /* 0x0c0fe20000410000 */
[----:B------:R-:W-:Y:S01]  /*80e0*/  FMUL.FTZ R33, R21, R27 ;  /* 0x0000001b15217220 */ /* 0x000fe20000410000 */
[----:B------:R-:W-:Y:S01]  /*80f0*/  LOP3.LUT R21, R39, 0xffff0000, RZ, 0xc0, !PT ;  /* 0xffff000027157812 */ /* 0x000fe200078ec0ff */
[----:B------:R-:W-:Y:S01]  /*8100*/  FMUL.FTZ R34, R12, R29 ;  /* 0x0000001d0c227220 */ /* 0x000fe20000410000 */
[C---:B------:R-:W-:Y:S01]  /*8110*/  FFMA.FTZ R31, R4.reuse, R27, -R31 ;  /* 0x0000001b041f7223 */ /* 0x040fe2000001081f */
[----:B------:R-:W-:Y:S01]  /*8120*/  FFMA.FTZ R33, R4, R28, R33 ;  /* 0x0000001c04217223 */ /* 0x000fe20000010021 */
[----:B------:R-:W-:-:S02]  /*8130*/  IMAD.U32 R4, R40, 0x10000, RZ ;  /* 0x0001000028047824 */ /* 0x000fc400078e00ff */
[-C--:B------:R-:W-:Y:S01]  /*8140*/  FMUL.FTZ R12, R12, R21.reuse ;  /* 0x000000150c0c7220 */ /* 0x080fe20000410000 */
[----:B------:R-:W-:Y:S01]  /*8150*/  FFMA.FTZ R34, R5, R21, -R34 ;  /* 0x0000001505227223 */ /* 0x000fe20000010822 */
[----:B------:R-:W-:Y:S01]  /*8160*/  FMUL.FTZ R36, R25, R32 ;  /* 0x0000002019247220 */ /* 0x000fe20000410000 */
[----:B------:R-:W-:Y:S01]  /*8170*/  LOP3.LUT R21, R43, 0xffff0000, RZ, 0xc0, !PT ;  /* 0xffff00002b157812 */ /* 0x000fe200078ec0ff */
[-C--:B------:R-:W-:Y:S01]  /*8180*/  FMUL.FTZ R25, R25, R4.reuse ;  /* 0x0000000419197220 */ /* 0x080fe20000410000 */
[----:B------:R-:W-:Y:S01]  /*8190*/  FFMA.FTZ R28, R5, R29, R12 ;  /* 0x0000001d051c7223 */ /* 0x000fe2000001000c */
[----:B------:R-:W-:Y:S01]  /*81a0*/  LOP3.LUT R5, R40, 0xffff0000, RZ, 0xc0, !PT ;  /* 0xffff000028057812 */ /* 0x000fe200078ec0ff */
[C---:B------:R-:W-:Y:S01]  /*81b0*/  FFMA.FTZ R36, R9.reuse, R4, -R36 ;  /* 0x0000000409247223 */ /* 0x040fe20000010824 */
[----:B------:R-:W-:Y:S01]  /*81c0*/  FFMA.FTZ R32, R9, R32, R25 ;  /* 0x0000002009207223 */ /* 0x000fe20000010019 */
[----:B------:R-:W-:Y:S01]  /*81d0*/  FMUL.FTZ R25, R14, R21 ;  /* 0x000000150e197220 */ /* 0x000fe20000410000 */
[----:B------:R-:W-:-:S02]  /*81e0*/  IMAD.U32 R24, R13, 0x10000, RZ ;  /* 0x000100000d187824 */ /* 0x000fc400078e00ff */
[-C--:B------:R-:W-:Y:S01]  /*81f0*/  FMUL.FTZ R29, R14, R5.reuse ;  /* 0x000000050e1d7220 */ /* 0x080fe20000410000 */
[----:B------:R-:W-:Y:S02]  /*8200*/  IMAD.U32 R9, R42, 0x10000, RZ ;  /* 0x000100002a097824 */ /* 0x000fe400078e00ff */
[----:B------:R-:W-:Y:S01]  /*8210*/  FFMA.FTZ R27, R10, R5, -R25 ;  /* 0x000000050a1b7223 */ /* 0x000fe20000010819 */
[----:B------:R-:W-:Y:S02]  /*8220*/  IMAD.U32 R4, R0, 0x10000, RZ ;  /* 0x0001000000047824 */ /* 0x000fe400078e00ff */
[----:B------:R-:W-:Y:S01]  /*8230*/  FFMA.FTZ R29, R10, R21, R29 ;  /* 0x000000150a1d7223 */ /* 0x000fe2000001001d */
[----:B0-----:R-:W-:Y:S02]  /*8240*/  IMAD.U32 R26, R15, 0x10000, RZ ;  /* 0x000100000f1a7824 */ /* 0x001fe400078e00ff */
[----:B------:R-:W-:Y:S01]  /*8250*/  FMUL.FTZ R12, R24, R9 ;  /* 0x00000009180c7220 */ /* 0x000fe20000410000 */
[----:B------:R-:W-:-:S02]  /*8260*/  IMAD.U32 R25, R44, 0x10000, RZ ;  /* 0x000100002c197824 */ /* 0x000fc400078e00ff */
[-C--:B------:R-:W-:Y:S01]  /*8270*/  FMUL.FTZ R24, R24, R4.reuse ;  /* 0x0000000418187220 */ /* 0x080fe20000410000 */
[----:B------:R-:W-:Y:S02]  /*8280*/  IMAD.U32 R20, R11, 0x10000, RZ ;  /* 0x000100000b147824 */ /* 0x000fe400078e00ff */
[----:B------:R-:W-:Y:S01]  /*8290*/  FFMA.FTZ R21, R7, R4, -R12 ;  /* 0x0000000407157223 */ /* 0x000fe2000001080c */
[----:B------:R-:W-:Y:S02]  /*82a0*/  IMAD.U32 R5, R3, 0x10000, RZ ;  /* 0x0001000003057824 */ /* 0x000fe400078e00ff */
[C---:B------:R-:W-:Y:S01]  /*82b0*/  FMUL.FTZ R35, R26.reuse, R25 ;  /* 0x000000191a237220 */ /* 0x040fe20000410000 */
[----:B------:R-:W-:Y:S01]  /*82c0*/  FFMA.FTZ R24, R7, R9, R24 ;  /* 0x0000000907187223 */ /* 0x000fe20000010018 */
[----:B------:R-:W-:Y:S01]  /*82d0*/  LOP3.LUT R13, R13, 0xffff0000, RZ, 0xc0, !PT ;  /* 0xffff00000d0d7812 */ /* 0x000fe200078ec0ff */
[-C--:B------:R-:W-:Y:S01]  /*82e0*/  FMUL.FTZ R7, R26, R5.reuse ;  /* 0x000000051a077220 */ /* 0x080fe20000410000 */
[----:B------:R-:W-:Y:S01]  /*82f0*/  FFMA.FTZ R35, R20, R5, -R35 ;  /* 0x0000000514237223 */ /* 0x000fe20000010823 */
[----:B------:R-:W-:-:S02]  /*8300*/  LOP3.LUT R15, R15, 0xffff0000, RZ, 0xc0, !PT ;  /* 0xffff00000f0f7812 */ /* 0x000fc400078ec0ff */
[----:B------:R-:W-:Y:S01]  /*8310*/  LOP3.LUT R5, R42, 0xffff0000, RZ, 0xc0, !PT ;  /* 0xffff00002a057812 */ /* 0x000fe200078ec0ff */
[----:B------:R-:W-:Y:S01]  /*8320*/  FFMA.FTZ R20, R20, R25, R7 ;  /* 0x0000001914147223 */ /* 0x000fe20000010007 */
[----:B------:R-:W-:Y:S02]  /*8330*/  LOP3.LUT R12, R44, 0xffff0000, RZ, 0xc0, !PT ;  /* 0xffff00002c0c7812 */ /* 0x000fe400078ec0ff */
[----:B------:R-:W-:Y:S01]  /*8340*/  LOP3.LUT R4, R0, 0xffff0000, RZ, 0xc0, !PT ;  /* 0xffff000000047812 */ /* 0x000fe200078ec0ff */
[----:B------:R-:W-:Y:S01]  /*8350*/  FMUL.FTZ R7, R13, R5 ;  /* 0x000000050d077220 */ /* 0x000fe20000410000 */
[----:B------:R-:W-:Y:S01]  /*8360*/  LOP3.LUT R10, R3, 0xffff0000, RZ, 0xc0, !PT ;  /* 0xffff0000030a7812 */ /* 0x000fe200078ec0ff */
[----:B------:R-:W-:Y:S01]  /*8370*/  FMUL.FTZ R26, R15, R12 ;  /* 0x0000000c0f1a7220 */ /* 0x000fe20000410000 */
[----:B------:R-:W-:Y:S01]  /*8380*/  LOP3.LUT R11, R11, 0xffff0000, RZ, 0xc0, !PT ;  /* 0xffff00000b0b7812 */ /* 0x000fe200078ec0ff */
[-C--:B------:R-:W-:Y:S01]  /*8390*/  FMUL.FTZ R14, R13, R4.reuse ;  /* 0x000000040d0e7220 */ /* 0x080fe20000410000 */
[----:B------:R-:W-:Y:S01]  /*83a0*/  FFMA.FTZ R4, R8, R4, -R7 ;  /* 0x0000000408047223 */ /* 0x000fe20000010807 */
[----:B------:R-:W-:-:S02]  /*83b0*/  FMUL.FTZ R15, R15, R10 ;  /* 0x0000000a0f0f7220 */ /* 0x000fc40000410000 */
[C---:B------:R-:W-:Y:S01]  /*83c0*/  FFMA.FTZ R26, R11.reuse, R10, -R26 ;  /* 0x0000000a0b1a7223 */ /* 0x040fe2000001081a */
[----:B------:R-:W-:Y:S01]  /*83d0*/  FFMA.FTZ R13, R8, R5, R14 ;  /* 0x00000005080d7223 */ /* 0x000fe2000001000e */
[----:B------:R-:W-:Y:S01]  /*83e0*/  FFMA.FTZ R15, R11, R12, R15 ;  /* 0x0000000c0b0f7223 */ /* 0x000fe2000001000f */
[----:B------:R-:W-:Y:S02]  /*83f0*/  F2FP.BF16.F32.PACK_AB R8, R34, R31 ;  /* 0x0000001f2208723e */ /* 0x000fe400000010ff */
[----:B------:R-:W-:Y:S02]  /*8400*/  F2FP.BF16.F32.PACK_AB R10, R27, R36 ;  /* 0x000000241b0a723e */ /* 0x000fe400000010ff */
[----:B------:R-:W-:Y:S02]  /*8410*/  F2FP.BF16.F32.PACK_AB R9, R4, R21 ;  /* 0x000000150409723e */ /* 0x000fe400000010ff */
[----:B------:R-:W-:Y:S02]  /*8420*/  F2FP.BF16.F32.PACK_AB R11, R26, R35 ;  /* 0x000000231a0b723e */ /* 0x000fe400000010ff */
[----:B------:R-:W-:-:S02]  /*8430*/  F2FP.BF16.F32.PACK_AB R12, R28, R33 ;  /* 0x000000211c0c723e */ /* 0x000fc400000010ff */
[----:B------:R-:W-:Y:S01]  /*8440*/  F2FP.BF16.F32.PACK_AB R14, R29, R32 ;  /* 0x000000201d0e723e */ /* 0x000fe200000010ff */
[----:B------:R1:W-:Y:S01]  /*8450*/  STS.128 [R37+0x18400], R8 ;  /* 0x0184000825007388 */ /* 0x0003e20000000c00 */
[----:B------:R-:W-:Y:S02]  /*8460*/  F2FP.BF16.F32.PACK_AB R13, R13, R24 ;  /* 0x000000180d0d723e */ /* 0x000fe400000010ff */
[----:B------:R-:W-:-:S05]  /*8470*/  F2FP.BF16.F32.PACK_AB R15, R15, R20 ;  /* 0x000000140f0f723e */ /* 0x000fca00000010ff */
[----:B------:R1:W-:Y:S02]  /*8480*/  STS.128 [R38+0x18400], R12 ;  /* 0x0184000c26007388 */ /* 0x0003e40000000c00 */
.L_x_1485:
[----:B------:R-:W-:Y:S05]  /*8490*/  BSYNC B1 ;  /* 0x0000000000017941 */ /* 0x000fea0003800000 */
.L_x_1484:
[----:B------:R-:W-:Y:S05]  /*84a0*/  @P0 BRA `(.L_x_1476) ;  /* 0x0000000400680947 */ /* 0x000fea0003800000 */
[----:B------:R-:W4:Y:S01]  /*84b0*/  LDL R5, [R1+0x58] ;  /* 0x0000580001057983 */ /* 0x000f220000100800 */
[C---:B------:R-:W-:Y:S02]  /*84c0*/  VIADD R7, R200.reuse, 0x40 ;  /* 0x00000040c8077836 */ /* 0x040fe40000000000 */
[----:B-1----:R-:W-:Y:S01]  /*84d0*/  VIADD R8, R200, 0x40 ;  /* 0x00000040c8087836 */ /* 0x002fe20000000000 */
[----:B------:R-:W5:Y:S01]  /*84e0*/  LDL R38, [R1+0x70] ;  /* 0x0000700001267983 */ /* 0x000f620000100800 */
[----:B------:R-:W-:Y:S02]  /*84f0*/  IMAD.SHL.U32 R7, R7, 0x40, RZ ;  /* 0x0000004007077824 */ /* 0x000fe400078e00ff */
[----:B------:R-:W-:Y:S02]  /*8500*/  IMAD.SHL.U32 R8, R8, 0x40, RZ ;  /* 0x0000004008087824 */ /* 0x000fe400078e00ff */
[----:B------:R-:W-:Y:S01]  /*8510*/  IMAD.IADD R4, R16, 0x1, R45 ;  /* 0x0000000110047824 */ /* 0x000fe200078e022d */
[----:B------:R-:W-:-:S02]  /*8520*/  LOP3.LUT R7, R7, 0x1c0, RZ, 0xc0, !PT ;  /* 0x000001c007077812 */ /* 0x000fc400078ec0ff */
[----:B------:R-:W-:Y:S02]  /*8530*/  LOP3.LUT R8, R8, 0x1c0, RZ, 0xc0, !PT ;  /* 0x000001c008087812 */ /* 0x000fe400078ec0ff */
[----:B------:R-:W-:Y:S02]  /*8540*/  SHF.R.U32.HI R7, RZ, 0x3, R7 ;  /* 0x00000003ff077819 */ /* 0x000fe40000011607 */
[----:B------:R-:W-:-:S04]  /*8550*/  LOP3.LUT R4, R8, 0x38, R4, 0xf8, !PT ;  /* 0x0000003808047812 */ /* 0x000fc800078ef804 */
[----:B------:R-:W-:Y:S01]  /*8560*/  LOP3.LUT R4, R4, R7, RZ, 0x3c, !PT ;  /* 0x0000000704047212 */ /* 0x000fe200078e3cff */
[C---:B------:R-:W-:Y:S01]  /*8570*/  IMAD.U32 R31, R41.reuse, 0x10000, RZ ;  /* 0x00010000291f7824 */ /* 0x040fe200078e00ff */
[----:B------:R-:W-:Y:S01]  /*8580*/  LOP3.LUT R41, R41, 0xffff0000, RZ, 0xc0, !PT ;  /* 0xffff000029297812 */ /* 0x000fe200078ec0ff */
[C---:B------:R-:W-:Y:S01]  /*8590*/  IMAD.U32 R29, R39.reuse, 0x10000, RZ ;  /* 0x00010000271d7824 */ /* 0x040fe200078e00ff */
[----:B------:R-:W-:Y:S01]  /*85a0*/  LOP3.LUT R39, R39, 0xffff0000, RZ, 0xc0, !PT ;  /* 0xffff000027277812 */ /* 0x000fe200078ec0ff */
[----:B------:R-:W-:Y:S02]  /*85b0*/  IMAD.U32 R36, R42, 0x10000, RZ ;  /* 0x000100002a247824 */ /* 0x000fe400078e00ff */
[----:B------:R-:W-:Y:S02]  /*85c0*/  IMAD.U32 R34, R0, 0x10000, RZ ;  /* 0x0001000000227824 */ /* 0x000fe400078e00ff */
[----:B----4-:R-:W-:-:S04]  /*85d0*/  IMAD.IADD R4, R5, 0x1, R4 ;  /* 0x0000000105047824 */ /* 0x010fc800078e0204 */
[----:B------:R-:W-:Y:S01]  /*85e0*/  IMAD R4, R4, 0x2, R19 ;  /* 0x0000000204047824 */ /* 0x000fe200078e0213 */
[----:B-----5:R-:W1:Y:S04]  /*85f0*/  LDS.128 R8, [R38+0x18400] ;  /* 0x0184000026087984 */ /* 0x020e680000000c00 */
[----:B------:R-:W4:Y:S01]  /*8600*/  LDS.128 R12, [R4+0x18400] ;  /* 0x01840000040c7984 */ /* 0x000f220000000c00 */
[----:B-1----:R-:W-:Y:S02]  /*8610*/  IMAD.U32 R5, R8, 0x10000, RZ ;  /* 0x0001000008057824 */ /* 0x002fe400078e00ff */
[C---:B----4-:R-:W-:Y:S01]  /*8620*/  IMAD.U32 R24, R12.reuse, 0x10000, RZ ;  /* 0x000100000c187824 */ /* 0x050fe200078e00ff */
[----:B------:R-:W-:Y:S01]  /*8630*/  LOP3.LUT R12, R12, 0xffff0000, RZ, 0xc0, !PT ;  /* 0xffff00000c0c7812 */ /* 0x000fe200078ec0ff */
[----:B------:R-:W-:-:S02]  /*8640*/  IMAD.U32 R25, R13, 0x10000, RZ ;  /* 0x000100000d197824 */ /* 0x000fc400078e00ff */
[-C--:B------:R-:W-:Y:S01]  /*8650*/  FMUL.FTZ R28, R31, R24.reuse ;  /* 0x000000181f1c7220 */ /* 0x080fe20000410000 */
[----:B------:R-:W-:Y:S01]  /*8660*/  LOP3.LUT R7, R8, 0xffff0000, RZ, 0xc0, !PT ;  /* 0xffff000008077812 */ /* 0x000fe200078ec0ff */
[----:B------:R-:W-:Y:S01]  /*8670*/  FMUL.FTZ R24, R29, R24 ;  /* 0x000000181d187220 */ /* 0x000fe20000410000 */
[-C--:B------:R-:W-:Y:S01]  /*8680*/  FMUL.FTZ R32, R41, R12.reuse ;  /* 0x0000000c29207220 */ /* 0x080fe20000410000 */
[----:B------:R-:W-:Y:S01]  /*8690*/  FFMA.FTZ R28, R29, R5, -R28 ;  /* 0x000000051d1c7223 */ /* 0x000fe2000001081c */
[----:B------:R-:W-:Y:S01]  /*86a0*/  FMUL.FTZ R12, R39, R12 ;  /* 0x0000000c270c7220 */ /* 0x000fe20000410000 */
[----:B------:R-:W-:Y:S02]  /*86b0*/  IMAD.U32 R8, R9, 0x10000, RZ ;  /* 0x0001000009087824 */ /* 0x000fe400078e00ff */
[----:B------:R-:W-:Y:S01]  /*86c0*/  FMUL.FTZ R29, R36, R25 ;  /* 0x00000019241d7220 */ /* 0x000fe20000410000 */
[----:B------:R-:W-:Y:S01]  /*86d0*/  FFMA.FTZ R24, R31, R5, R24 ;  /* 0x000000051f187223 */ /* 0x000fe20000010018 */
[-C--:B------:R-:W-:Y:S01]  /*86e0*/  FFMA.FTZ R5, R39, R7.reuse, -R32 ;  /* 0x0000000727057223 */ /* 0x080fe20000010820 */
[----:B------:R-:W-:Y:S01]  /*86f0*/  FFMA.FTZ R7, R41, R7, R12 ;  /* 0x0000000729077223 */ /* 0x000fe2000001000c */
[----:B0-----:R-:W-:-:S02]  /*8700*/  IMAD.U32 R26, R14, 0x10000, RZ ;  /* 0x000100000e1a7824 */ /* 0x001fc400078e00ff */
[C---:B------:R-:W-:Y:S01]  /*8710*/  FMUL.FTZ R25, R34.reuse, R25 ;  /* 0x0000001922197220 */ /* 0x040fe20000410000 */
[----:B------:R-:W-:Y:S01]  /*8720*/  FFMA.FTZ R29, R34, R8, -R29 ;  /* 0x00000008221d7223 */ /* 0x000fe2000001081d */
[----:B------:R-:W-:Y:S01]  /*8730*/  IMAD.U32 R12, R40, 0x10000, RZ ;  /* 0x00010000280c7824 */ /* 0x000fe200078e00ff */
[----:B------:R-:W-:Y:S01]  /*8740*/  LOP3.LUT R14, R14, 0xffff0000, RZ, 0xc0, !PT ;  /* 0xffff00000e0e7812 */ /* 0x000fe200078ec0ff */
[C---:B------:R-:W-:Y:S01]  /*8750*/  IMAD.U32 R32, R43.reuse, 0x10000, RZ ;  /* 0x000100002b207824 */ /* 0x040fe200078e00ff */
[----:B------:R-:W-:Y:S02]  /*8760*/  LOP3.LUT R40, R40, 0xffff0000, RZ, 0xc0, !PT ;  /* 0xffff000028287812 */ /* 0x000fe400078ec0ff */
[----:B------:R-:W-:Y:S01]  /*8770*/  LOP3.LUT R34, R43, 0xffff0000, RZ, 0xc0, !PT ;  /* 0xffff00002b227812 */ /* 0x000fe200078ec0ff */
[C---:B------:R-:W-:Y:S01]  /*8780*/  IMAD.U32 R20, R10.reuse, 0x10000, RZ ;  /* 0x000100000a147824 */ /* 0x040fe200078e00ff */
[----:B------:R-:W-:Y:S01]  /*8790*/  LOP3.LUT R10, R10, 0xffff0000, RZ, 0xc0, !PT ;  /* 0xffff00000a0a7812 */ /* 0x000fe200078ec0ff */
[----:B------:R-:W-:Y:S01]  /*87a0*/  FMUL.FTZ R31, R32, R26 ;  /* 0x0000001a201f7220 */ /* 0x000fe20000410000 */
[----:B------:R-:W-:-:S02]  /*87b0*/  IMAD.U32 R27, R15, 0x10000, RZ ;  /* 0x000100000f1b7824 */ /* 0x000fc400078e00ff */
[----:B------:R-:W-:Y:S01]  /*87c0*/  FMUL.FTZ R33, R12, R26 ;  /* 0x0000001a0c217220 */ /* 0x000fe20000410000 */
[----:B------:R-:W-:Y:S02]  /*87d0*/  IMAD.U32 R41, R44, 0x10000, RZ ;  /* 0x000100002c297824 */ /* 0x000fe400078e00ff */
[-C--:B------:R-:W-:Y:S01]  /*87e0*/  FMUL.FTZ R35, R34, R14.reuse ;  /* 0x0000000e22237220 */ /* 0x080fe20000410000 */
[----:B------:R-:W-:Y:S01]  /*87f0*/  FMUL.FTZ R37, R40, R14 ;  /* 0x0000000e28257220 */ /* 0x000fe20000410000 */
[----:B------:R-:W-:Y:S01]  /*8800*/  IMAD.U32 R39, R3, 0x10000, RZ ;  /* 0x0001000003277824 */ /* 0x000fe200078e00ff */
[----:B------:R-:W-:Y:S01]  /*8810*/  SHF.L.U32 R21, R11, 0x10, RZ ;  /* 0x000000100b157819 */ /* 0x000fe200000006ff */
[----:B------:R-:W-:Y:S01]  /*8820*/  FFMA.FTZ R25, R36, R8, R25 ;  /* 0x0000000824197223 */ /* 0x000fe20000010019 */
[-C--:B------:R-:W-:Y:S01]  /*8830*/  FFMA.FTZ R31, R12, R20.reuse, -R31 ;  /* 0x000000140c1f7223 */ /* 0x080fe2000001081f */
[----:B------:R-:W-:Y:S01]  /*8840*/  FFMA.FTZ R14, R32, R20, R33 ;  /* 0x00000014200e7223 */ /* 0x000fe20000010021 */
[-C--:B------:R-:W-:Y:S01]  /*8850*/  FMUL.FTZ R8, R41, R27.reuse ;  /* 0x0000001b29087220 */ /* 0x080fe20000410000 */
[-C--:B------:R-:W-:Y:S01]  /*8860*/  FFMA.FTZ R12, R40, R10.reuse, -R35 ;  /* 0x0000000a280c7223 */ /* 0x080fe20000010823 */
[----:B------:R-:W-:Y:S01]  /*8870*/  FFMA.FTZ R37, R34, R10, R37 ;  /* 0x0000000a22257223 */ /* 0x000fe20000010025 */
[----:B------:R-:W-:Y:S01]  /*8880*/  LOP3.LUT R13, R13, 0xffff0000, RZ, 0xc0, !PT ;  /* 0xffff00000d0d7812 */ /* 0x000fe200078ec0ff */
[----:B------:R-:W-:Y:S01]  /*8890*/  FMUL.FTZ R10, R39, R27 ;  /* 0x0000001b270a7220 */ /* 0x000fe20000410000 */
[----:B------:R-:W-:-:S02]  /*88a0*/  LOP3.LUT R15, R15, 0xffff0000, RZ, 0xc0, !PT ;  /* 0xffff00000f0f7812 */ /* 0x000fc400078ec0ff */
[----:B------:R-:W-:Y:S02]  /*88b0*/  LOP3.LUT R33, R42, 0xffff0000, RZ, 0xc0, !PT ;  /* 0xffff00002a217812 */ /* 0x000fe400078ec0ff */
[----:B------:R-:W-:Y:S02]  /*88c0*/  LOP3.LUT R35, R44, 0xffff0000, RZ, 0xc0, !PT ;  /* 0xffff00002c237812 */ /* 0x000fe400078ec0ff */
[----:B------:R-:W-:Y:S02]  /*88d0*/  LOP3.LUT R27, R0, 0xffff0000, RZ, 0xc0, !PT ;  /* 0xffff0000001b7812 */ /* 0x000fe400078ec0ff */
[----:B------:R-:W-:Y:S01]  /*88e0*/  LOP3.LUT R3, R3, 0xffff0000, RZ, 0xc0, !PT ;  /* 0xffff000003037812 */ /* 0x000fe200078ec0ff */
[-C--:B------:R-:W-:Y:S01]  /*88f0*/  FFMA.FTZ R26, R39, R21.reuse, -R8 ;  /* 0x00000015271a7223 */ /* 0x080fe20000010808 */
[----:B------:R-:W-:Y:S01]  /*8900*/  LOP3.LUT R9, R9, 0xffff0000, RZ, 0xc0, !PT ;  /* 0xffff000009097812 */ /* 0x000fe200078ec0ff */
[----:B------:R-:W-:Y:S01]  /*8910*/  FFMA.FTZ R21, R41, R21, R10 ;  /* 0x0000001529157223 */ /* 0x000fe2000001000a */
[----:B------:R-:W-:Y:S01]  /*8920*/  LOP3.LUT R11, R11, 0xffff0000, RZ, 0xc0, !PT ;  /* 0xffff00000b0b7812 */ /* 0x000fe200078ec0ff */
        /* <DEDUP_REMOVED lines=13> */
[----:B------:R-:W-:Y:S02]  /*8a00*/  F2FP.BF16.F32.PACK_AB R12, R7, R24 ;  /* 0x00000018070c723e */ /* 0x000fe400000010ff */
[----:B------:R-:W-:-:S02]  /*8a10*/  F2FP.BF16.F32.PACK_AB R13, R20, R25 ;  /* 0x00000019140d723e */ /* 0x000fc400000010ff */
[----:B------:R-:W-:Y:S01]  /*8a20*/  F2FP.BF16.F32.PACK_AB R15, R32, R21 ;  /* 0x00000015200f723e */ /* 0x000fe200000010ff */
[----:B------:R0:W-:Y:S04]  /*8a30*/  STS.128 [R38+0x18400], R8 ;  /* 0x0184000826007388 */ /* 0x0001e80000000c00 */
[----:B------:R0:W-:Y:S02]  /*8a40*/  STS.128 [R4+0x18400], R12 ;  /* 0x0184000c04007388 */ /* 0x0001e40000000c00 */
.L_x_1476:
[----:B------:R-:W-:Y:S05]  /*8a50*/  BSYNC B0 ;  /* 0x0000000000007941 */ /* 0x000fea0003800000 */
.L_x_1465:
[----:B------:R-:W-:Y:S01]  /*8a60*/  @!PT LDS RZ, [RZ] ;  /* 0x00000000fffff984 */ /* 0x000fe20000000800 */
[----:B------:R-:W-:Y:S01]  /*8a70*/  @!PT LDS RZ, [RZ] ;  /* 0x00000000fffff984 */ /* 0x000fe20000000800 */
[----:B------:R-:W-:Y:S01]  /*8a80*/  @!PT LDS RZ, [RZ] ;  /* 0x00000000fffff984 */ /* 0x000fe20000000800 */
[----:B------:R-:W-:Y:S01]  /*8a90*/  @!PT LDS RZ, [RZ] ;  /* 0x00000000fffff984 */ /* 0x000fe20000000800 */
[----:B------:R5:W-:Y:S06]  /*8aa0*/  MEMBAR.ALL.CTA ;  /* 0x0000000000007992 */ /* 0x000bec0000008000 */
[----:B-----5:R-:W5:Y:S01]  /*8ab0*/  FENCE.VIEW.ASYNC.S ;  /* 0x00000000000073c6 */ /* 0x020f620000000000 */
[----:B------:R-:W-:Y:S05]  /*8ac0*/  WARPSYNC.ALL ;  /* 0x0000000000007948 */ /* 0x000fea0003800000 */
[----:B-----5:R-:W-:Y:S06]  /*8ad0*/  BAR.SYNC.DEFER_BLOCKING 0xd, 0x100 ;  /* 0x0344000000007b1d */ /* 0x020fec0000010000 */
.L_x_1462:
[----:B012---:R-:W0:Y:S01]  /*8ae0*/  S2R R0, SR_TID.X ;  /* 0x0000000000007919 */ /* 0x007e220000002100 */
[----:B------:R-:W-:Y:S01]  /*8af0*/  ISETP.NE.AND P0, PT, R205, 0x3, PT ;  /* 0x00000003cd00780c */ /* 0x000fe20003f05270 */
[----:B------:R-:W-:Y:S05]  /*8b00*/  WARPSYNC.ALL ;  /* 0x0000000000007948 */ /* 0x000fea0003800000 */
[----:B0-----:R-:W-:-:S05]  /*8b10*/  SHF.R.U32.HI R0, RZ, 0x7, R0 ;  /* 0x00000007ff007819 */ /* 0x001fca0000011600 */
[----:B------:R-:W-:-:S05]  /*8b20*/  VIADD R72, R0, 0x8 ;  /* 0x0000000800487836 */ /* 0x000fca0000000000 */
[----:B------:R0:W-:Y:S06]  /*8b30*/  BAR.SYNC.DEFER_BLOCKING R72, 0x100 ;  /* 0x000400480000751d */ /* 0x0001ec0000010000 */
[----:B------:R-:W-:Y:S05]  /*8b40*/  @!P0 BRA `(.L_x_1486) ;  /* 0x0000000000048947 */ /* 0x000fea0003800000 */
[----:B------:R-:W-:Y:S01]  /*8b50*/  BPT.TRAP 0x1 ;  /* 0x000000040000795c */ /* 0x000fe20000300000 */
.L_x_1486:
[----:B------:R-:W-:Y:S01]  /*8b60*/  IMAD R3, R201, 0x8, R19 ;  /* 0x00000008c9037824 */ /* 0x000fe200078e0213 */
[----:B------:R-:W-:-:S04]  /*8b70*/  SHF.L.U32 R8, R212, 0x1f, RZ ;  /* 0x0000001fd4087819 */ /* 0x000fc800000006ff */
[----:B------:R1:W2:Y:S01]  /*8b80*/  SYNCS.PHASECHK.TRANS64.TRYWAIT P1, [R3+URZ+0x32430], R8 ;  /* 0x03243008030075a7 */ /* 0x0002a2000802017f */
[----:B------:R-:W-:Y:S05]  /*8b90*/  @!P0 BRA `(.L_x_1487) ;  /* 0x0000000000048947 */ /* 0x000fea0003800000 */
[----:B------:R-:W-:Y:S01]  /*8ba0*/  BPT.TRAP 0x1 ;  /* 0x000000040000795c */ /* 0x000fe20000300000 */
.L_x_1487:
[----:B------:R-:W-:-:S05]  /*8bb0*/  VIADD R0, R19, 0x1c400 ;  /* 0x0001c40013007836 */ /* 0x000fca0000000000 */
[----:B------:R-:W-:-:S04]  /*8bc0*/  SHF.R.U32.HI R0, RZ, 0x4, R0 ;  /* 0x00000004ff007819 */ /* 0x000fc80000011600 */
[----:B------:R-:W-:Y:S01]  /*8bd0*/  LOP3.LUT R0, R0, 0x3fff, RZ, 0xc0, !PT ;  /* 0x00003fff00007812 */ /* 0x000fe200078ec0ff */
[----:B--2---:R-:W-:Y:S06]  /*8be0*/  @P1 BRA `(.L_x_1488) ;  /* 0x0000000000081947 */ /* 0x004fec0003800000 */
[----:B------:R-:W2:Y:S02]  /*8bf0*/  SYNCS.PHASECHK.TRANS64.TRYWAIT P1, [R3+URZ+0x32430], R8 ;  /* 0x03243008030075a7 */ /* 0x000ea4000802017f */
[----:B--2---:R-:W-:Y:S05]  /*8c00*/  @!P1 BRA `(.L_x_1489) ;  /* 0x0000011400889947 */ /* 0x004fea0003800000 */
.L_x_1488:
[----:B------:R-:W-:Y:S01]  /*8c10*/  LOP3.LUT R0, R0, 0x10000, RZ, 0xfc, !PT ;  /* 0x0001000000007812 */ /* 0x000fe200078efcff */
[----:B------:R-:W-:Y:S05]  /*8c20*/  WARPSYNC.ALL ;  /* 0x0000000000007948 */ /* 0x000fea0003800000 */
[----:B------:R-:W-:Y:S01]  /*8c30*/  STL [R1+0x4c], R0 ;  /* 0x00004c0001007387 */ /* 0x000fe20000100800 */
[----:B------:R-:W-:Y:S01]  /*8c40*/  IMAD R30, R30, 0x2000, R19 ;  /* 0x000020001e1e7824 */ /* 0x000fe200078e0213 */
[----:B------:R-:W-:Y:S01]  /*8c50*/  UMOV UR9, 0x40000040 ;  /* 0x4000004000097882 */ /* 0x000fe20000000000 */
[----:B------:R-:W-:Y:S01]  /*8c60*/  IMAD R4, R201, 0x300, R0 ;  /* 0x00000300c9047824 */ /* 0x000fe200078e0200 */
[----:B------:R-:W-:Y:S01]  /*8c70*/  SHF.L.U32 R6, R6, 0x1f, RZ ;  /* 0x0000001f06067819 */ /* 0x000fe200000006ff */
[----:B------:R-:W-:Y:S01]  /*8c80*/  IMAD.MOV.U32 R5, RZ, RZ, 0x40000040 ;  /* 0x40000040ff057424 */ /* 0x000fe200078e00ff */
[----:B------:R-:W-:Y:S01]  /*8c90*/  R2UR UR4, R30 ;  /* 0x000000001e0472ca */ /* 0x000fe200000e0000 */
[----:B------:R-:W-:Y:S01]  /*8ca0*/  IMAD.MOV.U32 R11, RZ, RZ, 0x40000040 ;  /* 0x40000040ff0b7424 */ /* 0x000fe200078e00ff */
[C---:B------:R-:W-:Y:S01]  /*8cb0*/  R2UR UR10, R4.reuse ;  /* 0x00000000040a72ca */ /* 0x040fe200000e0000 */
[----:B---345:R-:W-:Y:S01]  /*8cc0*/  WARPGROUP.ARRIVE ;  /* 0x00000000000079c5 */ /* 0x038fe20000000000 */
[----:B------:R-:W-:Y:S01]  /*8cd0*/  R2UR UR11, R5 ;  /* 0x00000000050b72ca */ /* 0x000fe200000e0000 */
[----:B------:R-:W-:Y:S01]  /*8ce0*/  IMAD.U32 R13, RZ, RZ, UR9 ;  /* 0x00000009ff0d7e24 */ /* 0x000fe2000f8e00ff */
[----:B------:R-:W-:Y:S01]  /*8cf0*/  IADD3 R10, R4, 0x2, RZ ;  /* 0x00000002040a7810 */ /* 0x000fe20007ffe0ff */
[----:B------:R-:W-:Y:S01]  /*8d00*/  IMAD.MOV.U32 R5, RZ, RZ, 0x40000040 ;  /* 0x40000040ff057424 */ /* 0x000fe200078e00ff */
[----:B------:R-:W-:Y:S05]  /*8d10*/  BSSY B0, `(.L_x_1490) ;  /* 0x0000030000007945 */ /* 0x000fea0003800000 */
[----:B------:R-:W-:-:S04]  /*8d20*/  UIADD3 UR5, UR4, 0x18400, URZ ;  /* 0x0001840004057890 */ /* 0x000fc8000fffe03f */
[----:B------:R-:W-:-:S04]  /*8d30*/  USHF.R.U32.HI UR5, URZ, 0x4, UR5 ;  /* 0x000000043f057899 */ /* 0x000fc80008011605 */
[----:B------:R-:W-:-:S04]  /*8d40*/  ULOP3.LUT UR5, UR5, 0x3fff, URZ, 0xc0, !UPT ;  /* 0x00003fff05057892 */ /* 0x000fc8000f8ec03f */
[----:B------:R-:W-:-:S04]  /*8d50*/  ULOP3.LUT UR6, UR5, 0x10000, URZ, 0xfc, !UPT ;  /* 0x0001000005067892 */ /* 0x000fc8000f8efc3f */
[----:B------:R-:W-:-:S03]  /*8d60*/  UIADD3 UR5, UR6, 0x2, URZ ;  /* 0x0000000206057890 */ /* 0x000fc6000fffe03f */
[----:B------:R-:W-:Y:S02]  /*8d70*/  UMOV UR8, UR6 ;  /* 0x0000000600087c82 */ /* 0x000fe40008000000 */
[----:B------:R-:W-:Y:S01]  /*8d80*/  HGMMA.64x96x16.F32.BF16 R24, gdesc[UR8], RZ, !UPT, gsb0 ;  /* 0x01600000081879f0 */ /* 0x000fe2000c0018ff */
[----:B------:R-:W-:Y:S01]  /*8d90*/  R2UR UR10, R10 ;  /* 0x000000000a0a72ca */ /* 0x000fe200000e0000 */
[----:B------:R-:W-:Y:S01]  /*8da0*/  IMAD.U32 R12, RZ, RZ, UR8 ;  /* 0x00000008ff0c7e24 */ /* 0x000fe2000f8e00ff */
[----:B------:R-:W-:Y:S01]  /*8db0*/  R2UR UR11, R11 ;  /* 0x000000000b0b72ca */ /* 0x000fe200000e0000 */
[----:B------:R-:W-:Y:S01]  /*8dc0*/  UMOV UR8, UR5 ;  /* 0x0000000500087c82 */ /* 0x000fe20008000000 */
[----:B------:R-:W-:Y:S01]  /*8dd0*/  UMOV UR9, 0x40000040 ;  /* 0x4000004000097882 */ /* 0x000fe20000000000 */
[C---:B------:R-:W-:Y:S01]  /*8de0*/  VIADD R10, R4.reuse, 0x4 ;  /* 0x00000004040a7836 */ /* 0x040fe20000000000 */
[----:B------:R-:W-:Y:S01]  /*8df0*/  UIADD3 UR5, UR6, 0x4, URZ ;  /* 0x0000000406057890 */ /* 0x000fe2000fffe03f */
[----:B------:R-:W-:Y:S01]  /*8e00*/  IMAD.MOV.U32 R11, RZ, RZ, 0x40000040 ;  /* 0x40000040ff0b7424 */ /* 0x000fe200078e00ff */
[----:B------:R3:W-:Y:S01]  /*8e10*/  STL.64 [R1+0x40], R12 ;  /* 0x0000400c01007387 */ /* 0x0007e20000100a00 */
[----:B------:R-:W-:-:S02]  /*8e20*/  VIADD R4, R4, 0x6 ;  /* 0x0000000604047836 */ /* 0x000fc40000000000 */
[----:B---3--:R-:W-:Y:S02]  /*8e30*/  IMAD.U32 R12, RZ, RZ, UR8 ;  /* 0x00000008ff0c7e24 */ /* 0x008fe4000f8e00ff */
[----:B------:R-:W-:-:S05]  /*8e40*/  IMAD.U32 R13, RZ, RZ, UR9 ;  /* 0x00000009ff0d7e24 */ /* 0x000fca000f8e00ff */
[----:B------:R3:W-:Y:S01]  /*8e50*/  STL.64 [R1+0x38], R12 ;  /* 0x0000380c01007387 */ /* 0x0007e20000100a00 */
[----:B------:R-:W-:Y:S02]  /*8e60*/  WARPGROUP.DEPBAR.LE gsb0, 0x0 ;  /* 0x00008000000079c5 */ /* 0x000fe40000010000 */
[----:B------:R-:W-:-:S06]  /*8e70*/  WARPGROUP.ARRIVE ;  /* 0x00000000000079c5 */ /* 0x000fcc0000000000 */
[----:B------:R-:W-:Y:S01]  /*8e80*/  HGMMA.64x96x16.F32.BF16 R24, gdesc[UR8], R24, gsb0 ;  /* 0x01600000081879f0 */ /* 0x000fe20008001818 */
[----:B------:R-:W-:Y:S01]  /*8e90*/  R2UR UR10, R10 ;  /* 0x000000000a0a72ca */ /* 0x000fe200000e0000 */
[----:B------:R-:W-:Y:S01]  /*8ea0*/  UMOV UR8, UR5 ;  /* 0x0000000500087c82 */ /* 0x000fe20008000000 */
[----:B------:R-:W-:Y:S01]  /*8eb0*/  R2UR UR11, R11 ;  /* 0x000000000b0b72ca */ /* 0x000fe200000e0000 */
[----:B------:R-:W-:Y:S01]  /*8ec0*/  UMOV UR9, 0x40000040 ;  /* 0x4000004000097882 */ /* 0x000fe20000000000 */
[----:B------:R-:W-:Y:S01]  /*8ed0*/  UIADD3 UR5, UR6, 0x6, URZ ;  /* 0x0000000606057890 */ /* 0x000fe2000fffe03f */
[----:B------:R-:W-:Y:S02]  /*8ee0*/  IMAD.U32 R10, RZ, RZ, UR8 ;  /* 0x00000008ff0a7e24 */ /* 0x000fe4000f8e00ff */
        /* <DEDUP_REMOVED lines=9> */
[----:B------:R-:W-:Y:S02]  /*8f80*/  IMAD.U32 R4, RZ, RZ, UR8 ;  /* 0x00000008ff047e24 */ /* 0x000fe4000f8e00ff */
[----:B------:R-:W-:-:S05]  /*8f90*/  IMAD.U32 R5, RZ, RZ, UR9 ;  /* 0x00000009ff057e24 */ /* 0x000fca000f8e00ff */
[----:B------:R3:W-:Y:S01]  /*8fa0*/  STL.64 [R1+0x28], R4 ;  /* 0x0000280401007387 */ /* 0x0007e20000100a00 */
[----:B------:R-:W-:Y:S02]  /*8fb0*/  WARPGROUP.DEPBAR.LE gsb0, 0x0 ;  /* 0x00008000000079c5 */ /* 0x000fe40000010000 */
[----:B------:R-:W-:-:S06]  /*8fc0*/  WARPGROUP.ARRIVE ;  /* 0x00000000000079c5 */ /* 0x000fcc0000000000 */
[----:B------:R-:W-:Y:S03]  /*8fd0*/  HGMMA.64x96x16.F32.BF16 R24, gdesc[UR8], R24, gsb0 ;  /* 0x01600000081879f0 */ /* 0x000fe60008001818 */
[----:B------:R-:W-:Y:S02]  /*8fe0*/  WARPGROUP.DEPBAR.LE gsb0, 0x0 ;  /* 0x00008000000079c5 */ /* 0x000fe40000010000 */
[----:B------:R-:W4:Y:S02]  /*8ff0*/  SYNCS.PHASECHK.TRANS64.TRYWAIT P1, [R19+URZ+0x32410], R6 ;  /* 0x03241006130075a7 */ /* 0x000f24000802017f */
[----:B---34-:R-:W-:Y:S05]  /*9000*/  @!P1 BRA `(.L_x_1491) ;  /* 0x00000110009c9947 */ /* 0x018fea0003800000 */
.L_x_1705:
[----:B------:R-:W-:Y:S05]  /*9010*/  BSYNC B0 ;  /* 0x0000000000007941 */ /* 0x000fea0003800000 */
.L_x_1490:
[----:B------:R-:W-:Y:S05]  /*9020*/  @!P0 BRA `(.L_x_1492) ;  /* 0x0000000000048947 */ /* 0x000fea0003800000 */
[----:B------:R-:W-:Y:S01]  /*9030*/  BPT.TRAP 0x1 ;  /* 0x000000040000795c */ /* 0x000fe20000300000 */
.L_x_1492:
[----:B------:R4:W0:Y:S01]  /*9040*/  SYNCS.PHASECHK.TRANS64.TRYWAIT P1, [R3+URZ+0x32450], R8 ;  /* 0x03245008030075a7 */ /* 0x000822000802017f */
[----:B------:R-:W-:Y:S05]  /*9050*/  @!P0 BRA `(.L_x_1493) ;  /* 0x0000000000048947 */ /* 0x000fea0003800000 */
[----:B------:R-:W-:Y:S01]  /*9060*/  BPT.TRAP 0x1 ;  /* 0x000000040000795c */ /* 0x000fe20000300000 */
.L_x_1493:
[----:B0-----:R-:W-:Y:S05]  /*9070*/  @P1 BRA `(.L_x_1494) ;  /* 0x0000000000081947 */ /* 0x001fea0003800000 */
[----:B------:R-:W0:Y:S02]  /*9080*/  SYNCS.PHASECHK.TRANS64.TRYWAIT P1, [R3+URZ+0x32450], R8 ;  /* 0x03245008030075a7 */ /* 0x000e24000802017f */
[----:B0-----:R-:W-:Y:S05]  /*9090*/  @!P1 BRA `(.L_x_1495) ;  /* 0x00000110008c9947 */ /* 0x001fea0003800000 */
.L_x_1494:
[----:B------:R-:W-:Y:S05]  /*90a0*/  WARPSYNC.ALL ;  /* 0x0000000000007948 */ /* 0x000fea0003800000 */
[----:B------:R-:W-:Y:S01]  /*90b0*/  VIADD R219, R19, 0x400 ;  /* 0x0000040013db7836 */ /* 0x000fe20000000000 */
[----:B------:R-:W-:Y:S01]  /*90c0*/  UIADD3 UR4, UR4, 0x22400, URZ ;  /* 0x0002240004047890 */ /* 0x000fe2000fffe03f */
[----:B------:R-:W-:Y:S01]  /*90d0*/  IMAD.MOV.U32 R5, RZ, RZ, 0x40000040 ;  /* 0x40000040ff057424 */ /* 0x000fe200078e00ff */
[----:B------:R-:W-:Y:S01]  /*90e0*/  WARPGROUP.ARRIVE ;  /* 0x00000000000079c5 */ /* 0x000fe20000000000 */
[----:B------:R-:W-:Y:S01]  /*90f0*/  UMOV UR9, 0x40000040 ;  /* 0x4000004000097882 */ /* 0x000fe20000000000 */
[----:B------:R-:W-:Y:S01]  /*9100*/  SHF.R.U32.HI R219, RZ, 0x4, R219 ;  /* 0x00000004ffdb7819 */ /* 0x000fe200000116db */
[----:B------:R-:W-:Y:S01]  /*9110*/  USHF.R.U32.HI UR4, URZ, 0x4, UR4 ;  /* 0x000000043f047899 */ /* 0x000fe20008011604 */
[----:B------:R-:W-:Y:S01]  /*9120*/  R2UR UR11, R5 ;  /* 0x00000000050b72ca */ /* 0x000fe200000e0000 */
[----:B------:R-:W-:Y:S01]  /*9130*/  IMAD.MOV.U32 R7, RZ, RZ, 0x40000040 ;  /* 0x40000040ff077424 */ /* 0x000fe200078e00ff */
[----:B------:R-:W-:Y:S01]  /*9140*/  LOP3.LUT R219, R219, 0x3fff, RZ, 0xc0, !PT ;  /* 0x00003fffdbdb7812 */ /* 0x000fe200078ec0ff */
[----:B------:R-:W-:Y:S01]  /*9150*/  ULOP3.LUT UR4, UR4, 0x3fff, URZ, 0xc0, !UPT ;  /* 0x00003fff04047892 */ /* 0x000fe2000f8ec03f */
[----:B------:R-:W-:Y:S01]  /*9160*/  IMAD.U32 R9, RZ, RZ, UR9 ;  /* 0x00000009ff097e24 */ /* 0x000fe2000f8e00ff */
[----:B------:R-:W-:Y:S01]  /*9170*/  UMOV UR57, 0x40000040 ;  /* 0x4000004000397882 */ /* 0x000fe20000000000 */
[----:B------:R-:W-:Y:S01]  /*9180*/  LOP3.LUT R0, R219, 0x10000, RZ, 0xfc, !PT ;  /* 0x00010000db007812 */ /* 0x000fe200078efcff */
[----:B------:R-:W-:Y:S01]  /*9190*/  ULOP3.LUT UR4, UR4, 0x10000, URZ, 0xfc, !UPT ;  /* 0x0001000004047892 */ /* 0x000fe2000f8efc3f */
[----:B------:R-:W-:Y:S01]  /*91a0*/  IMAD.MOV.U32 R5, RZ, RZ, 0x40000040 ;  /* 0x40000040ff057424 */ /* 0x000fe200078e00ff */
[----:B------:R-:W-:Y:S01]  /*91b0*/  UMOV UR53, 0x40000040 ;  /* 0x4000004000357882 */ /* 0x000fe20000000000 */
[----:B------:R-:W-:Y:S01]  /*91c0*/  UMOV UR49, 0x40000040 ;  /* 0x4000004000317882 */ /* 0x000fe20000000000 */
[----:B------:R-:W-:Y:S01]  /*91d0*/  IMAD R4, R201, 0xc00, R0 ;  /* 0x00000c00c9047824 */ /* 0x000fe200078e0200 */
[----:B------:R-:W-:Y:S01]  /*91e0*/  UIADD3 UR5, UR4, 0x2, URZ ;  /* 0x0000000204057890 */ /* 0x000fe2000fffe03f */
[----:B------:R0:W-:Y:S01]  /*91f0*/  STL [R1+0x50], R0 ;  /* 0x0000500001007387 */ /* 0x0001e20000100800 */
[----:B------:R-:W-:Y:S01]  /*9200*/  UMOV UR8, UR4 ;  /* 0x0000000400087c82 */ /* 0x000fe20008000000 */
[C---:B---3--:R-:W-:Y:S01]  /*9210*/  VIADD R6, R4.reuse, 0x2 ;  /* 0x0000000204067836 */ /* 0x048fe20000000000 */
[----:B------:R-:W-:Y:S01]  /*9220*/  R2UR UR10, R4 ;  /* 0x00000000040a72ca */ /* 0x000fe200000e0000 */
[----:B-12-4-:R-:W-:Y:S01]  /*9230*/  IMAD.U32 R8, RZ, RZ, UR8 ;  /* 0x00000008ff087e24 */ /* 0x016fe2000f8e00ff */
[----:B------:R-:W-:Y:S01]  /*9240*/  UIADD3 UR56, UR4, 0x804, URZ ;  /* 0x0000080404387890 */ /* 0x000fe2000fffe03f */
[----:B------:R-:W-:Y:S01]  /*9250*/  R2UR UR39, R5 ;  /* 0x00000000052772ca */ /* 0x000fe200000e0000 */
[----:B------:R-:W-:-:S02]  /*9260*/  UIADD3 UR52, UR4, 0x806, URZ ;  /* 0x0000080604347890 */ /* 0x000fc4000fffe03f */
[----:B------:R1:W-:Y:S01]  /*9270*/  STL.64 [R1+0x20], R8 ;  /* 0x0000200801007387 */ /* 0x0003e20000100a00 */
[----:B------:R-:W-:Y:S02]  /*9280*/  UIADD3 UR48, UR4, 0xc00, URZ ;  /* 0x00000c0004307890 */ /* 0x000fe4000fffe03f */
[----:B------:R-:W-:Y:S01]  /*9290*/  UIADD3 UR44, UR4, 0xc02, URZ ;  /* 0x00000c02042c7890 */ /* 0x000fe2000fffe03f */
[----:B0-----:R-:W0:Y:S01]  /*92a0*/  S2R R0, SR_TID.X ;  /* 0x0000000000007919 */ /* 0x001e220000002100 */
[----:B------:R-:W-:Y:S01]  /*92b0*/  UMOV UR45, 0x40000040 ;  /* 0x40000040002d7882 */ /* 0x000fe20000000000 */
[----:B------:R-:W-:Y:S01]  /*92c0*/  UIADD3 UR40, UR4, 0xc04, URZ ;  /* 0x00000c0404287890 */ /* 0x000fe2000fffe03f */
[----:B------:R-:W-:Y:S01]  /*92d0*/  HGMMA.64x96x16.F32.BF16 R24, gdesc[UR8], R24, gsb0 ;  /* 0x01600000081879f0 */ /* 0x000fe20008001818 */
[----:B------:R-:W-:Y:S01]  /*92e0*/  R2UR UR10, R6 ;  /* 0x00000000060a72ca */ /* 0x000fe200000e0000 */
[----:B------:R-:W-:Y:S01]  /*92f0*/  UMOV UR8, UR5 ;  /* 0x0000000500087c82 */ /* 0x000fe20008000000 */
[----:B------:R-:W-:Y:S01]  /*9300*/  R2UR UR11, R7 ;  /* 0x00000000070b72ca */ /* 0x000fe200000e0000 */
[----:B------:R-:W-:Y:S01]  /*9310*/  UMOV UR9, 0x40000040 ;  /* 0x4000004000097882 */ /* 0x000fe20000000000 */
[----:B------:R-:W-:Y:S01]  /*9320*/  IMAD.MOV.U32 R7, RZ, RZ, 0x40000040 ;  /* 0x40000040ff077424 */ /* 0x000fe200078e00ff */
[----:B------:R-:W-:Y:S01]  /*9330*/  IADD3 R6, R4, 0x4, RZ ;  /* 0x0000000404067810 */ /* 0x000fe20007ffe0ff */
[----:B------:R-:W-:Y:S01]  /*9340*/  UIADD3 UR5, UR4, 0x4, URZ ;  /* 0x0000000404057890 */ /* 0x000fe2000fffe03f */
[----:B-1----:R-:W-:Y:S01]  /*9350*/  IMAD.U32 R8, RZ, RZ, UR8 ;  /* 0x00000008ff087e24 */ /* 0x002fe2000f8e00ff */
[----:B------:R-:W-:Y:S01]  /*9360*/  UMOV UR41, 0x40000040 ;  /* 0x4000004000297882 */ /* 0x000fe20000000000 */
[----:B------:R-:W-:Y:S01]  /*9370*/  IMAD.U32 R9, RZ, RZ, UR9 ;  /* 0x00000009ff097e24 */ /* 0x000fe2000f8e00ff */
[----:B------:R-:W-:Y:S01]  /*9380*/  UIADD3 UR36, UR4, 0xc06, URZ ;  /* 0x00000c0604247890 */ /* 0x000fe2000fffe03f */
[----:B------:R-:W-:-:S03]  /*9390*/  UMOV UR37, 0x40000040 ;  /* 0x4000004000257882 */ /* 0x000fc60000000000 */
[----:B------:R1:W-:Y:S01]  /*93a0*/  STL.64 [R1+0x18], R8 ;  /* 0x0000180801007387 */ /* 0x0003e20000100a00 */
[----:B0-----:R-:W-:-:S04]  /*93b0*/  SHF.R.U32.HI R0, RZ, 0x7, R0 ;  /* 0x00000007ff007819 */ /* 0x001fc80000011600 */
[----:B------:R-:W-:Y:S01]  /*93c0*/  IADD3 R0, -R0, 0xb, RZ ;  /* 0x0000000b00007810 */ /* 0x000fe20007ffe1ff */
[----:B------:R-:W-:Y:S02]  /*93d0*/  WARPGROUP.DEPBAR.LE gsb0, 0x0 ;  /* 0x00008000000079c5 */ /* 0x000fe40000010000 */
[----:B------:R-:W-:-:S06]  /*93e0*/  WARPGROUP.ARRIVE ;  /* 0x00000000000079c5 */ /* 0x000fcc0000000000 */
[----:B------:R-:W-:Y:S01]  /*93f0*/  HGMMA.64x96x16.F32.BF16 R24, gdesc[UR8], R24, gsb0 ;  /* 0x01600000081879f0 */ /* 0x000fe20008001818 */
[----:B------:R-:W-:Y:S01]  /*9400*/  R2UR UR10, R6 ;  /* 0x00000000060a72ca */ /* 0x000fe200000e0000 */
[----:B------:R-:W-:Y:S01]  /*9410*/  UMOV UR8, UR5 ;  /* 0x0000000500087c82 */ /* 0x000fe20008000000 */
[----:B------:R-:W-:Y:S01]  /*9420*/  R2UR UR11, R7 ;  /* 0x00000000070b72ca */ /* 0x000fe200000e0000 */
[----:B------:R-:W-:Y:S01]  /*9430*/  UMOV UR9, 0x40000040 ;  /* 0x4000004000097882 */ /* 0x000fe20000000000 */
[----:B------:R-:W-:Y:S01]  /*9440*/  VIADD R6, R4, 0x6 ;  /* 0x0000000604067836 */ /* 0x000fe20000000000 */
[----:B------:R-:W-:Y:S01]  /*9450*/  UIADD3 UR5, UR4, 0x6, URZ ;  /* 0x0000000604057890 */ /* 0x000fe2000fffe03f */
[----:B------:R-:W-:Y:S02]  /*9460*/  IMAD.MOV.U32 R7, RZ, RZ, 0x40000040 ;  /* 0x40000040ff077424 */ /* 0x000fe400078e00ff */
[----:B-1----:R-:W-:Y:S02]  /*9470*/  IMAD.U32 R8, RZ, RZ, UR8 ;  /* 0x00000008ff087e24 */ /* 0x002fe4000f8e00ff */
        /* <DEDUP_REMOVED lines=12> */
[----:B0-----:R-:W-:Y:S02]  /*9540*/  IMAD.U32 R8, RZ, RZ, UR8 ;  /* 0x00000008ff087e24 */ /* 0x001fe4000f8e00ff */
        /* <DEDUP_REMOVED lines=14> */
[----:B------:R0:W-:Y:S01]  /*9630*/  STL.64 [R1], R8 ;  /* 0x0000000801007387 */ /* 0x0001e20000100a00 */
        /* <DEDUP_REMOVED lines=10> */
[----:B------:R-:W-:Y:S02]  /*96e0*/  IMAD.U32 R228, RZ, RZ, UR8 ;  /* 0x00000008ffe47e24 */ /* 0x000fe4000f8e00ff */
[----:B------:R-:W-:Y:S01]  /*96f0*/  IMAD.U32 R229, RZ, RZ, UR9 ;  /* 0x00000009ffe57e24 */ /* 0x000fe2000f8e00ff */
[----:B------:R-:W-:-:S02]  /*9700*/  WARPGROUP.DEPBAR.LE gsb0, 0x0 ;  /* 0x00008000000079c5 */ /* 0x000fc40000010000 */
[----:B------:R-:W-:-:S06]  /*9710*/  WARPGROUP.ARRIVE ;  /* 0x00000000000079c5 */ /* 0x000fcc0000000000 */
        /* <DEDUP_REMOVED lines=41> */
[----:B------:R-:W-:Y:S02]  /*99b0*/  VIADD R6, R4, 0x604 ;  /* 0x0000060404067836 */ /* 0x000fe40000000000 */
[----:B------:R-:W-:Y:S02]  /*99c0*/  IMAD.MOV.U32 R7, RZ, RZ, 0x40000040 ;  /* 0x40000040ff077424 */ /* 0x000fe400078e00ff */
[----:B------:R-:W-:Y:S01]  /*99d0*/  IMAD.U32 R220, RZ, RZ, UR8 ;  /* 0x00000008ffdc7e24 */ /* 0x000fe2000f8e00ff */
[----:B------:R-:W-:Y:S01]  /*99e0*/  R2UR UR58, R6 ;  /* 0x00000000063a72ca */ /* 0x000fe200000e0000 */
[----:B------:R-:W-:Y:S01]  /*99f0*/  VIADD R6, R4, 0x606 ;  /* 0x0000060604067836 */ /* 0x000fe20000000000 */
[----:B------:R-:W-:Y:S01]  /*9a00*/  R2UR UR59, R7 ;  /* 0x00000000073b72ca */ /* 0x000fe200000e0000 */
[----:B------:R-:W-:-:S02]  /*9a10*/  IMAD.MOV.U32 R7, RZ, RZ, 0x40000040 ;  /* 0x40000040ff077424 */ /* 0x000fc400078e00ff */
[----:B------:R-:W-:Y:S01]  /*9a20*/  IMAD.U32 R221, RZ, RZ, UR9 ;  /* 0x00000009ffdd7e24 */ /* 0x000fe2000f8e00ff */
[----:B------:R-:W-:Y:S01]  /*9a30*/  R2UR UR54, R6 ;  /* 0x00000000063672ca */ /* 0x000fe200000e0000 */
[----:B------:R-:W-:Y:S01]  /*9a40*/  VIADD R6, R4, 0x900 ;  /* 0x0000090004067836 */ /* 0x000fe20000000000 */
[----:B------:R-:W-:Y:S01]  /*9a50*/  R2UR UR55, R7 ;  /* 0x00000000073772ca */ /* 0x000fe200000e0000 */
[----:B------:R-:W-:-:S03]  /*9a60*/  IMAD.MOV.U32 R7, RZ, RZ, 0x40000040 ;  /* 0x40000040ff077424 */ /* 0x000fc600078e00ff */
[----:B------:R-:W-:Y:S01]  /*9a70*/  R2UR UR50, R6 ;  /* 0x00000000063272ca */ /* 0x000fe200000e0000 */
[----:B------:R-:W-:Y:S01]  /*9a80*/  VIADD R6, R4, 0x902 ;  /* 0x0000090204067836 */ /* 0x000fe20000000000 */
[----:B------:R-:W-:Y:S01]  /*9a90*/  R2UR UR51, R7 ;  /* 0x00000000073372ca */ /* 0x000fe200000e0000 */
[----:B------:R-:W-:-:S03]  /*9aa0*/  IMAD.MOV.U32 R7, RZ, RZ, 0x40000040 ;  /* 0x40000040ff077424 */ /* 0x000fc600078e00ff */
[----:B------:R-:W-:Y:S02]  /*9ab0*/  R2UR UR46, R6 ;  /* 0x00000000062e72ca */ /* 0x000fe400000e0000 */
[----:B------:R-:W-:Y:S01]  /*9ac0*/  R2UR UR47, R7 ;  /* 0x00000000072f72ca */ /* 0x000fe200000e0000 */
[----:B------:R-:W-:Y:S01]  /*9ad0*/  IMAD.MOV.U32 R7, RZ, RZ, 0x40000040 ;  /* 0x40000040ff077424 */ /* 0x000fe200078e00ff */
[C---:B------:R-:W-:Y:S01]  /*9ae0*/  IADD3 R6, R4.reuse, 0x904, RZ ;  /* 0x0000090404067810 */ /* 0x040fe20007ffe0ff */
[----:B------:R-:W-:-:S03]  /*9af0*/  VIADD R4, R4, 0x906 ;  /* 0x0000090604047836 */ /* 0x000fc60000000000 */
[----:B------:R-:W-:Y:S02]  /*9b00*/  R2UR UR42, R6 ;  /* 0x00000000062a72ca */ /* 0x000fe400000e0000 */
[----:B------:R-:W-:Y:S02]  /*9b10*/  R2UR UR43, R7 ;  /* 0x00000000072b72ca */ /* 0x000fe400000e0000 */
[----:B------:R-:W-:Y:S01]  /*9b20*/  R2UR UR38, R4 ;  /* 0x00000000042672ca */ /* 0x000fe200000e0000 */
        /* <DEDUP_REMOVED lines=25> */
.L_x_1496:
[----:B------:R-:W2:Y:S01]  /*9cc0*/  LDL R13, [R1+0x78] ;  /* 0x00007800010d7983 */ /* 0x000ea20000100800 */
[----:B------:R-:W-:Y:S01]  /*9cd0*/  ULDC UR4, c[0x0][0xad0] ;  /* 0x0002b40000047ab9 */ /* 0x000fe20000000800 */
[----:B------:R-:W-:Y:S02]  /*9ce0*/  IMAD R12, R189, -0x60, R187 ;  /* 0xffffffa0bd0c7824 */ /* 0x000fe400078e02bb */
[----:B------:R-:W-:Y:S01]  /*9cf0*/  FMUL.FTZ R24, R24, UR4 ;  /* 0x0000000418187c20 */ /* 0x000fe20008410000 */
[----:B------:R-:W-:Y:S01]  /*9d00*/  FMUL.FTZ R25, R25, UR4 ;  /* 0x0000000419197c20 */ /* 0x000fe20008410000 */
[----:B------:R-:W-:Y:S01]  /*9d10*/  FMUL.FTZ R28, R28, UR4 ;  /* 0x000000041c1c7c20 */ /* 0x000fe20008410000 */
[----:B------:R-:W-:Y:S01]  /*9d20*/  FMUL.FTZ R29, R29, UR4 ;  /* 0x000000041d1d7c20 */ /* 0x000fe20008410000 */
[----:B------:R-:W1:Y:S01]  /*9d30*/  MUFU.TANH R5, R24 ;  /* 0x0000001800057308 */ /* 0x000e620000002400 */
[----:B------:R-:W-:Y:S02]  /*9d40*/  VIADD R12, R12, 0x60 ;  /* 0x000000600c0c7836 */ /* 0x000fe40000000000 */
        /* <DEDUP_REMOVED lines=50> */
[----:B------:R-:W-:Y:S01]  /*a070*/  ULDC UR4, c[0x0][0xa80] ;  /* 0x0002a00000047ab9 */ /* 0x000fe20000000800 */
[----:B------:R-:W5:Y:S01]  /*a080*/  S2R R190, SR_CgaCtaId ;  /* 0x0000000000be7919 */ /* 0x000f620000008800 */
[----:B------:R-:W-:-:S02]  /*a090*/  LOP3.LUT R219, R219, 0x3000000, RZ, 0xfc, !PT ;  /* 0x03000000dbdb7812 */ /* 0x000fc400078efcff */
[----:B------:R-:W5:Y:S08]  /*a0a0*/  MUFU.TANH R33, R33 ;  /* 0x0000002100217308 */ /* 0x000f700000002400 */
[----:B------:R-:W5:Y:S08]  /*a0b0*/  MUFU.TANH R30, R30 ;  /* 0x0000001e001e7308 */ /* 0x000f700000002400 */
[----:B------:R-:W5:Y:S08]  /*a0c0*/  MUFU.TANH R31, R31 ;  /* 0x0000001f001f7308 */ /* 0x000f700000002400 */
[----:B------:R-:W5:Y:S08]  /*a0d0*/  MUFU.TANH R6, R36 ;  /* 0x0000002400067308 */ /* 0x000f700000002400 */
[----:B------:R5:W-:Y:S08]  /*a0e0*/  MUFU.TANH R28, R38 ;  /* 0x00000026001c7308 */ /* 0x000bf00000002400 */
[----:B------:R-:W5:Y:S08]  /*a0f0*/  MUFU.TANH R37, R37 ;  /* 0x0000002500257308 */ /* 0x000f700000002400 */
        /* <DEDUP_REMOVED lines=8> */
[----:B0-----:R-:W0:Y:S08]  /*a180*/  MUFU.TANH R8, R48 ;  /* 0x0000003000087308 */ /* 0x001e300000002400 */
[----:B------:R-:W0:Y:S08]  /*a190*/  MUFU.TANH R43, R43 ;  /* 0x0000002b002b7308 */ /* 0x000e300000002400 */
        /* <DEDUP_REMOVED lines=13> */
[----:B------:R-:W-:Y:S01]  /*a270*/  MUFU.TANH R60, R60 ;  /* 0x0000003c003c7308 */ /* 0x000fe20000002400 */
[----:B--2---:R-:W-:-:S07]  /*a280*/  IMAD R12, R13, -0x2, R12 ;  /* 0xfffffffe0d0c7824 */ /* 0x004fce00078e020c */
[----:B------:R-:W2:Y:S01]  /*a290*/  MUFU.TANH R62, R62 ;  /* 0x0000003e003e7308 */ /* 0x000ea20000002400 */
[C---:B------:R-:W-:Y:S02]  /*a2a0*/  ISETP.GT.AND P4, PT, R12.reuse, RZ, PT ;  /* 0x000000ff0c00720c */ /* 0x040fe40003f84270 */
[C---:B------:R-:W-:Y:S02]  /*a2b0*/  ISETP.GT.AND P1, PT, R12.reuse, 0x1, PT ;  /* 0x000000010c00780c */ /* 0x040fe40003f24270 */
[C---:B------:R-:W-:Y:S02]  /*a2c0*/  ISETP.GT.AND P3, PT, R12.reuse, 0x8, PT ;  /* 0x000000080c00780c */ /* 0x040fe40003f64270 */
[----:B-1----:R-:W-:Y:S01]  /*a2d0*/  FSEL R5, R5, -INF , P4 ;  /* 0xff80000005057808 */ /* 0x002fe20002000000 */
[----:B------:R-:W1:Y:S01]  /*a2e0*/  MUFU.TANH R61, R61 ;  /* 0x0000003d003d7308 */ /* 0x000e620000002400 */
[----:B---3--:R-:W-:Y:S02]  /*a2f0*/  FSEL R7, R7, -INF , P1 ;  /* 0xff80000007077808 */ /* 0x008fe40000800000 */
[----:B------:R-:W-:-:S02]  /*a300*/  ISETP.GT.AND P2, PT, R12, 0x9, PT ;  /* 0x000000090c00780c */ /* 0x000fc40003f44270 */
[----:B----4-:R-:W-:Y:S02]  /*a310*/  FSEL R21, R21, -INF , P3 ;  /* 0xff80000015157808 */ /* 0x010fe40001800000 */
[----:B-----5:R-:W-:Y:S01]  /*a320*/  FMNMX.FTZ R38, R5, R7, !PT ;  /* 0x0000000705267209 */ /* 0x020fe20007810000 */
[----:B------:R-:W3:Y:S01]  /*a330*/  MUFU.TANH R64, R64 ;  /* 0x0000004000407308 */ /* 0x000ee20000002400 */
[----:B------:R-:W-:Y:S02]  /*a340*/  ISETP.GT.AND P5, PT, R12, 0x10, PT ;  /* 0x000000100c00780c */ /* 0x000fe40003fa4270 */
[----:B------:R-:W-:Y:S02]  /*a350*/  FSEL R25, R29, -INF , P2 ;  /* 0xff8000001d197808 */ /* 0x000fe40001000000 */
[----:B------:R-:W-:Y:S02]  /*a360*/  FMNMX.FTZ R38, R21, R38, !PT ;  /* 0x0000002615267209 */ /* 0x000fe40007810000 */
[----:B------:R-:W-:Y:S01]  /*a370*/  FSEL R4, R4, -INF , P4 ;  /* 0xff80000004047808 */ /* 0x000fe20002000000 */
[----:B------:R-:W4:Y:S01]  /*a380*/  MUFU.TANH R65, R65 ;  /* 0x0000004100417308 */ /* 0x000f220000002400 */
[----:B------:R-:W-:-:S02]  /*a390*/  FSEL R24, R27, -INF , P1 ;  /* 0xff8000001b187808 */ /* 0x000fc40000800000 */
[----:B------:R-:W-:Y:S02]  /*a3a0*/  ISETP.GT.AND P4, PT, R12, 0x11, PT ;  /* 0x000000110c00780c */ /* 0x000fe40003f84270 */
[----:B------:R-:W-:Y:S02]  /*a3b0*/  FSEL R27, R32, -INF , P5 ;  /* 0xff800000201b7808 */ /* 0x000fe40002800000 */
[----:B------:R-:W-:Y:S01]  /*a3c0*/  FMNMX.FTZ R38, R25, R38, !PT ;  /* 0x0000002619267209 */ /* 0x000fe20007810000 */
[----:B------:R-:W5:Y:S01]  /*a3d0*/  MUFU.TANH R68, R68 ;  /* 0x0000004400447308 */ /* 0x000f620000002400 */
[----:B------:R-:W-:Y:S02]  /*a3e0*/  ISETP.GT.AND P1, PT, R12, 0x18, PT ;  /* 0x000000180c00780c */ /* 0x000fe40003f24270 */
[----:B------:R-:W-:Y:S02]  /*a3f0*/  FSEL R29, R33, -INF , P4 ;  /* 0xff800000211d7808 */ /* 0x000fe40002000000 */
[----:B------:R-:W-:-:S02]  /*a400*/  FMNMX.FTZ R38, R27, R38, !PT ;  /* 0x000000261b267209 */ /* 0x000fc40007810000 */
[----:B------:R-:W-:Y:S01]  /*a410*/  FSEL R30, R30, -INF , P3 ;  /* 0xff8000001e1e7808 */ /* 0x000fe20001800000 */
[----:B------:R-:W5:Y:S01]  /*a420*/  MUFU.TANH R69, R69 ;  /* 0x0000004500457308 */ /* 0x000f620000002400 */
[----:B------:R-:W-:Y:S02]  /*a430*/  FSEL R36, R31, -INF , P2 ;  /* 0xff8000001f247808 */ /* 0x000fe40001000000 */
[----:B------:R-:W-:Y:S02]  /*a440*/  ISETP.GT.AND P3, PT, R12, 0x19, PT ;  /* 0x000000190c00780c */ /* 0x000fe40003f64270 */
[----:B------:R-:W-:Y:S02]  /*a450*/  FSEL R31, R6, -INF , P1 ;  /* 0xff800000061f7808 */ /* 0x000fe40000800000 */
[----:B------:R-:W-:Y:S01]  /*a460*/  FMNMX.FTZ R38, R29, R38, !PT ;  /* 0x000000261d267209 */ /* 0x000fe20007810000 */
[----:B------:R-:W5:Y:S01]  /*a470*/  MUFU.TANH R63, R63 ;  /* 0x0000003f003f7308 */ /* 0x000f620000002400 */
[----:B------:R-:W-:-:S02]  /*a480*/  ISETP.GT.AND P2, PT, R12, 0x20, PT ;  /* 0x000000200c00780c */ /* 0x000fc40003f44270 */
[----:B------:R-:W-:Y:S02]  /*a490*/  FSEL R33, R37, -INF , P3 ;  /* 0xff80000025217808 */ /* 0x000fe40001800000 */
[----:B------:R-:W-:Y:S02]  /*a4a0*/  FMNMX.FTZ R38, R31, R38, !PT ;  /* 0x000000261f267209 */ /* 0x000fe40007810000 */
[----:B------:R-:W-:Y:S01]  /*a4b0*/  FSEL R34, R34, -INF , P5 ;  /* 0xff80000022227808 */ /* 0x000fe20002800000 */
[----:B------:R-:W5:Y:S01]  /*a4c0*/  MUFU.TANH R66, R66 ;  /* 0x0000004200427308 */ /* 0x000f620000002400 */
[----:B------:R-:W-:Y:S02]  /*a4d0*/  ISETP.GT.AND P5, PT, R12, 0x21, PT ;  /* 0x000000210c00780c */ /* 0x000fe40003fa4270 */
[----:B------:R-:W-:Y:S02]  /*a4e0*/  FSEL R163, R40, -INF , P2 ;  /* 0xff80000028a37808 */ /* 0x000fe40001000000 */
[----:B------:R-:W-:-:S02]  /*a4f0*/  FMNMX.FTZ R38, R33, R38, !PT ;  /* 0x0000002621267209 */ /* 0x000fc40007810000 */
[----:B------:R-:W-:Y:S01]  /*a500*/  FSEL R32, R35, -INF , P4 ;  /* 0xff80000023207808 */ /* 0x000fe20002000000 */
[----:B------:R-:W5:Y:S01]  /*a510*/  MUFU.TANH R67, R67 ;  /* 0x0000004300437308 */ /* 0x000f620000002400 */
[----:B------:R-:W-:Y:S02]  /*a520*/  ISETP.GT.AND P4, PT, R12, 0x28, PT ;  /* 0x000000280c00780c */ /* 0x000fe40003f84270 */
[----:B------:R-:W-:Y:S02]  /*a530*/  FSEL R161, R41, -INF , P5 ;  /* 0xff80000029a17808 */ /* 0x000fe40002800000 */
[----:B------:R-:W-:Y:S02]  /*a540*/  FMNMX.FTZ R38, R163, R38, !PT ;  /* 0x00000026a3267209 */ /* 0x000fe40007810000 */
[----:B------:R-:W-:Y:S01]  /*a550*/  FSEL R28, R28, -INF , P1 ;  /* 0xff8000001c1c7808 */ /* 0x000fe20000800000 */
        /* <DEDUP_REMOVED lines=9> */
[----:B------:R-:W-:Y:S02]  /*a5f0*/  FSEL R162, R42, -INF , P2 ;  /* 0xff8000002aa27808 */ /* 0x000fe40001000000 */
[----:B------:R-:W-:Y:S02]  /*a600*/  ISETP.GT.AND P2, PT, R12, 0x31, PT ;  /* 0x000000310c00780c */ /* 0x000fe40003f44270 */
[----:B0-----:R-:W-:Y:S02]  /*a610*/  FSEL R8, R8, -INF , P3 ;  /* 0xff80000008087808 */ /* 0x001fe40001800000 */
[----:B------:R-:W-:Y:S02]  /*a620*/  FMNMX.FTZ R13, R4, R24, !PT ;  /* 0x00000018040d7209 */ /* 0x000fe40007810000 */
[----:B------:R-:W-:Y:S02]  /*a630*/  FMNMX.FTZ R35, R165, R6, !PT ;  /* 0x00000006a5237209 */ /* 0x000fe40007810000 */
[----:B------:R-:W-:-:S02]  /*a640*/  FSEL R167, R43, -INF , P5 ;  /* 0xff8000002ba77808 */ /* 0x000fc40002800000 */
[----:B------:R-:W-:Y:S02]  /*a650*/  ISETP.GT.AND P5, PT, R12, 0x38, PT ;  /* 0x000000380c00780c */ /* 0x000fe40003fa4270 */
[----:B------:R-:W-:Y:S02]  /*a660*/  FSEL R10, R10, -INF , P2 ;  /* 0xff8000000a0a7808 */ /* 0x000fe40001000000 */
[----:B------:R-:W-:Y:S02]  /*a670*/  FMNMX.FTZ R13, R30, R13, !PT ;  /* 0x0000000d1e0d7209 */ /* 0x000fe40007810000 */
[----:B------:R-:W-:Y:S02]  /*a680*/  FMNMX.FTZ R35, R8, R35, !PT ;  /* 0x0000002308237209 */ /* 0x000fe40007810000 */
[----:B------:R-:W-:Y:S02]  /*a690*/  FSEL R166, R46, -INF , P4 ;  /* 0xff8000002ea67808 */ /* 0x000fe40002000000 */
[----:B------:R-:W-:-:S02]  /*a6a0*/  ISETP.GT.AND P4, PT, R12, 0x39, PT ;  /* 0x000000390c00780c */ /* 0x000fc40003f84270 */
[----:B------:R-:W-:Y:S02]  /*a6b0*/  FSEL R14, R14, -INF , P5 ;  /* 0xff8000000e0e7808 */ /* 0x000fe40002800000 */
[----:B------:R-:W-:Y:S02]  /*a6c0*/  FMNMX.FTZ R13, R36, R13, !PT ;  /* 0x0000000d240d7209 */ /* 0x000fe40007810000 */
[----:B------:R-:W-:Y:S02]  /*a6d0*/  FMNMX.FTZ R35, R10, R35, !PT ;  /* 0x000000230a237209 */ /* 0x000fe40007810000 */
[----:B------:R-:W-:Y:S02]  /*a6e0*/  FSEL R164, R47, -INF , P1 ;  /* 0xff8000002fa47808 */ /* 0x000fe40000800000 */
[----:B------:R-:W-:Y:S02]  /*a6f0*/  ISETP.GT.AND P1, PT, R12, 0x40, PT ;  /* 0x000000400c00780c */ /* 0x000fe40003f24270 */
[----:B------:R-:W-:-:S02]  /*a700*/  FSEL R20, R20, -INF , P4 ;  /* 0xff80000014147808 */ /* 0x000fc40002000000 */
[----:B------:R-:W-:Y:S02]  /*a710*/  FMNMX.FTZ R13, R34, R13, !PT ;  /* 0x0000000d220d7209 */ /* 0x000fe40007810000 */
[----:B------:R-:W-:Y:S02]  /*a720*/  FMNMX.FTZ R35, R14, R35, !PT ;  /* 0x000000230e237209 */ /* 0x000fe40007810000 */
[----:B------:R-:W-:Y:S02]  /*a730*/  FSEL R169, R50, -INF , P3 ;  /* 0xff80000032a97808 */ /* 0x000fe40001800000 */
[----:B------:R-:W-:Y:S02]  /*a740*/  ISETP.GT.AND P3, PT, R12, 0x41, PT ;  /* 0x000000410c00780c */ /* 0x000fe40003f64270 */
[----:B------:R-:W-:Y:S02]  /*a750*/  FSEL R174, R56, -INF , P1 ;  /* 0xff80000038ae7808 */ /* 0x000fe40000800000 */
[----:B------:R-:W-:-:S02]  /*a760*/  FMNMX.FTZ R13, R32, R13, !PT ;  /* 0x0000000d200d7209 */ /* 0x000fc40007810000 */
[----:B------:R-:W-:Y:S02]  /*a770*/  FMNMX.FTZ R35, R20, R35, !PT ;  /* 0x0000002314237209 */ /* 0x000fe40007810000 */
[----:B------:R-:W-:Y:S02]  /*a780*/  FSEL R9, R9, -INF , P2 ;  /* 0xff80000009097808 */ /* 0x000fe40001000000 */
[----:B------:R-:W-:Y:S02]  /*a790*/  ISETP.GT.AND P2, PT, R12, 0x48, PT ;  /* 0x000000480c00780c */ /* 0x000fe40003f44270 */
[----:B------:R-:W-:Y:S02]  /*a7a0*/  FSEL R173, R57, -INF , P3 ;  /* 0xff80000039ad7808 */ /* 0x000fe40001800000 */
[----:B------:R-:W-:Y:S02]  /*a7b0*/  FMNMX.FTZ R13, R28, R13, !PT ;  /* 0x0000000d1c0d7209 */ /* 0x000fe40007810000 */
[----:B------:R-:W-:-:S02]  /*a7c0*/  FMNMX.FTZ R6, R174, R35, !PT ;  /* 0x00000023ae067209 */ /* 0x000fc40007810000 */
[----:B------:R-:W-:Y:S02]  /*a7d0*/  FSEL R11, R11, -INF , P5 ;  /* 0xff8000000b0b7808 */ /* 0x000fe40002800000 */
[----:B------:R-:W-:Y:S02]  /*a7e0*/  FSEL R15, R15, -INF , P4 ;  /* 0xff8000000f0f7808 */ /* 0x000fe40002000000 */
[----:B------:R-:W-:Y:S02]  /*a7f0*/  FSEL R180, R58, -INF , P1 ;  /* 0xff8000003ab47808 */ /* 0x000fe40000800000 */
[----:B------:R-:W-:Y:S02]  /*a800*/  FSEL R181, R59, -INF , P3 ;  /* 0xff8000003bb57808 */ /* 0x000fe40001800000 */
[----:B--2---:R-:W-:Y:S02]  /*a810*/  FSEL R184, R62, -INF , P2 ;  /* 0xff8000003eb87808 */ /* 0x004fe40001000000 */
[----:B------:R-:W-:-:S02]  /*a820*/  FSEL R177, R60, -INF , P2 ;  /* 0xff8000003cb17808 */ /* 0x000fc40001000000 */
[C---:B------:R-:W-:Y:S02]  /*a830*/  ISETP.GT.AND P5, PT, R12.reuse, 0x49, PT ;  /* 0x000000490c00780c */ /* 0x040fe40003fa4270 */
[C---:B------:R-:W-:Y:S02]  /*a840*/  ISETP.GT.AND P4, PT, R12.reuse, 0x50, PT ;  /* 0x000000500c00780c */ /* 0x040fe40003f84270 */
[C---:B------:R-:W-:Y:S02]  /*a850*/  ISETP.GT.AND P1, PT, R12.reuse, 0x51, PT ;  /* 0x000000510c00780c */ /* 0x040fe40003f24270 */
[C---:B------:R-:W-:Y:S02]  /*a860*/  ISETP.GT.AND P3, PT, R12.reuse, 0x58, PT ;  /* 0x000000580c00780c */ /* 0x040fe40003f64270 */
[----:B------:R-:W-:Y:S02]  /*a870*/  ISETP.GT.AND P2, PT, R12, 0x59, PT ;  /* 0x000000590c00780c */ /* 0x000fe40003f44270 */
[----:B------:R-:W-:-:S02]  /*a880*/  FMNMX.FTZ R13, R26, R13, !PT ;  /* 0x0000000d1a0d7209 */ /* 0x000fc40007810000 */
[----:B------:R-:W-:Y:S02]  /*a890*/  FMNMX.FTZ R12, R173, R6, !PT ;  /* 0x00000006ad0c7209 */ /* 0x000fe40007810000 */
[----:B-1----:R-:W-:Y:S02]  /*a8a0*/  FSEL R179, R61, -INF , P5 ;  /* 0xff8000003db37808 */ /* 0x002fe40002800000 */
[----:B------:R-:W-:Y:S02]  /*a8b0*/  FMNMX.FTZ R6, R162, R13, !PT ;  /* 0x0000000da2067209 */ /* 0x000fe40007810000 */
[----:B------:R-:W-:Y:S02]  /*a8c0*/  FMNMX.FTZ R12, R177, R12, !PT ;  /* 0x0000000cb10c7209 */ /* 0x000fe40007810000 */
[----:B---3--:R-:W-:Y:S02]  /*a8d0*/  FSEL R186, R64, -INF , P4 ;  /* 0xff80000040ba7808 */ /* 0x008fe40002000000 */
[----:B------:R-:W-:-:S02]  /*a8e0*/  FMNMX.FTZ R13, R167, R6, !PT ;  /* 0x00000006a70d7209 */ /* 0x000fc40007810000 */
[----:B------:R-:W-:Y:S02]  /*a8f0*/  FMNMX.FTZ R35, R179, R12, !PT ;  /* 0x0000000cb3237209 */ /* 0x000fe40007810000 */
[----:B----4-:R-:W-:Y:S02]  /*a900*/  FSEL R185, R65, -INF , P1 ;  /* 0xff80000041b97808 */ /* 0x010fe40000800000 */
[----:B------:R-:W-:Y:S02]  /*a910*/  FMNMX.FTZ R13, R166, R13, !PT ;  /* 0x0000000da60d7209 */ /* 0x000fe40007810000 */
[----:B------:R-:W-:Y:S02]  /*a920*/  FMNMX.FTZ R12, R186, R35, !PT ;  /* 0x00000023ba0c7209 */ /* 0x000fe40007810000 */
[----:B-----5:R-:W-:Y:S02]  /*a930*/  FSEL R183, R68, -INF , P3 ;  /* 0xff80000044b77808 */ /* 0x020fe40001800000 */
[----:B------:R-:W-:-:S02]  /*a940*/  FMNMX.FTZ R6, R164, R13, !PT ;  /* 0x0000000da4067209 */ /* 0x000fc40007810000 */
[----:B------:R-:W-:Y:S02]  /*a950*/  FMNMX.FTZ R12, R185, R12, !PT ;  /* 0x0000000cb90c7209 */ /* 0x000fe40007810000 */
[----:B------:R-:W-:Y:S02]  /*a960*/  FSEL R182, R69, -INF , P2 ;  /* 0xff80000045b67808 */ /* 0x000fe40001000000 */
[----:B------:R-:W-:Y:S02]  /*a970*/  FMNMX.FTZ R6, R169, R6, !PT ;  /* 0x00000006a9067209 */ /* 0x000fe40007810000 */
[----:B------:R-:W-:Y:S02]  /*a980*/  FMNMX.FTZ R13, R183, R12, !PT ;  /* 0x0000000cb70d7209 */ /* 0x000fe40007810000 */
[----:B------:R-:W-:Y:S02]  /*a990*/  FMNMX.FTZ R6, R9, R6, !PT ;  /* 0x0000000609067209 */ /* 0x000fe40007810000 */
[----:B------:R-:W-:-:S02]  /*a9a0*/  FMNMX.FTZ R12, R182, R13, !PT ;  /* 0x0000000db60c7209 */ /* 0x000fc40007810000 */
[----:B------:R-:W-:Y:S02]  /*a9b0*/  FMNMX.FTZ R6, R11, R6, !PT ;  /* 0x000000060b067209 */ /* 0x000fe40007810000 */
[----:B------:R-:W-:Y:S01]  /*a9c0*/  FSEL R176, R63, -INF , P5 ;  /* 0xff8000003fb07808 */ /* 0x000fe20002800000 */
[----:B------:R-:W0:Y:S01]  /*a9d0*/  SHFL.BFLY PT, R35, R12, 0x2, 0x1f ;  /* 0x0c401f000c237f89 */ /* 0x000e2200000e0000 */
[----:B------:R-:W-:Y:S02]  /*a9e0*/  FMNMX.FTZ R13, R15, R6, !PT ;  /* 0x000000060f0d7209 */ /* 0x000fe40007810000 */
[----:B------:R-:W-:Y:S02]  /*a9f0*/  FSEL R178, R66, -INF , P4 ;  /* 0xff80000042b27808 */ /* 0x000fe40002000000 */
[----:B------:R-:W-:Y:S02]  /*aa00*/  FMNMX.FTZ R6, R180, R13, !PT ;  /* 0x0000000db4067209 */ /* 0x000fe40007810000 */
[----:B------:R-:W-:-:S02]  /*aa10*/  FSEL R175, R67, -INF , P1 ;  /* 0xff80000043af7808 */ /* 0x000fc40000800000 */
[----:B------:R-:W-:Y:S02]  /*aa20*/  FMNMX.FTZ R13, R181, R6, !PT ;  /* 0x00000006b50d7209 */ /* 0x000fe40007810000 */
[----:B------:R-:W-:Y:S02]  /*aa30*/  FSEL R172, R70, -INF , P3 ;  /* 0xff80000046ac7808 */ /* 0x000fe40001800000 */
[----:B------:R-:W-:Y:S02]  /*aa40*/  FMNMX.FTZ R13, R184, R13, !PT ;  /* 0x0000000db80d7209 */ /* 0x000fe40007810000 */
[----:B------:R-:W-:Y:S02]  /*aa50*/  FSEL R171, R71, -INF , P2 ;  /* 0xff80000047ab7808 */ /* 0x000fe40001000000 */
[----:B------:R-:W-:-:S04]  /*aa60*/  FMNMX.FTZ R13, R176, R13, !PT ;  /* 0x0000000db00d7209 */ /* 0x000fc80007810000 */
[----:B------:R-:W-:Y:S02]  /*aa70*/  FMNMX.FTZ R6, R178, R13, !PT ;  /* 0x0000000db2067209 */ /* 0x000fe40007810000 */
[----:B0-----:R-:W-:Y:S01]  /*aa80*/  FMNMX.FTZ R37, R12, R35, !PT ;  /* 0x000000230c257209 */ /* 0x001fe20007810000 */
[----:B------:R-:W-:Y:S01]  /*aa90*/  IMAD.U32 R12, RZ, RZ, UR4 ;  /* 0x00000004ff0c7e24 */ /* 0x000fe2000f8e00ff */
[----:B------:R-:W-:-:S03]  /*aaa0*/  FMNMX.FTZ R13, R175, R6, !PT ;  /* 0x00000006af0d7209 */ /* 0x000fc60007810000 */
[----:B------:R-:W0:Y:S01]  /*aab0*/  SHFL.BFLY PT, R38, R37, 0x1, 0x1f ;  /* 0x0c201f0025267f89 */ /* 0x000e2200000e0000 */
[----:B------:R-:W-:-:S04]  /*aac0*/  FMNMX.FTZ R6, R172, R13, !PT ;  /* 0x0000000dac067209 */ /* 0x000fc80007810000 */
[----:B------:R-:W-:-:S05]  /*aad0*/  FMNMX.FTZ R35, R171, R6, !PT ;  /* 0x00000006ab237209 */ /* 0x000fca0007810000 */
[----:B------:R-:W1:Y:S01]  /*aae0*/  SHFL.BFLY PT, R40, R35, 0x2, 0x1f ;  /* 0x0c401f0023287f89 */ /* 0x000e6200000e0000 */
[----:B0-----:R-:W-:-:S04]  /*aaf0*/  FMNMX.FTZ R13, R37, R38, !PT ;  /* 0x00000026250d7209 */ /* 0x001fc80007810000 */
[C---:B------:R-:W-:Y:S01]  /*ab00*/  FSETP.NEU.FTZ.AND P1, PT, R13.reuse, -INF , PT ;  /* 0xff8000000d00780b */ /* 0x040fe20003f3d000 */
[----:B------:R-:W-:-:S05]  /*ab10*/  FMUL.FTZ R6, R13, R12 ;  /* 0x0000000c0d067220 */ /* 0x000fca0000410000 */
[----:B------:R-:W-:Y:S02]  /*ab20*/  FSEL R6, R6, RZ, P1 ;  /* 0x000000ff06067208 */ /* 0x000fe40000800000 */
[----:B-1----:R-:W-:-:S03]  /*ab30*/  FMNMX.FTZ R40, R35, R40, !PT ;  /* 0x0000002823287209 */ /* 0x002fc60007810000 */
[-CC-:B------:R-:W-:Y:S01]  /*ab40*/  FFMA.FTZ R37, R5, R12.reuse, -R6.reuse ;  /* 0x0000000c05257223 */ /* 0x180fe20000010806 */
[-CC-:B------:R-:W-:Y:S01]  /*ab50*/  FFMA.FTZ R7, R7, R12.reuse, -R6.reuse ;  /* 0x0000000c07077223 */ /* 0x180fe20000010806 */
[----:B------:R-:W0:Y:S01]  /*ab60*/  SHFL.BFLY PT, R5, R40, 0x1, 0x1f ;  /* 0x0c201f0028057f89 */ /* 0x000e2200000e0000 */
[-CC-:B------:R-:W-:Y:S01]  /*ab70*/  FFMA.FTZ R25, R25, R12.reuse, -R6.reuse ;  /* 0x0000000c19197223 */ /* 0x180fe20000010806 */
[-CC-:B------:R-:W-:Y:S01]  /*ab80*/  FFMA.FTZ R21, R21, R12.reuse, -R6.reuse ;  /* 0x0000000c15157223 */ /* 0x180fe20000010806 */
[----:B------:R1:W-:Y:S01]  /*ab90*/  MUFU.EX2 R152, R7 ;  /* 0x0000000700987308 */ /* 0x0003e20000000800 */
        /* <DEDUP_REMOVED lines=11> */
[----:B------:R-:W-:-:S04]  /*ac50*/  FFMA.FTZ R183, R183, R12, -R6 ;  /* 0x0000000cb7b77223 */ /* 0x000fc80000010806 */
[----:B------:R-:W2:Y:S01]  /*ac60*/  MUFU.EX2 R37, R37 ;  /* 0x0000002500257308 */ /* 0x000ea20000000800 */
[----:B0-----:R-:W-:-:S07]  /*ac70*/  FMNMX.FTZ R170, R40, R5, !PT ;  /* 0x0000000528aa7209 */ /* 0x001fce0007810000 */
[----:B------:R0:W-:Y:S01]  /*ac80*/  MUFU.EX2 R154, R21 ;  /* 0x00000015009a7308 */ /* 0x0001e20000000800 */
[C---:B------:R-:W-:Y:S01]  /*ac90*/  FSETP.NEU.FTZ.AND P1, PT, R170.reuse, -INF , PT ;  /* 0xff800000aa00780b */ /* 0x040fe20003f3d000 */
[----:B------:R-:W-:-:S05]  /*aca0*/  FMUL.FTZ R5, R170, R12 ;  /* 0x0000000caa057220 */ /* 0x000fca0000410000 */
[----:B-1----:R-:W-:Y:S01]  /*acb0*/  FSEL R7, R5, RZ, P1 ;  /* 0x000000ff05077208 */ /* 0x002fe20000800000 */
[----:B------:R1:W-:Y:S01]  /*acc0*/  MUFU.EX2 R156, R29 ;  /* 0x0000001d009c7308 */ /* 0x0003e20000000800 */
[----:B0-----:R-:W-:-:S03]  /*acd0*/  FFMA.FTZ R21, R33, R12, -R6 ;  /* 0x0000000c21157223 */ /* 0x001fc60000010806 */
[-CC-:B------:R-:W-:Y:S01]  /*ace0*/  FFMA.FTZ R25, R4, R12.reuse, -R7.reuse ;  /* 0x0000000c04197223 */ /* 0x180fe20000010807 */
[-CC-:B------:R-:W-:Y:S01]  /*acf0*/  FFMA.FTZ R24, R24, R12.reuse, -R7.reuse ;  /* 0x0000000c18187223 */ /* 0x180fe20000010807 */
[-CC-:B------:R-:W-:Y:S01]  /*ad00*/  FFMA.FTZ R30, R30, R12.reuse, -R7.reuse ;  /* 0x0000000c1e1e7223 */ /* 0x180fe20000010807 */
[----:B------:R-:W-:Y:S01]  /*ad10*/  VIADD R4, R3, 0x32440 ;  /* 0x0003244003047836 */ /* 0x000fe20000000000 */
[----:B------:R0:W-:Y:S01]  /*ad20*/  MUFU.EX2 R153, R25 ;  /* 0x0000001900997308 */ /* 0x0001e20000000800 */
[-CC-:B------:R-:W-:Y:S01]  /*ad30*/  FFMA.FTZ R36, R36, R12.reuse, -R7.reuse ;  /* 0x0000000c24247223 */ /* 0x180fe20000010807 */
[-CC-:B------:R-:W-:Y:S01]  /*ad40*/  FFMA.FTZ R34, R34, R12.reuse, -R7.reuse ;  /* 0x0000000c22227223 */ /* 0x180fe20000010807 */
[-C--:B------:R-:W-:Y:S01]  /*ad50*/  FFMA.FTZ R32, R32, R12.reuse, -R7 ;  /* 0x0000000c20207223 */ /* 0x080fe20000010807 */
[----:B------:R-:W-:Y:S01]  /*ad60*/  PRMT R5, R190, 0x654, R4 ;  /* 0x00000654be057816 */ /* 0x000fe20000000004 */
[----:B------:R-:W-:Y:S02]  /*ad70*/  IMAD R4, R201, 0xc00, R219 ;  /* 0x00000c00c9047824 */ /* 0x000fe400078e02db */
[-CC-:B------:R-:W-:Y:S01]  /*ad80*/  FFMA.FTZ R160, R26, R12.reuse, -R7.reuse ;  /* 0x0000000c1aa07223 */ /* 0x180fe20000010807 */
[----:B-1----:R-:W-:Y:S01]  /*ad90*/  IMAD.MOV.U32 R29, RZ, RZ, 0x40000040 ;  /* 0x40000040ff1d7424 */ /* 0x002fe200078e00ff */
[----:B------:R1:W3:Y:S01]  /*ada0*/  MUFU.EX2 R38, R24 ;  /* 0x0000001800267308 */ /* 0x0002e20000000800 */
[----:B------:R4:W-:Y:S01]  /*adb0*/  SYNCS.ARRIVE.TRANS64.RED.A1T0 RZ, [R5+URZ], RZ ;  /* 0x000000ff05ff79a7 */ /* 0x0009e2000810043f */
[----:B0-----:R-:W-:Y:S01]  /*adc0*/  IMAD.MOV.U32 R25, RZ, RZ, 0x40000040 ;  /* 0x40000040ff197424 */ /* 0x001fe200078e00ff */
[----:B------:R-:W-:Y:S01]  /*add0*/  R2UR UR6, R4 ;  /* 0x00000000040672ca */ /* 0x000fe200000e0000 */
[-CC-:B------:R-:W-:Y:S01]  /*ade0*/  FFMA.FTZ R11, R11, R12.reuse, -R7.reuse ;  /* 0x0000000c0b0b7223 */ /* 0x180fe20000010807 */
[----:B------:R-:W-:Y:S01]  /*adf0*/  R2UR UR19, R29 ;  /* 0x000000001d1372ca */ /* 0x000fe200000e0000 */
[----:B------:R-:W-:Y:S01]  /*ae00*/  FFMA.FTZ R176, R176, R12, -R7 ;  /* 0x0000000cb0b07223 */ /* 0x000fe20000010807 */
[----:B------:R-:W-:Y:S01]  /*ae10*/  R2UR UR15, R25 ;  /* 0x00000000190f72ca */ /* 0x000fe200000e0000 */
[----:B------:R0:W5:Y:S01]  /*ae20*/  MUFU.EX2 R155, R30 ;  /* 0x0000001e009b7308 */ /* 0x0001620000000800 */
[----:B----4-:R-:W-:-:S02]  /*ae30*/  IMAD.MOV.U32 R5, RZ, RZ, 0x40000040 ;  /* 0x40000040ff057424 */ /* 0x010fc400078e00ff */
[----:B--2---:R-:W-:Y:S01]  /*ae40*/  FADD.FTZ R25, R37, R152 ;  /* 0x0000009825197221 */ /* 0x004fe20000010000 */
[----:B-1----:R-:W-:Y:S01]  /*ae50*/  VIADD R24, R4, 0x100 ;  /* 0x0000010004187836 */ /* 0x002fe20000000000 */
[----:B------:R-:W-:Y:S01]  /*ae60*/  F2FP.BF16.F32.PACK_AB R152, R152, R37 ;  /* 0x000000259898723e */ /* 0x000fe200000010ff */
[-CC-:B------:R-:W-:Y:S01]  /*ae70*/  FFMA.FTZ R178, R178, R12.reuse, -R7.reuse ;  /* 0x0000000cb2b27223 */ /* 0x180fe20000010807 */
[----:B------:R-:W-:Y:S01]  /*ae80*/  R2UR UR7, R5 ;  /* 0x00000000050772ca */ /* 0x000fe200000e0000 */
[----:B------:R-:W-:Y:S01]  /*ae90*/  FFMA.FTZ R5, R28, R12, -R7 ;  /* 0x0000000c1c057223 */ /* 0x000fe20000010807 */
[----:B------:R-:W1:Y:S01]  /*aea0*/  MUFU.EX2 R36, R36 ;  /* 0x0000002400247308 */ /* 0x000e620000000800 */
[----:B---3--:R-:W-:Y:S01]  /*aeb0*/  FADD.FTZ R26, R153, R38 ;  /* 0x00000026991a7221 */ /* 0x008fe20000010000 */
[----:B0-----:R-:W-:Y:S01]  /*aec0*/  VIADD R30, R4, 0x80 ;  /* 0x00000080041e7836 */ /* 0x001fe20000000000 */
[----:B------:R-:W-:Y:S01]  /*aed0*/  R2UR UR14, R24 ;  /* 0x00000000180e72ca */ /* 0x000fe200000e0000 */
[----:B------:R-:W-:Y:S01]  /*aee0*/  VIADD R24, R4, 0x200 ;  /* 0x0000020004187836 */ /* 0x000fe20000000000 */
[----:B------:R-:W-:Y:S01]  /*aef0*/  F2FP.BF16.F32.PACK_AB R153, R38, R153 ;  /* 0x000000992699723e */ /* 0x000fe200000010ff */
[----:B------:R-:W-:Y:S01]  /*af00*/  VIADD R28, R4, 0x180 ;  /* 0x00000180041c7836 */ /* 0x000fe20000000000 */
[----:B------:R-:W-:Y:S01]  /*af10*/  R2UR UR10, R30 ;  /* 0x000000001e0a72ca */ /* 0x000fe200000e0000 */
[----:B------:R-:W0:Y:S01]  /*af20*/  MUFU.EX2 R34, R34 ;  /* 0x0000002200227308 */ /* 0x000e220000000800 */
[----:B-----5:R-:W-:Y:S01]  /*af30*/  FADD.FTZ R29, R155, R26 ;  /* 0x0000001a9b1d7221 */ /* 0x020fe20000010000 */
[----:B------:R-:W-:Y:S01]  /*af40*/  FADD.FTZ R30, R154, R25 ;  /* 0x000000199a1e7221 */ /* 0x000fe20000010000 */
[----:B------:R-:W-:Y:S01]  /*af50*/  R2UR UR22, R24 ;  /* 0x00000000181672ca */ /* 0x000fe200000e0000 */
[----:B------:R-:W-:Y:S01]  /*af60*/  IMAD.MOV.U32 R25, RZ, RZ, 0x40000040 ;  /* 0x40000040ff197424 */ /* 0x000fe200078e00ff */
[C---:B------:R-:W-:Y:S01]  /*af70*/  F2FP.BF16.F32.PACK_AB R154, R35.reuse, R154 ;  /* 0x0000009a239a723e */ /* 0x040fe200000010ff */
[----:B------:R-:W-:Y:S01]  /*af80*/  FADD.FTZ R30, R35, R30 ;  /* 0x0000001e231e7221 */ /* 0x000fe20000010000 */
[----:B------:R-:W-:Y:S01]  /*af90*/  R2UR UR18, R28 ;  /* 0x000000001c1272ca */ /* 0x000fe200000e0000 */
[----:B------:R-:W2:Y:S01]  /*afa0*/  MUFU.EX2 R27, R27 ;  /* 0x0000001b001b7308 */ /* 0x000ea20000000800 */
[C---:B-1----:R-:W-:Y:S01]  /*afb0*/  FADD.FTZ R29, R36.reuse, R29 ;  /* 0x0000001d241d7221 */ /* 0x042fe20000010000 */
[----:B------:R-:W-:Y:S01]  /*afc0*/  F2FP.BF16.F32.PACK_AB R155, R36, R155 ;  /* 0x0000009b249b723e */ /* 0x000fe200000010ff */
[----:B------:R-:W-:Y:S01]  /*afd0*/  VIADD R4, R4, 0x280 ;  /* 0x0000028004047836 */ /* 0x000fe20000000000 */
[----:B------:R-:W-:Y:S01]  /*afe0*/  R2UR UR23, R25 ;  /* 0x00000000191772ca */ /* 0x000fe200000e0000 */
[-CC-:B------:R-:W-:Y:S01]  /*aff0*/  FFMA.FTZ R175, R175, R12.reuse, -R7.reuse ;  /* 0x0000000cafaf7223 */ /* 0x180fe20000010807 */
[----:B------:R-:W-:-:S02]  /*b000*/  FFMA.FTZ R172, R172, R12, -R7 ;  /* 0x0000000cacac7223 */ /* 0x000fc40000010807 */
[----:B------:R-:W1:Y:S01]  /*b010*/  MUFU.EX2 R157, R32 ;  /* 0x00000020009d7308 */ /* 0x000e620000000800 */
[----:B0-----:R-:W-:-:S07]  /*b020*/  FADD.FTZ R24, R34, R29 ;  /* 0x0000001d22187221 */ /* 0x001fce0000010000 */
[----:B------:R2:W0:Y:S08]  /*b030*/  MUFU.EX2 R159, R5 ;  /* 0x00000005009f7308 */ /* 0x0004300000000800 */
[----:B------:R3:W4:Y:S01]  /*b040*/  MUFU.EX2 R158, R31 ;  /* 0x0000001f009e7308 */ /* 0x0007220000000800 */
[----:B--2---:R-:W-:Y:S01]  /*b050*/  FADD.FTZ R5, R27, R30 ;  /* 0x0000001e1b057221 */ /* 0x004fe20000010000 */
[C---:B-1----:R-:W-:Y:S01]  /*b060*/  FADD.FTZ R24, R157.reuse, R24 ;  /* 0x000000189d187221 */ /* 0x042fe20000010000 */
[----:B------:R-:W-:-:S02]  /*b070*/  F2FP.BF16.F32.PACK_AB R157, R157, R34 ;  /* 0x000000229d9d723e */ /* 0x000fc400000010ff */
[C---:B------:R-:W-:Y:S01]  /*b080*/  FADD.FTZ R5, R156.reuse, R5 ;  /* 0x000000059c057221 */ /* 0x040fe20000010000 */
[----:B------:R-:W-:Y:S02]  /*b090*/  F2FP.BF16.F32.PACK_AB R156, R156, R27 ;  /* 0x0000001b9c9c723e */ /* 0x000fe400000010ff */
[----:B------:R-:W1:Y:S01]  /*b0a0*/  MUFU.EX2 R21, R21 ;  /* 0x0000001500157308 */ /* 0x000e620000000800 */
[----:B---3--:R-:W-:Y:S02]  /*b0b0*/  IMAD.MOV.U32 R31, RZ, RZ, 0x40000040 ;  /* 0x40000040ff1f7424 */ /* 0x008fe400078e00ff */
[----:B0-----:R-:W-:-:S03]  /*b0c0*/  FADD.FTZ R188, R159, R24 ;  /* 0x000000189fbc7221 */ /* 0x001fc60000010000 */
[----:B------:R-:W-:Y:S02]  /*b0d0*/  R2UR UR11, R31 ;  /* 0x000000001f0b72ca */ /* 0x000fe400000e0000 */
[----:B------:R-:W0:Y:S01]  /*b0e0*/  MUFU.EX2 R160, R160 ;  /* 0x000000a000a07308 */ /* 0x000e220000000800 */
[----:B----4-:R-:W-:-:S07]  /*b0f0*/  FADD.FTZ R5, R158, R5 ;  /* 0x000000059e057221 */ /* 0x010fce0000010000 */
[----:B------:R-:W2:Y:S01]  /*b100*/  MUFU.EX2 R163, R163 ;  /* 0x000000a300a37308 */ /* 0x000ea20000000800 */
[C---:B-1----:R-:W-:Y:S01]  /*b110*/  F2FP.BF16.F32.PACK_AB R158, R21.reuse, R158 ;  /* 0x0000009e159e723e */ /* 0x042fe200000010ff */
[----:B------:R-:W-:Y:S01]  /*b120*/  FADD.FTZ R21, R21, R5 ;  /* 0x0000000515157221 */ /* 0x000fe20000010000 */
[----:B------:R-:W-:-:S05]  /*b130*/  IMAD.MOV.U32 R5, RZ, RZ, 0x40000040 ;  /* 0x40000040ff057424 */ /* 0x000fca00078e00ff */
[----:B------:R-:W-:Y:S01]  /*b140*/  MUFU.EX2 R8, R8 ;  /* 0x0000000800087308 */ /* 0x000fe20000000800 */
[----:B0-----:R-:W-:-:S07]  /*b150*/  F2FP.BF16.F32.PACK_AB R159, R160, R159 ;  /* 0x0000009fa09f723e */ /* 0x001fce00000010ff */
[----:B------:R-:W-:Y:S08]  /*b160*/  MUFU.EX2 R10, R10 ;  /* 0x0000000a000a7308 */ /* 0x000ff00000000800 */
        /* <DEDUP_REMOVED lines=8> */
[----:B------:R-:W-:Y:S01]  /*b1f0*/  MUFU.EX2 R172, R172 ;  /* 0x000000ac00ac7308 */ /* 0x000fe20000000800 */
[----:B------:R0:W-:Y:S06]  /*b200*/  BAR.SYNC.DEFER_BLOCKING R72, 0x100 ;  /* 0x000400480000751d */ /* 0x0001ec0000010000 */
[----:B0-----:R-:W-:-:S06]  /*b210*/  WARPGROUP.ARRIVE ;  /* 0x00000000000079c5 */ /* 0x001fcc0000000000 */
[----:B------:R-:W-:Y:S01]  /*b220*/  HGMMA.64x256x16.F32.BF16 R24, R152, gdesc[UR4].tnspB, RZ, !UPT, gsb0 ;  /* 0x43e0000498187df0 */ /* 0x000fe2000c0018ff */
[----:B------:R-:W-:Y:S01]  /*b230*/  R2UR UR6, R4 ;  /* 0x00000000040672ca */ /* 0x000fe200000e0000 */
[-CC-:B------:R-:W-:Y:S01]  /*b240*/  FFMA.FTZ R4, R174, R12.reuse, -R6.reuse ;  /* 0x0000000cae047223 */ /* 0x180fe20000010806 */
[----:B------:R-:W-:Y:S01]  /*b250*/  R2UR UR7, R5 ;  /* 0x00000000050772ca */ /* 0x000fe200000e0000 */
[----:B------:R-:W-:-:S04]  /*b260*/  FFMA.FTZ R5, R173, R12, -R6 ;  /* 0x0000000cad057223 */ /* 0x000fc80000010806 */
[----:B------:R-:W-:Y:S08]  /*b270*/  MUFU.EX2 R4, R4 ;  /* 0x0000000400047308 */ /* 0x000ff00000000800 */
[----:B------:R-:W-:Y:S01]  /*b280*/  MUFU.EX2 R5, R5 ;  /* 0x0000000500057308 */ /* 0x000fe20000000800 */
[----:B------:R-:W-:Y:S02]  /*b290*/  WARPGROUP.DEPBAR.LE gsb0, 0x0 ;  /* 0x00008000000079c5 */ /* 0x000fe40000010000 */
[----:B------:R-:W-:-:S09]  /*b2a0*/  WARPGROUP.ARRIVE ;  /* 0x00000000000079c5 */ /* 0x000fd20000000000 */
[----:B------:R-:W-:Y:S03]  /*b2b0*/  HGMMA.64x256x16.F32.BF16 R24, R156, gdesc[UR8].tnspB, R24, gsb0 ;  /* 0x43e000089c187df0 */ /* 0x000fe60008001818 */
[----:B------:R-:W-:Y:S02]  /*b2c0*/  WARPGROUP.DEPBAR.LE gsb0, 0x0 ;  /* 0x00008000000079c5 */ /* 0x000fe40000010000 */
[-CC-:B------:R-:W-:Y:S01]  /*b2d0*/  FFMA.FTZ R156, R161, R12.reuse, -R6.reuse ;  /* 0x0000000ca19c7223 */ /* 0x180fe20000010806 */
[-CC-:B------:R-:W-:Y:S01]  /*b2e0*/  FFMA.FTZ R158, R165, R12.reuse, -R6.reuse ;  /* 0x0000000ca59e7223 */ /* 0x180fe20000010806 */
[-CC-:B------:R-:W-:Y:S01]  /*b2f0*/  FFMA.FTZ R161, R162, R12.reuse, -R7.reuse ;  /* 0x0000000ca2a17223 */ /* 0x180fe20000010807 */
[-C--:B------:R-:W-:Y:S01]  /*b300*/  FFMA.FTZ R157, R168, R12.reuse, -R6 ;  /* 0x0000000ca89d7223 */ /* 0x080fe20000010806 */
[-CC-:B------:R-:W-:Y:S01]  /*b310*/  FFMA.FTZ R162, R167, R12.reuse, -R7.reuse ;  /* 0x0000000ca7a27223 */ /* 0x180fe20000010807 */
[-CC-:B------:R-:W-:Y:S01]  /*b320*/  FFMA.FTZ R165, R166, R12.reuse, -R7.reuse ;  /* 0x0000000ca6a57223 */ /* 0x180fe20000010807 */
[-CC-:B------:R-:W-:Y:S01]  /*b330*/  FFMA.FTZ R159, R164, R12.reuse, -R7.reuse ;  /* 0x0000000ca49f7223 */ /* 0x180fe20000010807 */
[----:B------:R-:W0:Y:S01]  /*b340*/  MUFU.EX2 R156, R156 ;  /* 0x0000009c009c7308 */ /* 0x000e220000000800 */
[-CC-:B------:R-:W-:Y:S01]  /*b350*/  FFMA.FTZ R166, R9, R12.reuse, -R7.reuse ;  /* 0x0000000c09a67223 */ /* 0x180fe20000010807 */
[-CC-:B------:R-:W-:Y:S01]  /*b360*/  FFMA.FTZ R164, R169, R12.reuse, -R7.reuse ;  /* 0x0000000ca9a47223 */ /* 0x180fe20000010807 */
[-C--:B------:R-:W-:Y:S01]  /*b370*/  FFMA.FTZ R9, R15, R12.reuse, -R7 ;  /* 0x0000000c0f097223 */ /* 0x080fe20000010807 */
[----:B------:R-:W-:Y:S01]  /*b380*/  FADD.FTZ R169, R160, R188 ;  /* 0x000000bca0a97221 */ /* 0x000fe20000010000 */
[----:B--2---:R-:W-:Y:S01]  /*b390*/  FADD.FTZ R168, R163, R21 ;  /* 0x00000015a3a87221 */ /* 0x004fe20000010000 */
[-CC-:B------:R-:W-:Y:S01]  /*b3a0*/  FFMA.FTZ R15, R177, R12.reuse, -R6.reuse ;  /* 0x0000000cb10f7223 */ /* 0x180fe20000010806 */
[-CC-:B------:R-:W-:Y:S01]  /*b3b0*/  FFMA.FTZ R21, R179, R12.reuse, -R6.reuse ;  /* 0x0000000cb3157223 */ /* 0x180fe20000010806 */
[----:B------:R-:W-:Y:S01]  /*b3c0*/  MUFU.EX2 R157, R157 ;  /* 0x0000009d009d7308 */ /* 0x000fe20000000800 */
[-CC-:B------:R-:W-:Y:S01]  /*b3d0*/  FFMA.FTZ R160, R180, R12.reuse, -R7.reuse ;  /* 0x0000000cb4a07223 */ /* 0x180fe20000010807 */
[-C--:B------:R-:W-:Y:S01]  /*b3e0*/  FFMA.FTZ R167, R184, R12.reuse, -R7 ;  /* 0x0000000cb8a77223 */ /* 0x080fe20000010807 */
[----:B------:R-:W-:-:S05]  /*b3f0*/  FFMA.FTZ R6, R182, R12, -R6 ;  /* 0x0000000cb6067223 */ /* 0x000fca0000010806 */
[----:B------:R-:W1:Y:S01]  /*b400*/  MUFU.EX2 R158, R158 ;  /* 0x0000009e009e7308 */ /* 0x000e620000000800 */
[----:B0-----:R-:W-:Y:S01]  /*b410*/  F2FP.BF16.F32.PACK_AB R152, R156, R163 ;  /* 0x000000a39c98723e */ /* 0x001fe200000010ff */
[-CC-:B------:R-:W-:Y:S01]  /*b420*/  FFMA.FTZ R163, R181, R12.reuse, -R7.reuse ;  /* 0x0000000cb5a37223 */ /* 0x180fe20000010807 */
[----:B------:R-:W-:-:S05]  /*b430*/  FFMA.FTZ R7, R171, R12, -R7 ;  /* 0x0000000cab077223 */ /* 0x000fca0000010807 */
[----:B------:R-:W-:Y:S08]  /*b440*/  MUFU.EX2 R161, R161 ;  /* 0x000000a100a17308 */ /* 0x000ff00000000800 */
[----:B------:R-:W0:Y:S01]  /*b450*/  MUFU.EX2 R162, R162 ;  /* 0x000000a200a27308 */ /* 0x000e220000000800 */
[----:B-1----:R-:W-:-:S07]  /*b460*/  F2FP.BF16.F32.PACK_AB R154, R158, R157 ;  /* 0x0000009d9e9a723e */ /* 0x002fce00000010ff */
[----:B------:R-:W1:Y:S08]  /*b470*/  MUFU.EX2 R165, R165 ;  /* 0x000000a500a57308 */ /* 0x000e700000000800 */
[----:B------:R-:W2:Y:S01]  /*b480*/  MUFU.EX2 R159, R159 ;  /* 0x0000009f009f7308 */ /* 0x000ea20000000800 */
[----:B0-----:R-:W-:Y:S01]  /*b490*/  F2FP.BF16.F32.PACK_AB R153, R162, R161 ;  /* 0x000000a1a299723e */ /* 0x001fe200000010ff */
[----:B------:R-:W-:-:S04]  /*b4a0*/  FADD.FTZ R161, R161, R169 ;  /* 0x000000a9a1a17221 */ /* 0x000fc80000010000 */
[----:B------:R-:W-:Y:S02]  /*b4b0*/  FADD.FTZ R161, R162, R161 ;  /* 0x000000a1a2a17221 */ /* 0x000fe40000010000 */
[----:B------:R-:W0:Y:S02]  /*b4c0*/  MUFU.EX2 R164, R164 ;  /* 0x000000a400a47308 */ /* 0x000e240000000800 */
[----:B-1----:R-:W-:-:S06]  /*b4d0*/  FADD.FTZ R161, R165, R161 ;  /* 0x000000a1a5a17221 */ /* 0x002fcc0000010000 */
[----:B------:R-:W1:Y:S01]  /*b4e0*/  MUFU.EX2 R166, R166 ;  /* 0x000000a600a67308 */ /* 0x000e620000000800 */
[C---:B--2---:R-:W-:Y:S01]  /*b4f0*/  F2FP.BF16.F32.PACK_AB R155, R159.reuse, R165 ;  /* 0x000000a59f9b723e */ /* 0x044fe200000010ff */
[----:B------:R-:W-:-:S03]  /*b500*/  FADD.FTZ R161, R159, R161 ;  /* 0x000000a19fa17221 */ /* 0x000fc60000010000 */
[----:B------:R-:W-:-:S03]  /*b510*/  WARPGROUP.ARRIVE ;  /* 0x00000000000079c5 */ /* 0x000fc60000000000 */
[----:B------:R-:W2:Y:S01]  /*b520*/  MUFU.EX2 R9, R9 ;  /* 0x0000000900097308 */ /* 0x000ea20000000800 */
[----:B0-----:R-:W-:Y:S02]  /*b530*/  FADD.FTZ R161, R164, R161 ;  /* 0x000000a1a4a17221 */ /* 0x001fe40000010000 */
[----:B------:R-:W-:Y:S05]  /*b540*/  HGMMA.64x256x16.F32.BF16 R24, R152, gdesc[UR12].tnspB, R24, gsb0 ;  /* 0x43e0000c98187df0 */ /* 0x000fea0008001818 */
[----:B------:R-:W-:Y:S01]  /*b550*/  MUFU.EX2 R15, R15 ;  /* 0x0000000f000f7308 */ /* 0x000fe20000000800 */
[----:B-1----:R-:W-:-:S07]  /*b560*/  FADD.FTZ R161, R166, R161 ;  /* 0x000000a1a6a17221 */ /* 0x002fce0000010000 */
[----:B------:R-:W-:Y:S08]  /*b570*/  MUFU.EX2 R21, R21 ;  /* 0x0000001500157308 */ /* 0x000ff00000000800 */
[----:B------:R-:W0:Y:S08]  /*b580*/  MUFU.EX2 R160, R160 ;  /* 0x000000a000a07308 */ /* 0x000e300000000800 */
[----:B------:R-:W1:Y:S08]  /*b590*/  MUFU.EX2 R163, R163 ;  /* 0x000000a300a37308 */ /* 0x000e700000000800 */
[----:B------:R-:W3:Y:S08]  /*b5a0*/  MUFU.EX2 R167, R167 ;  /* 0x000000a700a77308 */ /* 0x000ef00000000800 */
[----:B------:R-:W-:Y:S08]  /*b5b0*/  MUFU.EX2 R6, R6 ;  /* 0x0000000600067308 */ /* 0x000ff00000000800 */
[----:B------:R-:W-:Y:S01]  /*b5c0*/  MUFU.EX2 R7, R7 ;  /* 0x0000000700077308 */ /* 0x000fe20000000800 */
[----:B------:R-:W-:-:S02]  /*b5d0*/  WARPGROUP.DEPBAR.LE gsb0, 0x0 ;  /* 0x00008000000079c5 */ /* 0x000fc40000010000 */
[----:B------:R-:W-:Y:S02]  /*b5e0*/  F2FP.BF16.F32.PACK_AB R152, R10, R8 ;  /* 0x000000080a98723e */ /* 0x000fe400000010ff */
[----:B------:R-:W-:Y:S02]  /*b5f0*/  F2FP.BF16.F32.PACK_AB R153, R166, R164 ;  /* 0x000000a4a699723e */ /* 0x000fe400000010ff */
[----:B------:R-:W-:Y:S02]  /*b600*/  F2FP.BF16.F32.PACK_AB R154, R20, R14 ;  /* 0x0000000e149a723e */ /* 0x000fe400000010ff */
[----:B--2---:R-:W-:Y:S01]  /*b610*/  F2FP.BF16.F32.PACK_AB R155, R9, R11 ;  /* 0x0000000b099b723e */ /* 0x004fe200000010ff */
[----:B------:R-:W-:-:S03]  /*b620*/  FADD.FTZ R11, R11, R161 ;  /* 0x000000a10b0b7221 */ /* 0x000fc60000010000 */
[----:B------:R-:W-:Y:S01]  /*b630*/  WARPGROUP.ARRIVE ;  /* 0x00000000000079c5 */ /* 0x000fe20000000000 */
[----:B------:R-:W-:-:S04]  /*b640*/  FADD.FTZ R11, R9, R11 ;  /* 0x0000000b090b7221 */ /* 0x000fc80000010000 */
[----:B0-----:R-:W-:Y:S01]  /*b650*/  FADD.FTZ R11, R160, R11 ;  /* 0x0000000ba00b7221 */ /* 0x001fe20000010000 */
[----:B------:R-:W-:Y:S03]  /*b660*/  HGMMA.64x256x16.F32.BF16 R24, R152, gdesc[UR16].tnspB, R24, gsb0 ;  /* 0x43e0001098187df0 */ /* 0x000fe60008001818 */
[----:B-1----:R-:W-:-:S04]  /*b670*/  FADD.FTZ R11, R163, R11 ;  /* 0x0000000ba30b7221 */ /* 0x002fc80000010000 */
[----:B---3--:R-:W-:Y:S01]  /*b680*/  FADD.FTZ R11, R167, R11 ;  /* 0x0000000ba70b7221 */ /* 0x008fe20000010000 */
[----:B------:R-:W-:Y:S02]  /*b690*/  WARPGROUP.DEPBAR.LE gsb0, 0x0 ;  /* 0x00008000000079c5 */ /* 0x000fe40000010000 */
[----:B------:R-:W-:Y:S01]  /*b6a0*/  FADD.FTZ R152, R156, R168 ;  /* 0x000000a89c987221 */ /* 0x000fe20000010000 */
[----:B------:R-:W-:Y:S01]  /*b6b0*/  F2FP.BF16.F32.PACK_AB R153, R163, R160 ;  /* 0x000000a0a399723e */ /* 0x000fe200000010ff */
[----:B------:R-:W0:Y:S01]  /*b6c0*/  MUFU.EX2 R156, R176 ;  /* 0x000000b0009c7308 */ /* 0x000e220000000800 */
[----:B------:R-:W-:Y:S01]  /*b6d0*/  F2FP.BF16.F32.PACK_AB R154, R21, R15 ;  /* 0x0000000f159a723e */ /* 0x000fe200000010ff */
[----:B------:R-:W-:-:S04]  /*b6e0*/  FADD.FTZ R152, R157, R152 ;  /* 0x000000989d987221 */ /* 0x000fc80000010000 */
[----:B------:R-:W-:Y:S01]  /*b6f0*/  FADD.FTZ R158, R158, R152 ;  /* 0x000000989e9e7221 */ /* 0x000fe20000010000 */
[----:B------:R-:W-:-:S03]  /*b700*/  F2FP.BF16.F32.PACK_AB R152, R5, R4 ;  /* 0x000000040598723e */ /* 0x000fc600000010ff */
[----:B------:R-:W-:-:S04]  /*b710*/  FADD.FTZ R158, R8, R158 ;  /* 0x0000009e089e7221 */ /* 0x000fc80000010000 */
[----:B------:R-:W-:Y:S01]  /*b720*/  FADD.FTZ R158, R10, R158 ;  /* 0x0000009e0a9e7221 */ /* 0x000fe20000010000 */
[----:B0-----:R-:W-:-:S03]  /*b730*/  F2FP.BF16.F32.PACK_AB R155, R156, R167 ;  /* 0x000000a79c9b723e */ /* 0x001fc600000010ff */
[----:B------:R-:W-:Y:S01]  /*b740*/  FADD.FTZ R158, R14, R158 ;  /* 0x0000009e0e9e7221 */ /* 0x000fe20000010000 */
[----:B------:R-:W-:Y:S01]  /*b750*/  FADD.FTZ R11, R156, R11 ;  /* 0x0000000b9c0b7221 */ /* 0x000fe20000010000 */
[----:B------:R-:W-:Y:S02]  /*b760*/  WARPGROUP.ARRIVE ;  /* 0x00000000000079c5 */ /* 0x000fe40000000000 */
[----:B------:R-:W-:-:S04]  /*b770*/  FADD.FTZ R20, R20, R158 ;  /* 0x0000009e14147221 */ /* 0x000fc80000010000 */
[----:B------:R-:W-:Y:S01]  /*b780*/  FADD.FTZ R20, R4, R20 ;  /* 0x0000001404147221 */ /* 0x000fe20000010000 */
[----:B------:R-:W-:Y:S03]  /*b790*/  HGMMA.64x256x16.F32.BF16 R24, R152, gdesc[UR20].tnspB, R24, gsb0 ;  /* 0x43e0001498187df0 */ /* 0x000fe60008001818 */
[----:B------:R-:W-:-:S04]  /*b7a0*/  FADD.FTZ R20, R5, R20 ;  /* 0x0000001405147221 */ /* 0x000fc80000010000 */
[----:B------:R-:W-:-:S04]  /*b7b0*/  FADD.FTZ R20, R15, R20 ;  /* 0x000000140f147221 */ /* 0x000fc80000010000 */
[----:B------:R-:W-:Y:S01]  /*b7c0*/  FADD.FTZ R21, R21, R20 ;  /* 0x0000001415157221 */ /* 0x000fe20000010000 */
        /* <DEDUP_REMOVED lines=13> */
[----:B------:R-:W-:Y:S01]  /*b8a0*/  FADD.FTZ R6, R7, R172 ;  /* 0x000000ac07067221 */ /* 0x000fe20000010000 */
[----:B------:R-:W-:Y:S03]  /*b8b0*/  HGMMA.64x256x16.F32.BF16 R24, R152, gdesc[UR4].tnspB, R24, gsb0 ;  /* 0x43e0000498187df0 */ /* 0x000fe60008001818 */
[----:B------:R-:W-:-:S02]  /*b8c0*/  WARPGROUP.DEPBAR.LE gsb0, 0x0 ;  /* 0x00008000000079c5 */ /* 0x000fc40000010000 */
[----:B------:R-:W-:Y:S05]  /*b8d0*/  @!P0 BRA `(.L_x_1497) ;  /* 0x0000000000048947 */ /* 0x000fea0003800000 */
[----:B------:R-:W-:Y:S01]  /*b8e0*/  BPT.TRAP 0x1 ;  /* 0x000000040000795c */ /* 0x000fe20000300000 */
.L_x_1497:
[----:B------:R-:W-:Y:S01]  /*b8f0*/  ISETP.GE.AND P1, PT, R187, 0x61, PT ;  /* 0x00000061bb00780c */ /* 0x000fe20003f26270 */
[----:B------:R-:W-:Y:S01]  /*b900*/  VIADD R3, R3, 0x32460 ;  /* 0x0003246003037836 */ /* 0x000fe20000000000 */
[----:B------:R-:W-:-:S04]  /*b910*/  ULDC UR38, c[0x0][0xad0] ;  /* 0x0002b40000267ab9 */ /* 0x000fc80000000800 */
[----:B------:R-:W-:-:S04]  /*b920*/  PRMT R3, R190, 0x654, R3 ;  /* 0x00000654be037816 */ /* 0x000fc80000000003 */
[----:B------:R0:W-:Y:S03]  /*b930*/  SYNCS.ARRIVE.TRANS64.RED.A1T0 RZ, [R3+URZ], RZ ;  /* 0x000000ff03ff79a7 */ /* 0x0001e6000810043f */
[----:B------:R-:W-:Y:S05]  /*b940*/  @!P1 BRA `(.L_x_1498) ;  /* 0x0000002c00a49947 */ /* 0x000fea0003800000 */
[----:B------:R-:W-:Y:S01]  /*b950*/  VIADD R4, R189, 0xfffffffe ;  /* 0xfffffffebd047836 */ /* 0x000fe20000000000 */
[----:B------:R-:W-:Y:S01]  /*b960*/  MOV R7, R170 ;  /* 0x000000aa00077202 */ /* 0x000fe20000000f00 */
[----:B------:R-:W-:-:S07]  /*b970*/  IMAD.MOV.U32 R8, RZ, RZ, R13 ;  /* 0x000000ffff087224 */ /* 0x000fce00078e000d */
.L_x_1509:
[----:B------:R-:W-:Y:S01]  /*b980*/  VIADD R201, R201, 0x1 ;  /* 0x00000001c9c97836 */ /* 0x000fe20000000000 */
[----:B------:R-:W-:Y:S05]  /*b990*/  YIELD ;  /* 0x0000000000007946 */ /* 0x000fea0003800000 */
[----:B------:R-:W-:Y:S02]  /*b9a0*/  ISETP.NE.AND P2, PT, R201, 0x2, PT ;  /* 0x00000002c900780c */ /* 0x000fe40003f45270 */
[C---:B------:R-:W-:Y:S01]  /*b9b0*/  ISETP.GT.AND P1, PT, R4.reuse, RZ, PT ;  /* 0x000000ff0400720c */ /* 0x040fe20003f24270 */
[----:B------:R-:W-:Y:S01]  /*b9c0*/  VIADD R4, R4, 0xffffffff ;  /* 0xffffffff04047836 */ /* 0x000fe20000000000 */
[----:B01----:R-:W-:-:S02]  /*b9d0*/  SEL R3, RZ, 0x1, P2 ;  /* 0x00000001ff037807 */ /* 0x003fc40001000000 */
[----:B------:R-:W-:Y:S02]  /*b9e0*/  SEL R201, R201, RZ, P2 ;  /* 0x000000ffc9c97207 */ /* 0x000fe40001000000 */
[----:B------:R-:W-:Y:S01]  /*b9f0*/  LOP3.LUT R212, R212, R3, RZ, 0x3c, !PT ;  /* 0x00000003d4d47212 */ /* 0x000fe200078e3cff */
[----:B------:R-:W-:Y:S06]  /*ba00*/  @!P0 BRA `(.L_x_1499) ;  /* 0x0000000000048947 */ /* 0x000fec0003800000 */
[----:B------:R-:W-:Y:S01]  /*ba10*/  BPT.TRAP 0x1 ;  /* 0x000000040000795c */ /* 0x000fe20000300000 */
.L_x_1499:
[----:B------:R-:W-:Y:S01]  /*ba20*/  IMAD R3, R201, 0x8, R19 ;  /* 0x00000008c9037824 */ /* 0x000fe200078e0213 */
[----:B------:R-:W-:-:S04]  /*ba30*/  SHF.L.U32 R0, R212, 0x1f, RZ ;  /* 0x0000001fd4007819 */ /* 0x000fc800000006ff */
[----:B------:R0:W1:Y:S01]  /*ba40*/  SYNCS.PHASECHK.TRANS64.TRYWAIT P2, [R3+URZ+0x32430], R0 ;  /* 0x03243000030075a7 */ /* 0x000062000804017f */
[----:B------:R-:W-:Y:S05]  /*ba50*/  @!P0 BRA `(.L_x_1500) ;  /* 0x0000000000048947 */ /* 0x000fea0003800000 */
[----:B------:R-:W-:Y:S01]  /*ba60*/  BPT.TRAP 0x1 ;  /* 0x000000040000795c */ /* 0x000fe20000300000 */
.L_x_1500:
[----:B------:R-:W2:Y:S01]  /*ba70*/  LDL R9, [R1+0x4c] ;  /* 0x00004c0001097983 */ /* 0x000ea20000100800 */
[----:B------:R-:W-:Y:S02]  /*ba80*/  IMAD.MOV.U32 R15, RZ, RZ, 0x40000040 ;  /* 0x40000040ff0f7424 */ /* 0x000fe400078e00ff */
[----:B--2---:R-:W-:Y:S01]  /*ba90*/  IMAD R14, R201, 0x300, R9 ;  /* 0x00000300c90e7824 */ /* 0x004fe200078e0209 */
[----:B-1----:R-:W-:Y:S06]  /*baa0*/  @P2 BRA `(.L_x_1501) ;  /* 0x0000000000082947 */ /* 0x002fec0003800000 */
[----:B------:R-:W1:Y:S02]  /*bab0*/  SYNCS.PHASECHK.TRANS64.TRYWAIT P2, [R3+URZ+0x32430], R0 ;  /* 0x03243000030075a7 */ /* 0x000e64000804017f */
[----:B-1----:R-:W-:Y:S05]  /*bac0*/  @!P2 BRA `(.L_x_1502) ;  /* 0x000000e80014a947 */ /* 0x002fea0003800000 */
.L_x_1501:
[----:B------:R-:W2:Y:S01]  /*bad0*/  LDL.64 R152, [R1+0x40] ;  /* 0x0000400001987983 */ /* 0x000ea20000100a00 */
[----:B------:R-:W-:Y:S02]  /*bae0*/  VIADD R10, R14, 0x4 ;  /* 0x000000040e0a7836 */ /* 0x000fe40000000000 */
[----:B------:R-:W-:Y:S01]  /*baf0*/  IMAD.MOV.U32 R11, RZ, RZ, 0x40000040 ;  /* 0x40000040ff0b7424 */ /* 0x000fe200078e00ff */
[----:B------:R-:W-:Y:S05]  /*bb00*/  WARPSYNC.ALL ;  /* 0x0000000000007948 */ /* 0x000fea0003800000 */
[----:B------:R-:W-:Y:S01]  /*bb10*/  R2UR UR10, R10 ;  /* 0x000000000a0a72ca */ /* 0x000fe200000e0000 */
[----:B------:R-:W3:Y:S01]  /*bb20*/  LDL.64 R20, [R1+0x28] ;  /* 0x0000280001147983 */ /* 0x000ee20000100a00 */
[----:B------:R-:W-:Y:S01]  /*bb30*/  R2UR UR11, R11 ;  /* 0x000000000b0b72ca */ /* 0x000fe200000e0000 */
[C---:B------:R-:W-:Y:S01]  /*bb40*/  VIADD R12, R14.reuse, 0x2 ;  /* 0x000000020e0c7836 */ /* 0x040fe20000000000 */
[C---:B------:R-:W-:Y:S01]  /*bb50*/  R2UR UR18, R14.reuse ;  /* 0x000000000e1272ca */ /* 0x040fe200000e0000 */
[----:B------:R-:W4:Y:S01]  /*bb60*/  LDL.64 R10, [R1+0x38] ;  /* 0x00003800010a7983 */ /* 0x000f220000100a00 */
[----:B------:R-:W-:Y:S01]  /*bb70*/  IMAD.MOV.U32 R13, RZ, RZ, 0x40000040 ;  /* 0x40000040ff0d7424 */ /* 0x000fe200078e00ff */
[----:B------:R-:W-:Y:S01]  /*bb80*/  R2UR UR19, R15 ;  /* 0x000000000f1372ca */ /* 0x000fe200000e0000 */
[----:B------:R-:W-:Y:S01]  /*bb90*/  VIADD R14, R14, 0x6 ;  /* 0x000000060e0e7836 */ /* 0x000fe20000000000 */
[----:B------:R-:W-:-:S02]  /*bba0*/  R2UR UR14, R12 ;  /* 0x000000000c0e72ca */ /* 0x000fc400000e0000 */
[----:B------:R-:W-:Y:S02]  /*bbb0*/  R2UR UR15, R13 ;  /* 0x000000000d0f72ca */ /* 0x000fe400000e0000 */
[----:B------:R-:W5:Y:S01]  /*bbc0*/  LDL.64 R12, [R1+0x30] ;  /* 0x00003000010c7983 */ /* 0x000f620000100a00 */
[----:B--2---:R-:W-:Y:S02]  /*bbd0*/  R2UR UR16, R152 ;  /* 0x00000000981072ca */ /* 0x004fe400000e0000 */
[----:B------:R-:W-:Y:S02]  /*bbe0*/  R2UR UR17, R153 ;  /* 0x00000000991172ca */ /* 0x000fe400000e0000 */
[----:B------:R-:W-:-:S11]  /*bbf0*/  WARPGROUP.ARRIVE ;  /* 0x00000000000079c5 */ /* 0x000fd60000000000 */
[----:B------:R-:W-:Y:S01]  /*bc00*/  HGMMA.64x96x16.F32.BF16 R152, gdesc[UR16], RZ, !UPT, gsb0 ;  /* 0x01600000109879f0 */ /* 0x000fe2000c0018ff */
[----:B----4-:R-:W-:Y:S02]  /*bc10*/  R2UR UR12, R10 ;  /* 0x000000000a0c72ca */ /* 0x010fe400000e0000 */
[----:B------:R-:W-:Y:S02]  /*bc20*/  R2UR UR13, R11 ;  /* 0x000000000b0d72ca */ /* 0x000fe400000e0000 */
[----:B-----5:R-:W-:Y:S02]  /*bc30*/  R2UR UR8, R12 ;  /* 0x000000000c0872ca */ /* 0x020fe400000e0000 */
[----:B------:R-:W-:Y:S01]  /*bc40*/  R2UR UR9, R13 ;  /* 0x000000000d0972ca */ /* 0x000fe200000e0000 */
[----:B------:R-:W-:Y:S02]  /*bc50*/  WARPGROUP.DEPBAR.LE gsb0, 0x0 ;  /* 0x00008000000079c5 */ /* 0x000fe40000010000 */
[----:B------:R-:W-:-:S06]  /*bc60*/  WARPGROUP.ARRIVE ;  /* 0x00000000000079c5 */ /* 0x000fcc0000000000 */
[----:B------:R-:W-:Y:S01]  /*bc70*/  HGMMA.64x96x16.F32.BF16 R152, gdesc[UR12], R152, gsb0 ;  /* 0x016000000c9879f0 */ /* 0x000fe20008001898 */
[----:B------:R-:W-:Y:S01]  /*bc80*/  IMAD.MOV.U32 R15, RZ, RZ, 0x40000040 ;  /* 0x40000040ff0f7424 */ /* 0x000fe200078e00ff */
[----:B------:R-:W-:Y:S02]  /*bc90*/  R2UR UR6, R14 ;  /* 0x000000000e0672ca */ /* 0x000fe400000e0000 */
[----:B---3--:R-:W-:Y:S02]  /*bca0*/  R2UR UR4, R20 ;  /* 0x00000000140472ca */ /* 0x008fe400000e0000 */
        /* <DEDUP_REMOVED lines=11> */
.L_x_1503:
[----:B------:R2:W3:Y:S01]  /*bd60*/  SYNCS.PHASECHK.TRANS64.TRYWAIT P2, [R3+URZ+0x32450], R0 ;  /* 0x03245000030075a7 */ /* 0x0004e2000804017f */
[----:B------:R-:W-:Y:S05]  /*bd70*/  @!P0 BRA `(.L_x_1504) ;  /* 0x0000000000048947 */ /* 0x000fea0003800000 */
[----:B------:R-:W-:Y:S01]  /*bd80*/  BPT.TRAP 0x1 ;  /* 0x000000040000795c */ /* 0x000fe20000300000 */
.L_x_1504:
[----:B---3--:R-:W-:Y:S05]  /*bd90*/  @P2 BRA `(.L_x_1505) ;  /* 0x0000000000082947 */ /* 0x008fea0003800000 */
[----:B------:R-:W3:Y:S02]  /*bda0*/  SYNCS.PHASECHK.TRANS64.TRYWAIT P2, [R3+URZ+0x32450], R0 ;  /* 0x03245000030075a7 */ /* 0x000ee4000804017f */
[----:B---3--:R-:W-:Y:S05]  /*bdb0*/  @!P2 BRA `(.L_x_1506) ;  /* 0x000000e4006ca947 */ /* 0x008fea0003800000 */
.L_x_1505:
[----:B------:R-:W4:Y:S04]  /*bdc0*/  LDL R9, [R1+0x50] ;  /* 0x0000500001097983 */ /* 0x000f280000100800 */
[----:B------:R-:W4:Y:S04]  /*bdd0*/  LDL.64 R20, [R1+0x20] ;  /* 0x0000200001147983 */ /* 0x000f280000100a00 */
[----:B------:R-:W4:Y:S04]  /*bde0*/  LDL.64 R14, [R1+0x18] ;  /* 0x00001800010e7983 */ /* 0x000f280000100a00 */
[----:B------:R0:W-:Y:S04]  /*bdf0*/  STL.64 [R1+0x88], R2 ;  /* 0x0000880201007387 */ /* 0x0001e80000100a00 */
[----:B0123--:R-:W2:Y:S01]  /*be00*/  LDL.64 R2, [R1+0x10] ;  /* 0x0000100001027983 */ /* 0x00fea20000100a00 */
[----:B------:R-:W-:Y:S05]  /*be10*/  WARPSYNC.ALL ;  /* 0x0000000000007948 */ /* 0x000fea0003800000 */
[----:B------:R-:W-:-:S05]  /*be20*/  IMAD.MOV.U32 R11, RZ, RZ, 0x40000040 ;  /* 0x40000040ff0b7424 */ /* 0x000fca00078e00ff */
[----:B------:R-:W-:Y:S01]  /*be30*/  R2UR UR7, R11 ;  /* 0x000000000b0772ca */ /* 0x000fe200000e0000 */
[----:B------:R-:W-:Y:S01]  /*be40*/  WARPGROUP.ARRIVE ;  /* 0x00000000000079c5 */ /* 0x000fe20000000000 */
[----:B------:R-:W-:Y:S02]  /*be50*/  IMAD.MOV.U32 R13, RZ, RZ, 0x40000040 ;  /* 0x40000040ff0d7424 */ /* 0x000fe400078e00ff */
[----:B----4-:R-:W-:Y:S01]  /*be60*/  IMAD R10, R201, 0xc00, R9 ;  /* 0x00000c00c90a7824 */ /* 0x010fe200078e0209 */
[----:B------:R-:W-:Y:S02]  /*be70*/  R2UR UR4, R20 ;  /* 0x00000000140472ca */ /* 0x000fe400000e0000 */
[----:B------:R-:W-:Y:S02]  /*be80*/  R2UR UR5, R21 ;  /* 0x00000000150572ca */ /* 0x000fe400000e0000 */
[----:B------:R-:W3:Y:S01]  /*be90*/  LDL.64 R20, [R1+0x8] ;  /* 0x0000080001147983 */ /* 0x000ee20000100a00 */
[----:B------:R-:W-:-:S13]  /*bea0*/  R2UR UR6, R10 ;  /* 0x000000000a0672ca */ /* 0x000fda00000e0000 */
[----:B------:R-:W-:Y:S01]  /*beb0*/  HGMMA.64x96x16.F32.BF16 R152, gdesc[UR4], R152, gsb0 ;  /* 0x01600000049879f0 */ /* 0x000fe20008001898 */
[----:B------:R-:W-:Y:S01]  /*bec0*/  VIADD R12, R10, 0x2 ;  /* 0x000000020a0c7836 */ /* 0x000fe20000000000 */
[----:B------:R-:W-:Y:S02]  /*bed0*/  R2UR UR4, R14 ;  /* 0x000000000e0472ca */ /* 0x000fe400000e0000 */
[----:B------:R-:W-:Y:S02]  /*bee0*/  R2UR UR5, R15 ;  /* 0x000000000f0572ca */ /* 0x000fe400000e0000 */
[----:B------:R-:W4:Y:S01]  /*bef0*/  LDL.64 R14, [R1] ;  /* 0x00000000010e7983 */ /* 0x000f220000100a00 */
[----:B------:R-:W-:Y:S02]  /*bf00*/  R2UR UR6, R12 ;  /* 0x000000000c0672ca */ /* 0x000fe400000e0000 */
[----:B------:R-:W-:Y:S01]  /*bf10*/  R2UR UR7, R13 ;  /* 0x000000000d0772ca */ /* 0x000fe200000e0000 */
[----:B------:R-:W-:-:S02]  /*bf20*/  VIADD R12, R10, 0x4 ;  /* 0x000000040a0c7836 */ /* 0x000fc40000000000 */
[----:B------:R-:W-:Y:S01]  /*bf30*/  IMAD.MOV.U32 R13, RZ, RZ, 0x40000040 ;  /* 0x40000040ff0d7424 */ /* 0x000fe200078e00ff */
[----:B------:R-:W-:Y:S02]  /*bf40*/  WARPGROUP.DEPBAR.LE gsb0, 0x0 ;  /* 0x00008000000079c5 */ /* 0x000fe40000010000 */
[----:B------:R-:W-:-:S07]  /*bf50*/  WARPGROUP.ARRIVE ;  /* 0x00000000000079c5 */ /* 0x000fce0000000000 */
[----:B------:R-:W-:Y:S01]  /*bf60*/  HGMMA.64x96x16.F32.BF16 R152, gdesc[UR4], R152, gsb0 ;  /* 0x01600000049879f0 */ /* 0x000fe20008001898 */
[----:B------:R-:W-:Y:S02]  /*bf70*/  R2UR UR6, R12 ;  /* 0x000000000c0672ca */ /* 0x000fe400000e0000 */
[----:B------:R-:W-:Y:S02]  /*bf80*/  R2UR UR7, R13 ;  /* 0x000000000d0772ca */ /* 0x000fe400000e0000 */
[----:B--2---:R-:W-:Y:S02]  /*bf90*/  R2UR UR4, R2 ;  /* 0x00000000020472ca */ /* 0x004fe400000e0000 */
[----:B------:R-:W-:Y:S01]  /*bfa0*/  R2UR UR5, R3 ;  /* 0x00000000030572ca */ /* 0x000fe200000e0000 */
[----:B------:R-:W-:Y:S01]  /*bfb0*/  VIADD R12, R10, 0x6 ;  /* 0x000000060a0c7836 */ /* 0x000fe20000000000 */
[----:B------:R0:W5:Y:S01]  /*bfc0*/  LDL.LU.64 R2, [R1+0x88] ;  /* 0x0000880001027983 */ /* 0x0001620000300a00 */
[----:B------:R-:W-:Y:S01]  /*bfd0*/  IMAD.MOV.U32 R13, RZ, RZ, 0x40000040 ;  /* 0x40000040ff0d7424 */ /* 0x000fe200078e00ff */
[----:B------:R-:W-:-:S02]  /*bfe0*/  WARPGROUP.DEPBAR.LE gsb0, 0x0 ;  /* 0x00008000000079c5 */ /* 0x000fc40000010000 */
[----:B------:R-:W-:-:S07]  /*bff0*/  WARPGROUP.ARRIVE ;  /* 0x00000000000079c5 */ /* 0x000fce0000000000 */
[----:B------:R-:W-:Y:S01]  /*c000*/  HGMMA.64x96x16.F32.BF16 R152, gdesc[UR4], R152, gsb0 ;  /* 0x01600000049879f0 */ /* 0x000fe20008001898 */
[----:B------:R-:W-:Y:S02]  /*c010*/  R2UR UR6, R12 ;  /* 0x000000000c0672ca */ /* 0x000fe400000e0000 */
[----:B------:R-:W-:Y:S02]  /*c020*/  R2UR UR7, R13 ;  /* 0x000000000d0772ca */ /* 0x000fe400000e0000 */
[----:B---3--:R-:W-:Y:S02]  /*c030*/  R2UR UR4, R20 ;  /* 0x00000000140472ca */ /* 0x008fe400000e0000 */
[----:B------:R-:W-:Y:S01]  /*c040*/  R2UR UR5, R21 ;  /* 0x00000000150572ca */ /* 0x000fe200000e0000 */
[----:B------:R-:W-:Y:S02]  /*c050*/  WARPGROUP.DEPBAR.LE gsb0, 0x0 ;  /* 0x00008000000079c5 */ /* 0x000fe40000010000 */
[----:B------:R-:W-:-:S10]  /*c060*/  WARPGROUP.ARRIVE ;  /* 0x00000000000079c5 */ /* 0x000fd40000000000 */
[----:B------:R-:W-:Y:S01]  /*c070*/  HGMMA.64x96x16.F32.BF16 R152, gdesc[UR4], R152, gsb0 ;  /* 0x01600000049879f0 */ /* 0x000fe20008001898 */
[----:B------:R-:W-:Y:S01]  /*c080*/  VIADD R12, R10, 0x300 ;  /* 0x000003000a0c7836 */ /* 0x000fe20000000000 */
[----:B------:R-:W-:Y:S02]  /*c090*/  MOV R13, 0x40000040 ;  /* 0x40000040000d7802 */ /* 0x000fe40000000f00 */
[----:B----4-:R-:W-:Y:S02]  /*c0a0*/  R2UR UR4, R14 ;  /* 0x000000000e0472ca */ /* 0x010fe400000e0000 */
[----:B------:R-:W-:Y:S02]  /*c0b0*/  R2UR UR6, R12 ;  /* 0x000000000c0672ca */ /* 0x000fe400000e0000 */
        /* <DEDUP_REMOVED lines=9> */
[----:B------:R-:W-:Y:S02]  /*c150*/  R2UR UR4, R228 ;  /* 0x00000000e40472ca */ /* 0x000fe400000e0000 */
[----:B------:R-:W-:Y:S01]  /*c160*/  R2UR UR5, R229 ;  /* 0x00000000e50572ca */ /* 0x000fe200000e0000 */
[----:B------:R-:W-:Y:S02]  /*c170*/  VIADD R12, R10, 0x304 ;  /* 0x000003040a0c7836 */ /* 0x000fe40000000000 */
[----:B------:R-:W-:Y:S01]  /*c180*/  IMAD.MOV.U32 R13, RZ, RZ, 0x40000040 ;  /* 0x40000040ff0d7424 */ /* 0x000fe200078e00ff */
[----:B------:R-:W-:-:S02]  /*c190*/  WARPGROUP.DEPBAR.LE gsb0, 0x0 ;  /* 0x00008000000079c5 */ /* 0x000fc40000010000 */
        /* <DEDUP_REMOVED lines=39> */
[----:B------:R-:W-:Y:S01]  /*c410*/  R2UR UR7, R13 ;  /* 0x000000000d0772ca */ /* 0x000fe200000e0000 */
[----:B------:R-:W-:Y:S01]  /*c420*/  UMOV UR4, UR56 ;  /* 0x0000003800047c82 */ /* 0x000fe20008000000 */
[----:B------:R-:W-:Y:S01]  /*c430*/  UMOV UR5, UR57 ;  /* 0x0000003900057c82 */ /* 0x000fe20008000000 */
[----:B------:R-:W-:Y:S02]  /*c440*/  VIADD R12, R10, 0x606 ;  /* 0x000006060a0c7836 */ /* 0x000fe40000000000 */
[----:B------:R-:W-:Y:S01]  /*c450*/  IMAD.MOV.U32 R13, RZ, RZ, 0x40000040 ;  /* 0x40000040ff0d7424 */ /* 0x000fe200078e00ff */
[----:B------:R-:W-:Y:S02]  /*c460*/  WARPGROUP.DEPBAR.LE gsb0, 0x0 ;  /* 0x00008000000079c5 */ /* 0x000fe40000010000 */
[----:B------:R-:W-:-:S06]  /*c470*/  WARPGROUP.ARRIVE ;  /* 0x00000000000079c5 */ /* 0x000fcc0000000000 */
        /* <DEDUP_REMOVED lines=23> */
[----:B------:R-:W-:Y:S01]  /*c5f0*/  VIADD R12, R10, 0x904 ;  /* 0x000009040a0c7836 */ /* 0x000fe20000000000 */
[----:B------:R-:W-:Y:S01]  /*c600*/  MOV R13, 0x40000040 ;  /* 0x40000040000d7802 */ /* 0x000fe20000000f00 */
        /* <DEDUP_REMOVED lines=16> */
[----:B------:R-:W1:Y:S01]  /*c710*/  S2R R9, SR_TID.X ;  /* 0x0000000000097919 */ /* 0x000e620000002100 */
[----:B------:R-:W-:Y:S02]  /*c720*/  WARPGROUP.DEPBAR.LE gsb0, 0x0 ;  /* 0x00008000000079c5 */ /* 0x000fe40000010000 */
[----:B------:R-:W-:-:S07]  /*c730*/  WARPGROUP.ARRIVE ;  /* 0x00000000000079c5 */ /* 0x000fce0000000000 */
[----:B------:R-:W-:Y:S01]  /*c740*/  HGMMA.64x96x16.F32.BF16 R152, gdesc[UR4], R152, gsb0 ;  /* 0x01600000049879f0 */ /* 0x000fe20008001898 */
[----:B-1----:R-:W-:-:S04]  /*c750*/  SHF.R.U32.HI R0, RZ, 0x7, R9 ;  /* 0x00000007ff007819 */ /* 0x002fc80000011609 */
[----:B------:R-:W-:Y:S01]  /*c760*/  IADD3 R0, -R0, 0xb, RZ ;  /* 0x0000000b00007810 */ /* 0x000fe20007ffe1ff */
[----:B------:R-:W-:-:S04]  /*c770*/  WARPGROUP.DEPBAR.LE gsb0, 0x0 ;  /* 0x00008000000079c5 */ /* 0x000fc80000010000 */
[----:B------:R0:W-:Y:S06]  /*c780*/  BAR.ARV R0, 0x100 ;  /* 0x000400000000751d */ /* 0x0001ec0000002000 */
[----:B------:R-:W-:Y:S05]  /*c790*/  @!P0 BRA `(.L_x_1507) ;  /* 0x0000000000048947 */ /* 0x000fea0003800000 */
[----:B------:R-:W-:Y:S01]  /*c7a0*/  BPT.TRAP 0x1 ;  /* 0x000000040000795c */ /* 0x000fe20000300000 */
.L_x_1507:
        /* <DEDUP_REMOVED lines=84> */
[----:B------:R-:W4:Y:S08]  /*ccf0*/  MUFU.TANH R158, R158 ;  /* 0x0000009e009e7308 */ /* 0x000f300000002400 */
[----:B------:R-:W0:Y:S08]  /*cd00*/  MUFU.TANH R159, R159 ;  /* 0x0000009f009f7308 */ /* 0x000e300000002400 */
[----:B------:R-:W0:Y:S01]  /*cd10*/  MUFU.TANH R162, R162 ;  /* 0x000000a200a27308 */ /* 0x000e220000002400 */
[----:B---3--:R-:W-:-:S07]  /*cd20*/  FMNMX.FTZ R13, R13, R12, !PT ;  /* 0x0000000c0d0d7209 */ /* 0x008fce0007810000 */
[----:B------:R-:W3:Y:S01]  /*cd30*/  MUFU.TANH R163, R163 ;  /* 0x000000a300a37308 */ /* 0x000ee20000002400 */
[----:B------:R-:W1:Y:S07]  /*cd40*/  SHFL.BFLY PT, R12, R13, 0x1, 0x1f ;  /* 0x0c201f000d0c7f89 */ /* 0x000e6e00000e0000 */
[----:B------:R-:W3:Y:S08]  /*cd50*/  MUFU.TANH R166, R166 ;  /* 0x000000a600a67308 */ /* 0x000ef00000002400 */
[----:B------:R-:W3:Y:S01]  /*cd60*/  MUFU.TANH R167, R167 ;  /* 0x000000a700a77308 */ /* 0x000ee20000002400 */
[----:B-1----:R-:W-:-:S02]  /*cd70*/  FMNMX.FTZ R13, R13, R12, !PT ;  /* 0x0000000c0d0d7209 */ /* 0x002fc40007810000 */
[----:B------:R-:W1:Y:S03]  /*cd80*/  LDC R12, c[0x0][0xa80] ;  /* 0x0002a000ff0c7b82 */ /* 0x000e660000000800 */
[C---:B------:R-:W-:Y:S02]  /*cd90*/  FADD.FTZ R193, -R13.reuse, R8 ;  /* 0x000000080dc17221 */ /* 0x040fe40000010100 */
[----:B------:R2:W3:Y:S01]  /*cda0*/  MUFU.TANH R8, R170 ;  /* 0x000000aa00087308 */ /* 0x0004e20000002400 */
[-C--:B-1----:R-:W-:Y:S01]  /*cdb0*/  FMUL.FTZ R189, R13, R12.reuse ;  /* 0x0000000c0dbd7220 */ /* 0x082fe20000410000 */
[----:B------:R-:W-:-:S03]  /*cdc0*/  FMUL.FTZ R193, R193, R12 ;  /* 0x0000000cc1c17220 */ /* 0x000fc60000410000 */
[-CC-:B------:R-:W-:Y:S01]  /*cdd0*/  FFMA.FTZ R154, R9, R12.reuse, -R189.reuse ;  /* 0x0000000c099a7223 */ /* 0x180fe200000108bd */
[-CC-:B--2---:R-:W-:Y:S01]  /*cde0*/  FFMA.FTZ R170, R11, R12.reuse, -R189.reuse ;  /* 0x0000000c0baa7223 */ /* 0x184fe200000108bd */
[-CC-:B------:R-:W-:Y:S01]  /*cdf0*/  FFMA.FTZ R192, R14, R12.reuse, -R189.reuse ;  /* 0x0000000c0ec07223 */ /* 0x180fe200000108bd */
[-CC-:B------:R-:W-:Y:S01]  /*ce00*/  FFMA.FTZ R14, R152, R12.reuse, -R189.reuse ;  /* 0x0000000c980e7223 */ /* 0x180fe200000108bd */
[-CC-:B------:R-:W-:Y:S01]  /*ce10*/  FFMA.FTZ R9, R153, R12.reuse, -R189.reuse ;  /* 0x0000000c99097223 */ /* 0x180fe200000108bd */
[----:B------:R-:W-:Y:S01]  /*ce20*/  MUFU.EX2 R152, R154 ;  /* 0x0000009a00987308 */ /* 0x000fe20000000800 */
[----:B------:R-:W-:Y:S01]  /*ce30*/  FMUL.FTZ R153, R171, UR38 ;  /* 0x00000026ab997c20 */ /* 0x000fe20008410000 */
[-CC-:B------:R-:W-:Y:S01]  /*ce40*/  FFMA.FTZ R11, R157, R12.reuse, -R189.reuse ;  /* 0x0000000c9d0b7223 */ /* 0x180fe200000108bd */
[----:B------:R-:W-:Y:S01]  /*ce50*/  FMUL.FTZ R157, R174, UR38 ;  /* 0x00000026ae9d7c20 */ /* 0x000fe20008410000 */
[----:B------:R-:W-:Y:S01]  /*ce60*/  FMUL.FTZ R171, R175, UR38 ;  /* 0x00000026afab7c20 */ /* 0x000fe20008410000 */
[----:B------:R-:W-:Y:S01]  /*ce70*/  FMUL.FTZ R174, R178, UR38 ;  /* 0x00000026b2ae7c20 */ /* 0x000fe20008410000 */
[----:B------:R-:W-:Y:S01]  /*ce80*/  FMUL.FTZ R175, R179, UR38 ;  /* 0x00000026b3af7c20 */ /* 0x000fe20008410000 */
[-CC-:B------:R-:W-:Y:S01]  /*ce90*/  FFMA.FTZ R188, R10, R12.reuse, -R189.reuse ;  /* 0x0000000c0abc7223 */ /* 0x180fe200000108bd */
[----:B------:R1:W-:Y:S01]  /*cea0*/  MUFU.EX2 R154, R170 ;  /* 0x000000aa009a7308 */ /* 0x0003e20000000800 */
[----:B------:R-:W-:Y:S01]  /*ceb0*/  FMUL.FTZ R178, R182, UR38 ;  /* 0x00000026b6b27c20 */ /* 0x000fe20008410000 */
[-CC-:B------:R-:W-:Y:S01]  /*cec0*/  FFMA.FTZ R10, R156, R12.reuse, -R189.reuse ;  /* 0x0000000c9c0a7223 */ /* 0x180fe200000108bd */
[----:B------:R-:W-:Y:S01]  /*ced0*/  FMUL.FTZ R179, R183, UR38 ;  /* 0x00000026b7b37c20 */ /* 0x000fe20008410000 */
[----:B------:R-:W-:Y:S01]  /*cee0*/  FMUL.FTZ R182, R186, UR38 ;  /* 0x00000026bab67c20 */ /* 0x000fe20008410000 */
[----:B------:R-:W-:Y:S01]  /*cef0*/  FMUL.FTZ R183, R187, UR38 ;  /* 0x00000026bbb77c20 */ /* 0x000fe20008410000 */
[----:B------:R-:W-:Y:S01]  /*cf00*/  FMUL.FTZ R186, R190, UR38 ;  /* 0x00000026beba7c20 */ /* 0x000fe20008410000 */
[----:B------:R-:W-:Y:S01]  /*cf10*/  FMUL.FTZ R187, R191, UR38 ;  /* 0x00000026bfbb7c20 */ /* 0x000fe20008410000 */
[----:B------:R-:W2:Y:S01]  /*cf20*/  MUFU.TANH R153, R153 ;  /* 0x0000009900997308 */ /* 0x000ea20000002400 */
[----:B-1----:R-:W-:Y:S01]  /*cf30*/  FMNMX.FTZ R170, R181, R7, !PT ;  /* 0x00000007b5aa7209 */ /* 0x002fe20007810000 */
[----:B------:R-:W-:Y:S01]  /*cf40*/  FMUL.FTZ R190, R195, UR38 ;  /* 0x00000026c3be7c20 */ /* 0x000fe20008410000 */
[-CC-:B------:R-:W-:Y:S01]  /*cf50*/  FFMA.FTZ R15, R15, R12.reuse, -R189.reuse ;  /* 0x0000000c0f0f7223 */ /* 0x180fe200000108bd */
[--C-:B------:R-:W-:Y:S01]  /*cf60*/  FFMA.FTZ R20, R20, R12, -R189.reuse ;  /* 0x0000000c14147223 */ /* 0x100fe200000108bd */
[----:B------:R-:W-:Y:S01]  /*cf70*/  FMNMX.FTZ R170, R155, R170, !PT ;  /* 0x000000aa9baa7209 */ /* 0x000fe20007810000 */
[-CC-:B------:R-:W-:Y:S01]  /*cf80*/  FFMA.FTZ R21, R21, R12.reuse, -R189.reuse ;  /* 0x0000000c15157223 */ /* 0x180fe200000108bd */
[--C-:B------:R-:W-:Y:S01]  /*cf90*/  FFMA.FTZ R160, R160, R12, -R189.reuse ;  /* 0x0000000ca0a07223 */ /* 0x100fe200000108bd */
[----:B------:R-:W1:Y:S01]  /*cfa0*/  MUFU.TANH R157, R157 ;  /* 0x0000009d009d7308 */ /* 0x000e620000002400 */
[----:B----4-:R-:W-:Y:S01]  /*cfb0*/  FMNMX.FTZ R170, R158, R170, !PT ;  /* 0x000000aa9eaa7209 */ /* 0x010fe20007810000 */
[-CC-:B------:R-:W-:Y:S01]  /*cfc0*/  FFMA.FTZ R161, R161, R12.reuse, -R189.reuse ;  /* 0x0000000ca1a17223 */ /* 0x180fe200000108bd */
[-CC-:B------:R-:W-:Y:S01]  /*cfd0*/  FFMA.FTZ R164, R164, R12.reuse, -R189.reuse ;  /* 0x0000000ca4a47223 */ /* 0x180fe200000108bd */
[--C-:B------:R-:W-:Y:S01]  /*cfe0*/  FFMA.FTZ R165, R165, R12, -R189.reuse ;  /* 0x0000000ca5a57223 */ /* 0x100fe200000108bd */
[----:B0-----:R-:W-:Y:S01]  /*cff0*/  FMNMX.FTZ R170, R159, R170, !PT ;  /* 0x000000aa9faa7209 */ /* 0x001fe20007810000 */
[-CC-:B------:R-:W-:Y:S01]  /*d000*/  FFMA.FTZ R168, R168, R12.reuse, -R189.reuse ;  /* 0x0000000ca8a87223 */ /* 0x180fe200000108bd */
[--C-:B------:R-:W-:Y:S01]  /*d010*/  FFMA.FTZ R169, R169, R12, -R189.reuse ;  /* 0x0000000ca9a97223 */ /* 0x100fe200000108bd */
[----:B------:R-:W0:Y:S01]  /*d020*/  MUFU.TANH R171, R171 ;  /* 0x000000ab00ab7308 */ /* 0x000e220000002400 */
[----:B------:R-:W-:Y:S01]  /*d030*/  FMNMX.FTZ R170, R162, R170, !PT ;  /* 0x000000aaa2aa7209 */ /* 0x000fe20007810000 */
[-CC-:B------:R-:W-:Y:S01]  /*d040*/  FFMA.FTZ R172, R172, R12.reuse, -R189.reuse ;  /* 0x0000000cacac7223 */ /* 0x180fe200000108bd */
[-CC-:B------:R-:W-:Y:S01]  /*d050*/  FFMA.FTZ R173, R173, R12.reuse, -R189.reuse ;  /* 0x0000000cadad7223 */ /* 0x180fe200000108bd */
[--C-:B------:R-:W-:Y:S01]  /*d060*/  FFMA.FTZ R176, R176, R12, -R189.reuse ;  /* 0x0000000cb0b07223 */ /* 0x100fe200000108bd */
[----:B---3--:R-:W-:Y:S01]  /*d070*/  FMNMX.FTZ R170, R163, R170, !PT ;  /* 0x000000aaa3aa7209 */ /* 0x008fe20007810000 */
[-CC-:B------:R-:W-:Y:S01]  /*d080*/  FFMA.FTZ R177, R177, R12.reuse, -R189.reuse ;  /* 0x0000000cb1b17223 */ /* 0x180fe200000108bd */
[--C-:B------:R-:W-:Y:S01]  /*d090*/  FFMA.FTZ R180, R180, R12, -R189.reuse ;  /* 0x0000000cb4b47223 */ /* 0x100fe200000108bd */
[----:B------:R-:W3:Y:S01]  /*d0a0*/  MUFU.TANH R174, R174 ;  /* 0x000000ae00ae7308 */ /* 0x000ee20000002400 */
[----:B------:R-:W-:Y:S01]  /*d0b0*/  FMNMX.FTZ R170, R166, R170, !PT ;  /* 0x000000aaa6aa7209 */ /* 0x000fe20007810000 */
[-CC-:B------:R-:W-:Y:S01]  /*d0c0*/  FFMA.FTZ R184, R184, R12.reuse, -R189.reuse ;  /* 0x0000000cb8b87223 */ /* 0x180fe200000108bd */
[----:B------:R-:W-:Y:S01]  /*d0d0*/  FFMA.FTZ R185, R185, R12, -R189 ;  /* 0x0000000cb9b97223 */ /* 0x000fe200000108bd */
[----:B------:R-:W-:Y:S01]  /*d0e0*/  FMUL.FTZ R189, R198, UR38 ;  /* 0x00000026c6bd7c20 */ /* 0x000fe20008410000 */
[----:B------:R-:W-:Y:S01]  /*d0f0*/  FMNMX.FTZ R170, R167, R170, !PT ;  /* 0x000000aaa7aa7209 */ /* 0x000fe20007810000 */
[----:B------:R-:W-:Y:S01]  /*d100*/  FMUL.FTZ R191, R199, UR38 ;  /* 0x00000026c7bf7c20 */ /* 0x000fe20008410000 */
[----:B------:R-:W4:Y:S01]  /*d110*/  S2R R198, SR_CgaCtaId ;  /* 0x0000000000c67919 */ /* 0x000f220000008800 */
[----:B------:R-:W3:Y:S01]  /*d120*/  MUFU.EX2 R156, R193 ;  /* 0x000000c1009c7308 */ /* 0x000ee20000000800 */
[----:B------:R-:W-:Y:S01]  /*d130*/  FMNMX.FTZ R170, R8, R170, !PT ;  /* 0x000000aa08aa7209 */ /* 0x000fe20007810000 */
[----:B------:R-:W4:Y:S03]  /*d140*/  S2R R199, SR_TID.X ;  /* 0x0000000000c77919 */ /* 0x000f260000002100 */
[----:B--2---:R-:W-:-:S03]  /*d150*/  FMNMX.FTZ R170, R153, R170, !PT ;  /* 0x000000aa99aa7209 */ /* 0x004fc60007810000 */
[----:B------:R-:W2:Y:S01]  /*d160*/  MUFU.TANH R175, R175 ;  /* 0x000000af00af7308 */ /* 0x000ea20000002400 */
[----:B-1----:R-:W-:-:S04]  /*d170*/  FMNMX.FTZ R170, R157, R170, !PT ;  /* 0x000000aa9daa7209 */ /* 0x002fc80007810000 */
[----:B0-----:R-:W-:-:S03]  /*d180*/  FMNMX.FTZ R170, R171, R170, !PT ;  /* 0x000000aaabaa7209 */ /* 0x001fc60007810000 */
[----:B------:R-:W0:Y:S01]  /*d190*/  MUFU.EX2 R188, R188 ;  /* 0x000000bc00bc7308 */ /* 0x000e220000000800 */
[----:B---3--:R-:W-:Y:S01]  /*d1a0*/  FMNMX.FTZ R170, R174, R170, !PT ;  /* 0x000000aaaeaa7209 */ /* 0x008fe20007810000 */
[----:B------:R-:W-:Y:S01]  /*d1b0*/  FFMA.FTZ R5, R156, R5, R152 ;  /* 0x000000059c057223 */ /* 0x000fe20000010098 */
[-C--:B------:R-:W-:Y:S01]  /*d1c0*/  FMUL.FTZ R24, R24, R156.reuse ;  /* 0x0000009c18187220 */ /* 0x080fe20000410000 */
[-C--:B------:R-:W-:Y:S01]  /*d1d0*/  FMUL.FTZ R25, R25, R156.reuse ;  /* 0x0000009c19197220 */ /* 0x080fe20000410000 */
[-C--:B------:R-:W-:Y:S01]  /*d1e0*/  FMUL.FTZ R28, R28, R156.reuse ;  /* 0x0000009c1c1c7220 */ /* 0x080fe20000410000 */
[-C--:B------:R-:W-:Y:S01]  /*d1f0*/  FMUL.FTZ R29, R29, R156.reuse ;  /* 0x0000009c1d1d7220 */ /* 0x080fe20000410000 */
[----:B------:R-:W-:Y:S01]  /*d200*/  FMUL.FTZ R32, R32, R156 ;  /* 0x0000009c20207220 */ /* 0x000fe20000410000 */
[----:B------:R-:W1:Y:S01]  /*d210*/  MUFU.TANH R178, R178 ;  /* 0x000000b200b27308 */ /* 0x000e620000002400 */
[----:B--2---:R-:W-:Y:S01]  /*d220*/  FMNMX.FTZ R170, R175, R170, !PT ;  /* 0x000000aaafaa7209 */ /* 0x004fe20007810000 */
[-C--:B------:R-:W-:Y:S01]  /*d230*/  FMUL.FTZ R33, R33, R156.reuse ;  /* 0x0000009c21217220 */ /* 0x080fe20000410000 */
[-C--:B------:R-:W-:Y:S01]  /*d240*/  FMUL.FTZ R36, R36, R156.reuse ;  /* 0x0000009c24247220 */ /* 0x080fe20000410000 */
[-C--:B------:R-:W-:Y:S01]  /*d250*/  FMUL.FTZ R37, R37, R156.reuse ;  /* 0x0000009c25257220 */ /* 0x080fe20000410000 */
[-C--:B------:R-:W-:Y:S01]  /*d260*/  FMUL.FTZ R40, R40, R156.reuse ;  /* 0x0000009c28287220 */ /* 0x080fe20000410000 */
[-C--:B------:R-:W-:Y:S01]  /*d270*/  FMUL.FTZ R41, R41, R156.reuse ;  /* 0x0000009c29297220 */ /* 0x080fe20000410000 */
[----:B------:R-:W-:Y:S01]  /*d280*/  FMUL.FTZ R44, R44, R156 ;  /* 0x0000009c2c2c7220 */ /* 0x000fe20000410000 */
[----:B------:R-:W2:Y:S01]  /*d290*/  MUFU.TANH R179, R179 ;  /* 0x000000b300b37308 */ /* 0x000ea20000002400 */
[C---:B0-----:R-:W-:Y:S01]  /*d2a0*/  FADD.FTZ R5, R188.reuse, R5 ;  /* 0x00000005bc057221 */ /* 0x041fe20000010000 */
[----:B------:R-:W-:Y:S01]  /*d2b0*/  F2FP.BF16.F32.PACK_AB R152, R188, R152 ;  /* 0x00000098bc98723e */ /* 0x000fe200000010ff */
[----:B------:R-:W-:Y:S01]  /*d2c0*/  FMUL.FTZ R188, R194, UR38 ;  /* 0x00000026c2bc7c20 */ /* 0x000fe20008410000 */
[----:B----4-:R-:W-:Y:S01]  /*d2d0*/  SHF.R.U32.HI R199, RZ, 0x7, R199 ;  /* 0x00000007ffc77819 */ /* 0x010fe200000116c7 */
[----:B------:R-:W-:Y:S01]  /*d2e0*/  FADD.FTZ R5, R154, R5 ;  /* 0x000000059a057221 */ /* 0x000fe20000010000 */
[-C--:B------:R-:W-:Y:S01]  /*d2f0*/  FMUL.FTZ R45, R45, R156.reuse ;  /* 0x0000009c2d2d7220 */ /* 0x080fe20000410000 */
[----:B------:R-:W-:Y:S01]  /*d300*/  FMUL.FTZ R48, R48, R156 ;  /* 0x0000009c30307220 */ /* 0x000fe20000410000 */
[----:B------:R-:W0:Y:S01]  /*d310*/  MUFU.TANH R182, R182 ;  /* 0x000000b600b67308 */ /* 0x000e220000002400 */
[----:B-1----:R-:W-:Y:S01]  /*d320*/  FMNMX.FTZ R170, R178, R170, !PT ;  /* 0x000000aab2aa7209 */ /* 0x002fe20007810000 */
[-C--:B------:R-:W-:Y:S01]  /*d330*/  FMUL.FTZ R49, R49, R156.reuse ;  /* 0x0000009c31317220 */ /* 0x080fe20000410000 */
        /* <DEDUP_REMOVED lines=14> */
[----:B0-----:R-:W-:Y:S01]  /*d420*/  FMNMX.FTZ R170, R182, R170, !PT ;  /* 0x000000aab6aa7209 */ /* 0x001fe20007810000 */
[-C--:B------:R-:W-:Y:S01]  /*d430*/  FMUL.FTZ R73, R73, R156.reuse ;  /* 0x0000009c49497220 */ /* 0x080fe20000410000 */
[-C--:B------:R-:W-:Y:S01]  /*d440*/  FMUL.FTZ R76, R76, R156.reuse ;  /* 0x0000009c4c4c7220 */ /* 0x080fe20000410000 */
[-C--:B------:R-:W-:Y:S01]  /*d450*/  FMUL.FTZ R77, R77, R156.reuse ;  /* 0x0000009c4d4d7220 */ /* 0x080fe20000410000 */
[-C--:B------:R-:W-:Y:S01]  /*d460*/  FMUL.FTZ R80, R80, R156.reuse ;  /* 0x0000009c50507220 */ /* 0x080fe20000410000 */
        /* <DEDUP_REMOVED lines=42> */
[----:B------:R-:W2:Y:S01]  /*d710*/  MUFU.EX2 R192, R192 ;  /* 0x000000c000c07308 */ /* 0x000ea20000000800 */
[----:B0-----:R-:W-:Y:S01]  /*d720*/  FMNMX.FTZ R170, R189, R170, !PT ;  /* 0x000000aabdaa7209 */ /* 0x001fe20007810000 */
[-C--:B------:R-:W-:Y:S01]  /*d730*/  FMUL.FTZ R145, R145, R156.reuse ;  /* 0x0000009c91917220 */ /* 0x080fe20000410000 */
[-C--:B------:R-:W-:Y:S01]  /*d740*/  FMUL.FTZ R148, R148, R156.reuse ;  /* 0x0000009c94947220 */ /* 0x080fe20000410000 */
[----:B------:R-:W-:-:S04]  /*d750*/  FMUL.FTZ R149, R149, R156 ;  /* 0x0000009c95957220 */ /* 0x000fc80000410000 */
[----:B------:R0:W3:Y:S01]  /*d760*/  MUFU.EX2 R156, R15 ;  /* 0x0000000f009c7308 */ /* 0x0000e20000000800 */
[----:B-1----:R-:W-:-:S07]  /*d770*/  FMNMX.FTZ R170, R191, R170, !PT ;  /* 0x000000aabfaa7209 */ /* 0x002fce0007810000 */
[----:B------:R-:W-:Y:S01]  /*d780*/  MUFU.EX2 R21, R21 ;  /* 0x0000001500157308 */ /* 0x000fe20000000800 */
[C---:B--2---:R-:W-:Y:S01]  /*d790*/  FADD.FTZ R5, R192.reuse, R5 ;  /* 0x00000005c0057221 */ /* 0x044fe20000010000 */
[----:B------:R-:W-:Y:S01]  /*d7a0*/  F2FP.BF16.F32.PACK_AB R154, R192, R154 ;  /* 0x0000009ac09a723e */ /* 0x000fe200000010ff */
[----:B0-----:R-:W-:Y:S01]  /*d7b0*/  IMAD.MOV.U32 R15, RZ, RZ, 0x40000040 ;  /* 0x40000040ff0f7424 */ /* 0x001fe200078e00ff */
[----:B------:R-:W0:Y:S04]  /*d7c0*/  SHFL.BFLY PT, R192, R170, 0x2, 0x1f ;  /* 0x0c401f00aac07f89 */ /* 0x000e2800000e0000 */
[----:B------:R-:W-:Y:S01]  /*d7d0*/  MUFU.EX2 R9, R9 ;  /* 0x0000000900097308 */ /* 0x000fe20000000800 */
[----:B---3--:R-:W-:-:S07]  /*d7e0*/  FADD.FTZ R5, R156, R5 ;  /* 0x000000059c057221 */ /* 0x008fce0000010000 */
[----:B------:R-:W-:Y:S08]  /*d7f0*/  MUFU.EX2 R160, R160 ;  /* 0x000000a000a07308 */ /* 0x000ff00000000800 */
[----:B------:R-:W-:Y:S01]  /*d800*/  MUFU.EX2 R164, R164 ;  /* 0x000000a400a47308 */ /* 0x000fe20000000800 */
[----:B0-----:R-:W-:-:S07]  /*d810*/  FMNMX.FTZ R170, R170, R192, !PT ;  /* 0x000000c0aaaa7209 */ /* 0x001fce0007810000 */
[----:B------:R-:W-:Y:S01]  /*d820*/  MUFU.EX2 R168, R168 ;  /* 0x000000a800a87308 */ /* 0x000fe20000000800 */
[----:B------:R-:W0:Y:S07]  /*d830*/  SHFL.BFLY PT, R192, R170, 0x1, 0x1f ;  /* 0x0c201f00aac07f89 */ /* 0x000e2e00000e0000 */
[----:B------:R-:W-:Y:S08]  /*d840*/  MUFU.EX2 R172, R172 ;  /* 0x000000ac00ac7308 */ /* 0x000ff00000000800 */
[----:B------:R-:W-:Y:S08]  /*d850*/  MUFU.EX2 R176, R176 ;  /* 0x000000b000b07308 */ /* 0x000ff00000000800 */
[----:B------:R-:W-:Y:S01]  /*d860*/  MUFU.EX2 R180, R180 ;  /* 0x000000b400b47308 */ /* 0x000fe20000000800 */
[----:B0-----:R-:W-:-:S05]  /*d870*/  FMNMX.FTZ R170, R170, R192, !PT ;  /* 0x000000c0aaaa7209 */ /* 0x001fca0007810000 */
[C---:B------:R-:W-:Y:S01]  /*d880*/  FADD.FTZ R197, -R170.reuse, R7 ;  /* 0x00000007aac57221 */ /* 0x040fe20000010100 */
[-C--:B------:R-:W-:Y:S01]  /*d890*/  FMUL.FTZ R7, R170, R12.reuse ;  /* 0x0000000caa077220 */ /* 0x080fe20000410000 */
[----:B------:R-:W-:Y:S02]  /*d8a0*/  MUFU.EX2 R185, R185 ;  /* 0x000000b900b97308 */ /* 0x000fe40000000800 */
[-C--:B------:R-:W-:Y:S01]  /*d8b0*/  FMUL.FTZ R197, R197, R12.reuse ;  /* 0x0000000cc5c57220 */ /* 0x080fe20000410000 */
[-CC-:B------:R-:W-:Y:S01]  /*d8c0*/  FFMA.FTZ R194, R155, R12.reuse, -R7.reuse ;  /* 0x0000000c9bc27223 */ /* 0x180fe20000010807 */
        /* <DEDUP_REMOVED lines=22> */
[----:B------:R-:W-:Y:S01]  /*da30*/  FFMA.FTZ R191, R191, R12, -R7 ;  /* 0x0000000cbfbf7223 */ /* 0x000fe20000010807 */
[----:B------:R-:W-:Y:S01]  /*da40*/  IMAD.MOV.U32 R7, RZ, RZ, 0x40000040 ;  /* 0x40000040ff077424 */ /* 0x000fe200078e00ff */
[----:B------:R-:W0:Y:S04]  /*da50*/  MUFU.EX2 R197, R197 ;  /* 0x000000c500c57308 */ /* 0x000e280000000800 */
[----:B------:R-:W-:Y:S01]  /*da60*/  R2UR UR7, R7 ;  /* 0x00000000070772ca */ /* 0x000fe200000e0000 */
[----:B-----5:R-:W-:-:S03]  /*da70*/  VIADD R7, R3, 0x32440 ;  /* 0x0003244003077836 */ /* 0x020fc60000000000 */
[----:B------:R-:W1:Y:S02]  /*da80*/  MUFU.EX2 R153, R181 ;  /* 0x000000b500997308 */ /* 0x000e640000000800 */
[----:B------:R-:W-:-:S04]  /*da90*/  PRMT R7, R198, 0x654, R7 ;  /* 0x00000654c6077816 */ /* 0x000fc80000000007 */
[----:B------:R2:W-:Y:S02]  /*daa0*/  SYNCS.ARRIVE.TRANS64.RED.A1T0 RZ, [R7+URZ], RZ ;  /* 0x000000ff07ff79a7 */ /* 0x0005e4000810043f */
[----:B------:R-:W3:Y:S01]  /*dab0*/  MUFU.EX2 R194, R194 ;  /* 0x000000c200c27308 */ /* 0x000ee20000000800 */
[-C--:B0-----:R-:W-:Y:S01]  /*dac0*/  FMUL.FTZ R26, R26, R197.reuse ;  /* 0x000000c51a1a7220 */ /* 0x081fe20000410000 */
[-C--:B------:R-:W-:Y:S01]  /*dad0*/  FMUL.FTZ R27, R27, R197.reuse ;  /* 0x000000c51b1b7220 */ /* 0x080fe20000410000 */
[-C--:B------:R-:W-:Y:S01]  /*dae0*/  FMUL.FTZ R30, R30, R197.reuse ;  /* 0x000000c51e1e7220 */ /* 0x080fe20000410000 */
[-C--:B------:R-:W-:Y:S01]  /*daf0*/  FMUL.FTZ R31, R31, R197.reuse ;  /* 0x000000c51f1f7220 */ /* 0x080fe20000410000 */
[-C--:B------:R-:W-:Y:S01]  /*db00*/  FMUL.FTZ R34, R34, R197.reuse ;  /* 0x000000c522227220 */ /* 0x080fe20000410000 */
[----:B--2---:R-:W-:Y:S02]  /*db10*/  VIADD R7, R199, 0x8 ;  /* 0x00000008c7077836 */ /* 0x004fe40000000000 */
[----:B------:R-:W-:Y:S01]  /*db20*/  FMUL.FTZ R35, R35, R197 ;  /* 0x000000c523237220 */ /* 0x000fe20000410000 */
[----:B------:R-:W-:Y:S01]  /*db30*/  MUFU.EX2 R158, R158 ;  /* 0x0000009e009e7308 */ /* 0x000fe20000000800 */
[----:B-1----:R-:W-:Y:S01]  /*db40*/  FFMA.FTZ R157, R197, R6, R153 ;  /* 0x00000006c59d7223 */ /* 0x002fe20000010099 */
[----:B------:R-:W-:-:S02]  /*db50*/  IMAD R6, R201, 0xc00, R219 ;  /* 0x00000c00c9067824 */ /* 0x000fc400078e02db */
[-C--:B------:R-:W-:Y:S01]  /*db60*/  FMUL.FTZ R38, R38, R197.reuse ;  /* 0x000000c526267220 */ /* 0x080fe20000410000 */
[-C--:B------:R-:W-:Y:S01]  /*db70*/  FMUL.FTZ R39, R39, R197.reuse ;  /* 0x000000c527277220 */ /* 0x080fe20000410000 */
[-C--:B------:R-:W-:Y:S01]  /*db80*/  FMUL.FTZ R42, R42, R197.reuse ;  /* 0x000000c52a2a7220 */ /* 0x080fe20000410000 */
[-C--:B------:R-:W-:Y:S01]  /*db90*/  FMUL.FTZ R43, R43, R197.reuse ;  /* 0x000000c52b2b7220 */ /* 0x080fe20000410000 */
[----:B------:R-:W-:Y:S01]  /*dba0*/  R2UR UR6, R6 ;  /* 0x00000000060672ca */ /* 0x000fe200000e0000 */
        /* <DEDUP_REMOVED lines=55> */
[C---:B---3--:R-:W-:Y:S01]  /*df20*/  F2FP.BF16.F32.PACK_AB R153, R194.reuse, R153 ;  /* 0x00000099c299723e */ /* 0x048fe200000010ff */
[----:B------:R-:W-:Y:S01]  /*df30*/  FADD.FTZ R157, R194, R157 ;  /* 0x0000009dc29d7221 */ /* 0x000fe20000010000 */
[----:B------:R1:W-:Y:S01]  /*df40*/  BAR.SYNC.DEFER_BLOCKING R7, 0x100 ;  /* 0x000400070000751d */ /* 0x0003e20000010000 */
[----:B0-----:R-:W-:-:S05]  /*df50*/  F2FP.BF16.F32.PACK_AB R155, R181, R158 ;  /* 0x0000009eb59b723e */ /* 0x001fca00000010ff */
[----:B------:R-:W-:Y:S01]  /*df60*/  MUFU.EX2 R193, R193 ;  /* 0x000000c100c17308 */ /* 0x000fe20000000800 */
[----:B-1----:R-:W-:-:S04]  /*df70*/  FADD.FTZ R7, R158, R157 ;  /* 0x0000009d9e077221 */ /* 0x002fc80000010000 */
[----:B------:R-:W-:-:S03]  /*df80*/  FADD.FTZ R7, R181, R7 ;  /* 0x00000007b5077221 */ /* 0x000fc60000010000 */
[----:B------:R0:W-:Y:S08]  /*df90*/  MUFU.EX2 R158, R14 ;  /* 0x0000000e009e7308 */ /* 0x0001f00000000800 */
[----:B------:R-:W-:Y:S01]  /*dfa0*/  MUFU.EX2 R196, R196 ;  /* 0x000000c400c47308 */ /* 0x000fe20000000800 */
[----:B0-----:R-:W-:Y:S01]  /*dfb0*/  VIADD R14, R6, 0x80 ;  /* 0x00000080060e7836 */ /* 0x001fe20000000000 */
[----:B------:R-:W-:-:S06]  /*dfc0*/  WARPGROUP.ARRIVE ;  /* 0x00000000000079c5 */ /* 0x000fcc0000000000 */
[----:B------:R-:W-:Y:S01]  /*dfd0*/  HGMMA.64x256x16.F32.BF16 R24, R152, gdesc[UR4].tnspB, R24, gsb0 ;  /* 0x43e0000498187df0 */ /* 0x000fe20008001818 */
[----:B------:R-:W-:Y:S01]  /*dfe0*/  MUFU.EX2 R195, R195 ;  /* 0x000000c300c37308 */ /* 0x000fe20000000800 */
[----:B------:R-:W-:Y:S02]  /*dff0*/  R2UR UR6, R14 ;  /* 0x000000000e0672ca */ /* 0x000fe400000e0000 */
[----:B------:R-:W-:-:S05]  /*e000*/  R2UR UR7, R15 ;  /* 0x000000000f0772ca */ /* 0x000fca00000e0000 */
[----:B------:R-:W-:Y:S08]  /*e010*/  MUFU.EX2 R166, R166 ;  /* 0x000000a600a67308 */ /* 0x000ff00000000800 */
[----:B------:R-:W0:Y:S08]  /*e020*/  MUFU.EX2 R167, R167 ;  /* 0x000000a700a77308 */ /* 0x000e300000000800 */
[----:B------:R-:W-:Y:S08]  /*e030*/  MUFU.EX2 R192, R192 ;  /* 0x000000c000c07308 */ /* 0x000ff00000000800 */
[----:B------:R-:W1:Y:S08]  /*e040*/  MUFU.EX2 R171, R171 ;  /* 0x000000ab00ab7308 */ /* 0x000e700000000800 */
        /* <DEDUP_REMOVED lines=11> */
[----:B------:R-:W-:-:S07]  /*e100*/  WARPGROUP.DEPBAR.LE gsb0, 0x0 ;  /* 0x00008000000079c5 */ /* 0x000fce0000010000 */
[----:B------:R-:W2:Y:S01]  /*e110*/  MUFU.EX2 R152, R20 ;  /* 0x0000001400987308 */ /* 0x000ea20000000800 */
[----:B0-----:R-:W-:Y:S02]  /*e120*/  F2FP.BF16.F32.PACK_AB R153, R167, R166 ;  /* 0x000000a6a799723e */ /* 0x001fe400000010ff */
[----:B-1----:R-:W-:-:S05]  /*e130*/  F2FP.BF16.F32.PACK_AB R155, R171, R192 ;  /* 0x000000c0ab9b723e */ /* 0x002fca00000010ff */
[----:B------:R0:W1:Y:S08]  /*e140*/  MUFU.EX2 R20, R159 ;  /* 0x0000009f00147308 */ /* 0x0000700000000800 */
[----:B------:R3:W-:Y:S01]  /*e150*/  MUFU.EX2 R154, R11 ;  /* 0x0000000b009a7308 */ /* 0x0007e20000000800 */
[C---:B--2---:R-:W-:Y:S01]  /*e160*/  FADD.FTZ R5, R152.reuse, R5 ;  /* 0x0000000598057221 */ /* 0x044fe20000010000 */
[----:B------:R-:W-:-:S02]  /*e170*/  F2FP.BF16.F32.PACK_AB R156, R152, R156 ;  /* 0x0000009c989c723e */ /* 0x000fc400000010ff */
[----:B0-----:R-:W-:Y:S01]  /*e180*/  F2FP.BF16.F32.PACK_AB R159, R195, R196 ;  /* 0x000000c4c39f723e */ /* 0x001fe200000010ff */
[----:B------:R-:W-:-:S03]  /*e190*/  FADD.FTZ R5, R21, R5 ;  /* 0x0000000515057221 */ /* 0x000fc60000010000 */
[----:B------:R0:W2:Y:S01]  /*e1a0*/  MUFU.EX2 R152, R10 ;  /* 0x0000000a00987308 */ /* 0x0000a20000000800 */
[C---:B------:R-:W-:Y:S01]  /*e1b0*/  FADD.FTZ R5, R158.reuse, R5 ;  /* 0x000000059e057221 */ /* 0x040fe20000010000 */
[----:B------:R-:W-:Y:S01]  /*e1c0*/  F2FP.BF16.F32.PACK_AB R158, R158, R21 ;  /* 0x000000159e9e723e */ /* 0x000fe200000010ff */
[----:B---3--:R-:W-:Y:S01]  /*e1d0*/  IMAD.MOV.U32 R11, RZ, RZ, 0x40000040 ;  /* 0x40000040ff0b7424 */ /* 0x008fe200078e00ff */
[----:B-1----:R-:W-:Y:S01]  /*e1e0*/  F2FP.BF16.F32.PACK_AB R157, R193, R20 ;  /* 0x00000014c19d723e */ /* 0x002fe200000010ff */
[----:B------:R-:W-:Y:S01]  /*e1f0*/  FADD.FTZ R5, R9, R5 ;  /* 0x0000000509057221 */ /* 0x000fe20000010000 */
[----:B------:R-:W-:Y:S02]  /*e200*/  FADD.FTZ R7, R20, R7 ;  /* 0x0000000714077221 */ /* 0x000fe40000010000 */
[----:B------:R-:W-:Y:S01]  /*e210*/  WARPGROUP.ARRIVE ;  /* 0x00000000000079c5 */ /* 0x000fe20000000000 */
[----:B0-----:R-:W-:Y:S02]  /*e220*/  VIADD R10, R6, 0x100 ;  /* 0x00000100060a7836 */ /* 0x001fe40000000000 */
[----:B------:R-:W-:-:S03]  /*e230*/  FADD.FTZ R7, R193, R7 ;  /* 0x00000007c1077221 */ /* 0x000fc60000010000 */
[----:B------:R-:W-:Y:S01]  /*e240*/  HGMMA.64x256x16.F32.BF16 R24, R156, gdesc[UR4].tnspB, R24, gsb0 ;  /* 0x43e000049c187df0 */ /* 0x000fe20008001818 */
[----:B------:R-:W-:Y:S01]  /*e250*/  R2UR UR6, R10 ;  /* 0x000000000a0672ca */ /* 0x000fe200000e0000 */
[----:B------:R-:W-:Y:S02]  /*e260*/  VIADD R10, R6, 0x180 ;  /* 0x00000180060a7836 */ /* 0x000fe40000000000 */
[C---:B--2---:R-:W-:Y:S01]  /*e270*/  FADD.FTZ R5, R152.reuse, R5 ;  /* 0x0000000598057221 */ /* 0x044fe20000010000 */
[----:B------:R-:W-:Y:S01]  /*e280*/  R2UR UR7, R11 ;  /* 0x000000000b0772ca */ /* 0x000fe200000e0000 */
[----:B------:R-:W-:Y:S01]  /*e290*/  IMAD.MOV.U32 R11, RZ, RZ, 0x40000040 ;  /* 0x40000040ff0b7424 */ /* 0x000fe200078e00ff */
[----:B------:R-:W-:Y:S01]  /*e2a0*/  F2FP.BF16.F32.PACK_AB R152, R152, R9 ;  /* 0x000000099898723e */ /* 0x000fe200000010ff */
[----:B------:R-:W-:Y:S01]  /*e2b0*/  FADD.FTZ R5, R154, R5 ;  /* 0x000000059a057221 */ /* 0x000fe20000010000 */
[----:B------:R-:W-:Y:S01]  /*e2c0*/  F2FP.BF16.F32.PACK_AB R154, R160, R154 ;  /* 0x0000009aa09a723e */ /* 0x000fe200000010ff */
[----:B------:R-:W-:-:S02]  /*e2d0*/  IMAD.MOV.U32 R9, RZ, RZ, 0x40000040 ;  /* 0x40000040ff097424 */ /* 0x000fc400078e00ff */
[----:B------:R-:W-:Y:S01]  /*e2e0*/  FADD.FTZ R7, R196, R7 ;  /* 0x00000007c4077221 */ /* 0x000fe20000010000 */
[----:B------:R-:W-:-:S03]  /*e2f0*/  FADD.FTZ R5, R160, R5 ;  /* 0x00000005a0057221 */ /* 0x000fc60000010000 */
[----:B------:R-:W-:-:S04]  /*e300*/  FADD.FTZ R7, R195, R7 ;  /* 0x00000007c3077221 */ /* 0x000fc80000010000 */
[----:B------:R-:W-:-:S04]  /*e310*/  FADD.FTZ R7, R166, R7 ;  /* 0x00000007a6077221 */ /* 0x000fc80000010000 */
[----:B------:R-:W-:-:S04]  /*e320*/  FADD.FTZ R7, R167, R7 ;  /* 0x00000007a7077221 */ /* 0x000fc80000010000 */
[----:B------:R-:W-:-:S04]  /*e330*/  FADD.FTZ R7, R192, R7 ;  /* 0x00000007c0077221 */ /* 0x000fc80000010000 */
[----:B------:R-:W-:Y:S01]  /*e340*/  FADD.FTZ R7, R171, R7 ;  /* 0x00000007ab077221 */ /* 0x000fe20000010000 */
[----:B------:R-:W-:Y:S02]  /*e350*/  WARPGROUP.DEPBAR.LE gsb0, 0x0 ;  /* 0x00008000000079c5 */ /* 0x000fe40000010000 */
[----:B------:R-:W-:-:S06]  /*e360*/  WARPGROUP.ARRIVE ;  /* 0x00000000000079c5 */ /* 0x000fcc0000000000 */
[----:B------:R-:W-:Y:S01]  /*e370*/  HGMMA.64x256x16.F32.BF16 R24, R152, gdesc[UR4].tnspB, R24, gsb0 ;  /* 0x43e0000498187df0 */ /* 0x000fe20008001818 */
[----:B------:R-:W-:Y:S01]  /*e380*/  R2UR UR6, R10 ;  /* 0x000000000a0672ca */ /* 0x000fe200000e0000 */
[----:B------:R-:W-:Y:S01]  /*e390*/  VIADD R10, R6, 0x200 ;  /* 0x00000200060a7836 */ /* 0x000fe20000000000 */
[----:B------:R-:W-:Y:S01]  /*e3a0*/  R2UR UR7, R11 ;  /* 0x000000000b0772ca */ /* 0x000fe200000e0000 */
[----:B------:R-:W-:Y:S01]  /*e3b0*/  IMAD.MOV.U32 R11, RZ, RZ, 0x40000040 ;  /* 0x40000040ff0b7424 */ /* 0x000fe200078e00ff */
[----:B------:R-:W-:Y:S02]  /*e3c0*/  WARPGROUP.DEPBAR.LE gsb0, 0x0 ;  /* 0x00008000000079c5 */ /* 0x000fe40000010000 */
[----:B------:R-:W0:Y:S01]  /*e3d0*/  MUFU.EX2 R152, R161 ;  /* 0x000000a100987308 */ /* 0x000e220000000800 */
[----:B------:R-:W-:Y:S01]  /*e3e0*/  F2FP.BF16.F32.PACK_AB R153, R175, R174 ;  /* 0x000000aeaf99723e */ /* 0x000fe200000010ff */
[----:B------:R-:W-:Y:S01]  /*e3f0*/  FADD.FTZ R174, R174, R7 ;  /* 0x00000007aeae7221 */ /* 0x000fe20000010000 */
[----:B------:R-:W-:-:S03]  /*e400*/  F2FP.BF16.F32.PACK_AB R155, R179, R178 ;  /* 0x000000b2b39b723e */ /* 0x000fc600000010ff */
[----:B------:R-:W-:Y:S02]  /*e410*/  FADD.FTZ R175, R175, R174 ;  /* 0x000000aeafaf7221 */ /* 0x000fe40000010000 */
[----:B------:R-:W1:Y:S02]  /*e420*/  MUFU.EX2 R154, R165 ;  /* 0x000000a5009a7308 */ /* 0x000e640000000800 */
[----:B------:R-:W-:-:S04]  /*e430*/  FADD.FTZ R178, R178, R175 ;  /* 0x000000afb2b27221 */ /* 0x000fc80000010000 */
[----:B------:R-:W-:Y:S01]  /*e440*/  FADD.FTZ R179, R179, R178 ;  /* 0x000000b2b3b37221 */ /* 0x000fe20000010000 */
[----:B0-----:R-:W-:Y:S01]  /*e450*/  FADD.FTZ R5, R152, R5 ;  /* 0x0000000598057221 */ /* 0x001fe20000010000 */
[----:B------:R-:W-:-:S03]  /*e460*/  F2FP.BF16.F32.PACK_AB R152, R164, R152 ;  /* 0x00000098a498723e */ /* 0x000fc600000010ff */
[----:B------:R-:W-:-:S04]  /*e470*/  FADD.FTZ R5, R164, R5 ;  /* 0x00000005a4057221 */ /* 0x000fc80000010000 */
[----:B-1----:R-:W-:Y:S01]  /*e480*/  FADD.FTZ R5, R154, R5 ;  /* 0x000000059a057221 */ /* 0x002fe20000010000 */
[----:B------:R-:W-:-:S03]  /*e490*/  F2FP.BF16.F32.PACK_AB R154, R168, R154 ;  /* 0x0000009aa89a723e */ /* 0x000fc600000010ff */
[----:B------:R-:W-:Y:S01]  /*e4a0*/  FADD.FTZ R5, R168, R5 ;  /* 0x00000005a8057221 */ /* 0x000fe20000010000 */
[----:B------:R-:W-:-:S06]  /*e4b0*/  WARPGROUP.ARRIVE ;  /* 0x00000000000079c5 */ /* 0x000fcc0000000000 */
[----:B------:R-:W-:Y:S01]  /*e4c0*/  HGMMA.64x256x16.F32.BF16 R24, R152, gdesc[UR4].tnspB, R24, gsb0 ;  /* 0x43e0000498187df0 */ /* 0x000fe20008001818 */
[----:B------:R-:W-:Y:S02]  /*e4d0*/  R2UR UR6, R10 ;  /* 0x000000000a0672ca */ /* 0x000fe400000e0000 */
[----:B------:R-:W-:Y:S01]  /*e4e0*/  R2UR UR7, R11 ;  /* 0x000000000b0772ca */ /* 0x000fe200000e0000 */
[----:B------:R0:W-:Y:S02]  /*e4f0*/  MUFU.EX2 R10, R8 ;  /* 0x00000008000a7308 */ /* 0x0001e40000000800 */
[----:B0-----:R-:W-:Y:S01]  /*e500*/  VIADD R8, R6, 0x280 ;  /* 0x0000028006087836 */ /* 0x001fe20000000000 */
[----:B------:R-:W-:-:S05]  /*e510*/  WARPGROUP.DEPBAR.LE gsb0, 0x0 ;  /* 0x00008000000079c5 */ /* 0x000fca0000010000 */
        /* <DEDUP_REMOVED lines=9> */
[----:B------:R-:W-:Y:S02]  /*e5b0*/  F2FP.BF16.F32.PACK_AB R152, R172, R152 ;  /* 0x00000098ac98723e */ /* 0x000fe400000010ff */
[----:B------:R-:W-:Y:S01]  /*e5c0*/  FADD.FTZ R187, R10, R187 ;  /* 0x000000bb0abb7221 */ /* 0x000fe20000010000 */
        /* <DEDUP_REMOVED lines=8> */
[----:B------:R-:W-:Y:S02]  /*e650*/  WARPGROUP.DEPBAR.LE gsb0, 0x0 ;  /* 0x00008000000079c5 */ /* 0x000fe40000010000 */
[----:B------:R-:W0:Y:S01]  /*e660*/  MUFU.EX2 R152, R177 ;  /* 0x000000b100987308 */ /* 0x000e220000000800 */
[C---:B------:R-:W-:Y:S01]  /*e670*/  F2FP.BF16.F32.PACK_AB R153, R162.reuse, R10 ;  /* 0x0000000aa299723e */ /* 0x040fe200000010ff */
[----:B------:R-:W-:Y:S01]  /*e680*/  FADD.FTZ R162, R162, R187 ;  /* 0x000000bba2a27221 */ /* 0x000fe20000010000 */
[----:B------:R-:W-:-:S03]  /*e690*/  F2FP.BF16.F32.PACK_AB R155, R191, R163 ;  /* 0x000000a3bf9b723e */ /* 0x000fc600000010ff */
[----:B------:R-:W-:Y:S02]  /*e6a0*/  FADD.FTZ R162, R163, R162 ;  /* 0x000000a2a3a27221 */ /* 0x000fe40000010000 */
[----:B------:R-:W1:Y:S02]  /*e6b0*/  MUFU.EX2 R154, R184 ;  /* 0x000000b8009a7308 */ /* 0x000e640000000800 */
        /* <DEDUP_REMOVED lines=8> */
[----:B------:R-:W-:Y:S03]  /*e740*/  HGMMA.64x256x16.F32.BF16 R24, R152, gdesc[UR4].tnspB, R24, gsb0 ;  /* 0x43e0000498187df0 */ /* 0x000fe60008001818 */
[----:B------:R-:W-:Y:S02]  /*e750*/  WARPGROUP.DEPBAR.LE gsb0, 0x0 ;  /* 0x00008000000079c5 */ /* 0x000fe40000010000 */
[----:B------:R-:W-:Y:S05]  /*e760*/  @!P0 BRA `(.L_x_1508) ;  /* 0x0000000000048947 */ /* 0x000fea0003800000 */
[----:B------:R-:W-:Y:S01]  /*e770*/  BPT.TRAP 0x1 ;  /* 0x000000040000795c */ /* 0x000fe20000300000 */
.L_x_1508:
[----:B------:R-:W-:Y:S02]  /*e780*/  VIADD R3, R3, 0x32460 ;  /* 0x0003246003037836 */ /* 0x000fe40000000000 */
[----:B------:R-:W-:Y:S02]  /*e790*/  IMAD.MOV.U32 R7, RZ, RZ, R170 ;  /* 0x000000ffff077224 */ /* 0x000fe400078e00aa */
[----:B------:R-:W-:Y:S01]  /*e7a0*/  IMAD.MOV.U32 R8, RZ, RZ, R13 ;  /* 0x000000ffff087224 */ /* 0x000fe200078e000d */
[----:B------:R-:W-:-:S04]  /*e7b0*/  PRMT R3, R198, 0x654, R3 ;  /* 0x00000654c6037816 */ /* 0x000fc80000000003 */
[----:B------:R1:W-:Y:S01]  /*e7c0*/  SYNCS.ARRIVE.TRANS64.RED.A1T0 RZ, [R3+URZ], RZ ;  /* 0x000000ff03ff79a7 */ /* 0x0003e2000810043f */
[----:B------:R-:W-:Y:S05]  /*e7d0*/  @P1 BRA `(.L_x_1509) ;  /* 0xffffffd000681947 */ /* 0x000fea000383ffff */
.L_x_1498:
[----:B------:R-:W2:Y:S01]  /*e7e0*/  LDL.LU R21, [R1+0x64] ;  /* 0x0000640001157983 */ /* 0x000ea20000300800 */
[----:B------:R-:W-:Y:S05]  /*e7f0*/  WARPSYNC.ALL ;  /* 0x0000000000007948 */ /* 0x000fea0003800000 */
[----:B------:R-:W0:Y:S01]  /*e800*/  SHFL.BFLY PT, R4, R5, 0x2, 0x1f ;  /* 0x0c401f0005047f89 */ /* 0x000e2200000e0000 */
[----:B------:R-:W-:Y:S01]  /*e810*/  IADD3 R201, R201, 0x1, RZ ;  /* 0x00000001c9c97810 */ /* 0x000fe20007ffe0ff */
[----:B------:R3:W-:Y:S08]  /*e820*/  BAR.ARV R0, 0x100 ;  /* 0x000400000000751d */ /* 0x0007f00000002000 */
[----:B------:R-:W-:Y:S06]  /*e830*/  BAR.ARV 0x8, 0x180 ;  /* 0x0206000000007b1d */ /* 0x000fec0000002000 */
[----:B------:R-:W-:Y:S01]  /*e840*/  ISETP.NE.AND P0, PT, R201, 0x2, PT ;  /* 0x00000002c900780c */ /* 0x000fe20003f05270 */
[----:B---3--:R-:W-:Y:S01]  /*e850*/  IMAD.MOV.U32 R0, RZ, RZ, -0x800000 ;  /* 0xff800000ff007424 */ /* 0x008fe200078e00ff */
[----:B------:R-:W3:Y:S01]  /*e860*/  SHFL.BFLY PT, R7, R6, 0x2, 0x1f ;  /* 0x0c401f0006077f89 */ /* 0x000ee200000e0000 */
[----:B------:R-:W-:-:S02]  /*e870*/  PLOP3.LUT P1, PT, PT, PT, PT, 0x8, 0x0 ;  /* 0x000000000000781c */ /* 0x000fc40003f2e170 */
[----:B------:R-:W-:Y:S01]  /*e880*/  SEL R9, RZ, 0x1, P0 ;  /* 0x00000001ff097807 */ /* 0x000fe20000000000 */
[----:B01----:R-:W-:Y:S01]  /*e890*/  FADD.FTZ R3, R4, R5 ;  /* 0x0000000504037221 */ /* 0x003fe20000010000 */
[----:B------:R-:W-:Y:S02]  /*e8a0*/  SEL R201, R201, RZ, P0 ;  /* 0x000000ffc9c97207 */ /* 0x000fe40000000000 */
[----:B------:R-:W-:Y:S02]  /*e8b0*/  LOP3.LUT R212, R212, R9, RZ, 0x3c, !PT ;  /* 0x00000009d4d47212 */ /* 0x000fe400078e3cff */
[----:B------:R-:W0:Y:S01]  /*e8c0*/  SHFL.BFLY PT, R4, R3, 0x1, 0x1f ;  /* 0x0c201f0003047f89 */ /* 0x000e2200000e0000 */
[----:B---3--:R-:W-:-:S05]  /*e8d0*/  FADD.FTZ R7, R7, R6 ;  /* 0x0000000607077221 */ /* 0x008fca0000010000 */
[----:B------:R-:W1:Y:S01]  /*e8e0*/  SHFL.BFLY PT, R8, R7, 0x1, 0x1f ;  /* 0x0c201f0007087f89 */ /* 0x000e6200000e0000 */
[----:B0-----:R-:W-:Y:S01]  /*e8f0*/  FADD.FTZ R5, R3, R4 ;  /* 0x0000000403057221 */ /* 0x001fe20000010000 */
[----:B------:R-:W-:Y:S02]  /*e900*/  IMAD.MOV.U32 R4, RZ, RZ, RZ ;  /* 0x000000ffff047224 */ /* 0x000fe400078e00ff */
[----:B------:R-:W-:Y:S02]  /*e910*/  IMAD.MOV.U32 R3, RZ, RZ, RZ ;  /* 0x000000ffff037224 */ /* 0x000fe400078e00ff */
[----:B------:R-:W-:-:S13]  /*e920*/  FSETP.NE.FTZ.AND P2, PT, R5, RZ, PT ;  /* 0x000000ff0500720b */ /* 0x000fda0003f55000 */
[----:B------:R-:W0:Y:S01]  /*e930*/  @P2 MUFU.LG2 R9, R5 ;  /* 0x0000000500092308 */ /* 0x000e220000000c00 */
[----:B------:R-:W-:Y:S01]  /*e940*/  @P2 FMUL.FTZ R19, R12, 0.69314718246459960938 ;  /* 0x3f3172180c132820 */ /* 0x000fe20000410000 */
[----:B-1----:R-:W-:-:S05]  /*e950*/  FADD.FTZ R6, R7, R8 ;  /* 0x0000000807067221 */ /* 0x002fca0000010000 */
        /* <DEDUP_REMOVED lines=138> */
[----:B--2---:R-:W-:-:S05]  /*f200*/  VIADD R21, R21, 0x1 ;  /* 0x0000000115157836 */ /* 0x004fca0000000000 */
[----:B------:R0:W-:Y:S02]  /*f210*/  STL [R1+0x64], R21 ;  /* 0x0000641501007387 */ /* 0x0001e40000100800 */
.L_x_1454:
[----:B------:R-:W-:Y:S05]  /*f220*/  WARPSYNC.ALL ;  /* 0x0000000000007948 */ /* 0x000fea0003800000 */
[----:B------:R-:W1:Y:S01]  /*f230*/  S2R R8, SR_CgaCtaId ;  /* 0x0000000000087919 */ /* 0x000e620000008800 */
[----:B------:R-:W-:Y:S01]  /*f240*/  MOV R19, 0x400 ;  /* 0x0000040000137802 */ /* 0x000fe20000000f00 */
[----:B------:R-:W-:Y:S01]  /*f250*/  BSSY B0, `(.L_x_1510) ;  /* 0x00002f7000007945 */ /* 0x000fe20003800000 */
[----:B------:R-:W-:Y:S02]  /*f260*/  BAR.SYNC.DEFER_BLOCKING 0x5, 0x180 ;  /* 0x0146000000007b1d */ /* 0x000fe40000010000 */
[----:B-1----:R-:W-:-:S05]  /*f270*/  LEA R19, R8, R19, 0x18 ;  /* 0x0000001308137211 */ /* 0x002fca00078ec0ff */
[----:B------:R1:W0:Y:S01]  /*f280*/  LDS.128 R32, [R19+0x324d0] ;  /* 0x0324d00013207984 */ /* 0x0002220000000c00 */
[----:B------:R-:W-:Y:S06]  /*f290*/  BAR.ARV 0x4, 0x180 ;  /* 0x0106000000007b1d */ /* 0x000fec0000002000 */
[----:B------:R-:W-:Y:S05]  /*f2a0*/  @P1 BRA `(.L_x_1511) ;  /* 0x00000020001c1947 */ /* 0x000fea0003800000 */
[----:B------:R-:W2:Y:S04]  /*f2b0*/  LDL R9, [R1+0x80] ;  /* 0x0000800001097983 */ /* 0x000ea80000100800 */
[----:B------:R-:W4:Y:S01]  /*f2c0*/  LDL R51, [R1+0x5c] ;  /* 0x00005c0001337983 */ /* 0x000f220000100800 */
[----:B------:R-:W3:Y:S01]  /*f2d0*/  S2R R8, SR_SWINHI ;  /* 0x0000000000087919 */ /* 0x000ee20000002f00 */
[----:B------:R-:W-:Y:S05]  /*f2e0*/  WARPSYNC.ALL ;  /* 0x0000000000007948 */ /* 0x000fea0003800000 */
[----:B------:R-:W-:Y:S01]  /*f2f0*/  F2FP.BF16.F32.PACK_AB R11, R11, R30 ;  /* 0x0000001e0b0b723e */ /* 0x000fe200000010ff */
[----:B------:R-:W-:Y:S01]  /*f300*/  ULDC.64 UR4, c[0x0][0xd00] ;  /* 0x0003400000047ab9 */ /* 0x000fe20000000a00 */
[----:B------:R-:W-:Y:S01]  /*f310*/  F2FP.BF16.F32.PACK_AB R15, R15, R46 ;  /* 0x0000002e0f0f723e */ /* 0x000fe200000010ff */
[----:B------:R-:W4:Y:S01]  /*f320*/  LDL R55, [R1+0x7c] ;  /* 0x00007c0001377983 */ /* 0x000f220000100800 */
[----:B------:R-:W-:Y:S01]  /*f330*/  F2FP.BF16.F32.PACK_AB R25, R25, R50 ;  /* 0x000000321919723e */ /* 0x000fe200000010ff */
[----:B0-----:R-:W0:Y:S02]  /*f340*/  LDC R32, c[0x0][0xce8] ;  /* 0x00033a00ff207b82 */ /* 0x001e240000000800 */
[----:B------:R-:W4:Y:S01]  /*f350*/  LDL R90, [R1+0x68] ;  /* 0x00006800015a7983 */ /* 0x000f220000100800 */
[----:B------:R-:W-:-:S02]  /*f360*/  MOV R20, R19 ;  /* 0x0000001300147202 */ /* 0x000fc40000000f00 */
[----:B---3--:R-:W-:Y:S02]  /*f370*/  MOV R21, R8 ;  /* 0x0000000800157202 */ /* 0x008fe40000000f00 */
[----:B------:R-:W-:Y:S02]  /*f380*/  F2FP.BF16.F32.PACK_AB R27, R27, R54 ;  /* 0x000000361b1b723e */ /* 0x000fe400000010ff */
[----:B------:R-:W-:Y:S02]  /*f390*/  F2FP.BF16.F32.PACK_AB R29, R29, R58 ;  /* 0x0000003a1d1d723e */ /* 0x000fe400000010ff */
[----:B------:R-:W-:Y:S02]  /*f3a0*/  F2FP.BF16.F32.PACK_AB R30, R159, R177 ;  /* 0x000000b19f1e723e */ /* 0x000fe400000010ff */
[----:B------:R-:W-:Y:S02]  /*f3b0*/  F2FP.BF16.F32.PACK_AB R31, R31, R62 ;  /* 0x0000003e1f1f723e */ /* 0x000fe400000010ff */
[----:B------:R-:W-:-:S02]  /*f3c0*/  F2FP.BF16.F32.PACK_AB R46, R101, R100 ;  /* 0x00000064652e723e */ /* 0x000fc400000010ff */
[----:B------:R-:W-:Y:S01]  /*f3d0*/  F2FP.BF16.F32.PACK_AB R47, R103, R102 ;  /* 0x00000066672f723e */ /* 0x000fe200000010ff */
[----:B------:R-:W-:Y:S01]  /*f3e0*/  BAR.SYNC.DEFER_BLOCKING 0x1, 0x100 ;  /* 0x0044000000007b1d */ /* 0x000fe20000010000 */
[----:B--2---:R-:W-:-:S03]  /*f3f0*/  IMAD.WIDE R40, R9, 0x2, R20 ;  /* 0x0000000209287825 */ /* 0x004fc600078e0214 */
[----:B------:R-:W-:-:S04]  /*f400*/  IADD3 R48, P3, R40, 0x60, RZ ;  /* 0x0000006028307810 */ /* 0x000fc80007f7e0ff */
[----:B------:R-:W-:Y:S02]  /*f410*/  LOP3.LUT R49, R48, 0x380, RZ, 0xc0, !PT ;  /* 0x0000038030317812 */ /* 0x000fe400078ec0ff */
[C---:B------:R-:W-:Y:S02]  /*f420*/  IADD3 R13, P1, R40.reuse, 0x20, RZ ;  /* 0x00000020280d7810 */ /* 0x040fe40007f3e0ff */
[----:B------:R-:W-:Y:S02]  /*f430*/  IADD3 R44, P2, R40, 0x40, RZ ;  /* 0x00000040282c7810 */ /* 0x000fe40007f5e0ff */
[----:B------:R-:W-:Y:S02]  /*f440*/  SHF.R.U64 R49, R49, 0x3, RZ ;  /* 0x0000000331317819 */ /* 0x000fe400000012ff */
[----:B------:R-:W-:Y:S02]  /*f450*/  LOP3.LUT R12, R13, 0x380, RZ, 0xc0, !PT ;  /* 0x000003800d0c7812 */ /* 0x000fe400078ec0ff */
[----:B----4-:R-:W-:-:S02]  /*f460*/  LOP3.LUT R45, R44, 0x380, RZ, 0xc0, !PT ;  /* 0x000003802c2d7812 */ /* 0x010fc400078ec0ff */
[----:B------:R-:W-:Y:S01]  /*f470*/  LOP3.LUT R48, R49, R48, RZ, 0x3c, !PT ;  /* 0x0000003031307212 */ /* 0x000fe200078e3cff */
[--C-:B------:R-:W-:Y:S01]  /*f480*/  IMAD.X R49, RZ, RZ, R41.reuse, P3 ;  /* 0x000000ffff317224 */ /* 0x100fe200018e0629 */
[----:B------:R-:W-:Y:S02]  /*f490*/  IADD3 R72, P3, R40, 0x8020, RZ ;  /* 0x0000802028487810 */ /* 0x000fe40007f7e0ff */
[----:B------:R-:W-:Y:S02]  /*f4a0*/  SHF.R.U64 R12, R12, 0x3, RZ ;  /* 0x000000030c0c7819 */ /* 0x000fe400000012ff */
[----:B------:R-:W-:Y:S02]  /*f4b0*/  SHF.R.U64 R45, R45, 0x3, RZ ;  /* 0x000000032d2d7819 */ /* 0x000fe400000012ff */
[----:B------:R-:W-:Y:S02]  /*f4c0*/  LOP3.LUT R73, R72, 0x380, RZ, 0xc0, !PT ;  /* 0x0000038048497812 */ /* 0x000fe400078ec0ff */
[----:B------:R-:W-:Y:S01]  /*f4d0*/  LOP3.LUT R12, R12, R13, RZ, 0x3c, !PT ;  /* 0x0000000d0c0c7212 */ /* 0x000fe200078e3cff */
[--C-:B------:R-:W-:Y:S01]  /*f4e0*/  IMAD.X R13, RZ, RZ, R41.reuse, P1 ;  /* 0x000000ffff0d7224 */ /* 0x100fe200008e0629 */
[----:B------:R-:W-:Y:S01]  /*f4f0*/  LOP3.LUT R44, R45, R44, RZ, 0x3c, !PT ;  /* 0x0000002c2d2c7212 */ /* 0x000fe200078e3cff */
[----:B------:R-:W-:Y:S01]  /*f500*/  IMAD.X R45, RZ, RZ, R41, P2 ;  /* 0x000000ffff2d7224 */ /* 0x000fe200010e0629 */
[----:B------:R-:W-:-:S02]  /*f510*/  IADD3 R52, P4, R40, 0x4000, RZ ;  /* 0x0000400028347810 */ /* 0x000fc40007f9e0ff */
[C---:B------:R-:W-:Y:S02]  /*f520*/  IADD3 R56, P5, R40.reuse, 0x4020, RZ ;  /* 0x0000402028387810 */ /* 0x040fe40007fbe0ff */
        /* <DEDUP_REMOVED lines=11> */
[----:B------:R-:W-:-:S02]  /*f5e0*/  LOP3.LUT R8, R40, 0x380, RZ, 0xc0, !PT ;  /* 0x0000038028087812 */ /* 0x000fc400078ec0ff */
[----:B------:R-:W-:Y:S02]  /*f5f0*/  IADD3 R9, P3, R40, 0xc060, RZ ;  /* 0x0000c06028097810 */ /* 0x000fe40007f7e0ff */
[----:B------:R-:W-:Y:S02]  /*f600*/  SHF.R.U64 R53, R53, 0x3, RZ ;  /* 0x0000000335357819 */ /* 0x000fe400000012ff */
[----:B------:R-:W-:Y:S02]  /*f610*/  SHF.R.U64 R57, R57, 0x3, RZ ;  /* 0x0000000339397819 */ /* 0x000fe400000012ff */
[----:B------:R-:W-:Y:S02]  /*f620*/  SHF.R.U64 R61, R61, 0x3, RZ ;  /* 0x000000033d3d7819 */ /* 0x000fe400000012ff */
[----:B------:R-:W-:Y:S02]  /*f630*/  SHF.R.U64 R65, R65, 0x3, RZ ;  /* 0x0000000341417819 */ /* 0x000fe400000012ff */
[----:B------:R-:W-:-:S02]  /*f640*/  SHF.R.U64 R69, R69, 0x3, RZ ;  /* 0x0000000345457819 */ /* 0x000fc400000012ff */
[----:B------:R-:W-:Y:S02]  /*f650*/  SHF.R.U64 R8, R8, 0x3, RZ ;  /* 0x0000000308087819 */ /* 0x000fe400000012ff */
[----:B-----5:R-:W-:Y:S02]  /*f660*/  LOP3.LUT R28, R9, 0x380, RZ, 0xc0, !PT ;  /* 0x00000380091c7812 */ /* 0x020fe400078ec0ff */
        /* <DEDUP_REMOVED lines=15> */
[----:B------:R-:W-:Y:S02]  /*f760*/  LOP3.LUT R8, R8, R40, RZ, 0x3c, !PT ;  /* 0x0000002808087212 */ /* 0x000fe400078e3cff */
[----:B------:R-:W-:-:S04]  /*f770*/  SHF.R.U64 R40, R28, 0x3, RZ ;  /* 0x000000031c287819 */ /* 0x000fc800000012ff */
[----:B------:R-:W-:Y:S01]  /*f780*/  LOP3.LUT R40, R40, R9, RZ, 0x3c, !PT ;  /* 0x0000000928287212 */ /* 0x000fe200078e3cff */
[----:B------:R-:W-:Y:S01]  /*f790*/  IMAD.MOV.U32 R9, RZ, RZ, R41 ;  /* 0x000000ffff097224 */ /* 0x000fe200078e0029 */
[----:B------:R-:W-:-:S04]  /*f7a0*/  LOP3.LUT R37, R36, 0x380, RZ, 0xc0, !PT ;  /* 0x0000038024257812 */ /* 0x000fc800078ec0ff */
[----:B------:R-:W-:Y:S02]  /*f7b0*/  MOV R28, R8 ;  /* 0x00000008001c7202 */ /* 0x000fe40000000f00 */
[----:B------:R-:W-:Y:S02]  /*f7c0*/  F2FP.BF16.F32.PACK_AB R9, R10, R26 ;  /* 0x0000001a0a09723e */ /* 0x000fe400000010ff */
[----:B------:R-:W-:Y:S02]  /*f7d0*/  F2FP.BF16.F32.PACK_AB R8, R14, R167 ;  /* 0x000000a70e08723e */ /* 0x000fe400000010ff */
[----:B------:R-:W-:Y:S02]  /*f7e0*/  F2FP.BF16.F32.PACK_AB R10, R24, R168 ;  /* 0x000000a8180a723e */ /* 0x000fe400000010ff */
[----:B------:R-:W-:Y:S02]  /*f7f0*/  LOP3.LUT R77, R76, 0x380, RZ, 0xc0, !PT ;  /* 0x000003804c4d7812 */ /* 0x000fe400078ec0ff */
[----:B------:R-:W-:-:S02]  /*f800*/  LOP3.LUT R81, R80, 0x380, RZ, 0xc0, !PT ;  /* 0x0000038050517812 */ /* 0x000fc400078ec0ff */
[----:B------:R-:W-:Y:S02]  /*f810*/  LOP3.LUT R85, R84, 0x380, RZ, 0xc0, !PT ;  /* 0x0000038054557812 */ /* 0x000fe400078ec0ff */
[----:B------:R-:W-:Y:S01]  /*f820*/  LOP3.LUT R89, R88, 0x380, RZ, 0xc0, !PT ;  /* 0x0000038058597812 */ /* 0x000fe200078ec0ff */
[----:B------:R2:W-:Y:S01]  /*f830*/  STSM.16.M88.4 [R28], R8 ;  /* 0x000000081c007844 */ /* 0x0005e20000000200 */
[----:B------:R-:W-:Y:S02]  /*f840*/  SHF.R.U64 R37, R37, 0x3, RZ ;  /* 0x0000000325257819 */ /* 0x000fe400000012ff */
[----:B------:R-:W-:Y:S02]  /*f850*/  MOV R24, R12 ;  /* 0x0000000c00187202 */ /* 0x000fe40000000f00 */
[----:B------:R-:W-:Y:S02]  /*f860*/  SHF.R.U64 R77, R77, 0x3, RZ ;  /* 0x000000034d4d7819 */ /* 0x000fe400000012ff */
[----:B------:R-:W-:-:S02]  /*f870*/  SHF.R.U64 R81, R81, 0x3, RZ ;  /* 0x0000000351517819 */ /* 0x000fc400000012ff */
[----:B------:R-:W-:Y:S02]  /*f880*/  SHF.R.U64 R85, R85, 0x3, RZ ;  /* 0x0000000355557819 */ /* 0x000fe400000012ff */
[----:B------:R-:W-:Y:S02]  /*f890*/  SHF.R.U64 R89, R89, 0x3, RZ ;  /* 0x0000000359597819 */ /* 0x000fe400000012ff */
[----:B------:R-:W-:Y:S02]  /*f8a0*/  MOV R44, R44 ;  /* 0x0000002c002c7202 */ /* 0x000fe40000000f00 */
[----:B--2---:R-:W-:Y:S02]  /*f8b0*/  F2FP.BF16.F32.PACK_AB R8, R152, R169 ;  /* 0x000000a99808723e */ /* 0x004fe400000010ff */
[----:B------:R-:W-:Y:S02]  /*f8c0*/  F2FP.BF16.F32.PACK_AB R9, R7, R5 ;  /* 0x000000050709723e */ /* 0x000fe400000010ff */
[----:B------:R-:W-:-:S02]  /*f8d0*/  F2FP.BF16.F32.PACK_AB R10, R153, R171 ;  /* 0x000000ab990a723e */ /* 0x000fc400000010ff */
[----:B------:R-:W-:Y:S02]  /*f8e0*/  F2FP.BF16.F32.PACK_AB R11, R39, R38 ;  /* 0x00000026270b723e */ /* 0x000fe400000010ff */
[----:B------:R-:W-:Y:S02]  /*f8f0*/  F2FP.BF16.F32.PACK_AB R12, R154, R172 ;  /* 0x000000ac9a0c723e */ /* 0x000fe400000010ff */
[----:B------:R-:W-:Y:S02]  /*f900*/  F2FP.BF16.F32.PACK_AB R13, R43, R42 ;  /* 0x0000002a2b0d723e */ /* 0x000fe400000010ff */
[----:B------:R-:W-:Y:S01]  /*f910*/  F2FP.BF16.F32.PACK_AB R14, R155, R173 ;  /* 0x000000ad9b0e723e */ /* 0x000fe200000010ff */
[----:B------:R2:W-:Y:S01]  /*f920*/  STSM.16.M88.4 [R24], R8 ;  /* 0x0000000818007844 */ /* 0x0005e20000000200 */
        /* <DEDUP_REMOVED lines=10> */
[----:B------:R-:W-:-:S02]  /*f9d0*/  MOV R48, R48 ;  /* 0x0000003000307202 */ /* 0x000fc40000000f00 */
[----:B------:R-:W-:Y:S01]  /*f9e0*/  F2FP.BF16.F32.PACK_AB R26, R157, R175 ;  /* 0x000000af9d1a723e */ /* 0x000fe200000010ff */
[----:B------:R3:W-:Y:S01]  /*f9f0*/  STSM.16.M88.4 [R44], R12 ;  /* 0x0000000c2c007844 */ /* 0x0007e20000000200 */
[----:B------:R-:W-:Y:S02]  /*fa00*/  IADD3.X R41, RZ, R41, RZ, P3, !PT ;  /* 0x00000029ff297210 */ /* 0x000fe40001ffe4ff */
[----:B--2---:R-:W-:Y:S02]  /*fa10*/  F2FP.BF16.F32.PACK_AB R24, R156, R174 ;  /* 0x000000ae9c18723e */ /* 0x004fe400000010ff */
[----:B------:R-:W-:Y:S02]  /*fa20*/  MOV R52, R52 ;  /* 0x0000003400347202 */ /* 0x000fe40000000f00 */
[----:B------:R-:W-:Y:S02]  /*fa30*/  F2FP.BF16.F32.PACK_AB R28, R158, R176 ;  /* 0x000000b09e1c723e */ /* 0x000fe400000010ff */
[----:B------:R-:W-:-:S02]  /*fa40*/  MOV R56, R56 ;  /* 0x0000003800387202 */ /* 0x000fc40000000f00 */
[----:B------:R-:W-:Y:S02]  /*fa50*/  F2FP.BF16.F32.PACK_AB R8, R160, R178 ;  /* 0x000000b2a008723e */ /* 0x000fe400000010ff */
[----:B------:R-:W-:Y:S02]  /*fa60*/  F2FP.BF16.F32.PACK_AB R9, R67, R66 ;  /* 0x000000424309723e */ /* 0x000fe400000010ff */
[----:B------:R-:W-:Y:S02]  /*fa70*/  F2FP.BF16.F32.PACK_AB R10, R161, R179 ;  /* 0x000000b3a10a723e */ /* 0x000fe400000010ff */
[----:B------:R-:W-:Y:S02]  /*fa80*/  F2FP.BF16.F32.PACK_AB R11, R71, R70 ;  /* 0x00000046470b723e */ /* 0x000fe400000010ff */
[----:B------:R-:W-:Y:S02]  /*fa90*/  MOV R60, R60 ;  /* 0x0000003c003c7202 */ /* 0x000fe40000000f00 */
[----:B---3--:R-:W-:-:S02]  /*faa0*/  F2FP.BF16.F32.PACK_AB R12, R162, R180 ;  /* 0x000000b4a20c723e */ /* 0x008fc400000010ff */
[----:B------:R-:W-:Y:S02]  /*fab0*/  F2FP.BF16.F32.PACK_AB R13, R75, R74 ;  /* 0x0000004a4b0d723e */ /* 0x000fe400000010ff */
[----:B------:R-:W-:Y:S02]  /*fac0*/  F2FP.BF16.F32.PACK_AB R14, R163, R181 ;  /* 0x000000b5a30e723e */ /* 0x000fe400000010ff */
[----:B------:R-:W-:Y:S01]  /*fad0*/  F2FP.BF16.F32.PACK_AB R15, R79, R78 ;  /* 0x0000004e4f0f723e */ /* 0x000fe200000010ff */
[----:B------:R-:W-:Y:S01]  /*fae0*/  STSM.16.M88.4 [R48], R24 ;  /* 0x0000001830007844 */ /* 0x000fe20000000200 */
[----:B------:R-:W-:Y:S02]  /*faf0*/  MOV R5, R36 ;  /* 0x0000002400057202 */ /* 0x000fe40000000f00 */
[----:B------:R-:W-:Y:S01]  /*fb00*/  MOV R64, R64 ;  /* 0x0000004000407202 */ /* 0x000fe20000000f00 */
[----:B------:R-:W-:Y:S01]  /*fb10*/  STSM.16.M88.4 [R52], R28 ;  /* 0x0000001c34007844 */ /* 0x000fe20000000200 */
        /* <DEDUP_REMOVED lines=15> */
[----:B------:R-:W-:Y:S02]  /*fc10*/  MOV R76, R76 ;  /* 0x0000004c004c7202 */ /* 0x000fe40000000f00 */
[----:B--2---:R-:W-:Y:S02]  /*fc20*/  F2FP.BF16.F32.PACK_AB R8, R105, R104 ;  /* 0x000000686908723e */ /* 0x004fe400000010ff */
[----:B------:R-:W-:Y:S02]  /*fc30*/  F2FP.BF16.F32.PACK_AB R9, R107, R106 ;  /* 0x0000006a6b09723e */ /* 0x000fe400000010ff */
[----:B------:R-:W-:Y:S02]  /*fc40*/  F2FP.BF16.F32.PACK_AB R10, R109, R108 ;  /* 0x0000006c6d0a723e */ /* 0x000fe400000010ff */
[----:B------:R-:W-:Y:S01]  /*fc50*/  F2FP.BF16.F32.PACK_AB R11, R111, R110 ;  /* 0x0000006e6f0b723e */ /* 0x000fe200000010ff */
[----:B------:R-:W-:Y:S01]  /*fc60*/  STSM.16.M88.4 [R64], R36 ;  /* 0x0000002440007844 */ /* 0x000fe20000000200 */
[----:B------:R-:W-:-:S02]  /*fc70*/  MOV R80, R80 ;  /* 0x0000005000507202 */ /* 0x000fc40000000f00 */
[----:B---3--:R-:W-:Y:S02]  /*fc80*/  F2FP.BF16.F32.PACK_AB R12, R113, R112 ;  /* 0x00000070710c723e */ /* 0x008fe400000010ff */
[----:B------:R-:W-:Y:S02]  /*fc90*/  F2FP.BF16.F32.PACK_AB R13, R115, R114 ;  /* 0x00000072730d723e */ /* 0x000fe400000010ff */
[----:B------:R-:W-:Y:S02]  /*fca0*/  F2FP.BF16.F32.PACK_AB R14, R117, R116 ;  /* 0x00000074750e723e */ /* 0x000fe400000010ff */
[----:B------:R-:W-:Y:S01]  /*fcb0*/  F2FP.BF16.F32.PACK_AB R15, R119, R118 ;  /* 0x00000076770f723e */ /* 0x000fe200000010ff */
[----:B------:R-:W-:Y:S04]  /*fcc0*/  STSM.16.M88.4 [R68], R40 ;  /* 0x0000002844007844 */ /* 0x000fe80000000200 */
[----:B------:R-:W-:Y:S01]  /*fcd0*/  STSM.16.M88.4 [R72], R44 ;  /* 0x0000002c48007844 */ /* 0x000fe20000000200 */
[----:B------:R-:W-:-:S03]  /*fce0*/  SHF.R.S32.HI R82, RZ, 0x1f, R51 ;  /* 0x0000001fff527819 */ /* 0x000fc60000011433 */
[----:B------:R-:W-:Y:S04]  /*fcf0*/  STSM.16.M88.4 [R76], R8 ;  /* 0x000000084c007844 */ /* 0x000fe80000000200 */
[----:B------:R2:W-:Y:S01]  /*fd00*/  STSM.16.M88.4 [R80], R12 ;  /* 0x0000000c50007844 */ /* 0x0005e20000000200 */
[----:B------:R-:W-:Y:S02]  /*fd10*/  MOV R84, R84 ;  /* 0x0000005400547202 */ /* 0x000fe40000000f00 */
[----:B------:R-:W-:Y:S02]  /*fd20*/  F2FP.BF16.F32.PACK_AB R24, R121, R120 ;  /* 0x000000787918723e */ /* 0x000fe400000010ff */
[----:B------:R-:W-:Y:S02]  /*fd30*/  F2FP.BF16.F32.PACK_AB R25, R123, R122 ;  /* 0x0000007a7b19723e */ /* 0x000fe400000010ff */
[----:B------:R-:W-:-:S02]  /*fd40*/  F2FP.BF16.F32.PACK_AB R26, R125, R124 ;  /* 0x0000007c7d1a723e */ /* 0x000fc400000010ff */
[----:B------:R-:W-:Y:S02]  /*fd50*/  F2FP.BF16.F32.PACK_AB R27, R127, R126 ;  /* 0x0000007e7f1b723e */ /* 0x000fe400000010ff */
[----:B------:R-:W-:Y:S01]  /*fd60*/  ISETP.NE.U32.AND P0, PT, RZ, UR4, PT ;  /* 0x00000004ff007c0c */ /* 0x000fe2000bf05070 */
[C---:B--2---:R-:W-:Y:S01]  /*fd70*/  IMAD.SHL.U32 R12, R51.reuse, 0x4, RZ ;  /* 0x00000004330c7824 */ /* 0x044fe200078e00ff */
[----:B------:R-:W-:Y:S02]  /*fd80*/  SHF.L.U64.HI R6, R51, 0x2, R82 ;  /* 0x0000000233067819 */ /* 0x000fe40000010252 */
[----:B------:R-:W-:Y:S02]  /*fd90*/  MOV R88, R88 ;  /* 0x0000005800587202 */ /* 0x000fe40000000f00 */
[----:B------:R-:W-:Y:S02]  /*fda0*/  IADD3 R14, P1, R12, UR4, RZ ;  /* 0x000000040c0e7c10 */ /* 0x000fe4000ff3e0ff */
        /* <DEDUP_REMOVED lines=12> */
[----:B------:R-:W-:Y:S01]  /*fe70*/  STSM.16.M88.4 [R84], R24 ;  /* 0x0000001854007844 */ /* 0x000fe20000000200 */
[----:B------:R-:W-:-:S02]  /*fe80*/  ISETP.NE.AND.EX P0, PT, RZ, UR5, PT, P0 ;  /* 0x00000005ff007c0c */ /* 0x000fc4000bf05300 */
[----:B------:R-:W-:Y:S01]  /*fe90*/  IADD3.X R15, R6, UR5, RZ, P1, !PT ;  /* 0x00000005060f7c10 */ /* 0x000fe20008ffe4ff */
[----:B------:R-:W-:Y:S01]  /*fea0*/  ULDC.64 UR4, c[0x0][0xd08] ;  /* 0x0003420000047ab9 */ /* 0x000fe20000000a00 */
[----:B------:R-:W-:Y:S01]  /*feb0*/  STSM.16.M88.4 [R88], R28 ;  /* 0x0000001c58007844 */ /* 0x000fe20000000200 */
[----:B------:R-:W-:-:S03]  /*fec0*/  ISETP.NE.U32.AND P2, PT, RZ, UR4, PT ;  /* 0x00000004ff007c0c */ /* 0x000fc6000bf45070 */
[----:B------:R2:W-:Y:S01]  /*fed0*/  STSM.16.M88.4 [R5], R36 ;  /* 0x0000002405007844 */ /* 0x0005e20000000200 */
[----:B------:R-:W-:-:S03]  /*fee0*/  ISETP.NE.AND.EX P2, PT, RZ, UR5, PT, P2 ;  /* 0x00000005ff007c0c */ /* 0x000fc6000bf45320 */
[----:B------:R3:W-:Y:S01]  /*fef0*/  STSM.16.M88.4 [R7], R8 ;  /* 0x0000000807007844 */ /* 0x0007e20000000200 */
[----:B------:R-:W-:Y:S01]  /*ff00*/  IMAD.MOV.U32 R80, RZ, RZ, RZ ;  /* 0x000000ffff507224 */ /* 0x000fe200078e00ff */
[----:B------:R-:W-:Y:S08]  /*ff10*/  BAR.SYNC.DEFER_BLOCKING 0x1, 0x100 ;  /* 0x0044000000007b1d */ /* 0x000ff00000010000 */
[----:B------:R-:W-:Y:S01]  /*ff20*/  @P2 IADD3 R12, P3, R12, UR4, RZ ;  /* 0x000000040c0c2c10 */ /* 0x000fe2000ff7e0ff */
[----:B------:R-:W-:-:S02]  /*ff30*/  ULDC UR4, c[0x0][0xb88] ;  /* 0x0002e20000047ab9 */ /* 0x000fc40000000800 */
[----:B--2---:R-:W-:Y:S01]  /*ff40*/  IMAD.U32 R5, RZ, RZ, UR4 ;  /* 0x00000004ff057e24 */ /* 0x004fe2000f8e00ff */
[----:B------:R-:W-:Y:S01]  /*ff50*/  @P2 IADD3.X R13, R6, UR5, RZ, P3, !PT ;  /* 0x00000005060d2c10 */ /* 0x000fe20009ffe4ff */
[----:B------:R2:W5:Y:S04]  /*ff60*/  @P0 LDG.E R80, desc[UR60][R14.64] ;  /* 0x0000003c0e500981 */ /* 0x000568000c1e1900 */
[----:B------:R2:W5:Y:S01]  /*ff70*/  @P2 LDG.E R5, desc[UR60][R12.64] ;  /* 0x0000003c0c052981 */ /* 0x000562000c1e1900 */
[----:B0-----:R-:W-:-:S13]  /*ff80*/  ISETP.NE.AND P1, PT, R32, 0x1, PT ;  /* 0x000000012000780c */ /* 0x001fda0003f25270 */
[----:B------:R-:W0:Y:S08]  /*ff90*/  @P1 LDC R3, c[0x0][0xcec] ;  /* 0x00033b00ff031b82 */ /* 0x000e300000000800 */
[----:B------:R-:W4:Y:S01]  /*ffa0*/  @P1 LDC R24, c[0x0][0xcf0] ;  /* 0x00033c00ff181b82 */ /* 0x000f220000000800 */
[----:B---3--:R-:W-:Y:S01]  /*ffb0*/  IMAD R8, R90, 0x80, R55 ;  /* 0x000000805a087824 */ /* 0x008fe200078e0237 */
[----:B--2---:R-:W-:Y:S06]  /*ffc0*/  @P2 BRA `(.L_x_1512) ;  /* 0x0000000000102947 */ /* 0x004fec0003800000 */
[----:B------:R-:W-:Y:S05]  /*ffd0*/  @!P0 BRA `(.L_x_1512) ;  /* 0x00000000000c8947 */ /* 0x000fea0003800000 */
[----:B------:R-:W2:Y:S04]  /*ffe0*/  LDG.E R6, desc[UR60][R14.64] ;  /* 0x0000003c0e067981 */ /* 0x000ea8000c1e1900 */
[----:B-----5:R-:W2:Y:S02]  /*fff0*/  LDG.E R5, desc[UR60][R14.64+0x4] ;  /* 0x0000043c0e057981 */ /* 0x020ea4000c1e1900 */
[----:B--2---:R-:W-:-:S07]  /*10000*/  IMAD.IADD R5, R5, 0x1, -R6 ;  /* 0x0000000105057824 */ /* 0x004fce00078e0a06 */
.L_x_1512:
[----:B------:R-:W2:Y:S01]  /*10010*/  LDL.LU R89, [R1+0x60] ;  /* 0x0000600001597983 */ /* 0x000ea20000300800 */
[----:B------:R-:W3:Y:S01]  /*10020*/  S2R R6, SR_TID.X ;  /* 0x0000000000067919 */ /* 0x000ee20000002100 */
[----:B0-----:R-:W-:Y:S01]  /*10030*/  @P1 IMAD.HI.U32 R3, R8, R3, RZ ;  /* 0x0000000308031227 */ /* 0x001fe200078e00ff */
[----:B------:R-:W-:Y:S01]  /*10040*/  ULDC.64 UR4, c[0x0][0xc90] ;  /* 0x0003240000047ab9 */ /* 0x000fe20000000a00 */
[----:B-----5:R-:W-:Y:S01]  /*10050*/  SHF.R.S32.HI R81, RZ, 0x1f, R80 ;  /* 0x0000001fff517819 */ /* 0x020fe20000011450 */
[----:B------:R-:W2:Y:S01]  /*10060*/  LDL R26, [R1+0x74] ;  /* 0x00007400011a7983 */ /* 0x000ea20000100800 */
[----:B------:R-:W-:Y:S01]  /*10070*/  IMAD.MOV.U32 R11, RZ, RZ, R8 ;  /* 0x000000ffff0b7224 */ /* 0x000fe200078e0008 */
[----:B----4-:R-:W-:Y:S01]  /*10080*/  @P1 SHF.R.U32.HI R11, RZ, R24, R3 ;  /* 0x00000018ff0b1219 */ /* 0x010fe20000011603 */
[----:B------:R-:W0:Y:S01]  /*10090*/  @P1 LDC R85, c[0x0][0xcec] ;  /* 0x00033b00ff551b82 */ /* 0x000e220000000800 */
[----:B------:R-:W-:Y:S02]  /*100a0*/  SEL R82, R82, RZ, !P0 ;  /* 0x000000ff52527207 */ /* 0x000fe40004000000 */
[----:B------:R-:W-:Y:S01]  /*100b0*/  SEL R83, R51, RZ, !P0 ;  /* 0x000000ff33537207 */ /* 0x000fe20004000000 */
[----:B------:R-:W-:-:S04]  /*100c0*/  IMAD.MOV R13, RZ, RZ, -R11 ;  /* 0x000000ffff0d7224 */ /* 0x000fc800078e0a0b */
[----:B------:R-:W4:Y:S01]  /*100d0*/  @P1 LDC R87, c[0x0][0xcf0] ;  /* 0x00033c00ff571b82 */ /* 0x000f220000000800 */
[----:B---3--:R-:W-:-:S05]  /*100e0*/  VIADD R30, R6, 0xffffff80 ;  /* 0xffffff80061e7836 */ /* 0x008fca0000000000 */
[----:B------:R-:W-:-:S04]  /*100f0*/  SHF.R.S32.HI R86, RZ, 0x1f, R30 ;  /* 0x0000001fff567819 */ /* 0x000fc8000001141e */
[-C--:B------:R-:W-:Y:S02]  /*10100*/  LEA.HI R86, R86, R30.reuse, RZ, 0x3 ;  /* 0x0000001e56567211 */ /* 0x080fe400078f18ff */
[----:B------:R-:W-:Y:S02]  /*10110*/  SHF.R.S32.HI R88, RZ, 0x1f, R30 ;  /* 0x0000001fff587819 */ /* 0x000fe4000001141e */
[----:B------:R-:W-:Y:S02]  /*10120*/  LOP3.LUT R86, R86, 0xfffffff8, RZ, 0xc0, !PT ;  /* 0xfffffff856567812 */ /* 0x000fe400078ec0ff */
[----:B------:R-:W-:-:S03]  /*10130*/  LEA.HI R88, R88, R30, RZ, 0x3 ;  /* 0x0000001e58587211 */ /* 0x000fc600078f18ff */
[----:B------:R-:W-:Y:S01]  /*10140*/  IMAD.IADD R86, R30, 0x1, -R86 ;  /* 0x000000011e567824 */ /* 0x000fe200078e0a56 */
[----:B------:R-:W-:-:S03]  /*10150*/  SHF.R.S32.HI R88, RZ, 0x3, R88 ;  /* 0x00000003ff587819 */ /* 0x000fc60000011458 */
[----:B------:R-:W-:Y:S02]  /*10160*/  IMAD.SHL.U32 R3, R86, 0x8, RZ ;  /* 0x0000000856037824 */ /* 0x000fe400078e00ff */
[----:B------:R-:W-:Y:S02]  /*10170*/  IMAD R13, R32, R13, R8 ;  /* 0x0000000d200d7224 */ /* 0x000fe400078e0208 */
[----:B------:R-:W-:-:S03]  /*10180*/  IMAD R15, R88, 0x40, R3 ;  /* 0x00000040580f7824 */ /* 0x000fc600078e0203 */
[----:B------:R-:W-:Y:S02]  /*10190*/  SHF.R.S32.HI R12, RZ, 0x1f, R13 ;  /* 0x0000001fff0c7819 */ /* 0x000fe4000001140d */
[----:B------:R-:W-:-:S04]  /*101a0*/  SHF.R.S32.HI R27, RZ, 0x1f, R30 ;  /* 0x0000001fff1b7819 */ /* 0x000fc8000001141e */
[----:B------:R-:W-:-:S04]  /*101b0*/  LEA.HI R27, R27, R30, RZ, 0x7 ;  /* 0x0000001e1b1b7211 */ /* 0x000fc800078f38ff */
[----:B------:R-:W-:-:S05]  /*101c0*/  LOP3.LUT R27, R27, 0xffffff80, RZ, 0xc0, !PT ;  /* 0xffffff801b1b7812 */ /* 0x000fca00078ec0ff */
[----:B------:R-:W-:Y:S02]  /*101d0*/  IMAD.IADD R27, R30, 0x1, -R27 ;  /* 0x000000011e1b7824 */ /* 0x000fe400078e0a1b */
[C---:B------:R-:W-:Y:S02]  /*101e0*/  VIADD R93, R3.reuse, 0x80 ;  /* 0x00000080035d7836 */ /* 0x040fe40000000000 */
[C---:B------:R-:W-:Y:S02]  /*101f0*/  VIADD R95, R3.reuse, 0xc0 ;  /* 0x000000c0035f7836 */ /* 0x040fe40000000000 */
[----:B------:R-:W-:Y:S01]  /*10200*/  VIADD R91, R3, 0x40 ;  /* 0x00000040035b7836 */ /* 0x000fe20000000000 */
[----:B------:R-:W-:Y:S01]  /*10210*/  BSSY B1, `(.L_x_1513) ;  /* 0x00000cc000017945 */ /* 0x000fe20003800000 */
[----:B------:R-:W-:-:S03]  /*10220*/  SHF.R.S32.HI R92, RZ, 0x1f, R3 ;  /* 0x0000001fff5c7819 */ /* 0x000fc60000011403 */
[----:B------:R-:W-:Y:S02]  /*10230*/  SHF.R.S32.HI R94, RZ, 0x1f, R91 ;  /* 0x0000001fff5e7819 */ /* 0x000fe4000001145b */
[----:B--2---:R-:W-:-:S05]  /*10240*/  SHF.R.S32.HI R84, RZ, 0x1f, R89 ;  /* 0x0000001fff547819 */ /* 0x004fca0000011459 */
[----:B------:R-:W-:-:S04]  /*10250*/  IMAD R6, R84, UR4, RZ ;  /* 0x0000000454067c24 */ /* 0x000fc8000f8e02ff */
[C---:B------:R-:W-:Y:S02]  /*10260*/  IMAD R9, R89.reuse, UR5, R6 ;  /* 0x0000000559097c24 */ /* 0x040fe4000f8e0206 */
[----:B------:R-:W-:Y:S01]  /*10270*/  IMAD.WIDE.U32 R6, R89, UR4, R80 ;  /* 0x0000000459067c25 */ /* 0x000fe2000f8e0050 */
[----:B------:R-:W-:-:S03]  /*10280*/  ULDC.64 UR4, c[0x0][0xc98] ;  /* 0x0003260000047ab9 */ /* 0x000fc60000000a00 */
[----:B------:R-:W-:Y:S02]  /*10290*/  IMAD.IADD R7, R7, 0x1, R9 ;  /* 0x0000000107077824 */ /* 0x000fe400078e0209 */
[----:B------:R-:W-:Y:S02]  /*102a0*/  IMAD R10, R82, UR4, RZ ;  /* 0x00000004520a7c24 */ /* 0x000fe4000f8e02ff */
[----:B------:R-:W-:-:S04]  /*102b0*/  IMAD.WIDE.U32 R8, R83, UR4, R6 ;  /* 0x0000000453087c25 */ /* 0x000fc8000f8e0006 */
[----:B------:R-:W-:Y:S01]  /*102c0*/  IMAD.WIDE R6, R15, 0x2, R20 ;  /* 0x000000020f067825 */ /* 0x000fe200078e0214 */
[----:B------:R-:W-:-:S03]  /*102d0*/  SHF.R.S32.HI R15, RZ, 0x1f, R11 ;  /* 0x0000001fff0f7819 */ /* 0x000fc6000001140b */
[----:B------:R-:W-:Y:S01]  /*102e0*/  IMAD R14, R83, UR5, R10 ;  /* 0x00000005530e7c24 */ /* 0x000fe2000f8e020a */
[----:B------:R-:W-:Y:S01]  /*102f0*/  IADD3 R10, P0, R11, R8, RZ ;  /* 0x000000080b0a7210 */ /* 0x000fe20007f1e0ff */
[----:B------:R-:W-:Y:S02]  /*10300*/  ULDC.64 UR4, c[0x0][0xc88] ;  /* 0x0003220000047ab9 */ /* 0x000fe40000000a00 */
[----:B------:R-:W-:Y:S01]  /*10310*/  IMAD R12, R12, UR4, RZ ;  /* 0x000000040c0c7c24 */ /* 0x000fe2000f8e02ff */
[----:B------:R-:W-:-:S03]  /*10320*/  IADD3.X R11, R15, R9, R14, P0, !PT ;  /* 0x000000090f0b7210 */ /* 0x000fc600007fe40e */
[C---:B------:R-:W-:Y:S02]  /*10330*/  IMAD R9, R13.reuse, UR5, R12 ;  /* 0x000000050d097c24 */ /* 0x040fe4000f8e020c */
[----:B------:R-:W-:Y:S01]  /*10340*/  IMAD.WIDE.U32 R10, R13, UR4, R10 ;  /* 0x000000040d0a7c25 */ /* 0x000fe2000f8e000a */
[----:B------:R-:W-:-:S03]  /*10350*/  ULDC.64 UR4, c[0x0][0xc50] ;  /* 0x0003140000047ab9 */ /* 0x000fc60000000a00 */
[----:B------:R-:W-:Y:S01]  /*10360*/  IMAD.IADD R9, R11, 0x1, R9 ;  /* 0x000000010b097824 */ /* 0x000fe200078e0209 */
[----:B------:R-:W-:Y:S02]  /*10370*/  LEA R14, P0, R10, UR4, 0x2 ;  /* 0x000000040a0e7c11 */ /* 0x000fe4000f8010ff */
[----:B------:R-:W-:Y:S02]  /*10380*/  IADD3 R21, P2, R6, 0x1000, RZ ;  /* 0x0000100006157810 */ /* 0x000fe40007f5e0ff */
[----:B------:R-:W-:Y:S02]  /*10390*/  LEA.HI.X R15, R10, UR5, R9, 0x2, P0 ;  /* 0x000000050a0f7c11 */ /* 0x000fe400080f1409 */
[C---:B------:R-:W-:Y:S01]  /*103a0*/  IADD3 R13, P3, R6.reuse, 0x2000, RZ ;  /* 0x00002000060d7810 */ /* 0x040fe20007f7e0ff */
[----:B------:R-:W-:Y:S01]  /*103b0*/  SHFL.IDX PT, R54, R14, RZ, 0x1c1f ;  /* 0x001c1fff0e367589 */ /* 0x000fe200000e0000 */
[C---:B------:R-:W-:Y:S01]  /*103c0*/  IADD3 R29, P0, R6.reuse, 0x4000, RZ ;  /* 0x00004000061d7810 */ /* 0x040fe20007f1e0ff */
[----:B------:R-:W-:Y:S01]  /*103d0*/  IMAD.X R9, RZ, RZ, R7, P2 ;  /* 0x000000ffff097224 */ /* 0x000fe200010e0607 */
[----:B------:R-:W-:Y:S01]  /*103e0*/  IADD3 R41, P2, R6, 0x6000, RZ ;  /* 0x0000600006297810 */ /* 0x000fe20007f5e0ff */
[----:B------:R-:W-:Y:S01]  /*103f0*/  IMAD R11, R90, 0x80, R26 ;  /* 0x000000805a0b7824 */ /* 0x000fe200078e021a */
[----:B------:R-:W-:Y:S01]  /*10400*/  LOP3.LUT R28, R29, 0x380, RZ, 0xc0, !PT ;  /* 0x000003801d1c7812 */ /* 0x000fe200078ec0ff */
[----:B------:R-:W-:Y:S01]  /*10410*/  IMAD R20, R5, R32, RZ ;  /* 0x0000002005147224 */ /* 0x000fe200078e02ff */
[----:B------:R-:W-:Y:S01]  /*10420*/  LOP3.LUT R40, R41, 0x380, RZ, 0xc0, !PT ;  /* 0x0000038029287812 */ /* 0x000fe200078ec0ff */
[----:B------:R-:W-:Y:S01]  /*10430*/  ULDC.64 UR4, c[0x0][0xba0] ;  /* 0x0002e80000047ab9 */ /* 0x000fe20000000a00 */
[----:B------:R-:W-:-:S02]  /*10440*/  SHF.R.U64 R28, R28, 0x3, RZ ;  /* 0x000000031c1c7819 */ /* 0x000fc400000012ff */
[----:B------:R-:W-:Y:S02]  /*10450*/  SHF.R.U64 R40, R40, 0x3, RZ ;  /* 0x0000000328287819 */ /* 0x000fe400000012ff */
[----:B------:R-:W-:Y:S01]  /*10460*/  LOP3.LUT R28, R28, R29, RZ, 0x3c, !PT ;  /* 0x0000001d1c1c7212 */ /* 0x000fe200078e3cff */
[--C-:B------:R-:W-:Y:S01]  /*10470*/  IMAD.X R29, RZ, RZ, R7.reuse, P0 ;  /* 0x000000ffff1d7224 */ /* 0x100fe200000e0607 */
[----:B------:R-:W-:Y:S02]  /*10480*/  IADD3 R53, P0, R6, 0x9000, RZ ;  /* 0x0000900006357810 */ /* 0x000fe40007f1e0ff */
[----:B------:R-:W-:Y:S01]  /*10490*/  LOP3.LUT R40, R40, R41, RZ, 0x3c, !PT ;  /* 0x0000002928287212 */ /* 0x000fe200078e3cff */
[----:B------:R-:W-:Y:S01]  /*104a0*/  IMAD.X R41, RZ, RZ, R7, P2 ;  /* 0x000000ffff297224 */ /* 0x000fe200010e0607 */
[----:B------:R-:W-:Y:S02]  /*104b0*/  LOP3.LUT R52, R53, 0x380, RZ, 0xc0, !PT ;  /* 0x0000038035347812 */ /* 0x000fe400078ec0ff */
[----:B------:R-:W-:Y:S01]  /*104c0*/  IADD3 R61, P2, R6, 0xb000, RZ ;  /* 0x0000b000063d7810 */ /* 0x000fe20007f5e0ff */
[----:B------:R-:W2:Y:S01]  /*104d0*/  SHFL.IDX PT, R55, R15, RZ, 0x1c1f ;  /* 0x001c1fff0f377589 */ /* 0x000ea200000e0000 */
[----:B------:R-:W-:-:S02]  /*104e0*/  LOP3.LUT R12, R13, 0x380, RZ, 0xc0, !PT ;  /* 0x000003800d0c7812 */ /* 0x000fc400078ec0ff */
[----:B------:R-:W-:Y:S02]  /*104f0*/  SHF.R.U64 R52, R52, 0x3, RZ ;  /* 0x0000000334347819 */ /* 0x000fe400000012ff */
[----:B------:R-:W-:Y:S02]  /*10500*/  LOP3.LUT R60, R61, 0x380, RZ, 0xc0, !PT ;  /* 0x000003803d3c7812 */ /* 0x000fe400078ec0ff */
[----:B------:R-:W-:Y:S02]  /*10510*/  SHF.R.U64 R12, R12, 0x3, RZ ;  /* 0x000000030c0c7819 */ /* 0x000fe400000012ff */
[----:B------:R-:W-:Y:S01]  /*10520*/  LOP3.LUT R52, R52, R53, RZ, 0x3c, !PT ;  /* 0x0000003534347212 */ /* 0x000fe200078e3cff */
[----:B------:R-:W-:Y:S01]  /*10530*/  IMAD.X R53, RZ, RZ, R7, P0 ;  /* 0x000000ffff357224 */ /* 0x000fe200000e0607 */
[----:B------:R-:W-:Y:S02]  /*10540*/  SHF.R.U64 R60, R60, 0x3, RZ ;  /* 0x000000033c3c7819 */ /* 0x000fe400000012ff */
[----:B------:R-:W-:-:S02]  /*10550*/  LOP3.LUT P0, RZ, R27, 0x3, RZ, 0xc0, !PT ;  /* 0x000000031bff7812 */ /* 0x000fc4000780c0ff */
[----:B------:R-:W-:Y:S01]  /*10560*/  LOP3.LUT R12, R12, R13, RZ, 0x3c, !PT ;  /* 0x0000000d0c0c7212 */ /* 0x000fe200078e3cff */
[--C-:B------:R-:W-:Y:S01]  /*10570*/  IMAD.X R13, RZ, RZ, R7.reuse, P3 ;  /* 0x000000ffff0d7224 */ /* 0x100fe200018e0607 */
[----:B------:R-:W-:Y:S01]  /*10580*/  LOP3.LUT R60, R60, R61, RZ, 0x3c, !PT ;  /* 0x0000003d3c3c7212 */ /* 0x000fe200078e3cff */
[----:B------:R-:W-:Y:S01]  /*10590*/  IMAD.X R61, RZ, RZ, R7, P2 ;  /* 0x000000ffff3d7224 */ /* 0x000fe200010e0607 */
[----:B------:R-:W-:Y:S02]  /*105a0*/  LOP3.LUT R8, R21, 0x380, RZ, 0xc0, !PT ;  /* 0x0000038015087812 */ /* 0x000fe400078ec0ff */
[C---:B------:R-:W-:Y:S02]  /*105b0*/  IADD3 R25, P5, R6.reuse, 0x3000, RZ ;  /* 0x0000300006197810 */ /* 0x040fe40007fbe0ff */
[C---:B------:R-:W-:Y:S02]  /*105c0*/  IADD3 R37, P4, R6.reuse, 0x5000, RZ ;  /* 0x0000500006257810 */ /* 0x040fe40007f9e0ff */
[----:B------:R-:W-:-:S02]  /*105d0*/  IADD3 R45, P3, R6, 0x7000, RZ ;  /* 0x00007000062d7810 */ /* 0x000fc40007f7e0ff */
[----:B------:R-:W-:Y:S02]  /*105e0*/  ISETP.GE.OR P2, PT, R11, R20, P0 ;  /* 0x000000140b00720c */ /* 0x000fe40000746670 */
[----:B------:R-:W-:Y:S02]  /*105f0*/  SHF.R.U64 R8, R8, 0x3, RZ ;  /* 0x0000000308087819 */ /* 0x000fe400000012ff */
[----:B------:R-:W-:Y:S02]  /*10600*/  LOP3.LUT R24, R25, 0x380, RZ, 0xc0, !PT ;  /* 0x0000038019187812 */ /* 0x000fe400078ec0ff */
[----:B------:R-:W-:Y:S02]  /*10610*/  LOP3.LUT R36, R37, 0x380, RZ, 0xc0, !PT ;  /* 0x0000038025247812 */ /* 0x000fe400078ec0ff */
[----:B------:R-:W-:Y:S02]  /*10620*/  LOP3.LUT R44, R45, 0x380, RZ, 0xc0, !PT ;  /* 0x000003802d2c7812 */ /* 0x000fe400078ec0ff */
[----:B------:R-:W-:Y:S01]  /*10630*/  LOP3.LUT R8, R8, R21, RZ, 0x3c, !PT ;  /* 0x0000001508087212 */ /* 0x000fe200078e3cff */
[----:B------:R-:W-:Y:S01]  /*10640*/  IMAD R21, R81, UR4, RZ ;  /* 0x0000000451157c24 */ /* 0x000fe2000f8e02ff */
[----:B------:R-:W-:-:S02]  /*10650*/  SHF.R.U64 R24, R24, 0x3, RZ ;  /* 0x0000000318187819 */ /* 0x000fc400000012ff */
[----:B------:R-:W-:Y:S02]  /*10660*/  SHF.R.U64 R36, R36, 0x3, RZ ;  /* 0x0000000324247819 */ /* 0x000fe400000012ff */
[----:B------:R-:W-:Y:S01]  /*10670*/  SHF.R.U64 R44, R44, 0x3, RZ ;  /* 0x000000032c2c7819 */ /* 0x000fe200000012ff */
[----:B------:R-:W-:Y:S01]  /*10680*/  IMAD R21, R80, UR5, R21 ;  /* 0x0000000550157c24 */ /* 0x000fe2000f8e0215 */
[----:B------:R-:W-:Y:S01]  /*10690*/  LOP3.LUT R24, R24, R25, RZ, 0x3c, !PT ;  /* 0x0000001918187212 */ /* 0x000fe200078e3cff */
[--C-:B------:R-:W-:Y:S01]  /*106a0*/  IMAD.X R25, RZ, RZ, R7.reuse, P5 ;  /* 0x000000ffff197224 */ /* 0x100fe200028e0607 */
[----:B------:R-:W-:Y:S01]  /*106b0*/  LOP3.LUT R36, R36, R37, RZ, 0x3c, !PT ;  /* 0x0000002524247212 */ /* 0x000fe200078e3cff */
[----:B------:R-:W-:Y:S01]  /*106c0*/  IMAD.X R37, RZ, RZ, R7, P4 ;  /* 0x000000ffff257224 */ /* 0x000fe200020e0607 */
[----:B------:R-:W-:Y:S01]  /*106d0*/  LOP3.LUT R44, R44, R45, RZ, 0x3c, !PT ;  /* 0x0000002d2c2c7212 */ /* 0x000fe200078e3cff */
[----:B--2---:R2:W-:Y:S01]  /*106e0*/  @!P2 ST.E desc[UR60][R54.64], R0 ;  /* 0x000000003600a985 */ /* 0x0045e2000c10193c */
[----:B------:R-:W-:Y:S01]  /*106f0*/  IADD3 R49, P5, R6, 0x8000, RZ ;  /* 0x0000800006317810 */ /* 0x000fe20007fbe0ff */
[----:B------:R-:W-:Y:S01]  /*10700*/  IMAD.WIDE.U32 R80, R80, UR4, RZ ;  /* 0x0000000450507c25 */ /* 0x000fe2000f8e00ff */
[----:B------:R-:W-:Y:S01]  /*10710*/  IADD3 R57, P4, R6, 0xa000, RZ ;  /* 0x0000a00006397810 */ /* 0x000fe20007f9e0ff */
[----:B------:R-:W-:Y:S01]  /*10720*/  ULDC.64 UR4, c[0x0][0xbe8] ;  /* 0x0002fa0000047ab9 */ /* 0x000fe20000000a00 */
[----:B------:R-:W-:-:S02]  /*10730*/  IADD3.X R45, RZ, R7, RZ, P3, !PT ;  /* 0x00000007ff2d7210 */ /* 0x000fc40001ffe4ff */
[----:B------:R-:W-:Y:S01]  /*10740*/  IADD3 R65, P3, R6, 0xc000, RZ ;  /* 0x0000c00006417810 */ /* 0x000fe20007f7e0ff */
[----:B------:R-:W-:Y:S01]  /*10750*/  IMAD.IADD R81, R81, 0x1, R21 ;  /* 0x0000000151517824 */ /* 0x000fe200078e0215 */
[----:B------:R-:W-:Y:S01]  /*10760*/  LOP3.LUT R48, R49, 0x380, RZ, 0xc0, !PT ;  /* 0x0000038031307812 */ /* 0x000fe200078ec0ff */
[----:B--2---:R-:W-:Y:S01]  /*10770*/  IMAD R0, R86, 0x20, R88 ;  /* 0x0000002056007824 */ /* 0x004fe200078e0258 */
[----:B------:R-:W-:Y:S01]  /*10780*/  LOP3.LUT R56, R57, 0x380, RZ, 0xc0, !PT ;  /* 0x0000038039387812 */ /* 0x000fe200078ec0ff */
[----:B------:R-:W-:Y:S01]  /*10790*/  IMAD R84, R84, UR4, RZ ;  /* 0x0000000454547c24 */ /* 0x000fe2000f8e02ff */
[----:B------:R-:W-:Y:S01]  /*107a0*/  LOP3.LUT R64, R65, 0x380, RZ, 0xc0, !PT ;  /* 0x0000038041407812 */ /* 0x000fe200078ec0ff */
[----:B------:R-:W-:Y:S01]  /*107b0*/  IMAD R86, R90, 0x80, R0 ;  /* 0x000000805a567824 */ /* 0x000fe200078e0200 */
[----:B------:R-:W-:Y:S01]  /*107c0*/  SHF.R.U64 R48, R48, 0x3, RZ ;  /* 0x0000000330307819 */ /* 0x000fe200000012ff */
[----:B------:R-:W-:Y:S01]  /*107d0*/  SHFL.IDX PT, R58, R14, 0x1, 0x1c1f ;  /* 0x003c1f000e3a7f89 */ /* 0x000fe200000e0000 */
[----:B------:R-:W-:Y:S01]  /*107e0*/  SHF.R.U64 R56, R56, 0x3, RZ ;  /* 0x0000000338387819 */ /* 0x000fe200000012ff */
[C---:B------:R-:W-:Y:S01]  /*107f0*/  IMAD R21, R89.reuse, UR5, R84 ;  /* 0x0000000559157c24 */ /* 0x040fe2000f8e0254 */
[----:B------:R-:W-:Y:S01]  /*10800*/  SHF.R.U64 R64, R64, 0x3, RZ ;  /* 0x0000000340407819 */ /* 0x000fe200000012ff */
[----:B------:R-:W2:Y:S01]  /*10810*/  SHFL.IDX PT, R59, R15, 0x1, 0x1c1f ;  /* 0x003c1f000f3b7f89 */ /* 0x000ea200000e0000 */
[----:B------:R-:W-:Y:S01]  /*10820*/  IMAD.WIDE.U32 R80, R89, UR4, R80 ;  /* 0x0000000459507c25 */ /* 0x000fe2000f8e0050 */
[----:B------:R-:W-:Y:S01]  /*10830*/  LOP3.LUT R48, R48, R49, RZ, 0x3c, !PT ;  /* 0x0000003130307212 */ /* 0x000fe200078e3cff */
[----:B------:R-:W-:-:S02]  /*10840*/  ULDC.64 UR4, c[0x0][0xbf0] ;  /* 0x0002fc0000047ab9 */ /* 0x000fc40000000a00 */
[----:B0-----:R-:W-:Y:S01]  /*10850*/  @P1 IMAD.HI.U32 R0, R86, R85, RZ ;  /* 0x0000005556001227 */ /* 0x001fe200078e00ff */
[----:B------:R-:W-:Y:S02]  /*10860*/  LOP3.LUT R56, R56, R57, RZ, 0x3c, !PT ;  /* 0x0000003938387212 */ /* 0x000fe400078e3cff */
[----:B------:R-:W-:Y:S01]  /*10870*/  LOP3.LUT R64, R64, R65, RZ, 0x3c, !PT ;  /* 0x0000004140407212 */ /* 0x000fe200078e3cff */
[----:B------:R-:W-:Y:S02]  /*10880*/  IMAD.IADD R81, R81, 0x1, R21 ;  /* 0x0000000151517824 */ /* 0x000fe400078e0215 */
[--C-:B------:R-:W-:Y:S01]  /*10890*/  IMAD.X R49, RZ, RZ, R7.reuse, P5 ;  /* 0x000000ffff317224 */ /* 0x100fe200028e0607 */
[C---:B------:R-:W-:Y:S01]  /*108a0*/  IADD3 R69, P5, R6.reuse, 0xd000, RZ ;  /* 0x0000d00006457810 */ /* 0x040fe20007fbe0ff */
[----:B------:R-:W-:Y:S01]  /*108b0*/  IMAD.X R57, RZ, RZ, R7, P4 ;  /* 0x000000ffff397224 */ /* 0x000fe200020e0607 */
[----:B------:R-:W-:Y:S01]  /*108c0*/  IADD3 R73, P4, R6, 0xe000, RZ ;  /* 0x0000e00006497810 */ /* 0x000fe20007f9e0ff */
[----:B------:R-:W-:-:S02]  /*108d0*/  VIADD R5, R11, 0x8 ;  /* 0x000000080b057836 */ /* 0x000fc40000000000 */
[----:B------:R-:W-:Y:S01]  /*108e0*/  IMAD.MOV.U32 R21, RZ, RZ, R86 ;  /* 0x000000ffff157224 */ /* 0x000fe200078e0056 */
[----:B----4-:R-:W-:Y:S01]  /*108f0*/  @P1 SHF.R.U32.HI R21, RZ, R87, R0 ;  /* 0x00000057ff151219 */ /* 0x010fe20000011600 */
[----:B------:R-:W-:Y:S01]  /*10900*/  IMAD.X R65, RZ, RZ, R7, P3 ;  /* 0x000000ffff417224 */ /* 0x000fe200018e0607 */
[----:B------:R-:W-:Y:S01]  /*10910*/  IADD3 R10, P3, R6, 0xf000, RZ ;  /* 0x0000f000060a7810 */ /* 0x000fe20007f7e0ff */
[----:B------:R-:W-:Y:S01]  /*10920*/  IMAD R82, R82, UR4, RZ ;  /* 0x0000000452527c24 */ /* 0x000fe2000f8e02ff */
[----:B------:R-:W-:Y:S01]  /*10930*/  LOP3.LUT R68, R69, 0x380, RZ, 0xc0, !PT ;  /* 0x0000038045447812 */ /* 0x000fe200078ec0ff */
[----:B------:R-:W-:Y:S01]  /*10940*/  IMAD.WIDE.U32 R80, R83, UR4, R80 ;  /* 0x0000000453507c25 */ /* 0x000fe2000f8e0050 */
[----:B------:R-:W-:Y:S02]  /*10950*/  LOP3.LUT R72, R73, 0x380, RZ, 0xc0, !PT ;  /* 0x0000038049487812 */ /* 0x000fe400078ec0ff */
[----:B------:R-:W-:Y:S01]  /*10960*/  ISETP.GE.OR P0, PT, R5, R20, P0 ;  /* 0x000000140500720c */ /* 0x000fe20000706670 */
[----:B------:R-:W-:Y:S01]  /*10970*/  IMAD R85, R83, UR5, R82 ;  /* 0x0000000553557c24 */ /* 0x000fe2000f8e0252 */
[--C-:B------:R-:W-:Y:S01]  /*10980*/  SHF.R.S32.HI R0, RZ, 0x1f, R21.reuse ;  /* 0x0000001fff007819 */ /* 0x100fe20000011415 */
[----:B------:R-:W-:Y:S01]  /*10990*/  IMAD.MOV R83, RZ, RZ, -R21 ;  /* 0x000000ffff537224 */ /* 0x000fe200078e0a15 */
[----:B------:R-:W-:Y:S01]  /*109a0*/  LOP3.LUT R11, R6, 0x380, RZ, 0xc0, !PT ;  /* 0x00000380060b7812 */ /* 0x000fe200078ec0ff */
[----:B------:R-:W-:Y:S01]  /*109b0*/  ULDC.64 UR4, c[0x0][0xbe0] ;  /* 0x0002f80000047ab9 */ /* 0x000fe20000000a00 */
[----:B------:R-:W-:Y:S01]  /*109c0*/  LOP3.LUT R5, R10, 0x380, RZ, 0xc0, !PT ;  /* 0x000003800a057812 */ /* 0x000fe200078ec0ff */
[----:B------:R-:W-:Y:S01]  /*109d0*/  IMAD R0, R0, UR4, RZ ;  /* 0x0000000400007c24 */ /* 0x000fe2000f8e02ff */
[----:B------:R-:W-:Y:S01]  /*109e0*/  SHF.R.U64 R68, R68, 0x3, RZ ;  /* 0x0000000344447819 */ /* 0x000fe200000012ff */
[----:B------:R-:W-:Y:S01]  /*109f0*/  IMAD R83, R32, R83, R86 ;  /* 0x0000005320537224 */ /* 0x000fe200078e0256 */
[----:B------:R-:W-:-:S02]  /*10a00*/  SHF.R.U64 R72, R72, 0x3, RZ ;  /* 0x0000000348487819 */ /* 0x000fc400000012ff */
[----:B------:R-:W-:Y:S02]  /*10a10*/  SHF.R.U64 R11, R11, 0x3, RZ ;  /* 0x000000030b0b7819 */ /* 0x000fe400000012ff */
[----:B------:R-:W-:Y:S01]  /*10a20*/  SHF.R.U64 R5, R5, 0x3, RZ ;  /* 0x0000000305057819 */ /* 0x000fe200000012ff */
[----:B------:R-:W-:Y:S01]  /*10a30*/  IMAD.IADD R81, R81, 0x1, R85 ;  /* 0x0000000151517824 */ /* 0x000fe200078e0255 */
[----:B------:R-:W-:Y:S01]  /*10a40*/  LOP3.LUT R68, R68, R69, RZ, 0x3c, !PT ;  /* 0x0000004544447212 */ /* 0x000fe200078e3cff */
[--C-:B------:R-:W-:Y:S01]  /*10a50*/  IMAD.X R69, RZ, RZ, R7.reuse, P5 ;  /* 0x000000ffff457224 */ /* 0x100fe200028e0607 */
[----:B------:R-:W-:Y:S01]  /*10a60*/  LOP3.LUT R72, R72, R73, RZ, 0x3c, !PT ;  /* 0x0000004948487212 */ /* 0x000fe200078e3cff */
[--C-:B------:R-:W-:Y:S01]  /*10a70*/  IMAD.X R73, RZ, RZ, R7.reuse, P4 ;  /* 0x000000ffff497224 */ /* 0x100fe200020e0607 */
[----:B------:R-:W-:Y:S01]  /*10a80*/  LOP3.LUT R6, R11, R6, RZ, 0x3c, !PT ;  /* 0x000000060b067212 */ /* 0x000fe200078e3cff */
[----:B------:R-:W-:Y:S01]  /*10a90*/  IMAD.X R77, RZ, RZ, R7, P3 ;  /* 0x000000ffff4d7224 */ /* 0x000fe200018e0607 */
[----:B------:R-:W-:Y:S01]  /*10aa0*/  LOP3.LUT R76, R5, R10, RZ, 0x3c, !PT ;  /* 0x0000000a054c7212 */ /* 0x000fe200078e3cff */
[C---:B------:R-:W-:Y:S01]  /*10ab0*/  IMAD R85, R21.reuse, UR5, R0 ;  /* 0x0000000515557c24 */ /* 0x040fe2000f8e0200 */
[----:B------:R-:W-:Y:S01]  /*10ac0*/  SHF.R.S32.HI R0, RZ, 0x1f, R83 ;  /* 0x0000001fff007819 */ /* 0x000fe20000011453 */
[----:B------:R-:W-:Y:S01]  /*10ad0*/  IMAD.WIDE.U32 R80, R21, UR4, R80 ;  /* 0x0000000415507c25 */ /* 0x000fe2000f8e0050 */
[----:B------:R-:W-:Y:S01]  /*10ae0*/  ULDC.64 UR4, c[0x0][0xbd8] ;  /* 0x0002f60000047ab9 */ /* 0x000fe20000000a00 */
[----:B--2---:R0:W-:Y:S02]  /*10af0*/  @!P0 ST.E desc[UR60][R58.64], R4 ;  /* 0x000000043a008985 */ /* 0x0041e4000c10193c */
[----:B------:R-:W-:-:S02]  /*10b00*/  IMAD.IADD R81, R81, 0x1, R85 ;  /* 0x0000000151517824 */ /* 0x000fc400078e0255 */
[----:B------:R-:W5:Y:S01]  /*10b10*/  LD.E.128 R8, desc[UR60][R8.64] ;  /* 0x0000003c08087980 */ /* 0x000f62000c101d00 */
[----:B------:R-:W-:Y:S01]  /*10b20*/  IMAD R0, R0, UR4, RZ ;  /* 0x0000000400007c24 */ /* 0x000fe2000f8e02ff */
[----:B------:R-:W-:Y:S02]  /*10b30*/  LEA R89, R90, R88, 0x7 ;  /* 0x000000585a597211 */ /* 0x000fe400078e38ff */
        /* <DEDUP_REMOVED lines=15> */
[C---:B------:R-:W-:Y:S01]  /*10c30*/  IMAD R85, R83.reuse, UR5, R0 ;  /* 0x0000000553557c24 */ /* 0x040fe2000f8e0200 */
[----:B------:R-:W-:Y:S01]  /*10c40*/  @!PT LDS RZ, [RZ] ;  /* 0x00000000fffff984 */ /* 0x000fe20000000800 */
[----:B------:R-:W-:Y:S01]  /*10c50*/  @!PT LDS RZ, [RZ] ;  /* 0x00000000fffff984 */ /* 0x000fe20000000800 */
[----:B------:R-:W-:Y:S01]  /*10c60*/  @!PT LDS RZ, [RZ] ;  /* 0x00000000fffff984 */ /* 0x000fe20000000800 */
[----:B------:R-:W-:Y:S01]  /*10c70*/  @!PT LDS RZ, [RZ] ;  /* 0x00000000fffff984 */ /* 0x000fe20000000800 */
[----:B------:R0:W-:Y:S06]  /*10c80*/  MEMBAR.ALL.CTA ;  /* 0x0000000000007992 */ /* 0x0001ec0000008000 */
[----:B0-----:R-:W0:Y:S01]  /*10c90*/  FENCE.VIEW.ASYNC.S ;  /* 0x00000000000073c6 */ /* 0x001e220000000000 */
[----:B------:R-:W-:Y:S01]  /*10ca0*/  IMAD.WIDE.U32 R80, R83, UR4, R80 ;  /* 0x0000000453507c25 */ /* 0x000fe2000f8e0050 */
[----:B------:R-:W-:-:S03]  /*10cb0*/  ULDC.64 UR4, c[0x0][0xb80] ;  /* 0x0002e00000047ab9 */ /* 0x000fc60000000a00 */
[----:B------:R-:W-:Y:S01]  /*10cc0*/  VIADD R21, R89, 0x20 ;  /* 0x0000002059157836 */ /* 0x000fe20000000000 */
[----:B------:R-:W-:Y:S01]  /*10cd0*/  LEA R32, P2, R80, UR4, 0x1 ;  /* 0x0000000450207c11 */ /* 0x000fe2000f8408ff */
[----:B------:R-:W-:-:S03]  /*10ce0*/  IMAD.IADD R81, R81, 0x1, R85 ;  /* 0x0000000151517824 */ /* 0x000fc600078e0255 */
[-C--:B------:R-:W-:Y:S02]  /*10cf0*/  ISETP.GE.AND P1, PT, R21, R20.reuse, PT ;  /* 0x000000141500720c */ /* 0x080fe40003f26270 */
[----:B------:R-:W-:Y:S01]  /*10d00*/  LEA.HI.X R21, R80, UR5, R81, 0x1, P2 ;  /* 0x0000000550157c11 */ /* 0x000fe200090f0c51 */
[----:B------:R-:W-:Y:S01]  /*10d10*/  VIADD R0, R19, 0x32420 ;  /* 0x0003242013007836 */ /* 0x000fe20000000000 */
[----:B------:R-:W-:-:S04]  /*10d20*/  ISETP.GE.AND P2, PT, R89, R20, PT ;  /* 0x000000145900720c */ /* 0x000fc80003f46270 */
[----:B------:R-:W-:Y:S01]  /*10d30*/  PRMT R0, RZ, 0x654, R0 ;  /* 0x00000654ff007816 */ /* 0x000fe20000000000 */
[----:B------:R-:W-:Y:S01]  /*10d40*/  VIADD R83, R89, 0x40 ;  /* 0x0000004059537836 */ /* 0x000fe20000000000 */
[----:B0-----:R0:W2:Y:S02]  /*10d50*/  SHFL.IDX PT, R86, R32, RZ, 0x181f ;  /* 0x00181fff20567589 */ /* 0x0010a400000e0000 */
[----:B------:R3:W-:Y:S02]  /*10d60*/  SYNCS.ARRIVE.TRANS64.RED.A1T0 RZ, [R0+URZ], RZ ;  /* 0x000000ff00ff79a7 */ /* 0x0007e4000810043f */
[----:B------:R-:W-:Y:S02]  /*10d70*/  ISETP.GE.AND P0, PT, R83, R20, PT ;  /* 0x000000145300720c */ /* 0x000fe40003f06270 */
[----:B------:R-:W-:Y:S02]  /*10d80*/  SHF.R.S32.HI R88, RZ, 0x1f, R93 ;  /* 0x0000001fff587819 */ /* 0x000fe4000001145d */
[----:B------:R-:W-:Y:S01]  /*10d90*/  SHF.R.S32.HI R90, RZ, 0x1f, R95 ;  /* 0x0000001fff5a7819 */ /* 0x000fe2000001145f */
[----:B---3--:R0:W3:Y:S01]  /*10da0*/  SHFL.IDX PT, R0, R21, RZ, 0x181f ;  /* 0x00181fff15007589 */ /* 0x0080e200000e0000 */
[----:B------:R-:W-:Y:S07]  /*10db0*/  @P2 BRA `(.L_x_1514) ;  /* 0x0000000000442947 */ /* 0x000fee0003800000 */
[----:B------:R-:W-:Y:S02]  /*10dc0*/  ULDC UR4, c[0x0][0xbc8] ;  /* 0x0002f20000047ab9 */ /* 0x000fe40000000800 */
[----:B------:R-:W-:Y:S02]  /*10dd0*/  ISETP.GE.AND P2, PT, R3, UR4, PT ;  /* 0x0000000403007c0c */ /* 0x000fe4000bf46270 */
[----:B------:R-:W-:Y:S02]  /*10de0*/  ISETP.GE.AND P3, PT, R91, UR4, PT ;  /* 0x000000045b007c0c */ /* 0x000fe4000bf66270 */
[----:B------:R-:W-:-:S09]  /*10df0*/  ISETP.GE.AND P4, PT, R93, UR4, PT ;  /* 0x000000045d007c0c */ /* 0x000fd2000bf86270 */
[----:B--2---:R-:W-:-:S04]  /*10e00*/  @!P2 LEA R80, P5, R3, R86, 0x1 ;  /* 0x000000560350a211 */ /* 0x004fc800078a08ff */
[----:B---3--:R-:W-:Y:S02]  /*10e10*/  @!P2 LEA.HI.X R81, R3, R0, R92, 0x1, P5 ;  /* 0x000000000351a211 */ /* 0x008fe400028f0c5c */
        /* <DEDUP_REMOVED lines=11> */
.L_x_1514:
[----:B------:R-:W-:Y:S05]  /*10ed0*/  BSYNC B1 ;  /* 0x0000000000017941 */ /* 0x000fea0003800000 */
.L_x_1513:
[----:B---3--:R3:W0:Y:S01]  /*10ee0*/  SHFL.IDX PT, R0, R21, 0x1, 0x181f ;  /* 0x00381f0015007f89 */ /* 0x00862200000e0000 */
[----:B------:R-:W-:Y:S03]  /*10ef0*/  BSSY B1, `(.L_x_1515) ;  /* 0x0000014000017945 */ /* 0x000fe60003800000 */
[----:B----45:R3:W4:Y:S01]  /*10f00*/  SHFL.IDX PT, R30, R32, 0x1, 0x181f ;  /* 0x00381f00201e7f89 */ /* 0x03072200000e0000 */
[----:B------:R-:W-:Y:S05]  /*10f10*/  @P1 BRA `(.L_x_1516) ;  /* 0x0000000000441947 */ /* 0x000fea0003800000 */
[----:B------:R-:W-:Y:S02]  /*10f20*/  ULDC UR4, c[0x0][0xbc8] ;  /* 0x0002f20000047ab9 */ /* 0x000fe40000000800 */
[----:B------:R-:W-:Y:S02]  /*10f30*/  ISETP.GE.AND P4, PT, R3, UR4, PT ;  /* 0x0000000403007c0c */ /* 0x000fe4000bf86270 */
[----:B------:R-:W-:Y:S02]  /*10f40*/  ISETP.GE.AND P3, PT, R91, UR4, PT ;  /* 0x000000045b007c0c */ /* 0x000fe4000bf66270 */
[----:B------:R-:W-:Y:S02]  /*10f50*/  ISETP.GE.AND P2, PT, R93, UR4, PT ;  /* 0x000000045d007c0c */ /* 0x000fe4000bf46270 */
[----:B------:R-:W-:-:S07]  /*10f60*/  ISETP.GE.AND P1, PT, R95, UR4, PT ;  /* 0x000000045f007c0c */ /* 0x000fce000bf26270 */
[----:B----4-:R-:W-:-:S04]  /*10f70*/  @!P4 LEA R4, P5, R3, R30, 0x1 ;  /* 0x0000001e0304c211 */ /* 0x010fc800078a08ff */
[----:B0-----:R-:W-:Y:S02]  /*10f80*/  @!P4 LEA.HI.X R5, R3, R0, R92, 0x1, P5 ;  /* 0x000000000305c211 */ /* 0x001fe400028f0c5c */
        /* <DEDUP_REMOVED lines=10> */
.L_x_1516:
[----:B------:R-:W-:Y:S05]  /*11030*/  BSYNC B1 ;  /* 0x0000000000017941 */ /* 0x000fea0003800000 */
.L_x_1515:
        /* <DEDUP_REMOVED lines=21> */
.L_x_1518:
[----:B------:R-:W-:Y:S05]  /*11190*/  BSYNC B1 ;  /* 0x0000000000017941 */ /* 0x000fea0003800000 */
.L_x_1517:
[----:B0-----:R-:W-:Y:S01]  /*111a0*/  VIADD R5, R89, 0x60 ;  /* 0x0000006059057836 */ /* 0x001fe20000000000 */
[----:B------:R0:W0:Y:S04]  /*111b0*/  SHFL.IDX PT, R0, R21, 0x3, 0x181f ;  /* 0x00781f0015007f89 */ /* 0x00002800000e0000 */
[----:B------:R-:W-:Y:S01]  /*111c0*/  ISETP.GE.AND P0, PT, R5, R20, PT ;  /* 0x000000140500720c */ /* 0x000fe20003f06270 */
[----:B---3--:R-:W3:-:S12]  /*111d0*/  SHFL.IDX PT, R32, R32, 0x3, 0x181f ;  /* 0x00781f0020207f89 */ /* 0x008ed800000e0000 */
[----:B------:R-:W-:Y:S05]  /*111e0*/  @P0 BRA `(.L_x_1519) ;  /* 0x0000000c00f40947 */ /* 0x000fea0003800000 */
[----:B------:R-:W-:Y:S02]  /*111f0*/  ULDC UR4, c[0x0][0xbc8] ;  /* 0x0002f20000047ab9 */ /* 0x000fe40000000800 */
[----:B------:R-:W-:Y:S02]  /*11200*/  ISETP.GE.AND P3, PT, R3, UR4, PT ;  /* 0x0000000403007c0c */ /* 0x000fe4000bf66270 */
[----:B------:R-:W-:Y:S02]  /*11210*/  ISETP.GE.AND P4, PT, R91, UR4, PT ;  /* 0x000000045b007c0c */ /* 0x000fe4000bf86270 */
[----:B------:R-:W-:-:S09]  /*11220*/  ISETP.GE.AND P5, PT, R93, UR4, PT ;  /* 0x000000045d007c0c */ /* 0x000fd2000bfa6270 */
[-C--:B---3--:R-:W-:Y:S02]  /*11230*/  @!P3 LEA R4, P0, R3, R32.reuse, 0x1 ;  /* 0x000000200304b211 */ /* 0x088fe400078008ff */
[-C--:B------:R-:W-:Y:S02]  /*11240*/  @!P4 LEA R6, P1, R91, R32.reuse, 0x1 ;  /* 0x000000205b06c211 */ /* 0x080fe400078208ff */
[----:B------:R-:W-:Y:S02]  /*11250*/  @!P5 LEA R8, P2, R93, R32, 0x1 ;  /* 0x000000205d08d211 */ /* 0x000fe400078408ff */
[-C--:B0-----:R-:W-:Y:S02]  /*11260*/  @!P3 LEA.HI.X R5, R3, R0.reuse, R92, 0x1, P0 ;  /* 0x000000000305b211 */ /* 0x081fe400000f0c5c */
        /* <DEDUP_REMOVED lines=11> */
.L_x_1511:
[----:B------:R-:W2:Y:S01]  /*11320*/  LDL R11, [R1+0x5c] ;  /* 0x00005c00010b7983 */ /* 0x000ea20000100800 */
[----:B------:R-:W-:Y:S01]  /*11330*/  ULDC.64 UR4, c[0x0][0xd00] ;  /* 0x0003400000047ab9 */ /* 0x000fe20000000a00 */
[----:B------:R-:W-:Y:S01]  /*11340*/  IMAD.MOV.U32 R0, RZ, RZ, RZ ;  /* 0x000000ffff007224 */ /* 0x000fe200078e00ff */
[----:B------:R-:W-:Y:S01]  /*11350*/  ISETP.NE.U32.AND P0, PT, RZ, UR4, PT ;  /* 0x00000004ff007c0c */ /* 0x000fe2000bf05070 */
[----:B0-----:R-:W0:Y:S03]  /*11360*/  LDC R21, c[0x0][0xce8] ;  /* 0x00033a00ff157b82 */ /* 0x001e260000000800 */
[----:B------:R-:W-:Y:S01]  /*11370*/  ISETP.NE.AND.EX P0, PT, RZ, UR5, PT, P0 ;  /* 0x00000005ff007c0c */ /* 0x000fe2000bf05300 */
[----:B--2---:R-:W-:Y:S01]  /*11380*/  IMAD.SHL.U32 R6, R11, 0x4, RZ ;  /* 0x000000040b067824 */ /* 0x004fe200078e00ff */
[----:B------:R-:W-:-:S04]  /*11390*/  SHF.R.S32.HI R12, RZ, 0x1f, R11 ;  /* 0x0000001fff0c7819 */ /* 0x000fc8000001140b */
[----:B------:R-:W-:Y:S02]  /*113a0*/  IADD3 R4, P1, R6, UR4, RZ ;  /* 0x0000000406047c10 */ /* 0x000fe4000ff3e0ff */
[----:B------:R-:W-:-:S04]  /*113b0*/  SHF.L.U64.HI R3, R11, 0x2, R12 ;  /* 0x000000020b037819 */ /* 0x000fc8000001020c */
[----:B------:R-:W-:Y:S01]  /*113c0*/  IADD3.X R5, R3, UR5, RZ, P1, !PT ;  /* 0x0000000503057c10 */ /* 0x000fe20008ffe4ff */
[----:B------:R-:W-:Y:S02]  /*113d0*/  ULDC.64 UR4, c[0x0][0xd08] ;  /* 0x0003420000047ab9 */ /* 0x000fe40000000a00 */
[----:B------:R-:W-:Y:S02]  /*113e0*/  ISETP.NE.U32.AND P1, PT, RZ, UR4, PT ;  /* 0x00000004ff007c0c */ /* 0x000fe4000bf25070 */
[----:B------:R2:W5:Y:S02]  /*113f0*/  @P0 LDG.E R0, desc[UR60][R4.64] ;  /* 0x0000003c04000981 */ /* 0x000564000c1e1900 */
[----:B------:R-:W-:Y:S01]  /*11400*/  ISETP.NE.AND.EX P1, PT, RZ, UR5, PT, P1 ;  /* 0x00000005ff007c0c */ /* 0x000fe2000bf25310 */
[----:B------:R-:W3:-:S12]  /*11410*/  S2R R9, SR_TID.X ;  /* 0x0000000000097919 */ /* 0x000ed80000002100 */
[----:B------:R-:W-:Y:S01]  /*11420*/  @P1 IADD3 R6, P2, R6, UR4, RZ ;  /* 0x0000000406061c10 */ /* 0x000fe2000ff5e0ff */
[----:B------:R-:W-:Y:S02]  /*11430*/  ULDC UR4, c[0x0][0xb88] ;  /* 0x0002e20000047ab9 */ /* 0x000fe40000000800 */
[----:B------:R-:W-:Y:S01]  /*11440*/  IMAD.U32 R8, RZ, RZ, UR4 ;  /* 0x00000004ff087e24 */ /* 0x000fe2000f8e00ff */
[----:B------:R-:W-:-:S05]  /*11450*/  @P1 IADD3.X R7, R3, UR5, RZ, P2, !PT ;  /* 0x0000000503071c10 */ /* 0x000fca00097fe4ff */
[----:B------:R2:W5:Y:S01]  /*11460*/  @P1 LDG.E R8, desc[UR60][R6.64] ;  /* 0x0000003c06081981 */ /* 0x000562000c1e1900 */
[----:B0-----:R-:W-:Y:S01]  /*11470*/  ISETP.NE.AND P2, PT, R21, 0x1, PT ;  /* 0x000000011500780c */ /* 0x001fe20003f45270 */
[----:B---3--:R-:W-:-:S12]  /*11480*/  VIADD R24, R9, 0xffffff80 ;  /* 0xffffff8009187836 */ /* 0x008fd80000000000 */
[----:B------:R-:W0:Y:S01]  /*11490*/  @P2 LDC R25, c[0x0][0xcec] ;  /* 0x00033b00ff192b82 */ /* 0x000e220000000800 */
[----:B------:R-:W-:Y:S01]  /*114a0*/  ISETP.GE.AND P3, PT, R24, 0x80, PT ;  /* 0x000000801800780c */ /* 0x000fe20003f66270 */
[----:B--2---:R-:W-:-:S12]  /*114b0*/  @P1 BRA `(.L_x_1520) ;  /* 0x0000000000101947 */ /* 0x004fd80003800000 */
[----:B------:R-:W-:Y:S05]  /*114c0*/  @!P0 BRA `(.L_x_1520) ;  /* 0x00000000000c8947 */ /* 0x000fea0003800000 */
[----:B------:R-:W2:Y:S04]  /*114d0*/  LDG.E R3, desc[UR60][R4.64] ;  /* 0x0000003c04037981 */ /* 0x000ea8000c1e1900 */
[----:B-----5:R-:W2:Y:S02]  /*114e0*/  LDG.E R8, desc[UR60][R4.64+0x4] ;  /* 0x0000043c04087981 */ /* 0x020ea4000c1e1900 */
[----:B--2---:R-:W-:-:S07]  /*114f0*/  IMAD.IADD R8, R8, 0x1, -R3 ;  /* 0x0000000108087824 */ /* 0x004fce00078e0a03 */
.L_x_1520:
[----:B------:R-:W2:Y:S04]  /*11500*/  LDL R20, [R1+0x60] ;  /* 0x0000600001147983 */ /* 0x000ea80000100800 */
[----:B------:R3:W5:Y:S01]  /*11510*/  LDL R26, [R1+0x68] ;  /* 0x00006800011a7983 */ /* 0x0007620000100800 */
[----:B------:R-:W-:Y:S01]  /*11520*/  BSSY B1, `(.L_x_1521) ;  /* 0x000002d000017945 */ /* 0x000fe20003800000 */
[----:B------:R-:W-:Y:S02]  /*11530*/  SEL R13, R11, RZ, !P0 ;  /* 0x000000ff0b0d7207 */ /* 0x000fe40004000000 */
[----:B------:R-:W-:Y:S02]  /*11540*/  SEL R12, R12, RZ, !P0 ;  /* 0x000000ff0c0c7207 */ /* 0x000fe40004000000 */
[----:B-----5:R-:W-:-:S02]  /*11550*/  SHF.R.S32.HI R11, RZ, 0x1f, R0 ;  /* 0x0000001fff0b7819 */ /* 0x020fc40000011400 */
[----:B--2---:R-:W-:Y:S01]  /*11560*/  SHF.R.S32.HI R10, RZ, 0x1f, R20 ;  /* 0x0000001fff0a7819 */ /* 0x004fe20000011414 */
[----:B---3--:R-:W-:Y:S06]  /*11570*/  @P3 BRA `(.L_x_1522) ;  /* 0x00000000009c3947 */ /* 0x008fec0003800000 */
[----:B------:R-:W2:Y:S01]  /*11580*/  LDC R14, c[0x0][0xce8] ;  /* 0x00033a00ff0e7b82 */ /* 0x000ea20000000800 */
[----:B------:R-:W-:-:S04]  /*11590*/  IMAD R3, R26, 0x80, R9 ;  /* 0x000000801a037824 */ /* 0x000fc800078e0209 */
[----:B------:R-:W-:Y:S02]  /*115a0*/  VIADD R9, R3, 0xffffff80 ;  /* 0xffffff8003097836 */ /* 0x000fe40000000000 */
[----:B--2---:R-:W-:-:S05]  /*115b0*/  IMAD R4, R8, R14, RZ ;  /* 0x0000000e08047224 */ /* 0x004fca00078e02ff */
        /* <DEDUP_REMOVED lines=9> */
[----:B------:R-:W2:Y:S01]  /*11650*/  @P0 LDC R6, c[0x0][0xcec] ;  /* 0x00033b00ff060b82 */ /* 0x000ea20000000800 */
[----:B------:R-:W-:Y:S01]  /*11660*/  IMAD R7, R20, UR5, R7 ;  /* 0x0000000514077c24 */ /* 0x000fe2000f8e0207 */
[----:B------:R-:W-:-:S03]  /*11670*/  ULDC.64 UR4, c[0x0][0xc98] ;  /* 0x0003260000047ab9 */ /* 0x000fc60000000a00 */
[----:B------:R-:W-:-:S03]  /*11680*/  IMAD.IADD R5, R5, 0x1, R7 ;  /* 0x0000000105057824 */ /* 0x000fc600078e0207 */
[----:B------:R-:W3:Y:S01]  /*11690*/  @P0 LDC R15, c[0x0][0xcf0] ;  /* 0x00033c00ff0f0b82 */ /* 0x000ee20000000800 */
[----:B------:R-:W-:-:S04]  /*116a0*/  IMAD.WIDE.U32 R4, R13, UR4, R4 ;  /* 0x000000040d047c25 */ /* 0x000fc8000f8e0004 */
[----:B--2---:R-:W-:-:S05]  /*116b0*/  @P0 IMAD.HI.U32 R6, R9, R6, RZ ;  /* 0x0000000609060227 */ /* 0x004fca00078e00ff */
[----:B---3--:R-:W-:Y:S01]  /*116c0*/  @P0 SHF.R.U32.HI R3, RZ, R15, R6 ;  /* 0x0000000fff030219 */ /* 0x008fe20000011606 */
[----:B------:R-:W-:-:S03]  /*116d0*/  IMAD R6, R12, UR4, RZ ;  /* 0x000000040c067c24 */ /* 0x000fc6000f8e02ff */
[----:B------:R-:W-:Y:S01]  /*116e0*/  IADD3 R7, -R3, RZ, RZ ;  /* 0x000000ff03077210 */ /* 0x000fe20007ffe1ff */
[----:B------:R-:W-:Y:S01]  /*116f0*/  IMAD R6, R13, UR5, R6 ;  /* 0x000000050d067c24 */ /* 0x000fe2000f8e0206 */
[----:B------:R-:W-:Y:S01]  /*11700*/  IADD3 R4, P0, R3, R4, RZ ;  /* 0x0000000403047210 */ /* 0x000fe20007f1e0ff */
[----:B------:R-:W-:Y:S02]  /*11710*/  ULDC.64 UR4, c[0x0][0xc88] ;  /* 0x0003220000047ab9 */ /* 0x000fe40000000a00 */
        /* <DEDUP_REMOVED lines=13> */
.L_x_1522:
[----:B------:R-:W-:Y:S05]  /*117f0*/  BSYNC B1 ;  /* 0x0000000000017941 */ /* 0x000fea0003800000 */
.L_x_1521:
[--C-:B------:R-:W-:Y:S01]  /*11800*/  SHF.R.S32.HI R14, RZ, 0x1f, R24.reuse ;  /* 0x0000001fff0e7819 */ /* 0x100fe20000011418 */
[----:B------:R-:W3:Y:S01]  /*11810*/  @P2 LDC R9, c[0x0][0xcf0] ;  /* 0x00033c00ff092b82 */ /* 0x000ee20000000800 */
[----:B------:R-:W-:Y:S01]  /*11820*/  SHF.R.S32.HI R28, RZ, 0x1f, R24 ;  /* 0x0000001fff1c7819 */ /* 0x000fe20000011418 */
[----:B------:R-:W-:Y:S01]  /*11830*/  ULDC.64 UR4, c[0x0][0xba0] ;  /* 0x0002e80000047ab9 */ /* 0x000fe20000000a00 */
[-C--:B------:R-:W-:Y:S01]  /*11840*/  LEA.HI R14, R14, R24.reuse, RZ, 0x3 ;  /* 0x000000180e0e7211 */ /* 0x080fe200078f18ff */
[----:B--2---:R-:W-:Y:S01]  /*11850*/  IMAD R3, R11, UR4, RZ ;  /* 0x000000040b037c24 */ /* 0x004fe2000f8e02ff */
[----:B------:R-:W-:Y:S01]  /*11860*/  LEA.HI R28, R28, R24, RZ, 0x3 ;  /* 0x000000181c1c7211 */ /* 0x000fe200078f18ff */
[----:B------:R-:W-:Y:S01]  /*11870*/  IMAD.WIDE.U32 R4, R0, UR4, RZ ;  /* 0x0000000400047c25 */ /* 0x000fe2000f8e00ff */
[----:B------:R-:W-:Y:S02]  /*11880*/  LOP3.LUT R14, R14, 0xfffffff8, RZ, 0xc0, !PT ;  /* 0xfffffff80e0e7812 */ /* 0x000fe400078ec0ff */
[----:B------:R-:W-:Y:S01]  /*11890*/  SHF.R.S32.HI R28, RZ, 0x3, R28 ;  /* 0x00000003ff1c7819 */ /* 0x000fe2000001141c */
[----:B------:R-:W-:Y:S01]  /*118a0*/  IMAD R3, R0, UR5, R3 ;  /* 0x0000000500037c24 */ /* 0x000fe2000f8e0203 */
[----:B------:R-:W-:Y:S01]  /*118b0*/  ULDC.64 UR4, c[0x0][0xbe8] ;  /* 0x0002fa0000047ab9 */ /* 0x000fe20000000a00 */
[----:B------:R-:W-:-:S02]  /*118c0*/  IMAD.IADD R14, R24, 0x1, -R14 ;  /* 0x00000001180e7824 */ /* 0x000fc400078e0a0e */
[----:B------:R-:W-:Y:S02]  /*118d0*/  IMAD R0, R10, UR4, RZ ;  /* 0x000000040a007c24 */ /* 0x000fe4000f8e02ff */
[----:B------:R-:W-:Y:S02]  /*118e0*/  IMAD R6, R14, 0x20, R28 ;  /* 0x000000200e067824 */ /* 0x000fe400078e021c */
[----:B------:R-:W-:Y:S02]  /*118f0*/  IMAD R7, R20, UR5, R0 ;  /* 0x0000000514077c24 */ /* 0x000fe4000f8e0200 */
[----:B------:R-:W-:Y:S02]  /*11900*/  IMAD R10, R26, 0x80, R6 ;  /* 0x000000801a0a7824 */ /* 0x000fe400078e0206 */
[----:B------:R-:W-:Y:S02]  /*11910*/  IMAD.IADD R5, R5, 0x1, R3 ;  /* 0x0000000105057824 */ /* 0x000fe400078e0203 */
[----:B0-----:R-:W-:-:S04]  /*11920*/  @P2 IMAD.HI.U32 R0, R10, R25, RZ ;  /* 0x000000190a002227 */ /* 0x001fc800078e00ff */
[----:B------:R-:W-:Y:S01]  /*11930*/  IMAD.WIDE.U32 R4, R20, UR4, R4 ;  /* 0x0000000414047c25 */ /* 0x000fe2000f8e0004 */
[----:B------:R-:W-:-:S03]  /*11940*/  ULDC.64 UR4, c[0x0][0xbf0] ;  /* 0x0002fc0000047ab9 */ /* 0x000fc60000000a00 */
[----:B------:R-:W-:Y:S01]  /*11950*/  IMAD.MOV.U32 R3, RZ, RZ, R10 ;  /* 0x000000ffff037224 */ /* 0x000fe200078e000a */
[----:B---3--:R-:W-:Y:S01]  /*11960*/  @P2 SHF.R.U32.HI R3, RZ, R9, R0 ;  /* 0x00000009ff032219 */ /* 0x008fe20000011600 */
[----:B------:R-:W-:Y:S02]  /*11970*/  IMAD.IADD R5, R5, 0x1, R7 ;  /* 0x0000000105057824 */ /* 0x000fe400078e0207 */
[----:B------:R-:W-:Y:S01]  /*11980*/  IMAD R6, R12, UR4, RZ ;  /* 0x000000040c067c24 */ /* 0x000fe2000f8e02ff */
[--C-:B------:R-:W-:Y:S01]  /*11990*/  SHF.R.S32.HI R0, RZ, 0x1f, R3.reuse ;  /* 0x0000001fff007819 */ /* 0x100fe20000011403 */
[----:B------:R-:W-:Y:S02]  /*119a0*/  IMAD.MOV R7, RZ, RZ, -R3 ;  /* 0x000000ffff077224 */ /* 0x000fe400078e0a03 */
[C---:B------:R-:W-:Y:S02]  /*119b0*/  IMAD R9, R13.reuse, UR5, R6 ;  /* 0x000000050d097c24 */ /* 0x040fe4000f8e0206 */
[----:B------:R-:W-:Y:S01]  /*119c0*/  IMAD.WIDE.U32 R4, R13, UR4, R4 ;  /* 0x000000040d047c25 */ /* 0x000fe2000f8e0004 */
[----:B------:R-:W-:-:S03]  /*119d0*/  ULDC.64 UR4, c[0x0][0xbe0] ;  /* 0x0002f80000047ab9 */ /* 0x000fc60000000a00 */
[----:B------:R-:W-:Y:S02]  /*119e0*/  IMAD R7, R21, R7, R10 ;  /* 0x0000000715077224 */ /* 0x000fe400078e020a */
[----:B------:R-:W-:Y:S02]  /*119f0*/  IMAD R6, R0, UR4, RZ ;  /* 0x0000000400067c24 */ /* 0x000fe4000f8e02ff */
[----:B------:R-:W-:Y:S01]  /*11a00*/  IMAD.IADD R5, R5, 0x1, R9 ;  /* 0x0000000105057824 */ /* 0x000fe200078e0209 */
[----:B------:R-:W-:Y:S01]  /*11a10*/  SHF.R.S32.HI R0, RZ, 0x1f, R7 ;  /* 0x0000001fff007819 */ /* 0x000fe20000011407 */
        /* <DEDUP_REMOVED lines=8> */
[----:B------:R-:W-:Y:S02]  /*11aa0*/  IMAD.SHL.U32 R9, R14, 0x8, RZ ;  /* 0x000000080e097824 */ /* 0x000fe400078e00ff */
[----:B------:R-:W-:Y:S01]  /*11ab0*/  IMAD.IADD R5, R5, 0x1, R3 ;  /* 0x0000000105057824 */ /* 0x000fe200078e0203 */
[C---:B------:R-:W-:Y:S01]  /*11ac0*/  LEA R3, P0, R4.reuse, UR4, 0x1 ;  /* 0x0000000404037c11 */ /* 0x040fe2000f8008ff */
[C---:B------:R-:W-:Y:S01]  /*11ad0*/  VIADD R25, R9.reuse, 0x80 ;  /* 0x0000008009197836 */ /* 0x040fe20000000000 */
[----:B------:R-:W-:Y:S01]  /*11ae0*/  UMOV UR4, 0xffffffff ;  /* 0xffffffff00047882 */ /* 0x000fe20000000000 */
[C---:B------:R-:W-:Y:S01]  /*11af0*/  VIADD R27, R9.reuse, 0xc0 ;  /* 0x000000c0091b7836 */ /* 0x040fe20000000000 */
[----:B------:R-:W-:Y:S01]  /*11b00*/  LEA.HI.X R4, R4, UR5, R5, 0x1, P0 ;  /* 0x0000000504047c11 */ /* 0x000fe200080f0c05 */
[----:B------:R-:W-:Y:S01]  /*11b10*/  VIADD R29, R9, 0x40 ;  /* 0x00000040091d7836 */ /* 0x000fe20000000000 */
[----:B------:R-:W-:Y:S02]  /*11b20*/  SHF.R.S32.HI R20, RZ, 0x1f, R9 ;  /* 0x0000001fff147819 */ /* 0x000fe40000011409 */
[----:B------:R-:W-:-:S02]  /*11b30*/  SHF.R.S32.HI R6, RZ, 0x1f, R25 ;  /* 0x0000001fff067819 */ /* 0x000fc40000011419 */
[----:B------:R-:W-:Y:S02]  /*11b40*/  SHF.R.S32.HI R10, RZ, 0x1f, R27 ;  /* 0x0000001fff0a7819 */ /* 0x000fe4000001141b */
[----:B------:R-:W-:Y:S01]  /*11b50*/  SHF.R.S32.HI R24, RZ, 0x1f, R29 ;  /* 0x0000001fff187819 */ /* 0x000fe2000001141d */
[----:B------:R-:W-:Y:S06]  /*11b60*/  BRA.DIV UR4, `(.L_x_1523) ;  /* 0x0000008a04147947 */ /* 0x000fec000b800000 */
[----:B------:R0:W2:Y:S04]  /*11b70*/  SHFL.IDX PT, R0, R4, RZ, 0x181f ;  /* 0x00181fff04007589 */ /* 0x0000a800000e0000 */
[----:B------:R0:W3:Y:S02]  /*11b80*/  SHFL.IDX PT, R14, R3, RZ, 0x181f ;  /* 0x00181fff030e7589 */ /* 0x0000e400000e0000 */
.L_x_1708:
[----:B------:R-:W-:Y:S01]  /*11b90*/  IMAD R8, R8, R21, RZ ;  /* 0x0000001508087224 */ /* 0x000fe200078e02ff */
[----:B------:R-:W-:Y:S01]  /*11ba0*/  BSSY B1, `(.L_x_1524) ;  /* 0x0000015000017945 */ /* 0x000fe20003800000 */
[----:B------:R-:W-:-:S05]  /*11bb0*/  IMAD R7, R26, 0x80, R28 ;  /* 0x000000801a077824 */ /* 0x000fca00078e021c */
[----:B------:R-:W-:-:S13]  /*11bc0*/  ISETP.GE.AND P0, PT, R7, R8, PT ;  /* 0x000000080700720c */ /* 0x000fda0003f06270 */
        /* <DEDUP_REMOVED lines=8> */
[----:B--2---:R-:W-:Y:S02]  /*11c50*/  @!P3 LEA.HI.X R13, R9, R0, R20, 0x1, P5 ;  /* 0x00000000090db211 */ /* 0x004fe400028f0c14 */
        /* <DEDUP_REMOVED lines=9> */
.L_x_1525:
[----:B------:R-:W-:Y:S05]  /*11cf0*/  BSYNC B1 ;  /* 0x0000000000017941 */ /* 0x000fea0003800000 */
.L_x_1524:
[----:B------:R-:W-:-:S03]  /*11d00*/  UMOV UR4, 0xffffffff ;  /* 0xffffffff00047882 */ /* 0x000fc60000000000 */
[----:B------:R-:W-:Y:S05]  /*11d10*/  BRA.DIV UR4, `(.L_x_1526) ;  /* 0x0000008604dc7947 */ /* 0x000fea000b800000 */
[----:B--2---:R2:W0:Y:S04]  /*11d20*/  SHFL.IDX PT, R0, R4, 0x1, 0x181f ;  /* 0x00381f0004007f89 */ /* 0x00442800000e0000 */
[----:B---3--:R2:W3:Y:S02]  /*11d30*/  SHFL.IDX PT, R14, R3, 0x1, 0x181f ;  /* 0x00381f00030e7f89 */ /* 0x0084e400000e0000 */
.L_x_1712:
[----:B------:R-:W-:Y:S01]  /*11d40*/  VIADD R5, R7, 0x20 ;  /* 0x0000002007057836 */ /* 0x000fe20000000000 */
[----:B------:R-:W-:Y:S04]  /*11d50*/  BSSY B1, `(.L_x_1527) ;  /* 0x0000014000017945 */ /* 0x000fe80003800000 */
        /* <DEDUP_REMOVED lines=9> */
[----:B0-----:R-:W-:Y:S02]  /*11df0*/  @!P3 LEA.HI.X R13, R9, R0, R20, 0x1, P5 ;  /* 0x00000000090db211 */ /* 0x001fe400028f0c14 */
        /* <DEDUP_REMOVED lines=9> */
.L_x_1528:
[----:B------:R-:W-:Y:S05]  /*11e90*/  BSYNC B1 ;  /* 0x0000000000017941 */ /* 0x000fea0003800000 */
.L_x_1527:
[----:B------:R-:W-:-:S03]  /*11ea0*/  UMOV UR4, 0xffffffff ;  /* 0xffffffff00047882 */ /* 0x000fc60000000000 */
[----:B------:R-:W-:Y:S05]  /*11eb0*/  BRA.DIV UR4, `(.L_x_1529) ;  /* 0x0000008604bc7947 */ /* 0x000fea000b800000 */
[----:B0-----:R0:W0:Y:S04]  /*11ec0*/  SHFL.IDX PT, R0, R4, 0x2, 0x181f ;  /* 0x00581f0004007f89 */ /* 0x00102800000e0000 */
[----:B---3--:R3:W0:Y:S02]  /*11ed0*/  SHFL.IDX PT, R14, R3, 0x2, 0x181f ;  /* 0x00581f00030e7f89 */ /* 0x00862400000e0000 */
.L_x_1716:
        /* <DEDUP_REMOVED lines=21> */
.L_x_1531:
[----:B------:R-:W-:Y:S05]  /*12030*/  BSYNC B1 ;  /* 0x0000000000017941 */ /* 0x000fea0003800000 */
.L_x_1530:
[----:B------:R-:W-:-:S03]  /*12040*/  UMOV UR4, 0xffffffff ;  /* 0xffffffff00047882 */ /* 0x000fc60000000000 */
[----:B------:R-:W-:Y:S05]  /*12050*/  BRA.DIV UR4, `(.L_x_1532) ;  /* 0x00000086049c7947 */ /* 0x000fea000b800000 */
[----:B0-----:R0:W0:Y:S04]  /*12060*/  SHFL.IDX PT, R0, R4, 0x3, 0x181f ;  /* 0x00781f0004007f89 */ /* 0x00102800000e0000 */
[----:B------:R0:W0:Y:S02]  /*12070*/  SHFL.IDX PT, R14, R3, 0x3, 0x181f ;  /* 0x00781f00030e7f89 */ /* 0x00002400000e0000 */
.L_x_1720:
[----:B0-23--:R-:W-:-:S04]  /*12080*/  IADD3 R3, R7, 0x60, RZ ;  /* 0x0000006007037810 */ /* 0x00dfc80007ffe0ff */
[----:B------:R-:W-:-:S13]  /*12090*/  ISETP.GE.AND P0, PT, R3, R8, PT ;  /* 0x000000080300720c */ /* 0x000fda0003f06270 */
[----:B------:R-:W-:Y:S05]  /*120a0*/  @P0 BRA `(.L_x_1519) ;  /* 0x0000000000440947 */ /* 0x000fea0003800000 */
[----:B------:R-:W-:Y:S02]  /*120b0*/  ULDC UR4, c[0x0][0xbc8] ;  /* 0x0002f20000047ab9 */ /* 0x000fe40000000800 */
[----:B------:R-:W-:Y:S02]  /*120c0*/  ISETP.GE.AND P3, PT, R9, UR4, PT ;  /* 0x0000000409007c0c */ /* 0x000fe4000bf66270 */
[----:B------:R-:W-:Y:S02]  /*120d0*/  ISETP.GE.AND P2, PT, R29, UR4, PT ;  /* 0x000000041d007c0c */ /* 0x000fe4000bf46270 */
[----:B------:R-:W-:Y:S02]  /*120e0*/  ISETP.GE.AND P1, PT, R25, UR4, PT ;  /* 0x0000000419007c0c */ /* 0x000fe4000bf26270 */
[----:B------:R-:W-:-:S07]  /*120f0*/  ISETP.GE.AND P0, PT, R27, UR4, PT ;  /* 0x000000041b007c0c */ /* 0x000fce000bf06270 */
[-C--:B------:R-:W-:Y:S02]  /*12100*/  @!P3 LEA R4, P4, R9, R14.reuse, 0x1 ;  /* 0x0000000e0904b211 */ /* 0x080fe400078808ff */
[----:B------:R-:W-:Y:S02]  /*12110*/  @!P2 LEA R8, P5, R29, R14, 0x1 ;  /* 0x0000000e1d08a211 */ /* 0x000fe400078a08ff */
[-C--:B------:R-:W-:Y:S02]  /*12120*/  @!P3 LEA.HI.X R5, R9, R0.reuse, R20, 0x1, P4 ;  /* 0x000000000905b211 */ /* 0x080fe400020f0c14 */
[----:B------:R-:W-:Y:S02]  /*12130*/  @!P2 LEA.HI.X R9, R29, R0, R24, 0x1, P5 ;  /* 0x000000001d09a211 */ /* 0x000fe400028f0c18 */
[-C--:B------:R-:W-:Y:S01]  /*12140*/  @!P1 LEA R12, P4, R25, R14.reuse, 0x1 ;  /* 0x0000000e190c9211 */ /* 0x080fe200078808ff */
[----:B------:R0:W-:Y:S01]  /*12150*/  @!P3 ST.E.128 desc[UR60][R4.64], RZ ;  /* 0x000000ff0400b985 */ /* 0x0001e2000c101d3c */
[----:B------:R-:W-:-:S02]  /*12160*/  @!P0 LEA R14, P5, R27, R14, 0x1 ;  /* 0x0000000e1b0e8211 */ /* 0x000fc400078a08ff */
[-C--:B------:R-:W-:Y:S01]  /*12170*/  @!P1 LEA.HI.X R13, R25, R0.reuse, R6, 0x1, P4 ;  /* 0x00000000190d9211 */ /* 0x080fe200020f0c06 */
[----:B------:R0:W-:Y:S01]  /*12180*/  @!P2 ST.E.128 desc[UR60][R8.64], RZ ;  /* 0x000000ff0800a985 */ /* 0x0001e2000c101d3c */
[----:B------:R-:W-:-:S03]  /*12190*/  @!P0 LEA.HI.X R15, R27, R0, R10, 0x1, P5 ;  /* 0x000000001b0f8211 */ /* 0x000fc600028f0c0a */
[----:B------:R0:W-:Y:S04]  /*121a0*/  @!P1 ST.E.128 desc[UR60][R12.64], RZ ;  /* 0x000000ff0c009985 */ /* 0x0001e8000c101d3c */
[----:B------:R0:W-:Y:S02]  /*121b0*/  @!P0 ST.E.128 desc[UR60][R14.64], RZ ;  /* 0x000000ff0e008985 */ /* 0x0001e4000c101d3c */
.L_x_1519:
[----:B------:R-:W-:Y:S05]  /*121c0*/  BSYNC B0 ;  /* 0x0000000000007941 */ /* 0x000fea0003800000 */
.L_x_1510:
[----:B------:R-:W-:Y:S02]  /*121d0*/  ULDC UR4, c[0x0][0xd3c] ;  /* 0x00034f0000047ab9 */ /* 0x000fe40000000800 */
[----:B------:R-:W-:-:S13]  /*121e0*/  ISETP.GE.AND P0, PT, R35, UR4, PT ;  /* 0x0000000423007c0c */ /* 0x000fda000bf06270 */
[----:B------:R-:W-:Y:S05]  /*121f0*/  @!P0 BRA `(.L_x_1533) ;  /* 0xfffffeec00a48947 */ /* 0x000fea000383ffff */
[----:B------:R-:W-:Y:S05]  /*12200*/  BRA `(.L_x_1390) ;  /* 0x0000007000a87947 */ /* 0x000fea0003800000 */
.L_x_1388:
[----:B------:R-:W-:-:S08]  /*12210*/  NOP ;  /* 0x0000000000007918 */ /* 0x000fd00000000000 */
[----:B--2---:R-:W0:-:S00]  /*12220*/  USETMAXREG.DEALLOC.CTAPOOL 0x28 ;  /* 0x00000028000079c8 */ /* 0x004e0000080e0500 */
        /* <DEDUP_REMOVED lines=14> */
.L_x_1534:
        /* <DEDUP_REMOVED lines=37> */
[----:B------:R-:W0:Y:S01]  /*12560*/  LDC R10, c[0x0][0xd3c] ;  /* 0x00034f00ff0a7b82 */ /* 0x000e220000000800 */
[----:B------:R-:W-:Y:S01]  /*12570*/  IMAD.MOV.U32 R4, RZ, RZ, R3 ;  /* 0x000000ffff047224 */ /* 0x000fe200078e0003 */
[----:B------:R-:W-:Y:S01]  /*12580*/  UMOV UR4, URZ ;  /* 0x0000003f00047c82 */ /* 0x000fe20008000000 */
[----:B------:R-:W-:Y:S01]  /*12590*/  ULDC UR7, c[0x0][0xd3c] ;  /* 0x00034f0000077ab9 */ /* 0x000fe20000000800 */
[----:B------:R-:W-:-:S05]  /*125a0*/  ULDC UR5, c[0x0][0xd38] ;  /* 0x00034e0000057ab9 */ /* 0x000fca0000000800 */
.L_x_1540:
        /* <DEDUP_REMOVED lines=12> */
.L_x_1539:
[----:B------:R-:W-:Y:S05]  /*12670*/  BSYNC B0 ;  /* 0x0000000000007941 */ /* 0x000fea0003800000 */
.L_x_1538:
        /* <DEDUP_REMOVED lines=21> */
.L_x_1536:
[----:B------:R-:W-:-:S05]  /*127d0*/  IADD3 R9, -R3, R4, RZ ;  /* 0x0000000403097210 */ /* 0x000fca0007ffe1ff */
        /* <DEDUP_REMOVED lines=14> */
.L_x_1541:
        /* <DEDUP_REMOVED lines=28> */
.L_x_1537:
[----:B------:R-:W-:Y:S02]  /*12a80*/  IMAD.MOV.U32 R17, RZ, RZ, RZ ;  /* 0x000000ffff117224 */ /* 0x000fe400078e00ff */
[----:B------:R-:W-:Y:S02]  /*12a90*/  IMAD.U32 R16, RZ, RZ, UR6 ;  /* 0x00000006ff107e24 */ /* 0x000fe4000f8e00ff */
[----:B------:R-:W-:-:S07]  /*12aa0*/  IMAD.MOV.U32 R18, RZ, RZ, RZ ;  /* 0x000000ffff127224 */ /* 0x000fce00078e00ff */
.L_x_1542:
[----:B------:R-:W-:-:S13]  /*12ab0*/  ISETP.NE.AND P0, PT, R5, RZ, PT ;  /* 0x000000ff0500720c */ /* 0x000fda0003f05270 */
[----:B------:R-:W0:Y:S01]  /*12ac0*/  @!P0 S2R R3, SR_CgaCtaId ;  /* 0x0000000000038919 */ /* 0x000e220000008800 */
[----:B------:R-:W-:-:S04]  /*12ad0*/  @!P0 MOV R0, 0x400 ;  /* 0x0000040000008802 */ /* 0x000fc80000000f00 */
[----:B0-----:R-:W-:-:S05]  /*12ae0*/  @!P0 LEA R0, R3, R0, 0x18 ;  /* 0x0000000003008211 */ /* 0x001fca00078ec0ff */
[----:B------:R1:W-:Y:S01]  /*12af0*/  @!P0 STS.128 [R0+0x324d0], R16 ;  /* 0x0324d01000008388 */ /* 0x0003e20000000c00 */
[----:B------:R-:W-:Y:S06]  /*12b00*/  BAR.ARV 0x5, 0x180 ;  /* 0x0146000000007b1d */ /* 0x000fec0000002000 */
.L_x_1535:
[----:B------:R2:W-:Y:S01]  /*12b10*/  STL [R1+0x40], RZ ;  /* 0x000040ff01007387 */ /* 0x0005e20000100800 */
[----:B------:R-:W-:Y:S01]  /*12b20*/  ULDC UR4, c[0x0][0xd3c] ;  /* 0x00034f0000047ab9 */ /* 0x000fe20000000800 */
[----:B------:R-:W-:Y:S01]  /*12b30*/  IMAD.MOV.U32 R27, RZ, RZ, 0x1 ;  /* 0x00000001ff1b7424 */ /* 0x000fe200078e00ff */
[----:B0-----:R-:W-:Y:S01]  /*12b40*/  ISETP.GE.AND P0, PT, R19, UR4, PT ;  /* 0x0000000413007c0c */ /* 0x001fe2000bf06270 */
[----:B------:R-:W-:-:S12]  /*12b50*/  IMAD.MOV.U32 R25, RZ, RZ, RZ ;  /* 0x000000ffff197224 */ /* 0x000fd800078e00ff */
[----:B--2---:R-:W-:Y:S05]  /*12b60*/  @P0 BRA `(.L_x_1543) ;  /* 0x0000006400740947 */ /* 0x004fea0003800000 */
[----:B------:R-:W2:Y:S01]  /*12b70*/  LDL R4, [R1+0x8] ;  /* 0x0000080001047983 */ /* 0x000ea20000100800 */
[----:B------:R-:W1:Y:S01]  /*12b80*/  S2R R5, SR_TID.X ;  /* 0x0000000000057919 */ /* 0x000e620000002100 */
[----:B------:R-:W0:Y:S01]  /*12b90*/  S2UR UR5, SR_CgaCtaId ;  /* 0x00000000000579c3 */ /* 0x000e220000008800 */
[----:B------:R-:W-:Y:S01]  /*12ba0*/  UMOV UR4, 0x400 ;  /* 0x0000040000047882 */ /* 0x000fe20000000000 */
[----:B------:R-:W-:Y:S01]  /*12bb0*/  BSSY B8, `(.L_x_1543) ;  /* 0x0000658000087945 */ /* 0x000fe20003800000 */
[----:B------:R-:W-:Y:S01]  /*12bc0*/  IMAD.MOV.U32 R28, RZ, RZ, 0x1 ;  /* 0x00000001ff1c7424 */ /* 0x000fe200078e00ff */
[----:B------:R-:W-:Y:S01]  /*12bd0*/  CS2R R24, SRZ ;  /* 0x0000000000187805 */ /* 0x000fe2000001ff00 */
[----:B------:R-:W-:Y:S01]  /*12be0*/  IMAD.MOV.U32 R27, RZ, RZ, 0x1 ;  /* 0x00000001ff1b7424 */ /* 0x000fe200078e00ff */
[----:B------:R-:W-:Y:S01]  /*12bf0*/  ULDC.64 UR38, c[0x0][0x198] ;  /* 0x0000660000267ab9 */ /* 0x000fe20000000a00 */
[----:B------:R-:W-:Y:S01]  /*12c00*/  ULDC UR36, c[0x0][0xc] ;  /* 0x0000030000247ab9 */ /* 0x000fe20000000800 */
[----:B-1----:R-:W-:-:S02]  /*12c10*/  SHF.L.U32 R0, R5, 0x3, RZ ;  /* 0x0000000305007819 */ /* 0x002fc400000006ff */
[----:B------:R-:W-:Y:S02]  /*12c20*/  LOP3.LUT R3, R5, 0x7f, RZ, 0xc0, !PT ;  /* 0x0000007f05037812 */ /* 0x000fe400078ec0ff */
[----:B------:R-:W-:-:S03]  /*12c30*/  LOP3.LUT R2, R0, 0x1f8, RZ, 0xc0, !PT ;  /* 0x000001f800027812 */ /* 0x000fc600078ec0ff */
[----:B------:R-:W-:Y:S01]  /*12c40*/  IMAD.SHL.U32 R33, R3, 0x8, RZ ;  /* 0x0000000803217824 */ /* 0x000fe200078e00ff */
[----:B------:R-:W-:Y:S01]  /*12c50*/  LOP3.LUT R2, R2, 0x38, R5, 0x78, !PT ;  /* 0x0000003802027812 */ /* 0x000fe200078e7805 */
[----:B0-----:R-:W-:Y:S01]  /*12c60*/  ULEA UR4, UR5, UR4, 0x18 ;  /* 0x0000000405047291 */ /* 0x001fe2000f8ec03f */
[----:B------:R-:W-:Y:S02]  /*12c70*/  SHF.R.U32.HI R3, RZ, 0x3, R3 ;  /* 0x00000003ff037819 */ /* 0x000fe40000011603 */
[----:B------:R-:W-:Y:S01]  /*12c80*/  LOP3.LUT R33, R2, 0x200, R33, 0xf8, !PT ;  /* 0x0000020002217812 */ /* 0x000fe200078ef821 */
[----:B------:R-:W-:Y:S01]  /*12c90*/  IMAD.SHL.U32 R2, R5, 0x10, RZ ;  /* 0x0000001005027824 */ /* 0x000fe200078e00ff */
[----:B------:R-:W-:Y:S01]  /*12ca0*/  LOP3.LUT R0, R0, 0x38, RZ, 0xc0, !PT ;  /* 0x0000003800007812 */ /* 0x000fe200078ec0ff */
[----:B------:R-:W-:-:S03]  /*12cb0*/  IMAD.U32 R23, RZ, RZ, UR4 ;  /* 0x00000004ff177e24 */ /* 0x000fc6000f8e00ff */
[----:B------:R-:W-:Y:S01]  /*12cc0*/  LOP3.LUT R2, R3, 0x70, R2, 0xf8, !PT ;  /* 0x0000007003027812 */ /* 0x000fe200078ef802 */
[----:B------:R-:W-:Y:S01]  /*12cd0*/  IMAD R26, R33, 0x2, R23 ;  /* 0x00000002211a7824 */ /* 0x000fe200078e0217 */
[C---:B------:R-:W-:Y:S02]  /*12ce0*/  LOP3.LUT R3, R0.reuse, 0x40, RZ, 0xfc, !PT ;  /* 0x0000004000037812 */ /* 0x040fe400078efcff */
[C---:B------:R-:W-:Y:S02]  /*12cf0*/  LOP3.LUT R2, R0.reuse, 0x80, RZ, 0xfc, !PT ;  /* 0x0000008000027812 */ /* 0x040fe400078efcff */
[----:B------:R-:W-:Y:S02]  /*12d00*/  LOP3.LUT R0, R0, 0xc0, RZ, 0xfc, !PT ;  /* 0x000000c000007812 */ /* 0x000fe400078efcff */
[----:B--2---:R-:W-:-:S05]  /*12d10*/  LOP3.LUT R4, R4, 0x2, RZ, 0xfc, !PT ;  /* 0x0000000204047812 */ /* 0x004fca00078efcff */
[----:B------:R0:W-:Y:S04]  /*12d20*/  STL [R1+0x68], R4 ;  /* 0x0000680401007387 */ /* 0x0001e80000100800 */
[----:B------:R0:W-:Y:S02]  /*12d30*/  STL [R1+0x40], RZ ;  /* 0x000040ff01007387 */ /* 0x0001e40000100800 */
.L_x_1648:
[----:B------:R-:W1:Y:S02]  /*12d40*/  LDC.64 R36, c[0x0][0xd88] ;  /* 0x00036200ff247b82 */ /* 0x000e640000000a00 */
[----:B-1----:R-:W-:-:S06]  /*12d50*/  IMAD.WIDE R36, R19, 0x4, R36 ;  /* 0x0000000413247825 */ /* 0x002fcc00078e0224 */
[----:B--2---:R1:W2:Y:S01]  /*12d60*/  LDG.E R36, desc[UR60][R36.64] ;  /* 0x0000003c24247981 */ /* 0x0042a2000c1e1900 */
[----:B------:R-:W-:Y:S05]  /*12d70*/  YIELD ;  /* 0x0000000000007946 */ /* 0x000fea0003800000 */
[----:B------:R-:W-:Y:S01]  /*12d80*/  ULDC.64 UR4, c[0x0][0xb20] ;  /* 0x0002c80000047ab9 */ /* 0x000fe20000000a00 */
[----:B------:R-:W-:Y:S01]  /*12d90*/  ULDC.64 UR8, c[0x0][0xb10] ;  /* 0x0002c40000087ab9 */ /* 0x000fe20000000a00 */
[----:B------:R-:W-:Y:S01]  /*12da0*/  ISETP.NE.U32.AND P0, PT, RZ, UR4, PT ;  /* 0x00000004ff007c0c */ /* 0x000fe2000bf05070 */
[----:B------:R-:W-:Y:S01]  /*12db0*/  IMAD.MOV.U32 R34, RZ, RZ, RZ ;  /* 0x000000ffff227224 */ /* 0x000fe200078e00ff */
[----:B------:R-:W-:-:S02]  /*12dc0*/  ULDC.64 UR6, c[0x0][0xb08] ;  /* 0x0002c20000067ab9 */ /* 0x000fc40000000a00 */
[----:B------:R-:W-:Y:S02]  /*12dd0*/  ISETP.NE.AND.EX P0, PT, RZ, UR5, PT, P0 ;  /* 0x00000005ff007c0c */ /* 0x000fe4000bf05300 */
[----:B------:R-:W-:-:S04]  /*12de0*/  ISETP.NE.U32.AND P2, PT, RZ, UR8, PT ;  /* 0x00000008ff007c0c */ /* 0x000fc8000bf45070 */
[----:B------:R-:W-:Y:S01]  /*12df0*/  ISETP.NE.AND.EX P2, PT, RZ, UR9, PT, P2 ;  /* 0x00000009ff007c0c */ /* 0x000fe2000bf45320 */
[----:B-1----:R-:W-:Y:S01]  /*12e00*/  IMAD.MOV.U32 R37, RZ, RZ, RZ ;  /* 0x000000ffff257224 */ /* 0x002fe200078e00ff */
[----:B--2---:R-:W-:-:S05]  /*12e10*/  SHF.R.S32.HI R0, RZ, 0x1f, R36 ;  /* 0x0000001fff007819 */ /* 0x004fca0000011424 */
[C---:B------:R-:W-:Y:S01]  /*12e20*/  @P0 LEA R2, P1, R36.reuse, UR4, 0x2 ;  /* 0x0000000424020c11 */ /* 0x040fe2000f8210ff */
[C---:B------:R-:W-:Y:S01]  /*12e30*/  IMAD.SHL.U32 R29, R36.reuse, 0x4, RZ ;  /* 0x00000004241d7824 */ /* 0x040fe200078e00ff */
[C-C-:B------:R-:W-:Y:S01]  /*12e40*/  SHF.L.U64.HI R30, R36.reuse, 0x2, R0.reuse ;  /* 0x00000002241e7819 */ /* 0x140fe20000010200 */
[----:B------:R1:W-:Y:S01]  /*12e50*/  STL [R1+0x20], R0 ;  /* 0x0000200001007387 */ /* 0x0003e20000100800 */
[----:B------:R-:W-:Y:S01]  /*12e60*/  @P0 LEA.HI.X R3, R36, UR5, R0, 0x2, P1 ;  /* 0x0000000524030c11 */ /* 0x000fe200088f1400 */
[----:B------:R-:W-:-:S04]  /*12e70*/  ULDC.64 UR4, c[0x0][0xaf8] ;  /* 0x0002be0000047ab9 */ /* 0x000fc80000000a00 */
[----:B------:R2:W5:Y:S01]  /*12e80*/  @P0 LDG.E R34, desc[UR60][R2.64] ;  /* 0x0000003c02220981 */ /* 0x000562000c1e1900 */
[----:B------:R-:W-:Y:S02]  /*12e90*/  ISETP.NE.U32.AND P0, PT, RZ, UR4, PT ;  /* 0x00000004ff007c0c */ /* 0x000fe4000bf05070 */
[----:B------:R-:W-:Y:S01]  /*12ea0*/  ISETP.NE.U32.AND P1, PT, RZ, UR6, PT ;  /* 0x00000006ff007c0c */ /* 0x000fe2000bf25070 */
[----:B-1----:R-:W-:Y:S01]  /*12eb0*/  IMAD.MOV.U32 R0, RZ, RZ, RZ ;  /* 0x000000ffff007224 */ /* 0x002fe200078e00ff */
[----:B------:R-:W-:Y:S02]  /*12ec0*/  ISETP.NE.AND.EX P0, PT, RZ, UR5, PT, P0 ;  /* 0x00000005ff007c0c */ /* 0x000fe4000bf05300 */
[----:B------:R-:W-:Y:S02]  /*12ed0*/  ISETP.NE.AND.EX P1, PT, RZ, UR7, PT, P1 ;  /* 0x00000007ff007c0c */ /* 0x000fe4000bf25310 */
[C---:B0--3--:R-:W-:Y:S02]  /*12ee0*/  IADD3 R4, P4, R29.reuse, UR6, RZ ;  /* 0x000000061d047c10 */ /* 0x049fe4000ff9e0ff */
[----:B--2---:R-:W-:Y:S01]  /*12ef0*/  IADD3 R2, P3, R29, UR4, RZ ;  /* 0x000000041d027c10 */ /* 0x004fe2000ff7e0ff */
[----:B------:R-:W-:Y:S01]  /*12f00*/  ULDC UR4, c[0x0][0x288] ;  /* 0x0000a20000047ab9 */ /* 0x000fe20000000800 */
[----:B------:R-:W-:-:S02]  /*12f10*/  IADD3.X R5, R30, UR7, RZ, P4, !PT ;  /* 0x000000071e057c10 */ /* 0x000fc4000a7fe4ff */
[C---:B------:R-:W-:Y:S02]  /*12f20*/  IADD3.X R3, R30.reuse, UR5, RZ, P3, !PT ;  /* 0x000000051e037c10 */ /* 0x040fe40009ffe4ff */
[----:B------:R-:W-:Y:S01]  /*12f30*/  @P2 IADD3 R6, P3, R29, UR8, RZ ;  /* 0x000000081d062c10 */ /* 0x000fe2000ff7e0ff */
[----:B------:R-:W-:Y:S01]  /*12f40*/  IMAD.U32 R8, RZ, RZ, UR4 ;  /* 0x00000004ff087e24 */ /* 0x000fe2000f8e00ff */
[----:B------:R-:W-:Y:S01]  /*12f50*/  ULDC.64 UR4, c[0x0][0x418] ;  /* 0x0001060000047ab9 */ /* 0x000fe20000000a00 */
[----:B------:R-:W5:Y:S01]  /*12f60*/  @P0 LDG.E R37, desc[UR60][R2.64] ;  /* 0x0000003c02250981 */ /* 0x000f62000c1e1900 */
[----:B------:R-:W-:-:S03]  /*12f70*/  @P2 IADD3.X R7, R30, UR9, RZ, P3, !PT ;  /* 0x000000091e072c10 */ /* 0x000fc60009ffe4ff */
[----:B------:R-:W5:Y:S04]  /*12f80*/  @P1 LDG.E R0, desc[UR60][R4.64] ;  /* 0x0000003c04001981 */ /* 0x000f68000c1e1900 */
        /* <DEDUP_REMOVED lines=17> */
.L_x_1544:
        /* <DEDUP_REMOVED lines=9> */
.L_x_1545:
        /* <DEDUP_REMOVED lines=9> */
.L_x_1546:
[----:B-12---:R-:W2:Y:S04]  /*131c0*/  @P1 LDG.E R2, desc[UR60][R4.64] ;  /* 0x0000003c04021981 */ /* 0x006ea8000c1e1900 */
[----:B------:R-:W2:Y:S01]  /*131d0*/  @P1 LDG.E R3, desc[UR60][R4.64+0x4] ;  /* 0x0000043c04031981 */ /* 0x000ea2000c1e1900 */
[----:B-----5:R-:W-:Y:S01]  /*131e0*/  IMAD.IADD R7, R7, 0x1, -R34 ;  /* 0x0000000107077824 */ /* 0x020fe200078e0a22 */
[----:B------:R-:W-:Y:S01]  /*131f0*/  BSSY B0, `(.L_x_1547) ;  /* 0x0000138000007945 */ /* 0x000fe20003800000 */
[----:B--2---:R-:W-:-:S04]  /*13200*/  @P1 IMAD.IADD R6, R3, 0x1, -R2 ;  /* 0x0000000103061824 */ /* 0x004fc800078e0a02 */
[----:B0-----:R-:W-:-:S05]  /*13210*/  IMAD.IADD R8, R7, 0x1, R6 ;  /* 0x0000000107087824 */ /* 0x001fca00078e0206 */
[----:B------:R-:W-:Y:S01]  /*13220*/  IADD3 R2, R8, 0x5f, RZ ;  /* 0x0000005f08027810 */ /* 0x000fe20007ffe0ff */
[----:B------:R-:W-:Y:S04]  /*13230*/  STL [R1+0x14], R8 ;  /* 0x0000140801007387 */ /* 0x000fe80000100800 */
        /* <DEDUP_REMOVED lines=26> */
.L_x_1723:
[----:B-1----:R-:W-:Y:S02]  /*133e0*/  ISETP.NE.AND P0, PT, R14, RZ, PT ;  /* 0x000000ff0e00720c */ /* 0x002fe40003f05270 */
[----:B------:R-:W-:-:S11]  /*133f0*/  PLOP3.LUT P6, PT, PT, PT, PT, 0x8, 0x0 ;  /* 0x000000000000781c */ /* 0x000fd60003fce170 */
[----:B------:R-:W-:Y:S05]  /*13400*/  @P0 BRA `(.L_x_1550) ;  /* 0x00000000000c0947 */ /* 0x000fea0003800000 */
[----:B------:R-:W-:-:S03]  /*13410*/  UMOV UR4, 0xffffffff ;  /* 0xffffffff00047882 */ /* 0x000fc60000000000 */
[----:B------:R-:W-:Y:S05]  /*13420*/  BRA.DIV UR4, `(.L_x_1551) ;  /* 0x0000007604247947 */ /* 0x000fea000b800000 */
[----:B------:R-:W-:-:S13]  /*13430*/  ELECT P6, URZ, PT ;  /* 0x00000000003f782f */ /* 0x000fda00038c0000 */
.L_x_1550:
        /* <DEDUP_REMOVED lines=9> */
.L_x_1726:
[----:B------:R-:W-:Y:S05]  /*134d0*/  BSYNC B1 ;  /* 0x0000000000017941 */ /* 0x000fea0003800000 */
.L_x_1552:
[----:B------:R-:W-:Y:S04]  /*134e0*/  BSSY B1, `(.L_x_1554) ;  /* 0x000007b000017945 */ /* 0x000fe80003800000 */
[----:B------:R-:W-:Y:S05]  /*134f0*/  @!P6 BRA `(.L_x_1555) ;  /* 0x0000000400e4e947 */ /* 0x000fea0003800000 */
[----:B------:R-:W1:Y:S01]  /*13500*/  S2R R6, SR_TID.X ;  /* 0x0000000000067919 */ /* 0x000e620000002100 */
[----:B0-----:R-:W-:Y:S01]  /*13510*/  IMAD R3, R24, 0x8, R23 ;  /* 0x0000000818037824 */ /* 0x001fe200078e0217 */
[----:B------:R-:W-:Y:S01]  /*13520*/  BSSY B2, `(.L_x_1556) ;  /* 0x0000006000027945 */ /* 0x000fe20003800000 */
[----:B-1----:R-:W-:Y:S02]  /*13530*/  LOP3.LUT R7, R6, 0x7f, RZ, 0xc0, !PT ;  /* 0x0000007f06077812 */ /* 0x002fe400078ec0ff */
[----:B------:R-:W-:Y:S02]  /*13540*/  SHF.L.U32 R6, R28, 0x1f, RZ ;  /* 0x0000001f1c067819 */ /* 0x000fe400000006ff */
[----:B------:R-:W-:Y:S02]  /*13550*/  ISETP.NE.AND P1, PT, R7, RZ, PT ;  /* 0x000000ff0700720c */ /* 0x000fe40003f25270 */
[----:B------:R-:W0:Y:S02]  /*13560*/  SYNCS.PHASECHK.TRANS64.TRYWAIT P0, [R3+URZ+0x324a0], R6 ;  /* 0x0324a006030075a7 */ /* 0x000e24000800017f */
[----:B0-----:R-:W-:Y:S09]  /*13570*/  @!P0 BRA `(.L_x_1557) ;  /* 0x0000007400048947 */ /* 0x001ff20003800000 */
.L_x_1727:
[----:B------:R-:W-:Y:S05]  /*13580*/  BSYNC B2 ;  /* 0x0000000000027941 */ /* 0x000fea0003800000 */
.L_x_1556:
[----:B------:R-:W-:Y:S04]  /*13590*/  BSSY B2, `(.L_x_1558) ;  /* 0x0000009000027945 */ /* 0x000fe80003800000 */
[----:B------:R-:W-:Y:S05]  /*135a0*/  @P1 BRA `(.L_x_1559) ;  /* 0x00000000001c1947 */ /* 0x000fea0003800000 */
[----:B------:R-:W1:Y:S02]  /*135b0*/  S2R R7, SR_TID.X ;  /* 0x0000000000077919 */ /* 0x000e640000002100 */
[----:B-1----:R-:W-:Y:S01]  /*135c0*/  LOP3.LUT R8, R7, 0x1f, RZ, 0xc0, !PT ;  /* 0x0000001f07087812 */ /* 0x002fe200078ec0ff */
[----:B------:R-:W-:-:S03]  /*135d0*/  IMAD.MOV.U32 R7, RZ, RZ, 0x3000 ;  /* 0x00003000ff077424 */ /* 0x000fc600078e00ff */
[----:B------:R-:W-:Y:S01]  /*135e0*/  ISETP.NE.AND P0, PT, R8, RZ, PT ;  /* 0x000000ff0800720c */ /* 0x000fe20003f05270 */
[----:B------:R1:W-:-:S12]  /*135f0*/  SYNCS.ARRIVE.TRANS64 RZ, [R3+URZ+0x32490], R7 ;  /* 0x0324900703ff79a7 */ /* 0x0003d8000800003f */
[----:B-1----:R-:W-:Y:S05]  /*13600*/  @!P0 BRA `(.L_x_1559) ;  /* 0x0000000000048947 */ /* 0x002fea0003800000 */
[----:B------:R-:W-:Y:S01]  /*13610*/  BPT.TRAP 0x1 ;  /* 0x000000040000795c */ /* 0x000fe20000300000 */
.L_x_1559:
[----:B------:R-:W-:Y:S05]  /*13620*/  BSYNC B2 ;  /* 0x0000000000027941 */ /* 0x000fea0003800000 */
.L_x_1558:
        /* <DEDUP_REMOVED lines=12> */
.L_x_1560:
        /* <DEDUP_REMOVED lines=13> */
.L_x_1728:
[----:B------:R-:W-:Y:S05]  /*137c0*/  BSYNC B2 ;  /* 0x0000000000027941 */ /* 0x000fea0003800000 */
.L_x_1561:
[----:B------:R-:W-:Y:S01]  /*137d0*/  BSSY B2, `(.L_x_1563) ;  /* 0x000000b000027945 */ /* 0x000fe20003800000 */
[----:B------:R-:W-:Y:S02]  /*137e0*/  IMAD.MOV.U32 R10, RZ, RZ, 0x0 ;  /* 0x00000000ff0a7424 */ /* 0x000fe400078e00ff */
[----:B------:R-:W-:Y:S01]  /*137f0*/  IMAD.MOV.U32 R11, RZ, RZ, 0x12f00000 ;  /* 0x12f00000ff0b7424 */ /* 0x000fe200078e00ff */
[----:B------:R-:W-:Y:S06]  /*13800*/  @P1 BRA `(.L_x_1564) ;  /* 0x00000000001c1947 */ /* 0x000fec0003800000 */
[----:B------:R-:W2:Y:S01]  /*13810*/  S2R R8, SR_TID.X ;  /* 0x0000000000087919 */ /* 0x000ea20000002100 */
[----:B01----:R-:W-:-:S04]  /*13820*/  IMAD.MOV.U32 R6, RZ, RZ, 0xc000 ;  /* 0x0000c000ff067424 */ /* 0x003fc800078e00ff */
[----:B------:R3:W-:Y:S01]  /*13830*/  SYNCS.ARRIVE.TRANS64 RZ, [R3+URZ+0x324b0], R6 ;  /* 0x0324b00603ff79a7 */ /* 0x0007e2000800003f */
[----:B--2---:R-:W-:-:S04]  /*13840*/  LOP3.LUT R8, R8, 0x1f, RZ, 0xc0, !PT ;  /* 0x0000001f08087812 */ /* 0x004fc800078ec0ff */
[----:B------:R-:W-:-:S13]  /*13850*/  ISETP.NE.AND P0, PT, R8, RZ, PT ;  /* 0x000000ff0800720c */ /* 0x000fda0003f05270 */
[----:B---3--:R-:W-:Y:S05]  /*13860*/  @!P0 BRA `(.L_x_1564) ;  /* 0x0000000000048947 */ /* 0x008fea0003800000 */
[----:B------:R-:W-:Y:S01]  /*13870*/  BPT.TRAP 0x1 ;  /* 0x000000040000795c */ /* 0x000fe20000300000 */
.L_x_1564:
[----:B------:R-:W-:Y:S05]  /*13880*/  BSYNC B2 ;  /* 0x0000000000027941 */ /* 0x000fea0003800000 */
.L_x_1563:
        /* <DEDUP_REMOVED lines=9> */
.L_x_1565:
        /* <DEDUP_REMOVED lines=15> */
.L_x_1566:
        /* <DEDUP_REMOVED lines=15> */
.L_x_1567:
        /* <DEDUP_REMOVED lines=15> */
.L_x_1568:
        /* <DEDUP_REMOVED lines=10> */
.L_x_1555:
[----:B------:R-:W-:Y:S05]  /*13c90*/  BSYNC B1 ;  /* 0x0000000000017941 */ /* 0x000fea0003800000 */
.L_x_1554:
[----:B------:R-:W-:Y:S01]  /*13ca0*/  VIADD R9, R2, 0xfffffffe ;  /* 0xfffffffe02097836 */ /* 0x000fe20000000000 */
[----:B------:R-:W-:Y:S02]  /*13cb0*/  IADD3 R24, R24, 0x1, RZ ;  /* 0x0000000118187810 */ /* 0x000fe40007ffe0ff */
[----:B------:R-:W-:Y:S02]  /*13cc0*/  PLOP3.LUT P0, PT, PT, PT, PT, 0x8, 0x0 ;  /* 0x000000000000781c */ /* 0x000fe40003f0e170 */
[----:B------:R-:W-:Y:S02]  /*13cd0*/  ISETP.GE.AND P2, PT, R9, R5, PT ;  /* 0x000000050900720c */ /* 0x000fe40003f46270 */
[----:B------:R-:W-:-:S04]  /*13ce0*/  ISETP.NE.AND P1, PT, R24, 0x2, PT ;  /* 0x000000021800780c */ /* 0x000fc80003f25270 */
[----:B------:R-:W-:Y:S02]  /*13cf0*/  SEL R2, RZ, 0x1, P1 ;  /* 0x00000001ff027807 */ /* 0x000fe40000800000 */
[----:B------:R-:W-:Y:S02]  /*13d00*/  SEL R24, R24, RZ, P1 ;  /* 0x000000ff18187207 */ /* 0x000fe40000800000 */
[----:B------:R-:W-:-:S03]  /*13d10*/  LOP3.LUT R28, R28, R2, RZ, 0x3c, !PT ;  /* 0x000000021c1c7212 */ /* 0x000fc600078e3cff */
[----:B------:R-:W-:Y:S05]  /*13d20*/  @!P2 BRA `(.L_x_1548) ;  /* 0x000000080010a947 */ /* 0x000fea0003800000 */
.L_x_1584:
[----:B------:R-:W-:Y:S05]  /*13d30*/  YIELD ;  /* 0x0000000000007946 */ /* 0x000fea0003800000 */
[----:B------:R-:W-:Y:S04]  /*13d40*/  BSSY B1, `(.L_x_1569) ;  /* 0x000007a000017945 */ /* 0x000fe80003800000 */
[----:B------:R-:W-:Y:S05]  /*13d50*/  @!P6 BRA `(.L_x_1570) ;  /* 0x0000000400e0e947 */ /* 0x000fea0003800000 */
[----:B------:R-:W0:Y:S01]  /*13d60*/  S2R R2, SR_TID.X ;  /* 0x0000000000027919 */ /* 0x000e220000002100 */
[----:B------:R-:W-:Y:S01]  /*13d70*/  IMAD R6, R24, 0x8, R23 ;  /* 0x0000000818067824 */ /* 0x000fe200078e0217 */
[----:B------:R-:W-:Y:S01]  /*13d80*/  BSSY B2, `(.L_x_1571) ;  /* 0x0000006000027945 */ /* 0x000fe20003800000 */
[----:B0-----:R-:W-:Y:S02]  /*13d90*/  LOP3.LUT R3, R2, 0x7f, RZ, 0xc0, !PT ;  /* 0x0000007f02037812 */ /* 0x001fe400078ec0ff */
[----:B------:R-:W-:Y:S02]  /*13da0*/  SHF.L.U32 R2, R28, 0x1f, RZ ;  /* 0x0000001f1c027819 */ /* 0x000fe400000006ff */
[----:B------:R-:W-:Y:S02]  /*13db0*/  ISETP.NE.AND P2, PT, R3, RZ, PT ;  /* 0x000000ff0300720c */ /* 0x000fe40003f45270 */
[----:B------:R-:W0:Y:S02]  /*13dc0*/  SYNCS.PHASECHK.TRANS64.TRYWAIT P1, [R6+URZ+0x324a0], R2 ;  /* 0x0324a002060075a7 */ /* 0x000e24000802017f */
[----:B0-----:R-:W-:Y:S09]  /*13dd0*/  @!P1 BRA `(.L_x_1572) ;  /* 0x0000006c00149947 */ /* 0x001ff20003800000 */
.L_x_1729:
[----:B------:R-:W-:Y:S05]  /*13de0*/  BSYNC B2 ;  /* 0x0000000000027941 */ /* 0x000fea0003800000 */
.L_x_1571:
        /* <DEDUP_REMOVED lines=9> */
.L_x_1574:
[----:B------:R-:W-:Y:S05]  /*13e80*/  BSYNC B2 ;  /* 0x0000000000027941 */ /* 0x000fea0003800000 */
.L_x_1573:
        /* <DEDUP_REMOVED lines=11> */
.L_x_1575:
        /* <DEDUP_REMOVED lines=13> */
.L_x_1730:
[----:B------:R-:W-:Y:S05]  /*14010*/  BSYNC B2 ;  /* 0x0000000000027941 */ /* 0x000fea0003800000 */
.L_x_1576:
[----:B------:R-:W-:Y:S01]  /*14020*/  BSSY B2, `(.L_x_1578) ;  /* 0x000000b000027945 */ /* 0x000fe20003800000 */
[----:B01----:R-:W-:Y:S02]  /*14030*/  IMAD.MOV.U32 R2, RZ, RZ, 0x0 ;  /* 0x00000000ff027424 */ /* 0x003fe400078e00ff */
[----:B------:R-:W-:Y:S01]  /*14040*/  IMAD.MOV.U32 R3, RZ, RZ, 0x12f00000 ;  /* 0x12f00000ff037424 */ /* 0x000fe200078e00ff */
[----:B------:R-:W-:Y:S06]  /*14050*/  @P2 BRA `(.L_x_1579) ;  /* 0x00000000001c2947 */ /* 0x000fec0003800000 */
[----:B------:R-:W0:Y:S02]  /*14060*/  S2R R7, SR_TID.X ;  /* 0x0000000000077919 */ /* 0x000e240000002100 */
[----:B0-----:R-:W-:Y:S01]  /*14070*/  LOP3.LUT R11, R7, 0x1f, RZ, 0xc0, !PT ;  /* 0x0000001f070b7812 */ /* 0x001fe200078ec0ff */
[----:B------:R-:W-:-:S03]  /*14080*/  IMAD.MOV.U32 R7, RZ, RZ, 0xc000 ;  /* 0x0000c000ff077424 */ /* 0x000fc600078e00ff */
[----:B------:R-:W-:Y:S01]  /*14090*/  ISETP.NE.AND P1, PT, R11, RZ, PT ;  /* 0x000000ff0b00720c */ /* 0x000fe20003f25270 */
[----:B------:R0:W-:-:S12]  /*140a0*/  SYNCS.ARRIVE.TRANS64 RZ, [R6+URZ+0x324b0], R7 ;  /* 0x0324b00706ff79a7 */ /* 0x0001d8000800003f */
[----:B0-----:R-:W-:Y:S05]  /*140b0*/  @!P1 BRA `(.L_x_1579) ;  /* 0x0000000000049947 */ /* 0x001fea0003800000 */
[----:B------:R-:W-:Y:S01]  /*140c0*/  BPT.TRAP 0x1 ;  /* 0x000000040000795c */ /* 0x000fe20000300000 */
.L_x_1579:
[----:B------:R-:W-:Y:S05]  /*140d0*/  BSYNC B2 ;  /* 0x0000000000027941 */ /* 0x000fea0003800000 */
.L_x_1578:
        /* <DEDUP_REMOVED lines=9> */
.L_x_1580:
        /* <DEDUP_REMOVED lines=15> */
.L_x_1581:
        /* <DEDUP_REMOVED lines=15> */
.L_x_1582:
        /* <DEDUP_REMOVED lines=15> */
.L_x_1583:
        /* <DEDUP_REMOVED lines=10> */
.L_x_1570:
[----:B------:R-:W-:Y:S05]  /*144e0*/  BSYNC B1 ;  /* 0x0000000000017941 */ /* 0x000fea0003800000 */
.L_x_1569:
        /* <DEDUP_REMOVED lines=8> */
.L_x_1548:
[----:B------:R-:W-:Y:S05]  /*14570*/  BSYNC B0 ;  /* 0x0000000000007941 */ /* 0x000fea0003800000 */
.L_x_1547:
        /* <DEDUP_REMOVED lines=23> */
.L_x_1586:
        /* <DEDUP_REMOVED lines=20> */
.L_x_1589:
[----:B------:R-:W-:Y:S05]  /*14830*/  BSYNC B6 ;  /* 0x0000000000067941 */ /* 0x000fea0003800000 */
.L_x_1588:
        /* <DEDUP_REMOVED lines=20> */
.L_x_1592:
        /* <DEDUP_REMOVED lines=15> */
.L_x_1591:
[----:B------:R-:W-:Y:S05]  /*14a70*/  BSYNC B6 ;  /* 0x0000000000067941 */ /* 0x000fea0003800000 */
.L_x_1590:
        /* <DEDUP_REMOVED lines=9> */
[----:B------:R-:W-:Y:S01]  /*14b10*/  LOP3.LUT R22, R22, 0xffffffdf, RZ, 0xc0, !PT ;  /* 0xffffffdf16167812 */ /* 0x000fe200078ec0ff */
[----:B------:R-:W-:Y:S01]  /*14b20*/  ULDC UR4, c[0x0][0x320] ;  /* 0x0000c80000047ab9 */ /* 0x000fe20000000800 */
[----:B0-----:R-:W-:-:S05]  /*14b30*/  @P0 IADD3.X R3, R30, UR5, RZ, P1, !PT ;  /* 0x000000051e030c10 */ /* 0x001fca0008ffe4ff */
[----:B------:R0:W5:Y:S01]  /*14b40*/  @P0 LDG.E R32, desc[UR60][R2.64] ;  /* 0x0000003c02200981 */ /* 0x000162000c1e1900 */
[----:B-1----:R-:W-:Y:S02]  /*14b50*/  ISETP.NE.AND P1, PT, R10, 0x1, PT ;  /* 0x000000010a00780c */ /* 0x002fe40003f25270 */
[C---:B----4-:R-:W-:Y:S01]  /*14b60*/  LOP3.LUT R0, R31.reuse, 0x7f, RZ, 0xc0, !PT ;  /* 0x0000007f1f007812 */ /* 0x050fe200078ec0ff */
[----:B------:R-:W-:-:S10]  /*14b70*/  IMAD.SHL.U32 R31, R31, 0x10, RZ ;  /* 0x000000101f1f7824 */ /* 0x000fd400078e00ff */
[----:B------:R-:W1:Y:S01]  /*14b80*/  @P1 LDC R5, c[0x0][0x434] ;  /* 0x00010d00ff051b82 */ /* 0x000e620000000800 */
[----:B------:R-:W-:-:S04]  /*14b90*/  SHF.R.U32.HI R0, RZ, 0x3, R0 ;  /* 0x00000003ff007819 */ /* 0x000fc80000011600 */
[----:B------:R-:W-:-:S03]  /*14ba0*/  LOP3.LUT R31, R0, 0x70, R31, 0xf8, !PT ;  /* 0x00000070001f7812 */ /* 0x000fc600078ef81f */
[----:B0-----:R-:W0:Y:S01]  /*14bb0*/  @P1 LDC R2, c[0x0][0x438] ;  /* 0x00010e00ff021b82 */ /* 0x001e220000000800 */
        /* <DEDUP_REMOVED lines=12> */
[----:B-----5:R-:W-:-:S03]  /*14c80*/  SHF.R.S32.HI R35, RZ, 0x1f, R32 ;  /* 0x0000001fff237819 */ /* 0x020fc60000011420 */
[----:B0-----:R-:W-:-:S04]  /*14c90*/  @!P0 IMAD.WIDE.U32 R6, R32, R2, R6 ;  /* 0x0000000220068225 */ /* 0x001fc800078e0006 */
[----:B------:R-:W-:-:S04]  /*14ca0*/  @!P0 IMAD R2, R35, R2, RZ ;  /* 0x0000000223028224 */ /* 0x000fc800078e02ff */
[----:B------:R-:W-:Y:S01]  /*14cb0*/  @!P0 IMAD R3, R32, R3, R2 ;  /* 0x0000000320038224 */ /* 0x000fe200078e0202 */
[----:B-1----:R-:W-:-:S03]  /*14cc0*/  @!P0 LEA R4, P1, R6, R4, 0x2 ;  /* 0x0000000406048211 */ /* 0x002fc600078210ff */
[----:B------:R-:W-:-:S05]  /*14cd0*/  @!P0 IMAD.IADD R3, R7, 0x1, R3 ;  /* 0x0000000107038824 */ /* 0x000fca00078e0203 */
[----:B------:R-:W-:-:S05]  /*14ce0*/  @!P0 LEA.HI.X R5, R6, R5, R3, 0x2, P1 ;  /* 0x0000000506058211 */ /* 0x000fca00008f1403 */
[----:B------:R-:W2:Y:S01]  /*14cf0*/  @!P0 LDG.E R11, desc[UR60][R4.64] ;  /* 0x0000003c040b8981 */ /* 0x000ea2000c1e1900 */
[----:B------:R-:W0:Y:S01]  /*14d00*/  S2R R20, SR_TID.X ;  /* 0x0000000000147919 */ /* 0x000e220000002100 */
[----:B------:R-:W-:Y:S01]  /*14d10*/  IMAD.MOV R2, RZ, RZ, -R9 ;  /* 0x000000ffff027224 */ /* 0x000fe200078e0a09 */
[----:B------:R-:W-:-:S03]  /*14d20*/  ISETP.GT.U32.AND P1, PT, R31, 0x5f, PT ;  /* 0x0000005f1f00780c */ /* 0x000fc60003f24070 */
[----:B------:R-:W-:Y:S01]  /*14d30*/  IMAD R0, R10, R2, R0 ;  /* 0x000000020a007224 */ /* 0x000fe200078e0200 */
[----:B---3--:R-:W-:-:S04]  /*14d40*/  ISETP.NE.AND P0, PT, R21, 0x3, PT ;  /* 0x000000031500780c */ /* 0x008fc80003f05270 */
[----:B------:R-:W-:Y:S05]  /*14d50*/  STL [R1+0x4], R0 ;  /* 0x0000040001007387 */ /* 0x000fea0000100800 */
[----:B------:R-:W-:-:S04]  /*14d60*/  @P1 LOP3.LUT R22, R22, 0x20, RZ, 0xfc, !PT ;  /* 0x0000002016161812 */ /* 0x000fc800078efcff */
[----:B------:R-:W-:-:S04]  /*14d70*/  LOP3.LUT R22, R22, 0xffffffbf, RZ, 0xc0, !PT ;  /* 0xffffffbf16167812 */ /* 0x000fc800078ec0ff */
[----:B------:R-:W-:-:S04]  /*14d80*/  @P0 LOP3.LUT R22, R22, 0x40, RZ, 0xfc, !PT ;  /* 0x0000004016160812 */ /* 0x000fc800078efcff */
[----:B------:R-:W-:Y:S01]  /*14d90*/  LOP3.LUT R22, R22, 0xfffffffe, RZ, 0xc0, !PT ;  /* 0xfffffffe16167812 */ /* 0x000fe200078ec0ff */
[----:B------:R-:W-:Y:S01]  /*14da0*/  UMOV UR5, 0xffffffff ;  /* 0xffffffff00057882 */ /* 0x000fe20000000000 */
[----:B--2---:R0:W-:Y:S02]  /*14db0*/  STL [R1], R11 ;  /* 0x0000000b01007387 */ /* 0x0041e40000100800 */
[C---:B0-----:R-:W-:Y:S02]  /*14dc0*/  IMAD.SHL.U32 R11, R20.reuse, 0x8, RZ ;  /* 0x00000008140b7824 */ /* 0x041fe400078e00ff */
[----:B------:R-:W-:-:S03]  /*14dd0*/  IMAD.SHL.U32 R20, R20, 0x8, RZ ;  /* 0x0000000814147824 */ /* 0x000fc600078e00ff */
[----:B------:R-:W-:Y:S02]  /*14de0*/  LOP3.LUT R11, R11, 0x38, RZ, 0xc0, !PT ;  /* 0x000000380b0b7812 */ /* 0x000fe400078ec0ff */
[----:B------:R-:W-:Y:S02]  /*14df0*/  LOP3.LUT R20, R20, 0x38, RZ, 0xc0, !PT ;  /* 0x0000003814147812 */ /* 0x000fe400078ec0ff */
[----:B------:R-:W-:Y:S02]  /*14e00*/  ISETP.GE.AND P1, PT, R11, UR4, PT ;  /* 0x000000040b007c0c */ /* 0x000fe4000bf26270 */
[----:B------:R-:W-:-:S04]  /*14e10*/  LOP3.LUT R12, R20, 0x40, RZ, 0xfc, !PT ;  /* 0x00000040140c7812 */ /* 0x000fc800078efcff */
[----:B------:R-:W-:Y:S02]  /*14e20*/  ISETP.GE.AND P2, PT, R12, UR4, PT ;  /* 0x000000040c007c0c */ /* 0x000fe4000bf46270 */
[----:B------:R-:W-:-:S05]  /*14e30*/  LOP3.LUT R12, R11, 0x80, RZ, 0xfc, !PT ;  /* 0x000000800b0c7812 */ /* 0x000fca00078efcff */
[----:B------:R-:W-:-:S04]  /*14e40*/  @P1 LOP3.LUT R22, R22, 0x1, RZ, 0xfc, !PT ;  /* 0x0000000116161812 */ /* 0x000fc800078efcff */
[----:B------:R-:W-:Y:S02]  /*14e50*/  LOP3.LUT R22, R22, 0xffffffef, RZ, 0xc0, !PT ;  /* 0xffffffef16167812 */ /* 0x000fe400078ec0ff */
[----:B------:R-:W-:Y:S02]  /*14e60*/  LOP3.LUT R11, R11, 0xc0, RZ, 0xfc, !PT ;  /* 0x000000c00b0b7812 */ /* 0x000fe400078efcff */
[----:B------:R-:W-:Y:S02]  /*14e70*/  ISETP.GE.AND P3, PT, R12, UR4, PT ;  /* 0x000000040c007c0c */ /* 0x000fe4000bf66270 */
[----:B------:R-:W-:Y:S02]  /*14e80*/  @P2 LOP3.LUT R22, R22, 0x10, RZ, 0xfc, !PT ;  /* 0x0000001016162812 */ /* 0x000fe400078efcff */
[----:B------:R-:W-:Y:S02]  /*14e90*/  ISETP.GE.AND P2, PT, R11, UR4, PT ;  /* 0x000000040b007c0c */ /* 0x000fe4000bf46270 */
[----:B------:R-:W-:-:S04]  /*14ea0*/  LOP3.LUT R22, R22, 0xfffffffb, RZ, 0xc0, !PT ;  /* 0xfffffffb16167812 */ /* 0x000fc800078ec0ff */
[----:B------:R-:W-:-:S04]  /*14eb0*/  LOP3.LUT R22, R22, 0xfffffff7, RZ, 0xc0, !PT ;  /* 0xfffffff716167812 */ /* 0x000fc800078ec0ff */
[----:B------:R-:W-:-:S04]  /*14ec0*/  @P3 LOP3.LUT R22, R22, 0x8, RZ, 0xfc, !PT ;  /* 0x0000000816163812 */ /* 0x000fc800078efcff */
[----:B------:R-:W-:Y:S01]  /*14ed0*/  @P2 LOP3.LUT R22, R22, 0x4, RZ, 0xfc, !PT ;  /* 0x0000000416162812 */ /* 0x000fe200078efcff */
[----:B------:R-:W-:Y:S06]  /*14ee0*/  BRA.DIV UR5, `(.L_x_1593) ;  /* 0x0000005a05f87947 */ /* 0x000fec000b800000 */
.L_x_1733:
[----:B------:R-:W-:Y:S02]  /*14ef0*/  SEL R0, RZ, 0x1, P1 ;  /* 0x00000001ff007807 */ /* 0x000fe40000800000 */
[----:B------:R-:W-:-:S03]  /*14f00*/  SHF.R.S32.HI R29, RZ, 0x1f, R18 ;  /* 0x0000001fff1d7819 */ /* 0x000fc60000011412 */
[----:B------:R0:W-:Y:S01]  /*14f10*/  STL [R1+0x64], R0 ;  /* 0x0000640001007387 */ /* 0x0001e20000100800 */
[----:B------:R-:W-:Y:S05]  /*14f20*/  @!P0 BRA `(.L_x_1594) ;  /* 0x0000000000048947 */ /* 0x000fea0003800000 */
[----:B------:R-:W-:Y:S01]  /*14f30*/  BPT.TRAP 0x1 ;  /* 0x000000040000795c */ /* 0x000fe20000300000 */
.L_x_1594:
[----:B------:R-:W-:Y:S01]  /*14f40*/  IMAD R30, R25, 0x8, R23 ;  /* 0x00000008191e7824 */ /* 0x000fe200078e0217 */
[----:B0-----:R-:W-:Y:S01]  /*14f50*/  SHF.L.U32 R0, R27, 0x1f, RZ ;  /* 0x0000001f1b007819 */ /* 0x001fe200000006ff */
[----:B------:R-:W-:Y:S03]  /*14f60*/  BSSY B0, `(.L_x_1595) ;  /* 0x0000003000007945 */ /* 0x000fe60003800000 */
[----:B------:R-:W0:Y:S02]  /*14f70*/  SYNCS.PHASECHK.TRANS64.TRYWAIT P0, [R30+URZ+0x32440], R0 ;  /* 0x032440001e0075a7 */ /* 0x000e24000800017f */
[----:B0-----:R-:W-:Y:S05]  /*14f80*/  @!P0 BRA `(.L_x_1596) ;  /* 0x0000005c00048947 */ /* 0x001fea0003800000 */
.L_x_1734:
[----:B------:R-:W-:Y:S05]  /*14f90*/  BSYNC B0 ;  /* 0x0000000000007941 */ /* 0x000fea0003800000 */
.L_x_1595:
[----:B------:R-:W0:Y:S01]  /*14fa0*/  LDL R2, [R1+0x4] ;  /* 0x0000040001027983 */ /* 0x000e220000100800 */
[----:B------:R-:W-:-:S03]  /*14fb0*/  ULDC.64 UR4, c[0x0][0x300] ;  /* 0x0000c00000047ab9 */ /* 0x000fc60000000a00 */
[----:B------:R-:W2:Y:S04]  /*14fc0*/  LDL R4, [R1] ;  /* 0x0000000001047983 */ /* 0x000ea80000100800 */
[----:B------:R-:W3:Y:S01]  /*14fd0*/  LDL R7, [R1+0x14] ;  /* 0x0000140001077983 */ /* 0x000ee20000100800 */
[----:B------:R-:W-:Y:S02]  /*14fe0*/  LOP3.LUT R22, R22, 0xfffffffd, RZ, 0xc0, !PT ;  /* 0xfffffffd16167812 */ /* 0x000fe400078ec0ff */
[----:B0-----:R-:W-:Y:S02]  /*14ff0*/  SHF.R.S32.HI R0, RZ, 0x1f, R2 ;  /* 0x0000001fff007819 */ /* 0x001fe40000011402 */
[----:B--2---:R-:W-:-:S03]  /*15000*/  SHF.R.S32.HI R5, RZ, 0x1f, R4 ;  /* 0x0000001fff057819 */ /* 0x004fc60000011404 */
[----:B------:R0:W-:Y:S01]  /*15010*/  STL [R1+0x4c], R0 ;  /* 0x00004c0001007387 */ /* 0x0001e20000100800 */
[----:B---3--:R-:W-:-:S03]  /*15020*/  IMAD R31, R8, -0x60, R7 ;  /* 0xffffffa0081f7824 */ /* 0x008fc600078e0207 */
[----:B------:R1:W-:Y:S01]  /*15030*/  STL [R1+0x54], R5 ;  /* 0x0000540501007387 */ /* 0x0003e20000100800 */
[----:B0-----:R-:W-:-:S04]  /*15040*/  IMAD R0, R0, UR4, RZ ;  /* 0x0000000400007c24 */ /* 0x001fc8000f8e02ff */
[C---:B------:R-:W-:Y:S02]  /*15050*/  IMAD R0, R2.reuse, UR5, R0 ;  /* 0x0000000502007c24 */ /* 0x040fe4000f8e0200 */
[----:B------:R-:W-:Y:S01]  /*15060*/  IMAD.WIDE.U32 R2, R2, UR4, RZ ;  /* 0x0000000402027c25 */ /* 0x000fe2000f8e00ff */
[----:B------:R-:W-:-:S03]  /*15070*/  ULDC.64 UR4, c[0x0][0x310] ;  /* 0x0000c40000047ab9 */ /* 0x000fc60000000a00 */
[----:B------:R-:W-:Y:S02]  /*15080*/  IMAD.IADD R3, R3, 0x1, R0 ;  /* 0x0000000103037824 */ /* 0x000fe400078e0200 */
[----:B------:R-:W-:Y:S02]  /*15090*/  IMAD R0, R5, UR4, RZ ;  /* 0x0000000405007c24 */ /* 0x000fe4000f8e02ff */
[----:B------:R-:W-:-:S04]  /*150a0*/  IMAD.WIDE.U32 R2, R4, UR4, R2 ;  /* 0x0000000404027c25 */ /* 0x000fc8000f8e0002 */
[----:B------:R-:W-:Y:S01]  /*150b0*/  IMAD R0, R4, UR5, R0 ;  /* 0x0000000504007c24 */ /* 0x000fe2000f8e0200 */
[----:B------:R-:W-:Y:S01]  /*150c0*/  ULDC.64 UR4, c[0x0][0x308] ;  /* 0x0000c20000047ab9 */ /* 0x000fe20000000a00 */
[----:B------:R-:W1:Y:S02]  /*150d0*/  S2R R4, SR_TID.X ;  /* 0x0000000000047919 */ /* 0x000e640000002100 */
[----:B------:R-:W-:Y:S02]  /*150e0*/  IMAD.IADD R3, R3, 0x1, R0 ;  /* 0x0000000103037824 */ /* 0x000fe400078e0200 */
[----:B------:R-:W-:Y:S02]  /*150f0*/  IMAD R0, R29, UR4, RZ ;  /* 0x000000041d007c24 */ /* 0x000fe4000f8e02ff */
[----:B------:R-:W-:-:S04]  /*15100*/  IMAD.WIDE.U32 R2, R18, UR4, R2 ;  /* 0x0000000412027c25 */ /* 0x000fc8000f8e0002 */
[----:B------:R-:W-:Y:S01]  /*15110*/  IMAD R0, R18, UR5, R0 ;  /* 0x0000000512007c24 */ /* 0x000fe2000f8e0200 */
[----:B------:R-:W-:Y:S01]  /*15120*/  ULDC.64 UR4, c[0x0][0x2e8] ;  /* 0x0000ba0000047ab9 */ /* 0x000fe20000000a00 */
[----:B-1----:R-:W-:Y:S02]  /*15130*/  LOP3.LUT R5, R4, 0x7f, RZ, 0xc0, !PT ;  /* 0x0000007f04057812 */ /* 0x002fe400078ec0ff */
[----:B------:R-:W-:Y:S01]  /*15140*/  IMAD.IADD R4, R3, 0x1, R0 ;  /* 0x0000000103047824 */ /* 0x000fe200078e0200 */
[C---:B------:R-:W-:Y:S01]  /*15150*/  LEA R0, P0, R2.reuse, UR4, 0x1 ;  /* 0x0000000402007c11 */ /* 0x040fe2000f8008ff */
[----:B------:R-:W-:Y:S01]  /*15160*/  ULDC UR4, c[0x0][0x2f4] ;  /* 0x0000bd0000047ab9 */ /* 0x000fe20000000800 */
[----:B------:R-:W-:Y:S02]  /*15170*/  SHF.R.U32.HI R6, RZ, 0x3, R5 ;  /* 0x00000003ff067819 */ /* 0x000fe40000011605 */
[----:B------:R-:W0:Y:S01]  /*15180*/  S2R R5, SR_TID.X ;  /* 0x0000000000057919 */ /* 0x000e220000002100 */
[----:B------:R-:W-:Y:S01]  /*15190*/  LEA.HI.X R4, R2, UR5, R4, 0x1, P0 ;  /* 0x0000000502047c11 */ /* 0x000fe200080f0c04 */
[----:B------:R-:W-:Y:S01]  /*151a0*/  UMOV UR5, 0xffffffff ;  /* 0xffffffff00057882 */ /* 0x000fe20000000000 */
[----:B------:R-:W-:-:S04]  /*151b0*/  IADD3 R31, -R6, R31, RZ ;  /* 0x0000001f061f7210 */ /* 0x000fc80007ffe1ff */
        /* <DEDUP_REMOVED lines=59> */
.L_x_1748:
        /* <DEDUP_REMOVED lines=10> */
.L_x_1598:
        /* <DEDUP_REMOVED lines=11> */
.L_x_1599:
[----:B------:R1:W5:Y:S01]  /*156c0*/  LDL.LU R0, [R1+0x20] ;  /* 0x0000200001007983 */ /* 0x0003620000300800 */
[----:B------:R1:W-:Y:S02]  /*156d0*/  SYNCS.ARRIVE.TRANS64.A1T0 RZ, [R30+URZ+0x32430], RZ ;  /* 0x032430ff1eff79a7 */ /* 0x0003e4000810003f */
[----:B------:R-:W-:Y:S05]  /*156e0*/  WARPSYNC.ALL ;  /* 0x0000000000007948 */ /* 0x000fea0003800000 */
[----:B------:R-:W-:Y:S01]  /*156f0*/  ULDC.64 UR4, c[0x0][0xaf8] ;  /* 0x0002be0000047ab9 */ /* 0x000fe20000000a00 */
[----:B------:R-:W-:Y:S01]  /*15700*/  BSSY B6, `(.L_x_1600) ;  /* 0x000001d000067945 */ /* 0x000fe20003800000 */
[----:B------:R-:W-:Y:S01]  /*15710*/  BAR.SYNC.DEFER_BLOCKING 0x8, 0x180 ;  /* 0x0206000000007b1d */ /* 0x000fe20000010000 */
[----:B------:R-:W-:-:S04]  /*15720*/  ISETP.NE.U32.AND P0, PT, RZ, UR4, PT ;  /* 0x00000004ff007c0c */ /* 0x000fc8000bf05070 */
[----:B------:R-:W-:-:S04]  /*15730*/  ISETP.NE.AND.EX P0, PT, RZ, UR5, PT, P0 ;  /* 0x00000005ff007c0c */ /* 0x000fc8000bf05300 */
[----:B0-----:R-:W-:-:S05]  /*15740*/  SEL R3, R36, RZ, !P0 ;  /* 0x000000ff24037207 */ /* 0x001fca0004000000 */
[----:B------:R0:W-:Y:S01]  /*15750*/  STL [R1+0x10], R3 ;  /* 0x0000100301007387 */ /* 0x0001e20000100800 */
[----:B-----5:R-:W-:Y:S01]  /*15760*/  SEL R2, R0, RZ, !P0 ;  /* 0x000000ff00027207 */ /* 0x020fe20004000000 */
[----:B------:R-:W-:-:S04]  /*15770*/  VIADD R0, R23, 0x18400 ;  /* 0x0001840017007836 */ /* 0x000fc80000000000 */
[----:B------:R0:W-:Y:S01]  /*15780*/  STL [R1+0x3c], R2 ;  /* 0x00003c0201007387 */ /* 0x0001e20000100800 */
        /* <DEDUP_REMOVED lines=20> */
.L_x_1601:
[----:B------:R-:W-:Y:S05]  /*158d0*/  BSYNC B6 ;  /* 0x0000000000067941 */ /* 0x000fea0003800000 */
.L_x_1600:
[----:B0-----:R-:W2:Y:S01]  /*158e0*/  LDL R0, [R1+0x34] ;  /* 0x0000340001007983 */ /* 0x001ea20000100800 */
[----:B------:R-:W0:Y:S03]  /*158f0*/  LDC R6, c[0x0][0x448] ;  /* 0x00011200ff067b82 */ /* 0x000e260000000800 */
[----:B------:R-:W3:Y:S04]  /*15900*/  LDL R21, [R1+0x3c] ;  /* 0x00003c0001157983 */ /* 0x000ee80000100800 */
[----:B------:R-:W4:Y:S01]  /*15910*/  LDL R20, [R1+0x10] ;  /* 0x0000100001147983 */ /* 0x000f220000100800 */
[----:B------:R-:W1:Y:S01]  /*15920*/  S2R R2, SR_TID.X ;  /* 0x0000000000027919 */ /* 0x000e620000002100 */
[----:B------:R-:W-:Y:S01]  /*15930*/  IMAD.SHL.U32 R17, R17, 0x80, RZ ;  /* 0x0000008011117824 */ /* 0x000fe200078e00ff */
[----:B------:R-:W-:Y:S01]  /*15940*/  ULDC.64 UR4, c[0x0][0x298] ;  /* 0x0000a60000047ab9 */ /* 0x000fe20000000a00 */
[----:B------:R0:W5:Y:S02]  /*15950*/  LDL R9, [R1+0x18] ;  /* 0x0000180001097983 */ /* 0x0001640000100800 */
[----:B0-----:R-:W-:-:S13]  /*15960*/  ISETP.NE.AND P0, PT, R6, 0x1, PT ;  /* 0x000000010600780c */ /* 0x001fda0003f05270 */
[----:B------:R-:W0:Y:S01]  /*15970*/  @P0 LDC R3, c[0x0][0x450] ;  /* 0x00011400ff030b82 */ /* 0x000e220000000800 */
[----:B-1----:R-:W-:-:S04]  /*15980*/  LOP3.LUT R2, R2, 0x7f, RZ, 0xc0, !PT ;  /* 0x0000007f02027812 */ /* 0x002fc800078ec0ff */
[----:B------:R-:W-:Y:S01]  /*15990*/  SHF.R.U32.HI R2, RZ, 0x3, R2 ;  /* 0x00000003ff027819 */ /* 0x000fe20000011602 */
[----:B------:R-:W1:Y:S02]  /*159a0*/  S2R R5, SR_TID.X ;  /* 0x0000000000057919 */ /* 0x000e640000002100 */
[----:B-1----:R-:W-:-:S05]  /*159b0*/  IMAD.SHL.U32 R7, R5, 0x8, RZ ;  /* 0x0000000805077824 */ /* 0x002fca00078e00ff */
[----:B------:R-:W-:Y:S01]  /*159c0*/  LOP3.LUT R7, R7, 0x38, RZ, 0xc0, !PT ;  /* 0x0000003807077812 */ /* 0x000fe200078ec0ff */
[----:B--2---:R-:W-:Y:S02]  /*159d0*/  IMAD.MOV.U32 R4, RZ, RZ, R0 ;  /* 0x000000ffff047224 */ /* 0x004fe400078e0000 */
[----:B------:R-:W1:Y:S02]  /*159e0*/  S2R R0, SR_TID.X ;  /* 0x0000000000007919 */ /* 0x000e640000002100 */
[----:B-1----:R-:W-:-:S05]  /*159f0*/  IMAD.SHL.U32 R0, R0, 0x10, RZ ;  /* 0x0000001000007824 */ /* 0x002fca00078e00ff */
[----:B------:R-:W-:Y:S02]  /*15a00*/  LOP3.LUT R0, R2, 0x70, R0, 0xf8, !PT ;  /* 0x0000007002007812 */ /* 0x000fe400078ef800 */
[----:B------:R-:W1:Y:S02]  /*15a10*/  @P0 LDC R2, c[0x0][0x44c] ;  /* 0x00011300ff020b82 */ /* 0x000e640000000800 */
[----:B------:R-:W-:Y:S01]  /*15a20*/  LOP3.LUT R36, R0, R17, RZ, 0xfc, !PT ;  /* 0x0000001100247212 */ /* 0x000fe200078efcff */
[----:B------:R-:W-:-:S04]  /*15a30*/  IMAD R4, R4, UR4, RZ ;  /* 0x0000000404047c24 */ /* 0x000fc8000f8e02ff */
[----:B------:R-:W-:Y:S02]  /*15a40*/  IMAD.MOV.U32 R0, RZ, RZ, R36 ;  /* 0x000000ffff007224 */ /* 0x000fe400078e0024 */
[----:B------:R-:W-:Y:S02]  /*15a50*/  IMAD R4, R37, UR5, R4 ;  /* 0x0000000525047c24 */ /* 0x000fe4000f8e0204 */
[----:B-1----:R-:W-:-:S05]  /*15a60*/  @P0 IMAD.HI.U32 R2, R36, R2, RZ ;  /* 0x0000000224020227 */ /* 0x002fca00078e00ff */
[----:B0-----:R-:W-:Y:S01]  /*15a70*/  @P0 SHF.R.U32.HI R0, RZ, R3, R2 ;  /* 0x00000003ff000219 */ /* 0x001fe20000011602 */
        /* <DEDUP_REMOVED lines=9> */
[----:B----4-:R-:W-:-:S04]  /*15b10*/  IMAD.WIDE.U32 R2, R20, UR4, R2 ;  /* 0x0000000414027c25 */ /* 0x010fc8000f8e0002 */
[----:B------:R-:W-:Y:S01]  /*15b20*/  IMAD R4, R20, UR5, R4 ;  /* 0x0000000514047c24 */ /* 0x000fe2000f8e0204 */
[----:B------:R-:W-:-:S03]  /*15b30*/  ULDC.64 UR4, c[0x0][0x2d0] ;  /* 0x0000b40000047ab9 */ /* 0x000fc60000000a00 */
[----:B------:R-:W-:Y:S01]  /*15b40*/  IMAD.IADD R3, R3, 0x1, R4 ;  /* 0x0000000103037824 */ /* 0x000fe200078e0204 */
[----:B------:R-:W-:-:S05]  /*15b50*/  SHF.R.S32.HI R4, RZ, 0x1f, R0 ;  /* 0x0000001fff047819 */ /* 0x000fca0000011400 */
[----:B------:R-:W-:Y:S02]  /*15b60*/  IMAD R4, R4, UR4, RZ ;  /* 0x0000000404047c24 */ /* 0x000fe4000f8e02ff */
[----:B------:R-:W-:-:S04]  /*15b70*/  IMAD.WIDE.U32 R2, R0, UR4, R2 ;  /* 0x0000000400027c25 */ /* 0x000fc8000f8e0002 */
[----:B------:R-:W-:Y:S01]  /*15b80*/  IMAD R4, R0, UR5, R4 ;  /* 0x0000000500047c24 */ /* 0x000fe2000f8e0204 */
[----:B------:R-:W-:Y:S01]  /*15b90*/  ULDC.64 UR4, c[0x0][0x2c8] ;  /* 0x0000b20000047ab9 */ /* 0x000fe20000000a00 */
[----:B------:R-:W-:-:S04]  /*15ba0*/  IMAD.MOV R0, RZ, RZ, -R0 ;  /* 0x000000ffff007224 */ /* 0x000fc800078e0a00 */
[----:B------:R-:W-:Y:S02]  /*15bb0*/  IMAD R0, R6, R0, R36 ;  /* 0x0000000006007224 */ /* 0x000fe400078e0224 */
[----:B------:R-:W-:-:S03]  /*15bc0*/  IMAD.IADD R3, R3, 0x1, R4 ;  /* 0x0000000103037824 */ /* 0x000fc600078e0204 */
[----:B------:R-:W-:Y:S01]  /*15bd0*/  SHF.R.S32.HI R4, RZ, 0x1f, R0 ;  /* 0x0000001fff047819 */ /* 0x000fe20000011400 */
[----:B------:R-:W-:-:S04]  /*15be0*/  IMAD.WIDE.U32 R2, R0, UR4, R2 ;  /* 0x0000000400027c25 */ /* 0x000fc8000f8e0002 */
[----:B------:R-:W-:-:S04]  /*15bf0*/  IMAD R4, R4, UR4, RZ ;  /* 0x0000000404047c24 */ /* 0x000fc8000f8e02ff */
        /* <DEDUP_REMOVED lines=14> */
[----:B------:R-:W1:Y:S03]  /*15ce0*/  SHFL.IDX PT, R4, R3, RZ, 0x181f ;  /* 0x00181fff03047589 */ /* 0x000e6600000e0000 */
[C---:B------:R-:W-:Y:S01]  /*15cf0*/  VIADD R6, R17.reuse, 0x10 ;  /* 0x0000001011067836 */ /* 0x040fe20000000000 */
[C---:B------:R-:W-:Y:S01]  /*15d00*/  ISETP.GE.AND P0, PT, R17.reuse, R2, PT ;  /* 0x000000021100720c */ /* 0x040fe20003f06270 */
[----:B------:R-:W-:-:S03]  /*15d10*/  VIADD R8, R17, 0x30 ;  /* 0x0000003011087836 */ /* 0x000fc60000000000 */
[----:B------:R2:W-:Y:S09]  /*15d20*/  STL [R1+0x20], R6 ;  /* 0x0000200601007387 */ /* 0x0005f20000100800 */
        /* <DEDUP_REMOVED lines=8> */
[----:B--2---:R-:W-:-:S05]  /*15db0*/  VIADD R6, R17, 0x20 ;  /* 0x0000002011067836 */ /* 0x004fca0000000000 */
[----:B------:R-:W-:Y:S04]  /*15dc0*/  STL [R1+0x24], R6 ;  /* 0x0000240601007387 */ /* 0x000fe80000100800 */
[----:B------:R-:W-:Y:S04]  /*15dd0*/  STL [R1+0x28], R8 ;  /* 0x0000280801007387 */ /* 0x000fe80000100800 */
[----:B0-----:R-:W0:Y:S04]  /*15de0*/  SHFL.IDX PT, R5, R0, 0x1, 0x181f ;  /* 0x00381f0000057f89 */ /* 0x001e2800000e0000 */
[----:B------:R-:W1:Y:S01]  /*15df0*/  SHFL.IDX PT, R4, R3, 0x1, 0x181f ;  /* 0x00381f0003047f89 */ /* 0x000e6200000e0000 */
[----:B0-----:R-:W-:-:S05]  /*15e00*/  @!P0 LEA R5, P2, R7, R5, 0x1 ;  /* 0x0000000507058211 */ /* 0x001fca00078408ff */
[----:B-1----:R-:W-:-:S05]  /*15e10*/  @!P0 IMAD.X R4, RZ, RZ, R4, P2 ;  /* 0x000000ffff048224 */ /* 0x002fca00010e0604 */
[----:B------:R-:W-:-:S04]  /*15e20*/  @!P0 LOP3.LUT R5, R5, R4, RZ, 0x3c, !PT ;  /* 0x0000000405058212 */ /* 0x000fc800078e3cff */
[----:B------:R-:W-:-:S04]  /*15e30*/  @!P0 LOP3.LUT R4, R5, R4, RZ, 0x3c, !PT ;  /* 0x0000000405048212 */ /* 0x000fc800078e3cff */
[----:B------:R-:W-:-:S05]  /*15e40*/  @!P0 LOP3.LUT R5, R5, R4, RZ, 0x3c, !PT ;  /* 0x0000000405058212 */ /* 0x000fca00078e3cff */
[----:B------:R0:W-:Y:S01]  /*15e50*/  @!P0 LDGSTS.E.BYPASS.LTC128B.128 [R26+0x18c00], desc[UR60][R4.64], !P1 ;  /* 0x18c00000041a8fae */ /* 0x0001e2000c901d7c */
[----:B------:R-:W-:-:S03]  /*15e60*/  ISETP.GE.AND P0, PT, R6, R2, PT ;  /* 0x000000020600720c */ /* 0x000fc60003f06270 */
[----:B------:R-:W-:Y:S04]  /*15e70*/  SHFL.IDX PT, R6, R3, 0x3, 0x181f ;  /* 0x00781f0003067f89 */ /* 0x000fe800000e0000 */
[----:B0-----:R-:W0:Y:S04]  /*15e80*/  SHFL.IDX PT, R5, R0, 0x2, 0x181f ;  /* 0x00581f0000057f89 */ /* 0x001e2800000e0000 */
[----:B------:R-:W1:Y:S02]  /*15e90*/  SHFL.IDX PT, R4, R3, 0x2, 0x181f ;  /* 0x00581f0003047f89 */ /* 0x000e6400000e0000 */
[----:B0-----:R-:W-:-:S04]  /*15ea0*/  @!P0 LEA R5, P2, R7, R5, 0x1 ;  /* 0x0000000507058211 */ /* 0x001fc800078408ff */
[----:B-1----:R-:W-:-:S04]  /*15eb0*/  @!P0 IADD3.X R4, RZ, R4, RZ, P2, !PT ;  /* 0x00000004ff048210 */ /* 0x002fc800017fe4ff */
[----:B------:R-:W-:-:S04]  /*15ec0*/  @!P0 LOP3.LUT R5, R5, R4, RZ, 0x3c, !PT ;  /* 0x0000000405058212 */ /* 0x000fc800078e3cff */
[----:B------:R-:W-:-:S04]  /*15ed0*/  @!P0 LOP3.LUT R4, R5, R4, RZ, 0x3c, !PT ;  /* 0x0000000405048212 */ /* 0x000fc800078e3cff */
[----:B------:R-:W-:-:S05]  /*15ee0*/  @!P0 LOP3.LUT R5, R5, R4, RZ, 0x3c, !PT ;  /* 0x0000000405058212 */ /* 0x000fca00078e3cff */
[----:B------:R0:W-:Y:S01]  /*15ef0*/  @!P0 LDGSTS.E.BYPASS.LTC128B.128 [R26+0x19400], desc[UR60][R4.64], !P1 ;  /* 0x19400000041a8fae */ /* 0x0001e2000c901d7c */
[----:B------:R-:W-:Y:S01]  /*15f00*/  ISETP.GE.AND P0, PT, R8, R2, PT ;  /* 0x000000020800720c */ /* 0x000fe20003f06270 */
[----:B------:R-:W-:-:S05]  /*15f10*/  VIADD R8, R17, 0x40 ;  /* 0x0000004011087836 */ /* 0x000fca0000000000 */
[----:B------:R-:W-:Y:S04]  /*15f20*/  STL [R1+0x2c], R8 ;  /* 0x00002c0801007387 */ /* 0x000fe80000100800 */
[----:B0-----:R-:W0:Y:S03]  /*15f30*/  SHFL.IDX PT, R4, R0, 0x3, 0x181f ;  /* 0x00781f0000047f89 */ /* 0x001e2600000e0000 */
[----:B0-----:R-:W-:-:S05]  /*15f40*/  @!P0 LEA R5, P2, R7, R4, 0x1 ;  /* 0x0000000407058211 */ /* 0x001fca00078408ff */
[----:B------:R-:W-:Y:S02]  /*15f50*/  @!P0 IMAD.X R4, RZ, RZ, R6, P2 ;  /* 0x000000ffff048224 */ /* 0x000fe400010e0606 */
[----:B------:R-:W-:Y:S03]  /*15f60*/  SHFL.IDX PT, R6, R3, 0x4, 0x181f ;  /* 0x00981f0003067f89 */ /* 0x000fe600000e0000 */
        /* <DEDUP_REMOVED lines=22> */
[-C--:B------:R-:W-:Y:S01]  /*160d0*/  @!P0 LOP3.LUT R5, R5, R4.reuse, RZ, 0x3c, !PT ;  /* 0x0000000405058212 */ /* 0x080fe200078e3cff */
[----:B------:R-:W-:Y:S03]  /*160e0*/  SHFL.IDX PT, R3, R3, 0x7, 0x181f ;  /* 0x00f81f0003037f89 */ /* 0x000fe600000e0000 */
[----:B------:R-:W-:-:S04]  /*160f0*/  @!P0 LOP3.LUT R4, R5, R4, RZ, 0x3c, !PT ;  /* 0x0000000405048212 */ /* 0x000fc800078e3cff */
[----:B------:R-:W-:-:S05]  /*16100*/  @!P0 LOP3.LUT R5, R5, R4, RZ, 0x3c, !PT ;  /* 0x0000000405058212 */ /* 0x000fca00078e3cff */
[----:B------:R0:W-:Y:S01]  /*16110*/  @!P0 LDGSTS.E.BYPASS.LTC128B.128 [R26+0x1ac00], desc[UR60][R4.64], !P1 ;  /* 0x1ac00000041a8fae */ /* 0x0001e2000c901d7c */
[----:B------:R-:W-:-:S03]  /*16120*/  ISETP.GE.AND P0, PT, R8, R2, PT ;  /* 0x000000020800720c */ /* 0x000fc60003f06270 */
[----:B0-----:R-:W0:Y:S04]  /*16130*/  SHFL.IDX PT, R4, R0, 0x6, 0x181f ;  /* 0x00d81f0000047f89 */ /* 0x001e2800000e0000 */
[----:B------:R-:W1:Y:S06]  /*16140*/  SHFL.IDX PT, R0, R0, 0x7, 0x181f ;  /* 0x00f81f0000007f89 */ /* 0x000e6c00000e0000 */
[----:B0-----:R-:W-:-:S05]  /*16150*/  @!P0 LEA R5, P2, R7, R4, 0x1 ;  /* 0x0000000407058211 */ /* 0x001fca00078408ff */
[----:B------:R-:W-:-:S05]  /*16160*/  @!P0 IMAD.X R4, RZ, RZ, R6, P2 ;  /* 0x000000ffff048224 */ /* 0x000fca00010e0606 */
[----:B------:R-:W-:-:S04]  /*16170*/  @!P0 LOP3.LUT R5, R5, R4, RZ, 0x3c, !PT ;  /* 0x0000000405058212 */ /* 0x000fc800078e3cff */
[----:B------:R-:W-:-:S04]  /*16180*/  @!P0 LOP3.LUT R4, R5, R4, RZ, 0x3c, !PT ;  /* 0x0000000405048212 */ /* 0x000fc800078e3cff */
[----:B------:R-:W-:-:S05]  /*16190*/  @!P0 LOP3.LUT R5, R5, R4, RZ, 0x3c, !PT ;  /* 0x0000000405058212 */ /* 0x000fca00078e3cff */
[----:B-1----:R0:W-:Y:S02]  /*161a0*/  @!P0 LDGSTS.E.BYPASS.LTC128B.128 [R26+0x1b400], desc[UR60][R4.64], !P1 ;  /* 0x1b400000041a8fae */ /* 0x0021e4000c901d7c */
.L_x_1765:
[----:B0-----:R-:W-:-:S05]  /*161b0*/  VIADD R4, R17, 0x70 ;  /* 0x0000007011047836 */ /* 0x001fca0000000000 */
[----:B------:R-:W-:Y:S01]  /*161c0*/  ISETP.GE.AND P0, PT, R4, R2, PT ;  /* 0x000000020400720c */ /* 0x000fe20003f06270 */
[----:B------:R0:W-:-:S12]  /*161d0*/  STL [R1+0x44], R4 ;  /* 0x0000440401007387 */ /* 0x0001d80000100800 */
[----:B------:R-:W-:-:S05]  /*161e0*/  @!P0 LEA R2, P2, R7, R0, 0x1 ;  /* 0x0000000007028211 */ /* 0x000fca00078408ff */
[----:B------:R-:W-:-:S05]  /*161f0*/  @!P0 IMAD.X R3, RZ, RZ, R3, P2 ;  /* 0x000000ffff038224 */ /* 0x000fca00010e0603 */
[----:B------:R-:W-:Y:S01]  /*16200*/  @!PT LDS RZ, [RZ] ;  /* 0x00000000fffff984 */ /* 0x000fe20000000800 */
[----:B------:R-:W-:Y:S01]  /*16210*/  @!PT LDS RZ, [RZ] ;  /* 0x00000000fffff984 */ /* 0x000fe20000000800 */
[----:B------:R-:W-:Y:S01]  /*16220*/  @!PT LDS RZ, [RZ] ;  /* 0x00000000fffff984 */ /* 0x000fe20000000800 */
[----:B------:R0:W-:Y:S01]  /*16230*/  @!P0 LDGSTS.E.BYPASS.LTC128B.128 [R26+0x1bc00], desc[UR60][R2.64], !P1 ;  /* 0x1bc00000021a8fae */ /* 0x0001e2000c901d7c */
[----:B------:R-:W-:Y:S01]  /*16240*/  PLOP3.LUT P0, PT, PT, PT, PT, 0x80, 0x0 ;  /* 0x000000000000781c */ /* 0x000fe20003f0f070 */
[----:B------:R-:W-:-:S12]  /*16250*/  NOP ;  /* 0x0000000000007918 */ /* 0x000fd80000000000 */
.L_x_1603:
        /* <DEDUP_REMOVED lines=17> */
[----:B------:R-:W-:Y:S01]  /*16370*/  MOV R13, RZ ;  /* 0x000000ff000d7202 */ /* 0x000fe20000000f00 */
[----:B------:R-:W0:Y:S01]  /*16380*/  LDC.64 R2, c[0x4][R2] ;  /* 0x0100000002027b82 */ /* 0x000e220000000a00 */
[----:B------:R-:W-:Y:S02]  /*16390*/  IMAD.U32 R5, RZ, RZ, UR7 ;  /* 0x00000007ff057e24 */ /* 0x000fe4000f8e00ff */
[----:B------:R-:W-:Y:S02]  /*163a0*/  IMAD.U32 R6, RZ, RZ, UR8 ;  /* 0x00000008ff067e24 */ /* 0x000fe4000f8e00ff */
[----:B------:R-:W-:-:S02]  /*163b0*/  IMAD.U32 R7, RZ, RZ, UR9 ;  /* 0x00000009ff077e24 */ /* 0x000fc4000f8e00ff */
[----:B------:R-:W-:Y:S02]  /*163c0*/  IMAD.U32 R10, RZ, RZ, UR4 ;  /* 0x00000004ff0a7e24 */ /* 0x000fe4000f8e00ff */
[----:B------:R-:W-:Y:S02]  /*163d0*/  IMAD.U32 R11, RZ, RZ, UR5 ;  /* 0x00000005ff0b7e24 */ /* 0x000fe4000f8e00ff */
[----:B------:R-:W-:Y:S02]  /*163e0*/  IMAD.MOV.U32 R8, RZ, RZ, 0x70 ;  /* 0x00000070ff087424 */ /* 0x000fe400078e00ff */
[----:B------:R-:W-:-:S07]  /*163f0*/  IMAD.MOV.U32 R12, RZ, RZ, 0x1 ;  /* 0x00000001ff0c7424 */ /* 0x000fce00078e00ff */
[----:B------:R-:W-:-:S07]  /*16400*/  LEPC R20, `(.L_x_1605) ;  /* 0x000000001014794e */ /* 0x000fce0000000000 */
[----:B0-----:R-:W-:Y:S05]  /*16410*/  CALL.ABS.NOINC R2 ;  /* 0x0000000002007343 */ /* 0x001fea0003c00000 */
.L_x_1605:
[----:B------:R-:W-:Y:S05]  /*16420*/  BSYNC B6 ;  /* 0x0000000000067941 */ /* 0x000fea0003800000 */
.L_x_1604:
[----:B0-----:R-:W2:Y:S01]  /*16430*/  LDL.LU R2, [R1+0x34] ;  /* 0x0000340001027983 */ /* 0x001ea20000300800 */
[----:B------:R-:W0:Y:S01]  /*16440*/  LDC R6, c[0x0][0x448] ;  /* 0x00011200ff067b82 */ /* 0x000e220000000800 */
[----:B------:R-:W-:Y:S02]  /*16450*/  ULDC.64 UR4, c[0x0][0x398] ;  /* 0x0000e60000047ab9 */ /* 0x000fe40000000a00 */
[----:B------:R-:W3:Y:S04]  /*16460*/  LDL.LU R21, [R1+0x3c] ;  /* 0x00003c0001157983 */ /* 0x000ee80000300800 */
[----:B------:R-:W4:Y:S01]  /*16470*/  LDL.LU R20, [R1+0x10] ;  /* 0x0000100001147983 */ /* 0x000f220000300800 */
[----:B------:R-:W-:Y:S01]  /*16480*/  IMAD.MOV.U32 R4, RZ, RZ, R36 ;  /* 0x000000ffff047224 */ /* 0x000fe200078e0024 */
[----:B------:R-:W1:Y:S01]  /*16490*/  S2R R8, SR_TID.X ;  /* 0x0000000000087919 */ /* 0x000e620000002100 */
[----:B0-----:R-:W-:-:S13]  /*164a0*/  ISETP.NE.AND P0, PT, R6, 0x1, PT ;  /* 0x000000010600780c */ /* 0x001fda0003f05270 */
[----:B------:R-:W0:Y:S01]  /*164b0*/  @P0 LDC R5, c[0x0][0x450] ;  /* 0x00011400ff050b82 */ /* 0x000e220000000800 */
[----:B-1----:R-:W-:-:S05]  /*164c0*/  IMAD.SHL.U32 R7, R8, 0x8, RZ ;  /* 0x0000000808077824 */ /* 0x002fca00078e00ff */
[----:B------:R-:W-:Y:S01]  /*164d0*/  LOP3.LUT R7, R7, 0x38, RZ, 0xc0, !PT ;  /* 0x0000003807077812 */ /* 0x000fe200078ec0ff */
[----:B--2---:R-:W-:Y:S02]  /*164e0*/  IMAD R0, R2, UR4, RZ ;  /* 0x0000000402007c24 */ /* 0x004fe4000f8e02ff */
[----:B------:R-:W-:-:S04]  /*164f0*/  IMAD.WIDE.U32 R2, R37, UR4, RZ ;  /* 0x0000000425027c25 */ /* 0x000fc8000f8e00ff */
        /* <DEDUP_REMOVED lines=11> */
[----:B------:R-:W-:Y:S01]  /*165b0*/  ULDC.64 UR4, c[0x0][0x3d0] ;  /* 0x0000f40000047ab9 */ /* 0x000fe20000000a00 */
[----:B------:R-:W-:Y:S02]  /*165c0*/  IMAD.SHL.U32 R20, R8, 0x8, RZ ;  /* 0x0000000808147824 */ /* 0x000fe400078e00ff */
[----:B------:R-:W-:Y:S02]  /*165d0*/  IMAD.IADD R3, R3, 0x1, R0 ;  /* 0x0000000103037824 */ /* 0x000fe400078e0200 */
[----:B------:R-:W1:Y:S01]  /*165e0*/  @P0 LDC R0, c[0x0][0x44c] ;  /* 0x00011300ff000b82 */ /* 0x000e620000000800 */
[----:B------:R-:W-:-:S04]  /*165f0*/  LOP3.LUT R20, R20, 0x38, RZ, 0xc0, !PT ;  /* 0x0000003814147812 */ /* 0x000fc800078ec0ff */
[C---:B------:R-:W-:Y:S02]  /*16600*/  LOP3.LUT R10, R20.reuse, 0x40, RZ, 0xfc, !PT ;  /* 0x00000040140a7812 */ /* 0x040fe400078efcff */
[C---:B------:R-:W-:Y:S02]  /*16610*/  LOP3.LUT R9, R20.reuse, 0x80, RZ, 0xfc, !PT ;  /* 0x0000008014097812 */ /* 0x040fe400078efcff */
[----:B------:R-:W-:Y:S01]  /*16620*/  LOP3.LUT R8, R20, 0xc0, RZ, 0xfc, !PT ;  /* 0x000000c014087812 */ /* 0x000fe200078efcff */
[----:B-1----:R-:W-:-:S05]  /*16630*/  @P0 IMAD.HI.U32 R0, R36, R0, RZ ;  /* 0x0000000024000227 */ /* 0x002fca00078e00ff */
[----:B0-----:R-:W-:-:S04]  /*16640*/  @P0 SHF.R.U32.HI R4, RZ, R5, R0 ;  /* 0x00000005ff040219 */ /* 0x001fc80000011600 */
[--C-:B------:R-:W-:Y:S01]  /*16650*/  SHF.R.S32.HI R5, RZ, 0x1f, R4.reuse ;  /* 0x0000001fff057819 */ /* 0x100fe20000011404 */
[----:B------:R-:W-:Y:S02]  /*16660*/  IMAD.MOV R0, RZ, RZ, -R4 ;  /* 0x000000ffff007224 */ /* 0x000fe400078e0a04 */
[----:B------:R-:W-:-:S04]  /*16670*/  IMAD.WIDE.U32 R2, R4, UR4, R2 ;  /* 0x0000000404027c25 */ /* 0x000fc8000f8e0002 */
[----:B------:R-:W-:Y:S02]  /*16680*/  IMAD R0, R6, R0, R36 ;  /* 0x0000000006007224 */ /* 0x000fe400078e0224 */
        /* <DEDUP_REMOVED lines=9> */
[C---:B------:R-:W-:Y:S01]  /*16720*/  LEA R4, P0, R2.reuse, UR4, 0x1 ;  /* 0x0000000402047c11 */ /* 0x040fe2000f8008ff */
[----:B------:R-:W-:Y:S01]  /*16730*/  IMAD.IADD R0, R3, 0x1, R0 ;  /* 0x0000000103007824 */ /* 0x000fe200078e0200 */
[----:B------:R-:W-:Y:S02]  /*16740*/  ULDC UR4, c[0x0][0x3b8] ;  /* 0x0000ee0000047ab9 */ /* 0x000fe40000000800 */
[----:B------:R-:W-:Y:S02]  /*16750*/  ISETP.GE.AND P4, PT, R7, UR4, PT ;  /* 0x0000000407007c0c */ /* 0x000fe4000bf86270 */
[----:B------:R-:W-:Y:S01]  /*16760*/  LEA.HI.X R0, R2, UR5, R0, 0x1, P0 ;  /* 0x0000000502007c11 */ /* 0x000fe200080f0c00 */
[----:B------:R-:W-:Y:S01]  /*16770*/  UMOV UR5, 0xffffffff ;  /* 0xffffffff00057882 */ /* 0x000fe20000000000 */
[----:B------:R-:W-:-:S02]  /*16780*/  ISETP.GE.AND P3, PT, R10, UR4, PT ;  /* 0x000000040a007c0c */ /* 0x000fc4000bf66270 */
[----:B------:R-:W-:Y:S02]  /*16790*/  ISETP.GE.AND P2, PT, R9, UR4, PT ;  /* 0x0000000409007c0c */ /* 0x000fe4000bf46270 */
[----:B------:R-:W-:Y:S01]  /*167a0*/  ISETP.GE.AND P1, PT, R8, UR4, PT ;  /* 0x0000000408007c0c */ /* 0x000fe2000bf26270 */
[----:B------:R-:W-:-:S12]  /*167b0*/  BRA.DIV UR5, `(.L_x_1606) ;  /* 0x0000005605c87947 */ /* 0x000fd8000b800000 */
[----:B------:R-:W2:Y:S04]  /*167c0*/  LDL.LU R3, [R1+0x28] ;  /* 0x0000280001037983 */ /* 0x000ea80000300800 */
[----:B------:R-:W3:Y:S04]  /*167d0*/  LDL.LU R10, [R1+0x20] ;  /* 0x00002000010a7983 */ /* 0x000ee80000300800 */
[----:B------:R-:W4:Y:S04]  /*167e0*/  LDL.LU R9, [R1+0x2c] ;  /* 0x00002c0001097983 */ /* 0x000f280000300800 */
[----:B------:R-:W5:Y:S04]  /*167f0*/  LDL.LU R8, [R1+0x24] ;  /* 0x0000240001087983 */ /* 0x000f680000300800 */
[----:B------:R-:W2:Y:S04]  /*16800*/  LDL.LU R11, [R1+0x18] ;  /* 0x00001800010b7983 */ /* 0x000ea80000300800 */
[----:B------:R-:W-:Y:S01]  /*16810*/  SHFL.IDX PT, R2, R0, RZ, 0x181f ;  /* 0x00181fff00027589 */ /* 0x000fe200000e0000 */
[----:B--2---:R-:W-:-:S02]  /*16820*/  IMAD R5, R11, R6, RZ ;  /* 0x000000060b057224 */ /* 0x004fc400078e02ff */
[----:B------:R-:W-:Y:S01]  /*16830*/  IMAD.MOV.U32 R11, RZ, RZ, R3 ;  /* 0x000000ffff0b7224 */ /* 0x000fe200078e0003 */
[----:B------:R-:W-:Y:S02]  /*16840*/  SHFL.IDX PT, R6, R0, 0x1, 0x181f ;  /* 0x00381f0000067f89 */ /* 0x000fe400000e0000 */
[----:B------:R-:W-:Y:S02]  /*16850*/  ISETP.GE.AND P0, PT, R17, R5, PT ;  /* 0x000000051100720c */ /* 0x000fe40003f06270 */
[----:B------:R-:W0:Y:S11]  /*16860*/  SHFL.IDX PT, R3, R4, RZ, 0x181f ;  /* 0x00181fff04037589 */ /* 0x000e3600000e0000 */
[----:B0-----:R-:W-:-:S05]  /*16870*/  @!P0 LEA R3, P6, R7, R3, 0x1 ;  /* 0x0000000307038211 */ /* 0x001fca00078c08ff */
[----:B------:R-:W-:-:S05]  /*16880*/  @!P0 IMAD.X R2, RZ, RZ, R2, P6 ;  /* 0x000000ffff028224 */ /* 0x000fca00030e0602 */
[----:B------:R-:W-:-:S04]  /*16890*/  @!P0 LOP3.LUT R3, R3, R2, RZ, 0x3c, !PT ;  /* 0x0000000203038212 */ /* 0x000fc800078e3cff */
[----:B------:R-:W-:-:S04]  /*168a0*/  @!P0 LOP3.LUT R2, R3, R2, RZ, 0x3c, !PT ;  /* 0x0000000203028212 */ /* 0x000fc800078e3cff */
[----:B------:R-:W-:-:S05]  /*168b0*/  @!P0 LOP3.LUT R3, R3, R2, RZ, 0x3c, !PT ;  /* 0x0000000203038212 */ /* 0x000fca00078e3cff */
[----:B------:R-:W-:Y:S04]  /*168c0*/  @!P0 LDGSTS.E.BYPASS.LTC128B.128 [R26+0x22400], desc[UR60][R2.64], !P4 ;  /* 0x22400000021a8fae */ /* 0x000fe8000e101d7c */
[----:B------:R-:W-:Y:S04]  /*168d0*/  @!P0 LDGSTS.E.BYPASS.LTC128B.128 [R26+0x26400], desc[UR60][R2.64+0x80], !P3 ;  /* 0x26400080021a8fae */ /* 0x000fe8000d901d7c */
[----:B------:R-:W-:Y:S04]  /*168e0*/  @!P0 LDGSTS.E.BYPASS.LTC128B.128 [R26+0x2a400], desc[UR60][R2.64+0x100], !P2 ;  /* 0x2a400100021a8fae */ /* 0x000fe8000d101d7c */
[----:B------:R0:W-:Y:S01]  /*168f0*/  @!P0 LDGSTS.E.BYPASS.LTC128B.128 [R26+0x2e400], desc[UR60][R2.64+0x180], !P1 ;  /* 0x2e400180021a8fae */ /* 0x0001e2000c901d7c */
[----:B---3--:R-:W-:Y:S01]  /*16900*/  ISETP.GE.AND P0, PT, R10, R5, PT ;  /* 0x000000050a00720c */ /* 0x008fe20003f06270 */
[----:B----4-:R-:W-:-:S02]  /*16910*/  IMAD.MOV.U32 R10, RZ, RZ, R9 ;  /* 0x000000ffff0a7224 */ /* 0x010fc400078e0009 */
[----:B------:R-:W2:Y:S04]  /*16920*/  LDL.LU R9, [R1+0x30] ;  /* 0x0000300001097983 */ /* 0x000ea80000300800 */
[----:B0-----:R-:W0:Y:S06]  /*16930*/  SHFL.IDX PT, R2, R4, 0x1, 0x181f ;  /* 0x00381f0004027f89 */ /* 0x001e2c00000e0000 */
[----:B0-----:R-:W-:-:S05]  /*16940*/  @!P0 LEA R2, P6, R7, R2, 0x1 ;  /* 0x0000000207028211 */ /* 0x001fca00078c08ff */
[----:B------:R-:W-:Y:S02]  /*16950*/  @!P0 IMAD.X R3, RZ, RZ, R6, P6 ;  /* 0x000000ffff038224 */ /* 0x000fe400030e0606 */
[----:B------:R-:W-:Y:S04]  /*16960*/  SHFL.IDX PT, R6, R0, 0x2, 0x181f ;  /* 0x00581f0000067f89 */ /* 0x000fe800000e0000 */
[----:B------:R-:W-:Y:S04]  /*16970*/  @!P0 LDGSTS.E.BYPASS.LTC128B.128 [R26+0x22c00], desc[UR60][R2.64], !P4 ;  /* 0x22c00000021a8fae */ /* 0x000fe8000e101d7c */
[----:B------:R-:W-:Y:S04]  /*16980*/  @!P0 LDGSTS.E.BYPASS.LTC128B.128 [R26+0x26c00], desc[UR60][R2.64+0x80], !P3 ;  /* 0x26c00080021a8fae */ /* 0x000fe8000d901d7c */
[----:B------:R-:W-:Y:S04]  /*16990*/  @!P0 LDGSTS.E.BYPASS.LTC128B.128 [R26+0x2ac00], desc[UR60][R2.64+0x100], !P2 ;  /* 0x2ac00100021a8fae */ /* 0x000fe8000d101d7c */
[----:B------:R0:W-:Y:S01]  /*169a0*/  @!P0 LDGSTS.E.BYPASS.LTC128B.128 [R26+0x2ec00], desc[UR60][R2.64+0x180], !P1 ;  /* 0x2ec00180021a8fae */ /* 0x0001e2000c901d7c */
[----:B-----5:R-:W-:-:S03]  /*169b0*/  ISETP.GE.AND P0, PT, R8, R5, PT ;  /* 0x000000050800720c */ /* 0x020fc60003f06270 */
[----:B------:R-:W3:Y:S04]  /*169c0*/  LDL.LU R8, [R1+0x38] ;  /* 0x0000380001087983 */ /* 0x000ee80000300800 */
[----:B0-----:R-:W0:Y:S06]  /*169d0*/  SHFL.IDX PT, R2, R4, 0x2, 0x181f ;  /* 0x00581f0004027f89 */ /* 0x001e2c00000e0000 */
[----:B0-----:R-:W-:-:S05]  /*169e0*/  @!P0 LEA R2, P6, R7, R2, 0x1 ;  /* 0x0000000207028211 */ /* 0x001fca00078c08ff */
[----:B------:R-:W-:-:S05]  /*169f0*/  @!P0 IMAD.X R3, RZ, RZ, R6, P6 ;  /* 0x000000ffff038224 */ /* 0x000fca00030e0606 */
[----:B------:R-:W-:Y:S04]  /*16a00*/  @!P0 LDGSTS.E.BYPASS.LTC128B.128 [R26+0x23400], desc[UR60][R2.64], !P4 ;  /* 0x23400000021a8fae */ /* 0x000fe8000e101d7c */
[----:B------:R-:W-:Y:S04]  /*16a10*/  @!P0 LDGSTS.E.BYPASS.LTC128B.128 [R26+0x27400], desc[UR60][R2.64+0x80], !P3 ;  /* 0x27400080021a8fae */ /* 0x000fe8000d901d7c */
[----:B------:R-:W-:Y:S04]  /*16a20*/  @!P0 LDGSTS.E.BYPASS.LTC128B.128 [R26+0x2b400], desc[UR60][R2.64+0x100], !P2 ;  /* 0x2b400100021a8fae */ /* 0x000fe8000d101d7c */
[----:B------:R0:W-:Y:S04]  /*16a30*/  @!P0 LDGSTS.E.BYPASS.LTC128B.128 [R26+0x2f400], desc[UR60][R2.64+0x180], !P1 ;  /* 0x2f400180021a8fae */ /* 0x0001e8000c901d7c */
[----:B------:R-:W-:Y:S04]  /*16a40*/  SHFL.IDX PT, R6, R0, 0x3, 0x181f ;  /* 0x00781f0000067f89 */ /* 0x000fe800000e0000 */
[----:B0-----:R-:W0:Y:S01]  /*16a50*/  SHFL.IDX PT, R2, R4, 0x3, 0x181f ;  /* 0x00781f0004027f89 */ /* 0x001e2200000e0000 */
[----:B------:R-:W-:-:S13]  /*16a60*/  ISETP.GE.AND P0, PT, R11, R5, PT ;  /* 0x000000050b00720c */ /* 0x000fda0003f06270 */
        /* <DEDUP_REMOVED lines=17> */
[----:B--2---:R-:W-:-:S13]  /*16b80*/  ISETP.GE.AND P0, PT, R9, R5, PT ;  /* 0x000000050900720c */ /* 0x004fda0003f06270 */
        /* <DEDUP_REMOVED lines=8> */
[----:B---3--:R-:W-:-:S13]  /*16c10*/  ISETP.GE.AND P0, PT, R8, R5, PT ;  /* 0x000000050800720c */ /* 0x008fda0003f06270 */
[----:B0-----:R-:W-:-:S05]  /*16c20*/  @!P0 LEA R2, P5, R7, R2, 0x1 ;  /* 0x0000000207028211 */ /* 0x001fca00078a08ff */
[----:B------:R-:W-:-:S05]  /*16c30*/  @!P0 IMAD.X R3, RZ, RZ, R6, P5 ;  /* 0x000000ffff038224 */ /* 0x000fca00028e0606 */
[----:B------:R-:W-:Y:S04]  /*16c40*/  @!P0 LDGSTS.E.BYPASS.LTC128B.128 [R26+0x25400], desc[UR60][R2.64], !P4 ;  /* 0x25400000021a8fae */ /* 0x000fe8000e101d7c */
[----:B------:R-:W-:Y:S04]  /*16c50*/  @!P0 LDGSTS.E.BYPASS.LTC128B.128 [R26+0x29400], desc[UR60][R2.64+0x80], !P3 ;  /* 0x29400080021a8fae */ /* 0x000fe8000d901d7c */
[----:B------:R-:W-:Y:S04]  /*16c60*/  @!P0 LDGSTS.E.BYPASS.LTC128B.128 [R26+0x2d400], desc[UR60][R2.64+0x100], !P2 ;  /* 0x2d400100021a8fae */ /* 0x000fe8000d101d7c */
[----:B------:R0:W-:Y:S04]  /*16c70*/  @!P0 LDGSTS.E.BYPASS.LTC128B.128 [R26+0x31400], desc[UR60][R2.64+0x180], !P1 ;  /* 0x31400180021a8fae */ /* 0x0001e8000c901d7c */
[----:B------:R1:W2:Y:S04]  /*16c80*/  SHFL.IDX PT, R6, R0, 0x7, 0x181f ;  /* 0x00f81f0000067f89 */ /* 0x0002a800000e0000 */
[----:B0-----:R1:W0:Y:S02]  /*16c90*/  SHFL.IDX PT, R2, R4, 0x7, 0x181f ;  /* 0x00f81f0004027f89 */ /* 0x00122400000e0000 */
.L_x_1783:
[----:B-1----:R-:W3:Y:S01]  /*16ca0*/  LDL.LU R0, [R1+0x44] ;  /* 0x0000440001007983 */ /* 0x002ee20000300800 */
[----:B------:R-:W-:Y:S01]  /*16cb0*/  BSSY B0, `(.L_x_1607) ;  /* 0x000000c000007945 */ /* 0x000fe20003800000 */
[----:B---3--:R-:W-:-:S13]  /*16cc0*/  ISETP.GE.AND P0, PT, R0, R5, PT ;  /* 0x000000050000720c */ /* 0x008fda0003f06270 */
[----:B------:R-:W-:Y:S05]  /*16cd0*/  @P0 BRA `(.L_x_1608) ;  /* 0x0000000000240947 */ /* 0x000fea0003800000 */
[----:B0-----:R-:W-:-:S05]  /*16ce0*/  LEA R2, P0, R7, R2, 0x1 ;  /* 0x0000000207027211 */ /* 0x001fca00078008ff */
[----:B--2---:R-:W-:-:S05]  /*16cf0*/  IMAD.X R3, RZ, RZ, R6, P0 ;  /* 0x000000ffff037224 */ /* 0x004fca00000e0606 */
[----:B------:R-:W-:Y:S01]  /*16d00*/  @!PT LDS RZ, [RZ] ;  /* 0x00000000fffff984 */ /* 0x000fe20000000800 */
[----:B------:R-:W-:Y:S01]  /*16d10*/  @!PT LDS RZ, [RZ] ;  /* 0x00000000fffff984 */ /* 0x000fe20000000800 */
[----:B------:R-:W-:Y:S01]  /*16d20*/  @!PT LDS RZ, [RZ] ;  /* 0x00000000fffff984 */ /* 0x000fe20000000800 */
[----:B------:R1:W-:Y:S04]  /*16d30*/  LDGSTS.E.BYPASS.LTC128B.128 [R26+0x25c00], desc[UR60][R2.64], !P4 ;  /* 0x25c00000021a7fae */ /* 0x0003e8000e101d7c */
[----:B------:R1:W-:Y:S04]  /*16d40*/  LDGSTS.E.BYPASS.LTC128B.128 [R26+0x29c00], desc[UR60][R2.64+0x80], !P3 ;  /* 0x29c00080021a7fae */ /* 0x0003e8000d901d7c */
[----:B------:R1:W-:Y:S04]  /*16d50*/  LDGSTS.E.BYPASS.LTC128B.128 [R26+0x2dc00], desc[UR60][R2.64+0x100], !P2 ;  /* 0x2dc00100021a7fae */ /* 0x0003e8000d101d7c */
[----:B------:R1:W-:Y:S02]  /*16d60*/  LDGSTS.E.BYPASS.LTC128B.128 [R26+0x31c00], desc[UR60][R2.64+0x180], !P1 ;  /* 0x31c00180021a7fae */ /* 0x0003e4000c901d7c */
.L_x_1608:
[----:B------:R-:W-:Y:S05]  /*16d70*/  BSYNC B0 ;  /* 0x0000000000007941 */ /* 0x000fea0003800000 */
.L_x_1607:
[----:B------:R-:W-:Y:S01]  /*16d80*/  NOP ;  /* 0x0000000000007918 */ /* 0x000fe20000000000 */
[----:B------:R-:W-:-:S13]  /*16d90*/  PLOP3.LUT P0, PT, PT, PT, PT, 0x80, 0x0 ;  /* 0x000000000000781c */ /* 0x000fda0003f0f070 */
.L_x_1609:
[----:B------:R-:W-:Y:S02]  /*16da0*/  PLOP3.LUT P1, PT, P1, P0, PT, 0xa2, 0x0 ;  /* 0x000000000000781c */ /* 0x000fe40000f21472 */
[----:B------:R-:W-:-:S08]  /*16db0*/  @P0 R2UR P1, UR4, R23 ;  /* 0x00000000170402ca */ /* 0x000fd00000020000 */
[----:B------:R-:W-:-:S05]  /*16dc0*/  @P0 PLOP3.LUT P0, PT, P1, PT, PT, 0x80, 0x0 ;  /* 0x000000000000081c */ /* 0x000fca0000f0f070 */
[----:B------:R-:W-:Y:S01]  /*16dd0*/  @!P1 SYNCS.ARRIVE.TRANS64.RED.A0T1 RZ, [UR4+0x32410], RZ ;  /* 0x032410ffffff99a7 */ /* 0x000fe20008200404 */
[----:B------:R-:W-:Y:S07]  /*16de0*/  @!P1 ARRIVES.LDGSTSBAR.64.TRANSCNT [UR4+0x32410] ;  /* 0x03241000ff0099b0 */ /* 0x000fee0008000a84 */
[----:B------:R-:W-:Y:S05]  /*16df0*/  @P0 BRA.U.ANY `(.L_x_1609) ;  /* 0xfffffffd00e80947 */ /* 0x000fea000393ffff */
[----:B01----:R-:W3:Y:S02]  /*16e00*/  LDL.LU R2, [R1+0x40] ;  /* 0x0000400001027983 */ /* 0x003ee40000300800 */
[----:B---3--:R-:W-:-:S04]  /*16e10*/  IADD3 R2, R2, 0x1, RZ ;  /* 0x0000000102027810 */ /* 0x008fc80007ffe0ff */
[----:B------:R-:W-:Y:S01]  /*16e20*/  LEA.HI R0, R2, R2, RZ, 0x1 ;  /* 0x0000000202007211 */ /* 0x000fe200078f08ff */
[----:B------:R0:W-:Y:S03]  /*16e30*/  STL [R1+0x40], R2 ;  /* 0x0000400201007387 */ /* 0x0001e60000100800 */
        /* <DEDUP_REMOVED lines=8> */
.L_x_1784:
[----:B------:R-:W-:Y:S05]  /*16ec0*/  BSYNC B0 ;  /* 0x0000000000007941 */ /* 0x000fea0003800000 */
.L_x_1610:
[----:B------:R-:W3:Y:S02]  /*16ed0*/  LDL R2, [R1+0x68] ;  /* 0x0000680001027983 */ /* 0x000ee40000100800 */
[----:B---3--:R-:W-:-:S13]  /*16ee0*/  ISETP.NE.AND P0, PT, R2, 0x3, PT ;  /* 0x000000030200780c */ /* 0x008fda0003f05270 */
[----:B------:R-:W-:Y:S05]  /*16ef0*/  @!P0 BRA `(.L_x_1612) ;  /* 0x0000000000048947 */ /* 0x000fea0003800000 */
[----:B------:R-:W-:Y:S01]  /*16f00*/  BPT.TRAP 0x1 ;  /* 0x000000040000795c */ /* 0x000fe20000300000 */
.L_x_1612:
[----:B------:R-:W3:Y:S01]  /*16f10*/  LDL.LU R2, [R1+0x64] ;  /* 0x0000640001027983 */ /* 0x000ee20000300800 */
[C---:B------:R-:W-:Y:S01]  /*16f20*/  LOP3.LUT P0, RZ, R22.reuse, 0x8, RZ, 0xc0, !PT ;  /* 0x0000000816ff7812 */ /* 0x040fe2000780c0ff */
[----:B------:R-:W-:Y:S01]  /*16f30*/  BSSY B0, `(.L_x_1613) ;  /* 0x0000008000007945 */ /* 0x000fe20003800000 */
[----:B------:R-:W-:Y:S02]  /*16f40*/  SHF.L.U32 R3, R27, 0x1f, RZ ;  /* 0x0000001f1b037819 */ /* 0x000fe400000006ff */
[----:B0-----:R-:W-:Y:S02]  /*16f50*/  SEL R0, RZ, 0x4, P0 ;  /* 0x00000004ff007807 */ /* 0x001fe40000000000 */
[----:B------:R-:W-:-:S04]  /*16f60*/  LOP3.LUT P1, RZ, R22, 0x10, RZ, 0xc0, !PT ;  /* 0x0000001016ff7812 */ /* 0x000fc8000782c0ff */
[----:B------:R-:W-:Y:S02]  /*16f70*/  SEL R7, RZ, 0x2, P1 ;  /* 0x00000002ff077807 */ /* 0x000fe40000800000 */
[----:B------:R-:W0:Y:S02]  /*16f80*/  SYNCS.PHASECHK.TRANS64.TRYWAIT P0, [R30+URZ+0x32460], R3 ;  /* 0x032460031e0075a7 */ /* 0x000e24000800017f */
[----:B---3--:R-:W-:Y:S01]  /*16f90*/  IADD3 R7, R0, R7, R2 ;  /* 0x0000000700077210 */ /* 0x008fe20007ffe002 */
[----:B0-----:R-:W-:Y:S06]  /*16fa0*/  @!P0 BRA `(.L_x_1614) ;  /* 0x0000005c00348947 */ /* 0x001fec0003800000 */
.L_x_1785:
[----:B------:R-:W-:Y:S05]  /*16fb0*/  BSYNC B0 ;  /* 0x0000000000007941 */ /* 0x000fea0003800000 */
.L_x_1613:
[----:B------:R-:W3:Y:S01]  /*16fc0*/  LDL.LU R0, [R1+0x4c] ;  /* 0x00004c0001007983 */ /* 0x000ee20000300800 */
[----:B------:R-:W-:-:S03]  /*16fd0*/  ULDC.64 UR4, c[0x0][0x328] ;  /* 0x0000ca0000047ab9 */ /* 0x000fc60000000a00 */
[----:B------:R-:W4:Y:S04]  /*16fe0*/  LDL.LU R2, [R1+0x4] ;  /* 0x0000040001027983 */ /* 0x000f280000300800 */
[----:B------:R-:W5:Y:S04]  /*16ff0*/  LDL.LU R5, [R1+0x54] ;  /* 0x0000540001057983 */ /* 0x000f680000300800 */
[----:B------:R-:W2:Y:S01]  /*17000*/  LDL.LU R4, [R1] ;  /* 0x0000000001047983 */ /* 0x000ea20000300800 */
[C---:B------:R-:W-:Y:S02]  /*17010*/  LOP3.LUT P1, RZ, R22.reuse, 0x4, RZ, 0xc0, !PT ;  /* 0x0000000416ff7812 */ /* 0x040fe4000782c0ff */
[----:B------:R-:W-:Y:S01]  /*17020*/  LOP3.LUT P4, RZ, R22, 0x1, RZ, 0xc0, !PT ;  /* 0x0000000116ff7812 */ /* 0x000fe2000788c0ff */
[----:B---3--:R-:W-:-:S04]  /*17030*/  IMAD R0, R0, UR4, RZ ;  /* 0x0000000400007c24 */ /* 0x008fc8000f8e02ff */
[C---:B----4-:R-:W-:Y:S02]  /*17040*/  IMAD R0, R2.reuse, UR5, R0 ;  /* 0x0000000502007c24 */ /* 0x050fe4000f8e0200 */
[----:B0-----:R-:W-:Y:S01]  /*17050*/  IMAD.WIDE.U32 R2, R2, UR4, RZ ;  /* 0x0000000402027c25 */ /* 0x001fe2000f8e00ff */
[----:B------:R-:W-:-:S03]  /*17060*/  ULDC.64 UR4, c[0x0][0x338] ;  /* 0x0000ce0000047ab9 */ /* 0x000fc60000000a00 */
[----:B------:R-:W-:Y:S02]  /*17070*/  IMAD.IADD R3, R3, 0x1, R0 ;  /* 0x0000000103037824 */ /* 0x000fe400078e0200 */
[----:B-----5:R-:W-:Y:S02]  /*17080*/  IMAD R0, R5, UR4, RZ ;  /* 0x0000000405007c24 */ /* 0x020fe4000f8e02ff */
[----:B--2---:R-:W-:-:S04]  /*17090*/  IMAD.WIDE.U32 R2, R4, UR4, R2 ;  /* 0x0000000404027c25 */ /* 0x004fc8000f8e0002 */
[----:B------:R-:W-:Y:S01]  /*170a0*/  IMAD R5, R4, UR5, R0 ;  /* 0x0000000504057c24 */ /* 0x000fe2000f8e0200 */
[----:B------:R-:W-:Y:S01]  /*170b0*/  ULDC.64 UR4, c[0x0][0x330] ;  /* 0x0000cc0000047ab9 */ /* 0x000fe20000000a00 */
[----:B------:R-:W-:Y:S01]  /*170c0*/  SEL R0, RZ, 0x8, P1 ;  /* 0x00000008ff007807 */ /* 0x000fe20000800000 */
[----:B------:R-:W-:Y:S02]  /*170d0*/  IMAD R4, R25, 0x6000, R33 ;  /* 0x0000600019047824 */ /* 0x000fe400078e0221 */
[----:B------:R-:W-:Y:S02]  /*170e0*/  IMAD.IADD R3, R3, 0x1, R5 ;  /* 0x0000000103037824 */ /* 0x000fe400078e0205 */
[----:B------:R-:W-:Y:S02]  /*170f0*/  IMAD R5, R29, UR4, RZ ;  /* 0x000000041d057c24 */ /* 0x000fe4000f8e02ff */
[----:B------:R-:W-:-:S04]  /*17100*/  IMAD.WIDE.U32 R2, R18, UR4, R2 ;  /* 0x0000000412027c25 */ /* 0x000fc8000f8e0002 */
[----:B------:R-:W-:Y:S01]  /*17110*/  IMAD R5, R18, UR5, R5 ;  /* 0x0000000512057c24 */ /* 0x000fe2000f8e0205 */
[----:B------:R-:W-:Y:S01]  /*17120*/  ULDC.64 UR4, c[0x0][0x318] ;  /* 0x0000c60000047ab9 */ /* 0x000fe20000000a00 */
[----:B------:R-:W-:Y:S02]  /*17130*/  IMAD.IADD R7, R7, 0x1, R0 ;  /* 0x0000000107077824 */ /* 0x000fe400078e0200 */
        /* <DEDUP_REMOVED lines=8> */
[----:B------:R-:W-:Y:S01]  /*171c0*/  SHFL.IDX PT, R3, R6, RZ, 0x181f ;  /* 0x00181fff06037589 */ /* 0x000fe200000e0000 */
[----:B------:R-:W-:-:S03]  /*171d0*/  LOP3.LUT P1, RZ, R7, 0x4, RZ, 0xc0, !PT ;  /* 0x0000000407ff7812 */ /* 0x000fc6000782c0ff */
[----:B------:R-:W-:Y:S01]  /*171e0*/  SHFL.IDX PT, R14, R5, 0x1, 0x181f ;  /* 0x00381f00050e7f89 */ /* 0x000fe200000e0000 */
[----:B------:R-:W-:Y:S01]  /*171f0*/  ISETP.LT.OR P3, PT, R31, 0x1, !P1 ;  /* 0x000000011f00780c */ /* 0x000fe20004f61670 */
[----:B0-----:R-:W-:Y:S02]  /*17200*/  IMAD.SHL.U32 R8, R2, 0x8, RZ ;  /* 0x0000000802087824 */ /* 0x001fe400078e00ff */
[----:B------:R-:W0:Y:S03]  /*17210*/  SHFL.IDX PT, R2, R5, RZ, 0x181f ;  /* 0x00181fff05027589 */ /* 0x000e2600000e0000 */
[----:B------:R-:W-:-:S05]  /*17220*/  LOP3.LUT R8, R8, 0x38, RZ, 0xc0, !PT ;  /* 0x0000003808087812 */ /* 0x000fca00078ec0ff */
[----:B------:R-:W-:-:S05]  /*17230*/  IMAD.SHL.U32 R0, R8, 0x2, RZ ;  /* 0x0000000208007824 */ /* 0x000fca00078e00ff */
[----:B0-----:R-:W-:-:S05]  /*17240*/  IADD3 R2, P0, R2, R0, RZ ;  /* 0x0000000002027210 */ /* 0x001fca0007f1e0ff */
[----:B------:R-:W-:Y:S01]  /*17250*/  IMAD.X R3, RZ, RZ, R3, P0 ;  /* 0x000000ffff037224 */ /* 0x000fe200000e0603 */
        /* <DEDUP_REMOVED lines=8> */
[----:B------:R-:W-:-:S03]  /*172e0*/  IADD3 R8, P3, R14, R0, RZ ;  /* 0x000000000e087210 */ /* 0x000fc60007f7e0ff */
        /* <DEDUP_REMOVED lines=48> */
.L_x_1799:
        /* <DEDUP_REMOVED lines=15> */
.L_x_1616:
        /* <DEDUP_REMOVED lines=11> */
.L_x_1617:
[----:B------:R-:W2:Y:S01]  /*17790*/  LDL.LU R2, [R1+0x14] ;  /* 0x0000140001027983 */ /* 0x000ea20000300800 */
[----:B------:R0:W-:Y:S01]  /*177a0*/  SYNCS.ARRIVE.TRANS64.A1T0 RZ, [R30+URZ+0x32450], RZ ;  /* 0x032450ff1eff79a7 */ /* 0x0001e2000810003f */
[----:B------:R-:W-:Y:S01]  /*177b0*/  BSSY B0, `(.L_x_1618) ;  /* 0x00000e1000007945 */ /* 0x000fe20003800000 */
[----:B--2---:R-:W-:-:S13]  /*177c0*/  ISETP.GE.AND P0, PT, R2, 0x61, PT ;  /* 0x000000610200780c */ /* 0x004fda0003f06270 */
[----:B0-----:R-:W-:Y:S05]  /*177d0*/  @!P0 BRA `(.L_x_1619) ;  /* 0x0000000c00788947 */ /* 0x001fea0003800000 */
[----:B------:R-:W2:Y:S02]  /*177e0*/  LDL.LU R2, [R1+0x48] ;  /* 0x0000480001027983 */ /* 0x000ea40000300800 */
[----:B--2---:R-:W-:-:S07]  /*177f0*/  VIADD R10, R2, 0xfffffffe ;  /* 0xfffffffe020a7836 */ /* 0x004fce0000000000 */
.L_x_1632:
[----:B--2---:R-:W2:Y:S01]  /*17800*/  LDL R12, [R1+0x68] ;  /* 0x00006800010c7983 */ /* 0x004ea20000100800 */
[----:B0-----:R-:W0:Y:S01]  /*17810*/  LDC R6, c[0x0][0x430] ;  /* 0x00010c00ff067b82 */ /* 0x001e220000000800 */
[----:B------:R-:W1:Y:S01]  /*17820*/  S2R R2, SR_TID.X ;  /* 0x0000000000027919 */ /* 0x000e620000002100 */
[----:B---3--:R-:W3:Y:S01]  /*17830*/  S2R R3, SR_TID.X ;  /* 0x0000000000037919 */ /* 0x008ee20000002100 */
[----:B0-----:R-:W-:Y:S02]  /*17840*/  ISETP.NE.AND P0, PT, R6, 0x1, PT ;  /* 0x000000010600780c */ /* 0x001fe40003f05270 */
[----:B-1----:R-:W-:Y:S01]  /*17850*/  LOP3.LUT R2, R2, 0x7f, RZ, 0xc0, !PT ;  /* 0x0000007f02027812 */ /* 0x002fe200078ec0ff */
[----:B---3--:R-:W-:-:S03]  /*17860*/  IMAD.SHL.U32 R4, R3, 0x10, RZ ;  /* 0x0000001003047824 */ /* 0x008fc600078e00ff */
[----:B------:R-:W-:-:S07]  /*17870*/  SHF.R.U32.HI R2, RZ, 0x3, R2 ;  /* 0x00000003ff027819 */ /* 0x000fce0000011602 */
[----:B------:R-:W0:Y:S01]  /*17880*/  @P0 LDC R3, c[0x0][0x438] ;  /* 0x00010e00ff030b82 */ /* 0x000e220000000800 */
[----:B------:R-:W-:-:S04]  /*17890*/  LOP3.LUT R4, R2, 0x70, R4, 0xf8, !PT ;  /* 0x0000007002047812 */ /* 0x000fc800078ef804 */
[----:B------:R-:W-:-:S03]  /*178a0*/  ISETP.GT.U32.AND P1, PT, R4, 0x5f, PT ;  /* 0x0000005f0400780c */ /* 0x000fc60003f24070 */
[----:B------:R-:W1:Y:S01]  /*178b0*/  @P0 LDC R2, c[0x0][0x434] ;  /* 0x00010d00ff020b82 */ /* 0x000e620000000800 */
[----:B------:R-:W-:-:S04]  /*178c0*/  IMAD R7, R10, 0x60, R34 ;  /* 0x000000600a077824 */ /* 0x000fc800078e0222 */
[----:B------:R-:W-:-:S05]  /*178d0*/  IMAD.IADD R7, R4, 0x1, R7 ;  /* 0x0000000104077824 */ /* 0x000fca00078e0207 */
        /* <DEDUP_REMOVED lines=10> */
[----:B----4-:R-:W-:-:S04]  /*17980*/  @!P1 LEA R8, P0, R2, R8, 0x2 ;  /* 0x0000000802089211 */ /* 0x010fc800078010ff */
[----:B------:R-:W-:Y:S01]  /*17990*/  @!P1 IADD3 R3, R5, R3, RZ ;  /* 0x0000000305039210 */ /* 0x000fe20007ffe0ff */
[----:B------:R-:W-:-:S03]  /*179a0*/  IMAD.MOV.U32 R5, RZ, RZ, RZ ;  /* 0x000000ffff057224 */ /* 0x000fc600078e00ff */
[----:B------:R-:W-:Y:S01]  /*179b0*/  @!P1 LEA.HI.X R9, R2, R9, R3, 0x2, P0 ;  /* 0x0000000902099211 */ /* 0x000fe200000f1403 */
[----:B------:R-:W-:-:S04]  /*179c0*/  VIADD R25, R25, 0x1 ;  /* 0x0000000119197836 */ /* 0x000fc80000000000 */
[----:B------:R0:W5:Y:S01]  /*179d0*/  @!P1 LDG.E R5, desc[UR60][R8.64] ;  /* 0x0000003c08059981 */ /* 0x000162000c1e1900 */
[----:B------:R-:W-:-:S04]  /*179e0*/  ISETP.NE.AND P0, PT, R25, 0x2, PT ;  /* 0x000000021900780c */ /* 0x000fc80003f05270 */
[----:B------:R-:W-:Y:S01]  /*179f0*/  SEL R2, RZ, 0x1, P0 ;  /* 0x00000001ff027807 */ /* 0x000fe20000000000 */
[----:B------:R-:W-:-:S03]  /*17a00*/  IMAD.MOV R3, RZ, RZ, -R11 ;  /* 0x000000ffff037224 */ /* 0x000fc600078e0a0b */
[----:B------:R-:W-:Y:S01]  /*17a10*/  LOP3.LUT R27, R27, R2, RZ, 0x3c, !PT ;  /* 0x000000021b1b7212 */ /* 0x000fe200078e3cff */
[----:B------:R-:W-:Y:S01]  /*17a20*/  IMAD.MOV.U32 R2, RZ, RZ, R10 ;  /* 0x000000ffff027224 */ /* 0x000fe200078e000a */
[----:B------:R-:W-:Y:S05]  /*17a30*/  YIELD ;  /* 0x0000000000007946 */ /* 0x000fea0003800000 */
[----:B------:R-:W-:Y:S01]  /*17a40*/  SEL R25, R25, RZ, P0 ;  /* 0x000000ff19197207 */ /* 0x000fe20000000000 */
[----:B------:R-:W-:Y:S01]  /*17a50*/  IMAD R6, R6, R3, R7 ;  /* 0x0000000306067224 */ /* 0x000fe200078e0207 */
[----:B------:R-:W-:Y:S01]  /*17a60*/  ISETP.GT.AND P2, PT, R2, RZ, PT ;  /* 0x000000ff0200720c */ /* 0x000fe20003f44270 */
[----:B------:R-:W-:Y:S01]  /*17a70*/  VIADD R10, R10, 0xffffffff ;  /* 0xffffffff0a0a7836 */ /* 0x000fe20000000000 */
[----:B--2---:R-:W-:-:S13]  /*17a80*/  ISETP.NE.AND P1, PT, R12, 0x3, PT ;  /* 0x000000030c00780c */ /* 0x004fda0003f25270 */
[----:B0-----:R-:W-:Y:S05]  /*17a90*/  @!P1 BRA `(.L_x_1620) ;  /* 0x0000000000049947 */ /* 0x001fea0003800000 */
[----:B------:R-:W-:Y:S01]  /*17aa0*/  BPT.TRAP 0x1 ;  /* 0x000000040000795c */ /* 0x000fe20000300000 */
.L_x_1620:
[----:B------:R-:W-:Y:S01]  /*17ab0*/  IMAD R4, R25, 0x8, R23 ;  /* 0x0000000819047824 */ /* 0x000fe200078e0217 */
[----:B------:R-:W-:Y:S01]  /*17ac0*/  SHF.L.U32 R21, R27, 0x1f, RZ ;  /* 0x0000001f1b157819 */ /* 0x000fe200000006ff */
[----:B------:R-:W-:Y:S01]  /*17ad0*/  BSSY B1, `(.L_x_1621) ;  /* 0x0000004000017945 */ /* 0x000fe20003800000 */
[----:B------:R-:W-:Y:S02]  /*17ae0*/  SHF.R.S32.HI R17, RZ, 0x1f, R6 ;  /* 0x0000001fff117819 */ /* 0x000fe40000011406 */
[----:B------:R-:W0:Y:S02]  /*17af0*/  SYNCS.PHASECHK.TRANS64.TRYWAIT P0, [R4+URZ+0x32440], R21 ;  /* 0x03244015040075a7 */ /* 0x000e24000800017f */
[----:B0-----:R-:W-:Y:S05]  /*17b00*/  @!P0 BRA `(.L_x_1622) ;  /* 0x0000005800b48947 */ /* 0x001fea0003800000 */
.L_x_1800:
[----:B------:R-:W-:Y:S05]  /*17b10*/  BSYNC B1 ;  /* 0x0000000000017941 */ /* 0x000fea0003800000 */
.L_x_1621:
        /* <DEDUP_REMOVED lines=52> */
.L_x_1814:
        /* <DEDUP_REMOVED lines=8> */
.L_x_1624:
        /* <DEDUP_REMOVED lines=11> */
.L_x_1625:
[----:B------:R2:W-:Y:S01]  /*17f90*/  SYNCS.ARRIVE.TRANS64.A1T0 RZ, [R4+URZ+0x32430], RZ ;  /* 0x032430ff04ff79a7 */ /* 0x0005e2000810003f */
[----:B------:R-:W-:Y:S05]  /*17fa0*/  @!P3 BRA `(.L_x_1626) ;  /* 0x000000000004b947 */ /* 0x000fea0003800000 */
[----:B------:R-:W-:Y:S01]  /*17fb0*/  BPT.TRAP 0x1 ;  /* 0x000000040000795c */ /* 0x000fe20000300000 */
.L_x_1626:
[----:B------:R-:W3:Y:S01]  /*17fc0*/  SYNCS.PHASECHK.TRANS64.TRYWAIT P0, [R4+URZ+0x32460], R21 ;  /* 0x03246015040075a7 */ /* 0x000ee2000800017f */
[----:B------:R-:W-:Y:S04]  /*17fd0*/  BSSY B1, `(.L_x_1627) ;  /* 0x0000002000017945 */ /* 0x000fe80003800000 */
[----:B---3--:R-:W-:Y:S05]  /*17fe0*/  @!P0 BRA `(.L_x_1628) ;  /* 0x0000005c00348947 */ /* 0x008fea0003800000 */
.L_x_1815:
[----:B------:R-:W-:Y:S05]  /*17ff0*/  BSYNC B1 ;  /* 0x0000000000017941 */ /* 0x000fea0003800000 */
.L_x_1627:
[----:B------:R-:W-:Y:S01]  /*18000*/  ULDC.64 UR4, c[0x0][0x328] ;  /* 0x0000ca0000047ab9 */ /* 0x000fe20000000a00 */
[C---:B------:R-:W-:Y:S01]  /*18010*/  LOP3.LUT P5, RZ, R22.reuse, 0x1, RZ, 0xc0, !PT ;  /* 0x0000000116ff7812 */ /* 0x040fe200078ac0ff */
[----:B------:R-:W-:Y:S01]  /*18020*/  IMAD R17, R17, UR4, RZ ;  /* 0x0000000411117c24 */ /* 0x000fe2000f8e02ff */
[----:B------:R-:W-:Y:S01]  /*18030*/  LOP3.LUT P4, RZ, R22, 0x10, RZ, 0xc0, !PT ;  /* 0x0000001016ff7812 */ /* 0x000fe2000788c0ff */
[----:B------:R-:W-:Y:S01]  /*18040*/  IMAD.WIDE.U32 R2, R6, UR4, RZ ;  /* 0x0000000406027c25 */ /* 0x000fe2000f8e00ff */
[C---:B------:R-:W-:Y:S02]  /*18050*/  LOP3.LUT P3, RZ, R22.reuse, 0x8, RZ, 0xc0, !PT ;  /* 0x0000000816ff7812 */ /* 0x040fe4000786c0ff */
[----:B------:R-:W-:Y:S01]  /*18060*/  LOP3.LUT P1, RZ, R22, 0x4, RZ, 0xc0, !PT ;  /* 0x0000000416ff7812 */ /* 0x000fe2000782c0ff */
[----:B------:R-:W-:Y:S01]  /*18070*/  IMAD R17, R6, UR5, R17 ;  /* 0x0000000506117c24 */ /* 0x000fe2000f8e0211 */
[----:B------:R-:W-:Y:S01]  /*18080*/  ULDC.64 UR4, c[0x0][0x338] ;  /* 0x0000ce0000047ab9 */ /* 0x000fe20000000a00 */
[----:B------:R-:W-:-:S02]  /*18090*/  IMAD R6, R25, 0x6000, R33 ;  /* 0x0000600019067824 */ /* 0x000fc400078e0221 */
        /* <DEDUP_REMOVED lines=15> */
[----:B------:R-:W4:Y:S01]  /*18190*/  SHFL.IDX PT, R14, R5, RZ, 0x181f ;  /* 0x00181fff050e7589 */ /* 0x000f2200000e0000 */
[----:B------:R-:W-:-:S03]  /*181a0*/  IMAD R6, R6, 0x2, R23 ;  /* 0x0000000206067824 */ /* 0x000fc600078e0217 */
[----:B------:R-:W5:Y:S04]  /*181b0*/  SHFL.IDX PT, R3, R7, RZ, 0x181f ;  /* 0x00181fff07037589 */ /* 0x000f6800000e0000 */
[----:B-1----:R-:W-:Y:S01]  /*181c0*/  SHFL.IDX PT, R8, R7, 0x1, 0x181f ;  /* 0x00381f0007087f89 */ /* 0x002fe200000e0000 */
[----:B----4-:R-:W-:-:S03]  /*181d0*/  IADD3 R2, P0, R14, R0, RZ ;  /* 0x000000000e027210 */ /* 0x010fc60007f1e0ff */
[----:B------:R-:W1:Y:S01]  /*181e0*/  SHFL.IDX PT, R14, R5, 0x1, 0x181f ;  /* 0x00381f00050e7f89 */ /* 0x000e6200000e0000 */
[----:B-----5:R-:W-:-:S05]  /*181f0*/  IADD3.X R3, RZ, R3, RZ, P0, !PT ;  /* 0x00000003ff037210 */ /* 0x020fca00007fe4ff */
        /* <DEDUP_REMOVED lines=36> */
.L_x_1829:
        /* <DEDUP_REMOVED lines=11> */
.L_x_1630:
        /* <DEDUP_REMOVED lines=11> */
.L_x_1631:
[----:B------:R0:W-:Y:S01]  /*185a0*/  SYNCS.ARRIVE.TRANS64.A1T0 RZ, [R4+URZ+0x32450], RZ ;  /* 0x032450ff04ff79a7 */ /* 0x0001e2000810003f */
[----:B------:R-:W-:Y:S05]  /*185b0*/  @P2 BRA `(.L_x_1632) ;  /* 0xfffffff000902947 */ /* 0x000fea000383ffff */
.L_x_1619:
[----:B------:R-:W-:Y:S05]  /*185c0*/  BSYNC B0 ;  /* 0x0000000000007941 */ /* 0x000fea0003800000 */
.L_x_1618:
        /* <DEDUP_REMOVED lines=21> */
.L_x_1634:
[----:B------:R-:W-:Y:S05]  /*18720*/  BSYNC B0 ;  /* 0x0000000000007941 */ /* 0x000fea0003800000 */
.L_x_1633:
[----:B------:R-:W-:-:S07]  /*18730*/  SEL R25, R25, RZ, P0 ;  /* 0x000000ff19197207 */ /* 0x000fce0000000000 */
.L_x_1587:
[----:B------:R-:W-:Y:S05]  /*18740*/  BSYNC B7 ;  /* 0x0000000000077941 */ /* 0x000fea0003800000 */
.L_x_1585:
        /* <DEDUP_REMOVED lines=8> */
[----:B------:R0:W1:Y:S01]  /*187d0*/  LDS.128 R16, [R23+0x324d0] ;  /* 0x0324d00017107984 */ /* 0x0000620000000c00 */
[----:B------:R-:W-:Y:S06]  /*187e0*/  BAR.ARV 0x4, 0x180 ;  /* 0x0106000000007b1d */ /* 0x000fec0000002000 */
[----:B------:R-:W-:Y:S05]  /*187f0*/  BRA `(.L_x_1636) ;  /* 0x0000000800407947 */ /* 0x000fea0003800000 */
.L_x_1635:
        /* <DEDUP_REMOVED lines=36> */
.L_x_1839:
[----:B------:R-:W-:Y:S02]  /*18a40*/  ULDC UR4, c[0x0][0xd38] ;  /* 0x00034e0000047ab9 */ /* 0x000fe40000000800 */
[----:B------:R-:W-:-:S04]  /*18a50*/  IMAD.U32 R7, RZ, RZ, UR4 ;  /* 0x00000004ff077e24 */ /* 0x000fc8000f8e00ff */
[----:B-1----:R-:W-:-:S04]  /*18a60*/  IMAD R14, R14, R7, RZ ;  /* 0x000000070e0e7224 */ /* 0x002fc800078e02ff */
[----:B------:R-:W-:-:S05]  /*18a70*/  IMAD.IADD R9, R4, 0x1, R14 ;  /* 0x0000000104097824 */ /* 0x000fca00078e020e */
[----:B------:R-:W-:-:S13]  /*18a80*/  ISETP.GT.AND P6, PT, R9, R0, PT ;  /* 0x000000000900720c */ /* 0x000fda0003fc4270 */
[----:B------:R-:W-:Y:S05]  /*18a90*/  @P6 BRA `(.L_x_1638) ;  /* 0x00000000009c6947 */ /* 0x000fea0003800000 */
.L_x_1643:
[----:B0-----:R-:W0:Y:S01]  /*18aa0*/  LDC R2, c[0x0][0xd3c] ;  /* 0x00034f00ff027b82 */ /* 0x001e220000000800 */
[----:B------:R-:W-:-:S05]  /*18ab0*/  VIADD R19, R19, 0x1f ;  /* 0x0000001f13137836 */ /* 0x000fca0000000000 */
[----:B0-----:R-:W-:-:S13]  /*18ac0*/  ISETP.GE.AND P6, PT, R19, R2, PT ;  /* 0x000000021300720c */ /* 0x001fda0003fc6270 */
[----:B------:R-:W-:Y:S05]  /*18ad0*/  @P6 BRA `(.L_x_1639) ;  /* 0x0000000400446947 */ /* 0x000fea0003800000 */
[----:B------:R-:W0:Y:S01]  /*18ae0*/  S2R R3, SR_TID.X ;  /* 0x0000000000037919 */ /* 0x000e220000002100 */
[----:B------:R-:W-:Y:S01]  /*18af0*/  BSSY B0, `(.L_x_1640) ;  /* 0x0000009000007945 */ /* 0x000fe20003800000 */
[----:B------:R-:W-:Y:S01]  /*18b00*/  IMAD.MOV.U32 R5, RZ, RZ, RZ ;  /* 0x000000ffff057224 */ /* 0x000fe200078e00ff */
[----:B0-----:R-:W-:-:S04]  /*18b10*/  LOP3.LUT R3, R3, 0x1f, RZ, 0xc0, !PT ;  /* 0x0000001f03037812 */ /* 0x001fc800078ec0ff */
[----:B------:R-:W-:-:S04]  /*18b20*/  IADD3 R7, R19, R3, RZ ;  /* 0x0000000313077210 */ /* 0x000fc80007ffe0ff */
[----:B------:R-:W-:-:S13]  /*18b30*/  ISETP.GE.OR P6, PT, R7, R2, !P0 ;  /* 0x000000020700720c */ /* 0x000fda00047c6670 */
[----:B------:R-:W-:Y:S05]  /*18b40*/  @P6 BRA `(.L_x_1641) ;  /* 0x00000000000c6947 */ /* 0x000fea0003800000 */
[----:B------:R-:W0:Y:S02]  /*18b50*/  LDC.64 R2, c[0x0][0xd80] ;  /* 0x00036000ff027b82 */ /* 0x000e240000000a00 */
[----:B0-----:R-:W-:-:S05]  /*18b60*/  IMAD.WIDE R2, R7, 0x4, R2 ;  /* 0x0000000407027825 */ /* 0x001fca00078e0202 */
[----:B------:R0:W5:Y:S02]  /*18b70*/  LDG.E R5, desc[UR60][R2.64] ;  /* 0x0000003c02057981 */ /* 0x000164000c1e1900 */
.L_x_1641:
[----:B------:R-:W-:Y:S05]  /*18b80*/  BSYNC B0 ;  /* 0x0000000000007941 */ /* 0x000fea0003800000 */
.L_x_1640:
        /* <DEDUP_REMOVED lines=18> */
.L_x_1847:
[----:B------:R-:W-:Y:S02]  /*18cb0*/  ULDC UR4, c[0x0][0xd38] ;  /* 0x00034e0000047ab9 */ /* 0x000fe40000000800 */
[----:B------:R-:W-:-:S04]  /*18cc0*/  IMAD.U32 R7, RZ, RZ, UR4 ;  /* 0x00000004ff077e24 */ /* 0x000fc8000f8e00ff */
[----:B-1----:R-:W-:-:S04]  /*18cd0*/  IMAD R14, R14, R7, RZ ;  /* 0x000000070e0e7224 */ /* 0x002fc800078e02ff */
[----:B------:R-:W-:-:S05]  /*18ce0*/  IMAD.IADD R9, R14, 0x1, R9 ;  /* 0x000000010e097824 */ /* 0x000fca00078e0209 */
[----:B------:R-:W-:-:S13]  /*18cf0*/  ISETP.GT.AND P6, PT, R9, R0, PT ;  /* 0x000000000900720c */ /* 0x000fda0003fc4270 */
[----:B------:R-:W-:Y:S05]  /*18d00*/  @!P6 BRA `(.L_x_1643) ;  /* 0xfffffffc0064e947 */ /* 0x000fea000383ffff */
.L_x_1638:
        /* <DEDUP_REMOVED lines=8> */
.L_x_1851:
[----:B------:R-:W-:Y:S01]  /*18d90*/  ISETP.NE.AND P0, PT, R3, RZ, PT ;  /* 0x000000ff0300720c */ /* 0x000fe20003f05270 */
[----:B------:R-:W-:-:S12]  /*18da0*/  IMAD.MOV.U32 R14, RZ, RZ, RZ ;  /* 0x000000ffff0e7224 */ /* 0x000fd800078e00ff */
[----:B------:R-:W-:Y:S05]  /*18db0*/  @!P0 BRA `(.L_x_1645) ;  /* 0x0000000000108947 */ /* 0x000fea0003800000 */
[----:B------:R-:W-:Y:S01]  /*18dc0*/  UMOV UR4, 0xffffffff ;  /* 0xffffffff00047882 */ /* 0x000fe20000000000 */
[----:B------:R-:W-:Y:S02]  /*18dd0*/  VIADD R12, R4, 0xffffffff ;  /* 0xffffffff040c7836 */ /* 0x000fe40000000000 */
[----:B------:R-:W-:Y:S05]  /*18de0*/  BRA.DIV UR4, `(.L_x_1646) ;  /* 0x0000005e04b87947 */ /* 0x000fea000b800000 */
[----:B------:R3:W4:Y:S02]  /*18df0*/  SHFL.IDX PT, R14, R2, R12, 0x1f ;  /* 0x00001f0c020e7589 */ /* 0x00072400000e0000 */
.L_x_1645:
        /* <DEDUP_REMOVED lines=24> */
[----:B------:R-:W-:-:S05]  /*18f80*/  @P0 VIADD R3, R3, 0x1 ;  /* 0x0000000103030836 */ /* 0x000fca0000000000 */
[----:B------:R-:W-:Y:S02]  /*18f90*/  @!P2 IADD3 R3, -R3, RZ, RZ ;  /* 0x000000ff0303a210 */ /* 0x000fe40007ffe1ff */
[----:B------:R-:W-:-:S05]  /*18fa0*/  @!P1 LOP3.LUT R3, RZ, R5, RZ, 0x33, !PT ;  /* 0x00000005ff039212 */ /* 0x000fca00078e33ff */
[--C-:B------:R-:W-:Y:S02]  /*18fb0*/  IMAD.MOV R0, RZ, RZ, -R3.reuse ;  /* 0x000000ffff007224 */ /* 0x100fe400078e0a03 */
[----:B------:R-:W-:Y:S02]  /*18fc0*/  IMAD.MOV.U32 R18, RZ, RZ, R3 ;  /* 0x000000ffff127224 */ /* 0x000fe400078e0003 */
[----:B------:R-:W-:Y:S01]  /*18fd0*/  IMAD R17, R5, R0, R10 ;  /* 0x0000000005117224 */ /* 0x000fe200078e020a */
[----:B------:R-:W-:Y:S06]  /*18fe0*/  BRA `(.L_x_1647) ;  /* 0x00000000001c7947 */ /* 0x000fec0003800000 */
.L_x_1639:
[----:B------:R-:W-:Y:S01]  /*18ff0*/  UMOV UR4, URZ ;  /* 0x0000003f00047c82 */ /* 0x000fe20008000000 */
[----:B------:R-:W-:Y:S01]  /*19000*/  UMOV UR5, URZ ;  /* 0x0000003f00057c82 */ /* 0x000fe20008000000 */
[----:B------:R-:W-:Y:S01]  /*19010*/  ULDC UR6, c[0x0][0xd3c] ;  /* 0x00034f0000067ab9 */ /* 0x000fe20000000800 */
[----:B------:R-:W-:Y:S02]  /*19020*/  IMAD.MOV.U32 R16, RZ, RZ, R0 ;  /* 0x000000ffff107224 */ /* 0x000fe400078e0000 */
[----:B------:R-:W-:Y:S02]  /*19030*/  IMAD.U32 R17, RZ, RZ, UR4 ;  /* 0x00000004ff117e24 */ /* 0x000fe4000f8e00ff */
[----:B------:R-:W-:Y:S02]  /*19040*/  IMAD.U32 R18, RZ, RZ, UR5 ;  /* 0x00000005ff127e24 */ /* 0x000fe4000f8e00ff */
[----:B------:R-:W-:-:S07]  /*19050*/  IMAD.U32 R19, RZ, RZ, UR6 ;  /* 0x00000006ff137e24 */ /* 0x000fce000f8e00ff */
.L_x_1647:
        /* <DEDUP_REMOVED lines=10> */
.L_x_1636:
[----:B------:R-:W-:Y:S02]  /*19100*/  ULDC UR4, c[0x0][0xd3c] ;  /* 0x00034f0000047ab9 */ /* 0x000fe40000000800 */
[----:B-1----:R-:W-:-:S13]  /*19110*/  ISETP.GE.AND P0, PT, R19, UR4, PT ;  /* 0x0000000413007c0c */ /* 0x002fda000bf06270 */
[----:B------:R-:W-:Y:S05]  /*19120*/  @!P0 BRA `(.L_x_1648) ;  /* 0xffffff9c00048947 */ /* 0x000fea000383ffff */
[----:B------:R-:W-:Y:S05]  /*19130*/  BSYNC B8 ;  /* 0x0000000000087941 */ /* 0x000fea0003800000 */
.L_x_1543:
[----:B-1----:R-:W5:Y:S01]  /*19140*/  LDL.LU R0, [R1+0x40] ;  /* 0x0000400001007983 */ /* 0x002f620000300800 */
[----:B------:R-:W-:Y:S01]  /*19150*/  BSSY B0, `(.L_x_1649) ;  /* 0x000000b000007945 */ /* 0x000fe20003800000 */
[----:B------:R-:W1:Y:S01]  /*19160*/  S2R R5, SR_CgaCtaId ;  /* 0x0000000000057919 */ /* 0x000e620000008800 */
[----:B-----5:R-:W-:-:S05]  /*19170*/  VIADD R0, R0, 0x1 ;  /* 0x0000000100007836 */ /* 0x020fca0000000000 */
[----:B------:R-:W-:-:S04]  /*19180*/  LEA.HI R2, R0, R0, RZ, 0x1 ;  /* 0x0000000000027211 */ /* 0x000fc800078f08ff */
[----:B------:R-:W-:Y:S02]  /*19190*/  LOP3.LUT R3, R2, 0xfffffffe, RZ, 0xc0, !PT ;  /* 0xfffffffe02037812 */ /* 0x000fe400078ec0ff */
[----:B------:R-:W-:-:S03]  /*191a0*/  MOV R2, 0x400 ;  /* 0x0000040000027802 */ /* 0x000fc60000000f00 */
[----:B------:R-:W-:Y:S01]  /*191b0*/  IMAD.IADD R0, R0, 0x1, -R3 ;  /* 0x0000000100007824 */ /* 0x000fe200078e0a03 */
[----:B-1----:R-:W-:-:S04]  /*191c0*/  LEA R5, R5, R2, 0x18 ;  /* 0x0000000205057211 */ /* 0x002fc800078ec0ff */
[----:B------:R-:W-:-:S04]  /*191d0*/  SHF.L.U32 R0, R0, 0x1f, RZ ;  /* 0x0000001f00007819 */ /* 0x000fc800000006ff */
[----:B------:R-:W1:Y:S02]  /*191e0*/  SYNCS.PHASECHK.TRANS64.TRYWAIT P0, [R5+URZ+0x32420], R0 ;  /* 0x03242000050075a7 */ /* 0x000e64000800017f */
[----:B-1----:R-:W-:Y:S05]  /*191f0*/  @!P0 BRA `(.L_x_1650) ;  /* 0x0000005800d88947 */ /* 0x002fea0003800000 */
.L_x_1854:
[----:B------:R-:W-:Y:S05]  /*19200*/  BSYNC B0 ;  /* 0x0000000000007941 */ /* 0x000fea0003800000 */
.L_x_1649:
[----:B------:R-:W-:-:S03]  /*19210*/  UMOV UR4, 0xffffffff ;  /* 0xffffffff00047882 */ /* 0x000fc60000000000 */
[----:B------:R-:W-:Y:S05]  /*19220*/  BRA.DIV UR4, `(.L_x_1651) ;  /* 0x0000005a04e07947 */ /* 0x000fea000b800000 */
[----:B-1----:R-:W1:Y:S02]  /*19230*/  S2R R0, SR_TID.X ;  /* 0x0000000000007919 */ /* 0x002e640000002100 */
[----:B-1----:R-:W-:-:S04]  /*19240*/  SHF.R.U32.HI R0, RZ, 0x5, R0 ;  /* 0x00000005ff007819 */ /* 0x002fc80000011600 */
[----:B------:R-:W-:-:S05]  /*19250*/  LOP3.LUT R0, R0, 0x3, RZ, 0xc0, !PT ;  /* 0x0000000300007812 */ /* 0x000fca00078ec0ff */
[----:B------:R1:W0:Y:S02]  /*19260*/  SHFL.IDX PT, R14, R0, RZ, 0x1f ;  /* 0x00001fff000e7589 */ /* 0x00022400000e0000 */
.L_x_1857:
[----:B0-----:R-:W-:-:S13]  /*19270*/  ISETP.NE.AND P0, PT, R14, RZ, PT ;  /* 0x000000ff0e00720c */ /* 0x001fda0003f05270 */
[----:B------:R-:W-:Y:S05]  /*19280*/  @P0 BRA `(.L_x_1390) ;  /* 0x0000000000880947 */ /* 0x000fea0003800000 */
[----:B------:R-:W-:-:S03]  /*19290*/  UMOV UR4, 0xffffffff ;  /* 0xffffffff00047882 */ /* 0x000fc60000000000 */
[----:B------:R-:W-:Y:S05]  /*192a0*/  BRA.DIV UR4, `(.L_x_1652) ;  /* 0x0000005a04f47947 */ /* 0x000fea000b800000 */
[----:B------:R-:W-:-:S13]  /*192b0*/  ELECT P6, URZ, PT ;  /* 0x00000000003f782f */ /* 0x000fda00038c0000 */
.L_x_1860:
[----:B------:R-:W-:Y:S05]  /*192c0*/  @!P6 BRA `(.L_x_1390) ;  /* 0x000000000078e947 */ /* 0x000fea0003800000 */
[----:B-1----:R-:W5:Y:S02]  /*192d0*/  LDL.LU R0, [R1+0x8] ;  /* 0x0000080001007983 */ /* 0x002f640000300800 */
[----:B-----5:R-:W-:-:S04]  /*192e0*/  LOP3.LUT R0, R0, 0x2, RZ, 0xfc, !PT ;  /* 0x0000000200007812 */ /* 0x020fc800078efcff */
[----:B------:R-:W-:-:S13]  /*192f0*/  ISETP.NE.AND P0, PT, R0, 0x3, PT ;  /* 0x000000030000780c */ /* 0x000fda0003f05270 */
[----:B------:R-:W-:Y:S05]  /*19300*/  @!P0 BRA `(.L_x_1653) ;  /* 0x0000000000048947 */ /* 0x000fea0003800000 */
[----:B------:R-:W-:Y:S01]  /*19310*/  BPT.TRAP 0x1 ;  /* 0x000000040000795c */ /* 0x000fe20000300000 */
.L_x_1653:
[----:B------:R-:W-:Y:S01]  /*19320*/  IMAD R3, R25, 0x8, R5 ;  /* 0x0000000819037824 */ /* 0x000fe200078e0205 */
[----:B------:R-:W-:Y:S01]  /*19330*/  SHF.L.U32 R2, R27, 0x1f, RZ ;  /* 0x0000001f1b027819 */ /* 0x000fe200000006ff */
[----:B------:R-:W-:-:S03]  /*19340*/  VIADD R25, R25, 0x1 ;  /* 0x0000000119197836 */ /* 0x000fc60000000000 */
[----:B------:R-:W0:Y:S02]  /*19350*/  SYNCS.PHASECHK.TRANS64.TRYWAIT P1, [R3+URZ+0x32440], R2 ;  /* 0x03244002030075a7 */ /* 0x000e24000802017f */
[----:B------:R-:W-:-:S04]  /*19360*/  ISETP.NE.AND P2, PT, R25, 0x2, PT ;  /* 0x000000021900780c */ /* 0x000fc80003f45270 */
[----:B------:R-:W-:Y:S01]  /*19370*/  SEL R0, RZ, 0x1, P2 ;  /* 0x00000001ff007807 */ /* 0x000fe20001000000 */
[----:B0-----:R-:W-:Y:S08]  /*19380*/  @!P1 BRA `(.L_x_1654) ;  /* 0x0000005800dc9947 */ /* 0x001ff00003800000 */
.L_x_1861:
[----:B------:R-:W-:Y:S02]  /*19390*/  SEL R25, R25, RZ, P2 ;  /* 0x000000ff19197207 */ /* 0x000fe40001000000 */
[----:B------:R-:W-:Y:S01]  /*193a0*/  LOP3.LUT R0, R27, R0, RZ, 0x3c, !PT ;  /* 0x000000001b007212 */ /* 0x000fe200078e3cff */
[----:B------:R-:W-:Y:S06]  /*193b0*/  @!P0 BRA `(.L_x_1655) ;  /* 0x0000000000048947 */ /* 0x000fec0003800000 */
[----:B------:R-:W-:Y:S01]  /*193c0*/  BPT.TRAP 0x1 ;  /* 0x000000040000795c */ /* 0x000fe20000300000 */
.L_x_1655:
[----:B------:R-:W-:Y:S01]  /*193d0*/  IMAD R25, R25, 0x8, R5 ;  /* 0x0000000819197824 */ /* 0x000fe200078e0205 */
[----:B------:R-:W-:-:S04]  /*193e0*/  SHF.L.U32 R0, R0, 0x1f, RZ ;  /* 0x0000001f00007819 */ /* 0x000fc800000006ff */
[----:B------:R-:W1:Y:S02]  /*193f0*/  SYNCS.PHASECHK.TRANS64.TRYWAIT P1, [R25+URZ+0x32440], R0 ;  /* 0x03244000190075a7 */ /* 0x000e64000802017f */
[----:B-1----:R-:W-:Y:S05]  /*19400*/  @!P1 BRA `(.L_x_1656) ;  /* 0x0000005800d09947 */ /* 0x002fea0003800000 */
.L_x_1862:
[----:B------:R-:W-:Y:S05]  /*19410*/  @!P0 BRA `(.L_x_1657) ;  /* 0x0000000000048947 */ /* 0x000fea0003800000 */
[----:B------:R-:W-:Y:S01]  /*19420*/  BPT.TRAP 0x1 ;  /* 0x000000040000795c */ /* 0x000fe20000300000 */
.L_x_1657:
[----:B------:R-:W5:Y:S02]  /*19430*/  SYNCS.PHASECHK.TRANS64.TRYWAIT P1, [R3+URZ+0x32460], R2 ;  /* 0x03246002030075a7 */ /* 0x000f64000802017f */
[----:B-----5:R-:W-:Y:S05]  /*19440*/  @!P1 BRA `(.L_x_1658) ;  /* 0x0000005800d49947 */ /* 0x020fea0003800000 */
.L_x_1863:
[----:B------:R-:W-:Y:S05]  /*19450*/  @!P0 BRA `(.L_x_1659) ;  /* 0x0000000000048947 */ /* 0x000fea0003800000 */
[----:B------:R-:W-:Y:S01]  /*19460*/  BPT.TRAP 0x1 ;  /* 0x000000040000795c */ /* 0x000fe20000300000 */
.L_x_1659:
[----:B------:R0:W0:Y:S02]  /*19470*/  SYNCS.PHASECHK.TRANS64.TRYWAIT P0, [R25+URZ+0x32460], R0 ;  /* 0x03246000190075a7 */ /* 0x000024000800017f */
[----:B0-----:R-:W-:Y:S05]  /*19480*/  @!P0 NANOSLEEP.SYNCS 0x989680 ;  /* 0x009896800000895d */ /* 0x001fea0003900000 */
[----:B------:R-:W0:Y:S02]  /*19490*/  @!P0 SYNCS.PHASECHK.TRANS64 P0, [R25+URZ+0x32460], R0 ;  /* 0x03246000190085a7 */ /* 0x000e24000800007f */
[----:B0-----:R-:W-:Y:S05]  /*194a0*/  @!P0 BRA `(.L_x_1659) ;  /* 0xfffffffc00f08947 */ /* 0x001fea000383ffff */
.L_x_1390:
[----:B------:R-:W-:Y:S05]  /*194b0*/  BSYNC B9 ;  /* 0x0000000000097941 */ /* 0x000fea0003800000 */
.L_x_1387:
[----:B------:R-:W-:Y:S05]  /*194c0*/  EXIT ;  /* 0x000000000000794d */ /* 0x000fea0003800000 */
.L_x_1408:
[----:B0-----:R0:W1:Y:S02]  /*194d0*/  SYNCS.PHASECHK.TRANS64.TRYWAIT P5, [R4+URZ+0x32490], R101 ;  /* 0x03249065040075a7 */ /* 0x00106400080a017f */
[----:B-1----:R-:W-:Y:S05]  /*194e0*/  @!P5 NANOSLEEP.SYNCS 0x989680 ;  /* 0x009896800000d95d */ /* 0x002fea0003900000 */
[----:B------:R-:W1:Y:S02]  /*194f0*/  @!P5 SYNCS.PHASECHK.TRANS64 P5, [R4+URZ+0x32490], R101 ;  /* 0x032490650400d5a7 */ /* 0x000e6400080a007f */
[----:B-1----:R-:W-:Y:S05]  /*19500*/  @!P5 BRA `(.L_x_1408) ;  /* 0xfffffffc00f0d947 */ /* 0x002fea000383ffff */
[----:B------:R-:W-:Y:S05]  /*19510*/  BRA `(.L_x_1660) ;  /* 0xfffffe9400d07947 */ /* 0x000fea000383ffff */
.L_x_1409:
        /* <DEDUP_REMOVED lines=8> */
.L_x_1662:
[----:B------:R-:W-:Y:S05]  /*195a0*/  BSYNC B1 ;  /* 0x0000000000017941 */ /* 0x000fea0003800000 */
.L_x_1661:
[----:B------:R-:W-:Y:S01]  /*195b0*/  IMAD.MOV.U32 R13, RZ, RZ, R102 ;  /* 0x000000ffff0d7224 */ /* 0x000fe200078e0066 */
[----:B------:R-:W-:Y:S01]  /*195c0*/  MOV R11, 0x1c1f ;  /* 0x00001c1f000b7802 */ /* 0x000fe20000000f00 */
[----:B------:R-:W-:Y:S02]  /*195d0*/  IMAD.MOV.U32 R12, RZ, RZ, RZ ;  /* 0x000000ffff0c7224 */ /* 0x000fe400078e00ff */
[----:B------:R-:W-:Y:S02]  /*195e0*/  IMAD.MOV.U32 R15, RZ, RZ, -0x1 ;  /* 0xffffffffff0f7424 */ /* 0x000fe400078e00ff */
[----:B------:R-:W-:-:S07]  /*195f0*/  IMAD.MOV.U32 R93, RZ, RZ, R14 ;  /* 0x000000ffff5d7224 */ /* 0x000fce00078e000e */
[----:B------:R-:W-:Y:S05]  /*19600*/  WARPSYNC.COLLECTIVE R15, `(.L_x_1663) ;  /* 0x000000000f087348 */ /* 0x000fea0003c00000 */
[----:B------:R0:W1:Y:S02]  /*19610*/  SHFL.IDX P6, R14, R13, R12, R11 ;  /* 0x0000000c0d0e7389 */ /* 0x00006400000c000b */
[----:B01----:R-:W-:Y:S01]  /*19620*/  ENDCOLLECTIVE ;  /* 0x000000000000791b */ /* 0x003fe20003800000 */
.L_x_1663:
[----:B------:R-:W-:Y:S01]  /*19630*/  IMAD.MOV.U32 R95, RZ, RZ, R14 ;  /* 0x000000ffff5f7224 */ /* 0x000fe200078e000e */
[----:B------:R-:W-:Y:S06]  /*19640*/  BRA `(.L_x_1664) ;  /* 0xfffffe9400987947 */ /* 0x000fec000383ffff */
.L_x_1418:
        /* <DEDUP_REMOVED lines=8> */
.L_x_1666:
[----:B------:R-:W-:Y:S05]  /*196d0*/  BSYNC B1 ;  /* 0x0000000000017941 */ /* 0x000fea0003800000 */
.L_x_1665:
        /* <DEDUP_REMOVED lines=8> */
.L_x_1667:
[----:B------:R-:W-:Y:S01]  /*19760*/  IMAD.MOV.U32 R47, RZ, RZ, R14 ;  /* 0x000000ffff2f7224 */ /* 0x000fe200078e000e */
[----:B------:R-:W-:Y:S06]  /*19770*/  BRA `(.L_x_1668) ;  /* 0xfffffe9c002c7947 */ /* 0x000fec000383ffff */
.L_x_1428:
[----:B-1----:R1:W2:Y:S02]  /*19780*/  SYNCS.PHASECHK.TRANS64.TRYWAIT P4, [R4+URZ+0x32490], R101 ;  /* 0x03249065040075a7 */ /* 0x0022a4000808017f */
[----:B--2---:R-:W-:Y:S05]  /*19790*/  @!P4 NANOSLEEP.SYNCS 0x989680 ;  /* 0x009896800000c95d */ /* 0x004fea0003900000 */
[----:B------:R-:W2:Y:S02]  /*197a0*/  @!P4 SYNCS.PHASECHK.TRANS64 P4, [R4+URZ+0x32490], R101 ;  /* 0x032490650400c5a7 */ /* 0x000ea4000808007f */
[----:B--2---:R-:W-:Y:S05]  /*197b0*/  @!P4 BRA `(.L_x_1428) ;  /* 0xfffffffc00f0c947 */ /* 0x004fea000383ffff */
[----:B------:R-:W-:Y:S05]  /*197c0*/  BRA `(.L_x_1669) ;  /* 0xfffffea800207947 */ /* 0x000fea000383ffff */
.L_x_1429:
        /* <DEDUP_REMOVED lines=8> */
.L_x_1671:
[----:B------:R-:W-:Y:S05]  /*19850*/  BSYNC B1 ;  /* 0x0000000000017941 */ /* 0x000fea0003800000 */
.L_x_1670:
        /* <DEDUP_REMOVED lines=8> */
.L_x_1672:
[----:B------:R-:W-:Y:S01]  /*198e0*/  IMAD.MOV.U32 R94, RZ, RZ, R14 ;  /* 0x000000ffff5e7224 */ /* 0x000fe200078e000e */
[----:B------:R-:W-:Y:S06]  /*198f0*/  BRA `(.L_x_1673) ;  /* 0xfffffea400ec7947 */ /* 0x000fec000383ffff */
.L_x_1434:
        /* <DEDUP_REMOVED lines=8> */
.L_x_1675:
[----:B------:R-:W-:Y:S05]  /*19980*/  BSYNC B1 ;  /* 0x0000000000017941 */ /* 0x000fea0003800000 */
.L_x_1674:
        /* <DEDUP_REMOVED lines=8> */
.L_x_1676:
[----:B------:R-:W-:Y:S01]  /*19a10*/  IMAD.MOV.U32 R102, RZ, RZ, R14 ;  /* 0x000000ffff667224 */ /* 0x000fe200078e000e */
[----:B------:R-:W-:Y:S06]  /*19a20*/  BRA `(.L_x_1677) ;  /* 0xfffffeac00a07947 */ /* 0x000fec000383ffff */
.L_x_1439:
[----:B0-----:R0:W1:Y:S02]  /*19a30*/  SYNCS.PHASECHK.TRANS64.TRYWAIT P2, [R4+URZ+0x32490], R101 ;  /* 0x03249065040075a7 */ /* 0x001064000804017f */
[----:B-1----:R-:W-:Y:S05]  /*19a40*/  @!P2 NANOSLEEP.SYNCS 0x989680 ;  /* 0x009896800000a95d */ /* 0x002fea0003900000 */
[----:B------:R-:W1:Y:S02]  /*19a50*/  @!P2 SYNCS.PHASECHK.TRANS64 P2, [R4+URZ+0x32490], R101 ;  /* 0x032490650400a5a7 */ /* 0x000e64000804007f */
[----:B-1----:R-:W-:Y:S05]  /*19a60*/  @!P2 BRA `(.L_x_1439) ;  /* 0xfffffffc00f0a947 */ /* 0x002fea000383ffff */
[----:B------:R-:W-:Y:S05]  /*19a70*/  BRA `(.L_x_1678) ;  /* 0xfffffeb400b47947 */ /* 0x000fea000383ffff */
.L_x_1440:
        /* <DEDUP_REMOVED lines=8> */
.L_x_1680:
[----:B------:R-:W-:Y:S05]  /*19b00*/  BSYNC B1 ;  /* 0x0000000000017941 */ /* 0x000fea0003800000 */
.L_x_1679:
        /* <DEDUP_REMOVED lines=8> */
.L_x_1681:
[----:B------:R-:W-:Y:S05]  /*19b90*/  BRA `(.L_x_1682) ;  /* 0xfffffeb400dc7947 */ /* 0x000fea000383ffff */
.L_x_1443:
        /* <DEDUP_REMOVED lines=8> */
.L_x_1684:
[----:B------:R-:W-:Y:S05]  /*19c20*/  BSYNC B1 ;  /* 0x0000000000017941 */ /* 0x000fea0003800000 */
.L_x_1683:
        /* <DEDUP_REMOVED lines=8> */
.L_x_1685:
[----:B------:R-:W-:Y:S05]  /*19cb0*/  BRA `(.L_x_1686) ;  /* 0xfffffeb400dc7947 */ /* 0x000fea000383ffff */
.L_x_1447:
[----:B------:R0:W0:Y:S02]  /*19cc0*/  SYNCS.PHASECHK.TRANS64.TRYWAIT P3, [R4+URZ+0x324b0], R101 ;  /* 0x0324b065040075a7 */ /* 0x000024000806017f */
[----:B0-----:R-:W-:Y:S05]  /*19cd0*/  @!P3 NANOSLEEP.SYNCS 0x989680 ;  /* 0x009896800000b95d */ /* 0x001fea0003900000 */
[----:B------:R-:W0:Y:S02]  /*19ce0*/  @!P3 SYNCS.PHASECHK.TRANS64 P3, [R4+URZ+0x324b0], R101 ;  /* 0x0324b0650400b5a7 */ /* 0x000e24000806007f */
[----:B0-----:R-:W-:Y:S05]  /*19cf0*/  @!P3 BRA `(.L_x_1447) ;  /* 0xfffffffc00f0b947 */ /* 0x001fea000383ffff */
[----:B------:R-:W-:Y:S05]  /*19d00*/  BRA `(.L_x_1687) ;  /* 0xfffffeb800507947 */ /* 0x000fea000383ffff */
.L_x_1455:
        /* <DEDUP_REMOVED lines=10> */
[----:B--2345:R-:W-:Y:S05]  /*19db0*/  WARPSYNC.COLLECTIVE R15, `(.L_x_1689) ;  /* 0x000000000f087348 */ /* 0x03cfea0003c00000 */
[----:B------:R0:W1:Y:S02]  /*19dc0*/  SHFL.IDX P6, R14, R13, R12, R11 ;  /* 0x0000000c0d0e7389 */ /* 0x00006400000c000b */
[----:B012345:R-:W-:Y:S01]  /*19dd0*/  ENDCOLLECTIVE ;  /* 0x000000000000791b */ /* 0x03ffe20003800000 */
.L_x_1689:
[----:B------:R-:W-:Y:S05]  /*19de0*/  BSYNC B0 ;  /* 0x0000000000007941 */ /* 0x000fea0003800000 */
.L_x_1688:
[----:B------:R-:W-:Y:S05]  /*19df0*/  BRA `(.L_x_1690) ;  /* 0xfffffec400a47947 */ /* 0x000fea000383ffff */
.L_x_1467:
[----:B------:R-:W-:Y:S01]  /*19e00*/  BSSY B1, `(.L_x_1691) ;  /* 0x0000008000017945 */ /* 0x000fe20003800000 */
[----:B------:R-:W-:Y:S02]  /*19e10*/  IMAD.MOV.U32 R13, RZ, RZ, R25 ;  /* 0x000000ffff0d7224 */ /* 0x000fe400078e0019 */
[----:B------:R-:W-:Y:S02]  /*19e20*/  IMAD.MOV.U32 R12, RZ, RZ, RZ ;  /* 0x000000ffff0c7224 */ /* 0x000fe400078e00ff */
[----:B------:R-:W-:Y:S02]  /*19e30*/  IMAD.MOV.U32 R11, RZ, RZ, 0x1c1f ;  /* 0x00001c1fff0b7424 */ /* 0x000fe400078e00ff */
[----:B------:R-:W-:-:S07]  /*19e40*/  IMAD.MOV.U32 R15, RZ, RZ, -0x1 ;  /* 0xffffffffff0f7424 */ /* 0x000fce00078e00ff */
[----:B--234-:R-:W-:Y:S05]  /*19e50*/  WARPSYNC.COLLECTIVE R15, `(.L_x_1692) ;  /* 0x000000000f087348 */ /* 0x01cfea0003c00000 */
[----:B------:R0:W1:Y:S02]  /*19e60*/  SHFL.IDX P6, R14, R13, R12, R11 ;  /* 0x0000000c0d0e7389 */ /* 0x00006400000c000b */
[----:B01234-:R-:W-:Y:S01]  /*19e70*/  ENDCOLLECTIVE ;  /* 0x000000000000791b */ /* 0x01ffe20003800000 */
.L_x_1692:
[----:B------:R-:W-:Y:S05]  /*19e80*/  BSYNC B1 ;  /* 0x0000000000017941 */ /* 0x000fea0003800000 */
.L_x_1691:
        /* <DEDUP_REMOVED lines=8> */
.L_x_1693:
[----:B------:R-:W-:Y:S02]  /*19f10*/  IMAD.MOV.U32 R13, RZ, RZ, R27 ;  /* 0x000000ffff0d7224 */ /* 0x000fe400078e001b */
[----:B------:R-:W-:-:S07]  /*19f20*/  IMAD.MOV.U32 R0, RZ, RZ, R14 ;  /* 0x000000ffff007224 */ /* 0x000fce00078e000e */
[----:B------:R-:W-:Y:S05]  /*19f30*/  WARPSYNC.COLLECTIVE R15, `(.L_x_1694) ;  /* 0x000000000f087348 */ /* 0x000fea0003c00000 */
[----:B------:R0:W1:Y:S02]  /*19f40*/  SHFL.IDX P6, R14, R13, R12, R11 ;  /* 0x0000000c0d0e7389 */ /* 0x00006400000c000b */
[----:B01----:R-:W-:Y:S01]  /*19f50*/  ENDCOLLECTIVE ;  /* 0x000000000000791b */ /* 0x003fe20003800000 */
.L_x_1694:
[----:B------:R-:W-:Y:S02]  /*19f60*/  IMAD.MOV.U32 R13, RZ, RZ, R26 ;  /* 0x000000ffff0d7224 */ /* 0x000fe400078e001a */
[----:B------:R-:W-:-:S07]  /*19f70*/  IMAD.MOV.U32 R5, RZ, RZ, R14 ;  /* 0x000000ffff057224 */ /* 0x000fce00078e000e */
[----:B------:R-:W-:Y:S05]  /*19f80*/  WARPSYNC.COLLECTIVE R15, `(.L_x_1695) ;  /* 0x000000000f087348 */ /* 0x000fea0003c00000 */
[----:B------:R0:W1:Y:S02]  /*19f90*/  SHFL.IDX P6, R14, R13, R12, R11 ;  /* 0x0000000c0d0e7389 */ /* 0x00006400000c000b */
[----:B01----:R-:W-:Y:S01]  /*19fa0*/  ENDCOLLECTIVE ;  /* 0x000000000000791b */ /* 0x003fe20003800000 */
.L_x_1695:
[----:B------:R-:W-:Y:S05]  /*19fb0*/  BRA `(.L_x_1696) ;  /* 0xfffffec800a07947 */ /* 0x000fea000383ffff */
.L_x_1471:
[----:B0-----:R0:W1:Y:S02]  /*19fc0*/  SYNCS.PHASECHK.TRANS64.TRYWAIT P0, [R19+URZ+0x32400], R28 ;  /* 0x0324001c130075a7 */ /* 0x001064000800017f */
[----:B-1----:R-:W-:Y:S05]  /*19fd0*/  @!P0 NANOSLEEP.SYNCS 0x989680 ;  /* 0x009896800000895d */ /* 0x002fea0003900000 */
[----:B------:R-:W1:Y:S02]  /*19fe0*/  @!P0 SYNCS.PHASECHK.TRANS64 P0, [R19+URZ+0x32400], R28 ;  /* 0x0324001c130085a7 */ /* 0x000e64000800007f */
[----:B-1----:R-:W-:Y:S05]  /*19ff0*/  @!P0 BRA `(.L_x_1471) ;  /* 0xfffffffc00f08947 */ /* 0x002fea000383ffff */
[----:B------:R-:W-:Y:S05]  /*1a000*/  BRA `(.L_x_1697) ;  /* 0xfffffecc00c87947 */ /* 0x000fea000383ffff */
.L_x_1479:
        /* <DEDUP_REMOVED lines=8> */
.L_x_1699:
[----:B------:R-:W-:Y:S05]  /*1a090*/  BSYNC B1 ;  /* 0x0000000000017941 */ /* 0x000fea0003800000 */
.L_x_1698:
        /* <DEDUP_REMOVED lines=8> */
.L_x_1700:
[----:B------:R-:W-:Y:S02]  /*1a120*/  IMAD.MOV.U32 R13, RZ, RZ, R27 ;  /* 0x000000ffff0d7224 */ /* 0x000fe400078e001b */
[----:B------:R-:W-:-:S07]  /*1a130*/  IMAD.MOV.U32 R3, RZ, RZ, R14 ;  /* 0x000000ffff037224 */ /* 0x000fce00078e000e */
[----:B------:R-:W-:Y:S05]  /*1a140*/  WARPSYNC.COLLECTIVE R15, `(.L_x_1701) ;  /* 0x000000000f087348 */ /* 0x000fea0003c00000 */
[----:B------:R0:W1:Y:S02]  /*1a150*/  SHFL.IDX P6, R14, R13, R12, R11 ;  /* 0x0000000c0d0e7389 */ /* 0x00006400000c000b */
[----:B01----:R-:W-:Y:S01]  /*1a160*/  ENDCOLLECTIVE ;  /* 0x000000000000791b */ /* 0x003fe20003800000 */
.L_x_1701:
[----:B------:R-:W-:Y:S01]  /*1a170*/  IMAD.MOV.U32 R13, RZ, RZ, R26 ;  /* 0x000000ffff0d7224 */ /* 0x000fe200078e001a */
[----:B------:R-:W-:-:S07]  /*1a180*/  MOV R4, R14 ;  /* 0x0000000e00047202 */ /* 0x000fce0000000f00 */
[----:B------:R-:W-:Y:S05]  /*1a190*/  WARPSYNC.COLLECTIVE R15, `(.L_x_1702) ;  /* 0x000000000f087348 */ /* 0x000fea0003c00000 */
[----:B------:R0:W1:Y:S02]  /*1a1a0*/  SHFL.IDX P6, R14, R13, R12, R11 ;  /* 0x0000000c0d0e7389 */ /* 0x00006400000c000b */
[----:B01----:R-:W-:Y:S01]  /*1a1b0*/  ENDCOLLECTIVE ;  /* 0x000000000000791b */ /* 0x003fe20003800000 */
.L_x_1702:
[----:B------:R-:W-:Y:S01]  /*1a1c0*/  IMAD.MOV.U32 R5, RZ, RZ, R14 ;  /* 0x000000ffff057224 */ /* 0x000fe200078e000e */
[----:B------:R-:W-:Y:S06]  /*1a1d0*/  BRA `(.L_x_1703) ;  /* 0xfffffed800347947 */ /* 0x000fec000383ffff */
.L_x_1483:
[----:B0-----:R0:W1:Y:S02]  /*1a1e0*/  SYNCS.PHASECHK.TRANS64.TRYWAIT P1, [R19+URZ+0x32400], R26 ;  /* 0x0324001a130075a7 */ /* 0x001064000802017f */
[----:B-1----:R-:W-:Y:S05]  /*1a1f0*/  @!P1 NANOSLEEP.SYNCS 0x989680 ;  /* 0x009896800000995d */ /* 0x002fea0003900000 */
[----:B------:R-:W1:Y:S02]  /*1a200*/  @!P1 SYNCS.PHASECHK.TRANS64 P1, [R19+URZ+0x32400], R26 ;  /* 0x0324001a130095a7 */ /* 0x000e64000802007f */
[----:B-1----:R-:W-:Y:S05]  /*1a210*/  @!P1 BRA `(.L_x_1483) ;  /* 0xfffffffc00f09947 */ /* 0x002fea000383ffff */
[----:B------:R-:W-:Y:S05]  /*1a220*/  BRA `(.L_x_1704) ;  /* 0xfffffedc00147947 */ /* 0x000fea000383ffff */
.L_x_1489:
[----:B--2---:R2:W0:Y:S02]  /*1a230*/  SYNCS.PHASECHK.TRANS64.TRYWAIT P1, [R3+URZ+0x32430], R8 ;  /* 0x03243008030075a7 */ /* 0x004424000802017f */
[----:B0-----:R-:W-:Y:S05]  /*1a240*/  @!P1 NANOSLEEP.SYNCS 0x989680 ;  /* 0x009896800000995d */ /* 0x001fea0003900000 */
[----:B------:R-:W0:Y:S02]  /*1a250*/  @!P1 SYNCS.PHASECHK.TRANS64 P1, [R3+URZ+0x32430], R8 ;  /* 0x03243008030095a7 */ /* 0x000e24000802007f */
[----:B0-----:R-:W-:Y:S05]  /*1a260*/  @!P1 BRA `(.L_x_1489) ;  /* 0xfffffffc00f09947 */ /* 0x001fea000383ffff */
[----:B------:R-:W-:Y:S05]  /*1a270*/  BRA `(.L_x_1488) ;  /* 0xfffffee800647947 */ /* 0x000fea000383ffff */
.L_x_1491:
[----:B---3--:R3:W4:Y:S02]  /*1a280*/  SYNCS.PHASECHK.TRANS64.TRYWAIT P1, [R19+URZ+0x32410], R6 ;  /* 0x03241006130075a7 */ /* 0x008724000802017f */
[----:B----4-:R-:W-:Y:S05]  /*1a290*/  @!P1 NANOSLEEP.SYNCS 0x989680 ;  /* 0x009896800000995d */ /* 0x010fea0003900000 */
[----:B------:R-:W4:Y:S02]  /*1a2a0*/  @!P1 SYNCS.PHASECHK.TRANS64 P1, [R19+URZ+0x32410], R6 ;  /* 0x03241006130095a7 */ /* 0x000f24000802007f */
[----:B----4-:R-:W-:Y:S05]  /*1a2b0*/  @!P1 BRA `(.L_x_1491) ;  /* 0xfffffffc00f09947 */ /* 0x010fea000383ffff */
[----:B------:R-:W-:Y:S05]  /*1a2c0*/  BRA `(.L_x_1705) ;  /* 0xfffffeec00507947 */ /* 0x000fea000383ffff */
.L_x_1495:
[----:B------:R0:W0:Y:S02]  /*1a2d0*/  SYNCS.PHASECHK.TRANS64.TRYWAIT P1, [R3+URZ+0x32450], R8 ;  /* 0x03245008030075a7 */ /* 0x000024000802017f */
[----:B0-----:R-:W-:Y:S05]  /*1a2e0*/  @!P1 NANOSLEEP.SYNCS 0x989680 ;  /* 0x009896800000995d */ /* 0x001fea0003900000 */
[----:B------:R-:W0:Y:S02]  /*1a2f0*/  @!P1 SYNCS.PHASECHK.TRANS64 P1, [R3+URZ+0x32450], R8 ;  /* 0x03245008030095a7 */ /* 0x000e24000802007f */
[----:B0-----:R-:W-:Y:S05]  /*1a300*/  @!P1 BRA `(.L_x_1495) ;  /* 0xfffffffc00f09947 */ /* 0x001fea000383ffff */
[----:B------:R-:W-:Y:S05]  /*1a310*/  BRA `(.L_x_1494) ;  /* 0xfffffeec00607947 */ /* 0x000fea000383ffff */
.L_x_1502:
[----:B-1----:R1:W2:Y:S02]  /*1a320*/  SYNCS.PHASECHK.TRANS64.TRYWAIT P2, [R3+URZ+0x32430], R0 ;  /* 0x03243000030075a7 */ /* 0x0022a4000804017f */
[----:B--2---:R-:W-:Y:S05]  /*1a330*/  @!P2 NANOSLEEP.SYNCS 0x989680 ;  /* 0x009896800000a95d */ /* 0x004fea0003900000 */
[----:B------:R-:W2:Y:S02]  /*1a340*/  @!P2 SYNCS.PHASECHK.TRANS64 P2, [R3+URZ+0x32430], R0 ;  /* 0x032430000300a5a7 */ /* 0x000ea4000804007f */
[----:B--2---:R-:W-:Y:S05]  /*1a350*/  @!P2 BRA `(.L_x_1502) ;  /* 0xfffffffc00f0a947 */ /* 0x004fea000383ffff */
[----:B------:R-:W-:Y:S05]  /*1a360*/  BRA `(.L_x_1501) ;  /* 0xffffff1400d87947 */ /* 0x000fea000383ffff */
.L_x_1506:
[----:B---3--:R3:W4:Y:S02]  /*1a370*/  SYNCS.PHASECHK.TRANS64.TRYWAIT P2, [R3+URZ+0x32450], R0 ;  /* 0x03245000030075a7 */ /* 0x008724000804017f */
[----:B----4-:R-:W-:Y:S05]  /*1a380*/  @!P2 NANOSLEEP.SYNCS 0x989680 ;  /* 0x009896800000a95d */ /* 0x010fea0003900000 */
[----:B------:R-:W4:Y:S02]  /*1a390*/  @!P2 SYNCS.PHASECHK.TRANS64 P2, [R3+URZ+0x32450], R0 ;  /* 0x032450000300a5a7 */ /* 0x000f24000804007f */
[----:B----4-:R-:W-:Y:S05]  /*1a3a0*/  @!P2 BRA `(.L_x_1506) ;  /* 0xfffffffc00f0a947 */ /* 0x010fea000383ffff */
[----:B------:R-:W-:Y:S05]  /*1a3b0*/  BRA `(.L_x_1505) ;  /* 0xffffff1800807947 */ /* 0x000fea000383ffff */
.L_x_1523:
[----:B------:R-:W-:Y:S02]  /*1a3c0*/  IMAD.MOV.U32 R13, RZ, RZ, R4 ;  /* 0x000000ffff0d7224 */ /* 0x000fe400078e0004 */
[----:B------:R-:W-:Y:S02]  /*1a3d0*/  IMAD.MOV.U32 R12, RZ, RZ, RZ ;  /* 0x000000ffff0c7224 */ /* 0x000fe400078e00ff */
[----:B------:R-:W-:Y:S02]  /*1a3e0*/  IMAD.MOV.U32 R11, RZ, RZ, 0x181f ;  /* 0x0000181fff0b7424 */ /* 0x000fe400078e00ff */
[----:B------:R-:W-:-:S07]  /*1a3f0*/  IMAD.MOV.U32 R15, RZ, RZ, -0x1 ;  /* 0xffffffffff0f7424 */ /* 0x000fce00078e00ff */
[----:B-1--4-:R-:W-:Y:S05]  /*1a400*/  WARPSYNC.COLLECTIVE R15, `(.L_x_1706) ;  /* 0x000000000f087348 */ /* 0x012fea0003c00000 */
[----:B------:R0:W2:Y:S02]  /*1a410*/  SHFL.IDX P6, R14, R13, R12, R11 ;  /* 0x0000000c0d0e7389 */ /* 0x0000a400000c000b */
[----:B012-4-:R-:W-:Y:S01]  /*1a420*/  ENDCOLLECTIVE ;  /* 0x000000000000791b */ /* 0x017fe20003800000 */
.L_x_1706:
[----:B------:R-:W-:Y:S02]  /*1a430*/  IMAD.MOV.U32 R13, RZ, RZ, R3 ;  /* 0x000000ffff0d7224 */ /* 0x000fe400078e0003 */
[----:B------:R-:W-:-:S07]  /*1a440*/  IMAD.MOV.U32 R0, RZ, RZ, R14 ;  /* 0x000000ffff007224 */ /* 0x000fce00078e000e */
[----:B------:R-:W-:Y:S05]  /*1a450*/  WARPSYNC.COLLECTIVE R15, `(.L_x_1707) ;  /* 0x000000000f087348 */ /* 0x000fea0003c00000 */
[----:B------:R0:W1:Y:S02]  /*1a460*/  SHFL.IDX P6, R14, R13, R12, R11 ;  /* 0x0000000c0d0e7389 */ /* 0x00006400000c000b */
[----:B01----:R-:W-:Y:S01]  /*1a470*/  ENDCOLLECTIVE ;  /* 0x000000000000791b */ /* 0x003fe20003800000 */
.L_x_1707:
[----:B------:R-:W-:Y:S05]  /*1a480*/  BRA `(.L_x_1708) ;  /* 0xffffff7400c07947 */ /* 0x000fea000383ffff */
.L_x_1526:
[----:B------:R-:W-:Y:S01]  /*1a490*/  BSSY B1, `(.L_x_1709) ;  /* 0x0000008000017945 */ /* 0x000fe20003800000 */
[----:B--2---:R-:W-:Y:S02]  /*1a4a0*/  IMAD.MOV.U32 R13, RZ, RZ, R4 ;  /* 0x000000ffff0d7224 */ /* 0x004fe400078e0004 */
[----:B------:R-:W-:Y:S02]  /*1a4b0*/  IMAD.MOV.U32 R12, RZ, RZ, 0x1 ;  /* 0x00000001ff0c7424 */ /* 0x000fe400078e00ff */
[----:B------:R-:W-:Y:S02]  /*1a4c0*/  IMAD.MOV.U32 R11, RZ, RZ, 0x181f ;  /* 0x0000181fff0b7424 */ /* 0x000fe400078e00ff */
[----:B------:R-:W-:-:S07]  /*1a4d0*/  IMAD.MOV.U32 R15, RZ, RZ, -0x1 ;  /* 0xffffffffff0f7424 */ /* 0x000fce00078e00ff */
[----:B01-34-:R-:W-:Y:S05]  /*1a4e0*/  WARPSYNC.COLLECTIVE R15, `(.L_x_1710) ;  /* 0x000000000f087348 */ /* 0x01bfea0003c00000 */
[----:B---3--:R2:W3:Y:S02]  /*1a4f0*/  SHFL.IDX P6, R14, R13, R12, R11 ;  /* 0x0000000c0d0e7389 */ /* 0x0084e400000c000b */
[----:B01234-:R-:W-:Y:S01]  /*1a500*/  ENDCOLLECTIVE ;  /* 0x000000000000791b */ /* 0x01ffe20003800000 */
.L_x_1710:
[----:B------:R-:W-:Y:S05]  /*1a510*/  BSYNC B1 ;  /* 0x0000000000017941 */ /* 0x000fea0003800000 */
.L_x_1709:
        /* <DEDUP_REMOVED lines=8> */
.L_x_1711:
[----:B------:R-:W-:Y:S05]  /*1a5a0*/  BRA `(.L_x_1712) ;  /* 0xffffff7400e47947 */ /* 0x000fea000383ffff */
.L_x_1529:
[----:B------:R-:W-:Y:S01]  /*1a5b0*/  BSSY B1, `(.L_x_1713) ;  /* 0x0000008000017945 */ /* 0x000fe20003800000 */
[----:B0-----:R-:W-:Y:S01]  /*1a5c0*/  IMAD.MOV.U32 R13, RZ, RZ, R4 ;  /* 0x000000ffff0d7224 */ /* 0x001fe200078e0004 */
[----:B------:R-:W-:Y:S01]  /*1a5d0*/  MOV R11, 0x181f ;  /* 0x0000181f000b7802 */ /* 0x000fe20000000f00 */
[----:B------:R-:W-:Y:S02]  /*1a5e0*/  IMAD.MOV.U32 R12, RZ, RZ, 0x2 ;  /* 0x00000002ff0c7424 */ /* 0x000fe400078e00ff */
[----:B------:R-:W-:-:S07]  /*1a5f0*/  IMAD.MOV.U32 R15, RZ, RZ, -0x1 ;  /* 0xffffffffff0f7424 */ /* 0x000fce00078e00ff */
[----:B-1234-:R-:W-:Y:S05]  /*1a600*/  WARPSYNC.COLLECTIVE R15, `(.L_x_1714) ;  /* 0x000000000f087348 */ /* 0x01efea0003c00000 */
[----:B---3--:R0:W3:Y:S02]  /*1a610*/  SHFL.IDX P6, R14, R13, R12, R11 ;  /* 0x0000000c0d0e7389 */ /* 0x0080e400000c000b */
[----:B01234-:R-:W-:Y:S01]  /*1a620*/  ENDCOLLECTIVE ;  /* 0x000000000000791b */ /* 0x01ffe20003800000 */
.L_x_1714:
[----:B------:R-:W-:Y:S05]  /*1a630*/  BSYNC B1 ;  /* 0x0000000000017941 */ /* 0x000fea0003800000 */
.L_x_1713:
        /* <DEDUP_REMOVED lines=8> */
.L_x_1715:
[----:B------:R-:W-:Y:S05]  /*1a6c0*/  BRA `(.L_x_1716) ;  /* 0xffffff7800047947 */ /* 0x000fea000383ffff */
.L_x_1532:
[----:B------:R-:W-:Y:S01]  /*1a6d0*/  BSSY B1, `(.L_x_1717) ;  /* 0x0000008000017945 */ /* 0x000fe20003800000 */
[----:B0-----:R-:W-:Y:S02]  /*1a6e0*/  IMAD.MOV.U32 R13, RZ, RZ, R4 ;  /* 0x000000ffff0d7224 */ /* 0x001fe400078e0004 */
[----:B------:R-:W-:Y:S02]  /*1a6f0*/  IMAD.MOV.U32 R12, RZ, RZ, 0x3 ;  /* 0x00000003ff0c7424 */ /* 0x000fe400078e00ff */
[----:B------:R-:W-:Y:S02]  /*1a700*/  IMAD.MOV.U32 R11, RZ, RZ, 0x181f ;  /* 0x0000181fff0b7424 */ /* 0x000fe400078e00ff */
[----:B------:R-:W-:-:S07]  /*1a710*/  IMAD.MOV.U32 R15, RZ, RZ, -0x1 ;  /* 0xffffffffff0f7424 */ /* 0x000fce00078e00ff */
[----:B-1234-:R-:W-:Y:S05]  /*1a720*/  WARPSYNC.COLLECTIVE R15, `(.L_x_1718) ;  /* 0x000000000f087348 */ /* 0x01efea0003c00000 */
[----:B------:R0:W0:Y:S02]  /*1a730*/  SHFL.IDX P6, R14, R13, R12, R11 ;  /* 0x0000000c0d0e7389 */ /* 0x00002400000c000b */
[----:B01234-:R-:W-:Y:S01]  /*1a740*/  ENDCOLLECTIVE ;  /* 0x000000000000791b */ /* 0x01ffe20003800000 */
.L_x_1718:
[----:B------:R-:W-:Y:S05]  /*1a750*/  BSYNC B1 ;  /* 0x0000000000017941 */ /* 0x000fea0003800000 */
.L_x_1717:
        /* <DEDUP_REMOVED lines=8> */
.L_x_1719:
[----:B------:R-:W-:Y:S05]  /*1a7e0*/  BRA `(.L_x_1720) ;  /* 0xffffff7800247947 */ /* 0x000fea000383ffff */
.L_x_1549:
        /* <DEDUP_REMOVED lines=11> */
.L_x_1722:
[----:B------:R-:W-:Y:S05]  /*1a8a0*/  BSYNC B1 ;  /* 0x0000000000017941 */ /* 0x000fea0003800000 */
.L_x_1721:
[----:B------:R-:W-:Y:S05]  /*1a8b0*/  BRA `(.L_x_1723) ;  /* 0xffffff8800c87947 */ /* 0x000fea000383ffff */
.L_x_1551:
[----:B------:R-:W-:Y:S01]  /*1a8c0*/  BSSY B1, `(.L_x_1724) ;  /* 0x0000006000017945 */ /* 0x000fe20003800000 */
[----:B------:R-:W-:-:S07]  /*1a8d0*/  MOV R15, 0xffffffff ;  /* 0xffffffff000f7802 */ /* 0x000fce0000000f00 */
[----:B0-----:R-:W-:Y:S05]  /*1a8e0*/  WARPSYNC.COLLECTIVE R15, `(.L_x_1725) ;  /* 0x000000000f0c7348 */ /* 0x001fea0003c00000 */
[----:B------:R-:W-:Y:S02]  /*1a8f0*/  ELECT P6, UR62, PT ;  /* 0x00000000003e782f */ /* 0x000fe400038c0000 */
[----:B------:R-:W-:Y:S01]  /*1a900*/  MOV R14, UR62 ;  /* 0x0000003e000e7c02 */ /* 0x000fe20008000f00 */
[----:B0-----:R-:W-:Y:S10]  /*1a910*/  ENDCOLLECTIVE ;  /* 0x000000000000791b */ /* 0x001ff40003800000 */
.L_x_1725:
[----:B------:R-:W-:Y:S05]  /*1a920*/  BSYNC B1 ;  /* 0x0000000000017941 */ /* 0x000fea0003800000 */
.L_x_1724:
[----:B------:R-:W-:Y:S05]  /*1a930*/  BRA `(.L_x_1550) ;  /* 0xffffff8800c07947 */ /* 0x000fea000383ffff */
.L_x_1553:
[----:B0-----:R0:W1:Y:S02]  /*1a940*/  SYNCS.PHASECHK.TRANS64.TRYWAIT P0, [R23+URZ+0x32420], R3 ;  /* 0x03242003170075a7 */ /* 0x001064000800017f */
[----:B-1----:R-:W-:Y:S05]  /*1a950*/  @!P0 NANOSLEEP.SYNCS 0x989680 ;  /* 0x009896800000895d */ /* 0x002fea0003900000 */
[----:B------:R-:W1:Y:S02]  /*1a960*/  @!P0 SYNCS.PHASECHK.TRANS64 P0, [R23+URZ+0x32420], R3 ;  /* 0x03242003170085a7 */ /* 0x000e64000800007f */
[----:B-1----:R-:W-:Y:S05]  /*1a970*/  @!P0 BRA `(.L_x_1553) ;  /* 0xfffffffc00f08947 */ /* 0x002fea000383ffff */
[----:B------:R-:W-:Y:S05]  /*1a980*/  BRA `(.L_x_1726) ;  /* 0xffffff8800d07947 */ /* 0x000fea000383ffff */
.L_x_1557:
[----:B0-----:R0:W1:Y:S02]  /*1a990*/  SYNCS.PHASECHK.TRANS64.TRYWAIT P0, [R3+URZ+0x324a0], R6 ;  /* 0x0324a006030075a7 */ /* 0x001064000800017f */
[----:B-1----:R-:W-:Y:S05]  /*1a9a0*/  @!P0 NANOSLEEP.SYNCS 0x989680 ;  /* 0x009896800000895d */ /* 0x002fea0003900000 */
[----:B------:R-:W1:Y:S02]  /*1a9b0*/  @!P0 SYNCS.PHASECHK.TRANS64 P0, [R3+URZ+0x324a0], R6 ;  /* 0x0324a006030085a7 */ /* 0x000e64000800007f */
[----:B-1----:R-:W-:Y:S05]  /*1a9c0*/  @!P0 BRA `(.L_x_1557) ;  /* 0xfffffffc00f08947 */ /* 0x002fea000383ffff */
[----:B------:R-:W-:Y:S05]  /*1a9d0*/  BRA `(.L_x_1727) ;  /* 0xffffff8800e87947 */ /* 0x000fea000383ffff */
.L_x_1562:
[----:B-1----:R1:W2:Y:S02]  /*1a9e0*/  SYNCS.PHASECHK.TRANS64.TRYWAIT P0, [R3+URZ+0x324c0], R6 ;  /* 0x0324c006030075a7 */ /* 0x0022a4000800017f */
[----:B--2---:R-:W-:Y:S05]  /*1a9f0*/  @!P0 NANOSLEEP.SYNCS 0x989680 ;  /* 0x009896800000895d */ /* 0x004fea0003900000 */
[----:B------:R-:W2:Y:S02]  /*1aa00*/  @!P0 SYNCS.PHASECHK.TRANS64 P0, [R3+URZ+0x324c0], R6 ;  /* 0x0324c006030085a7 */ /* 0x000ea4000800007f */
[----:B--2---:R-:W-:Y:S05]  /*1aa10*/  @!P0 BRA `(.L_x_1562) ;  /* 0xfffffffc00f08947 */ /* 0x004fea000383ffff */
[----:B------:R-:W-:Y:S05]  /*1aa20*/  BRA `(.L_x_1728) ;  /* 0xffffff8c00647947 */ /* 0x000fea000383ffff */
.L_x_1572:
[----:B0-----:R0:W1:Y:S02]  /*1aa30*/  SYNCS.PHASECHK.TRANS64.TRYWAIT P1, [R6+URZ+0x324a0], R2 ;  /* 0x0324a002060075a7 */ /* 0x001064000802017f */
[----:B-1----:R-:W-:Y:S05]  /*1aa40*/  @!P1 NANOSLEEP.SYNCS 0x989680 ;  /* 0x009896800000995d */ /* 0x002fea0003900000 */
[----:B------:R-:W1:Y:S02]  /*1aa50*/  @!P1 SYNCS.PHASECHK.TRANS64 P1, [R6+URZ+0x324a0], R2 ;  /* 0x0324a002060095a7 */ /* 0x000e64000802007f */
[----:B-1----:R-:W-:Y:S05]  /*1aa60*/  @!P1 BRA `(.L_x_1572) ;  /* 0xfffffffc00f09947 */ /* 0x002fea000383ffff */
[----:B------:R-:W-:Y:S05]  /*1aa70*/  BRA `(.L_x_1729) ;  /* 0xffffff9000d87947 */ /* 0x000fea000383ffff */
.L_x_1577:
[----:B-1----:R1:W2:Y:S02]  /*1aa80*/  SYNCS.PHASECHK.TRANS64.TRYWAIT P1, [R6+URZ+0x324c0], R2 ;  /* 0x0324c002060075a7 */ /* 0x0022a4000802017f */
[----:B--2---:R-:W-:Y:S05]  /*1aa90*/  @!P1 NANOSLEEP.SYNCS 0x989680 ;  /* 0x009896800000995d */ /* 0x004fea0003900000 */
[----:B------:R-:W2:Y:S02]  /*1aaa0*/  @!P1 SYNCS.PHASECHK.TRANS64 P1, [R6+URZ+0x324c0], R2 ;  /* 0x0324c002060095a7 */ /* 0x000ea4000802007f */
[----:B--2---:R-:W-:Y:S05]  /*1aab0*/  @!P1 BRA `(.L_x_1577) ;  /* 0xfffffffc00f09947 */ /* 0x004fea000383ffff */
[----:B------:R-:W-:Y:S05]  /*1aac0*/  BRA `(.L_x_1730) ;  /* 0xffffff9400507947 */ /* 0x000fea000383ffff */
.L_x_1593:
[----:B------:R-:W0:Y:S01]  /*1aad0*/  S2R R20, SR_TID.X ;  /* 0x0000000000147919 */ /* 0x000e220000002100 */
[----:B------:R-:W-:Y:S01]  /*1aae0*/  BSSY B0, `(.L_x_1731) ;  /* 0x000000a000007945 */ /* 0x000fe20003800000 */
[----:B------:R-:W-:Y:S02]  /*1aaf0*/  IMAD.MOV.U32 R12, RZ, RZ, RZ ;  /* 0x000000ffff0c7224 */ /* 0x000fe400078e00ff */
[----:B------:R-:W-:Y:S01]  /*1ab00*/  IMAD.MOV.U32 R15, RZ, RZ, -0x1 ;  /* 0xffffffffff0f7424 */ /* 0x000fe200078e00ff */
[----:B0-----:R-:W-:-:S04]  /*1ab10*/  SHF.R.U32.HI R11, RZ, 0x5, R20 ;  /* 0x00000005ff0b7819 */ /* 0x001fc80000011614 */
[----:B------:R-:W-:-:S05]  /*1ab20*/  LOP3.LUT R11, R11, 0x3, RZ, 0xc0, !PT ;  /* 0x000000030b0b7812 */ /* 0x000fca00078ec0ff */
[----:B------:R-:W-:Y:S02]  /*1ab30*/  IMAD.MOV.U32 R13, RZ, RZ, R11 ;  /* 0x000000ffff0d7224 */ /* 0x000fe400078e000b */
[----:B------:R-:W-:-:S07]  /*1ab40*/  IMAD.MOV.U32 R11, RZ, RZ, 0x1f ;  /* 0x0000001fff0b7424 */ /* 0x000fce00078e00ff */
[----:B------:R-:W-:Y:S05]  /*1ab50*/  WARPSYNC.COLLECTIVE R15, `(.L_x_1732) ;  /* 0x000000000f087348 */ /* 0x000fea0003c00000 */
[----:B------:R0:W1:Y:S02]  /*1ab60*/  SHFL.IDX P6, R14, R13, R12, R11 ;  /* 0x0000000c0d0e7389 */ /* 0x00006400000c000b */
[----:B01----:R-:W-:Y:S01]  /*1ab70*/  ENDCOLLECTIVE ;  /* 0x000000000000791b */ /* 0x003fe20003800000 */
.L_x_1732:
[----:B------:R-:W-:Y:S05]  /*1ab80*/  BSYNC B0 ;  /* 0x0000000000007941 */ /* 0x000fea0003800000 */
.L_x_1731:
[----:B------:R-:W-:Y:S05]  /*1ab90*/  BRA `(.L_x_1733) ;  /* 0xffffffa000d47947 */ /* 0x000fea000383ffff */
.L_x_1596:
[----:B0-----:R0:W1:Y:S02]  /*1aba0*/  SYNCS.PHASECHK.TRANS64.TRYWAIT P0, [R30+URZ+0x32440], R0 ;  /* 0x032440001e0075a7 */ /* 0x001064000800017f */
[----:B-1----:R-:W-:Y:S05]  /*1abb0*/  @!P0 NANOSLEEP.SYNCS 0x989680 ;  /* 0x009896800000895d */ /* 0x002fea0003900000 */
[----:B------:R-:W1:Y:S02]  /*1abc0*/  @!P0 SYNCS.PHASECHK.TRANS64 P0, [R30+URZ+0x32440], R0 ;  /* 0x032440001e0085a7 */ /* 0x000e64000800007f */
[----:B-1----:R-:W-:Y:S05]  /*1abd0*/  @!P0 BRA `(.L_x_1596) ;  /* 0xfffffffc00f08947 */ /* 0x002fea000383ffff */
[----:B------:R-:W-:Y:S05]  /*1abe0*/  BRA `(.L_x_1734) ;  /* 0xffffffa000e87947 */ /* 0x000fea000383ffff */
.L_x_1597:
        /* <DEDUP_REMOVED lines=8> */
.L_x_1736:
[----:B------:R-:W-:Y:S05]  /*1ac70*/  BSYNC B0 ;  /* 0x0000000000007941 */ /* 0x000fea0003800000 */
.L_x_1735:
        /* <DEDUP_REMOVED lines=9> */
.L_x_1737:
[----:B------:R-:W-:Y:S02]  /*1ad10*/  IMAD.MOV.U32 R13, RZ, RZ, R4 ;  /* 0x000000ffff0d7224 */ /* 0x000fe400078e0004 */
[----:B------:R-:W-:Y:S02]  /*1ad20*/  IMAD.MOV.U32 R12, RZ, RZ, 0x1 ;  /* 0x00000001ff0c7424 */ /* 0x000fe400078e00ff */
[----:B------:R-:W-:-:S07]  /*1ad30*/  IMAD.MOV.U32 R3, RZ, RZ, R14 ;  /* 0x000000ffff037224 */ /* 0x000fce00078e000e */
[----:B------:R-:W-:Y:S05]  /*1ad40*/  WARPSYNC.COLLECTIVE R15, `(.L_x_1738) ;  /* 0x000000000f087348 */ /* 0x000fea0003c00000 */
[----:B------:R0:W1:Y:S02]  /*1ad50*/  SHFL.IDX P6, R14, R13, R12, R11 ;  /* 0x0000000c0d0e7389 */ /* 0x00006400000c000b */
[----:B01----:R-:W-:Y:S01]  /*1ad60*/  ENDCOLLECTIVE ;  /* 0x000000000000791b */ /* 0x003fe20003800000 */
.L_x_1738:
        /* <DEDUP_REMOVED lines=15> */
.L_x_1739:
[----:B------:R-:W-:Y:S02]  /*1ae60*/  @P0 IMAD R6, R5, 0x2, R23 ;  /* 0x0000000205060824 */ /* 0x000fe400078e0217 */
[----:B------:R-:W-:Y:S02]  /*1ae70*/  IMAD.MOV.U32 R13, RZ, RZ, R4 ;  /* 0x000000ffff0d7224 */ /* 0x000fe400078e0004 */
[----:B------:R-:W-:Y:S02]  /*1ae80*/  IMAD.MOV.U32 R12, RZ, RZ, 0x2 ;  /* 0x00000002ff0c7424 */ /* 0x000fe400078e00ff */
[----:B------:R-:W-:-:S07]  /*1ae90*/  IMAD.MOV.U32 R3, RZ, RZ, R14 ;  /* 0x000000ffff037224 */ /* 0x000fce00078e000e */
[----:B------:R-:W-:Y:S05]  /*1aea0*/  WARPSYNC.COLLECTIVE R15, `(.L_x_1740) ;  /* 0x000000000f087348 */ /* 0x000fea0003c00000 */
[----:B------:R0:W1:Y:S02]  /*1aeb0*/  SHFL.IDX P6, R14, R13, R12, R11 ;  /* 0x0000000c0d0e7389 */ /* 0x00006400000c000b */
[----:B01----:R-:W-:Y:S01]  /*1aec0*/  ENDCOLLECTIVE ;  /* 0x000000000000791b */ /* 0x003fe20003800000 */
.L_x_1740:
        /* <DEDUP_REMOVED lines=15> */
.L_x_1741:
[----:B------:R-:W-:Y:S02]  /*1afc0*/  @P0 IMAD R6, R5, 0x2, R23 ;  /* 0x0000000205060824 */ /* 0x000fe400078e0217 */
[----:B------:R-:W-:Y:S02]  /*1afd0*/  IMAD.MOV.U32 R13, RZ, RZ, R4 ;  /* 0x000000ffff0d7224 */ /* 0x000fe400078e0004 */
[----:B------:R-:W-:Y:S02]  /*1afe0*/  IMAD.MOV.U32 R12, RZ, RZ, 0x3 ;  /* 0x00000003ff0c7424 */ /* 0x000fe400078e00ff */
[----:B------:R-:W-:-:S07]  /*1aff0*/  IMAD.MOV.U32 R3, RZ, RZ, R14 ;  /* 0x000000ffff037224 */ /* 0x000fce00078e000e */
[----:B------:R-:W-:Y:S05]  /*1b000*/  WARPSYNC.COLLECTIVE R15, `(.L_x_1742) ;  /* 0x000000000f087348 */ /* 0x000fea0003c00000 */
[----:B------:R0:W1:Y:S02]  /*1b010*/  SHFL.IDX P6, R14, R13, R12, R11 ;  /* 0x0000000c0d0e7389 */ /* 0x00006400000c000b */
[----:B01----:R-:W-:Y:S01]  /*1b020*/  ENDCOLLECTIVE ;  /* 0x000000000000791b */ /* 0x003fe20003800000 */
.L_x_1742:
        /* <DEDUP_REMOVED lines=15> */
.L_x_1743:
[----:B------:R-:W-:Y:S02]  /*1b120*/  @P0 IMAD R6, R5, 0x2, R23 ;  /* 0x0000000205060824 */ /* 0x000fe400078e0217 */
[----:B------:R-:W-:Y:S02]  /*1b130*/  IMAD.MOV.U32 R13, RZ, RZ, R4 ;  /* 0x000000ffff0d7224 */ /* 0x000fe400078e0004 */
[----:B------:R-:W-:Y:S02]  /*1b140*/  IMAD.MOV.U32 R12, RZ, RZ, 0x4 ;  /* 0x00000004ff0c7424 */ /* 0x000fe400078e00ff */
[----:B------:R-:W-:-:S07]  /*1b150*/  IMAD.MOV.U32 R3, RZ, RZ, R14 ;  /* 0x000000ffff037224 */ /* 0x000fce00078e000e */
[----:B------:R-:W-:Y:S05]  /*1b160*/  WARPSYNC.COLLECTIVE R15, `(.L_x_1744) ;  /* 0x000000000f087348 */ /* 0x000fea0003c00000 */
[----:B------:R0:W1:Y:S02]  /*1b170*/  SHFL.IDX P6, R14, R13, R12, R11 ;  /* 0x0000000c0d0e7389 */ /* 0x00006400000c000b */
[----:B01----:R-:W-:Y:S01]  /*1b180*/  ENDCOLLECTIVE ;  /* 0x000000000000791b */ /* 0x003fe20003800000 */
.L_x_1744:
        /* <DEDUP_REMOVED lines=15> */
.L_x_1745:
[----:B------:R-:W-:Y:S02]  /*1b280*/  @P0 IMAD R6, R5, 0x2, R23 ;  /* 0x0000000205060824 */ /* 0x000fe400078e0217 */
[----:B------:R-:W-:Y:S02]  /*1b290*/  IMAD.MOV.U32 R13, RZ, RZ, R4 ;  /* 0x000000ffff0d7224 */ /* 0x000fe400078e0004 */
[----:B------:R-:W-:Y:S02]  /*1b2a0*/  IMAD.MOV.U32 R12, RZ, RZ, 0x5 ;  /* 0x00000005ff0c7424 */ /* 0x000fe400078e00ff */
[----:B------:R-:W-:-:S07]  /*1b2b0*/  IMAD.MOV.U32 R3, RZ, RZ, R14 ;  /* 0x000000ffff037224 */ /* 0x000fce00078e000e */
[----:B------:R-:W-:Y:S05]  /*1b2c0*/  WARPSYNC.COLLECTIVE R15, `(.L_x_1746) ;  /* 0x000000000f087348 */ /* 0x000fea0003c00000 */
[----:B------:R0:W1:Y:S02]  /*1b2d0*/  SHFL.IDX P6, R14, R13, R12, R11 ;  /* 0x0000000c0d0e7389 */ /* 0x00006400000c000b */
[----:B01----:R-:W-:Y:S01]  /*1b2e0*/  ENDCOLLECTIVE ;  /* 0x000000000000791b */ /* 0x003fe20003800000 */
.L_x_1746:
        /* <DEDUP_REMOVED lines=10> */
.L_x_1747:
[----:B------:R-:W-:Y:S01]  /*1b390*/  @!PT LDS RZ, [RZ] ;  /* 0x00000000fffff984 */ /* 0x000fe20000000800 */
[----:B------:R-:W-:Y:S01]  /*1b3a0*/  @!PT LDS RZ, [RZ] ;  /* 0x00000000fffff984 */ /* 0x000fe20000000800 */
[----:B------:R-:W-:Y:S01]  /*1b3b0*/  @!PT LDS RZ, [RZ] ;  /* 0x00000000fffff984 */ /* 0x000fe20000000800 */
[----:B------:R0:W-:Y:S01]  /*1b3c0*/  @P0 LDGSTS.E.BYPASS.LTC128B.128 [R6+0x1e400], desc[UR60][R2.64], !P2 ;  /* 0x1e40000002060fae */ /* 0x0001e2000d101d7c */
[----:B------:R-:W-:Y:S01]  /*1b3d0*/  IMAD.MOV.U32 R0, RZ, RZ, R14 ;  /* 0x000000ffff007224 */ /* 0x000fe200078e000e */
[----:B------:R-:W-:Y:S06]  /*1b3e0*/  BRA `(.L_x_1748) ;  /* 0xffffffa000607947 */ /* 0x000fec000383ffff */
.L_x_1602:
        /* <DEDUP_REMOVED lines=9> */
.L_x_1749:
[C---:B------:R-:W-:Y:S01]  /*1b480*/  VIADD R10, R17.reuse, 0x10 ;  /* 0x00000010110a7836 */ /* 0x040fe20000000000 */
[C---:B------:R-:W-:Y:S01]  /*1b490*/  ISETP.GE.AND P0, PT, R17.reuse, R2, PT ;  /* 0x000000021100720c */ /* 0x040fe20003f06270 */
[C---:B------:R-:W-:Y:S02]  /*1b4a0*/  VIADD R6, R17.reuse, 0x20 ;  /* 0x0000002011067836 */ /* 0x040fe40000000000 */
[----:B------:R-:W-:Y:S01]  /*1b4b0*/  VIADD R8, R17, 0x30 ;  /* 0x0000003011087836 */ /* 0x000fe20000000000 */
[----:B------:R0:W-:Y:S04]  /*1b4c0*/  STL [R1+0x20], R10 ;  /* 0x0000200a01007387 */ /* 0x0001e80000100800 */
[----:B------:R0:W-:Y:S01]  /*1b4d0*/  STL [R1+0x24], R6 ;  /* 0x0000240601007387 */ /* 0x0001e20000100800 */
[----:B------:R-:W-:-:S03]  /*1b4e0*/  IMAD.MOV.U32 R13, RZ, RZ, R0 ;  /* 0x000000ffff0d7224 */ /* 0x000fc600078e0000 */
[----:B------:R0:W-:Y:S01]  /*1b4f0*/  STL [R1+0x28], R8 ;  /* 0x0000280801007387 */ /* 0x0001e20000100800 */
[----:B------:R-:W-:-:S07]  /*1b500*/  IMAD.MOV.U32 R4, RZ, RZ, R14 ;  /* 0x000000ffff047224 */ /* 0x000fce00078e000e */
[----:B0-----:R-:W-:Y:S05]  /*1b510*/  WARPSYNC.COLLECTIVE R15, `(.L_x_1750) ;  /* 0x000000000f087348 */ /* 0x001fea0003c00000 */
[----:B------:R1:W2:Y:S02]  /*1b520*/  SHFL.IDX P6, R14, R13, R12, R11 ;  /* 0x0000000c0d0e7389 */ /* 0x0002a400000c000b */
[----:B012---:R-:W-:Y:S01]  /*1b530*/  ENDCOLLECTIVE ;  /* 0x000000000000791b */ /* 0x007fe20003800000 */
.L_x_1750:
[----:B------:R-:W-:Y:S01]  /*1b540*/  IMAD.MOV.U32 R13, RZ, RZ, R3 ;  /* 0x000000ffff0d7224 */ /* 0x000fe200078e0003 */
[----:B------:R-:W-:Y:S01]  /*1b550*/  MOV R12, 0x1 ;  /* 0x00000001000c7802 */ /* 0x000fe20000000f00 */
[----:B------:R-:W-:-:S07]  /*1b560*/  IMAD.MOV.U32 R5, RZ, RZ, R14 ;  /* 0x000000ffff057224 */ /* 0x000fce00078e000e */
[----:B------:R-:W-:Y:S05]  /*1b570*/  WARPSYNC.COLLECTIVE R15, `(.L_x_1751) ;  /* 0x000000000f087348 */ /* 0x000fea0003c00000 */
[----:B------:R0:W1:Y:S02]  /*1b580*/  SHFL.IDX P6, R14, R13, R12, R11 ;  /* 0x0000000c0d0e7389 */ /* 0x00006400000c000b */
[----:B01----:R-:W-:Y:S01]  /*1b590*/  ENDCOLLECTIVE ;  /* 0x000000000000791b */ /* 0x003fe20003800000 */
.L_x_1751:
        /* <DEDUP_REMOVED lines=15> */
.L_x_1752:
[----:B------:R-:W-:Y:S02]  /*1b690*/  IMAD.MOV.U32 R13, RZ, RZ, R3 ;  /* 0x000000ffff0d7224 */ /* 0x000fe400078e0003 */
[----:B------:R-:W-:Y:S02]  /*1b6a0*/  IMAD.MOV.U32 R12, RZ, RZ, 0x2 ;  /* 0x00000002ff0c7424 */ /* 0x000fe400078e00ff */
[----:B------:R-:W-:-:S07]  /*1b6b0*/  IMAD.MOV.U32 R5, RZ, RZ, R14 ;  /* 0x000000ffff057224 */ /* 0x000fce00078e000e */
[----:B------:R-:W-:Y:S05]  /*1b6c0*/  WARPSYNC.COLLECTIVE R15, `(.L_x_1753) ;  /* 0x000000000f087348 */ /* 0x000fea0003c00000 */
[----:B------:R0:W1:Y:S02]  /*1b6d0*/  SHFL.IDX P6, R14, R13, R12, R11 ;  /* 0x0000000c0d0e7389 */ /* 0x00006400000c000b */
[----:B01----:R-:W-:Y:S01]  /*1b6e0*/  ENDCOLLECTIVE ;  /* 0x000000000000791b */ /* 0x003fe20003800000 */
.L_x_1753:
        /* <DEDUP_REMOVED lines=15> */
.L_x_1754:
[----:B------:R-:W-:Y:S02]  /*1b7e0*/  IMAD.MOV.U32 R13, RZ, RZ, R3 ;  /* 0x000000ffff0d7224 */ /* 0x000fe400078e0003 */
[----:B------:R-:W-:Y:S02]  /*1b7f0*/  IMAD.MOV.U32 R12, RZ, RZ, 0x3 ;  /* 0x00000003ff0c7424 */ /* 0x000fe400078e00ff */
[----:B------:R-:W-:-:S07]  /*1b800*/  IMAD.MOV.U32 R5, RZ, RZ, R14 ;  /* 0x000000ffff057224 */ /* 0x000fce00078e000e */
[----:B------:R-:W-:Y:S05]  /*1b810*/  WARPSYNC.COLLECTIVE R15, `(.L_x_1755) ;  /* 0x000000000f087348 */ /* 0x000fea0003c00000 */
[----:B------:R0:W1:Y:S02]  /*1b820*/  SHFL.IDX P6, R14, R13, R12, R11 ;  /* 0x0000000c0d0e7389 */ /* 0x00006400000c000b */
[----:B01----:R-:W-:Y:S01]  /*1b830*/  ENDCOLLECTIVE ;  /* 0x000000000000791b */ /* 0x003fe20003800000 */
.L_x_1755:
        /* <DEDUP_REMOVED lines=10> */
.L_x_1756:
[----:B------:R-:W-:Y:S01]  /*1b8e0*/  @!PT LDS RZ, [RZ] ;  /* 0x00000000fffff984 */ /* 0x000fe20000000800 */
[----:B------:R-:W-:Y:S01]  /*1b8f0*/  @!PT LDS RZ, [RZ] ;  /* 0x00000000fffff984 */ /* 0x000fe20000000800 */
[----:B------:R-:W-:Y:S01]  /*1b900*/  @!PT LDS RZ, [RZ] ;  /* 0x00000000fffff984 */ /* 0x000fe20000000800 */
[----:B------:R0:W-:Y:S01]  /*1b910*/  @!P0 LDGSTS.E.BYPASS.LTC128B.128 [R26+0x19400], desc[UR60][R4.64], !P1 ;  /* 0x19400000041a8fae */ /* 0x0001e2000c901d7c */
[----:B------:R-:W-:Y:S01]  /*1b920*/  ISETP.GE.AND P0, PT, R8, R2, PT ;  /* 0x000000020800720c */ /* 0x000fe20003f06270 */
[----:B------:R-:W-:-:S05]  /*1b930*/  VIADD R8, R17, 0x40 ;  /* 0x0000004011087836 */ /* 0x000fca0000000000 */
[----:B------:R1:W-:Y:S01]  /*1b940*/  STL [R1+0x2c], R8 ;  /* 0x00002c0801007387 */ /* 0x0003e20000100800 */
[----:B------:R-:W-:Y:S01]  /*1b950*/  MOV R13, R3 ;  /* 0x00000003000d7202 */ /* 0x000fe20000000f00 */
[----:B------:R-:W-:Y:S02]  /*1b960*/  IMAD.MOV.U32 R12, RZ, RZ, 0x4 ;  /* 0x00000004ff0c7424 */ /* 0x000fe400078e00ff */
[----:B0-----:R-:W-:-:S07]  /*1b970*/  IMAD.MOV.U32 R4, RZ, RZ, R14 ;  /* 0x000000ffff047224 */ /* 0x001fce00078e000e */
[----:B-1----:R-:W-:Y:S05]  /*1b980*/  WARPSYNC.COLLECTIVE R15, `(.L_x_1757) ;  /* 0x000000000f087348 */ /* 0x002fea0003c00000 */
[----:B------:R0:W2:Y:S02]  /*1b990*/  SHFL.IDX P6, R14, R13, R12, R11 ;  /* 0x0000000c0d0e7389 */ /* 0x0000a400000c000b */
[----:B012---:R-:W-:Y:S01]  /*1b9a0*/  ENDCOLLECTIVE ;  /* 0x000000000000791b */ /* 0x007fe20003800000 */
.L_x_1757:
        /* <DEDUP_REMOVED lines=10> */
.L_x_1758:
[----:B------:R-:W-:Y:S01]  /*1ba50*/  @!PT LDS RZ, [RZ] ;  /* 0x00000000fffff984 */ /* 0x000fe20000000800 */
[----:B------:R-:W-:Y:S01]  /*1ba60*/  @!PT LDS RZ, [RZ] ;  /* 0x00000000fffff984 */ /* 0x000fe20000000800 */
[----:B------:R-:W-:Y:S01]  /*1ba70*/  @!PT LDS RZ, [RZ] ;  /* 0x00000000fffff984 */ /* 0x000fe20000000800 */
[----:B------:R0:W-:Y:S01]  /*1ba80*/  @!P0 LDGSTS.E.BYPASS.LTC128B.128 [R26+0x19c00], desc[UR60][R4.64], !P1 ;  /* 0x19c00000041a8fae */ /* 0x0001e2000c901d7c */
[----:B------:R-:W-:Y:S01]  /*1ba90*/  ISETP.GE.AND P0, PT, R8, R2, PT ;  /* 0x000000020800720c */ /* 0x000fe20003f06270 */
[----:B------:R-:W-:-:S05]  /*1baa0*/  VIADD R8, R17, 0x50 ;  /* 0x0000005011087836 */ /* 0x000fca0000000000 */
[----:B------:R1:W-:Y:S01]  /*1bab0*/  STL [R1+0x30], R8 ;  /* 0x0000300801007387 */ /* 0x0003e20000100800 */
[----:B------:R-:W-:Y:S02]  /*1bac0*/  IMAD.MOV.U32 R13, RZ, RZ, R3 ;  /* 0x000000ffff0d7224 */ /* 0x000fe400078e0003 */
[----:B------:R-:W-:Y:S02]  /*1bad0*/  IMAD.MOV.U32 R12, RZ, RZ, 0x5 ;  /* 0x00000005ff0c7424 */ /* 0x000fe400078e00ff */
[----:B0-----:R-:W-:-:S07]  /*1bae0*/  IMAD.MOV.U32 R4, RZ, RZ, R14 ;  /* 0x000000ffff047224 */ /* 0x001fce00078e000e */
[----:B-1----:R-:W-:Y:S05]  /*1baf0*/  WARPSYNC.COLLECTIVE R15, `(.L_x_1759) ;  /* 0x000000000f087348 */ /* 0x002fea0003c00000 */
[----:B------:R0:W2:Y:S02]  /*1bb00*/  SHFL.IDX P6, R14, R13, R12, R11 ;  /* 0x0000000c0d0e7389 */ /* 0x0000a400000c000b */
[----:B012---:R-:W-:Y:S01]  /*1bb10*/  ENDCOLLECTIVE ;  /* 0x000000000000791b */ /* 0x007fe20003800000 */
.L_x_1759:
        /* <DEDUP_REMOVED lines=10> */
.L_x_1760:
        /* <DEDUP_REMOVED lines=13> */
.L_x_1761:
        /* <DEDUP_REMOVED lines=10> */
.L_x_1762:
[----:B------:R-:W-:Y:S01]  /*1bd30*/  @!PT LDS RZ, [RZ] ;  /* 0x00000000fffff984 */ /* 0x000fe20000000800 */
[----:B------:R-:W-:Y:S01]  /*1bd40*/  @!PT LDS RZ, [RZ] ;  /* 0x00000000fffff984 */ /* 0x000fe20000000800 */
[----:B------:R-:W-:Y:S01]  /*1bd50*/  @!PT LDS RZ, [RZ] ;  /* 0x00000000fffff984 */ /* 0x000fe20000000800 */
[----:B------:R0:W-:Y:S01]  /*1bd60*/  @!P0 LDGSTS.E.BYPASS.LTC128B.128 [R26+0x1ac00], desc[UR60][R4.64], !P1 ;  /* 0x1ac00000041a8fae */ /* 0x0001e2000c901d7c */
[----:B------:R-:W-:Y:S01]  /*1bd70*/  ISETP.GE.AND P0, PT, R8, R2, PT ;  /* 0x000000020800720c */ /* 0x000fe20003f06270 */
[----:B------:R-:W-:Y:S02]  /*1bd80*/  IMAD.MOV.U32 R13, RZ, RZ, R3 ;  /* 0x000000ffff0d7224 */ /* 0x000fe400078e0003 */
[----:B------:R-:W-:Y:S02]  /*1bd90*/  IMAD.MOV.U32 R12, RZ, RZ, 0x7 ;  /* 0x00000007ff0c7424 */ /* 0x000fe400078e00ff */
[----:B0-----:R-:W-:-:S08]  /*1bda0*/  IMAD.MOV.U32 R4, RZ, RZ, R14 ;  /* 0x000000ffff047224 */ /* 0x001fd000078e000e */
[----:B------:R-:W-:Y:S05]  /*1bdb0*/  WARPSYNC.COLLECTIVE R15, `(.L_x_1763) ;  /* 0x000000000f087348 */ /* 0x000fea0003c00000 */
[----:B------:R0:W1:Y:S02]  /*1bdc0*/  SHFL.IDX P6, R14, R13, R12, R11 ;  /* 0x0000000c0d0e7389 */ /* 0x00006400000c000b */
[----:B01----:R-:W-:Y:S01]  /*1bdd0*/  ENDCOLLECTIVE ;  /* 0x000000000000791b */ /* 0x003fe20003800000 */
.L_x_1763:
[----:B------:R-:W-:-:S04]  /*1bde0*/  @!P0 LEA R5, P2, R7, R4, 0x1 ;  /* 0x0000000407058211 */ /* 0x000fc800078408ff */
[----:B------:R-:W-:-:S04]  /*1bdf0*/  @!P0 IADD3.X R4, RZ, R6, RZ, P2, !PT ;  /* 0x00000006ff048210 */ /* 0x000fc800017fe4ff */
[----:B------:R-:W-:Y:S01]  /*1be00*/  @!P0 LOP3.LUT R5, R5, R4, RZ, 0x3c, !PT ;  /* 0x0000000405058212 */ /* 0x000fe200078e3cff */
[----:B------:R-:W-:-:S03]  /*1be10*/  IMAD.MOV.U32 R13, RZ, RZ, R0 ;  /* 0x000000ffff0d7224 */ /* 0x000fc600078e0000 */
[----:B------:R-:W-:-:S04]  /*1be20*/  @!P0 LOP3.LUT R4, R5, R4, RZ, 0x3c, !PT ;  /* 0x0000000405048212 */ /* 0x000fc800078e3cff */
[----:B------:R-:W-:Y:S01]  /*1be30*/  @!P0 LOP3.LUT R5, R5, R4, RZ, 0x3c, !PT ;  /* 0x0000000405058212 */ /* 0x000fe200078e3cff */
[----:B------:R-:W-:-:S04]  /*1be40*/  IMAD.MOV.U32 R3, RZ, RZ, R14 ;  /* 0x000000ffff037224 */ /* 0x000fc800078e000e */
[----:B------:R-:W-:Y:S01]  /*1be50*/  @!PT LDS RZ, [RZ] ;  /* 0x00000000fffff984 */ /* 0x000fe20000000800 */
[----:B------:R-:W-:Y:S01]  /*1be60*/  @!PT LDS RZ, [RZ] ;  /* 0x00000000fffff984 */ /* 0x000fe20000000800 */
[----:B------:R-:W-:Y:S01]  /*1be70*/  @!PT LDS RZ, [RZ] ;  /* 0x00000000fffff984 */ /* 0x000fe20000000800 */
[----:B------:R0:W-:Y:S03]  /*1be80*/  @!P0 LDGSTS.E.BYPASS.LTC128B.128 [R26+0x1b400], desc[UR60][R4.64], !P1 ;  /* 0x1b400000041a8fae */ /* 0x0001e6000c901d7c */
[----:B0-----:R-:W-:Y:S05]  /*1be90*/  WARPSYNC.COLLECTIVE R15, `(.L_x_1764) ;  /* 0x000000000f087348 */ /* 0x001fea0003c00000 */
[----:B------:R1:W2:Y:S02]  /*1bea0*/  SHFL.IDX P6, R14, R13, R12, R11 ;  /* 0x0000000c0d0e7389 */ /* 0x0002a400000c000b */
[----:B012---:R-:W-:Y:S01]  /*1beb0*/  ENDCOLLECTIVE ;  /* 0x000000000000791b */ /* 0x007fe20003800000 */
.L_x_1764:
[----:B------:R-:W-:Y:S01]  /*1bec0*/  IMAD.MOV.U32 R0, RZ, RZ, R14 ;  /* 0x000000ffff007224 */ /* 0x000fe200078e000e */
[----:B------:R-:W-:Y:S06]  /*1bed0*/  BRA `(.L_x_1765) ;  /* 0xffffffa000b47947 */ /* 0x000fec000383ffff */
.L_x_1606:
[----:B------:R-:W2:Y:S04]  /*1bee0*/  LDL.LU R14, [R1+0x18] ;  /* 0x00001800010e7983 */ /* 0x000ea80000300800 */
[----:B------:R-:W3:Y:S04]  /*1bef0*/  LDL.LU R13, [R1+0x20] ;  /* 0x00002000010d7983 */ /* 0x000ee80000300800 */
[----:B------:R-:W4:Y:S04]  /*1bf00*/  LDL.LU R12, [R1+0x24] ;  /* 0x00002400010c7983 */ /* 0x000f280000300800 */
[----:B------:R-:W5:Y:S04]  /*1bf10*/  LDL.LU R11, [R1+0x28] ;  /* 0x00002800010b7983 */ /* 0x000f680000300800 */
[----:B------:R-:W5:Y:S04]  /*1bf20*/  LDL.LU R10, [R1+0x2c] ;  /* 0x00002c00010a7983 */ /* 0x000f680000300800 */
[----:B------:R-:W5:Y:S04]  /*1bf30*/  LDL.LU R9, [R1+0x30] ;  /* 0x0000300001097983 */ /* 0x000f680000300800 */
[----:B------:R-:W5:Y:S01]  /*1bf40*/  LDL.LU R8, [R1+0x38] ;  /* 0x0000380001087983 */ /* 0x000f620000300800 */
[----:B------:R-:W-:Y:S01]  /*1bf50*/  LOP3.LUT R22, R22, 0xfffff7ff, RZ, 0xc0, !PT ;  /* 0xfffff7ff16167812 */ /* 0x000fe200078ec0ff */
[----:B------:R-:W-:Y:S01]  /*1bf60*/  BSSY B0, `(.L_x_1766) ;  /* 0x0000019000007945 */ /* 0x000fe20003800000 */
[----:B------:R-:W-:-:S02]  /*1bf70*/  IMAD.MOV.U32 R15, RZ, RZ, -0x1 ;  /* 0xffffffffff0f7424 */ /* 0x000fc400078e00ff */
[----:B--2---:R-:W-:-:S05]  /*1bf80*/  IMAD R5, R14, R6, RZ ;  /* 0x000000060e057224 */ /* 0x004fca00078e02ff */
[-C--:B------:R-:W-:Y:S02]  /*1bf90*/  ISETP.GE.AND P0, PT, R17, R5.reuse, PT ;  /* 0x000000051100720c */ /* 0x080fe40003f06270 */
[-C--:B---3--:R-:W-:Y:S01]  /*1bfa0*/  ISETP.GE.AND P6, PT, R13, R5.reuse, PT ;  /* 0x000000050d00720c */ /* 0x088fe20003fc6270 */
[----:B------:R-:W-:Y:S01]  /*1bfb0*/  IMAD.MOV.U32 R13, RZ, RZ, R0 ;  /* 0x000000ffff0d7224 */ /* 0x000fe200078e0000 */
[----:B----4-:R-:W-:Y:S01]  /*1bfc0*/  ISETP.GE.AND P5, PT, R12, R5, PT ;  /* 0x000000050c00720c */ /* 0x010fe20003fa6270 */
[----:B------:R-:W-:-:S08]  /*1bfd0*/  IMAD.MOV.U32 R12, RZ, RZ, RZ ;  /* 0x000000ffff0c7224 */ /* 0x000fd000078e00ff */
[----:B------:R-:W-:Y:S02]  /*1bfe0*/  @P0 LOP3.LUT R22, R22, 0x800, RZ, 0xfc, !PT ;  /* 0x0000080016160812 */ /* 0x000fe400078efcff */
[----:B-----5:R-:W-:Y:S01]  /*1bff0*/  ISETP.GE.AND P0, PT, R11, R5, PT ;  /* 0x000000050b00720c */ /* 0x020fe20003f06270 */
[----:B------:R-:W-:Y:S01]  /*1c000*/  IMAD.MOV.U32 R11, RZ, RZ, 0x181f ;  /* 0x0000181fff0b7424 */ /* 0x000fe200078e00ff */
[----:B------:R-:W-:-:S04]  /*1c010*/  LOP3.LUT R22, R22, 0xfffffbff, RZ, 0xc0, !PT ;  /* 0xfffffbff16167812 */ /* 0x000fc800078ec0ff */
[----:B------:R-:W-:Y:S02]  /*1c020*/  @P6 LOP3.LUT R22, R22, 0x400, RZ, 0xfc, !PT ;  /* 0x0000040016166812 */ /* 0x000fe400078efcff */
[----:B------:R-:W-:Y:S02]  /*1c030*/  ISETP.GE.AND P6, PT, R10, R5, PT ;  /* 0x000000050a00720c */ /* 0x000fe40003fc6270 */
[----:B------:R-:W-:-:S04]  /*1c040*/  LOP3.LUT R22, R22, 0xfffffdff, RZ, 0xc0, !PT ;  /* 0xfffffdff16167812 */ /* 0x000fc800078ec0ff */
[----:B------:R-:W-:Y:S02]  /*1c050*/  @P5 LOP3.LUT R22, R22, 0x200, RZ, 0xfc, !PT ;  /* 0x0000020016165812 */ /* 0x000fe400078efcff */
[----:B------:R-:W-:Y:S02]  /*1c060*/  ISETP.GE.AND P5, PT, R9, R5, PT ;  /* 0x000000050900720c */ /* 0x000fe40003fa6270 */
[----:B------:R-:W-:-:S04]  /*1c070*/  LOP3.LUT R22, R22, 0xfffffeff, RZ, 0xc0, !PT ;  /* 0xfffffeff16167812 */ /* 0x000fc800078ec0ff */
[----:B------:R-:W-:Y:S02]  /*1c080*/  @P0 LOP3.LUT R22, R22, 0x100, RZ, 0xfc, !PT ;  /* 0x0000010016160812 */ /* 0x000fe400078efcff */
[----:B------:R-:W-:Y:S02]  /*1c090*/  ISETP.GE.AND P0, PT, R8, R5, PT ;  /* 0x000000050800720c */ /* 0x000fe40003f06270 */
[----:B------:R-:W-:-:S04]  /*1c0a0*/  LOP3.LUT R22, R22, 0xffffff7f, RZ, 0xc0, !PT ;  /* 0xffffff7f16167812 */ /* 0x000fc800078ec0ff */
[----:B------:R-:W-:-:S07]  /*1c0b0*/  @P6 LOP3.LUT R22, R22, 0x80, RZ, 0xfc, !PT ;  /* 0x0000008016166812 */ /* 0x000fce00078efcff */
[----:B------:R-:W-:Y:S05]  /*1c0c0*/  WARPSYNC.COLLECTIVE R15, `(.L_x_1767) ;  /* 0x000000000f087348 */ /* 0x000fea0003c00000 */
[----:B------:R0:W1:Y:S02]  /*1c0d0*/  SHFL.IDX P6, R14, R13, R12, R11 ;  /* 0x0000000c0d0e7389 */ /* 0x00006400000c000b */
[----:B01----:R-:W-:Y:S01]  /*1c0e0*/  ENDCOLLECTIVE ;  /* 0x000000000000791b */ /* 0x003fe20003800000 */
.L_x_1767:
[----:B------:R-:W-:Y:S05]  /*1c0f0*/  BSYNC B0 ;  /* 0x0000000000007941 */ /* 0x000fea0003800000 */
.L_x_1766:
[----:B------:R-:W-:Y:S01]  /*1c100*/  IMAD.MOV.U32 R13, RZ, RZ, R4 ;  /* 0x000000ffff0d7224 */ /* 0x000fe200078e0004 */
[----:B------:R-:W-:Y:S01]  /*1c110*/  LOP3.LUT R22, R22, 0xffffbfff, RZ, 0xc0, !PT ;  /* 0xffffbfff16167812 */ /* 0x000fe200078ec0ff */
[----:B------:R-:W-:Y:S02]  /*1c120*/  IMAD.MOV.U32 R12, RZ, RZ, RZ ;  /* 0x000000ffff0c7224 */ /* 0x000fe400078e00ff */
[----:B------:R-:W-:Y:S01]  /*1c130*/  IMAD.MOV.U32 R11, RZ, RZ, 0x181f ;  /* 0x0000181fff0b7424 */ /* 0x000fe200078e00ff */
[----:B------:R-:W-:Y:S01]  /*1c140*/  @P5 LOP3.LUT R22, R22, 0x4000, RZ, 0xfc, !PT ;  /* 0x0000400016165812 */ /* 0x000fe200078efcff */
[----:B------:R-:W-:Y:S02]  /*1c150*/  IMAD.MOV.U32 R15, RZ, RZ, -0x1 ;  /* 0xffffffffff0f7424 */ /* 0x000fe400078e00ff */
[----:B------:R-:W-:Y:S01]  /*1c160*/  IMAD.MOV.U32 R2, RZ, RZ, R14 ;  /* 0x000000ffff027224 */ /* 0x000fe200078e000e */
[----:B------:R-:W-:-:S13]  /*1c170*/  LOP3.LUT P5, RZ, R22, 0x400, RZ, 0xc0, !PT ;  /* 0x0000040016ff7812 */ /* 0x000fda00078ac0ff */
[----:B------:R-:W-:Y:S05]  /*1c180*/  WARPSYNC.COLLECTIVE R15, `(.L_x_1768) ;  /* 0x000000000f087348 */ /* 0x000fea0003c00000 */
[----:B------:R0:W1:Y:S02]  /*1c190*/  SHFL.IDX P6, R14, R13, R12, R11 ;  /* 0x0000000c0d0e7389 */ /* 0x00006400000c000b */
[----:B01----:R-:W-:Y:S01]  /*1c1a0*/  ENDCOLLECTIVE ;  /* 0x000000000000791b */ /* 0x003fe20003800000 */
.L_x_1768:
[----:B------:R-:W-:-:S04]  /*1c1b0*/  LOP3.LUT R22, R22, 0xffffdfff, RZ, 0xc0, !PT ;  /* 0xffffdfff16167812 */ /* 0x000fc800078ec0ff */
[----:B------:R-:W-:-:S04]  /*1c1c0*/  @P0 LOP3.LUT R22, R22, 0x2000, RZ, 0xfc, !PT ;  /* 0x0000200016160812 */ /* 0x000fc800078efcff */
[----:B------:R-:W-:Y:S01]  /*1c1d0*/  LOP3.LUT P0, RZ, R22, 0x800, RZ, 0xc0, !PT ;  /* 0x0000080016ff7812 */ /* 0x000fe2000780c0ff */
[----:B------:R-:W-:Y:S02]  /*1c1e0*/  IMAD.MOV.U32 R13, RZ, RZ, R0 ;  /* 0x000000ffff0d7224 */ /* 0x000fe400078e0000 */
[----:B------:R-:W-:Y:S02]  /*1c1f0*/  IMAD.MOV.U32 R12, RZ, RZ, 0x1 ;  /* 0x00000001ff0c7424 */ /* 0x000fe400078e00ff */
[----:B------:R-:W-:-:S08]  /*1c200*/  IMAD.MOV.U32 R3, RZ, RZ, R14 ;  /* 0x000000ffff037224 */ /* 0x000fd000078e000e */
[----:B------:R-:W-:-:S05]  /*1c210*/  @!P0 LEA R3, P6, R7, R3, 0x1 ;  /* 0x0000000307038211 */ /* 0x000fca00078c08ff */
[----:B------:R-:W-:-:S05]  /*1c220*/  @!P0 IMAD.X R2, RZ, RZ, R2, P6 ;  /* 0x000000ffff028224 */ /* 0x000fca00030e0602 */
[----:B------:R-:W-:-:S07]  /*1c230*/  @!P0 LOP3.LUT R3, R3, R2, RZ, 0x3c, !PT ;  /* 0x0000000203038212 */ /* 0x000fce00078e3cff */
[----:B------:R-:W-:Y:S05]  /*1c240*/  WARPSYNC.COLLECTIVE R15, `(.L_x_1769) ;  /* 0x000000000f087348 */ /* 0x000fea0003c00000 */
[----:B------:R0:W1:Y:S02]  /*1c250*/  SHFL.IDX P6, R14, R13, R12, R11 ;  /* 0x0000000c0d0e7389 */ /* 0x00006400000c000b */
[----:B01----:R-:W-:Y:S01]  /*1c260*/  ENDCOLLECTIVE ;  /* 0x000000000000791b */ /* 0x003fe20003800000 */
.L_x_1769:
[----:B------:R-:W-:-:S04]  /*1c270*/  @!P0 LOP3.LUT R2, R3, R2, RZ, 0x3c, !PT ;  /* 0x0000000203028212 */ /* 0x000fc800078e3cff */
[----:B------:R-:W-:-:S05]  /*1c280*/  @!P0 LOP3.LUT R3, R3, R2, RZ, 0x3c, !PT ;  /* 0x0000000203038212 */ /* 0x000fca00078e3cff */
[----:B------:R-:W-:Y:S01]  /*1c290*/  @!PT LDS RZ, [RZ] ;  /* 0x00000000fffff984 */ /* 0x000fe20000000800 */
[----:B------:R-:W-:Y:S01]  /*1c2a0*/  @!PT LDS RZ, [RZ] ;  /* 0x00000000fffff984 */ /* 0x000fe20000000800 */
[----:B------:R-:W-:Y:S01]  /*1c2b0*/  @!PT LDS RZ, [RZ] ;  /* 0x00000000fffff984 */ /* 0x000fe20000000800 */
[----:B------:R0:W-:Y:S01]  /*1c2c0*/  @!P0 LDGSTS.E.BYPASS.LTC128B.128 [R26+0x22400], desc[UR60][R2.64], !P4 ;  /* 0x22400000021a8fae */ /* 0x0001e2000e101d7c */
[----:B------:R-:W-:-:S03]  /*1c2d0*/  MOV R13, R4 ;  /* 0x00000004000d7202 */ /* 0x000fc60000000f00 */
        /* <DEDUP_REMOVED lines=8> */
.L_x_1770:
[----:B------:R-:W-:Y:S02]  /*1c360*/  IMAD.MOV.U32 R13, RZ, RZ, R0 ;  /* 0x000000ffff0d7224 */ /* 0x000fe400078e0000 */
[----:B------:R-:W-:Y:S02]  /*1c370*/  IMAD.MOV.U32 R12, RZ, RZ, 0x2 ;  /* 0x00000002ff0c7424 */ /* 0x000fe400078e00ff */
[----:B------:R-:W-:-:S05]  /*1c380*/  IMAD.MOV.U32 R2, RZ, RZ, R14 ;  /* 0x000000ffff027224 */ /* 0x000fca00078e000e */
[----:B------:R-:W-:-:S05]  /*1c390*/  @!P5 LEA R2, P6, R7, R2, 0x1 ;  /* 0x000000020702d211 */ /* 0x000fca00078c08ff */
[----:B------:R-:W-:-:S05]  /*1c3a0*/  @!P5 IMAD.X R3, RZ, RZ, R6, P6 ;  /* 0x000000ffff03d224 */ /* 0x000fca00030e0606 */
[----:B------:R-:W-:Y:S01]  /*1c3b0*/  @!PT LDS RZ, [RZ] ;  /* 0x00000000fffff984 */ /* 0x000fe20000000800 */
[----:B------:R-:W-:Y:S01]  /*1c3c0*/  @!PT LDS RZ, [RZ] ;  /* 0x00000000fffff984 */ /* 0x000fe20000000800 */
[----:B------:R-:W-:Y:S01]  /*1c3d0*/  @!PT LDS RZ, [RZ] ;  /* 0x00000000fffff984 */ /* 0x000fe20000000800 */
[----:B------:R0:W-:Y:S03]  /*1c3e0*/  @!P5 LDGSTS.E.BYPASS.LTC128B.128 [R26+0x22c00], desc[UR60][R2.64], !P4 ;  /* 0x22c00000021adfae */ /* 0x0001e6000e101d7c */
[----:B0-----:R-:W-:Y:S05]  /*1c3f0*/  WARPSYNC.COLLECTIVE R15, `(.L_x_1771) ;  /* 0x000000000f087348 */ /* 0x001fea0003c00000 */
[----:B------:R1:W2:Y:S02]  /*1c400*/  SHFL.IDX P6, R14, R13, R12, R11 ;  /* 0x0000000c0d0e7389 */ /* 0x0002a400000c000b */
[----:B012---:R-:W-:Y:S01]  /*1c410*/  ENDCOLLECTIVE ;  /* 0x000000000000791b */ /* 0x007fe20003800000 */
.L_x_1771:
[----:B------:R-:W-:Y:S01]  /*1c420*/  @!PT LDS RZ, [RZ] ;  /* 0x00000000fffff984 */ /* 0x000fe20000000800 */
[----:B------:R-:W-:Y:S01]  /*1c430*/  @!PT LDS RZ, [RZ] ;  /* 0x00000000fffff984 */ /* 0x000fe20000000800 */
[----:B------:R-:W-:Y:S01]  /*1c440*/  @!PT LDS RZ, [RZ] ;  /* 0x00000000fffff984 */ /* 0x000fe20000000800 */
[----:B------:R0:W-:Y:S04]  /*1c450*/  @!P5 LDGSTS.E.BYPASS.LTC128B.128 [R26+0x26c00], desc[UR60][R2.64+0x80], !P3 ;  /* 0x26c00080021adfae */ /* 0x0001e8000d901d7c */
[----:B------:R0:W-:Y:S04]  /*1c460*/  @!P5 LDGSTS.E.BYPASS.LTC128B.128 [R26+0x2ac00], desc[UR60][R2.64+0x100], !P2 ;  /* 0x2ac00100021adfae */ /* 0x0001e8000d101d7c */
[----:B------:R0:W-:Y:S01]  /*1c470*/  @!P5 LDGSTS.E.BYPASS.LTC128B.128 [R26+0x2ec00], desc[UR60][R2.64+0x180], !P1 ;  /* 0x2ec00180021adfae */ /* 0x0001e2000c901d7c */
[----:B------:R-:W-:Y:S01]  /*1c480*/  LOP3.LUT P5, RZ, R22, 0x100, RZ, 0xc0, !PT ;  /* 0x0000010016ff7812 */ /* 0x000fe200078ac0ff */
[----:B------:R-:W-:-:S02]  /*1c490*/  IMAD.MOV.U32 R13, RZ, RZ, R4 ;  /* 0x000000ffff0d7224 */ /* 0x000fc400078e0004 */
[----:B------:R-:W-:-:S10]  /*1c4a0*/  IMAD.MOV.U32 R6, RZ, RZ, R14 ;  /* 0x000000ffff067224 */ /* 0x000fd400078e000e */
[----:B0-----:R-:W-:Y:S05]  /*1c4b0*/  WARPSYNC.COLLECTIVE R15, `(.L_x_1772) ;  /* 0x000000000f087348 */ /* 0x001fea0003c00000 */
[----:B------:R1:W2:Y:S02]  /*1c4c0*/  SHFL.IDX P6, R14, R13, R12, R11 ;  /* 0x0000000c0d0e7389 */ /* 0x0002a400000c000b */
[----:B012---:R-:W-:Y:S01]  /*1c4d0*/  ENDCOLLECTIVE ;  /* 0x000000000000791b */ /* 0x007fe20003800000 */
.L_x_1772:
        /* <DEDUP_REMOVED lines=12> */
.L_x_1773:
        /* <DEDUP_REMOVED lines=12> */
.L_x_1774:
        /* <DEDUP_REMOVED lines=12> */
.L_x_1775:
        /* <DEDUP_REMOVED lines=12> */
.L_x_1776:
[----:B------:R-:W-:Y:S02]  /*1c7e0*/  IMAD.MOV.U32 R13, RZ, RZ, R0 ;  /* 0x000000ffff0d7224 */ /* 0x000fe400078e0000 */
[----:B------:R-:W-:Y:S02]  /*1c7f0*/  IMAD.MOV.U32 R12, RZ, RZ, 0x5 ;  /* 0x00000005ff0c7424 */ /* 0x000fe400078e00ff */
[----:B------:R-:W-:-:S05]  /*1c800*/  IMAD.MOV.U32 R2, RZ, RZ, R14 ;  /* 0x000000ffff027224 */ /* 0x000fca00078e000e */
[----:B------:R-:W-:-:S04]  /*1c810*/  @!P0 LEA R2, P6, R7, R2, 0x1 ;  /* 0x0000000207028211 */ /* 0x000fc800078c08ff */
[----:B------:R-:W-:-:S05]  /*1c820*/  @!P0 IADD3.X R3, RZ, R6, RZ, P6, !PT ;  /* 0x00000006ff038210 */ /* 0x000fca00037fe4ff */
[----:B------:R-:W-:Y:S01]  /*1c830*/  @!PT LDS RZ, [RZ] ;  /* 0x00000000fffff984 */ /* 0x000fe20000000800 */
[----:B------:R-:W-:Y:S01]  /*1c840*/  @!PT LDS RZ, [RZ] ;  /* 0x00000000fffff984 */ /* 0x000fe20000000800 */
[----:B------:R-:W-:Y:S01]  /*1c850*/  @!PT LDS RZ, [RZ] ;  /* 0x00000000fffff984 */ /* 0x000fe20000000800 */
[----:B------:R0:W-:Y:S04]  /*1c860*/  @!P0 LDGSTS.E.BYPASS.LTC128B.128 [R26+0x24400], desc[UR60][R2.64], !P4 ;  /* 0x24400000021a8fae */ /* 0x0001e8000e101d7c */
[----:B0-----:R-:W-:Y:S05]  /*1c870*/  WARPSYNC.COLLECTIVE R15, `(.L_x_1777) ;  /* 0x000000000f087348 */ /* 0x001fea0003c00000 */
[----:B------:R1:W2:Y:S02]  /*1c880*/  SHFL.IDX P6, R14, R13, R12, R11 ;  /* 0x0000000c0d0e7389 */ /* 0x0002a400000c000b */
[----:B012---:R-:W-:Y:S01]  /*1c890*/  ENDCOLLECTIVE ;  /* 0x000000000000791b */ /* 0x007fe20003800000 */
.L_x_1777:
        /* <DEDUP_REMOVED lines=12> */
.L_x_1778:
        /* <DEDUP_REMOVED lines=12> */
.L_x_1779:
[----:B------:R-:W-:Y:S01]  /*1ca20*/  @!PT LDS RZ, [RZ] ;  /* 0x00000000fffff984 */ /* 0x000fe20000000800 */
[----:B------:R-:W-:Y:S01]  /*1ca30*/  @!PT LDS RZ, [RZ] ;  /* 0x00000000fffff984 */ /* 0x000fe20000000800 */
[----:B------:R-:W-:Y:S01]  /*1ca40*/  @!PT LDS RZ, [RZ] ;  /* 0x00000000fffff984 */ /* 0x000fe20000000800 */
[----:B------:R0:W-:Y:S04]  /*1ca50*/  @!P5 LDGSTS.E.BYPASS.LTC128B.128 [R26+0x28c00], desc[UR60][R2.64+0x80], !P3 ;  /* 0x28c00080021adfae */ /* 0x0001e8000d901d7c */
[----:B------:R0:W-:Y:S04]  /*1ca60*/  @!P5 LDGSTS.E.BYPASS.LTC128B.128 [R26+0x2cc00], desc[UR60][R2.64+0x100], !P2 ;  /* 0x2cc00100021adfae */ /* 0x0001e8000d101d7c */
[----:B------:R0:W-:Y:S01]  /*1ca70*/  @!P5 LDGSTS.E.BYPASS.LTC128B.128 [R26+0x30c00], desc[UR60][R2.64+0x180], !P1 ;  /* 0x30c00180021adfae */ /* 0x0001e2000c901d7c */
[----:B------:R-:W-:Y:S02]  /*1ca80*/  IMAD.MOV.U32 R13, RZ, RZ, R4 ;  /* 0x000000ffff0d7224 */ /* 0x000fe400078e0004 */
[----:B------:R-:W-:-:S07]  /*1ca90*/  IMAD.MOV.U32 R6, RZ, RZ, R14 ;  /* 0x000000ffff067224 */ /* 0x000fce00078e000e */
[----:B0-----:R-:W-:Y:S05]  /*1caa0*/  WARPSYNC.COLLECTIVE R15, `(.L_x_1780) ;  /* 0x000000000f087348 */ /* 0x001fea0003c00000 */
[----:B------:R1:W2:Y:S02]  /*1cab0*/  SHFL.IDX P6, R14, R13, R12, R11 ;  /* 0x0000000c0d0e7389 */ /* 0x0002a400000c000b */
[----:B012---:R-:W-:Y:S01]  /*1cac0*/  ENDCOLLECTIVE ;  /* 0x000000000000791b */ /* 0x007fe20003800000 */
.L_x_1780:
[----:B------:R-:W-:Y:S02]  /*1cad0*/  IMAD.MOV.U32 R13, RZ, RZ, R0 ;  /* 0x000000ffff0d7224 */ /* 0x000fe400078e0000 */
[----:B------:R-:W-:Y:S02]  /*1cae0*/  IMAD.MOV.U32 R12, RZ, RZ, 0x7 ;  /* 0x00000007ff0c7424 */ /* 0x000fe400078e00ff */
[----:B------:R-:W-:-:S07]  /*1caf0*/  IMAD.MOV.U32 R2, RZ, RZ, R14 ;  /* 0x000000ffff027224 */ /* 0x000fce00078e000e */
[----:B------:R-:W-:Y:S05]  /*1cb00*/  WARPSYNC.COLLECTIVE R15, `(.L_x_1781) ;  /* 0x000000000f087348 */ /* 0x000fea0003c00000 */
[----:B------:R0:W1:Y:S02]  /*1cb10*/  SHFL.IDX P6, R14, R13, R12, R11 ;  /* 0x0000000c0d0e7389 */ /* 0x00006400000c000b */
[----:B01----:R-:W-:Y:S01]  /*1cb20*/  ENDCOLLECTIVE ;  /* 0x000000000000791b */ /* 0x003fe20003800000 */
.L_x_1781:
        /* <DEDUP_REMOVED lines=14> */
.L_x_1782:
[----:B------:R-:W-:Y:S01]  /*1cc10*/  IMAD.MOV.U32 R2, RZ, RZ, R14 ;  /* 0x000000ffff027224 */ /* 0x000fe200078e000e */
[----:B------:R-:W-:Y:S06]  /*1cc20*/  BRA `(.L_x_1783) ;  /* 0xffffffa0001c7947 */ /* 0x000fec000383ffff */
.L_x_1611:
[----:B0-----:R0:W1:Y:S02]  /*1cc30*/  SYNCS.PHASECHK.TRANS64.TRYWAIT P0, [R23+URZ+0x32420], R0 ;  /* 0x03242000170075a7 */ /* 0x001064000800017f */
[----:B-1----:R-:W-:Y:S05]  /*1cc40*/  @!P0 NANOSLEEP.SYNCS 0x989680 ;  /* 0x009896800000895d */ /* 0x002fea0003900000 */
[----:B------:R-:W1:Y:S02]  /*1cc50*/  @!P0 SYNCS.PHASECHK.TRANS64 P0, [R23+URZ+0x32420], R0 ;  /* 0x03242000170085a7 */ /* 0x000e64000800007f */
[----:B-1----:R-:W-:Y:S05]  /*1cc60*/  @!P0 BRA `(.L_x_1611) ;  /* 0xfffffffc00f08947 */ /* 0x002fea000383ffff */
[----:B------:R-:W-:Y:S05]  /*1cc70*/  BRA `(.L_x_1784) ;  /* 0xffffffa000907947 */ /* 0x000fea000383ffff */
.L_x_1614:
[----:B0-----:R0:W1:Y:S02]  /*1cc80*/  SYNCS.PHASECHK.TRANS64.TRYWAIT P0, [R30+URZ+0x32460], R3 ;  /* 0x032460031e0075a7 */ /* 0x001064000800017f */
[----:B-1----:R-:W-:Y:S05]  /*1cc90*/  @!P0 NANOSLEEP.SYNCS 0x989680 ;  /* 0x009896800000895d */ /* 0x002fea0003900000 */
[----:B------:R-:W1:Y:S02]  /*1cca0*/  @!P0 SYNCS.PHASECHK.TRANS64 P0, [R30+URZ+0x32460], R3 ;  /* 0x032460031e0085a7 */ /* 0x000e64000800007f */
[----:B-1----:R-:W-:Y:S05]  /*1ccb0*/  @!P0 BRA `(.L_x_1614) ;  /* 0xfffffffc00f08947 */ /* 0x002fea000383ffff */
[----:B------:R-:W-:Y:S05]  /*1ccc0*/  BRA `(.L_x_1785) ;  /* 0xffffffa000b87947 */ /* 0x000fea000383ffff */
.L_x_1615:
        /* <DEDUP_REMOVED lines=8> */
.L_x_1787:
[----:B------:R-:W-:Y:S05]  /*1cd50*/  BSYNC B0 ;  /* 0x0000000000007941 */ /* 0x000fea0003800000 */
.L_x_1786:
        /* <DEDUP_REMOVED lines=13> */
.L_x_1788:
        /* <DEDUP_REMOVED lines=8> */
.L_x_1789:
[----:B------:R-:W-:-:S05]  /*1ceb0*/  IMAD.SHL.U32 R0, R8, 0x2, RZ ;  /* 0x0000000208007824 */ /* 0x000fca00078e00ff */
[----:B------:R-:W-:-:S05]  /*1cec0*/  IADD3 R2, P0, R2, R0, RZ ;  /* 0x0000000002027210 */ /* 0x000fca0007f1e0ff */
        /* <DEDUP_REMOVED lines=17> */
.L_x_1790:
[----:B------:R-:W-:Y:S02]  /*1cfe0*/  IMAD.MOV.U32 R13, RZ, RZ, R6 ;  /* 0x000000ffff0d7224 */ /* 0x000fe400078e0006 */
[----:B------:R-:W-:Y:S01]  /*1cff0*/  IMAD.MOV.U32 R12, RZ, RZ, 0x2 ;  /* 0x00000002ff0c7424 */ /* 0x000fe200078e00ff */
[----:B------:R-:W-:-:S13]  /*1d000*/  IADD3 R2, P3, R14, R0, RZ ;  /* 0x000000000e027210 */ /* 0x000fda0007f7e0ff */
[----:B------:R-:W-:Y:S05]  /*1d010*/  WARPSYNC.COLLECTIVE R15, `(.L_x_1791) ;  /* 0x000000000f087348 */ /* 0x000fea0003c00000 */
[----:B------:R0:W1:Y:S02]  /*1d020*/  SHFL.IDX P6, R14, R13, R12, R11 ;  /* 0x0000000c0d0e7389 */ /* 0x00006400000c000b */
[----:B01----:R-:W-:Y:S01]  /*1d030*/  ENDCOLLECTIVE ;  /* 0x000000000000791b */ /* 0x003fe20003800000 */
.L_x_1791:
        /* <DEDUP_REMOVED lines=17> */
.L_x_1792:
[----:B------:R-:W-:Y:S02]  /*1d150*/  IMAD.MOV.U32 R13, RZ, RZ, R6 ;  /* 0x000000ffff0d7224 */ /* 0x000fe400078e0006 */
[----:B------:R-:W-:Y:S01]  /*1d160*/  IMAD.MOV.U32 R12, RZ, RZ, 0x3 ;  /* 0x00000003ff0c7424 */ /* 0x000fe200078e00ff */
[----:B------:R-:W-:-:S13]  /*1d170*/  IADD3 R2, P3, R14, R0, RZ ;  /* 0x000000000e027210 */ /* 0x000fda0007f7e0ff */
[----:B------:R-:W-:Y:S05]  /*1d180*/  WARPSYNC.COLLECTIVE R15, `(.L_x_1793) ;  /* 0x000000000f087348 */ /* 0x000fea0003c00000 */
[----:B------:R0:W1:Y:S02]  /*1d190*/  SHFL.IDX P6, R14, R13, R12, R11 ;  /* 0x0000000c0d0e7389 */ /* 0x00006400000c000b */
[----:B01----:R-:W-:Y:S01]  /*1d1a0*/  ENDCOLLECTIVE ;  /* 0x000000000000791b */ /* 0x003fe20003800000 */
.L_x_1793:
        /* <DEDUP_REMOVED lines=17> */
.L_x_1794:
[----:B------:R-:W-:Y:S02]  /*1d2c0*/  IMAD.MOV.U32 R13, RZ, RZ, R6 ;  /* 0x000000ffff0d7224 */ /* 0x000fe400078e0006 */
[----:B------:R-:W-:Y:S01]  /*1d2d0*/  IMAD.MOV.U32 R12, RZ, RZ, 0x4 ;  /* 0x00000004ff0c7424 */ /* 0x000fe200078e00ff */
[----:B------:R-:W-:-:S13]  /*1d2e0*/  IADD3 R2, P3, R14, R0, RZ ;  /* 0x000000000e027210 */ /* 0x000fda0007f7e0ff */
[----:B------:R-:W-:Y:S05]  /*1d2f0*/  WARPSYNC.COLLECTIVE R15, `(.L_x_1795) ;  /* 0x000000000f087348 */ /* 0x000fea0003c00000 */
[----:B------:R0:W1:Y:S02]  /*1d300*/  SHFL.IDX P6, R14, R13, R12, R11 ;  /* 0x0000000c0d0e7389 */ /* 0x00006400000c000b */
[----:B01----:R-:W-:Y:S01]  /*1d310*/  ENDCOLLECTIVE ;  /* 0x000000000000791b */ /* 0x003fe20003800000 */
.L_x_1795:
        /* <DEDUP_REMOVED lines=17> */
.L_x_1796:
[----:B------:R-:W-:Y:S02]  /*1d430*/  IMAD.MOV.U32 R13, RZ, RZ, R6 ;  /* 0x000000ffff0d7224 */ /* 0x000fe400078e0006 */
[----:B------:R-:W-:Y:S01]  /*1d440*/  IMAD.MOV.U32 R12, RZ, RZ, 0x5 ;  /* 0x00000005ff0c7424 */ /* 0x000fe200078e00ff */
[----:B------:R-:W-:-:S13]  /*1d450*/  IADD3 R2, P3, R14, R0, RZ ;  /* 0x000000000e027210 */ /* 0x000fda0007f7e0ff */
[----:B------:R-:W-:Y:S05]  /*1d460*/  WARPSYNC.COLLECTIVE R15, `(.L_x_1797) ;  /* 0x000000000f087348 */ /* 0x000fea0003c00000 */
[----:B------:R0:W1:Y:S02]  /*1d470*/  SHFL.IDX P6, R14, R13, R12, R11 ;  /* 0x0000000c0d0e7389 */ /* 0x00006400000c000b */
[----:B01----:R-:W-:Y:S01]  /*1d480*/  ENDCOLLECTIVE ;  /* 0x000000000000791b */ /* 0x003fe20003800000 */
.L_x_1797:
        /* <DEDUP_REMOVED lines=12> */
.L_x_1798:
        /* <DEDUP_REMOVED lines=9> */
.L_x_1622:
[----:B0-----:R0:W1:Y:S02]  /*1d5e0*/  SYNCS.PHASECHK.TRANS64.TRYWAIT P0, [R4+URZ+0x32440], R21 ;  /* 0x03244015040075a7 */ /* 0x001064000800017f */
[----:B-1----:R-:W-:Y:S05]  /*1d5f0*/  @!P0 NANOSLEEP.SYNCS 0x989680 ;  /* 0x009896800000895d */ /* 0x002fea0003900000 */
[----:B------:R-:W1:Y:S02]  /*1d600*/  @!P0 SYNCS.PHASECHK.TRANS64 P0, [R4+URZ+0x32440], R21 ;  /* 0x03244015040085a7 */ /* 0x000e64000800007f */
[----:B-1----:R-:W-:Y:S05]  /*1d610*/  @!P0 BRA `(.L_x_1622) ;  /* 0xfffffffc00f08947 */ /* 0x002fea000383ffff */
[----:B------:R-:W-:Y:S05]  /*1d620*/  BRA `(.L_x_1800) ;  /* 0xffffffa400387947 */ /* 0x000fea000383ffff */
.L_x_1623:
        /* <DEDUP_REMOVED lines=8> */
.L_x_1802:
[----:B------:R-:W-:Y:S05]  /*1d6b0*/  BSYNC B1 ;  /* 0x0000000000017941 */ /* 0x000fea0003800000 */
.L_x_1801:
        /* <DEDUP_REMOVED lines=9> */
.L_x_1803:
[----:B------:R-:W-:Y:S02]  /*1d750*/  IMAD.MOV.U32 R13, RZ, RZ, R9 ;  /* 0x000000ffff0d7224 */ /* 0x000fe400078e0009 */
[----:B------:R-:W-:Y:S02]  /*1d760*/  IMAD.MOV.U32 R12, RZ, RZ, 0x1 ;  /* 0x00000001ff0c7424 */ /* 0x000fe400078e00ff */
[----:B------:R-:W-:-:S07]  /*1d770*/  IMAD.MOV.U32 R2, RZ, RZ, R14 ;  /* 0x000000ffff027224 */ /* 0x000fce00078e000e */
[----:B------:R-:W-:Y:S05]  /*1d780*/  WARPSYNC.COLLECTIVE R15, `(.L_x_1804) ;  /* 0x000000000f087348 */ /* 0x000fea0003c00000 */
[----:B------:R0:W1:Y:S02]  /*1d790*/  SHFL.IDX P6, R14, R13, R12, R11 ;  /* 0x0000000c0d0e7389 */ /* 0x00006400000c000b */
[----:B01----:R-:W-:Y:S01]  /*1d7a0*/  ENDCOLLECTIVE ;  /* 0x000000000000791b */ /* 0x003fe20003800000 */
.L_x_1804:
        /* <DEDUP_REMOVED lines=11> */
.L_x_1805:
[----:B------:R-:W-:Y:S02]  /*1d860*/  IMAD.MOV.U32 R13, RZ, RZ, R9 ;  /* 0x000000ffff0d7224 */ /* 0x000fe400078e0009 */
[----:B------:R-:W-:Y:S02]  /*1d870*/  IMAD.MOV.U32 R12, RZ, RZ, 0x2 ;  /* 0x00000002ff0c7424 */ /* 0x000fe400078e00ff */
[----:B------:R-:W-:-:S07]  /*1d880*/  IMAD.MOV.U32 R2, RZ, RZ, R14 ;  /* 0x000000ffff027224 */ /* 0x000fce00078e000e */
[----:B------:R-:W-:Y:S05]  /*1d890*/  WARPSYNC.COLLECTIVE R15, `(.L_x_1806) ;  /* 0x000000000f087348 */ /* 0x000fea0003c00000 */
[----:B------:R0:W1:Y:S02]  /*1d8a0*/  SHFL.IDX P6, R14, R13, R12, R11 ;  /* 0x0000000c0d0e7389 */ /* 0x00006400000c000b */
[----:B01----:R-:W-:Y:S01]  /*1d8b0*/  ENDCOLLECTIVE ;  /* 0x000000000000791b */ /* 0x003fe20003800000 */
.L_x_1806:
        /* <DEDUP_REMOVED lines=11> */
.L_x_1807:
[----:B------:R-:W-:Y:S01]  /*1d970*/  MOV R13, R9 ;  /* 0x00000009000d7202 */ /* 0x000fe20000000f00 */
[----:B------:R-:W-:Y:S02]  /*1d980*/  IMAD.MOV.U32 R12, RZ, RZ, 0x3 ;  /* 0x00000003ff0c7424 */ /* 0x000fe400078e00ff */
[----:B------:R-:W-:-:S07]  /*1d990*/  IMAD.MOV.U32 R2, RZ, RZ, R14 ;  /* 0x000000ffff027224 */ /* 0x000fce00078e000e */
[----:B------:R-:W-:Y:S05]  /*1d9a0*/  WARPSYNC.COLLECTIVE R15, `(.L_x_1808) ;  /* 0x000000000f087348 */ /* 0x000fea0003c00000 */
[----:B------:R0:W1:Y:S02]  /*1d9b0*/  SHFL.IDX P6, R14, R13, R12, R11 ;  /* 0x0000000c0d0e7389 */ /* 0x00006400000c000b */
[----:B01----:R-:W-:Y:S01]  /*1d9c0*/  ENDCOLLECTIVE ;  /* 0x000000000000791b */ /* 0x003fe20003800000 */
.L_x_1808:
        /* <DEDUP_REMOVED lines=11> */
.L_x_1809:
[----:B------:R-:W-:Y:S02]  /*1da80*/  IMAD.MOV.U32 R13, RZ, RZ, R9 ;  /* 0x000000ffff0d7224 */ /* 0x000fe400078e0009 */
[----:B------:R-:W-:Y:S02]  /*1da90*/  IMAD.MOV.U32 R12, RZ, RZ, 0x4 ;  /* 0x00000004ff0c7424 */ /* 0x000fe400078e00ff */
[----:B------:R-:W-:-:S07]  /*1daa0*/  IMAD.MOV.U32 R2, RZ, RZ, R14 ;  /* 0x000000ffff027224 */ /* 0x000fce00078e000e */
[----:B------:R-:W-:Y:S05]  /*1dab0*/  WARPSYNC.COLLECTIVE R15, `(.L_x_1810) ;  /* 0x000000000f087348 */ /* 0x000fea0003c00000 */
[----:B------:R0:W1:Y:S02]  /*1dac0*/  SHFL.IDX P6, R14, R13, R12, R11 ;  /* 0x0000000c0d0e7389 */ /* 0x00006400000c000b */
[----:B01----:R-:W-:Y:S01]  /*1dad0*/  ENDCOLLECTIVE ;  /* 0x000000000000791b */ /* 0x003fe20003800000 */
.L_x_1810:
        /* <DEDUP_REMOVED lines=11> */
.L_x_1811:
[----:B------:R-:W-:Y:S02]  /*1db90*/  IMAD.MOV.U32 R13, RZ, RZ, R9 ;  /* 0x000000ffff0d7224 */ /* 0x000fe400078e0009 */
[----:B------:R-:W-:Y:S02]  /*1dba0*/  IMAD.MOV.U32 R12, RZ, RZ, 0x5 ;  /* 0x00000005ff0c7424 */ /* 0x000fe400078e00ff */
[----:B------:R-:W-:-:S07]  /*1dbb0*/  IMAD.MOV.U32 R2, RZ, RZ, R14 ;  /* 0x000000ffff027224 */ /* 0x000fce00078e000e */
[----:B------:R-:W-:Y:S05]  /*1dbc0*/  WARPSYNC.COLLECTIVE R15, `(.L_x_1812) ;  /* 0x000000000f087348 */ /* 0x000fea0003c00000 */
[----:B------:R0:W1:Y:S02]  /*1dbd0*/  SHFL.IDX P6, R14, R13, R12, R11 ;  /* 0x0000000c0d0e7389 */ /* 0x00006400000c000b */
[----:B01----:R-:W-:Y:S01]  /*1dbe0*/  ENDCOLLECTIVE ;  /* 0x000000000000791b */ /* 0x003fe20003800000 */
.L_x_1812:
        /* <DEDUP_REMOVED lines=11> */
.L_x_1813:
[----:B------:R-:W-:Y:S01]  /*1dca0*/  IMAD.MOV.U32 R2, RZ, RZ, R14 ;  /* 0x000000ffff027224 */ /* 0x000fe200078e000e */
[----:B------:R-:W-:Y:S06]  /*1dcb0*/  BRA `(.L_x_1814) ;  /* 0xffffffa000687947 */ /* 0x000fec000383ffff */
.L_x_1628:
[----:B---3--:R3:W4:Y:S02]  /*1dcc0*/  SYNCS.PHASECHK.TRANS64.TRYWAIT P0, [R4+URZ+0x32460], R21 ;  /* 0x03246015040075a7 */ /* 0x008724000800017f */
[----:B----4-:R-:W-:Y:S05]  /*1dcd0*/  @!P0 NANOSLEEP.SYNCS 0x989680 ;  /* 0x009896800000895d */ /* 0x010fea0003900000 */
[----:B------:R-:W4:Y:S02]  /*1dce0*/  @!P0 SYNCS.PHASECHK.TRANS64 P0, [R4+URZ+0x32460], R21 ;  /* 0x03246015040085a7 */ /* 0x000f24000800007f */
[----:B----4-:R-:W-:Y:S05]  /*1dcf0*/  @!P0 BRA `(.L_x_1628) ;  /* 0xfffffffc00f08947 */ /* 0x010fea000383ffff */
[----:B------:R-:W-:Y:S05]  /*1dd00*/  BRA `(.L_x_1815) ;  /* 0xffffffa000b87947 */ /* 0x000fea000383ffff */
.L_x_1629:
[----:B------:R-:W-:Y:S01]  /*1dd10*/  BSSY B1, `(.L_x_1816) ;  /* 0x0000008000017945 */ /* 0x000fe20003800000 */
[----:B------:R-:W-:Y:S01]  /*1dd20*/  IMAD.MOV.U32 R13, RZ, RZ, R7 ;  /* 0x000000ffff0d7224 */ /* 0x000fe200078e0007 */
[----:B------:R-:W-:Y:S01]  /*1dd30*/  MOV R15, 0xffffffff ;  /* 0xffffffff000f7802 */ /* 0x000fe20000000f00 */
[----:B------:R-:W-:Y:S02]  /*1dd40*/  IMAD.MOV.U32 R12, RZ, RZ, RZ ;  /* 0x000000ffff0c7224 */ /* 0x000fe400078e00ff */
[----:B------:R-:W-:-:S07]  /*1dd50*/  IMAD.MOV.U32 R11, RZ, RZ, 0x181f ;  /* 0x0000181fff0b7424 */ /* 0x000fce00078e00ff */
[----:B0123--:R-:W-:Y:S05]  /*1dd60*/  WARPSYNC.COLLECTIVE R15, `(.L_x_1817) ;  /* 0x000000000f087348 */ /* 0x00ffea0003c00000 */
[----:B------:R4:W0:Y:S02]  /*1dd70*/  SHFL.IDX P6, R14, R13, R12, R11 ;  /* 0x0000000c0d0e7389 */ /* 0x00082400000c000b */
[----:B01234-:R-:W-:Y:S01]  /*1dd80*/  ENDCOLLECTIVE ;  /* 0x000000000000791b */ /* 0x01ffe20003800000 */
.L_x_1817:
[----:B------:R-:W-:Y:S05]  /*1dd90*/  BSYNC B1 ;  /* 0x0000000000017941 */ /* 0x000fea0003800000 */
.L_x_1816:
        /* <DEDUP_REMOVED lines=9> */
.L_x_1818:
[----:B------:R-:W-:Y:S02]  /*1de30*/  IMAD.MOV.U32 R13, RZ, RZ, R7 ;  /* 0x000000ffff0d7224 */ /* 0x000fe400078e0007 */
[----:B------:R-:W-:Y:S01]  /*1de40*/  IMAD.MOV.U32 R12, RZ, RZ, 0x1 ;  /* 0x00000001ff0c7424 */ /* 0x000fe200078e00ff */
[----:B------:R-:W-:-:S13]  /*1de50*/  IADD3 R2, P0, R14, R0, RZ ;  /* 0x000000000e027210 */ /* 0x000fda0007f1e0ff */
[----:B------:R-:W-:Y:S05]  /*1de60*/  WARPSYNC.COLLECTIVE R15, `(.L_x_1819) ;  /* 0x000000000f087348 */ /* 0x000fea0003c00000 */
[----:B------:R0:W1:Y:S02]  /*1de70*/  SHFL.IDX P6, R14, R13, R12, R11 ;  /* 0x0000000c0d0e7389 */ /* 0x00006400000c000b */
[----:B01----:R-:W-:Y:S01]  /*1de80*/  ENDCOLLECTIVE ;  /* 0x000000000000791b */ /* 0x003fe20003800000 */
.L_x_1819:
        /* <DEDUP_REMOVED lines=13> */
.L_x_1820:
[----:B------:R-:W-:Y:S02]  /*1df60*/  IMAD.MOV.U32 R13, RZ, RZ, R7 ;  /* 0x000000ffff0d7224 */ /* 0x000fe400078e0007 */
[----:B------:R-:W-:Y:S01]  /*1df70*/  IMAD.MOV.U32 R12, RZ, RZ, 0x2 ;  /* 0x00000002ff0c7424 */ /* 0x000fe200078e00ff */
[----:B------:R-:W-:-:S13]  /*1df80*/  IADD3 R2, P0, R14, R0, RZ ;  /* 0x000000000e027210 */ /* 0x000fda0007f1e0ff */
[----:B------:R-:W-:Y:S05]  /*1df90*/  WARPSYNC.COLLECTIVE R15, `(.L_x_1821) ;  /* 0x000000000f087348 */ /* 0x000fea0003c00000 */
[----:B------:R0:W1:Y:S02]  /*1dfa0*/  SHFL.IDX P6, R14, R13, R12, R11 ;  /* 0x0000000c0d0e7389 */ /* 0x00006400000c000b */
[----:B01----:R-:W-:Y:S01]  /*1dfb0*/  ENDCOLLECTIVE ;  /* 0x000000000000791b */ /* 0x003fe20003800000 */
.L_x_1821:
        /* <DEDUP_REMOVED lines=13> */
.L_x_1822:
[----:B------:R-:W-:Y:S02]  /*1e090*/  IMAD.MOV.U32 R13, RZ, RZ, R7 ;  /* 0x000000ffff0d7224 */ /* 0x000fe400078e0007 */
[----:B------:R-:W-:Y:S01]  /*1e0a0*/  IMAD.MOV.U32 R12, RZ, RZ, 0x3 ;  /* 0x00000003ff0c7424 */ /* 0x000fe200078e00ff */
[----:B------:R-:W-:-:S13]  /*1e0b0*/  IADD3 R2, P0, R14, R0, RZ ;  /* 0x000000000e027210 */ /* 0x000fda0007f1e0ff */
[----:B------:R-:W-:Y:S05]  /*1e0c0*/  WARPSYNC.COLLECTIVE R15, `(.L_x_1823) ;  /* 0x000000000f087348 */ /* 0x000fea0003c00000 */
[----:B------:R0:W1:Y:S02]  /*1e0d0*/  SHFL.IDX P6, R14, R13, R12, R11 ;  /* 0x0000000c0d0e7389 */ /* 0x00006400000c000b */
[----:B01----:R-:W-:Y:S01]  /*1e0e0*/  ENDCOLLECTIVE ;  /* 0x000000000000791b */ /* 0x003fe20003800000 */
.L_x_1823:
        /* <DEDUP_REMOVED lines=13> */
.L_x_1824:
[----:B------:R-:W-:Y:S02]  /*1e1c0*/  IMAD.MOV.U32 R13, RZ, RZ, R7 ;  /* 0x000000ffff0d7224 */ /* 0x000fe400078e0007 */
[----:B------:R-:W-:Y:S01]  /*1e1d0*/  IMAD.MOV.U32 R12, RZ, RZ, 0x4 ;  /* 0x00000004ff0c7424 */ /* 0x000fe200078e00ff */
[----:B------:R-:W-:-:S13]  /*1e1e0*/  IADD3 R2, P0, R14, R0, RZ ;  /* 0x000000000e027210 */ /* 0x000fda0007f1e0ff */
[----:B------:R-:W-:Y:S05]  /*1e1f0*/  WARPSYNC.COLLECTIVE R15, `(.L_x_1825) ;  /* 0x000000000f087348 */ /* 0x000fea0003c00000 */
[----:B------:R0:W1:Y:S02]  /*1e200*/  SHFL.IDX P6, R14, R13, R12, R11 ;  /* 0x0000000c0d0e7389 */ /* 0x00006400000c000b */
[----:B01----:R-:W-:Y:S01]  /*1e210*/  ENDCOLLECTIVE ;  /* 0x000000000000791b */ /* 0x003fe20003800000 */
.L_x_1825:
        /* <DEDUP_REMOVED lines=13> */
.L_x_1826:
[----:B------:R-:W-:Y:S02]  /*1e2f0*/  IMAD.MOV.U32 R13, RZ, RZ, R7 ;  /* 0x000000ffff0d7224 */ /* 0x000fe400078e0007 */
[----:B------:R-:W-:Y:S01]  /*1e300*/  IMAD.MOV.U32 R12, RZ, RZ, 0x5 ;  /* 0x00000005ff0c7424 */ /* 0x000fe200078e00ff */
[----:B------:R-:W-:-:S13]  /*1e310*/  IADD3 R2, P0, R14, R0, RZ ;  /* 0x000000000e027210 */ /* 0x000fda0007f1e0ff */
[----:B------:R-:W-:Y:S05]  /*1e320*/  WARPSYNC.COLLECTIVE R15, `(.L_x_1827) ;  /* 0x000000000f087348 */ /* 0x000fea0003c00000 */
[----:B------:R0:W1:Y:S02]  /*1e330*/  SHFL.IDX P6, R14, R13, R12, R11 ;  /* 0x0000000c0d0e7389 */ /* 0x00006400000c000b */
[----:B01----:R-:W-:Y:S01]  /*1e340*/  ENDCOLLECTIVE ;  /* 0x000000000000791b */ /* 0x003fe20003800000 */
.L_x_1827:
        /* <DEDUP_REMOVED lines=13> */
.L_x_1828:
[----:B------:R-:W-:Y:S05]  /*1e420*/  BRA `(.L_x_1829) ;  /* 0xffffffa000047947 */ /* 0x000fea000383ffff */
.L_x_1637:
        /* <DEDUP_REMOVED lines=8> */
.L_x_1831:
[----:B------:R-:W-:Y:S05]  /*1e4b0*/  BSYNC B0 ;  /* 0x0000000000007941 */ /* 0x000fea0003800000 */
.L_x_1830:
        /* <DEDUP_REMOVED lines=9> */
.L_x_1832:
        /* <DEDUP_REMOVED lines=18> */
.L_x_1833:
[----:B------:R-:W-:Y:S01]  /*1e670*/  IMAD.MOV.U32 R12, RZ, RZ, 0x2 ;  /* 0x00000002ff0c7424 */ /* 0x000fe200078e00ff */
[----:B------:R-:W-:-:S05]  /*1e680*/  SEL R6, R14, RZ, P1 ;  /* 0x000000ff0e067207 */ /* 0x000fca0000800000 */
[----:B------:R-:W-:-:S04]  /*1e690*/  IMAD.IADD R6, R5, 0x1, R6 ;  /* 0x0000000105067824 */ /* 0x000fc800078e0206 */
[----:B------:R-:W-:-:S07]  /*1e6a0*/  IMAD.MOV.U32 R13, RZ, RZ, R6 ;  /* 0x000000ffff0d7224 */ /* 0x000fce00078e0006 */
[----:B------:R-:W-:Y:S05]  /*1e6b0*/  WARPSYNC.COLLECTIVE R15, `(.L_x_1834) ;  /* 0x000000000f087348 */ /* 0x000fea0003c00000 */
[----:B------:R0:W1:Y:S02]  /*1e6c0*/  SHFL.UP P6, R14, R13, R12, R11 ;  /* 0x0400000c0d0e7389 */ /* 0x00006400000c000b */
[----:B01----:R-:W-:Y:S01]  /*1e6d0*/  ENDCOLLECTIVE ;  /* 0x000000000000791b */ /* 0x003fe20003800000 */
.L_x_1834:
[----:B------:R-:W-:Y:S01]  /*1e6e0*/  IMAD.MOV.U32 R12, RZ, RZ, 0x4 ;  /* 0x00000004ff0c7424 */ /* 0x000fe200078e00ff */
[----:B------:R-:W-:-:S05]  /*1e6f0*/  SEL R7, R14, RZ, P2 ;  /* 0x000000ff0e077207 */ /* 0x000fca0001000000 */
[----:B------:R-:W-:-:S04]  /*1e700*/  IMAD.IADD R7, R6, 0x1, R7 ;  /* 0x0000000106077824 */ /* 0x000fc800078e0207 */
[----:B------:R-:W-:-:S07]  /*1e710*/  IMAD.MOV.U32 R13, RZ, RZ, R7 ;  /* 0x000000ffff0d7224 */ /* 0x000fce00078e0007 */
[----:B------:R-:W-:Y:S05]  /*1e720*/  WARPSYNC.COLLECTIVE R15, `(.L_x_1835) ;  /* 0x000000000f087348 */ /* 0x000fea0003c00000 */
[----:B------:R0:W1:Y:S02]  /*1e730*/  SHFL.UP P6, R14, R13, R12, R11 ;  /* 0x0400000c0d0e7389 */ /* 0x00006400000c000b */
[----:B01----:R-:W-:Y:S01]  /*1e740*/  ENDCOLLECTIVE ;  /* 0x000000000000791b */ /* 0x003fe20003800000 */
.L_x_1835:
[----:B------:R-:W-:Y:S01]  /*1e750*/  IMAD.MOV.U32 R12, RZ, RZ, 0x8 ;  /* 0x00000008ff0c7424 */ /* 0x000fe200078e00ff */
[----:B------:R-:W-:-:S05]  /*1e760*/  SEL R2, R14, RZ, P3 ;  /* 0x000000ff0e027207 */ /* 0x000fca0001800000 */
[----:B------:R-:W-:-:S04]  /*1e770*/  IMAD.IADD R2, R7, 0x1, R2 ;  /* 0x0000000107027824 */ /* 0x000fc800078e0202 */
[----:B------:R-:W-:-:S07]  /*1e780*/  IMAD.MOV.U32 R13, RZ, RZ, R2 ;  /* 0x000000ffff0d7224 */ /* 0x000fce00078e0002 */
[----:B------:R-:W-:Y:S05]  /*1e790*/  WARPSYNC.COLLECTIVE R15, `(.L_x_1836) ;  /* 0x000000000f087348 */ /* 0x000fea0003c00000 */
[----:B------:R0:W1:Y:S02]  /*1e7a0*/  SHFL.UP P6, R14, R13, R12, R11 ;  /* 0x0400000c0d0e7389 */ /* 0x00006400000c000b */
[----:B01----:R-:W-:Y:S01]  /*1e7b0*/  ENDCOLLECTIVE ;  /* 0x000000000000791b */ /* 0x003fe20003800000 */
.L_x_1836:
[----:B------:R-:W-:Y:S01]  /*1e7c0*/  IMAD.MOV.U32 R12, RZ, RZ, 0x10 ;  /* 0x00000010ff0c7424 */ /* 0x000fe200078e00ff */
[----:B------:R-:W-:-:S05]  /*1e7d0*/  SEL R3, R14, RZ, P4 ;  /* 0x000000ff0e037207 */ /* 0x000fca0002000000 */
[----:B------:R-:W-:-:S04]  /*1e7e0*/  IMAD.IADD R3, R2, 0x1, R3 ;  /* 0x0000000102037824 */ /* 0x000fc800078e0203 */
[----:B------:R-:W-:-:S07]  /*1e7f0*/  IMAD.MOV.U32 R13, RZ, RZ, R3 ;  /* 0x000000ffff0d7224 */ /* 0x000fce00078e0003 */
[----:B------:R-:W-:Y:S05]  /*1e800*/  WARPSYNC.COLLECTIVE R15, `(.L_x_1837) ;  /* 0x000000000f087348 */ /* 0x000fea0003c00000 */
[----:B------:R0:W1:Y:S02]  /*1e810*/  SHFL.UP P6, R14, R13, R12, R11 ;  /* 0x0400000c0d0e7389 */ /* 0x00006400000c000b */
[----:B01----:R-:W-:Y:S01]  /*1e820*/  ENDCOLLECTIVE ;  /* 0x000000000000791b */ /* 0x003fe20003800000 */
.L_x_1837:
        /* <DEDUP_REMOVED lines=8> */
.L_x_1838:
[----:B------:R-:W-:Y:S05]  /*1e8b0*/  BRA `(.L_x_1839) ;  /* 0xffffffa000607947 */ /* 0x000fea000383ffff */
.L_x_1642:
        /* <DEDUP_REMOVED lines=8> */
.L_x_1841:
[----:B------:R-:W-:Y:S05]  /*1e940*/  BSYNC B0 ;  /* 0x0000000000007941 */ /* 0x000fea0003800000 */
.L_x_1840:
        /* <DEDUP_REMOVED lines=8> */
.L_x_1842:
[----:B------:R-:W-:Y:S01]  /*1e9d0*/  IMAD.MOV.U32 R12, RZ, RZ, 0x4 ;  /* 0x00000004ff0c7424 */ /* 0x000fe200078e00ff */
[----:B------:R-:W-:-:S05]  /*1e9e0*/  SEL R2, R14, RZ, P2 ;  /* 0x000000ff0e027207 */ /* 0x000fca0001000000 */
[----:B------:R-:W-:-:S04]  /*1e9f0*/  IMAD.IADD R2, R13, 0x1, R2 ;  /* 0x000000010d027824 */ /* 0x000fc800078e0202 */
[----:B------:R-:W-:-:S07]  /*1ea00*/  IMAD.MOV.U32 R13, RZ, RZ, R2 ;  /* 0x000000ffff0d7224 */ /* 0x000fce00078e0002 */
[----:B------:R-:W-:Y:S05]  /*1ea10*/  WARPSYNC.COLLECTIVE R15, `(.L_x_1843) ;  /* 0x000000000f087348 */ /* 0x000fea0003c00000 */
[----:B------:R0:W1:Y:S02]  /*1ea20*/  SHFL.UP P6, R14, R13, R12, R11 ;  /* 0x0400000c0d0e7389 */ /* 0x00006400000c000b */
[----:B01----:R-:W-:Y:S01]  /*1ea30*/  ENDCOLLECTIVE ;  /* 0x000000000000791b */ /* 0x003fe20003800000 */
.L_x_1843:
[----:B------:R-:W-:Y:S01]  /*1ea40*/  IMAD.MOV.U32 R12, RZ, RZ, 0x8 ;  /* 0x00000008ff0c7424 */ /* 0x000fe200078e00ff */
[----:B------:R-:W-:-:S05]  /*1ea50*/  SEL R3, R14, RZ, P3 ;  /* 0x000000ff0e037207 */ /* 0x000fca0001800000 */
[----:B------:R-:W-:-:S04]  /*1ea60*/  IMAD.IADD R3, R2, 0x1, R3 ;  /* 0x0000000102037824 */ /* 0x000fc800078e0203 */
[----:B------:R-:W-:-:S07]  /*1ea70*/  IMAD.MOV.U32 R13, RZ, RZ, R3 ;  /* 0x000000ffff0d7224 */ /* 0x000fce00078e0003 */
[----:B------:R-:W-:Y:S05]  /*1ea80*/  WARPSYNC.COLLECTIVE R15, `(.L_x_1844) ;  /* 0x000000000f087348 */ /* 0x000fea0003c00000 */
[----:B------:R0:W1:Y:S02]  /*1ea90*/  SHFL.UP P6, R14, R13, R12, R11 ;  /* 0x0400000c0d0e7389 */ /* 0x00006400000c000b */
[----:B01----:R-:W-:Y:S01]  /*1eaa0*/  ENDCOLLECTIVE ;  /* 0x000000000000791b */ /* 0x003fe20003800000 */
.L_x_1844:
[----:B------:R-:W-:Y:S01]  /*1eab0*/  IMAD.MOV.U32 R12, RZ, RZ, 0x10 ;  /* 0x00000010ff0c7424 */ /* 0x000fe200078e00ff */
[----:B------:R-:W-:-:S05]  /*1eac0*/  SEL R4, R14, RZ, P4 ;  /* 0x000000ff0e047207 */ /* 0x000fca0002000000 */
[----:B------:R-:W-:-:S04]  /*1ead0*/  IMAD.IADD R4, R3, 0x1, R4 ;  /* 0x0000000103047824 */ /* 0x000fc800078e0204 */
[----:B------:R-:W-:-:S07]  /*1eae0*/  IMAD.MOV.U32 R13, RZ, RZ, R4 ;  /* 0x000000ffff0d7224 */ /* 0x000fce00078e0004 */
[----:B------:R-:W-:Y:S05]  /*1eaf0*/  WARPSYNC.COLLECTIVE R15, `(.L_x_1845) ;  /* 0x000000000f087348 */ /* 0x000fea0003c00000 */
[----:B------:R0:W1:Y:S02]  /*1eb00*/  SHFL.UP P6, R14, R13, R12, R11 ;  /* 0x0400000c0d0e7389 */ /* 0x00006400000c000b */
[----:B01----:R-:W-:Y:S01]  /*1eb10*/  ENDCOLLECTIVE ;  /* 0x000000000000791b */ /* 0x003fe20003800000 */
.L_x_1845:
        /* <DEDUP_REMOVED lines=8> */
.L_x_1846:
[----:B------:R-:W-:Y:S05]  /*1eba0*/  BRA `(.L_x_1847) ;  /* 0xffffffa000407947 */ /* 0x000fea000383ffff */
.L_x_1644:
[----:B------:R-:W-:Y:S01]  /*1ebb0*/  BSSY B0, `(.L_x_1848) ;  /* 0x0000006000007945 */ /* 0x000fe20003800000 */
[----:B------:R-:W-:Y:S01]  /*1ebc0*/  PLOP3.LUT P6, PT, P6, PT, PT, 0x8, 0x0 ;  /* 0x000000000000781c */ /* 0x000fe200037ce170 */
[----:B------:R-:W-:-:S12]  /*1ebd0*/  IMAD.MOV.U32 R15, RZ, RZ, -0x1 ;  /* 0xffffffffff0f7424 */ /* 0x000fd800078e00ff */
[----:B0-----:R-:W-:Y:S05]  /*1ebe0*/  WARPSYNC.COLLECTIVE R15, `(.L_x_1849) ;  /* 0x000000000f087348 */ /* 0x001fea0003c00000 */
[----:B------:R-:W-:Y:S01]  /*1ebf0*/  VOTE.ANY R14, PT, P6 ;  /* 0x00000000000e7806 */ /* 0x000fe200030e0100 */
[----:B0-----:R-:W-:Y:S06]  /*1ec00*/  ENDCOLLECTIVE ;  /* 0x000000000000791b */ /* 0x001fec0003800000 */
.L_x_1849:
[----:B------:R-:W-:Y:S05]  /*1ec10*/  BSYNC B0 ;  /* 0x0000000000007941 */ /* 0x000fea0003800000 */
.L_x_1848:
        /* <DEDUP_REMOVED lines=9> */
.L_x_1850:
[----:B------:R-:W-:Y:S01]  /*1ecb0*/  IMAD.MOV.U32 R5, RZ, RZ, R14 ;  /* 0x000000ffff057224 */ /* 0x000fe200078e000e */
[----:B------:R-:W-:Y:S06]  /*1ecc0*/  BRA `(.L_x_1851) ;  /* 0xffffffa000307947 */ /* 0x000fec000383ffff */
.L_x_1646:
[----:B------:R-:W-:Y:S01]  /*1ecd0*/  BSSY B0, `(.L_x_1852) ;  /* 0x0000007000007945 */ /* 0x000fe20003800000 */
[----:B------:R-:W-:Y:S02]  /*1ece0*/  IMAD.MOV.U32 R13, RZ, RZ, R2 ;  /* 0x000000ffff0d7224 */ /* 0x000fe400078e0002 */
[----:B------:R-:W-:Y:S02]  /*1ecf0*/  IMAD.MOV.U32 R11, RZ, RZ, 0x1f ;  /* 0x0000001fff0b7424 */ /* 0x000fe400078e00ff */
[----:B------:R-:W-:-:S07]  /*1ed00*/  IMAD.MOV.U32 R15, RZ, RZ, -0x1 ;  /* 0xffffffffff0f7424 */ /* 0x000fce00078e00ff */
[----:B012---:R-:W-:Y:S05]  /*1ed10*/  WARPSYNC.COLLECTIVE R15, `(.L_x_1853) ;  /* 0x000000000f087348 */ /* 0x007fea0003c00000 */
[----:B------:R3:W4:Y:S02]  /*1ed20*/  SHFL.IDX P6, R14, R13, R12, R11 ;  /* 0x0000000c0d0e7389 */ /* 0x00072400000c000b */
[----:B01234-:R-:W-:Y:S01]  /*1ed30*/  ENDCOLLECTIVE ;  /* 0x000000000000791b */ /* 0x01ffe20003800000 */
.L_x_1853:
[----:B------:R-:W-:Y:S05]  /*1ed40*/  BSYNC B0 ;  /* 0x0000000000007941 */ /* 0x000fea0003800000 */
.L_x_1852:
[----:B------:R-:W-:Y:S05]  /*1ed50*/  BRA `(.L_x_1645) ;  /* 0xffffffa000287947 */ /* 0x000fea000383ffff */
.L_x_1650:
[----:B-1----:R1:W0:Y:S02]  /*1ed60*/  SYNCS.PHASECHK.TRANS64.TRYWAIT P0, [R5+URZ+0x32420], R0 ;  /* 0x03242000050075a7 */ /* 0x002224000800017f */
[----:B0-----:R-:W-:Y:S05]  /*1ed70*/  @!P0 NANOSLEEP.SYNCS 0x989680 ;  /* 0x009896800000895d */ /* 0x001fea0003900000 */
[----:B------:R-:W0:Y:S02]  /*1ed80*/  @!P0 SYNCS.PHASECHK.TRANS64 P0, [R5+URZ+0x32420], R0 ;  /* 0x03242000050085a7 */ /* 0x000e24000800007f */
[----:B0-----:R-:W-:Y:S05]  /*1ed90*/  @!P0 BRA `(.L_x_1650) ;  /* 0xfffffffc00f08947 */ /* 0x001fea000383ffff */
[----:B------:R-:W-:Y:S05]  /*1eda0*/  BRA `(.L_x_1854) ;  /* 0xffffffa400147947 */ /* 0x000fea000383ffff */
.L_x_1651:
[----:B------:R-:W5:Y:S01]  /*1edb0*/  S2R R2, SR_TID.X ;  /* 0x0000000000027919 */ /* 0x000f620000002100 */
[----:B------:R-:W-:Y:S01]  /*1edc0*/  BSSY B0, `(.L_x_1855) ;  /* 0x000000a000007945 */ /* 0x000fe20003800000 */
[----:B------:R-:W-:Y:S02]  /*1edd0*/  IMAD.MOV.U32 R12, RZ, RZ, RZ ;  /* 0x000000ffff0c7224 */ /* 0x000fe400078e00ff */
[----:B------:R-:W-:Y:S02]  /*1ede0*/  IMAD.MOV.U32 R11, RZ, RZ, 0x1f ;  /* 0x0000001fff0b7424 */ /* 0x000fe400078e00ff */
[----:B------:R-:W-:Y:S01]  /*1edf0*/  IMAD.MOV.U32 R15, RZ, RZ, -0x1 ;  /* 0xffffffffff0f7424 */ /* 0x000fe200078e00ff */
[----:B-----5:R-:W-:-:S04]  /*1ee00*/  SHF.R.U32.HI R2, RZ, 0x5, R2 ;  /* 0x00000005ff027819 */ /* 0x020fc80000011602 */
[----:B------:R-:W-:-:S05]  /*1ee10*/  LOP3.LUT R2, R2, 0x3, RZ, 0xc0, !PT ;  /* 0x0000000302027812 */ /* 0x000fca00078ec0ff */
[----:B------:R-:W-:-:S07]  /*1ee20*/  IMAD.MOV.U32 R13, RZ, RZ, R2 ;  /* 0x000000ffff0d7224 */ /* 0x000fce00078e0002 */
[----:B01234-:R-:W-:Y:S05]  /*1ee30*/  WARPSYNC.COLLECTIVE R15, `(.L_x_1856) ;  /* 0x000000000f087348 */ /* 0x01ffea0003c00000 */
[----:B------:R0:W0:Y:S02]  /*1ee40*/  SHFL.IDX P6, R14, R13, R12, R11 ;  /* 0x0000000c0d0e7389 */ /* 0x00002400000c000b */
[----:B01234-:R-:W-:Y:S01]  /*1ee50*/  ENDCOLLECTIVE ;  /* 0x000000000000791b */ /* 0x01ffe20003800000 */
.L_x_1856:
[----:B------:R-:W-:Y:S05]  /*1ee60*/  BSYNC B0 ;  /* 0x0000000000007941 */ /* 0x000fea0003800000 */
.L_x_1855:
[----:B------:R-:W-:Y:S05]  /*1ee70*/  BRA `(.L_x_1857) ;  /* 0xffffffa000fc7947 */ /* 0x000fea000383ffff */
.L_x_1652:
[----:B------:R-:W-:Y:S01]  /*1ee80*/  BSSY B0, `(.L_x_1858) ;  /* 0x0000006000007945 */ /* 0x000fe20003800000 */
[----:B------:R-:W-:-:S07]  /*1ee90*/  IMAD.MOV.U32 R15, RZ, RZ, -0x1 ;  /* 0xffffffffff0f7424 */ /* 0x000fce00078e00ff */
[----:B-1234-:R-:W-:Y:S05]  /*1eea0*/  WARPSYNC.COLLECTIVE R15, `(.L_x_1859) ;  /* 0x000000000f0c7348 */ /* 0x01efea0003c00000 */
[----:B------:R-:W-:Y:S02]  /*1eeb0*/  ELECT P6, UR62, PT ;  /* 0x00000000003e782f */ /* 0x000fe400038c0000 */
[----:B------:R-:W-:Y:S01]  /*1eec0*/  MOV R14, UR62 ;  /* 0x0000003e000e7c02 */ /* 0x000fe20008000f00 */
[----:B-1234-:R-:W-:Y:S10]  /*1eed0*/  ENDCOLLECTIVE ;  /* 0x000000000000791b */ /* 0x01eff40003800000 */
.L_x_1859:
[----:B------:R-:W-:Y:S05]  /*1eee0*/  BSYNC B0 ;  /* 0x0000000000007941 */ /* 0x000fea0003800000 */
.L_x_1858:
[----:B------:R-:W-:Y:S05]  /*1eef0*/  BRA `(.L_x_1860) ;  /* 0xffffffa000f07947 */ /* 0x000fea000383ffff */
.L_x_1654:
[----:B0-----:R0:W1:Y:S02]  /*1ef00*/  SYNCS.PHASECHK.TRANS64.TRYWAIT P1, [R3+URZ+0x32440], R2 ;  /* 0x03244002030075a7 */ /* 0x001064000802017f */
[----:B-1----:R-:W-:Y:S05]  /*1ef10*/  @!P1 NANOSLEEP.SYNCS 0x989680 ;  /* 0x009896800000995d */ /* 0x002fea0003900000 */
[----:B------:R-:W1:Y:S02]  /*1ef20*/  @!P1 SYNCS.PHASECHK.TRANS64 P1, [R3+URZ+0x32440], R2 ;  /* 0x03244002030095a7 */ /* 0x000e64000802007f */
[----:B-1----:R-:W-:Y:S05]  /*1ef30*/  @!P1 BRA `(.L_x_1654) ;  /* 0xfffffffc00f09947 */ /* 0x002fea000383ffff */
[----:B------:R-:W-:Y:S05]  /*1ef40*/  BRA `(.L_x_1861) ;  /* 0xffffffa400107947 */ /* 0x000fea000383ffff */
.L_x_1656:
[----:B-1----:R1:W0:Y:S02]  /*1ef50*/  SYNCS.PHASECHK.TRANS64.TRYWAIT P1, [R25+URZ+0x32440], R0 ;  /* 0x03244000190075a7 */ /* 0x002224000802017f */
[----:B0-----:R-:W-:Y:S05]  /*1ef60*/  @!P1 NANOSLEEP.SYNCS 0x989680 ;  /* 0x009896800000995d */ /* 0x001fea0003900000 */
[----:B------:R-:W0:Y:S02]  /*1ef70*/  @!P1 SYNCS.PHASECHK.TRANS64 P1, [R25+URZ+0x32440], R0 ;  /* 0x03244000190095a7 */ /* 0x000e24000802007f */
[----:B0-----:R-:W-:Y:S05]  /*1ef80*/  @!P1 BRA `(.L_x_1656) ;  /* 0xfffffffc00f09947 */ /* 0x001fea000383ffff */
[----:B------:R-:W-:Y:S05]  /*1ef90*/  BRA `(.L_x_1862) ;  /* 0xffffffa4001c7947 */ /* 0x000fea000383ffff */
.L_x_1658:
[----:B------:R0:W0:Y:S02]  /*1efa0*/  SYNCS.PHASECHK.TRANS64.TRYWAIT P1, [R3+URZ+0x32460], R2 ;  /* 0x03246002030075a7 */ /* 0x000024000802017f */
[----:B0-----:R-:W-:Y:S05]  /*1efb0*/  @!P1 NANOSLEEP.SYNCS 0x989680 ;  /* 0x009896800000995d */ /* 0x001fea0003900000 */
[----:B------:R-:W0:Y:S02]  /*1efc0*/  @!P1 SYNCS.PHASECHK.TRANS64 P1, [R3+URZ+0x32460], R2 ;  /* 0x03246002030095a7 */ /* 0x000e24000802007f */
[----:B0-----:R-:W-:Y:S05]  /*1efd0*/  @!P1 BRA `(.L_x_1658) ;  /* 0xfffffffc00f09947 */ /* 0x001fea000383ffff */
[----:B------:R-:W-:Y:S05]  /*1efe0*/  BRA `(.L_x_1863) ;  /* 0xffffffa400187947 */ /* 0x000fea000383ffff */
.L_x_1864:
        /* <DEDUP_REMOVED lines=9> */
.L_x_6453:


//--------------------- .text._ZN7cutlass13device_kernelIN5flash11enable_sm90INS1_16FlashAttnFwdSm90INS1_25CollectiveMainloopFwdSm90ILi2EN4cute5tupleIJNS5_1CILi1EEES8_S8_EEENS6_IJNS7_ILi128EEENS7_ILi96EEENS7_ILi64EEEEEELi256ENS_10bfloat16_tEfNS_4arch4Sm90ELb0ELb1ELb1ELb0ELb1ELb0ELb0ELb1ELb0ELb1ELb0ELb0EEENS1_21CollectiveEpilogueFwdINS6_IJSA_NS7_ILi256EEESB_EEES9_SE_SG_Li256ELb0ELb1ELb0ELb0EEENS1_30DynamicPersistentTileSchedulerILi256ELi128ELb0ELb1ELb1EEEEEEEEEvNT_6ParamsE --------------------------
	.section	.text._ZN7cutlass13device_kernelIN5flash11enable_sm90INS1_16FlashAttnFwdSm90INS1_25CollectiveMainloopFwdSm90ILi2EN4cute5tupleIJNS5_1CILi1EEES8_S8_EEENS6_IJNS7_ILi128EEENS7_ILi96EEENS7_ILi64EEEEEELi256ENS_10bfloat16_tEfNS_4arch4Sm90ELb0ELb1ELb1ELb0ELb1ELb0ELb0ELb1ELb0ELb1ELb0ELb0EEENS1_21CollectiveEpilogueFwdINS6_IJSA_NS7_ILi256EEESB_EEES9_SE_SG_Li256ELb0ELb1ELb0ELb0EEENS1_30DynamicPersistentTileSchedulerILi256ELi128ELb0ELb1ELb1EEEEEEEEEvNT_6ParamsE,"ax",@progbits
	.align	128
.text._ZN7cutlass13device_kernelIN5flash11enable_sm90INS1_16FlashAttnFwdSm90INS1_25CollectiveMainloopFwdSm90ILi2EN4cute5tupleIJNS5_1CILi1EEES8_S8_EEENS6_IJNS7_ILi128EEENS7_ILi96EEENS7_ILi64EEEEEELi256ENS_10bfloat16_tEfNS_4arch4Sm90ELb0ELb1ELb1ELb0ELb1ELb0ELb0ELb1ELb0ELb1ELb0ELb0EEENS1_21CollectiveEpilogueFwdINS6_IJSA_NS7_ILi256EEESB_EEES9_SE_SG_Li256ELb0ELb1ELb0ELb0EEENS1_30DynamicPersistentTileSchedulerILi256ELi128ELb0ELb1ELb1EEEEEEEEEvNT_6ParamsE:
        .type           _ZN7cutlass13device_kernelIN5flash11enable_sm90INS1_16FlashAttnFwdSm90INS1_25CollectiveMainloopFwdSm90ILi2EN4cute5tupleIJNS5_1CILi1EEES8_S8_EEENS6_IJNS7_ILi128EEENS7_ILi96EEENS7_ILi64EEEEEELi256ENS_10bfloat16_tEfNS_4arch4Sm90ELb0ELb1ELb1ELb0ELb1ELb0ELb0ELb1ELb0ELb1ELb0ELb0EEENS1_21CollectiveEpilogueFwdINS6_IJSA_NS7_ILi256EEESB_EEES9_SE_SG_Li256ELb0ELb1ELb0ELb0EEENS1_30DynamicPersistentTileSchedulerILi256ELi128ELb0ELb1ELb1EEEEEEEEEvNT_6ParamsE,@function
        .size           _ZN7cutlass13device_kernelIN5flash11enable_sm90INS1_16FlashAttnFwdSm90INS1_25CollectiveMainloopFwdSm90ILi2EN4cute5tupleIJNS5_1CILi1EEES8_S8_EEENS6_IJNS7_ILi128EEENS7_ILi96EEENS7_ILi64EEEEEELi256ENS_10bfloat16_tEfNS_4arch4Sm90ELb0ELb1ELb1ELb0ELb1ELb0ELb0ELb1ELb0ELb1ELb0ELb0EEENS1_21CollectiveEpilogueFwdINS6_IJSA_NS7_ILi256EEESB_EEES9_SE_SG_Li256ELb0ELb1ELb0ELb0EEENS1_30DynamicPersistentTileSchedulerILi256ELi128ELb0ELb1ELb1EEEEEEEEEvNT_6ParamsE,(.L_x_6454 - _ZN7cutlass13device_kernelIN5flash11enable_sm90INS1_16FlashAttnFwdSm90INS1_25CollectiveMainloopFwdSm90ILi2EN4cute5tupleIJNS5_1CILi1EEES8_S8_EEENS6_IJNS7_ILi128EEENS7_ILi96EEENS7_ILi64EEEEEELi256ENS_10bfloat16_tEfNS_4arch4Sm90ELb0ELb1ELb1ELb0ELb1ELb0ELb0ELb1ELb0ELb1ELb0ELb0EEENS1_21CollectiveEpilogueFwdINS6_IJSA_NS7_ILi256EEESB_EEES9_SE_SG_Li256ELb0ELb1ELb0ELb0EEENS1_30DynamicPersistentTileSchedulerILi256ELi128ELb0ELb1ELb1EEEEEEEEEvNT_6ParamsE)
        .other          _ZN7cutlass13device_kernelIN5flash11enable_sm90INS1_16FlashAttnFwdSm90INS1_25CollectiveMainloopFwdSm90ILi2EN4cute5tupleIJNS5_1CILi1EEES8_S8_EEENS6_IJNS7_ILi128EEENS7_ILi96EEENS7_ILi64EEEEEELi256ENS_10bfloat16_tEfNS_4arch4Sm90ELb0ELb1ELb1ELb0ELb1ELb0ELb0ELb1ELb0ELb1ELb0ELb0EEENS1_21CollectiveEpilogueFwdINS6_IJSA_NS7_ILi256EEESB_EEES9_SE_SG_Li256ELb0ELb1ELb0ELb0EEENS1_30DynamicPersistentTileSchedulerILi256ELi128ELb0ELb1ELb1EEEEEEEEEvNT_6ParamsE,@"STO_CUDA_ENTRY STV_DEFAULT"
_ZN7cutlass13device_kernelIN5flash11enable_sm90INS1_16FlashAttnFwdSm90INS1_25CollectiveMainloopFwdSm90ILi2EN4cute5tupleIJNS5_1CILi1EEES8_S8_EEENS6_IJNS7_ILi128EEENS7_ILi96EEENS7_ILi64EEEEEELi256ENS_10bfloat16_tEfNS_4arch4Sm90ELb0ELb1ELb1ELb0ELb1ELb0ELb0ELb1ELb0ELb1ELb0ELb0EEENS1_21CollectiveEpilogueFwdINS6_IJSA_NS7_ILi256EEESB_EEES9_SE_SG_Li256ELb0ELb1ELb0ELb0EEENS1_30DynamicPersistentTileSchedulerILi256ELi128ELb0ELb1ELb1EEEEEEEEEvNT_6ParamsE:
        /* <DEDUP_REMOVED lines=45> */
.L_x_1865:
        /* <DEDUP_REMOVED lines=22> */
.L_x_1866:
        /* <DEDUP_REMOVED lines=18> */
.L_x_1867:
        /* <DEDUP_REMOVED lines=22> */
.L_x_1868:
        /* <DEDUP_REMOVED lines=23> */
.L_x_1869:
        /* <DEDUP_REMOVED lines=8> */
.L_x_1871:
[----:B------:R-:W-:-:S08]  /*08a0*/  NOP ;  /* 0x0000000000007918 */ /* 0x000fd00000000000 */
[----:B------:R-:W0:Y:S02]  /*08b0*/  USETMAXREG.TRY_ALLOC.CTAPOOL UP0, 0xe8 ;  /* 0x000000e8000079c8 */ /* 0x000e240008000600 */
[----:B0-----:R-:W-:-:S13]  /*08c0*/  PLOP3.LUT P0, PT, PT, PT, UP0, 0x80, 0x0 ;  /* 0x000000000000781c */ /* 0x001fda0003f0f008 */
[----:B------:R-:W-:Y:S05]  /*08d0*/  @!P0 BRA `(.L_x_1871) ;  /* 0xfffffffc00f08947 */ /* 0x000fea000383ffff */
[----:B------:R-:W-:Y:S01]  /*08e0*/  SHF.R.U32.HI R0, RZ, 0x7, R5 ;  /* 0x00000007ff007819 */ /* 0x000fe20000011605 */
[----:B------:R-:W0:Y:S08]  /*08f0*/  S2UR UR4, SR_CTAID.X ;  /* 0x00000000000479c3 */ /* 0x000e300000002500 */
[----:B------:R-:W-:Y:S08]  /*0900*/  BAR.ARV 0x4, 0x180 ;  /* 0x0106000000007b1d */ /* 0x000ff00000002000 */
        /* <DEDUP_REMOVED lines=13> */
[CC--:B------:R-:W-:Y:S02]  /*09e0*/  LEA.HI R4, R0.reuse, R213.reuse, RZ, 0x5 ;  /* 0x000000d500047211 */ /* 0x0c0fe400078f28ff */
[----:B------:R-:W-:Y:S02]  /*09f0*/  LOP3.LUT R204, R3, 0xffffff80, RZ, 0xc0, !PT ;  /* 0xffffff8003cc7812 */ /* 0x000fe400078ec0ff */
[----:B------:R-:W-:Y:S01]  /*0a00*/  LEA.HI R2, R0, R213, RZ, 0x4 ;  /* 0x000000d500027211 */ /* 0x000fe200078f20ff */
[----:B------:R-:W-:Y:S01]  /*0a10*/  IMAD.SHL.U32 R6, R4, 0x20, RZ ;  /* 0x0000002004067824 */ /* 0x000fe200078e00ff */
[----:B------:R-:W-:Y:S01]  /*0a20*/  SHF.R.S32.HI R206, RZ, 0x7, R3 ;  /* 0x00000007ffce7819 */ /* 0x000fe20000011403 */
[----:B------:R-:W-:Y:S01]  /*0a30*/  IMAD.IADD R204, R213, 0x1, -R204 ;  /* 0x00000001d5cc7824 */ /* 0x000fe200078e0acc */
[----:B------:R-:W-:-:S02]  /*0a40*/  SHF.R.S32.HI R5, RZ, 0x4, R2 ;  /* 0x00000004ff057819 */ /* 0x000fc40000011402 */
[----:B------:R-:W-:Y:S02]  /*0a50*/  LOP3.LUT R7, R6, 0xfffffc00, RZ, 0xc0, !PT ;  /* 0xfffffc0006077812 */ /* 0x000fe400078ec0ff */
[----:B------:R-:W-:Y:S02]  /*0a60*/  SHF.R.S32.HI R9, RZ, 0x1f, R204 ;  /* 0x0000001fff097819 */ /* 0x000fe400000114cc */
[----:B------:R-:W-:Y:S02]  /*0a70*/  LEA.HI R6, R0, R213, RZ, 0x2 ;  /* 0x000000d500067211 */ /* 0x000fe400078f10ff */
[----:B------:R-:W-:Y:S02]  /*0a80*/  LEA.HI R8, R9, R204, RZ, 0x2 ;  /* 0x000000cc09087211 */ /* 0x000fe400078f10ff */
[----:B------:R-:W-:Y:S02]  /*0a90*/  LOP3.LUT R4, R2, 0x3fffff0, RZ, 0xc0, !PT ;  /* 0x03fffff002047812 */ /* 0x000fe400078ec0ff */
[----:B------:R-:W-:-:S02]  /*0aa0*/  SHF.R.S32.HI R10, RZ, 0x2, R8 ;  /* 0x00000002ff0a7819 */ /* 0x000fc40000011408 */
[----:B------:R-:W-:Y:S01]  /*0ab0*/  SHF.R.S32.HI R11, RZ, 0x1f, R8 ;  /* 0x0000001fff0b7819 */ /* 0x000fe20000011408 */
[----:B------:R-:W-:Y:S01]  /*0ac0*/  IMAD.IADD R4, R213, 0x1, -R4 ;  /* 0x00000001d5047824 */ /* 0x000fe200078e0a04 */
[----:B------:R-:W-:Y:S02]  /*0ad0*/  LOP3.LUT R6, R6, 0xfffffffc, RZ, 0xc0, !PT ;  /* 0xfffffffc06067812 */ /* 0x000fe400078ec0ff */
[----:B------:R-:W-:Y:S01]  /*0ae0*/  LEA.HI R11, R11, R10, RZ, 0x3 ;  /* 0x0000000a0b0b7211 */ /* 0x000fe200078f18ff */
[----:B------:R-:W-:Y:S01]  /*0af0*/  IMAD R7, R4, 0x40, R7 ;  /* 0x0000004004077824 */ /* 0x000fe200078e0207 */
[----:B------:R-:W-:Y:S01]  /*0b00*/  LEA.HI R0, R0, R213, RZ, 0x3 ;  /* 0x000000d500007211 */ /* 0x000fe200078f18ff */
[----:B------:R-:W-:Y:S01]  /*0b10*/  IMAD.IADD R6, R213, 0x1, -R6 ;  /* 0x00000001d5067824 */ /* 0x000fe200078e0a06 */
[----:B------:R-:W-:Y:S02]  /*0b20*/  LEA.HI R2, R2, R5, RZ, 0x1 ;  /* 0x0000000502027211 */ /* 0x000fe400078f08ff */
[----:B------:R-:W-:-:S02]  /*0b30*/  LOP3.LUT R11, R11, 0xfffffff8, RZ, 0xc0, !PT ;  /* 0xfffffff80b0b7812 */ /* 0x000fc400078ec0ff */
[----:B------:R-:W-:Y:S02]  /*0b40*/  LEA.HI R9, R9, R204, RZ, 0x5 ;  /* 0x000000cc09097211 */ /* 0x000fe400078f28ff */
[----:B------:R-:W-:Y:S01]  /*0b50*/  LEA.HI R3, R3, R206, RZ, 0x1 ;  /* 0x000000ce03037211 */ /* 0x000fe200078f08ff */
[----:B------:R-:W-:Y:S01]  /*0b60*/  IMAD.IADD R10, R10, 0x1, -R11 ;  /* 0x000000010a0a7824 */ /* 0x000fe200078e0a0b */
[----:B------:R-:W-:Y:S02]  /*0b70*/  LOP3.LUT R202, R0, 0xfffffff8, RZ, 0xc0, !PT ;  /* 0xfffffff800ca7812 */ /* 0x000fe400078ec0ff */
[----:B------:R-:W-:Y:S02]  /*0b80*/  LOP3.LUT R2, R2, 0x1ffffffe, RZ, 0xc0, !PT ;  /* 0x1ffffffe02027812 */ /* 0x000fe400078ec0ff */
[----:B------:R-:W-:Y:S01]  /*0b90*/  SHF.R.S32.HI R9, RZ, 0x5, R9 ;  /* 0x00000005ff097819 */ /* 0x000fe20000011409 */
[----:B------:R-:W-:Y:S01]  /*0ba0*/  IMAD.IADD R202, R213, 0x1, -R202 ;  /* 0x00000001d5ca7824 */ /* 0x000fe200078e0aca */
[----:B------:R-:W-:Y:S01]  /*0bb0*/  LOP3.LUT R3, R3, 0x3fffffe, RZ, 0xc0, !PT ;  /* 0x03fffffe03037812 */ /* 0x000fe200078ec0ff */
[----:B------:R-:W-:Y:S01]  /*0bc0*/  IMAD.IADD R2, R5, 0x1, -R2 ;  /* 0x0000000105027824 */ /* 0x000fe200078e0a02 */
[----:B------:R-:W-:Y:S01]  /*0bd0*/  LEA.HI R4, R6, R6, RZ, 0x1 ;  /* 0x0000000606047211 */ /* 0x000fe200078f08ff */
[----:B------:R-:W-:Y:S01]  /*0be0*/  IMAD R10, R9, 0x10, R10 ;  /* 0x00000010090a7824 */ /* 0x000fe200078e020a */
[----:B------:R-:W-:Y:S01]  /*0bf0*/  SHF.R.S32.HI R203, RZ, 0x3, R0 ;  /* 0x00000003ffcb7819 */ /* 0x000fe20000011400 */
[----:B------:R-:W-:Y:S01]  /*0c00*/  IMAD.IADD R3, R206, 0x1, -R3 ;  /* 0x00000001ce037824 */ /* 0x000fe200078e0a03 */
[----:B------:R-:W-:Y:S01]  /*0c10*/  LOP3.LUT R5, R4, 0x1ffffffe, RZ, 0xc0, !PT ;  /* 0x1ffffffe04057812 */ /* 0x000fe200078ec0ff */
[----:B------:R-:W-:-:S02]  /*0c20*/  IMAD.SHL.U32 R19, R202, 0x8, RZ ;  /* 0x00000008ca137824 */ /* 0x000fc400078e00ff */
[----:B------:R-:W-:Y:S01]  /*0c30*/  IMAD R207, R3, 0x40, R10 ;  /* 0x0000004003cf7824 */ /* 0x000fe200078e020a */
[----:B------:R-:W-:Y:S01]  /*0c40*/  LOP3.LUT R3, R8, 0x7ffffffc, RZ, 0xc0, !PT ;  /* 0x7ffffffc08037812 */ /* 0x000fe200078ec0ff */
[C---:B------:R-:W-:Y:S01]  /*0c50*/  VIADD R200, R19.reuse, 0x40 ;  /* 0x0000004013c87836 */ /* 0x040fe20000000000 */
[----:B------:R-:W-:Y:S01]  /*0c60*/  SHF.R.S32.HI R212, RZ, 0x1f, R19 ;  /* 0x0000001fffd47819 */ /* 0x000fe20000011413 */
[C---:B------:R-:W-:Y:S02]  /*0c70*/  VIADD R23, R19.reuse, 0x80 ;  /* 0x0000008013177836 */ /* 0x040fe40000000000 */
[----:B------:R-:W-:Y:S01]  /*0c80*/  VIADD R201, R19, 0xc0 ;  /* 0x000000c013c97836 */ /* 0x000fe20000000000 */
[----:B------:R-:W-:Y:S01]  /*0c90*/  SHF.R.S32.HI R211, RZ, 0x1f, R200 ;  /* 0x0000001fffd37819 */ /* 0x000fe200000114c8 */
[----:B------:R-:W-:Y:S01]  /*0ca0*/  IMAD.IADD R22, R6, 0x1, -R5 ;  /* 0x0000000106167824 */ /* 0x000fe200078e0a05 */
[----:B------:R-:W-:Y:S01]  /*0cb0*/  SHF.R.S32.HI R210, RZ, 0x1f, R23 ;  /* 0x0000001fffd27819 */ /* 0x000fe20000011417 */
[----:B------:R-:W-:Y:S01]  /*0cc0*/  IMAD R208, R2, 0x8, R7 ;  /* 0x0000000802d07824 */ /* 0x000fe200078e0207 */
[----:B------:R-:W-:Y:S01]  /*0cd0*/  SHF.R.S32.HI R209, RZ, 0x1f, R201 ;  /* 0x0000001fffd17819 */ /* 0x000fe200000114c9 */
[----:B------:R-:W-:-:S02]  /*0ce0*/  IMAD.IADD R18, R204, 0x1, -R3 ;  /* 0x00000001cc127824 */ /* 0x000fc400078e0a03 */
[----:B------:R-:W-:-:S07]  /*0cf0*/  IMAD R22, R22, 0x8, R207 ;  /* 0x0000000816167824 */ /* 0x000fce00078e02cf */
.L_x_1976:
[----:B------:R-:W-:Y:S01]  /*0d00*/  ULDC UR5, c[0x0][0xc60] ;  /* 0x0003180000057ab9 */ /* 0x000fe20000000800 */
[----:B------:R-:W-:Y:S01]  /*0d10*/  UMOV UR8, UR4 ;  /* 0x0000000400087c82 */ /* 0x000fe20008000000 */
[----:B------:R-:W-:-:S11]  /*0d20*/  UISETP.NE.AND UP0, UPT, UR5, 0x1, UPT ;  /* 0x000000010500788c */ /* 0x000fd6000bf05270 */
[----:B------:R-:W-:Y:S01]  /*0d30*/  @UP0 ULDC UR6, c[0x0][0xc64] ;  /* 0x0003190000060ab9 */ /* 0x000fe20000000800 */
[----:B------:R-:W-:Y:S01]  /*0d40*/  @UP0 ULDC UR9, c[0x0][0xc68] ;  /* 0x00031a0000090ab9 */ /* 0x000fe20000000800 */
[----:B------:R-:W-:-:S04]  /*0d50*/  UIMAD.WIDE.U32 UR6, UR4, UR6, URZ ;  /* 0x00000006040672a5 */ /* 0x000fc8000f8e003f */
[----:B------:R-:W-:-:S03]  /*0d60*/  @UP0 USHF.R.U32.HI UR8, URZ, UR9, UR7 ;  /* 0x000000093f080299 */ /* 0x000fc60008011607 */
[----:B------:R-:W-:Y:S02]  /*0d70*/  ULDC UR6, c[0x0][0xc78] ;  /* 0x00031e0000067ab9 */ /* 0x000fe40000000800 */
[----:B------:R-:W-:Y:S02]  /*0d80*/  UISETP.GE.AND UP0, UPT, UR8, UR6, UPT ;  /* 0x000000060800728c */ /* 0x000fe4000bf06270 */
[----:B------:R-:W-:-:S04]  /*0d90*/  UIADD3 UR6, -UR8, URZ, URZ ;  /* 0x0000003f08067290 */ /* 0x000fc8000fffe13f */
[----:B------:R-:W-:Y:S01]  /*0da0*/  PLOP3.LUT P0, PT, PT, PT, UP0, 0x80, 0x0 ;  /* 0x000000000000781c */ /* 0x000fe20003f0f008 */
[----:B------:R-:W-:-:S12]  /*0db0*/  UIMAD UR9, UR5, UR6, UR4 ;  /* 0x00000006050972a4 */ /* 0x000fd8000f8e0204 */
[----:B01234-:R-:W-:Y:S05]  /*0dc0*/  @!P0 BRA `(.L_x_1872) ;  /* 0x0000000000208947 */ /* 0x01ffea0003800000 */
[----:B------:R-:W-:Y:S01]  /*0dd0*/  ULDC UR7, c[0x0][0xc6c] ;  /* 0x00031b0000077ab9 */ /* 0x000fe20000000800 */
[----:B------:R-:W-:Y:S01]  /*0de0*/  UMOV UR6, UR9 ;  /* 0x0000000900067c82 */ /* 0x000fe20008000000 */
[----:B------:R-:W-:-:S11]  /*0df0*/  UISETP.NE.AND UP0, UPT, UR7, 0x1, UPT ;  /* 0x000000010700788c */ /* 0x000fd6000bf05270 */
[----:B------:R-:W-:Y:S02]  /*0e00*/  @UP0 ULDC.64 UR10, c[0x0][0xc70] ;  /* 0x00031c00000a0ab9 */ /* 0x000fe40000000a00 */
[----:B------:R-:W-:-:S04]  /*0e10*/  UIMAD.WIDE.U32 UR4, UR9, UR10, URZ ;  /* 0x0000000a090472a5 */ /* 0x000fc8000f8e003f */
[----:B------:R-:W-:-:S04]  /*0e20*/  @UP0 USHF.R.U32.HI UR6, URZ, UR11, UR5 ;  /* 0x0000000b3f060299 */ /* 0x000fc80008011605 */
[----:B------:R-:W-:Y:S01]  /*0e30*/  UIMAD UR4, UR6, UR7, URZ ;  /* 0x00000007060472a4 */ /* 0x000fe2000f8e023f */
[----:B------:R-:W-:Y:S11]  /*0e40*/  BRA `(.L_x_1873) ;  /* 0x00000000001c7947 */ /* 0x000ff60003800000 */
.L_x_1872:
[----:B------:R-:W-:Y:S01]  /*0e50*/  ULDC UR7, c[0x0][0xc54] ;  /* 0x0003150000077ab9 */ /* 0x000fe20000000800 */
[----:B------:R-:W-:Y:S01]  /*0e60*/  UMOV UR6, UR9 ;  /* 0x0000000900067c82 */ /* 0x000fe20008000000 */
[----:B------:R-:W-:-:S11]  /*0e70*/  UISETP.NE.AND UP0, UPT, UR7, 0x1, UPT ;  /* 0x000000010700788c */ /* 0x000fd6000bf05270 */
[----:B------:R-:W-:Y:S02]  /*0e80*/  @UP0 ULDC.64 UR10, c[0x0][0xc58] ;  /* 0x00031600000a0ab9 */ /* 0x000fe40000000a00 */
[----:B------:R-:W-:-:S04]  /*0e90*/  UIMAD.WIDE.U32 UR4, UR9, UR10, URZ ;  /* 0x0000000a090472a5 */ /* 0x000fc8000f8e003f */
[----:B------:R-:W-:-:S04]  /*0ea0*/  @UP0 USHF.R.U32.HI UR6, URZ, UR11, UR5 ;  /* 0x0000000b3f060299 */ /* 0x000fc80008011605 */
[----:B------:R-:W-:-:S12]  /*0eb0*/  UIMAD UR4, UR6, UR7, URZ ;  /* 0x00000007060472a4 */ /* 0x000fd8000f8e023f */
.L_x_1873:
[----:B------:R-:W0:Y:S01]  /*0ec0*/  LDC R205, c[0x0][0x448] ;  /* 0x00011200ffcd7b82 */ /* 0x000e220000000800 */
[----:B------:R-:W-:Y:S01]  /*0ed0*/  ULOP3.LUT UR6, URZ, UR6, URZ, 0x33, !UPT ;  /* 0x000000063f067292 */ /* 0x000fe2000f8e333f */
[----:B------:R-:W-:Y:S01]  /*0ee0*/  LOP3.LUT R16, R16, 0xffefffff, RZ, 0xc0, !PT ;  /* 0xffefffff10107812 */ /* 0x000fe200078ec0ff */
[----:B------:R-:W-:Y:S01]  /*0ef0*/  ULDC UR43, c[0x0][0xc48] ;  /* 0x00031200002b7ab9 */ /* 0x000fe20000000800 */
[----:B------:R-:W-:Y:S01]  /*0f00*/  ULDC UR5, c[0x0][0xc3c] ;  /* 0x00030f0000057ab9 */ /* 0x000fe20000000800 */
[----:B------:R-:W-:Y:S02]  /*0f10*/  UISETP.NE.AND UP0, UPT, UR43, 0x1, UPT ;  /* 0x000000012b00788c */ /* 0x000fe4000bf05270 */
[----:B------:R-:W-:Y:S01]  /*0f20*/  UIADD3 UR6, UR6, UR5, URZ ;  /* 0x0000000506067290 */ /* 0x000fe2000fffe03f */
[----:B------:R-:W1:Y:S01]  /*0f30*/  LDC.64 R8, c[0x0][0x9e0] ;  /* 0x00027800ff087b82 */ /* 0x000e620000000a00 */
[----:B------:R-:W-:Y:S02]  /*0f40*/  UIADD3 UR4, UR9, -UR4, URZ ;  /* 0x8000000409047290 */ /* 0x000fe4000fffe03f */
[----:B------:R-:W-:Y:S01]  /*0f50*/  USHF.L.U32 UR41, UR6, 0x7, URZ ;  /* 0x0000000706297899 */ /* 0x000fe2000800063f */
[----:B------:R-:W-:Y:S01]  /*0f60*/  ULDC.64 UR10, c[0x0][0x418] ;  /* 0x00010600000a7ab9 */ /* 0x000fe20000000a00 */
[----:B------:R-:W-:Y:S01]  /*0f70*/  ULDC UR7, c[0x0][0xc54] ;  /* 0x0003150000077ab9 */ /* 0x000fe20000000800 */
[----:B------:R-:W-:-:S02]  /*0f80*/  ISETP.NE.U32.AND P0, PT, RZ, UR10, PT ;  /* 0x0000000aff007c0c */ /* 0x000fc4000bf05070 */
[----:B------:R-:W2:Y:S01]  /*0f90*/  LDC R6, c[0x0][0x288] ;  /* 0x0000a200ff067b82 */ /* 0x000ea20000000800 */
[----:B------:R-:W-:Y:S02]  /*0fa0*/  UIADD3 UR6, UR41, 0x7f, URZ ;  /* 0x0000007f29067890 */ /* 0x000fe4000fffe03f */
[----:B------:R-:W-:Y:S01]  /*0fb0*/  UIMAD UR8, UR8, UR7, UR4 ;  /* 0x00000007080872a4 */ /* 0x000fe2000f8e0204 */
[----:B------:R-:W-:Y:S02]  /*0fc0*/  ISETP.NE.AND.EX P0, PT, RZ, UR11, PT, P0 ;  /* 0x0000000bff007c0c */ /* 0x000fe4000bf05300 */
[----:B------:R-:W-:Y:S01]  /*0fd0*/  @UP0 ULDC UR4, c[0x0][0xc4c] ;  /* 0x0003130000040ab9 */ /* 0x000fe20000000800 */
[----:B------:R-:W-:Y:S01]  /*0fe0*/  @UP0 ULDC UR7, c[0x0][0xc50] ;  /* 0x0003140000070ab9 */ /* 0x000fe20000000800 */
[----:B0-----:R-:W-:Y:S01]  /*0ff0*/  ISETP.NE.AND P2, PT, R205, 0x1, PT ;  /* 0x00000001cd00780c */ /* 0x001fe20003f45270 */
[----:B------:R-:W0:Y:S01]  /*1000*/  LDC R0, c[0x0][0x424] ;  /* 0x00010900ff007b82 */ /* 0x000e220000000800 */
[----:B------:R-:W-:Y:S01]  /*1010*/  UIMAD.WIDE.U32 UR4, UR8, UR4, URZ ;  /* 0x00000004080472a5 */ /* 0x000fe2000f8e003f */
[----:B------:R-:W-:Y:S01]  /*1020*/  IMAD.U32 R2, RZ, RZ, UR6 ;  /* 0x00000006ff027e24 */ /* 0x000fe2000f8e00ff */
[----:B------:R-:W-:-:S02]  /*1030*/  UMOV UR42, UR8 ;  /* 0x00000008002a7c82 */ /* 0x000fc40008000000 */
[----:B------:R-:W-:Y:S01]  /*1040*/  @UP0 USHF.R.U32.HI UR42, URZ, UR7, UR5 ;  /* 0x000000073f2a0299 */ /* 0x000fe20008011605 */
[----:B-1----:R-:W-:Y:S02]  /*1050*/  ISETP.GE.AND P1, PT, R9, 0x1, PT ;  /* 0x000000010900780c */ /* 0x002fe40003f26270 */
[----:B------:R-:W1:Y:S01]  /*1060*/  LDC R7, c[0x0][0x2f0] ;  /* 0x0000bc00ff077b82 */ /* 0x000e620000000800 */
[----:B------:R-:W-:-:S03]  /*1070*/  UIADD3 UR4, -UR42, URZ, URZ ;  /* 0x0000003f2a047290 */ /* 0x000fc6000fffe13f */
[----:B------:R-:W-:Y:S01]  /*1080*/  @P2 LOP3.LUT R16, R16, 0x100000, RZ, 0xfc, !PT ;  /* 0x0010000010102812 */ /* 0x000fe200078efcff */
[----:B------:R-:W-:Y:S01]  /*1090*/  UIMAD UR43, UR43, UR4, UR8 ;  /* 0x000000042b2b72a4 */ /* 0x000fe2000f8e0208 */
[----:B--2---:R-:W-:Y:S02]  /*10a0*/  IADD3 R5, -R6, 0x1, RZ ;  /* 0x0000000106057810 */ /* 0x004fe40007ffe1ff */
[----:B------:R-:W2:Y:S01]  /*10b0*/  @P2 LDC R3, c[0x0][0x44c] ;  /* 0x00011300ff032b82 */ /* 0x000ea20000000800 */
[----:B------:R-:W-:-:S04]  /*10c0*/  LOP3.LUT R16, R16, 0xfff7ffff, RZ, 0xc0, !PT ;  /* 0xfff7ffff10107812 */ /* 0x000fc800078ec0ff */
[----:B------:R-:W-:-:S03]  /*10d0*/  @P1 LOP3.LUT R16, R16, 0x80000, RZ, 0xfc, !PT ;  /* 0x0008000010101812 */ /* 0x000fc600078efcff */
[----:B------:R-:W3:Y:S01]  /*10e0*/  @P2 LDC R4, c[0x0][0x450] ;  /* 0x00011400ff042b82 */ /* 0x000ee20000000800 */
[----:B0-----:R-:W-:-:S05]  /*10f0*/  SEL R0, R0, 0x1, P0 ;  /* 0x0000000100007807 */ /* 0x001fca0000000000 */
[CC--:B-1----:R-:W-:Y:S02]  /*1100*/  IMAD R5, R0.reuse, R7.reuse, R5 ;  /* 0x0000000700057224 */ /* 0x0c2fe400078e0205 */
[----:B------:R-:W-:Y:S02]  /*1110*/  IMAD R17, R0, R7, RZ ;  /* 0x0000000700117224 */ /* 0x000fe400078e02ff */
[----:B--2---:R-:W-:-:S05]  /*1120*/  @P2 IMAD.HI.U32 R3, R3, UR6, RZ ;  /* 0x0000000603032c27 */ /* 0x004fca000f8e00ff */
[----:B---3--:R-:W-:-:S05]  /*1130*/  @P2 SHF.R.U32.HI R2, RZ, R4, R3 ;  /* 0x00000004ff022219 */ /* 0x008fca0000011603 */
[----:B------:R-:W-:-:S04]  /*1140*/  IMAD.IADD R11, R5, 0x1, R2 ;  /* 0x00000001050b7824 */ /* 0x000fc800078e0202 */
[----:B------:R-:W-:Y:S01]  /*1150*/  IMAD.IADD R2, R11, 0x1, R8 ;  /* 0x000000010b027824 */ /* 0x000fe200078e0208 */
[----:B------:R-:W-:Y:S06]  /*1160*/  @!P1 BRA `(.L_x_1874) ;  /* 0x0000000000409947 */ /* 0x000fec0003800000 */
[C---:B------:R-:W-:Y:S01]  /*1170*/  ISETP.GT.AND P0, PT, R11.reuse, RZ, PT ;  /* 0x000000ff0b00720c */ /* 0x040fe20003f04270 */
[----:B------:R-:W-:-:S12]  /*1180*/  VIADD R3, R11, 0xffffffff ;  /* 0xffffffff0b037836 */ /* 0x000fd80000000000 */
[----:B------:R-:W-:Y:S05]  /*1190*/  @P0 BRA `(.L_x_1875) ;  /* 0x00000000001c0947 */ /* 0x000fea0003800000 */
[----:B------:R-:W-:Y:S01]  /*11a0*/  ISETP.NE.AND P0, PT, R9, 0x1, PT ;  /* 0x000000010900780c */ /* 0x000fe20003f05270 */
[----:B------:R-:W-:-:S12]  /*11b0*/  IMAD.MOV R3, RZ, RZ, -R11 ;  /* 0x000000ffff037224 */ /* 0x000fd800078e0a0b */
[----:B------:R-:W0:Y:S02]  /*11c0*/  @P0 LDC.64 R4, c[0x0][0x9e8] ;  /* 0x00027a00ff040b82 */ /* 0x000e240000000a00 */
[----:B0-----:R-:W-:-:S05]  /*11d0*/  @P0 IMAD.HI.U32 R4, R3, R4, RZ ;  /* 0x0000000403040227 */ /* 0x001fca00078e00ff */
[----:B------:R-:W-:-:S04]  /*11e0*/  @P0 SHF.R.U32.HI R3, RZ, R5, R4 ;  /* 0x00000005ff030219 */ /* 0x000fc80000011604 */
[----:B------:R-:W-:Y:S01]  /*11f0*/  LOP3.LUT R3, RZ, R3, RZ, 0x33, !PT ;  /* 0x00000003ff037212 */ /* 0x000fe200078e33ff */
[----:B------:R-:W-:Y:S06]  /*1200*/  BRA `(.L_x_1876) ;  /* 0x0000000000107947 */ /* 0x000fec0003800000 */
.L_x_1875:
[----:B------:R-:W-:-:S13]  /*1210*/  ISETP.NE.AND P0, PT, R9, 0x1, PT ;  /* 0x000000010900780c */ /* 0x000fda0003f05270 */
[----:B------:R-:W0:Y:S02]  /*1220*/  @P0 LDC.64 R4, c[0x0][0x9e8] ;  /* 0x00027a00ff040b82 */ /* 0x000e240000000a00 */
[----:B0-----:R-:W-:-:S05]  /*1230*/  @P0 IMAD.HI.U32 R4, R3, R4, RZ ;  /* 0x0000000403040227 */ /* 0x001fca00078e00ff */
[----:B------:R-:W-:-:S07]  /*1240*/  @P0 SHF.R.U32.HI R3, RZ, R5, R4 ;  /* 0x00000005ff030219 */ /* 0x000fce0000011604 */
.L_x_1876:
[----:B------:R-:W-:-:S05]  /*1250*/  IMAD R3, R3, R9, R9 ;  /* 0x0000000903037224 */ /* 0x000fca00078e0209 */
[----:B------:R-:W-:-:S07]  /*1260*/  VIMNMX R2, R2, R3, PT ;  /* 0x0000000302027248 */ /* 0x000fce0003fe0100 */
.L_x_1874:
[----:B------:R-:W0:Y:S01]  /*1270*/  @P2 LDC R4, c[0x0][0x44c] ;  /* 0x00011300ff042b82 */ /* 0x000e220000000800 */
[----:B------:R-:W-:Y:S01]  /*1280*/  IMAD.U32 R3, RZ, RZ, UR41 ;  /* 0x00000029ff037e24 */ /* 0x000fe2000f8e00ff */
[----:B------:R-:W-:Y:S01]  /*1290*/  ULDC UR4, c[0x0][0x9dc] ;  /* 0x0002770000047ab9 */ /* 0x000fe20000000800 */
[-C--:B------:R-:W-:Y:S02]  /*12a0*/  IMAD R6, R0, R7.reuse, -R6 ;  /* 0x0000000700067224 */ /* 0x080fe400078e0a06 */
[----:B------:R-:W-:Y:S02]  /*12b0*/  VIADD R2, R2, 0x5f ;  /* 0x0000005f02027836 */ /* 0x000fe40000000000 */
[----:B------:R-:W-:Y:S01]  /*12c0*/  IMAD R0, R0, R7, 0x5f ;  /* 0x0000005f00007424 */ /* 0x000fe200078e0207 */
[----:B------:R-:W1:Y:S01]  /*12d0*/  @P2 LDC R5, c[0x0][0x450] ;  /* 0x00011400ff052b82 */ /* 0x000e620000000800 */
[----:B------:R-:W-:-:S04]  /*12e0*/  IMAD.HI R2, R2, 0x2aaaaaab, RZ ;  /* 0x2aaaaaab02027827 */ /* 0x000fc800078e02ff */
[----:B------:R-:W-:-:S04]  /*12f0*/  IMAD.HI R0, R0, 0x2aaaaaab, RZ ;  /* 0x2aaaaaab00007827 */ /* 0x000fc800078e02ff */
[----:B0-----:R-:W-:-:S05]  /*1300*/  @P2 IMAD.HI.U32 R4, R4, UR41, RZ ;  /* 0x0000002904042c27 */ /* 0x001fca000f8e00ff */
[----:B-1----:R-:W-:Y:S02]  /*1310*/  @P2 SHF.R.U32.HI R3, RZ, R5, R4 ;  /* 0x00000005ff032219 */ /* 0x002fe40000011604 */
[----:B------:R-:W-:-:S03]  /*1320*/  SHF.R.U32.HI R5, RZ, 0x1f, R2 ;  /* 0x0000001fff057819 */ /* 0x000fc60000011602 */
[----:B------:R-:W-:Y:S01]  /*1330*/  IMAD.IADD R6, R6, 0x1, R3 ;  /* 0x0000000106067824 */ /* 0x000fe200078e0203 */
[----:B------:R-:W-:Y:S02]  /*1340*/  SHF.R.U32.HI R3, RZ, 0x1f, R0 ;  /* 0x0000001fff037819 */ /* 0x000fe40000011600 */
[----:B------:R-:W-:Y:S01]  /*1350*/  LEA.HI.SX32 R176, R2, R5, 0x1c ;  /* 0x0000000502b07211 */ /* 0x000fe200078fe2ff */
[----:B------:R-:W-:Y:S01]  /*1360*/  VIADD R4, R6, -UR4 ;  /* 0x8000000406047c36 */ /* 0x000fe20008000000 */
[----:B------:R-:W-:-:S04]  /*1370*/  LEA.HI.SX32 R3, R0, R3, 0x1c ;  /* 0x0000000300037211 */ /* 0x000fc800078fe2ff */
[----:B------:R-:W-:Y:S02]  /*1380*/  R2UR UR4, R4 ;  /* 0x00000000040472ca */ /* 0x000fe400000e0000 */
[----:B------:R-:W-:Y:S01]  /*1390*/  VIMNMX R176, R3, R176, PT ;  /* 0x000000b003b07248 */ /* 0x000fe20003fe0100 */
[----:B------:R-:W-:-:S12]  /*13a0*/  @!P1 BRA `(.L_x_1877) ;  /* 0x0000000000449947 */ /* 0x000fd80003800000 */
[----:B------:R-:W-:-:S13]  /*13b0*/  ISETP.GT.AND P0, PT, R6, -0x1, PT ;  /* 0xffffffff0600780c */ /* 0x000fda0003f04270 */
[----:B------:R-:W-:Y:S05]  /*13c0*/  @P0 BRA `(.L_x_1878) ;  /* 0x00000000001c0947 */ /* 0x000fea0003800000 */
[----:B------:R-:W-:Y:S02]  /*13d0*/  ISETP.NE.AND P0, PT, R9, 0x1, PT ;  /* 0x000000010900780c */ /* 0x000fe40003f05270 */
[----:B------:R-:W-:-:S11]  /*13e0*/  LOP3.LUT R3, RZ, R6, RZ, 0x33, !PT ;  /* 0x00000006ff037212 */ /* 0x000fd600078e33ff */
[----:B------:R-:W0:Y:S02]  /*13f0*/  @P0 LDC.64 R4, c[0x0][0x9e8] ;  /* 0x00027a00ff040b82 */ /* 0x000e240000000a00 */
[----:B0-----:R-:W-:-:S05]  /*1400*/  @P0 IMAD.HI.U32 R0, R3, R4, RZ ;  /* 0x0000000403000227 */ /* 0x001fca00078e00ff */
[----:B------:R-:W-:-:S04]  /*1410*/  @P0 SHF.R.U32.HI R3, RZ, R5, R0 ;  /* 0x00000005ff030219 */ /* 0x000fc80000011600 */
[----:B------:R-:W-:Y:S01]  /*1420*/  LOP3.LUT R6, RZ, R3, RZ, 0x33, !PT ;  /* 0x00000003ff067212 */ /* 0x000fe200078e33ff */
[----:B------:R-:W-:Y:S06]  /*1430*/  BRA `(.L_x_1879) ;  /* 0x0000000000107947 */ /* 0x000fec0003800000 */
.L_x_1878:
[----:B------:R-:W-:-:S13]  /*1440*/  ISETP.NE.AND P0, PT, R9, 0x1, PT ;  /* 0x000000010900780c */ /* 0x000fda0003f05270 */
[----:B------:R-:W0:Y:S02]  /*1450*/  @P0 LDC.64 R2, c[0x0][0x9e8] ;  /* 0x00027a00ff020b82 */ /* 0x000e240000000a00 */
[----:B0-----:R-:W-:-:S05]  /*1460*/  @P0 IMAD.HI.U32 R0, R6, R2, RZ ;  /* 0x0000000206000227 */ /* 0x001fca00078e00ff */
[----:B------:R-:W-:-:S07]  /*1470*/  @P0 SHF.R.U32.HI R6, RZ, R3, R0 ;  /* 0x00000003ff060219 */ /* 0x000fce0000011600 */
.L_x_1879:
[----:B------:R-:W-:-:S05]  /*1480*/  IMAD R6, R6, R9, RZ ;  /* 0x0000000906067224 */ /* 0x000fca00078e02ff */
[----:B------:R-:W-:-:S13]  /*1490*/  R2UR UR5, R6 ;  /* 0x00000000060572ca */ /* 0x000fda00000e0000 */
[----:B------:R-:W-:-:S04]  /*14a0*/  UISETP.LT.AND UP0, UPT, UR4, UR5, UPT ;  /* 0x000000050400728c */ /* 0x000fc8000bf01270 */
[----:B------:R-:W-:-:S12]  /*14b0*/  USEL UR4, UR4, UR5, !UP0 ;  /* 0x0000000504047287 */ /* 0x000fd8000c000000 */
.L_x_1877:
[----:B------:R-:W-:Y:S01]  /*14c0*/  UIMAD.WIDE UR4, UR4, 0x2aaaaaab, URZ ;  /* 0x2aaaaaab040478a5 */ /* 0x000fe2000f8e023f */
[----:B------:R-:W-:Y:S02]  /*14d0*/  PLOP3.LUT P0, PT, PT, PT, PT, 0x80, 0x0 ;  /* 0x000000000000781c */ /* 0x000fe40003f0f070 */
[----:B------:R-:W-:Y:S01]  /*14e0*/  CS2R R2, SRZ ;  /* 0x0000000000027805 */ /* 0x000fe2000001ff00 */
[----:B------:R-:W-:Y:S01]  /*14f0*/  IMAD.MOV.U32 R0, RZ, RZ, RZ ;  /* 0x000000ffff007224 */ /* 0x000fe200078e00ff */
[----:B------:R-:W-:Y:S01]  /*1500*/  USHF.R.U32.HI UR4, URZ, 0x1f, UR5 ;  /* 0x0000001f3f047899 */ /* 0x000fe20008011605 */
[----:B------:R-:W-:Y:S02]  /*1510*/  CS2R R168, SRZ ;  /* 0x0000000000a87805 */ /* 0x000fe4000001ff00 */
[----:B------:R-:W-:Y:S02]  /*1520*/  CS2R R148, SRZ ;  /* 0x0000000000947805 */ /* 0x000fe4000001ff00 */
[----:B------:R-:W-:Y:S01]  /*1530*/  CS2R R166, SRZ ;  /* 0x0000000000a67805 */ /* 0x000fe2000001ff00 */
[----:B------:R-:W-:Y:S01]  /*1540*/  ULEA.HI.SX32 UR4, UR5, UR4, 0x1c ;  /* 0x0000000405047291 */ /* 0x000fe2000f8fe23f */
[----:B------:R-:W-:-:S02]  /*1550*/  CS2R R144, SRZ ;  /* 0x0000000000907805 */ /* 0x000fc4000001ff00 */
[----:B------:R-:W-:Y:S02]  /*1560*/  CS2R R164, SRZ ;  /* 0x0000000000a47805 */ /* 0x000fe4000001ff00 */
[----:B------:R-:W-:Y:S01]  /*1570*/  CS2R R140, SRZ ;  /* 0x00000000008c7805 */ /* 0x000fe2000001ff00 */
[----:B------:R-:W-:Y:S01]  /*1580*/  UISETP.LT.AND UP0, UPT, URZ, UR4, UPT ;  /* 0x000000043f00728c */ /* 0x000fe2000bf01270 */
[----:B------:R-:W-:Y:S02]  /*1590*/  CS2R R128, SRZ ;  /* 0x0000000000807805 */ /* 0x000fe4000001ff00 */
[----:B------:R-:W-:Y:S02]  /*15a0*/  CS2R R124, SRZ ;  /* 0x00000000007c7805 */ /* 0x000fe4000001ff00 */
[----:B------:R-:W-:Y:S01]  /*15b0*/  CS2R R136, SRZ ;  /* 0x0000000000887805 */ /* 0x000fe2000001ff00 */
[----:B------:R-:W-:Y:S01]  /*15c0*/  USEL UR44, URZ, UR4, !UP0 ;  /* 0x000000043f2c7287 */ /* 0x000fe2000c000000 */
[----:B------:R-:W-:-:S02]  /*15d0*/  CS2R R100, SRZ ;  /* 0x0000000000647805 */ /* 0x000fc4000001ff00 */
[----:B------:R-:W-:Y:S02]  /*15e0*/  CS2R R96, SRZ ;  /* 0x0000000000607805 */ /* 0x000fe4000001ff00 */
[----:B------:R-:W-:Y:S02]  /*15f0*/  CS2R R132, SRZ ;  /* 0x0000000000847805 */ /* 0x000fe4000001ff00 */
[----:B------:R-:W-:Y:S02]  /*1600*/  CS2R R92, SRZ ;  /* 0x00000000005c7805 */ /* 0x000fe4000001ff00 */
[----:B------:R-:W-:Y:S02]  /*1610*/  CS2R R88, SRZ ;  /* 0x0000000000587805 */ /* 0x000fe4000001ff00 */
[----:B------:R-:W-:Y:S02]  /*1620*/  ISETP.GT.AND P1, PT, R176, UR44, PT ;  /* 0x0000002cb0007c0c */ /* 0x000fe4000bf24270 */
        /* <DEDUP_REMOVED lines=49> */
[----:B------:R-:W-:Y:S01]  /*1940*/  CS2R R24, SRZ ;  /* 0x0000000000187805 */ /* 0x000fe2000001ff00 */
[----:B------:R-:W-:Y:S06]  /*1950*/  @!P1 BRA `(.L_x_1880) ;  /* 0x000000cc00cc9947 */ /* 0x000fec0003800000 */
        /* <DEDUP_REMOVED lines=31> */
.L_x_1881:
[----:B------:R-:W0:Y:S01]  /*1b50*/  S2R R3, SR_CgaCtaId ;  /* 0x0000000000037919 */ /* 0x000e220000008800 */
[----:B------:R-:W-:Y:S01]  /*1b60*/  ULEA.HI UR4, UR36, UR36, URZ, 0x1 ;  /* 0x0000002424047291 */ /* 0x000fe2000f8f083f */
[----:B------:R-:W-:Y:S01]  /*1b70*/  MOV R6, 0x400 ;  /* 0x0000040000067802 */ /* 0x000fe20000000f00 */
[----:B------:R-:W1:Y:S02]  /*1b80*/  S2R R2, SR_TID.X ;  /* 0x0000000000027919 */ /* 0x000e640000002100 */
[----:B------:R-:W-:-:S04]  /*1b90*/  ULOP3.LUT UR4, UR4, 0xfffffffe, URZ, 0xc0, !UPT ;  /* 0xfffffffe04047892 */ /* 0x000fc8000f8ec03f */
[----:B------:R-:W-:-:S06]  /*1ba0*/  UIADD3 UR4, UR36, -UR4, URZ ;  /* 0x8000000424047290 */ /* 0x000fcc000fffe03f */
[----:B------:R-:W-:Y:S01]  /*1bb0*/  IMAD.U32 R0, RZ, RZ, UR4 ;  /* 0x00000004ff007e24 */ /* 0x000fe2000f8e00ff */
[----:B0-----:R-:W-:-:S04]  /*1bc0*/  LEA R6, R3, R6, 0x18 ;  /* 0x0000000603067211 */ /* 0x001fc800078ec0ff */
[----:B------:R-:W-:Y:S02]  /*1bd0*/  SHF.L.U32 R3, R0, 0x1f, RZ ;  /* 0x0000001f00037819 */ /* 0x000fe400000006ff */
[----:B-1----:R-:W-:Y:S02]  /*1be0*/  SHF.R.U32.HI R2, RZ, 0x7, R2 ;  /* 0x00000007ff027819 */ /* 0x002fe40000011602 */
[----:B------:R-:W0:Y:S03]  /*1bf0*/  SYNCS.PHASECHK.TRANS64.TRYWAIT P0, [R6+URZ+0x22800], R3 ;  /* 0x02280003060075a7 */ /* 0x000e26000800017f */
[----:B------:R-:W-:Y:S01]  /*1c00*/  VIADD R7, R2, 0x8 ;  /* 0x0000000802077836 */ /* 0x000fe20000000000 */
[----:B0-----:R-:W-:Y:S06]  /*1c10*/  @!P0 BRA `(.L_x_1882) ;  /* 0x0000013400f88947 */ /* 0x001fec0003800000 */
.L_x_2046:
[----:B------:R-:W-:Y:S01]  /*1c20*/  IMAD.U32 R0, RZ, RZ, UR40 ;  /* 0x00000028ff007e24 */ /* 0x000fe2000f8e00ff */
[----:B------:R-:W-:Y:S05]  /*1c30*/  WARPSYNC.ALL ;  /* 0x0000000000007948 */ /* 0x000fea0003800000 */
[----:B------:R1:W-:Y:S01]  /*1c40*/  BAR.SYNC.DEFER_BLOCKING R7, 0x100 ;  /* 0x000400070000751d */ /* 0x0003e20000010000 */
[----:B------:R-:W-:-:S13]  /*1c50*/  ISETP.NE.AND P0, PT, R0, 0x3, PT ;  /* 0x000000030000780c */ /* 0x000fda0003f05270 */
[----:B-1----:R-:W-:Y:S05]  /*1c60*/  @!P0 BRA `(.L_x_1883) ;  /* 0x0000000000048947 */ /* 0x002fea0003800000 */
[----:B------:R-:W-:Y:S01]  /*1c70*/  BPT.TRAP 0x1 ;  /* 0x000000040000795c */ /* 0x000fe20000300000 */
.L_x_1883:
[----:B------:R-:W-:Y:S01]  /*1c80*/  R2UR UR24, R6 ;  /* 0x00000000061872ca */ /* 0x000fe200000e0000 */
[----:B------:R-:W-:-:S05]  /*1c90*/  IMAD.U32 R9, RZ, RZ, UR37 ;  /* 0x00000025ff097e24 */ /* 0x000fca000f8e00ff */
[----:B------:R-:W-:-:S07]  /*1ca0*/  SHF.L.U32 R9, R9, 0x1f, RZ ;  /* 0x0000001f09097819 */ /* 0x000fce00000006ff */
[----:B------:R-:W-:-:S09]  /*1cb0*/  ULEA UR24, UR38, UR24, 0x3 ;  /* 0x0000001826187291 */ /* 0x000fd2000f8e183f */
[----:B------:R1:W2:Y:S01]  /*1cc0*/  SYNCS.PHASECHK.TRANS64.TRYWAIT P1, [UR24+0x22830], R9 ;  /* 0x02283009ff0075a7 */ /* 0x0002a20008020158 */
[----:B------:R-:W-:Y:S05]  /*1cd0*/  @!P0 BRA `(.L_x_1884) ;  /* 0x0000000000048947 */ /* 0x000fea0003800000 */
[----:B------:R-:W-:Y:S01]  /*1ce0*/  BPT.TRAP 0x1 ;  /* 0x000000040000795c */ /* 0x000fe20000300000 */
.L_x_1884:
[----:B--2---:R-:W-:Y:S05]  /*1cf0*/  @P1 BRA `(.L_x_1885) ;  /* 0x0000000000081947 */ /* 0x004fea0003800000 */
[----:B------:R-:W2:Y:S02]  /*1d00*/  SYNCS.PHASECHK.TRANS64.TRYWAIT P1, [UR24+0x22830], R9 ;  /* 0x02283009ff0075a7 */ /* 0x000ea40008020158 */
[----:B--2---:R-:W-:Y:S05]  /*1d10*/  @!P1 BRA `(.L_x_1886) ;  /* 0x0000013400cc9947 */ /* 0x004fea0003800000 */
.L_x_1885:
[----:B------:R-:W-:Y:S01]  /*1d20*/  R2UR UR4, R6 ;  /* 0x00000000060472ca */ /* 0x000fe200000e0000 */
[----:B------:R-:W-:Y:S01]  /*1d30*/  ULOP3.LUT UR20, UR45, 0x10000, URZ, 0xfc, !UPT ;  /* 0x000100002d147892 */ /* 0x000fe2000f8efc3f */
[----:B------:R-:W-:Y:S01]  /*1d40*/  WARPGROUP.ARRIVE ;  /* 0x00000000000079c5 */ /* 0x000fe20000000000 */
[----:B------:R-:W-:Y:S01]  /*1d50*/  UMOV UR21, 0x40000040 ;  /* 0x4000004000157882 */ /* 0x000fe20000000000 */
[----:B------:R-:W-:Y:S01]  /*1d60*/  UMOV UR23, 0x40000040 ;  /* 0x4000004000177882 */ /* 0x000fe20000000000 */
[----:B------:R-:W-:-:S03]  /*1d70*/  UIADD3 UR8, UR20, 0x2, URZ ;  /* 0x0000000214087890 */ /* 0x000fc6000fffe03f */
[----:B--2---:R-:W2:Y:S01]  /*1d80*/  S2R R0, SR_TID.X ;  /* 0x0000000000007919 */ /* 0x004ea20000002100 */
[----:B------:R-:W-:Y:S01]  /*1d90*/  UMOV UR9, 0x40000040 ;  /* 0x4000004000097882 */ /* 0x000fe20000000000 */
[----:B------:R-:W-:Y:S01]  /*1da0*/  UMOV UR11, 0x40000040 ;  /* 0x40000040000b7882 */ /* 0x000fe20000000000 */
[----:B------:R-:W-:Y:S01]  /*1db0*/  UIADD3 UR12, UR20, 0x4, URZ ;  /* 0x00000004140c7890 */ /* 0x000fe2000fffe03f */
[----:B------:R-:W-:Y:S01]  /*1dc0*/  UMOV UR13, 0x40000040 ;  /* 0x40000040000d7882 */ /* 0x000fe20000000000 */
[----:B------:R-:W-:Y:S01]  /*1dd0*/  UMOV UR15, 0x40000040 ;  /* 0x40000040000f7882 */ /* 0x000fe20000000000 */
[----:B------:R-:W-:Y:S02]  /*1de0*/  UIADD3 UR4, UR4, 0x1c400, URZ ;  /* 0x0001c40004047890 */ /* 0x000fe4000fffe03f */
[----:B------:R-:W-:Y:S02]  /*1df0*/  UIADD3 UR16, UR20, 0x6, URZ ;  /* 0x0000000614107890 */ /* 0x000fe4000fffe03f */
[----:B------:R-:W-:Y:S01]  /*1e00*/  USHF.R.U32.HI UR4, URZ, 0x4, UR4 ;  /* 0x000000043f047899 */ /* 0x000fe20008011604 */
[----:B------:R-:W-:Y:S01]  /*1e10*/  UMOV UR17, 0x40000040 ;  /* 0x4000004000117882 */ /* 0x000fe20000000000 */
[----:B------:R-:W-:-:S02]  /*1e20*/  UMOV UR19, 0x40000040 ;  /* 0x4000004000137882 */ /* 0x000fc40000000000 */
[----:B------:R-:W-:-:S04]  /*1e30*/  ULOP3.LUT UR4, UR4, 0x3fff, URZ, 0xc0, !UPT ;  /* 0x00003fff04047892 */ /* 0x000fc8000f8ec03f */
[----:B------:R-:W-:-:S04]  /*1e40*/  ULOP3.LUT UR4, UR4, 0x10000, URZ, 0xfc, !UPT ;  /* 0x0001000004047892 */ /* 0x000fc8000f8efc3f */
[----:B------:R-:W-:-:S04]  /*1e50*/  UIMAD UR22, UR38, 0x300, UR4 ;  /* 0x00000300261678a4 */ /* 0x000fc8000f8e0204 */
[----:B------:R-:W-:Y:S02]  /*1e60*/  UIADD3 UR10, UR22, 0x2, URZ ;  /* 0x00000002160a7890 */ /* 0x000fe4000fffe03f */
[----:B------:R-:W-:Y:S02]  /*1e70*/  UIADD3 UR14, UR22, 0x4, URZ ;  /* 0x00000004160e7890 */ /* 0x000fe4000fffe03f */
[----:B------:R-:W-:Y:S02]  /*1e80*/  UIADD3 UR18, UR22, 0x6, URZ ;  /* 0x0000000616127890 */ /* 0x000fe4000fffe03f */
[----:B------:R-:W-:Y:S01]  /*1e90*/  HGMMA.64x96x16.F32.BF16 R24, gdesc[UR20], RZ, !UPT, gsb0 ;  /* 0x01600000141879f0 */ /* 0x000fe2000c0018ff */
[----:B--2---:R-:W-:-:S04]  /*1ea0*/  SHF.R.U32.HI R0, RZ, 0x7, R0 ;  /* 0x00000007ff007819 */ /* 0x004fc80000011600 */
        /* <DEDUP_REMOVED lines=14> */
.L_x_1887:
[----:B------:R-:W-:Y:S01]  /*1f90*/  ISETP.NE.AND P2, PT, R205, 0x1, PT ;  /* 0x00000001cd00780c */ /* 0x000fe20003f45270 */
[----:B------:R-:W2:Y:S01]  /*1fa0*/  S2UR UR6, SR_CgaCtaId ;  /* 0x00000000000679c3 */ /* 0x000ea20000008800 */
[----:B------:R-:W-:Y:S01]  /*1fb0*/  ULDC UR7, c[0x0][0x9d8] ;  /* 0x0002760000077ab9 */ /* 0x000fe20000000800 */
[----:B------:R-:W-:Y:S02]  /*1fc0*/  VIADD R8, R22, UR41 ;  /* 0x0000002916087c36 */ /* 0x000fe40008000000 */
[----:B------:R-:W-:Y:S01]  /*1fd0*/  FMUL.FTZ R25, R25, UR7 ;  /* 0x0000000719197c20 */ /* 0x000fe20008410000 */
[----:B------:R-:W-:Y:S01]  /*1fe0*/  UIADD3 UR5, UR24, 0x22840, URZ ;  /* 0x0002284018057890 */ /* 0x000fe2000fffe03f */
[----:B------:R-:W-:Y:S01]  /*1ff0*/  FMUL.FTZ R33, R33, UR7 ;  /* 0x0000000721217c20 */ /* 0x000fe20008410000 */
[----:B------:R-:W-:Y:S01]  /*2000*/  IMAD R14, R176, -0x60, R17 ;  /* 0xffffffa0b00e7824 */ /* 0x000fe200078e0211 */
[----:B------:R3:W4:Y:S01]  /*2010*/  MUFU.TANH R20, R25 ;  /* 0x0000001900147308 */ /* 0x0007220000002400 */
[----:B------:R-:W-:Y:S01]  /*2020*/  FMUL.FTZ R4, R26, UR7 ;  /* 0x000000071a047c20 */ /* 0x000fe20008410000 */
[----:B------:R-:W-:Y:S01]  /*2030*/  FMUL.FTZ R0, R27, UR7 ;  /* 0x000000071b007c20 */ /* 0x000fe20008410000 */
[----:B------:R-:W-:Y:S01]  /*2040*/  FMUL.FTZ R10, R31, UR7 ;  /* 0x000000071f0a7c20 */ /* 0x000fe20008410000 */
[----:B------:R-:W-:Y:S01]  /*2050*/  FMUL.FTZ R15, R24, UR7 ;  /* 0x00000007180f7c20 */ /* 0x000fe20008410000 */
[----:B------:R-:W5:Y:S01]  /*2060*/  @P2 LDC R13, c[0x0][0x44c] ;  /* 0x00011300ff0d2b82 */ /* 0x000f620000000800 */
[----:B------:R-:W-:Y:S01]  /*2070*/  FMUL.FTZ R28, R28, UR7 ;  /* 0x000000071c1c7c20 */ /* 0x000fe20008410000 */
[----:B------:R-:W-:Y:S01]  /*2080*/  FMUL.FTZ R29, R29, UR7 ;  /* 0x000000071d1d7c20 */ /* 0x000fe20008410000 */
[----:B------:R0:W1:Y:S01]  /*2090*/  MUFU.TANH R26, R33 ;  /* 0x00000021001a7308 */ /* 0x0000620000002400 */
[----:B---3--:R-:W-:Y:S01]  /*20a0*/  FMUL.FTZ R25, R34, UR7 ;  /* 0x0000000722197c20 */ /* 0x008fe20008410000 */
[----:B------:R-:W-:-:S02]  /*20b0*/  IMAD.MOV.U32 R34, RZ, RZ, R8 ;  /* 0x000000ffff227224 */ /* 0x000fc400078e0008 */
[----:B------:R-:W-:Y:S01]  /*20c0*/  FMUL.FTZ R2, R30, UR7 ;  /* 0x000000071e027c20 */ /* 0x000fe20008410000 */
[----:B------:R-:W-:Y:S01]  /*20d0*/  FMUL.FTZ R32, R32, UR7 ;  /* 0x0000000720207c20 */ /* 0x000fe20008410000 */
[----:B------:R-:W3:Y:S01]  /*20e0*/  @P2 LDC R21, c[0x0][0x450] ;  /* 0x00011400ff152b82 */ /* 0x000ee20000000800 */
[----:B------:R-:W-:Y:S01]  /*20f0*/  FMUL.FTZ R27, R35, UR7 ;  /* 0x00000007231b7c20 */ /* 0x000fe20008410000 */
[----:B------:R-:W-:Y:S01]  /*2100*/  FMUL.FTZ R37, R37, UR7 ;  /* 0x0000000725257c20 */ /* 0x000fe20008410000 */
[----:B------:R-:W-:Y:S01]  /*2110*/  FMUL.FTZ R31, R38, UR7 ;  /* 0x00000007261f7c20 */ /* 0x000fe20008410000 */
[----:B--2---:R-:W-:Y:S01]  /*2120*/  UPRMT UR5, UR6, 0x654, UR5 ;  /* 0x0000065406057896 */ /* 0x004fe20008000005 */
[----:B0-----:R-:W-:Y:S01]  /*2130*/  FMUL.FTZ R33, R39, UR7 ;  /* 0x0000000727217c20 */ /* 0x001fe20008410000 */
[----:B------:R-:W-:Y:S01]  /*2140*/  FMUL.FTZ R40, R40, UR7 ;  /* 0x0000000728287c20 */ /* 0x000fe20008410000 */
        /* <DEDUP_REMOVED lines=9> */
[----:B-----5:R-:W-:-:S04]  /*21e0*/  @P2 IMAD.HI.U32 R12, R8, R13, RZ ;  /* 0x0000000d080c2227 */ /* 0x020fc800078e00ff */
[----:B------:R-:W-:Y:S01]  /*21f0*/  FMUL.FTZ R50, R50, UR7 ;  /* 0x0000000732327c20 */ /* 0x000fe20008410000 */
[----:B------:R-:W0:Y:S01]  /*2200*/  LDC R8, c[0x0][0x288] ;  /* 0x0000a200ff087b82 */ /* 0x000e220000000800 */
[----:B------:R-:W-:Y:S01]  /*2210*/  FMUL.FTZ R51, R51, UR7 ;  /* 0x0000000733337c20 */ /* 0x000fe20008410000 */
[----:B------:R-:W-:Y:S01]  /*2220*/  FMUL.FTZ R52, R52, UR7 ;  /* 0x0000000734347c20 */ /* 0x000fe20008410000 */
[----:B------:R-:W-:Y:S01]  /*2230*/  FMUL.FTZ R53, R53, UR7 ;  /* 0x0000000735357c20 */ /* 0x000fe20008410000 */
[----:B------:R-:W-:Y:S01]  /*2240*/  FMUL.FTZ R54, R54, UR7 ;  /* 0x0000000736367c20 */ /* 0x000fe20008410000 */
[----:B------:R-:W-:Y:S01]  /*2250*/  FMUL.FTZ R55, R55, UR7 ;  /* 0x0000000737377c20 */ /* 0x000fe20008410000 */
[----:B---3--:R-:W-:Y:S01]  /*2260*/  @P2 SHF.R.U32.HI R34, RZ, R21, R12 ;  /* 0x00000015ff222219 */ /* 0x008fe2000001160c */
[----:B------:R-:W-:Y:S01]  /*2270*/  FMUL.FTZ R56, R56, UR7 ;  /* 0x0000000738387c20 */ /* 0x000fe20008410000 */
[----:B------:R-:W-:Y:S01]  /*2280*/  FMUL.FTZ R57, R57, UR7 ;  /* 0x0000000739397c20 */ /* 0x000fe20008410000 */
[----:B------:R-:W-:Y:S01]  /*2290*/  FMUL.FTZ R58, R58, UR7 ;  /* 0x000000073a3a7c20 */ /* 0x000fe20008410000 */
[----:B------:R-:W-:Y:S01]  /*22a0*/  FMUL.FTZ R59, R59, UR7 ;  /* 0x000000073b3b7c20 */ /* 0x000fe20008410000 */
[----:B------:R-:W2:Y:S01]  /*22b0*/  SHFL.IDX PT, R73, R34, RZ, 0x1c1f ;  /* 0x001c1fff22497589 */ /* 0x000ea200000e0000 */
        /* <DEDUP_REMOVED lines=12> */
[----:B------:R-:W-:Y:S01]  /*2380*/  VIADD R21, R14, 0x61 ;  /* 0x000000610e157836 */ /* 0x000fe20000000000 */
[----:B------:R-:W-:Y:S01]  /*2390*/  LOP3.LUT P1, RZ, R16, 0x80000, RZ, 0xc0, !PT ;  /* 0x0008000010ff7812 */ /* 0x000fe2000782c0ff */
[----:B------:R3:W0:Y:S01]  /*23a0*/  MUFU.TANH R24, R29 ;  /* 0x0000001d00187308 */ /* 0x0006220000002400 */
[----:B------:R-:W-:Y:S01]  /*23b0*/  ULDC UR15, c[0x0][0x9dc] ;  /* 0x00027700000f7ab9 */ /* 0x000fe20000000800 */
[----:B------:R-:W-:Y:S01]  /*23c0*/  SYNCS.ARRIVE.TRANS64.RED.A1T0 RZ, [UR5], RZ ;  /* 0x000000ffffff79a7 */ /* 0x000fe20008100405 */
[----:B------:R-:W-:Y:S01]  /*23d0*/  ULOP3.LUT UR5, URZ, UR15, URZ, 0x33, !UPT ;  /* 0x0000000f3f057292 */ /* 0x000fe2000f8e333f */
[----:B------:R-:W-:Y:S01]  /*23e0*/  IMAD.MOV.U32 R35, RZ, RZ, -0x60 ;  /* 0xffffffa0ff237424 */ /* 0x000fe200078e00ff */
[----:B------:R-:W-:Y:S01]  /*23f0*/  ULDC UR11, c[0x0][0x9e0] ;  /* 0x00027800000b7ab9 */ /* 0x000fe20000000800 */
[----:B------:R-:W-:-:S02]  /*2400*/  FMUL.FTZ R36, R36, UR7 ;  /* 0x0000000724247c20 */ /* 0x000fc40008410000 */
[----:B------:R-:W1:Y:S01]  /*2410*/  MUFU.TANH R15, R15 ;  /* 0x0000000f000f7308 */ /* 0x000e620000002400 */
[----:B---3--:R-:W-:Y:S02]  /*2420*/  IMAD R29, R18, -0x2, R21 ;  /* 0xfffffffe121d7824 */ /* 0x008fe400078e0215 */
[----:B------:R-:W-:Y:S02]  /*2430*/  VIADD R21, R14, 0x60 ;  /* 0x000000600e157836 */ /* 0x000fe40000000000 */
[----:B0-----:R-:W-:Y:S02]  /*2440*/  IMAD.IADD R29, R29, 0x1, -R8 ;  /* 0x000000011d1d7824 */ /* 0x001fe400078e0a08 */
[----:B------:R-:W-:Y:S01]  /*2450*/  IMAD R38, R18, -0x2, R21 ;  /* 0xfffffffe12267824 */ /* 0x000fe200078e0215 */
[----:B------:R-:W0:Y:S01]  /*2460*/  MUFU.TANH R4, R4 ;  /* 0x0000000400047308 */ /* 0x000e220000002400 */
[----:B------:R-:W-:Y:S02]  /*2470*/  VIADD R39, R29, UR11 ;  /* 0x0000000b1d277c36 */ /* 0x000fe40008000000 */
[----:B------:R-:W-:-:S02]  /*2480*/  IMAD R67, R176, R35, 0x60 ;  /* 0x00000060b0437424 */ /* 0x000fc400078e0223 */
[----:B------:R-:W-:Y:S01]  /*2490*/  VIADD R66, R29, UR5 ;  /* 0x000000051d427c36 */ /* 0x000fe20008000000 */
[----:B--2---:R-:W-:Y:S01]  /*24a0*/  VIADDMNMX R35, R73, R39, R38, PT ;  /* 0x0000002749237246 */ /* 0x004fe20003800126 */
[----:B------:R-:W-:Y:S01]  /*24b0*/  IMAD R70, R18, -0x2, R67 ;  /* 0xfffffffe12467824 */ /* 0x000fe200078e0243 */
[----:B------:R-:W2:Y:S08]  /*24c0*/  MUFU.TANH R0, R0 ;  /* 0x0000000000007308 */ /* 0x000eb00000002400 */
[----:B------:R-:W3:Y:S08]  /*24d0*/  MUFU.TANH R28, R28 ;  /* 0x0000001c001c7308 */ /* 0x000ef00000002400 */
        /* <DEDUP_REMOVED lines=40> */
[----:B------:R5:W0:Y:S02]  /*2760*/  MUFU.TANH R30, R36 ;  /* 0x00000024001e7308 */ /* 0x000a240000002400 */
[----:B-----5:R-:W-:Y:S01]  /*2770*/  IMAD.IADD R36, R66, 0x1, R73 ;  /* 0x0000000142247824 */ /* 0x020fe200078e0249 */
[----:B-1234-:R-:W-:Y:S06]  /*2780*/  @!P1 BRA `(.L_x_1888) ;  /* 0x00000000005c9947 */ /* 0x01efec0003800000 */
[----:B------:R-:W-:Y:S01]  /*2790*/  IADD3 R21, R17, -R8, R73 ;  /* 0x8000000811157210 */ /* 0x000fe20007ffe049 */
[----:B------:R-:W-:Y:S03]  /*27a0*/  BSSY B0, `(.L_x_1889) ;  /* 0x0000012000007945 */ /* 0x000fe60003800000 */
[----:B------:R-:W-:-:S13]  /*27b0*/  ISETP.GT.AND P1, PT, R21, -0x1, PT ;  /* 0xffffffff1500780c */ /* 0x000fda0003f24270 */
[----:B------:R-:W-:Y:S05]  /*27c0*/  @P1 BRA `(.L_x_1890) ;  /* 0x0000000000241947 */ /* 0x000fea0003800000 */
[----:B------:R-:W-:Y:S01]  /*27d0*/  ULDC UR5, c[0x0][0x9e4] ;  /* 0x0002790000057ab9 */ /* 0x000fe20000000800 */
[----:B------:R-:W-:Y:S01]  /*27e0*/  LOP3.LUT R21, RZ, R21, RZ, 0x33, !PT ;  /* 0x00000015ff157212 */ /* 0x000fe200078e33ff */
[----:B------:R-:W-:-:S05]  /*27f0*/  IMAD.U32 R72, RZ, RZ, UR5 ;  /* 0x00000005ff487e24 */ /* 0x000fca000f8e00ff */
[----:B------:R-:W-:-:S13]  /*2800*/  ISETP.NE.AND P1, PT, R72, 0x1, PT ;  /* 0x000000014800780c */ /* 0x000fda0003f25270 */
[----:B------:R-:W1:Y:S02]  /*2810*/  @P1 LDC.64 R74, c[0x0][0x9e8] ;  /* 0x00027a00ff4a1b82 */ /* 0x000e640000000a00 */
[----:B-1----:R-:W-:-:S05]  /*2820*/  @P1 IMAD.HI.U32 R14, R21, R74, RZ ;  /* 0x0000004a150e1227 */ /* 0x002fca00078e00ff */
[----:B------:R-:W-:-:S04]  /*2830*/  @P1 SHF.R.U32.HI R21, RZ, R75, R14 ;  /* 0x0000004bff151219 */ /* 0x000fc8000001160e */
[----:B------:R-:W-:Y:S01]  /*2840*/  LOP3.LUT R21, RZ, R21, RZ, 0x33, !PT ;  /* 0x00000015ff157212 */ /* 0x000fe200078e33ff */
[----:B------:R-:W-:Y:S06]  /*2850*/  BRA `(.L_x_1891) ;  /* 0x0000000000187947 */ /* 0x000fec0003800000 */
.L_x_1890:
[----:B------:R-:W-:Y:S02]  /*2860*/  ULDC UR5, c[0x0][0x9e4] ;  /* 0x0002790000057ab9 */ /* 0x000fe40000000800 */
[----:B------:R-:W-:-:S05]  /*2870*/  IMAD.U32 R72, RZ, RZ, UR5 ;  /* 0x00000005ff487e24 */ /* 0x000fca000f8e00ff */
[----:B------:R-:W-:-:S13]  /*2880*/  ISETP.NE.AND P1, PT, R72, 0x1, PT ;  /* 0x000000014800780c */ /* 0x000fda0003f25270 */
[----:B------:R-:W1:Y:S02]  /*2890*/  @P1 LDC.64 R74, c[0x0][0x9e8] ;  /* 0x00027a00ff4a1b82 */ /* 0x000e640000000a00 */
[----:B-1----:R-:W-:-:S05]  /*28a0*/  @P1 IMAD.HI.U32 R14, R21, R74, RZ ;  /* 0x0000004a150e1227 */ /* 0x002fca00078e00ff */
[----:B------:R-:W-:-:S07]  /*28b0*/  @P1 SHF.R.U32.HI R21, RZ, R75, R14 ;  /* 0x0000004bff151219 */ /* 0x000fce000001160e */
.L_x_1891:
[----:B------:R-:W-:Y:S05]  /*28c0*/  BSYNC B0 ;  /* 0x0000000000007941 */ /* 0x000fea0003800000 */
.L_x_1889:
[----:B------:R-:W-:-:S05]  /*28d0*/  IMAD R21, R21, R72, R70 ;  /* 0x0000004815157224 */ /* 0x000fca00078e0246 */
[----:B------:R-:W-:Y:S02]  /*28e0*/  VIADDMNMX R35, R21, R72, R35, PT ;  /* 0x0000004815237246 */ /* 0x000fe40003800123 */
[----:B------:R-:W-:-:S07]  /*28f0*/  VIMNMX R36, R36, R21, !PT ;  /* 0x0000001524247248 */ /* 0x000fce0007fe0100 */
.L_x_1888:
[C---:B------:R-:W-:Y:S02]  /*2900*/  ISETP.GE.AND P6, PT, R67.reuse, 0x9, PT ;  /* 0x000000094300780c */ /* 0x040fe40003fc6270 */
[----:B------:R-:W-:Y:S02]  /*2910*/  ISETP.GE.AND P1, PT, R67, 0x2, PT ;  /* 0x000000024300780c */ /* 0x000fe40003f26270 */
[C---:B------:R-:W-:Y:S02]  /*2920*/  ISETP.GT.AND P2, PT, R36.reuse, 0x8, !P6 ;  /* 0x000000082400780c */ /* 0x040fe40007744270 */
[----:B------:R-:W-:Y:S02]  /*2930*/  ISETP.GT.AND P3, PT, R36, 0x1, !P1 ;  /* 0x000000012400780c */ /* 0x000fe40004f64270 */
[----:B------:R-:W-:Y:S02]  /*2940*/  ISETP.LT.OR P2, PT, R35, 0x9, P2 ;  /* 0x000000092300780c */ /* 0x000fe40001741670 */
[----:B------:R-:W-:-:S02]  /*2950*/  ISETP.GE.AND P4, PT, R67, 0xa, PT ;  /* 0x0000000a4300780c */ /* 0x000fc40003f86270 */
[----:B------:R-:W-:Y:S02]  /*2960*/  FSEL R74, R28, -INF , !P2 ;  /* 0xff8000001c4a7808 */ /* 0x000fe40005000000 */
[C---:B------:R-:W-:Y:S02]  /*2970*/  ISETP.LT.OR P3, PT, R35.reuse, 0x2, P3 ;  /* 0x000000022300780c */ /* 0x040fe40001f61670 */
[----:B------:R-:W-:Y:S02]  /*2980*/  ISETP.GT.AND P2, PT, R36, 0x9, !P4 ;  /* 0x000000092400780c */ /* 0x000fe40006744270 */
[----:B------:R-:W-:Y:S02]  /*2990*/  FSEL R72, R20, -INF , !P3 ;  /* 0xff80000014487808 */ /* 0x000fe40005800000 */
[----:B------:R-:W-:Y:S02]  /*29a0*/  ISETP.LT.OR P2, PT, R35, 0xa, P2 ;  /* 0x0000000a2300780c */ /* 0x000fe40001741670 */
[----:B------:R-:W-:-:S02]  /*29b0*/  ISETP.GE.AND P3, PT, R67, 0x11, PT ;  /* 0x000000114300780c */ /* 0x000fc40003f66270 */
[----:B------:R-:W-:Y:S02]  /*29c0*/  FSEL R76, R24, -INF , !P2 ;  /* 0xff800000184c7808 */ /* 0x000fe40005000000 */
[----:B------:R-:W-:Y:S02]  /*29d0*/  ISETP.GT.AND P2, PT, R36, 0x10, !P3 ;  /* 0x000000102400780c */ /* 0x000fe40005f44270 */
[----:B------:R-:W-:Y:S02]  /*29e0*/  P2R R73, PR, RZ, 0x8 ;  /* 0x00000008ff497803 */ /* 0x000fe40000000000 */
[----:B------:R-:W-:Y:S02]  /*29f0*/  ISETP.LT.OR P2, PT, R35, 0x11, P2 ;  /* 0x000000112300780c */ /* 0x000fe40001741670 */
[----:B------:R-:W-:Y:S02]  /*2a00*/  ISETP.GE.AND P3, PT, R67, 0x12, PT ;  /* 0x000000124300780c */ /* 0x000fe40003f66270 */
[----:B0-----:R-:W-:-:S02]  /*2a10*/  FSEL R78, R32, -INF , !P2 ;  /* 0xff800000204e7808 */ /* 0x001fc40005000000 */
[----:B------:R-:W-:Y:S02]  /*2a20*/  ISETP.GT.AND P2, PT, R36, 0x11, !P3 ;  /* 0x000000112400780c */ /* 0x000fe40005f44270 */
[----:B------:R-:W-:Y:S02]  /*2a30*/  P2R R75, PR, RZ, 0x8 ;  /* 0x00000008ff4b7803 */ /* 0x000fe40000000000 */
[----:B------:R-:W-:Y:S02]  /*2a40*/  ISETP.LT.OR P2, PT, R35, 0x12, P2 ;  /* 0x000000122300780c */ /* 0x000fe40001741670 */
[----:B------:R-:W-:Y:S02]  /*2a50*/  ISETP.GE.AND P3, PT, R67, 0x19, PT ;  /* 0x000000194300780c */ /* 0x000fe40003f66270 */
[----:B------:R-:W-:Y:S02]  /*2a60*/  FSEL R80, R26, -INF , !P2 ;  /* 0xff8000001a507808 */ /* 0x000fe40005000000 */
[----:B------:R-:W-:-:S02]  /*2a70*/  ISETP.GT.AND P2, PT, R36, 0x18, !P3 ;  /* 0x000000182400780c */ /* 0x000fc40005f44270 */
[----:B------:R-:W-:Y:S02]  /*2a80*/  P2R R77, PR, RZ, 0x8 ;  /* 0x00000008ff4d7803 */ /* 0x000fe40000000000 */
[----:B------:R-:W-:Y:S02]  /*2a90*/  ISETP.LT.OR P2, PT, R35, 0x19, P2 ;  /* 0x000000192300780c */ /* 0x000fe40001741670 */
[----:B------:R-:W-:Y:S02]  /*2aa0*/  ISETP.GE.AND P3, PT, R67, 0x1a, PT ;  /* 0x0000001a4300780c */ /* 0x000fe40003f66270 */
[----:B------:R-:W-:Y:S02]  /*2ab0*/  FSEL R82, R30, -INF , !P2 ;  /* 0xff8000001e527808 */ /* 0x000fe40005000000 */
[----:B------:R-:W-:Y:S02]  /*2ac0*/  ISETP.GT.AND P2, PT, R36, 0x19, !P3 ;  /* 0x000000192400780c */ /* 0x000fe40005f44270 */
[----:B------:R-:W-:-:S02]  /*2ad0*/  P2R R79, PR, RZ, 0x8 ;  /* 0x00000008ff4f7803 */ /* 0x000fc40000000000 */
[----:B------:R-:W-:Y:S02]  /*2ae0*/  ISETP.LT.OR P2, PT, R35, 0x1a, P2 ;  /* 0x0000001a2300780c */ /* 0x000fe40001741670 */
[----:B------:R-:W-:Y:S02]  /*2af0*/  ISETP.GE.AND P3, PT, R67, 0x21, PT ;  /* 0x000000214300780c */ /* 0x000fe40003f66270 */
[----:B------:R-:W-:Y:S02]  /*2b00*/  FSEL R84, R37, -INF , !P2 ;  /* 0xff80000025547808 */ /* 0x000fe40005000000 */
[----:B------:R-:W-:Y:S01]  /*2b10*/  ISETP.GT.AND P2, PT, R36, 0x20, !P3 ;  /* 0x000000202400780c */ /* 0x000fe20005f44270 */
[----:B------:R-:W0:Y:S01]  /*2b20*/  SHFL.IDX PT, R37, R34, 0x1, 0x1c1f ;  /* 0x003c1f0022257f89 */ /* 0x000e2200000e0000 */
[----:B------:R-:W-:Y:S02]  /*2b30*/  P2R R81, PR, RZ, 0x8 ;  /* 0x00000008ff517803 */ /* 0x000fe40000000000 */
[----:B------:R-:W-:-:S02]  /*2b40*/  ISETP.LT.OR P2, PT, R35, 0x21, P2 ;  /* 0x000000212300780c */ /* 0x000fc40001741670 */
[----:B------:R-:W-:Y:S02]  /*2b50*/  ISETP.GE.AND P3, PT, R67, 0x22, PT ;  /* 0x000000224300780c */ /* 0x000fe40003f66270 */
[----:B------:R-:W-:Y:S02]  /*2b60*/  FSEL R86, R40, -INF , !P2 ;  /* 0xff80000028567808 */ /* 0x000fe40005000000 */
[----:B------:R-:W-:Y:S02]  /*2b70*/  ISETP.GT.AND P2, PT, R36, 0x21, !P3 ;  /* 0x000000212400780c */ /* 0x000fe40005f44270 */
[----:B------:R-:W-:Y:S02]  /*2b80*/  P2R R83, PR, RZ, 0x8 ;  /* 0x00000008ff537803 */ /* 0x000fe40000000000 */
[----:B------:R-:W-:Y:S02]  /*2b90*/  ISETP.LT.OR P2, PT, R35, 0x22, P2 ;  /* 0x000000222300780c */ /* 0x000fe40001741670 */
[----:B------:R-:W-:-:S02]  /*2ba0*/  ISETP.GE.AND P3, PT, R67, 0x29, PT ;  /* 0x000000294300780c */ /* 0x000fc40003f66270 */
[----:B------:R-:W-:Y:S02]  /*2bb0*/  FSEL R88, R41, -INF , !P2 ;  /* 0xff80000029587808 */ /* 0x000fe40005000000 */
[----:B------:R-:W-:Y:S02]  /*2bc0*/  ISETP.GT.AND P2, PT, R36, 0x28, !P3 ;  /* 0x000000282400780c */ /* 0x000fe40005f44270 */
[----:B------:R-:W-:Y:S02]  /*2bd0*/  P2R R85, PR, RZ, 0x8 ;  /* 0x00000008ff557803 */ /* 0x000fe40000000000 */
[----:B------:R-:W-:Y:S02]  /*2be0*/  ISETP.LT.OR P2, PT, R35, 0x29, P2 ;  /* 0x000000292300780c */ /* 0x000fe40001741670 */
[----:B------:R-:W-:Y:S02]  /*2bf0*/  ISETP.GE.AND P3, PT, R67, 0x2a, PT ;  /* 0x0000002a4300780c */ /* 0x000fe40003f66270 */
[----:B------:R-:W-:-:S02]  /*2c00*/  FSEL R90, R44, -INF , !P2 ;  /* 0xff8000002c5a7808 */ /* 0x000fc40005000000 */
[C---:B------:R-:W-:Y:S02]  /*2c10*/  ISETP.GT.AND P2, PT, R36.reuse, 0x29, !P3 ;  /* 0x000000292400780c */ /* 0x040fe40005f44270 */
        /* <DEDUP_REMOVED lines=14> */
[----:B------:R-:W-:Y:S02]  /*2d00*/  ISETP.GT.AND P2, PT, R36, 0x38, !P3 ;  /* 0x000000382400780c */ /* 0x000fe40005f44270 */
        /* <DEDUP_REMOVED lines=32> */
[----:B------:R-:W-:Y:S02]  /*2f10*/  P2R R71, PR, RZ, 0x10 ;  /* 0x00000010ff477803 */ /* 0x000fe40000000000 */
[----:B------:R-:W-:Y:S02]  /*2f20*/  FSEL R21, R64, -INF , !P2 ;  /* 0xff80000040157808 */ /* 0x000fe40005000000 */
[----:B------:R-:W-:-:S04]  /*2f30*/  ISETP.GE.AND P2, PT, R67, 0x52, PT ;  /* 0x000000524300780c */ /* 0x000fc80003f46270 */
[----:B------:R-:W-:-:S04]  /*2f40*/  ISETP.GT.AND P3, PT, R36, 0x51, !P2 ;  /* 0x000000512400780c */ /* 0x000fc80005764270 */
[----:B------:R-:W-:-:S04]  /*2f50*/  ISETP.LT.OR P3, PT, R35, 0x52, P3 ;  /* 0x000000522300780c */ /* 0x000fc80001f61670 */
[----:B------:R-:W-:Y:S02]  /*2f60*/  FSEL R20, R65, -INF , !P3 ;  /* 0xff80000041147808 */ /* 0x000fe40005800000 */
[----:B------:R-:W-:-:S04]  /*2f70*/  ISETP.GE.AND P3, PT, R67, 0x59, PT ;  /* 0x000000594300780c */ /* 0x000fc80003f66270 */
[----:B------:R-:W-:-:S04]  /*2f80*/  ISETP.GT.AND P4, PT, R36, 0x58, !P3 ;  /* 0x000000582400780c */ /* 0x000fc80005f84270 */
[----:B------:R-:W-:-:S04]  /*2f90*/  ISETP.LT.OR P4, PT, R35, 0x59, P4 ;  /* 0x000000592300780c */ /* 0x000fc80002781670 */
[----:B------:R-:W-:Y:S02]  /*2fa0*/  FSEL R14, R68, -INF , !P4 ;  /* 0xff800000440e7808 */ /* 0x000fe40006000000 */
[----:B------:R-:W-:-:S04]  /*2fb0*/  ISETP.GE.AND P4, PT, R67, 0x1, PT ;  /* 0x000000014300780c */ /* 0x000fc80003f86270 */
[----:B------:R-:W-:-:S04]  /*2fc0*/  ISETP.GT.AND P5, PT, R36, RZ, !P4 ;  /* 0x000000ff2400720c */ /* 0x000fc800067a4270 */
[----:B------:R-:W-:-:S04]  /*2fd0*/  ISETP.LT.OR P5, PT, R35, 0x1, P5 ;  /* 0x000000012300780c */ /* 0x000fc80002fa1670 */
[----:B------:R-:W-:Y:S02]  /*2fe0*/  FSEL R52, R15, -INF , !P5 ;  /* 0xff8000000f347808 */ /* 0x000fe40006800000 */
[----:B------:R-:W-:-:S04]  /*2ff0*/  ISETP.GE.AND P5, PT, R67, 0x5a, PT ;  /* 0x0000005a4300780c */ /* 0x000fc80003fa6270 */
[----:B------:R-:W-:Y:S02]  /*3000*/  P2R R64, PR, RZ, 0x20 ;  /* 0x00000020ff407803 */ /* 0x000fe40000000000 */
[----:B------:R-:W-:Y:S01]  /*3010*/  ISETP.GT.AND P5, PT, R36, 0x59, !P5 ;  /* 0x000000592400780c */ /* 0x000fe20006fa4270 */
[----:B0-----:R-:W-:-:S03]  /*3020*/  IMAD.IADD R36, R66, 0x1, R37 ;  /* 0x0000000142247824 */ /* 0x001fc600078e0225 */
[----:B------:R-:W-:Y:S02]  /*3030*/  ISETP.LT.OR P5, PT, R35, 0x5a, P5 ;  /* 0x0000005a2300780c */ /* 0x000fe40002fa1670 */
[----:B------:R-:W-:Y:S02]  /*3040*/  VIADDMNMX R35, R37, R39, R38, PT ;  /* 0x0000002725237246 */ /* 0x000fe40003800126 */
[----:B------:R-:W-:Y:S02]  /*3050*/  FSEL R15, R69, -INF , !P5 ;  /* 0xff800000450f7808 */ /* 0x000fe40006800000 */
[----:B------:R-:W-:-:S13]  /*3060*/  LOP3.LUT P5, RZ, R16, 0x80000, RZ, 0xc0, !PT ;  /* 0x0008000010ff7812 */ /* 0x000fda00078ac0ff */
[----:B------:R-:W-:Y:S05]  /*3070*/  @!P5 BRA `(.L_x_1892) ;  /* 0x00000000005cd947 */ /* 0x000fea0003800000 */
        /* <DEDUP_REMOVED lines=8> */
[----:B------:R-:W0:Y:S02]  /*3100*/  @P5 LDC.64 R40, c[0x0][0x9e8] ;  /* 0x00027a00ff285b82 */ /* 0x000e240000000a00 */
[----:B0-----:R-:W-:-:S05]  /*3110*/  @P5 IMAD.HI.U32 R34, R37, R40, RZ ;  /* 0x0000002825225227 */ /* 0x001fca00078e00ff */
[----:B------:R-:W-:-:S04]  /*3120*/  @P5 SHF.R.U32.HI R37, RZ, R41, R34 ;  /* 0x00000029ff255219 */ /* 0x000fc80000011622 */
[----:B------:R-:W-:Y:S01]  /*3130*/  LOP3.LUT R37, RZ, R37, RZ, 0x33, !PT ;  /* 0x00000025ff257212 */ /* 0x000fe200078e33ff */
[----:B------:R-:W-:Y:S06]  /*3140*/  BRA `(.L_x_1895) ;  /* 0x0000000000187947 */ /* 0x000fec0003800000 */
.L_x_1894:
[----:B------:R-:W-:Y:S02]  /*3150*/  ULDC UR5, c[0x0][0x9e4] ;  /* 0x0002790000057ab9 */ /* 0x000fe40000000800 */
[----:B------:R-:W-:-:S05]  /*3160*/  IMAD.U32 R38, RZ, RZ, UR5 ;  /* 0x00000005ff267e24 */ /* 0x000fca000f8e00ff */
[----:B------:R-:W-:-:S13]  /*3170*/  ISETP.NE.AND P5, PT, R38, 0x1, PT ;  /* 0x000000012600780c */ /* 0x000fda0003fa5270 */
[----:B------:R-:W0:Y:S02]  /*3180*/  @P5 LDC.64 R40, c[0x0][0x9e8] ;  /* 0x00027a00ff285b82 */ /* 0x000e240000000a00 */
[----:B0-----:R-:W-:-:S05]  /*3190*/  @P5 IMAD.HI.U32 R34, R37, R40, RZ ;  /* 0x0000002825225227 */ /* 0x001fca00078e00ff */
[----:B------:R-:W-:-:S07]  /*31a0*/  @P5 SHF.R.U32.HI R37, RZ, R41, R34 ;  /* 0x00000029ff255219 */ /* 0x000fce0000011622 */
.L_x_1895:
[----:B------:R-:W-:Y:S05]  /*31b0*/  BSYNC B0 ;  /* 0x0000000000007941 */ /* 0x000fea0003800000 */
.L_x_1893:
[----:B------:R-:W-:-:S05]  /*31c0*/  IMAD R37, R37, R38, R70 ;  /* 0x0000002625257224 */ /* 0x000fca00078e0246 */
[----:B------:R-:W-:Y:S02]  /*31d0*/  VIADDMNMX R35, R37, R38, R35, PT ;  /* 0x0000002625237246 */ /* 0x000fe40003800123 */
[----:B------:R-:W-:-:S07]  /*31e0*/  VIMNMX R36, R36, R37, !PT ;  /* 0x0000002524247248 */ /* 0x000fce0007fe0100 */
.L_x_1892:
[C---:B------:R-:W-:Y:S01]  /*31f0*/  ISETP.GT.AND P1, PT, R36.reuse, 0x1, !P1 ;  /* 0x000000012400780c */ /* 0x040fe20004f24270 */
[----:B------:R-:W-:Y:S01]  /*3200*/  ULDC UR14, c[0x0][0x988] ;  /* 0x00026200000e7ab9 */ /* 0x000fe20000000800 */
[----:B------:R-:W-:Y:S02]  /*3210*/  ISETP.GT.AND P6, PT, R36, 0x8, !P6 ;  /* 0x000000082400780c */ /* 0x000fe400077c4270 */
[C---:B------:R-:W-:Y:S02]  /*3220*/  ISETP.LT.OR P1, PT, R35.reuse, 0x2, P1 ;  /* 0x000000022300780c */ /* 0x040fe40000f21670 */
[----:B------:R-:W-:Y:S02]  /*3230*/  ISETP.LT.OR P6, PT, R35, 0x9, P6 ;  /* 0x000000092300780c */ /* 0x000fe400037c1670 */
[----:B------:R-:W-:Y:S02]  /*3240*/  FSEL R34, R0, -INF , !P1 ;  /* 0xff80000000227808 */ /* 0x000fe40004800000 */
[----:B------:R-:W-:-:S02]  /*3250*/  ISETP.NE.AND P1, PT, R71, RZ, PT ;  /* 0x000000ff4700720c */ /* 0x000fc40003f25270 */
[----:B------:R-:W-:Y:S02]  /*3260*/  FSEL R37, R2, -INF , !P6 ;  /* 0xff80000002257808 */ /* 0x000fe40007000000 */
[----:B------:R-:W-:Y:S02]  /*3270*/  ISETP.GT.AND P1, PT, R36, 0x9, !P1 ;  /* 0x000000092400780c */ /* 0x000fe40004f24270 */
[----:B------:R-:W-:Y:S02]  /*3280*/  ISETP.NE.AND P6, PT, R77, RZ, PT ;  /* 0x000000ff4d00720c */ /* 0x000fe40003fc5270 */
[----:B------:R-:W-:Y:S02]  /*3290*/  ISETP.LT.OR P1, PT, R35, 0xa, P1 ;  /* 0x0000000a2300780c */ /* 0x000fe40000f21670 */
[----:B------:R-:W-:Y:S02]  /*32a0*/  ISETP.NE.AND P5, PT, R79, RZ, PT ;  /* 0x000000ff4f00720c */ /* 0x000fe40003fa5270 */
[----:B------:R-:W-:-:S02]  /*32b0*/  FSEL R38, R10, -INF , !P1 ;  /* 0xff8000000a267808 */ /* 0x000fc40004800000 */
[----:B------:R-:W-:Y:S02]  /*32c0*/  ISETP.NE.AND P1, PT, R73, RZ, PT ;  /* 0x000000ff4900720c */ /* 0x000fe40003f25270 */
[C---:B------:R-:W-:Y:S02]  /*32d0*/  ISETP.GT.AND P4, PT, R36.reuse, RZ, !P4 ;  /* 0x000000ff2400720c */ /* 0x040fe40006784270 */
[C---:B------:R-:W-:Y:S02]  /*32e0*/  ISETP.GT.AND P1, PT, R36.reuse, 0x10, !P1 ;  /* 0x000000102400780c */ /* 0x040fe40004f24270 */
[C---:B------:R-:W-:Y:S02]  /*32f0*/  ISETP.LT.OR P4, PT, R35.reuse, 0x1, P4 ;  /* 0x000000012300780c */ /* 0x040fe40002781670 */
[----:B------:R-:W-:Y:S02]  /*3300*/  ISETP.LT.OR P1, PT, R35, 0x11, P1 ;  /* 0x000000112300780c */ /* 0x000fe40000f21670 */
[----:B------:R-:W-:-:S02]  /*3310*/  ISETP.GT.AND P2, PT, R36, 0x51, !P2 ;  /* 0x000000512400780c */ /* 0x000fc40005744270 */
[----:B------:R-:W-:Y:S02]  /*3320*/  FSEL R39, R25, -INF , !P1 ;  /* 0xff80000019277808 */ /* 0x000fe40004800000 */
[----:B------:R-:W-:Y:S02]  /*3330*/  ISETP.NE.AND P1, PT, R75, RZ, PT ;  /* 0x000000ff4b00720c */ /* 0x000fe40003f25270 */
[C---:B------:R-:W-:Y:S02]  /*3340*/  ISETP.LT.OR P2, PT, R35.reuse, 0x52, P2 ;  /* 0x000000522300780c */ /* 0x040fe40001741670 */
[C---:B------:R-:W-:Y:S02]  /*3350*/  ISETP.GT.AND P1, PT, R36.reuse, 0x11, !P1 ;  /* 0x000000112400780c */ /* 0x040fe40004f24270 */
[----:B------:R-:W-:Y:S02]  /*3360*/  ISETP.GT.AND P3, PT, R36, 0x58, !P3 ;  /* 0x000000582400780c */ /* 0x000fe40005f64270 */
[----:B------:R-:W-:-:S02]  /*3370*/  ISETP.LT.OR P1, PT, R35, 0x12, P1 ;  /* 0x000000122300780c */ /* 0x000fc40000f21670 */
[----:B------:R-:W-:Y:S02]  /*3380*/  ISETP.LT.OR P3, PT, R35, 0x59, P3 ;  /* 0x000000592300780c */ /* 0x000fe40001f61670 */
[----:B------:R-:W-:Y:S02]  /*3390*/  FSEL R40, R27, -INF , !P1 ;  /* 0xff8000001b287808 */ /* 0x000fe40004800000 */
[----:B------:R-:W-:Y:S02]  /*33a0*/  ISETP.GT.AND P1, PT, R36, 0x18, !P6 ;  /* 0x000000182400780c */ /* 0x000fe40007724270 */
[----:B------:R-:W-:Y:S02]  /*33b0*/  FSEL R27, R4, -INF , !P4 ;  /* 0xff800000041b7808 */ /* 0x000fe40006000000 */
[----:B------:R-:W-:Y:S02]  /*33c0*/  ISETP.LT.OR P1, PT, R35, 0x19, P1 ;  /* 0x000000192300780c */ /* 0x000fe40000f21670 */
[----:B------:R-:W-:-:S02]  /*33d0*/  FMNMX.FTZ R4, R52, R72, !PT ;  /* 0x0000004834047209 */ /* 0x000fc40007810000 */
[----:B------:R-:W-:Y:S02]  /*33e0*/  FSEL R31, R31, -INF , !P1 ;  /* 0xff8000001f1f7808 */ /* 0x000fe40004800000 */
[----:B------:R-:W-:Y:S02]  /*33f0*/  ISETP.GT.AND P1, PT, R36, 0x19, !P5 ;  /* 0x000000192400780c */ /* 0x000fe40006f24270 */
[----:B------:R-:W-:Y:S02]  /*3400*/  FMNMX.FTZ R4, R74, R4, !PT ;  /* 0x000000044a047209 */ /* 0x000fe40007810000 */
[----:B------:R-:W-:Y:S02]  /*3410*/  ISETP.LT.OR P1, PT, R35, 0x1a, P1 ;  /* 0x0000001a2300780c */ /* 0x000fe40000f21670 */
[----:B------:R-:W-:Y:S02]  /*3420*/  FMNMX.FTZ R4, R76, R4, !PT ;  /* 0x000000044c047209 */ /* 0x000fe40007810000 */
[----:B------:R-:W-:-:S02]  /*3430*/  FSEL R33, R33, -INF , !P1 ;  /* 0xff80000021217808 */ /* 0x000fc40004800000 */
[----:B------:R-:W-:Y:S02]  /*3440*/  ISETP.NE.AND P1, PT, R81, RZ, PT ;  /* 0x000000ff5100720c */ /* 0x000fe40003f25270 */
[----:B------:R-:W-:Y:S02]  /*3450*/  FMNMX.FTZ R4, R78, R4, !PT ;  /* 0x000000044e047209 */ /* 0x000fe40007810000 */
[----:B------:R-:W-:Y:S02]  /*3460*/  ISETP.GT.AND P1, PT, R36, 0x20, !P1 ;  /* 0x000000202400780c */ /* 0x000fe40004f24270 */
[----:B------:R-:W-:Y:S02]  /*3470*/  FMNMX.FTZ R4, R80, R4, !PT ;  /* 0x0000000450047209 */ /* 0x000fe40007810000 */
[----:B------:R-:W-:Y:S02]  /*3480*/  ISETP.LT.OR P1, PT, R35, 0x21, P1 ;  /* 0x000000212300780c */ /* 0x000fe40000f21670 */
[----:B------:R-:W-:-:S02]  /*3490*/  FMNMX.FTZ R4, R82, R4, !PT ;  /* 0x0000000452047209 */ /* 0x000fc40007810000 */
[----:B------:R-:W-:Y:S02]  /*34a0*/  FSEL R41, R42, -INF , !P1 ;  /* 0xff8000002a297808 */ /* 0x000fe40004800000 */
[----:B------:R-:W-:Y:S02]  /*34b0*/  ISETP.NE.AND P1, PT, R83, RZ, PT ;  /* 0x000000ff5300720c */ /* 0x000fe40003f25270 */
[----:B------:R-:W-:Y:S02]  /*34c0*/  FMNMX.FTZ R4, R84, R4, !PT ;  /* 0x0000000454047209 */ /* 0x000fe40007810000 */
[----:B------:R-:W-:Y:S02]  /*34d0*/  ISETP.GT.AND P1, PT, R36, 0x21, !P1 ;  /* 0x000000212400780c */ /* 0x000fe40004f24270 */
[----:B------:R-:W-:Y:S02]  /*34e0*/  FMNMX.FTZ R4, R86, R4, !PT ;  /* 0x0000000456047209 */ /* 0x000fe40007810000 */
[----:B------:R-:W-:-:S02]  /*34f0*/  ISETP.LT.OR P1, PT, R35, 0x22, P1 ;  /* 0x000000222300780c */ /* 0x000fc40000f21670 */
[----:B------:R-:W-:Y:S02]  /*3500*/  FMNMX.FTZ R4, R88, R4, !PT ;  /* 0x0000000458047209 */ /* 0x000fe40007810000 */
[----:B------:R-:W-:Y:S02]  /*3510*/  FSEL R42, R43, -INF , !P1 ;  /* 0xff8000002b2a7808 */ /* 0x000fe40004800000 */
[----:B------:R-:W-:Y:S02]  /*3520*/  ISETP.NE.AND P1, PT, R85, RZ, PT ;  /* 0x000000ff5500720c */ /* 0x000fe40003f25270 */
[----:B------:R-:W-:Y:S02]  /*3530*/  FMNMX.FTZ R4, R90, R4, !PT ;  /* 0x000000045a047209 */ /* 0x000fe40007810000 */
[----:B------:R-:W-:Y:S02]  /*3540*/  ISETP.GT.AND P1, PT, R36, 0x28, !P1 ;  /* 0x000000282400780c */ /* 0x000fe40004f24270 */
[----:B------:R-:W-:-:S02]  /*3550*/  FMNMX.FTZ R4, R92, R4, !PT ;  /* 0x000000045c047209 */ /* 0x000fc40007810000 */
[----:B------:R-:W-:Y:S02]  /*3560*/  ISETP.LT.OR P1, PT, R35, 0x29, P1 ;  /* 0x000000292300780c */ /* 0x000fe40000f21670 */
[----:B------:R-:W-:Y:S02]  /*3570*/  FMNMX.FTZ R4, R94, R4, !PT ;  /* 0x000000045e047209 */ /* 0x000fe40007810000 */
[----:B------:R-:W-:Y:S02]  /*3580*/  FSEL R43, R46, -INF , !P1 ;  /* 0xff8000002e2b7808 */ /* 0x000fe40004800000 */
[----:B------:R-:W-:Y:S02]  /*3590*/  ISETP.NE.AND P1, PT, R44, RZ, PT ;  /* 0x000000ff2c00720c */ /* 0x000fe40003f25270 */
[----:B------:R-:W-:Y:S02]  /*35a0*/  ISETP.NE.AND P6, PT, R56, RZ, PT ;  /* 0x000000ff3800720c */ /* 0x000fe40003fc5270 */
[----:B------:R-:W-:-:S02]  /*35b0*/  ISETP.GT.AND P1, PT, R36, 0x29, !P1 ;  /* 0x000000292400780c */ /* 0x000fc40004f24270 */
[----:B------:R-:W-:Y:S02]  /*35c0*/  ISETP.NE.AND P5, PT, R57, RZ, PT ;  /* 0x000000ff3900720c */ /* 0x000fe40003fa5270 */
[----:B------:R-:W-:Y:S02]  /*35d0*/  ISETP.LT.OR P1, PT, R35, 0x2a, P1 ;  /* 0x0000002a2300780c */ /* 0x000fe40000f21670 */
[----:B------:R-:W-:Y:S02]  /*35e0*/  FSEL R12, R12, -INF , !P3 ;  /* 0xff8000000c0c7808 */ /* 0x000fe40005800000 */
[----:B------:R-:W-:Y:S02]  /*35f0*/  FSEL R44, R47, -INF , !P1 ;  /* 0xff8000002f2c7808 */ /* 0x000fe40004800000 */
[----:B------:R-:W-:-:S04]  /*3600*/  ISETP.NE.AND P1, PT, R45, RZ, PT ;  /* 0x000000ff2d00720c */ /* 0x000fc80003f25270 */
[----:B------:R-:W-:-:S04]  /*3610*/  ISETP.GT.AND P1, PT, R36, 0x30, !P1 ;  /* 0x000000302400780c */ /* 0x000fc80004f24270 */
[----:B------:R-:W-:-:S04]  /*3620*/  ISETP.LT.OR P1, PT, R35, 0x31, P1 ;  /* 0x000000312300780c */ /* 0x000fc80000f21670 */
[----:B------:R-:W-:Y:S02]  /*3630*/  FSEL R45, R50, -INF , !P1 ;  /* 0xff800000322d7808 */ /* 0x000fe40004800000 */
[----:B------:R-:W-:Y:S02]  /*3640*/  ISETP.NE.AND P1, PT, R48, RZ, PT ;  /* 0x000000ff3000720c */ /* 0x000fe40003f25270 */
[----:B------:R-:W-:Y:S02]  /*3650*/  FMNMX.FTZ R50, R27, R34, !PT ;  /* 0x000000221b327209 */ /* 0x000fe40007810000 */
[----:B------:R-:W-:-:S04]  /*3660*/  ISETP.GT.AND P1, PT, R36, 0x31, !P1 ;  /* 0x000000312400780c */ /* 0x000fc80004f24270 */
[----:B------:R-:W-:-:S04]  /*3670*/  ISETP.LT.OR P1, PT, R35, 0x32, P1 ;  /* 0x000000322300780c */ /* 0x000fc80000f21670 */
        /* <DEDUP_REMOVED lines=8> */
[----:B------:R-:W-:Y:S02]  /*3700*/  FMNMX.FTZ R49, R29, R4, !PT ;  /* 0x000000041d317209 */ /* 0x000fe40007810000 */
[----:B------:R-:W-:Y:S02]  /*3710*/  ISETP.NE.AND P1, PT, R87, RZ, PT ;  /* 0x000000ff5700720c */ /* 0x000fe40003f25270 */
[----:B------:R-:W-:Y:S02]  /*3720*/  FMNMX.FTZ R49, R28, R49, !PT ;  /* 0x000000311c317209 */ /* 0x000fe40007810000 */
[----:B------:R-:W-:-:S02]  /*3730*/  ISETP.GT.AND P1, PT, R36, 0x39, !P1 ;  /* 0x000000392400780c */ /* 0x000fc40004f24270 */
[----:B------:R-:W-:Y:S02]  /*3740*/  FMNMX.FTZ R49, R26, R49, !PT ;  /* 0x000000311a317209 */ /* 0x000fe40007810000 */
[----:B------:R-:W-:Y:S02]  /*3750*/  ISETP.LT.OR P1, PT, R35, 0x3a, P1 ;  /* 0x0000003a2300780c */ /* 0x000fe40000f21670 */
[----:B------:R-:W-:Y:S02]  /*3760*/  FMNMX.FTZ R4, R24, R49, !PT ;  /* 0x0000003118047209 */ /* 0x000fe40007810000 */
[----:B------:R-:W-:Y:S02]  /*3770*/  FSEL R25, R55, -INF , !P1 ;  /* 0xff80000037197808 */ /* 0x000fe40004800000 */
[----:B------:R-:W-:Y:S02]  /*3780*/  FMNMX.FTZ R49, R21, R4, !PT ;  /* 0x0000000415317209 */ /* 0x000fe40007810000 */
[----:B------:R-:W-:-:S02]  /*3790*/  ISETP.NE.AND P1, PT, R53, RZ, PT ;  /* 0x000000ff3500720c */ /* 0x000fc40003f25270 */
[----:B------:R-:W-:Y:S02]  /*37a0*/  FMNMX.FTZ R49, R20, R49, !PT ;  /* 0x0000003114317209 */ /* 0x000fe40007810000 */
[----:B------:R-:W-:Y:S02]  /*37b0*/  ISETP.GT.AND P1, PT, R36, 0x40, !P1 ;  /* 0x000000402400780c */ /* 0x000fe40004f24270 */
[----:B------:R-:W-:Y:S02]  /*37c0*/  FMNMX.FTZ R4, R14, R49, !PT ;  /* 0x000000310e047209 */ /* 0x000fe40007810000 */
[----:B------:R-:W-:Y:S02]  /*37d0*/  ISETP.LT.OR P1, PT, R35, 0x41, P1 ;  /* 0x000000412300780c */ /* 0x000fe40000f21670 */
[----:B------:R-:W-:Y:S02]  /*37e0*/  FMNMX.FTZ R49, R15, R4, !PT ;  /* 0x000000040f317209 */ /* 0x000fe40007810000 */
[----:B------:R-:W-:-:S02]  /*37f0*/  FSEL R10, R58, -INF , !P1 ;  /* 0xff8000003a0a7808 */ /* 0x000fc40004800000 */
[----:B------:R-:W-:Y:S01]  /*3800*/  ISETP.GT.AND P1, PT, R36, 0x41, !P6 ;  /* 0x000000412400780c */ /* 0x000fe20007724270 */
[----:B------:R-:W0:Y:S01]  /*3810*/  SHFL.BFLY PT, R4, R49, 0x2, 0x1f ;  /* 0x0c401f0031047f89 */ /* 0x000e2200000e0000 */
[----:B------:R-:W-:Y:S02]  /*3820*/  ISETP.NE.AND P6, PT, R61, RZ, PT ;  /* 0x000000ff3d00720c */ /* 0x000fe40003fc5270 */
[----:B------:R-:W-:-:S04]  /*3830*/  ISETP.LT.OR P1, PT, R35, 0x42, P1 ;  /* 0x000000422300780c */ /* 0x000fc80000f21670 */
[----:B------:R-:W-:Y:S02]  /*3840*/  FSEL R2, R59, -INF , !P1 ;  /* 0xff8000003b027808 */ /* 0x000fe40004800000 */
[----:B------:R-:W-:Y:S02]  /*3850*/  ISETP.GT.AND P1, PT, R36, 0x48, !P5 ;  /* 0x000000482400780c */ /* 0x000fe40006f24270 */
[----:B------:R-:W-:Y:S02]  /*3860*/  ISETP.NE.AND P5, PT, R60, RZ, PT ;  /* 0x000000ff3c00720c */ /* 0x000fe40003fa5270 */
[----:B------:R-:W-:-:S04]  /*3870*/  ISETP.LT.OR P1, PT, R35, 0x49, P1 ;  /* 0x000000492300780c */ /* 0x000fc80000f21670 */
[----:B------:R-:W-:Y:S02]  /*3880*/  FSEL R0, R62, -INF , !P1 ;  /* 0xff8000003e007808 */ /* 0x000fe40004800000 */
[----:B0-----:R-:W-:Y:S02]  /*3890*/  FMNMX.FTZ R51, R49, R4, !PT ;  /* 0x0000000431337209 */ /* 0x001fe40007810000 */
[----:B------:R-:W-:-:S03]  /*38a0*/  FMNMX.FTZ R49, R37, R50, !PT ;  /* 0x0000003225317209 */ /* 0x000fc60007810000 */
[----:B------:R-:W0:Y:S01]  /*38b0*/  SHFL.BFLY PT, R4, R51, 0x1, 0x1f ;  /* 0x0c201f0033047f89 */ /* 0x000e2200000e0000 */
[----:B------:R-:W-:-:S04]  /*38c0*/  FMNMX.FTZ R50, R38, R49, !PT ;  /* 0x0000003126327209 */ /* 0x000fc80007810000 */
[----:B------:R-:W-:-:S04]  /*38d0*/  FMNMX.FTZ R49, R39, R50, !PT ;  /* 0x0000003227317209 */ /* 0x000fc80007810000 */
[----:B------:R-:W-:-:S04]  /*38e0*/  FMNMX.FTZ R50, R40, R49, !PT ;  /* 0x0000003128327209 */ /* 0x000fc80007810000 */
[----:B------:R-:W-:-:S04]  /*38f0*/  FMNMX.FTZ R50, R31, R50, !PT ;  /* 0x000000321f327209 */ /* 0x000fc80007810000 */
[----:B------:R-:W-:-:S04]  /*3900*/  FMNMX.FTZ R50, R33, R50, !PT ;  /* 0x0000003221327209 */ /* 0x000fc80007810000 */
[----:B------:R-:W-:Y:S02]  /*3910*/  FMNMX.FTZ R49, R41, R50, !PT ;  /* 0x0000003229317209 */ /* 0x000fe40007810000 */
[----:B0-----:R-:W-:Y:S02]  /*3920*/  FMNMX.FTZ R4, R51, R4, !PT ;  /* 0x0000000433047209 */ /* 0x001fe40007810000 */
[----:B------:R-:W-:Y:S02]  /*3930*/  FMNMX.FTZ R50, R42, R49, !PT ;  /* 0x000000312a327209 */ /* 0x000fe40007810000 */
[C---:B------:R-:W-:Y:S01]  /*3940*/  FSETP.NEU.FTZ.AND P1, PT, R4.reuse, -INF , PT ;  /* 0xff8000000400780b */ /* 0x040fe20003f3d000 */
[----:B------:R-:W-:Y:S01]  /*3950*/  FMUL.FTZ R48, R4, UR14 ;  /* 0x0000000e04307c20 */ /* 0x000fe20008410000 */
[----:B------:R-:W-:-:S04]  /*3960*/  FMNMX.FTZ R49, R43, R50, !PT ;  /* 0x000000322b317209 */ /* 0x000fc80007810000 */
[----:B------:R-:W-:Y:S02]  /*3970*/  FMNMX.FTZ R50, R44, R49, !PT ;  /* 0x000000312c327209 */ /* 0x000fe40007810000 */
[----:B------:R-:W-:Y:S02]  /*3980*/  FSEL R53, R48, RZ, P1 ;  /* 0x000000ff30357208 */ /* 0x000fe40000800000 */
[----:B------:R-:W-:Y:S02]  /*3990*/  FMNMX.FTZ R49, R45, R50, !PT ;  /* 0x000000322d317209 */ /* 0x000fe40007810000 */
[----:B------:R-:W-:Y:S01]  /*39a0*/  ISETP.GT.AND P1, PT, R36, 0x49, !P5 ;  /* 0x000000492400780c */ /* 0x000fe20006f24270 */
[--C-:B------:R-:W-:Y:S01]  /*39b0*/  FFMA.FTZ R52, R52, UR14, -R53.reuse ;  /* 0x0000000e34347c23 */ /* 0x100fe20008010835 */
[----:B------:R-:W-:Y:S01]  /*39c0*/  FMNMX.FTZ R50, R46, R49, !PT ;  /* 0x000000312e327209 */ /* 0x000fe20007810000 */
[--C-:B------:R-:W-:Y:S01]  /*39d0*/  FFMA.FTZ R51, R72, UR14, -R53.reuse ;  /* 0x0000000e48337c23 */ /* 0x100fe20008010835 */
[----:B------:R-:W-:Y:S01]  /*39e0*/  ISETP.LT.OR P1, PT, R35, 0x4a, P1 ;  /* 0x0000004a2300780c */ /* 0x000fe20000f21670 */
[--C-:B------:R-:W-:Y:S01]  /*39f0*/  FFMA.FTZ R54, R74, UR14, -R53.reuse ;  /* 0x0000000e4a367c23 */ /* 0x100fe20008010835 */
[----:B------:R-:W-:Y:S01]  /*3a00*/  FMNMX.FTZ R50, R47, R50, !PT ;  /* 0x000000322f327209 */ /* 0x000fe20007810000 */
[----:B------:R-:W-:Y:S01]  /*3a10*/  MUFU.EX2 R52, R52 ;  /* 0x0000003400347308 */ /* 0x000fe20000000800 */
[----:B------:R-:W-:Y:S01]  /*3a20*/  FSEL R48, R63, -INF , !P1 ;  /* 0xff8000003f307808 */ /* 0x000fe20004800000 */
[--C-:B------:R-:W-:Y:S01]  /*3a30*/  FFMA.FTZ R55, R76, UR14, -R53.reuse ;  /* 0x0000000e4c377c23 */ /* 0x100fe20008010835 */
[----:B------:R-:W-:Y:S01]  /*3a40*/  FMNMX.FTZ R49, R25, R50, !PT ;  /* 0x0000003219317209 */ /* 0x000fe20007810000 */
[--C-:B------:R-:W-:Y:S01]  /*3a50*/  FFMA.FTZ R56, R78, UR14, -R53.reuse ;  /* 0x0000000e4e387c23 */ /* 0x100fe20008010835 */
[----:B------:R-:W-:Y:S01]  /*3a60*/  ISETP.GT.AND P1, PT, R36, 0x50, !P6 ;  /* 0x000000502400780c */ /* 0x000fe20007724270 */
[--C-:B------:R-:W-:Y:S01]  /*3a70*/  FFMA.FTZ R57, R80, UR14, -R53.reuse ;  /* 0x0000000e50397c23 */ /* 0x100fe20008010835 */
[----:B------:R-:W-:Y:S01]  /*3a80*/  FMNMX.FTZ R49, R10, R49, !PT ;  /* 0x000000310a317209 */ /* 0x000fe20007810000 */
[----:B------:R-:W0:Y:S01]  /*3a90*/  MUFU.EX2 R51, R51 ;  /* 0x0000003300337308 */ /* 0x000e220000000800 */
[----:B------:R-:W-:Y:S01]  /*3aa0*/  ISETP.LT.OR P1, PT, R35, 0x51, P1 ;  /* 0x000000512300780c */ /* 0x000fe20000f21670 */
[--C-:B------:R-:W-:Y:S01]  /*3ab0*/  FFMA.FTZ R58, R82, UR14, -R53.reuse ;  /* 0x0000000e523a7c23 */ /* 0x100fe20008010835 */
[----:B------:R-:W-:Y:S01]  /*3ac0*/  FMNMX.FTZ R49, R2, R49, !PT ;  /* 0x0000003102317209 */ /* 0x000fe20007810000 */
[--C-:B------:R-:W-:Y:S01]  /*3ad0*/  FFMA.FTZ R30, R30, UR14, -R53.reuse ;  /* 0x0000000e1e1e7c23 */ /* 0x100fe20008010835 */
[----:B------:R-:W-:Y:S01]  /*3ae0*/  ISETP.NE.AND P5, PT, R64, RZ, PT ;  /* 0x000000ff4000720c */ /* 0x000fe20003fa5270 */
        /* <DEDUP_REMOVED lines=9> */
[----:B------:R-:W-:Y:S01]  /*3b80*/  FSEL R36, R5, -INF , !P2 ;  /* 0xff80000005247808 */ /* 0x000fe20005000000 */
[----:B------:R-:W1:Y:S01]  /*3b90*/  MUFU.EX2 R55, R55 ;  /* 0x0000003700377308 */ /* 0x000e620000000800 */
[----:B------:R-:W-:Y:S01]  /*3ba0*/  FMNMX.FTZ R5, R11, R50, !PT ;  /* 0x000000320b057209 */ /* 0x000fe20007810000 */
[--C-:B------:R-:W-:Y:S01]  /*3bb0*/  FFMA.FTZ R49, R88, UR14, -R53.reuse ;  /* 0x0000000e58317c23 */ /* 0x100fe20008010835 */
[----:B------:R-:W-:Y:S01]  /*3bc0*/  ISETP.LT.OR P4, PT, R35, 0x5a, P4 ;  /* 0x0000005a2300780c */ /* 0x000fe20002781670 */
[--C-:B------:R-:W-:Y:S01]  /*3bd0*/  FFMA.FTZ R24, R24, UR14, -R53.reuse ;  /* 0x0000000e18187c23 */ /* 0x100fe20008010835 */
[----:B------:R-:W-:Y:S01]  /*3be0*/  FMNMX.FTZ R5, R36, R5, !PT ;  /* 0x0000000524057209 */ /* 0x000fe20007810000 */
[--C-:B------:R-:W-:Y:S01]  /*3bf0*/  FFMA.FTZ R35, R90, UR14, -R53.reuse ;  /* 0x0000000e5a237c23 */ /* 0x100fe20008010835 */
[----:B------:R-:W-:Y:S01]  /*3c00*/  FSEL R13, R13, -INF , !P4 ;  /* 0xff8000000d0d7808 */ /* 0x000fe20006000000 */
[----:B------:R-:W-:Y:S01]  /*3c10*/  MUFU.EX2 R56, R56 ;  /* 0x0000003800387308 */ /* 0x000fe20000000800 */
[----:B------:R-:W-:Y:S01]  /*3c20*/  FMNMX.FTZ R50, R12, R5, !PT ;  /* 0x000000050c327209 */ /* 0x000fe20007810000 */
[--C-:B------:R-:W-:Y:S01]  /*3c30*/  FFMA.FTZ R62, R94, UR14, -R53.reuse ;  /* 0x0000000e5e3e7c23 */ /* 0x100fe20008010835 */
[--C-:B------:R-:W-:Y:S01]  /*3c40*/  FFMA.FTZ R63, R96, UR14, -R53.reuse ;  /* 0x0000000e603f7c23 */ /* 0x100fe20008010835 */
[--C-:B------:R-:W-:Y:S01]  /*3c50*/  FFMA.FTZ R32, R32, UR14, -R53.reuse ;  /* 0x0000000e20207c23 */ /* 0x100fe20008010835 */
[----:B------:R-:W-:Y:S01]  /*3c60*/  FMNMX.FTZ R50, R13, R50, !PT ;  /* 0x000000320d327209 */ /* 0x000fe20007810000 */
[--C-:B------:R-:W-:Y:S01]  /*3c70*/  FFMA.FTZ R26, R26, UR14, -R53.reuse ;  /* 0x0000000e1a1a7c23 */ /* 0x100fe20008010835 */
[--C-:B------:R-:W-:Y:S01]  /*3c80*/  FFMA.FTZ R21, R21, UR14, -R53.reuse ;  /* 0x0000000e15157c23 */ /* 0x100fe20008010835 */
[----:B------:R-:W2:Y:S01]  /*3c90*/  MUFU.EX2 R57, R57 ;  /* 0x0000003900397308 */ /* 0x000ea20000000800 */
[--C-:B------:R-:W-:Y:S01]  /*3ca0*/  FFMA.FTZ R20, R20, UR14, -R53.reuse ;  /* 0x0000000e14147c23 */ /* 0x100fe20008010835 */
[----:B------:R-:W3:Y:S01]  /*3cb0*/  SHFL.BFLY PT, R5, R50, 0x2, 0x1f ;  /* 0x0c401f0032057f89 */ /* 0x000ee200000e0000 */
[--C-:B------:R-:W-:Y:S01]  /*3cc0*/  FFMA.FTZ R14, R14, UR14, -R53.reuse ;  /* 0x0000000e0e0e7c23 */ /* 0x100fe20008010835 */
[----:B------:R-:W-:Y:S01]  /*3cd0*/  FFMA.FTZ R15, R15, UR14, -R53 ;  /* 0x0000000e0f0f7c23 */ /* 0x000fe20008010835 */
[----:B0-----:R-:W-:-:S02]  /*3ce0*/  F2FP.BF16.F32.PACK_AB R152, R51, R52 ;  /* 0x000000343398723e */ /* 0x001fc400000010ff */
[----:B-1----:R-:W-:Y:S01]  /*3cf0*/  F2FP.BF16.F32.PACK_AB R154, R55, R54 ;  /* 0x00000036379a723e */ /* 0x002fe200000010ff */
[----:B------:R-:W-:Y:S08]  /*3d00*/  MUFU.EX2 R58, R58 ;  /* 0x0000003a003a7308 */ /* 0x000ff00000000800 */
[----:B------:R-:W-:Y:S01]  /*3d10*/  MUFU.EX2 R65, R30 ;  /* 0x0000001e00417308 */ /* 0x000fe20000000800 */
[----:B--2---:R-:W-:-:S07]  /*3d20*/  F2FP.BF16.F32.PACK_AB R156, R57, R56 ;  /* 0x00000038399c723e */ /* 0x004fce00000010ff */
[----:B------:R-:W0:Y:S01]  /*3d30*/  MUFU.EX2 R59, R59 ;  /* 0x0000003b003b7308 */ /* 0x000e220000000800 */
[----:B---3--:R-:W-:Y:S01]  /*3d40*/  FMNMX.FTZ R29, R50, R5, !PT ;  /* 0x00000005321d7209 */ /* 0x008fe20007810000 */
[----:B------:R-:W-:-:S04]  /*3d50*/  FFMA.FTZ R50, R28, UR14, -R53 ;  /* 0x0000000e1c327c23 */ /* 0x000fc80008010835 */
[----:B------:R-:W1:Y:S02]  /*3d60*/  SHFL.BFLY PT, R28, R29, 0x1, 0x1f ;  /* 0x0c201f001d1c7f89 */ /* 0x000e6400000e0000 */
[----:B------:R-:W-:Y:S08]  /*3d70*/  MUFU.EX2 R162, R61 ;  /* 0x0000003d00a27308 */ /* 0x000ff00000000800 */
[----:B------:R-:W-:Y:S01]  /*3d80*/  MUFU.EX2 R60, R60 ;  /* 0x0000003c003c7308 */ /* 0x000fe20000000800 */
[----:B0-----:R-:W-:-:S07]  /*3d90*/  F2FP.BF16.F32.PACK_AB R158, R59, R58 ;  /* 0x0000003a3b9e723e */ /* 0x001fce00000010ff */
[----:B------:R0:W-:Y:S01]  /*3da0*/  MUFU.EX2 R61, R50 ;  /* 0x00000032003d7308 */ /* 0x0001e20000000800 */
[----:B-1----:R-:W-:Y:S01]  /*3db0*/  FMNMX.FTZ R5, R29, R28, !PT ;  /* 0x0000001c1d057209 */ /* 0x002fe20007810000 */
[----:B------:R-:W-:-:S06]  /*3dc0*/  FADD.FTZ R29, R52, R51 ;  /* 0x00000033341d7221 */ /* 0x000fcc0000010000 */
[----:B------:R-:W-:Y:S01]  /*3dd0*/  MUFU.EX2 R67, R24 ;  /* 0x0000001800437308 */ /* 0x000fe20000000800 */
[C---:B------:R-:W-:Y:S01]  /*3de0*/  FSETP.NEU.FTZ.AND P1, PT, R5.reuse, -INF , PT ;  /* 0xff8000000500780b */ /* 0x040fe20003f3d000 */
[----:B------:R-:W-:Y:S01]  /*3df0*/  FMUL.FTZ R28, R5, UR14 ;  /* 0x0000000e051c7c20 */ /* 0x000fe20008410000 */
[----:B------:R-:W-:-:S04]  /*3e00*/  FADD.FTZ R30, R54, R29 ;  /* 0x0000001d361e7221 */ /* 0x000fc80000010000 */
[----:B------:R-:W-:Y:S01]  /*3e10*/  FSEL R28, R28, RZ, P1 ;  /* 0x000000ff1c1c7208 */ /* 0x000fe20000800000 */
[----:B------:R-:W-:Y:S01]  /*3e20*/  FADD.FTZ R29, R55, R30 ;  /* 0x0000001e371d7221 */ /* 0x000fe20000010000 */
[----:B------:R-:W1:Y:S03]  /*3e30*/  MUFU.EX2 R49, R49 ;  /* 0x0000003100317308 */ /* 0x000e660000000800 */
        /* <DEDUP_REMOVED lines=9> */
[----:B0-----:R-:W-:Y:S01]  /*3ed0*/  FADD.FTZ R50, R56, R29 ;  /* 0x0000001d38327221 */ /* 0x001fe20000010000 */
[--C-:B------:R-:W-:Y:S01]  /*3ee0*/  FFMA.FTZ R41, R41, UR14, -R28.reuse ;  /* 0x0000000e29297c23 */ /* 0x100fe2000801081c */
[--C-:B------:R-:W-:Y:S01]  /*3ef0*/  FFMA.FTZ R42, R42, UR14, -R28.reuse ;  /* 0x0000000e2a2a7c23 */ /* 0x100fe2000801081c */
        /* <DEDUP_REMOVED lines=11> */
[--C-:B------:R-:W-:Y:S01]  /*3fb0*/  FFMA.FTZ R48, R48, UR14, -R28.reuse ;  /* 0x0000000e30307c23 */ /* 0x100fe2000801081c */
[--C-:B------:R-:W-:Y:S01]  /*3fc0*/  FFMA.FTZ R11, R11, UR14, -R28.reuse ;  /* 0x0000000e0b0b7c23 */ /* 0x100fe2000801081c */
[--C-:B------:R-:W-:Y:S01]  /*3fd0*/  FFMA.FTZ R36, R36, UR14, -R28.reuse ;  /* 0x0000000e24247c23 */ /* 0x100fe2000801081c */
[--C-:B------:R-:W-:Y:S01]  /*3fe0*/  FFMA.FTZ R12, R12, UR14, -R28.reuse ;  /* 0x0000000e0c0c7c23 */ /* 0x100fe2000801081c */
[----:B------:R-:W-:Y:S01]  /*3ff0*/  FFMA.FTZ R13, R13, UR14, -R28 ;  /* 0x0000000e0d0d7c23 */ /* 0x000fe2000801081c */
[----:B-1----:R-:W-:-:S02]  /*4000*/  F2FP.BF16.F32.PACK_AB R160, R49, R60 ;  /* 0x0000003c31a0723e */ /* 0x002fc400000010ff */
[----:B------:R-:W1:Y:S01]  /*4010*/  MUFU.EX2 R38, R38 ;  /* 0x0000002600267308 */ /* 0x000e620000000800 */
[----:B0-----:R-:W-:Y:S01]  /*4020*/  FADD.FTZ R30, R27, R34 ;  /* 0x000000221b1e7221 */ /* 0x001fe20000010000 */
[----:B------:R-:W-:-:S06]  /*4030*/  F2FP.BF16.F32.PACK_AB R153, R34, R27 ;  /* 0x0000001b2299723e */ /* 0x000fcc00000010ff */
[----:B------:R-:W-:Y:S01]  /*4040*/  MUFU.EX2 R39, R39 ;  /* 0x0000002700277308 */ /* 0x000fe20000000800 */
[----:B--2---:R-:W-:-:S07]  /*4050*/  FADD.FTZ R29, R37, R30 ;  /* 0x0000001e251d7221 */ /* 0x004fce0000010000 */
[----:B------:R-:W0:Y:S01]  /*4060*/  MUFU.EX2 R40, R40 ;  /* 0x0000002800287308 */ /* 0x000e220000000800 */
[----:B-1----:R-:W-:-:S07]  /*4070*/  F2FP.BF16.F32.PACK_AB R155, R38, R37 ;  /* 0x00000025269b723e */ /* 0x002fce00000010ff */
[----:B------:R1:W-:Y:S08]  /*4080*/  MUFU.EX2 R24, R33 ;  /* 0x0000002100187308 */ /* 0x0003f00000000800 */
[----:B------:R-:W2:Y:S01]  /*4090*/  MUFU.EX2 R31, R31 ;  /* 0x0000001f001f7308 */ /* 0x000ea20000000800 */
[----:B-1----:R-:W-:Y:S01]  /*40a0*/  FADD.FTZ R33, R57, R50 ;  /* 0x0000003239217221 */ /* 0x002fe20000010000 */
[----:B------:R-:W-:Y:S01]  /*40b0*/  FADD.FTZ R50, R38, R29 ;  /* 0x0000001d26327221 */ /* 0x000fe20000010000 */
[----:B0-----:R-:W-:-:S02]  /*40c0*/  F2FP.BF16.F32.PACK_AB R157, R40, R39 ;  /* 0x00000027289d723e */ /* 0x001fc400000010ff */
[----:B------:R-:W-:Y:S01]  /*40d0*/  FADD.FTZ R66, R58, R33 ;  /* 0x000000213a427221 */ /* 0x000fe20000010000 */
[----:B------:R-:W-:Y:S02]  /*40e0*/  FADD.FTZ R29, R39, R50 ;  /* 0x00000032271d7221 */ /* 0x000fe40000010000 */
[----:B------:R-:W-:Y:S01]  /*40f0*/  MUFU.EX2 R35, R35 ;  /* 0x0000002300237308 */ /* 0x000fe20000000800 */
[----:B------:R-:W-:Y:S01]  /*4100*/  FADD.FTZ R33, R59, R66 ;  /* 0x000000423b217221 */ /* 0x000fe20000010000 */
[----:B------:R-:W-:-:S03]  /*4110*/  FADD.FTZ R50, R40, R29 ;  /* 0x0000001d28327221 */ /* 0x000fc60000010000 */
[----:B------:R-:W-:-:S03]  /*4120*/  FADD.FTZ R66, R60, R33 ;  /* 0x000000213c427221 */ /* 0x000fc60000010000 */
[----:B------:R-:W-:Y:S01]  /*4130*/  MUFU.EX2 R41, R41 ;  /* 0x0000002900297308 */ /* 0x000fe20000000800 */
[----:B------:R-:W-:Y:S01]  /*4140*/  FADD.FTZ R66, R49, R66 ;  /* 0x0000004231427221 */ /* 0x000fe20000010000 */
[----:B--2---:R-:W-:Y:S01]  /*4150*/  FADD.FTZ R29, R31, R50 ;  /* 0x000000321f1d7221 */ /* 0x004fe20000010000 */
[----:B------:R-:W-:-:S03]  /*4160*/  F2FP.BF16.F32.PACK_AB R159, R24, R31 ;  /* 0x0000001f189f723e */ /* 0x000fc600000010ff */
[----:B------:R-:W-:Y:S02]  /*4170*/  FADD.FTZ R50, R24, R29 ;  /* 0x0000001d18327221 */ /* 0x000fe40000010000 */
[----:B------:R-:W-:Y:S08]  /*4180*/  MUFU.EX2 R62, R62 ;  /* 0x0000003e003e7308 */ /* 0x000ff00000000800 */
[----:B------:R-:W0:Y:S08]  /*4190*/  MUFU.EX2 R42, R42 ;  /* 0x0000002a002a7308 */ /* 0x000e300000000800 */
[----:B------:R-:W1:Y:S08]  /*41a0*/  MUFU.EX2 R63, R63 ;  /* 0x0000003f003f7308 */ /* 0x000e700000000800 */
[----:B------:R-:W-:Y:S01]  /*41b0*/  MUFU.EX2 R43, R43 ;  /* 0x0000002b002b7308 */ /* 0x000fe20000000800 */
[----:B0-----:R-:W-:-:S07]  /*41c0*/  F2FP.BF16.F32.PACK_AB R161, R42, R41 ;  /* 0x000000292aa1723e */ /* 0x001fce00000010ff */
[----:B------:R-:W0:Y:S01]  /*41d0*/  MUFU.EX2 R32, R32 ;  /* 0x0000002000207308 */ /* 0x000e220000000800 */
[----:B-1----:R-:W-:-:S07]  /*41e0*/  F2FP.BF16.F32.PACK_AB R164, R63, R62 ;  /* 0x0000003e3fa4723e */ /* 0x002fce00000010ff */
[----:B------:R1:W-:Y:S08]  /*41f0*/  MUFU.EX2 R30, R25 ;  /* 0x00000019001e7308 */ /* 0x0003f00000000800 */
[----:B------:R-:W2:Y:S01]  /*4200*/  MUFU.EX2 R44, R44 ;  /* 0x0000002c002c7308 */ /* 0x000ea20000000800 */
[----:B-1----:R-:W-:Y:S01]  /*4210*/  FADD.FTZ R25, R35, R66 ;  /* 0x0000004223197221 */ /* 0x002fe20000010000 */
[----:B0-----:R-:W-:-:S03]  /*4220*/  F2FP.BF16.F32.PACK_AB R166, R65, R32 ;  /* 0x0000002041a6723e */ /* 0x001fc600000010ff */
[C---:B------:R-:W-:Y:S01]  /*4230*/  FADD.FTZ R29, R162.reuse, R25 ;  /* 0x00000019a21d7221 */ /* 0x040fe20000010000 */
[----:B------:R-:W-:Y:S01]  /*4240*/  FADD.FTZ R25, R41, R50 ;  /* 0x0000003229197221 */ /* 0x000fe20000010000 */
[----:B------:R-:W-:Y:S01]  /*4250*/  F2FP.BF16.F32.PACK_AB R162, R162, R35 ;  /* 0x00000023a2a2723e */ /* 0x000fe200000010ff */
[----:B------:R-:W-:Y:S01]  /*4260*/  MUFU.EX2 R45, R45 ;  /* 0x0000002d002d7308 */ /* 0x000fe20000000800 */
[----:B------:R-:W-:Y:S01]  /*4270*/  FADD.FTZ R66, R62, R29 ;  /* 0x0000001d3e427221 */ /* 0x000fe20000010000 */
[----:B------:R-:W-:-:S03]  /*4280*/  FADD.FTZ R50, R42, R25 ;  /* 0x000000192a327221 */ /* 0x000fc60000010000 */
[----:B------:R-:W-:Y:S01]  /*4290*/  FADD.FTZ R29, R63, R66 ;  /* 0x000000423f1d7221 */ /* 0x000fe20000010000 */
[----:B------:R-:W-:Y:S02]  /*42a0*/  FADD.FTZ R25, R43, R50 ;  /* 0x000000322b197221 */ /* 0x000fe40000010000 */
[----:B------:R-:W0:Y:S01]  /*42b0*/  MUFU.EX2 R64, R64 ;  /* 0x0000004000407308 */ /* 0x000e220000000800 */
[----:B------:R-:W-:Y:S01]  /*42c0*/  FADD.FTZ R50, R32, R29 ;  /* 0x0000001d20327221 */ /* 0x000fe20000010000 */
[----:B--2---:R-:W-:-:S03]  /*42d0*/  F2FP.BF16.F32.PACK_AB R163, R44, R43 ;  /* 0x0000002b2ca3723e */ /* 0x004fc600000010ff */
[----:B------:R-:W-:-:S03]  /*42e0*/  FADD.FTZ R29, R65, R50 ;  /* 0x00000032411d7221 */ /* 0x000fc60000010000 */
[----:B------:R-:W1:Y:S08]  /*42f0*/  MUFU.EX2 R46, R46 ;  /* 0x0000002e002e7308 */ /* 0x000e700000000800 */
[----:B------:R-:W2:Y:S01]  /*4300*/  MUFU.EX2 R47, R47 ;  /* 0x0000002f002f7308 */ /* 0x000ea20000000800 */
[----:B0-----:R-:W-:Y:S01]  /*4310*/  FADD.FTZ R28, R64, R29 ;  /* 0x0000001d401c7221 */ /* 0x001fe20000010000 */
[----:B------:R-:W-:-:S03]  /*4320*/  F2FP.BF16.F32.PACK_AB R168, R61, R64 ;  /* 0x000000403da8723e */ /* 0x000fc600000010ff */
[----:B------:R-:W-:-:S03]  /*4330*/  FADD.FTZ R29, R61, R28 ;  /* 0x0000001c3d1d7221 */ /* 0x000fc60000010000 */
[----:B------:R-:W0:Y:S01]  /*4340*/  MUFU.EX2 R26, R26 ;  /* 0x0000001a001a7308 */ /* 0x000e220000000800 */
[----:B-1----:R-:W-:-:S07]  /*4350*/  F2FP.BF16.F32.PACK_AB R165, R46, R45 ;  /* 0x0000002d2ea5723e */ /* 0x002fce00000010ff */
[----:B------:R1:W-:Y:S01]  /*4360*/  MUFU.EX2 R169, R2 ;  /* 0x0000000200a97308 */ /* 0x0003e20000000800 */
[----:B--2---:R-:W-:-:S07]  /*4370*/  F2FP.BF16.F32.PACK_AB R167, R30, R47 ;  /* 0x0000002f1ea7723e */ /* 0x004fce00000010ff */
[----:B------:R-:W2:Y:S01]  /*4380*/  MUFU.EX2 R10, R10 ;  /* 0x0000000a000a7308 */ /* 0x000ea20000000800 */
[----:B-1----:R-:W-:Y:S01]  /*4390*/  FADD.FTZ R2, R44, R25 ;  /* 0x000000192c027221 */ /* 0x002fe20000010000 */
[----:B0-----:R-:W-:-:S03]  /*43a0*/  F2FP.BF16.F32.PACK_AB R170, R67, R26 ;  /* 0x0000001a43aa723e */ /* 0x001fc600000010ff */
[----:B------:R-:W-:-:S03]  /*43b0*/  FADD.FTZ R25, R45, R2 ;  /* 0x000000022d197221 */ /* 0x000fc60000010000 */
[----:B------:R-:W0:Y:S01]  /*43c0*/  MUFU.EX2 R21, R21 ;  /* 0x0000001500157308 */ /* 0x000e220000000800 */
[----:B------:R-:W-:-:S04]  /*43d0*/  FADD.FTZ R2, R46, R25 ;  /* 0x000000192e027221 */ /* 0x000fc80000010000 */
[----:B------:R-:W-:Y:S01]  /*43e0*/  FADD.FTZ R25, R47, R2 ;  /* 0x000000022f197221 */ /* 0x000fe20000010000 */
[----:B------:R-:W-:Y:S02]  /*43f0*/  FADD.FTZ R2, R26, R29 ;  /* 0x0000001d1a027221 */ /* 0x000fe40000010000 */
[----:B------:R-:W1:Y:S01]  /*4400*/  MUFU.EX2 R20, R20 ;  /* 0x0000001400147308 */ /* 0x000e620000000800 */
[----:B------:R-:W-:Y:S01]  /*4410*/  FADD.FTZ R25, R30, R25 ;  /* 0x000000191e197221 */ /* 0x000fe20000010000 */
[----:B------:R-:W-:-:S03]  /*4420*/  FADD.FTZ R28, R67, R2 ;  /* 0x00000002431c7221 */ /* 0x000fc60000010000 */
[----:B--2---:R-:W-:-:S03]  /*4430*/  FADD.FTZ R2, R10, R25 ;  /* 0x000000190a027221 */ /* 0x004fc60000010000 */
[----:B------:R-:W2:Y:S01]  /*4440*/  MUFU.EX2 R0, R0 ;  /* 0x0000000000007308 */ /* 0x000ea20000000800 */
[----:B0-----:R-:W-:Y:S01]  /*4450*/  FADD.FTZ R29, R21, R28 ;  /* 0x0000001c151d7221 */ /* 0x001fe20000010000 */
[C---:B------:R-:W-:Y:S01]  /*4460*/  FADD.FTZ R25, R169.reuse, R2 ;  /* 0x00000002a9197221 */ /* 0x040fe20000010000 */
[----:B------:R-:W-:-:S05]  /*4470*/  F2FP.BF16.F32.PACK_AB R169, R169, R10 ;  /* 0x0000000aa9a9723e */ /* 0x000fca00000010ff */
        /* <DEDUP_REMOVED lines=17> */
[----:B------:R-:W-:-:S03]  /*4590*/  F2FP.BF16.F32.PACK_AB R173, R36, R11 ;  /* 0x0000000b24ad723e */ /* 0x000fc600000010ff */
[----:B--2---:R-:W-:-:S04]  /*45a0*/  FADD.FTZ R14, R12, R15 ;  /* 0x0000000f0c0e7221 */ /* 0x004fc80000010000 */
[C---:B0-----:R-:W-:Y:S01]  /*45b0*/  FADD.FTZ R0, R13.reuse, R14 ;  /* 0x0000000e0d007221 */ /* 0x041fe20000010000 */
[----:B------:R-:W-:Y:S01]  /*45c0*/  F2FP.BF16.F32.PACK_AB R175, R13, R12 ;  /* 0x0000000c0daf723e */ /* 0x000fe200000010ff */
[----:B------:R-:W-:Y:S06]  /*45d0*/  @!P0 BRA `(.L_x_1896) ;  /* 0x0000000000048947 */ /* 0x000fec0003800000 */
[----:B------:R-:W-:Y:S01]  /*45e0*/  BPT.TRAP 0x1 ;  /* 0x000000040000795c */ /* 0x000fe20000300000 */
.L_x_1896:
[----:B------:R0:W1:Y:S01]  /*45f0*/  SYNCS.PHASECHK.TRANS64.TRYWAIT P1, [UR24+0x22850], R9 ;  /* 0x02285009ff0075a7 */ /* 0x0000620008020158 */
[----:B------:R-:W-:Y:S05]  /*4600*/  @!P0 BRA `(.L_x_1897) ;  /* 0x0000000000048947 */ /* 0x000fea0003800000 */
[----:B------:R-:W-:Y:S01]  /*4610*/  BPT.TRAP 0x1 ;  /* 0x000000040000795c */ /* 0x000fe20000300000 */
.L_x_1897:
[----:B-1----:R-:W-:Y:S05]  /*4620*/  @P1 BRA `(.L_x_1898) ;  /* 0x0000000000081947 */ /* 0x002fea0003800000 */
[----:B------:R-:W1:Y:S02]  /*4630*/  SYNCS.PHASECHK.TRANS64.TRYWAIT P1, [UR24+0x22850], R9 ;  /* 0x02285009ff0075a7 */ /* 0x000e640008020158 */
[----:B-1----:R-:W-:Y:S05]  /*4640*/  @!P1 BRA `(.L_x_1899) ;  /* 0x0000010c00989947 */ /* 0x002fea0003800000 */
.L_x_1898:
[----:B------:R-:W-:Y:S01]  /*4650*/  R2UR UR5, R6 ;  /* 0x00000000060572ca */ /* 0x000fe200000e0000 */
[----:B------:R2:W-:Y:S06]  /*4660*/  BAR.SYNC.DEFER_BLOCKING R7, 0x100 ;  /* 0x000400070000751d */ /* 0x0005ec0000010000 */
[----:B------:R-:W-:-:S06]  /*4670*/  UMOV UR7, 0x40000040 ;  /* 0x4000004000077882 */ /* 0x000fcc0000000000 */
[----:B------:R-:W-:-:S04]  /*4680*/  UIADD3 UR5, UR5, 0x400, URZ ;  /* 0x0000040005057890 */ /* 0x000fc8000fffe03f */
[----:B------:R-:W-:-:S04]  /*4690*/  USHF.R.U32.HI UR5, URZ, 0x4, UR5 ;  /* 0x000000043f057899 */ /* 0x000fc80008011605 */
[----:B------:R-:W-:-:S04]  /*46a0*/  ULOP3.LUT UR5, UR5, 0x3fff, URZ, 0xc0, !UPT ;  /* 0x00003fff05057892 */ /* 0x000fc8000f8ec03f */
[----:B------:R-:W-:Y:S01]  /*46b0*/  ULOP3.LUT UR5, UR5, 0x3000000, URZ, 0xfc, !UPT ;  /* 0x0300000005057892 */ /* 0x000fe2000f8efc3f */
[----:B------:R-:W-:-:S03]  /*46c0*/  WARPGROUP.ARRIVE ;  /* 0x00000000000079c5 */ /* 0x000fc60000000000 */
[----:B------:R-:W-:-:S07]  /*46d0*/  UIMAD UR10, UR38, 0xc00, UR5 ;  /* 0x00000c00260a78a4 */ /* 0x000fce000f8e0205 */
        /* <DEDUP_REMOVED lines=35> */
.L_x_1900:
[----:B------:R-:W-:Y:S01]  /*4910*/  ISETP.NE.AND P2, PT, R205, 0x1, PT ;  /* 0x00000001cd00780c */ /* 0x000fe20003f45270 */
[----:B------:R-:W2:Y:S01]  /*4920*/  S2UR UR6, SR_CgaCtaId ;  /* 0x00000000000679c3 */ /* 0x000ea20000008800 */
[----:B------:R-:W-:Y:S01]  /*4930*/  UIADD3 UR24, UR24, 0x22860, URZ ;  /* 0x0002286018187890 */ /* 0x000fe2000fffe03f */
[----:B------:R-:W-:-:S10]  /*4940*/  LOP3.LUT P1, RZ, R16, 0x80000, RZ, 0xc0, !PT ;  /* 0x0008000010ff7812 */ /* 0x000fd4000782c0ff */
[----:B------:R-:W3:Y:S08]  /*4950*/  @P2 LDC R6, c[0x0][0x44c] ;  /* 0x00011300ff062b82 */ /* 0x000ef00000000800 */
[----:B-1----:R-:W1:Y:S01]  /*4960*/  @P2 LDC R10, c[0x0][0x450] ;  /* 0x00011400ff0a2b82 */ /* 0x002e620000000800 */
[----:B--2---:R-:W-:-:S09]  /*4970*/  UPRMT UR24, UR6, 0x654, UR24 ;  /* 0x0000065406187896 */ /* 0x004fd20008000018 */
[----:B------:R-:W-:Y:S01]  /*4980*/  SYNCS.ARRIVE.TRANS64.RED.A1T0 RZ, [UR24], RZ ;  /* 0x000000ffffff79a7 */ /* 0x000fe20008100418 */
[----:B---3--:R-:W-:-:S04]  /*4990*/  @P2 IMAD.HI.U32 R7, R6, UR41, RZ ;  /* 0x0000002906072c27 */ /* 0x008fc8000f8e00ff */
[----:B------:R-:W-:Y:S01]  /*49a0*/  IMAD.U32 R6, RZ, RZ, UR41 ;  /* 0x00000029ff067e24 */ /* 0x000fe2000f8e00ff */
[----:B-1----:R-:W-:-:S04]  /*49b0*/  @P2 SHF.R.U32.HI R6, RZ, R10, R7 ;  /* 0x0000000aff062219 */ /* 0x002fc80000011607 */
[----:B------:R-:W-:-:S05]  /*49c0*/  IADD3 R7, R6, -R8, R17 ;  /* 0x8000000806077210 */ /* 0x000fca0007ffe011 */
[----:B------:R-:W-:-:S05]  /*49d0*/  VIADD R6, R7, UR11 ;  /* 0x0000000b07067c36 */ /* 0x000fca0008000000 */
[----:B------:R-:W-:Y:S01]  /*49e0*/  R2UR UR10, R6 ;  /* 0x00000000060a72ca */ /* 0x000fe200000e0000 */
[----:B------:R-:W-:Y:S01]  /*49f0*/  VIADD R6, R176, 0xfffffffe ;  /* 0xfffffffeb0067836 */ /* 0x000fe20000000000 */
[----:B------:R-:W-:-:S13]  /*4a00*/  @!P1 BRA `(.L_x_1901) ;  /* 0x0000000000549947 */ /* 0x000fda0003800000 */
[C---:B------:R-:W-:Y:S01]  /*4a10*/  ISETP.GT.AND P1, PT, R7.reuse, RZ, PT ;  /* 0x000000ff0700720c */ /* 0x040fe20003f24270 */
[----:B0-----:R-:W-:-:S05]  /*4a20*/  VIADD R9, R7, 0xffffffff ;  /* 0xffffffff07097836 */ /* 0x001fca0000000000 */
[----:B------:R-:W-:-:S07]  /*4a30*/  R2UR UR11, R9 ;  /* 0x00000000090b72ca */ /* 0x000fce00000e0000 */
[----:B------:R-:W-:Y:S08]  /*4a40*/  @P1 BRA `(.L_x_1902) ;  /* 0x0000000000241947 */ /* 0x000ff00003800000 */
[----:B------:R-:W-:Y:S01]  /*4a50*/  R2UR UR11, R7 ;  /* 0x00000000070b72ca */ /* 0x000fe200000e0000 */
[----:B------:R-:W-:Y:S02]  /*4a60*/  ULDC UR18, c[0x0][0x9e4] ;  /* 0x0002790000127ab9 */ /* 0x000fe40000000800 */
[----:B------:R-:W-:-:S10]  /*4a70*/  UISETP.NE.AND UP0, UPT, UR18, 0x1, UPT ;  /* 0x000000011200788c */ /* 0x000fd4000bf05270 */
[----:B------:R-:W-:Y:S01]  /*4a80*/  UIADD3 UR11, -UR11, URZ, URZ ;  /* 0x0000003f0b0b7290 */ /* 0x000fe2000fffe13f */
[----:B------:R-:W-:-:S03]  /*4a90*/  @UP0 ULDC.64 UR22, c[0x0][0x9e8] ;  /* 0x00027a0000160ab9 */ /* 0x000fc60000000a00 */
[----:B------:R-:W-:-:S04]  /*4aa0*/  UIMAD.WIDE.U32 UR6, UR11, UR22, URZ ;  /* 0x000000160b0672a5 */ /* 0x000fc8000f8e003f */
[----:B------:R-:W-:-:S04]  /*4ab0*/  @UP0 USHF.R.U32.HI UR11, URZ, UR23, UR7 ;  /* 0x000000173f0b0299 */ /* 0x000fc80008011607 */
[----:B------:R-:W-:Y:S01]  /*4ac0*/  ULOP3.LUT UR11, URZ, UR11, URZ, 0x33, !UPT ;  /* 0x0000000b3f0b7292 */ /* 0x000fe2000f8e333f */
[----:B------:R-:W-:Y:S11]  /*4ad0*/  BRA `(.L_x_1903) ;  /* 0x0000000000147947 */ /* 0x000ff60003800000 */
.L_x_1902:
[----:B------:R-:W-:Y:S02]  /*4ae0*/  ULDC UR18, c[0x0][0x9e4] ;  /* 0x0002790000127ab9 */ /* 0x000fe40000000800 */
[----:B------:R-:W-:-:S11]  /*4af0*/  UISETP.NE.AND UP0, UPT, UR18, 0x1, UPT ;  /* 0x000000011200788c */ /* 0x000fd6000bf05270 */
[----:B------:R-:W-:Y:S02]  /*4b00*/  @UP0 ULDC.64 UR22, c[0x0][0x9e8] ;  /* 0x00027a0000160ab9 */ /* 0x000fe40000000a00 */
[----:B------:R-:W-:-:S04]  /*4b10*/  UIMAD.WIDE.U32 UR6, UR11, UR22, URZ ;  /* 0x000000160b0672a5 */ /* 0x000fc8000f8e003f */
[----:B------:R-:W-:-:S12]  /*4b20*/  @UP0 USHF.R.U32.HI UR11, URZ, UR23, UR7 ;  /* 0x000000173f0b0299 */ /* 0x000fd80008011607 */
.L_x_1903:
[----:B------:R-:W-:-:S04]  /*4b30*/  UIMAD UR11, UR11, UR18, UR18 ;  /* 0x000000120b0b72a4 */ /* 0x000fc8000f8e0212 */
[----:B------:R-:W-:-:S04]  /*4b40*/  UISETP.LT.AND UP0, UPT, UR10, UR11, UPT ;  /* 0x0000000b0a00728c */ /* 0x000fc8000bf01270 */
[----:B------:R-:W-:-:S12]  /*4b50*/  USEL UR10, UR10, UR11, UP0 ;  /* 0x0000000b0a0a7287 */ /* 0x000fd80008000000 */
.L_x_1901:
[----:B------:R-:W-:-:S04]  /*4b60*/  UIMAD.WIDE UR6, UR10, 0x2aaaaaab, URZ ;  /* 0x2aaaaaab0a0678a5 */ /* 0x000fc8000f8e023f */
[----:B------:R-:W-:-:S04]  /*4b70*/  USHF.R.U32.HI UR6, URZ, 0x1f, UR7 ;  /* 0x0000001f3f067899 */ /* 0x000fc80008011607 */
[----:B------:R-:W-:-:S04]  /*4b80*/  ULEA.HI.SX32 UR6, UR7, UR6, 0x1c ;  /* 0x0000000607067291 */ /* 0x000fc8000f8fe23f */
[----:B------:R-:W-:-:S04]  /*4b90*/  UISETP.LT.AND UP0, UPT, UR44, UR6, UPT ;  /* 0x000000062c00728c */ /* 0x000fc8000bf01270 */
[----:B------:R-:W-:-:S06]  /*4ba0*/  USEL UR6, UR44, UR6, !UP0 ;  /* 0x000000062c067287 */ /* 0x000fcc000c000000 */
[----:B------:R-:W-:-:S13]  /*4bb0*/  ISETP.GE.AND P1, PT, R6, UR6, PT ;  /* 0x0000000606007c0c */ /* 0x000fda000bf26270 */
[----:B------:R-:W-:Y:S05]  /*4bc0*/  @!P1 BRA `(.L_x_1904) ;  /* 0x0000003400909947 */ /* 0x000fea0003800000 */
[----:B------:R-:W-:Y:S01]  /*4bd0*/  IMAD.MOV.U32 R10, RZ, RZ, R5 ;  /* 0x000000ffff0a7224 */ /* 0x000fe200078e0005 */
[----:B------:R-:W-:Y:S01]  /*4be0*/  ULDC UR27, c[0x0][0x9e4] ;  /* 0x00027900001b7ab9 */ /* 0x000fe20000000800 */
[----:B0-----:R-:W-:Y:S01]  /*4bf0*/  IMAD.MOV.U32 R9, RZ, RZ, R4 ;  /* 0x000000ffff097224 */ /* 0x001fe200078e0004 */
[----:B------:R-:W-:Y:S01]  /*4c00*/  ULDC UR25, c[0x0][0x9dc] ;  /* 0x0002770000197ab9 */ /* 0x000fe20000000800 */
[----:B------:R-:W-:Y:S01]  /*4c10*/  ULDC UR26, c[0x0][0x9d8] ;  /* 0x00027600001a7ab9 */ /* 0x000fe20000000800 */
[----:B------:R-:W-:Y:S01]  /*4c20*/  ULDC UR29, c[0x0][0x988] ;  /* 0x00026200001d7ab9 */ /* 0x000fe20000000800 */
[----:B------:R-:W-:-:S05]  /*4c30*/  ULDC UR28, c[0x0][0x9e0] ;  /* 0x00027800001c7ab9 */ /* 0x000fca0000000800 */
.L_x_1923:
[----:B------:R-:W-:-:S04]  /*4c40*/  UIADD3 UR38, UR38, 0x1, URZ ;  /* 0x0000000126267890 */ /* 0x000fc8000fffe03f */
[----:B------:R-:W-:-:S04]  /*4c50*/  UISETP.NE.AND UP0, UPT, UR38, 0x2, UPT ;  /* 0x000000022600788c */ /* 0x000fc8000bf05270 */
[----:B------:R-:W-:Y:S02]  /*4c60*/  USEL UR7, URZ, 0x1, UP0 ;  /* 0x000000013f077887 */ /* 0x000fe40008000000 */
[----:B------:R-:W-:Y:S02]  /*4c70*/  USEL UR38, UR38, URZ, UP0 ;  /* 0x0000003f26267287 */ /* 0x000fe40008000000 */
[----:B------:R-:W-:Y:S01]  /*4c80*/  ULOP3.LUT UR37, UR37, UR7, URZ, 0x3c, !UPT ;  /* 0x0000000725257292 */ /* 0x000fe2000f8e3c3f */
[----:B0-2---:R-:W-:Y:S11]  /*4c90*/  @!P0 BRA `(.L_x_1905) ;  /* 0x0000000000048947 */ /* 0x005ff60003800000 */
[----:B------:R-:W-:Y:S01]  /*4ca0*/  BPT.TRAP 0x1 ;  /* 0x000000040000795c */ /* 0x000fe20000300000 */
.L_x_1905:
        /* <DEDUP_REMOVED lines=9> */
.L_x_1906:
[----:B-1----:R-:W-:Y:S05]  /*4d40*/  @P1 BRA `(.L_x_1907) ;  /* 0x0000000000081947 */ /* 0x002fea0003800000 */
[----:B------:R-:W1:Y:S02]  /*4d50*/  SYNCS.PHASECHK.TRANS64.TRYWAIT P1, [UR24+0x22830], R7 ;  /* 0x02283007ff0075a7 */ /* 0x000e640008020158 */
[----:B-1----:R-:W-:Y:S05]  /*4d60*/  @!P1 BRA `(.L_x_1908) ;  /* 0x0000010400e89947 */ /* 0x002fea0003800000 */
.L_x_1907:
[----:B------:R-:W-:Y:S01]  /*4d70*/  UIMAD UR22, UR38, 0x300, UR4 ;  /* 0x00000300261678a4 */ /* 0x000fe2000f8e0204 */
[----:B------:R-:W-:Y:S01]  /*4d80*/  WARPGROUP.ARRIVE ;  /* 0x00000000000079c5 */ /* 0x000fe20000000000 */
[----:B------:R-:W-:Y:S01]  /*4d90*/  UMOV UR23, 0x40000040 ;  /* 0x4000004000177882 */ /* 0x000fe20000000000 */
[----:B------:R-:W-:Y:S01]  /*4da0*/  UMOV UR11, 0x40000040 ;  /* 0x40000040000b7882 */ /* 0x000fe20000000000 */
[----:B------:R-:W-:-:S03]  /*4db0*/  UIADD3 UR10, UR22, 0x2, URZ ;  /* 0x00000002160a7890 */ /* 0x000fc6000fffe03f */
[----:B------:R-:W2:Y:S01]  /*4dc0*/  S2R R214, SR_TID.X ;  /* 0x0000000000d67919 */ /* 0x000ea20000002100 */
[----:B------:R-:W-:Y:S01]  /*4dd0*/  UIADD3 UR14, UR22, 0x4, URZ ;  /* 0x00000004160e7890 */ /* 0x000fe2000fffe03f */
[----:B------:R-:W-:Y:S01]  /*4de0*/  UMOV UR15, 0x40000040 ;  /* 0x40000040000f7882 */ /* 0x000fe20000000000 */
[----:B------:R-:W-:Y:S01]  /*4df0*/  HGMMA.64x96x16.F32.BF16 R152, gdesc[UR20], RZ, !UPT, gsb0 ;  /* 0x01600000149879f0 */ /* 0x000fe2000c0018ff */
[----:B------:R-:W-:Y:S01]  /*4e00*/  UIADD3 UR18, UR22, 0x6, URZ ;  /* 0x0000000616127890 */ /* 0x000fe2000fffe03f */
        /* <DEDUP_REMOVED lines=16> */
.L_x_1909:
[----:B------:R-:W-:Y:S01]  /*4f10*/  ISETP.NE.AND P2, PT, R205, 0x1, PT ;  /* 0x00000001cd00780c */ /* 0x000fe20003f45270 */
[----:B------:R-:W-:Y:S01]  /*4f20*/  FMUL.FTZ R20, R159, UR26 ;  /* 0x0000001a9f147c20 */ /* 0x000fe20008410000 */
[----:B------:R-:W-:Y:S01]  /*4f30*/  FMUL.FTZ R159, R164, UR26 ;  /* 0x0000001aa49f7c20 */ /* 0x000fe20008410000 */
[----:B------:R-:W-:Y:S01]  /*4f40*/  FMUL.FTZ R164, R169, UR26 ;  /* 0x0000001aa9a47c20 */ /* 0x000fe20008410000 */
[----:B------:R-:W-:Y:S01]  /*4f50*/  FMUL.FTZ R169, R178, UR26 ;  /* 0x0000001ab2a97c20 */ /* 0x000fe20008410000 */
[----:B------:R-:W-:Y:S01]  /*4f60*/  FMUL.FTZ R178, R187, UR26 ;  /* 0x0000001abbb27c20 */ /* 0x000fe20008410000 */
[----:B------:R-:W-:Y:S01]  /*4f70*/  FMUL.FTZ R187, R192, UR26 ;  /* 0x0000001ac0bb7c20 */ /* 0x000fe20008410000 */
[----:B------:R-:W-:Y:S01]  /*4f80*/  VIADD R192, R22, UR41 ;  /* 0x0000002916c07c36 */ /* 0x000fe20008000000 */
[----:B------:R-:W3:Y:S01]  /*4f90*/  LDC R8, c[0x0][0x288] ;  /* 0x0000a200ff087b82 */ /* 0x000ee20000000800 */
[----:B------:R-:W-:Y:S01]  /*4fa0*/  FMUL.FTZ R12, R154, UR26 ;  /* 0x0000001a9a0c7c20 */ /* 0x000fe20008410000 */
[----:B------:R-:W-:Y:S01]  /*4fb0*/  FMUL.FTZ R154, R163, UR26 ;  /* 0x0000001aa39a7c20 */ /* 0x000fe20008410000 */
[----:B------:R-:W-:Y:S01]  /*4fc0*/  FMUL.FTZ R163, R168, UR26 ;  /* 0x0000001aa8a37c20 */ /* 0x000fe20008410000 */
[----:B------:R-:W-:Y:S01]  /*4fd0*/  FMUL.FTZ R21, R156, UR26 ;  /* 0x0000001a9c157c20 */ /* 0x000fe20008410000 */
[----:B------:R-:W-:Y:S01]  /*4fe0*/  FMUL.FTZ R168, R173, UR26 ;  /* 0x0000001aada87c20 */ /* 0x000fe20008410000 */
[----:B------:R-:W-:Y:S01]  /*4ff0*/  FMUL.FTZ R11, R152, UR26 ;  /* 0x0000001a980b7c20 */ /* 0x000fe20008410000 */
[----:B------:R-:W-:Y:S01]  /*5000*/  FMUL.FTZ R14, R153, UR26 ;  /* 0x0000001a990e7c20 */ /* 0x000fe20008410000 */
[----:B------:R-:W4:Y:S01]  /*5010*/  @P2 LDC R5, c[0x0][0x44c] ;  /* 0x00011300ff052b82 */ /* 0x000f220000000800 */
[----:B------:R-:W-:Y:S01]  /*5020*/  FMUL.FTZ R13, R155, UR26 ;  /* 0x0000001a9b0d7c20 */ /* 0x000fe20008410000 */
[----:B------:R-:W-:Y:S01]  /*5030*/  FMUL.FTZ R15, R158, UR26 ;  /* 0x0000001a9e0f7c20 */ /* 0x000fe20008410000 */
[----:B------:R-:W-:Y:S01]  /*5040*/  FMUL.FTZ R156, R161, UR26 ;  /* 0x0000001aa19c7c20 */ /* 0x000fe20008410000 */
[----:B------:R-:W-:Y:S01]  /*5050*/  FMUL.FTZ R173, R182, UR26 ;  /* 0x0000001ab6ad7c20 */ /* 0x000fe20008410000 */
[----:B------:R-:W-:Y:S01]  /*5060*/  UIADD3 UR10, UR24, 0x22840, URZ ;  /* 0x00022840180a7890 */ /* 0x000fe2000fffe03f */
[----:B------:R-:W-:Y:S01]  /*5070*/  FMUL.FTZ R152, R157, UR26 ;  /* 0x0000001a9d987c20 */ /* 0x000fe20008410000 */
[----:B------:R-:W-:Y:S01]  /*5080*/  FMUL.FTZ R155, R160, UR26 ;  /* 0x0000001aa09b7c20 */ /* 0x000fe20008410000 */
[----:B-1----:R-:W1:Y:S01]  /*5090*/  @P2 LDC R4, c[0x0][0x450] ;  /* 0x00011400ff042b82 */ /* 0x002e620000000800 */
        /* <DEDUP_REMOVED lines=9> */
[----:B------:R-:W-:-:S02]  /*5130*/  IMAD R191, R6, -0x60, RZ ;  /* 0xffffffa006bf7824 */ /* 0x000fc400078e02ff */
[----:B------:R-:W-:Y:S01]  /*5140*/  FMUL.FTZ R165, R174, UR26 ;  /* 0x0000001aaea57c20 */ /* 0x000fe20008410000 */
[----:B------:R-:W-:Y:S01]  /*5150*/  FMUL.FTZ R166, R175, UR26 ;  /* 0x0000001aafa67c20 */ /* 0x000fe20008410000 */
[----:B------:R-:W-:Y:S01]  /*5160*/  FMUL.FTZ R171, R176, UR26 ;  /* 0x0000001ab0ab7c20 */ /* 0x000fe20008410000 */
[----:B------:R-:W-:Y:S01]  /*5170*/  FMUL.FTZ R172, R177, UR26 ;  /* 0x0000001ab1ac7c20 */ /* 0x000fe20008410000 */
[----:B------:R-:W-:Y:S01]  /*5180*/  FMUL.FTZ R179, R184, UR26 ;  /* 0x0000001ab8b37c20 */ /* 0x000fe20008410000 */
[----:B----4-:R-:W-:-:S04]  /*5190*/  @P2 IMAD.HI.U32 R5, R192, R5, RZ ;  /* 0x00000005c0052227 */ /* 0x010fc800078e00ff */
[----:B------:R-:W-:Y:S01]  /*51a0*/  FMUL.FTZ R175, R180, UR26 ;  /* 0x0000001ab4af7c20 */ /* 0x000fe20008410000 */
[----:B------:R-:W-:Y:S01]  /*51b0*/  FMUL.FTZ R176, R181, UR26 ;  /* 0x0000001ab5b07c20 */ /* 0x000fe20008410000 */
[----:B------:R-:W-:Y:S01]  /*51c0*/  FMUL.FTZ R174, R183, UR26 ;  /* 0x0000001ab7ae7c20 */ /* 0x000fe20008410000 */
[----:B------:R-:W-:Y:S01]  /*51d0*/  FMUL.FTZ R177, R186, UR26 ;  /* 0x0000001abab17c20 */ /* 0x000fe20008410000 */
[----:B------:R-:W-:Y:S01]  /*51e0*/  FMUL.FTZ R184, R189, UR26 ;  /* 0x0000001abdb87c20 */ /* 0x000fe20008410000 */
[----:B------:R-:W-:Y:S01]  /*51f0*/  UPRMT UR10, UR7, 0x654, UR10 ;  /* 0x00000654070a7896 */ /* 0x000fe2000800000a */
[----:B------:R-:W-:Y:S01]  /*5200*/  FMUL.FTZ R180, R185, UR26 ;  /* 0x0000001ab9b47c20 */ /* 0x000fe20008410000 */
[----:B-1----:R-:W-:Y:S01]  /*5210*/  @P2 SHF.R.U32.HI R192, RZ, R4, R5 ;  /* 0x00000004ffc02219 */ /* 0x002fe20000011605 */
[----:B------:R-:W-:Y:S01]  /*5220*/  FMUL.FTZ R183, R188, UR26 ;  /* 0x0000001abcb77c20 */ /* 0x000fe20008410000 */
[----:B------:R-:W-:Y:S01]  /*5230*/  FMUL.FTZ R181, R190, UR26 ;  /* 0x0000001abeb57c20 */ /* 0x000fe20008410000 */
[----:B------:R-:W-:Y:S01]  /*5240*/  FMUL.FTZ R189, R193, UR26 ;  /* 0x0000001ac1bd7c20 */ /* 0x000fe20008410000 */
[----:B------:R-:W-:Y:S01]  /*5250*/  FMUL.FTZ R186, R194, UR26 ;  /* 0x0000001ac2ba7c20 */ /* 0x000fe20008410000 */
[----:B------:R-:W1:Y:S01]  /*5260*/  SHFL.IDX PT, R215, R192, RZ, 0x1c1f ;  /* 0x001c1fffc0d77589 */ /* 0x000e6200000e0000 */
[----:B------:R-:W-:Y:S01]  /*5270*/  FMUL.FTZ R185, R195, UR26 ;  /* 0x0000001ac3b97c20 */ /* 0x000fe20008410000 */
[----:B------:R-:W-:Y:S01]  /*5280*/  FMUL.FTZ R193, R196, UR26 ;  /* 0x0000001ac4c17c20 */ /* 0x000fe20008410000 */
[----:B------:R-:W-:Y:S01]  /*5290*/  FMUL.FTZ R194, R197, UR26 ;  /* 0x0000001ac5c27c20 */ /* 0x000fe20008410000 */
[----:B------:R-:W-:Y:S01]  /*52a0*/  FMUL.FTZ R188, R198, UR26 ;  /* 0x0000001ac6bc7c20 */ /* 0x000fe20008410000 */
[----:B------:R-:W-:-:S02]  /*52b0*/  VIADD R5, R191, 0x1 ;  /* 0x00000001bf057836 */ /* 0x000fc40000000000 */
[----:B------:R-:W-:Y:S01]  /*52c0*/  FMUL.FTZ R190, R199, UR26 ;  /* 0x0000001ac7be7c20 */ /* 0x000fe20008410000 */
[----:B------:R-:W-:Y:S01]  /*52d0*/  LOP3.LUT P1, RZ, R16, 0x80000, RZ, 0xc0, !PT ;  /* 0x0008000010ff7812 */ /* 0x000fe2000782c0ff */
[----:B------:R-:W4:Y:S01]  /*52e0*/  MUFU.TANH R11, R11 ;  /* 0x0000000b000b7308 */ /* 0x000f220000002400 */
[----:B------:R-:W-:Y:S01]  /*52f0*/  IMAD R5, R18, -0x2, R5 ;  /* 0xfffffffe12057824 */ /* 0x000fe200078e0205 */
[----:B------:R-:W-:Y:S01]  /*5300*/  UMOV UR15, UR25 ;  /* 0x00000019000f7c82 */ /* 0x000fe20008000000 */
[----:B------:R-:W-:Y:S01]  /*5310*/  SYNCS.ARRIVE.TRANS64.RED.A1T0 RZ, [UR10], RZ ;  /* 0x000000ffffff79a7 */ /* 0x000fe2000810040a */
[----:B------:R-:W-:Y:S02]  /*5320*/  ULOP3.LUT UR10, URZ, UR15, URZ, 0x33, !UPT ;  /* 0x0000000f3f0a7292 */ /* 0x000fe4000f8e333f */
[----:B---3--:R-:W-:Y:S02]  /*5330*/  IADD3 R5, R5, -R8, R17 ;  /* 0x8000000805057210 */ /* 0x008fe40007ffe011 */
[----:B------:R-:W3:Y:S03]  /*5340*/  MUFU.TANH R14, R14 ;  /* 0x0000000e000e7308 */ /* 0x000ee60000002400 */
[----:B------:R-:W-:-:S02]  /*5350*/  VIADD R199, R5, UR28 ;  /* 0x0000001c05c77c36 */ /* 0x000fc40008000000 */
[----:B------:R-:W-:-:S03]  /*5360*/  VIADD R198, R5, UR10 ;  /* 0x0000000a05c67c36 */ /* 0x000fc60008000000 */
[----:B------:R-:W0:Y:S01]  /*5370*/  MUFU.TANH R12, R12 ;  /* 0x0000000c000c7308 */ /* 0x000e220000002400 */
[----:B-1----:R-:W-:Y:S02]  /*5380*/  IMAD.IADD R197, R199, 0x1, R215 ;  /* 0x00000001c7c57824 */ /* 0x002fe400078e02d7 */
[----:B------:R-:W-:-:S05]  /*5390*/  IMAD.IADD R195, R215, 0x1, R198 ;  /* 0x00000001d7c37824 */ /* 0x000fca00078e02c6 */
[----:B------:R-:W1:Y:S08]  /*53a0*/  MUFU.TANH R13, R13 ;  /* 0x0000000d000d7308 */ /* 0x000e700000002400 */
        /* <DEDUP_REMOVED lines=43> */
[----:B------:R-:W0:Y:S01]  /*5660*/  MUFU.TANH R190, R190 ;  /* 0x000000be00be7308 */ /* 0x000e220000002400 */
[----:B-1-34-:R-:W-:Y:S05]  /*5670*/  @!P1 BRA `(.L_x_1910) ;  /* 0x0000000000589947 */ /* 0x01afea0003800000 */
[----:B------:R-:W-:Y:S01]  /*5680*/  IADD3 R215, R17, -R8, R215 ;  /* 0x8000000811d77210 */ /* 0x000fe20007ffe0d7 */
[----:B------:R-:W-:Y:S03]  /*5690*/  BSSY B0, `(.L_x_1911) ;  /* 0x0000010000007945 */ /* 0x000fe60003800000 */
[----:B------:R-:W-:-:S13]  /*56a0*/  ISETP.GT.AND P1, PT, R215, -0x1, PT ;  /* 0xffffffffd700780c */ /* 0x000fda0003f24270 */
[----:B------:R-:W-:Y:S05]  /*56b0*/  @P1 BRA `(.L_x_1912) ;  /* 0x0000000000201947 */ /* 0x000fea0003800000 */
[----:B------:R-:W-:Y:S01]  /*56c0*/  IMAD.U32 R196, RZ, RZ, UR27 ;  /* 0x0000001bffc47e24 */ /* 0x000fe2000f8e00ff */
[----:B------:R-:W-:-:S04]  /*56d0*/  LOP3.LUT R215, RZ, R215, RZ, 0x33, !PT ;  /* 0x000000d7ffd77212 */ /* 0x000fc800078e33ff */
[----:B------:R-:W-:-:S13]  /*56e0*/  ISETP.NE.AND P1, PT, R196, 0x1, PT ;  /* 0x00000001c400780c */ /* 0x000fda0003f25270 */
[----:B------:R-:W1:Y:S02]  /*56f0*/  @P1 LDC.64 R4, c[0x0][0x9e8] ;  /* 0x00027a00ff041b82 */ /* 0x000e640000000a00 */
[----:B-1----:R-:W-:-:S05]  /*5700*/  @P1 IMAD.HI.U32 R4, R215, R4, RZ ;  /* 0x00000004d7041227 */ /* 0x002fca00078e00ff */
[----:B------:R-:W-:-:S04]  /*5710*/  @P1 SHF.R.U32.HI R215, RZ, R5, R4 ;  /* 0x00000005ffd71219 */ /* 0x000fc80000011604 */
[----:B------:R-:W-:Y:S01]  /*5720*/  LOP3.LUT R215, RZ, R215, RZ, 0x33, !PT ;  /* 0x000000d7ffd77212 */ /* 0x000fe200078e33ff */
[----:B------:R-:W-:Y:S06]  /*5730*/  BRA `(.L_x_1913) ;  /* 0x0000000000147947 */ /* 0x000fec0003800000 */
.L_x_1912:
[----:B------:R-:W-:-:S05]  /*5740*/  IMAD.U32 R196, RZ, RZ, UR27 ;  /* 0x0000001bffc47e24 */ /* 0x000fca000f8e00ff */
[----:B------:R-:W-:-:S13]  /*5750*/  ISETP.NE.AND P1, PT, R196, 0x1, PT ;  /* 0x00000001c400780c */ /* 0x000fda0003f25270 */
[----:B------:R-:W1:Y:S02]  /*5760*/  @P1 LDC.64 R4, c[0x0][0x9e8] ;  /* 0x00027a00ff041b82 */ /* 0x000e640000000a00 */
[----:B-1----:R-:W-:-:S05]  /*5770*/  @P1 IMAD.HI.U32 R4, R215, R4, RZ ;  /* 0x00000004d7041227 */ /* 0x002fca00078e00ff */
[----:B------:R-:W-:-:S07]  /*5780*/  @P1 SHF.R.U32.HI R215, RZ, R5, R4 ;  /* 0x00000005ffd71219 */ /* 0x000fce0000011604 */
.L_x_1913:
[----:B------:R-:W-:Y:S05]  /*5790*/  BSYNC B0 ;  /* 0x0000000000007941 */ /* 0x000fea0003800000 */
.L_x_1911:
[----:B------:R-:W-:-:S04]  /*57a0*/  IMAD R4, R18, -0x2, R191 ;  /* 0xfffffffe12047824 */ /* 0x000fc800078e02bf */
[----:B------:R-:W-:-:S05]  /*57b0*/  IMAD R4, R215, R196, R4 ;  /* 0x000000c4d7047224 */ /* 0x000fca00078e0204 */
[----:B------:R-:W-:Y:S02]  /*57c0*/  VIADDMNMX R197, R4, R196, R197, PT ;  /* 0x000000c404c57246 */ /* 0x000fe400038001c5 */
[----:B------:R-:W-:-:S07]  /*57d0*/  VIMNMX R195, R195, R4, !PT ;  /* 0x00000004c3c37248 */ /* 0x000fce0007fe0100 */
.L_x_1910:
[C---:B------:R-:W-:Y:S02]  /*57e0*/  ISETP.GE.AND P2, PT, R191.reuse, 0x1, PT ;  /* 0x00000001bf00780c */ /* 0x040fe40003f46270 */
[----:B------:R-:W-:Y:S02]  /*57f0*/  LOP3.LUT R16, R16, 0xfffbffff, RZ, 0xc0, !PT ;  /* 0xfffbffff10107812 */ /* 0x000fe400078ec0ff */
[----:B------:R-:W-:Y:S02]  /*5800*/  ISETP.GE.AND P1, PT, R191, 0x2, PT ;  /* 0x00000002bf00780c */ /* 0x000fe40003f26270 */
[----:B------:R-:W-:Y:S02]  /*5810*/  ISETP.GT.AND P3, PT, R195, RZ, !P2 ;  /* 0x000000ffc300720c */ /* 0x000fe40005764270 */
[----:B------:R-:W-:Y:S02]  /*5820*/  ISETP.GE.AND P4, PT, R191, 0x9, PT ;  /* 0x00000009bf00780c */ /* 0x000fe40003f86270 */
[----:B------:R-:W-:-:S03]  /*5830*/  ISETP.LT.OR P3, PT, R197, 0x1, P3 ;  /* 0x00000001c500780c */ /* 0x000fc60001f61670 */
[----:B------:R-:W-:Y:S02]  /*5840*/  @P2 LOP3.LUT R16, R16, 0x40000, RZ, 0xfc, !PT ;  /* 0x0004000010102812 */ /* 0x000fe400078efcff */
[----:B------:R-:W-:Y:S02]  /*5850*/  ISETP.GT.AND P2, PT, R195, 0x1, !P1 ;  /* 0x00000001c300780c */ /* 0x000fe40004f44270 */
[----:B------:R-:W-:Y:S02]  /*5860*/  FSEL R196, R11, -INF , !P3 ;  /* 0xff8000000bc47808 */ /* 0x000fe40005800000 */
[----:B------:R-:W-:Y:S01]  /*5870*/  ISETP.LT.OR P2, PT, R197, 0x2, P2 ;  /* 0x00000002c500780c */ /* 0x000fe20001741670 */
[----:B------:R-:W1:Y:S01]  /*5880*/  SHFL.IDX PT, R11, R192, 0x1, 0x1c1f ;  /* 0x003c1f00c00b7f89 */ /* 0x000e6200000e0000 */
[----:B------:R-:W-:Y:S02]  /*5890*/  ISETP.GE.AND P3, PT, R191, 0xa, PT ;  /* 0x0000000abf00780c */ /* 0x000fe40003f66270 */
[----:B------:R-:W-:-:S02]  /*58a0*/  LOP3.LUT R16, R16, 0xfffffffd, RZ, 0xc0, !PT ;  /* 0xfffffffd10107812 */ /* 0x000fc400078ec0ff */
[----:B------:R-:W-:Y:S02]  /*58b0*/  FSEL R14, R14, -INF , !P2 ;  /* 0xff8000000e0e7808 */ /* 0x000fe40005000000 */
[----:B------:R-:W-:Y:S02]  /*58c0*/  ISETP.GT.AND P2, PT, R195, 0x8, !P4 ;  /* 0x00000008c300780c */ /* 0x000fe40006744270 */
[----:B------:R-:W-:Y:S02]  /*58d0*/  @P4 LOP3.LUT R16, R16, 0x2, RZ, 0xfc, !PT ;  /* 0x0000000210104812 */ /* 0x000fe400078efcff */
[----:B------:R-:W-:Y:S02]  /*58e0*/  ISETP.LT.OR P2, PT, R197, 0x9, P2 ;  /* 0x00000009c500780c */ /* 0x000fe40001741670 */
[----:B------:R-:W-:Y:S02]  /*58f0*/  LOP3.LUT R16, R16, 0xfffffffb, RZ, 0xc0, !PT ;  /* 0xfffffffb10107812 */ /* 0x000fe400078ec0ff */
[----:B0-----:R-:W-:-:S02]  /*5900*/  FSEL R21, R21, -INF , !P2 ;  /* 0xff80000015157808 */ /* 0x001fc40005000000 */
[----:B------:R-:W-:Y:S02]  /*5910*/  @P3 LOP3.LUT R16, R16, 0x4, RZ, 0xfc, !PT ;  /* 0x0000000410103812 */ /* 0x000fe400078efcff */
[----:B------:R-:W-:Y:S02]  /*5920*/  ISETP.GT.AND P2, PT, R195, 0x9, !P3 ;  /* 0x00000009c300780c */ /* 0x000fe40005f44270 */
[----:B------:R-:W-:Y:S02]  /*5930*/  ISETP.GE.AND P3, PT, R191, 0x11, PT ;  /* 0x00000011bf00780c */ /* 0x000fe40003f66270 */
[----:B------:R-:W-:Y:S01]  /*5940*/  ISETP.LT.OR P2, PT, R197, 0xa, P2 ;  /* 0x0000000ac500780c */ /* 0x000fe20001741670 */
[--C-:B-1----:R-:W-:Y:S01]  /*5950*/  IMAD.IADD R199, R199, 0x1, R11.reuse ;  /* 0x00000001c7c77824 */ /* 0x102fe200078e020b */
[----:B------:R-:W-:Y:S01]  /*5960*/  LOP3.LUT R16, R16, 0xfffffff7, RZ, 0xc0, !PT ;  /* 0xfffffff710107812 */ /* 0x000fe200078ec0ff */
[----:B------:R-:W-:Y:S01]  /*5970*/  IMAD.IADD R198, R198, 0x1, R11 ;  /* 0x00000001c6c67824 */ /* 0x000fe200078e020b */
[----:B------:R-:W-:-:S02]  /*5980*/  FSEL R152, R152, -INF , !P2 ;  /* 0xff80000098987808 */ /* 0x000fc40005000000 */
[----:B------:R-:W-:-:S04]  /*5990*/  ISETP.GT.AND P2, PT, R195, 0x10, !P3 ;  /* 0x00000010c300780c */ /* 0x000fc80005f44270 */
[----:B------:R-:W-:Y:S02]  /*59a0*/  ISETP.LT.OR P2, PT, R197, 0x11, P2 ;  /* 0x00000011c500780c */ /* 0x000fe40001741670 */
[----:B------:R-:W-:Y:S02]  /*59b0*/  @P3 LOP3.LUT R16, R16, 0x8, RZ, 0xfc, !PT ;  /* 0x0000000810103812 */ /* 0x000fe400078efcff */
[----:B------:R-:W-:Y:S02]  /*59c0*/  ISETP.GE.AND P3, PT, R191, 0x12, PT ;  /* 0x00000012bf00780c */ /* 0x000fe40003f66270 */
[----:B------:R-:W-:Y:S02]  /*59d0*/  LOP3.LUT R16, R16, 0xffffffef, RZ, 0xc0, !PT ;  /* 0xffffffef10107812 */ /* 0x000fe400078ec0ff */
[----:B------:R-:W-:Y:S02]  /*59e0*/  FSEL R155, R155, -INF , !P2 ;  /* 0xff8000009b9b7808 */ /* 0x000fe40005000000 */
[----:B------:R-:W-:-:S04]  /*59f0*/  ISETP.GT.AND P2, PT, R195, 0x11, !P3 ;  /* 0x00000011c300780c */ /* 0x000fc80005f44270 */
[----:B------:R-:W-:-:S03]  /*5a00*/  ISETP.LT.OR P2, PT, R197, 0x12, P2 ;  /* 0x00000012c500780c */ /* 0x000fc60001741670 */
        /* <DEDUP_REMOVED lines=68> */
[----:B------:R-:W-:Y:S02]  /*5e50*/  FSEL R179, R179, -INF , !P2 ;  /* 0xff800000b3b37808 */ /* 0x000fe40005000000 */
[----:B------:R-:W-:Y:S02]  /*5e60*/  LOP3.LUT R16, R16, 0xffffffbf, RZ, 0xc0, !PT ;  /* 0xffffffbf10107812 */ /* 0x000fe400078ec0ff */
[----:B------:R-:W-:-:S04]  /*5e70*/  ISETP.GT.AND P2, PT, R195, 0x41, !P3 ;  /* 0x00000041c300780c */ /* 0x000fc80005f44270 */
[----:B------:R-:W-:-:S03]  /*5e80*/  ISETP.LT.OR P2, PT, R197, 0x42, P2 ;  /* 0x00000042c500780c */ /* 0x000fc60001741670 */
[----:B------:R-:W-:Y:S02]  /*5e90*/  @P3 LOP3.LUT R16, R16, 0x40, RZ, 0xfc, !PT ;  /* 0x0000004010103812 */ /* 0x000fe400078efcff */
[----:B------:R-:W-:Y:S02]  /*5ea0*/  ISETP.GE.AND P3, PT, R191, 0x49, PT ;  /* 0x00000049bf00780c */ /* 0x000fe40003f66270 */
[----:B------:R-:W-:Y:S02]  /*5eb0*/  FSEL R180, R180, -INF , !P2 ;  /* 0xff800000b4b47808 */ /* 0x000fe40005000000 */
[----:B------:R-:W-:Y:S02]  /*5ec0*/  ISETP.GT.AND P2, PT, R195, 0x48, !P3 ;  /* 0x00000048c300780c */ /* 0x000fe40005f44270 */
[----:B------:R-:W-:Y:S02]  /*5ed0*/  LOP3.LUT R16, R16, 0xffffffdf, RZ, 0xc0, !PT ;  /* 0xffffffdf10107812 */ /* 0x000fe400078ec0ff */
[----:B------:R-:W-:-:S04]  /*5ee0*/  ISETP.LT.OR P2, PT, R197, 0x49, P2 ;  /* 0x00000049c500780c */ /* 0x000fc80001741670 */
[----:B------:R-:W-:Y:S02]  /*5ef0*/  FSEL R183, R183, -INF , !P2 ;  /* 0xff800000b7b77808 */ /* 0x000fe40005000000 */
[----:B------:R-:W-:Y:S02]  /*5f00*/  ISETP.GE.AND P2, PT, R191, 0x4a, PT ;  /* 0x0000004abf00780c */ /* 0x000fe40003f46270 */
[----:B------:R-:W-:Y:S02]  /*5f10*/  @P3 LOP3.LUT R16, R16, 0x20, RZ, 0xfc, !PT ;  /* 0x0000002010103812 */ /* 0x000fe400078efcff */
[----:B------:R-:W-:Y:S02]  /*5f20*/  ISETP.GT.AND P3, PT, R195, 0x49, !P2 ;  /* 0x00000049c300780c */ /* 0x000fe40005764270 */
[----:B------:R-:W-:Y:S02]  /*5f30*/  LOP3.LUT R16, R16, 0xfffffffe, RZ, 0xc0, !PT ;  /* 0xfffffffe10107812 */ /* 0x000fe400078ec0ff */
[----:B------:R-:W-:-:S04]  /*5f40*/  ISETP.LT.OR P3, PT, R197, 0x4a, P3 ;  /* 0x0000004ac500780c */ /* 0x000fc80001f61670 */
        /* <DEDUP_REMOVED lines=13> */
[----:B------:R-:W-:-:S13]  /*6020*/  ISETP.GE.AND P6, PT, R191, 0x5a, PT ;  /* 0x0000005abf00780c */ /* 0x000fda0003fc6270 */
[----:B------:R-:W-:Y:S02]  /*6030*/  @P6 LOP3.LUT R16, R16, 0x1, RZ, 0xfc, !PT ;  /* 0x0000000110106812 */ /* 0x000fe400078efcff */
[----:B------:R-:W-:-:S04]  /*6040*/  ISETP.GT.AND P6, PT, R195, 0x59, !P6 ;  /* 0x00000059c300780c */ /* 0x000fc800077c4270 */
[----:B------:R-:W-:-:S04]  /*6050*/  ISETP.LT.OR P6, PT, R197, 0x5a, P6 ;  /* 0x0000005ac500780c */ /* 0x000fc800037c1670 */
[----:B------:R-:W-:Y:S02]  /*6060*/  FSEL R194, R194, -INF , !P6 ;  /* 0xff800000c2c27808 */ /* 0x000fe40007000000 */
[----:B------:R-:W-:-:S13]  /*6070*/  LOP3.LUT P6, RZ, R16, 0x80000, RZ, 0xc0, !PT ;  /* 0x0008000010ff7812 */ /* 0x000fda00078cc0ff */
[----:B------:R-:W-:Y:S05]  /*6080*/  @!P6 BRA `(.L_x_1914) ;  /* 0x000000000058e947 */ /* 0x000fea0003800000 */
[----:B------:R-:W-:Y:S01]  /*6090*/  IADD3 R11, R17, -R8, R11 ;  /* 0x80000008110b7210 */ /* 0x000fe20007ffe00b */
[----:B------:R-:W-:Y:S03]  /*60a0*/  BSSY B0, `(.L_x_1915) ;  /* 0x0000010000007945 */ /* 0x000fe60003800000 */
[----:B------:R-:W-:-:S13]  /*60b0*/  ISETP.GT.AND P6, PT, R11, -0x1, PT ;  /* 0xffffffff0b00780c */ /* 0x000fda0003fc4270 */
[----:B------:R-:W-:Y:S05]  /*60c0*/  @P6 BRA `(.L_x_1916) ;  /* 0x0000000000206947 */ /* 0x000fea0003800000 */
[----:B------:R-:W-:Y:S01]  /*60d0*/  IMAD.U32 R192, RZ, RZ, UR27 ;  /* 0x0000001bffc07e24 */ /* 0x000fe2000f8e00ff */
[----:B------:R-:W-:-:S04]  /*60e0*/  LOP3.LUT R11, RZ, R11, RZ, 0x33, !PT ;  /* 0x0000000bff0b7212 */ /* 0x000fc800078e33ff */
[----:B------:R-:W-:-:S13]  /*60f0*/  ISETP.NE.AND P6, PT, R192, 0x1, PT ;  /* 0x00000001c000780c */ /* 0x000fda0003fc5270 */
[----:B------:R-:W0:Y:S02]  /*6100*/  @P6 LDC.64 R4, c[0x0][0x9e8] ;  /* 0x00027a00ff046b82 */ /* 0x000e240000000a00 */
[----:B0-----:R-:W-:-:S05]  /*6110*/  @P6 IMAD.HI.U32 R4, R11, R4, RZ ;  /* 0x000000040b046227 */ /* 0x001fca00078e00ff */
[----:B------:R-:W-:-:S04]  /*6120*/  @P6 SHF.R.U32.HI R11, RZ, R5, R4 ;  /* 0x00000005ff0b6219 */ /* 0x000fc80000011604 */
[----:B------:R-:W-:Y:S01]  /*6130*/  LOP3.LUT R11, RZ, R11, RZ, 0x33, !PT ;  /* 0x0000000bff0b7212 */ /* 0x000fe200078e33ff */
[----:B------:R-:W-:Y:S06]  /*6140*/  BRA `(.L_x_1917) ;  /* 0x0000000000147947 */ /* 0x000fec0003800000 */
.L_x_1916:
[----:B------:R-:W-:-:S05]  /*6150*/  IMAD.U32 R192, RZ, RZ, UR27 ;  /* 0x0000001bffc07e24 */ /* 0x000fca000f8e00ff */
[----:B------:R-:W-:-:S13]  /*6160*/  ISETP.NE.AND P6, PT, R192, 0x1, PT ;  /* 0x00000001c000780c */ /* 0x000fda0003fc5270 */
[----:B------:R-:W0:Y:S02]  /*6170*/  @P6 LDC.64 R4, c[0x0][0x9e8] ;  /* 0x00027a00ff046b82 */ /* 0x000e240000000a00 */
[----:B0-----:R-:W-:-:S05]  /*6180*/  @P6 IMAD.HI.U32 R4, R11, R4, RZ ;  /* 0x000000040b046227 */ /* 0x001fca00078e00ff */
[----:B------:R-:W-:-:S07]  /*6190*/  @P6 SHF.R.U32.HI R11, RZ, R5, R4 ;  /* 0x00000005ff0b6219 */ /* 0x000fce0000011604 */
.L_x_1917:
[----:B------:R-:W-:Y:S05]  /*61a0*/  BSYNC B0 ;  /* 0x0000000000007941 */ /* 0x000fea0003800000 */
.L_x_1915:
[----:B------:R-:W-:-:S04]  /*61b0*/  IMAD R191, R18, -0x2, R191 ;  /* 0xfffffffe12bf7824 */ /* 0x000fc800078e02bf */
[----:B------:R-:W-:-:S05]  /*61c0*/  IMAD R11, R11, R192, R191 ;  /* 0x000000c00b0b7224 */ /* 0x000fca00078e02bf */
[----:B------:R-:W-:Y:S02]  /*61d0*/  VIADDMNMX R199, R11, R192, R199, PT ;  /* 0x000000c00bc77246 */ /* 0x000fe400038001c7 */
[----:B------:R-:W-:-:S07]  /*61e0*/  VIMNMX R198, R198, R11, !PT ;  /* 0x0000000bc6c67248 */ /* 0x000fce0007fe0100 */
.L_x_1914:
[----:B------:R-:W-:Y:S01]  /*61f0*/  ISETP.GT.AND P1, PT, R198, 0x1, !P1 ;  /* 0x00000001c600780c */ /* 0x000fe20004f24270 */
[----:B------:R-:W-:Y:S01]  /*6200*/  UMOV UR14, UR29 ;  /* 0x0000001d000e7c82 */ /* 0x000fe20008000000 */
[----:B------:R-:W-:Y:S02]  /*6210*/  LOP3.LUT P6, RZ, R16, 0x10000, RZ, 0xc0, !PT ;  /* 0x0001000010ff7812 */ /* 0x000fe400078cc0ff */
[----:B------:R-:W-:Y:S02]  /*6220*/  ISETP.LT.OR P1, PT, R199, 0x2, P1 ;  /* 0x00000002c700780c */ /* 0x000fe40000f21670 */
[----:B------:R-:W-:Y:S02]  /*6230*/  FMNMX.FTZ R5, R196, R9, !PT ;  /* 0x00000009c4057209 */ /* 0x000fe40007810000 */
[----:B------:R-:W-:Y:S02]  /*6240*/  FSEL R13, R13, -INF , !P1 ;  /* 0xff8000000d0d7808 */ /* 0x000fe40004800000 */
[----:B------:R-:W-:-:S02]  /*6250*/  LOP3.LUT P1, RZ, R16, 0x2, RZ, 0xc0, !PT ;  /* 0x0000000210ff7812 */ /* 0x000fc4000782c0ff */
[----:B------:R-:W-:Y:S02]  /*6260*/  FMNMX.FTZ R4, R14, R5, !PT ;  /* 0x000000050e047209 */ /* 0x000fe40007810000 */
[----:B------:R-:W-:Y:S02]  /*6270*/  ISETP.GT.AND P1, PT, R198, 0x8, !P1 ;  /* 0x00000008c600780c */ /* 0x000fe40004f24270 */
[----:B------:R-:W-:Y:S02]  /*6280*/  FMNMX.FTZ R5, R21, R4, !PT ;  /* 0x0000000415057209 */ /* 0x000fe40007810000 */
[----:B------:R-:W-:Y:S02]  /*6290*/  ISETP.LT.OR P1, PT, R199, 0x9, P1 ;  /* 0x00000009c700780c */ /* 0x000fe40000f21670 */
[----:B------:R-:W-:Y:S02]  /*62a0*/  FMNMX.FTZ R4, R152, R5, !PT ;  /* 0x0000000598047209 */ /* 0x000fe40007810000 */
[----:B------:R-:W-:-:S02]  /*62b0*/  FSEL R15, R15, -INF , !P1 ;  /* 0xff8000000f0f7808 */ /* 0x000fc40004800000 */
[----:B------:R-:W-:Y:S02]  /*62c0*/  LOP3.LUT P1, RZ, R16, 0x4, RZ, 0xc0, !PT ;  /* 0x0000000410ff7812 */ /* 0x000fe4000782c0ff */
[----:B------:R-:W-:Y:S02]  /*62d0*/  FMNMX.FTZ R5, R155, R4, !PT ;  /* 0x000000049b057209 */ /* 0x000fe40007810000 */
[----:B------:R-:W-:Y:S02]  /*62e0*/  ISETP.GT.AND P1, PT, R198, 0x9, !P1 ;  /* 0x00000009c600780c */ /* 0x000fe40004f24270 */
[----:B------:R-:W-:Y:S02]  /*62f0*/  FMNMX.FTZ R4, R156, R5, !PT ;  /* 0x000000059c047209 */ /* 0x000fe40007810000 */
[----:B------:R-:W-:Y:S02]  /*6300*/  ISETP.LT.OR P1, PT, R199, 0xa, P1 ;  /* 0x0000000ac700780c */ /* 0x000fe40000f21670 */
[----:B------:R-:W-:-:S02]  /*6310*/  FMNMX.FTZ R5, R159, R4, !PT ;  /* 0x000000049f057209 */ /* 0x000fc40007810000 */
[----:B------:R-:W-:Y:S02]  /*6320*/  FSEL R20, R20, -INF , !P1 ;  /* 0xff80000014147808 */ /* 0x000fe40004800000 */
[----:B------:R-:W-:Y:S02]  /*6330*/  LOP3.LUT P1, RZ, R16, 0x8, RZ, 0xc0, !PT ;  /* 0x0000000810ff7812 */ /* 0x000fe4000782c0ff */
[----:B------:R-:W-:Y:S02]  /*6340*/  FMNMX.FTZ R4, R160, R5, !PT ;  /* 0x00000005a0047209 */ /* 0x000fe40007810000 */
[----:B------:R-:W-:Y:S02]  /*6350*/  ISETP.GT.AND P1, PT, R198, 0x10, !P1 ;  /* 0x00000010c600780c */ /* 0x000fe40004f24270 */
[----:B------:R-:W-:Y:S02]  /*6360*/  FMNMX.FTZ R5, R163, R4, !PT ;  /* 0x00000004a3057209 */ /* 0x000fe40007810000 */
[----:B------:R-:W-:-:S02]  /*6370*/  ISETP.LT.OR P1, PT, R199, 0x11, P1 ;  /* 0x00000011c700780c */ /* 0x000fc40000f21670 */
[----:B------:R-:W-:Y:S02]  /*6380*/  FMNMX.FTZ R4, R164, R5, !PT ;  /* 0x00000005a4047209 */ /* 0x000fe40007810000 */
[----:B------:R-:W-:Y:S02]  /*6390*/  FSEL R153, R153, -INF , !P1 ;  /* 0xff80000099997808 */ /* 0x000fe40004800000 */
[----:B------:R-:W-:Y:S02]  /*63a0*/  LOP3.LUT P1, RZ, R16, 0x10, RZ, 0xc0, !PT ;  /* 0x0000001010ff7812 */ /* 0x000fe4000782c0ff */
[----:B------:R-:W-:Y:S02]  /*63b0*/  FMNMX.FTZ R5, R167, R4, !PT ;  /* 0x00000004a7057209 */ /* 0x000fe40007810000 */
[----:B------:R-:W-:Y:S02]  /*63c0*/  ISETP.GT.AND P1, PT, R198, 0x11, !P1 ;  /* 0x00000011c600780c */ /* 0x000fe40004f24270 */
[----:B------:R-:W-:-:S02]  /*63d0*/  FMNMX.FTZ R4, R168, R5, !PT ;  /* 0x00000005a8047209 */ /* 0x000fc40007810000 */
[----:B------:R-:W-:Y:S02]  /*63e0*/  ISETP.LT.OR P1, PT, R199, 0x12, P1 ;  /* 0x00000012c700780c */ /* 0x000fe40000f21670 */
[----:B------:R-:W-:Y:S02]  /*63f0*/  FMNMX.FTZ R5, R171, R4, !PT ;  /* 0x00000004ab057209 */ /* 0x000fe40007810000 */
[----:B------:R-:W-:Y:S02]  /*6400*/  FSEL R154, R154, -INF , !P1 ;  /* 0xff8000009a9a7808 */ /* 0x000fe40004800000 */
[----:B------:R-:W-:Y:S02]  /*6410*/  LOP3.LUT P1, RZ, R16, 0x20000, RZ, 0xc0, !PT ;  /* 0x0002000010ff7812 */ /* 0x000fe4000782c0ff */
[----:B------:R-:W-:Y:S02]  /*6420*/  FMNMX.FTZ R4, R172, R5, !PT ;  /* 0x00000005ac047209 */ /* 0x000fe40007810000 */
[----:B------:R-:W-:-:S02]  /*6430*/  ISETP.GT.AND P1, PT, R198, 0x18, !P1 ;  /* 0x00000018c600780c */ /* 0x000fc40004f24270 */
[----:B------:R-:W-:Y:S02]  /*6440*/  FMNMX.FTZ R5, R175, R4, !PT ;  /* 0x00000004af057209 */ /* 0x000fe40007810000 */
[----:B------:R-:W-:Y:S02]  /*6450*/  ISETP.LT.OR P1, PT, R199, 0x19, P1 ;  /* 0x00000019c700780c */ /* 0x000fe40000f21670 */
[----:B------:R-:W-:Y:S02]  /*6460*/  FMNMX.FTZ R4, R176, R5, !PT ;  /* 0x00000005b0047209 */ /* 0x000fe40007810000 */
[----:B------:R-:W-:Y:S02]  /*6470*/  FSEL R157, R157, -INF , !P1 ;  /* 0xff8000009d9d7808 */ /* 0x000fe40004800000 */
        /* <DEDUP_REMOVED lines=12> */
[----:B------:R-:W-:Y:S02]  /*6540*/  LOP3.LUT P1, RZ, R16, 0x4000, RZ, 0xc0, !PT ;  /* 0x0000400010ff7812 */ /* 0x000fe4000782c0ff */
[----:B------:R-:W-:-:S02]  /*6550*/  FMNMX.FTZ R4, R189, R4, !PT ;  /* 0x00000004bd047209 */ /* 0x000fc40007810000 */
[----:B------:R-:W-:Y:S02]  /*6560*/  ISETP.GT.AND P1, PT, R198, 0x21, !P1 ;  /* 0x00000021c600780c */ /* 0x000fe40004f24270 */
[----:B------:R-:W-:Y:S02]  /*6570*/  FMNMX.FTZ R5, R193, R4, !PT ;  /* 0x00000004c1057209 */ /* 0x000fe40007810000 */
[----:B------:R-:W-:Y:S02]  /*6580*/  ISETP.LT.OR P1, PT, R199, 0x22, P1 ;  /* 0x00000022c700780c */ /* 0x000fe40000f21670 */
[----:B------:R-:W-:Y:S02]  /*6590*/  FMNMX.FTZ R5, R194, R5, !PT ;  /* 0x00000005c2057209 */ /* 0x000fe40007810000 */
[----:B------:R-:W-:Y:S02]  /*65a0*/  FSEL R162, R162, -INF , !P1 ;  /* 0xff800000a2a27808 */ /* 0x000fe40004800000 */
[C---:B------:R-:W-:Y:S01]  /*65b0*/  LOP3.LUT P1, RZ, R16.reuse, 0x2000, RZ, 0xc0, !PT ;  /* 0x0000200010ff7812 */ /* 0x040fe2000782c0ff */
[----:B------:R-:W0:Y:S01]  /*65c0*/  SHFL.BFLY PT, R4, R5, 0x2, 0x1f ;  /* 0x0c401f0005047f89 */ /* 0x000e2200000e0000 */
[----:B------:R-:W-:-:S02]  /*65d0*/  LOP3.LUT P6, RZ, R16, 0x20, RZ, 0xc0, !PT ;  /* 0x0000002010ff7812 */ /* 0x000fc400078cc0ff */
[C---:B------:R-:W-:Y:S02]  /*65e0*/  ISETP.GT.AND P1, PT, R198.reuse, 0x28, !P1 ;  /* 0x00000028c600780c */ /* 0x040fe40004f24270 */
[----:B------:R-:W-:Y:S02]  /*65f0*/  ISETP.GT.AND P2, PT, R198, 0x49, !P2 ;  /* 0x00000049c600780c */ /* 0x000fe40005744270 */
[C---:B------:R-:W-:Y:S02]  /*6600*/  ISETP.LT.OR P1, PT, R199.reuse, 0x29, P1 ;  /* 0x00000029c700780c */ /* 0x040fe40000f21670 */
[----:B------:R-:W-:Y:S02]  /*6610*/  ISETP.LT.OR P2, PT, R199, 0x4a, P2 ;  /* 0x0000004ac700780c */ /* 0x000fe40001741670 */
[----:B------:R-:W-:Y:S02]  /*6620*/  FSEL R165, R165, -INF , !P1 ;  /* 0xff800000a5a57808 */ /* 0x000fe40004800000 */
[----:B------:R-:W-:-:S02]  /*6630*/  LOP3.LUT P1, RZ, R16, 0x1000, RZ, 0xc0, !PT ;  /* 0x0000100010ff7812 */ /* 0x000fc4000782c0ff */
[C---:B------:R-:W-:Y:S02]  /*6640*/  ISETP.GT.AND P3, PT, R198.reuse, 0x50, !P3 ;  /* 0x00000050c600780c */ /* 0x040fe40005f64270 */
[----:B------:R-:W-:Y:S02]  /*6650*/  ISETP.GT.AND P1, PT, R198, 0x29, !P1 ;  /* 0x00000029c600780c */ /* 0x000fe40004f24270 */
[----:B------:R-:W-:Y:S02]  /*6660*/  FSEL R182, R182, -INF , !P2 ;  /* 0xff800000b6b67808 */ /* 0x000fe40005000000 */
[C---:B------:R-:W-:Y:S02]  /*6670*/  ISETP.LT.OR P1, PT, R199.reuse, 0x2a, P1 ;  /* 0x0000002ac700780c */ /* 0x040fe40000f21670 */
[----:B------:R-:W-:Y:S02]  /*6680*/  ISETP.LT.OR P3, PT, R199, 0x51, P3 ;  /* 0x00000051c700780c */ /* 0x000fe40001f61670 */
[----:B------:R-:W-:-:S02]  /*6690*/  FSEL R166, R166, -INF , !P1 ;  /* 0xff800000a6a67808 */ /* 0x000fc40004800000 */
[----:B------:R-:W-:Y:S02]  /*66a0*/  LOP3.LUT P1, RZ, R16, 0x800, RZ, 0xc0, !PT ;  /* 0x0000080010ff7812 */ /* 0x000fe4000782c0ff */
[----:B0-----:R-:W-:Y:S02]  /*66b0*/  FMNMX.FTZ R192, R5, R4, !PT ;  /* 0x0000000405c07209 */ /* 0x001fe40007810000 */
[C---:B------:R-:W-:Y:S02]  /*66c0*/  ISETP.GT.AND P1, PT, R198.reuse, 0x30, !P1 ;  /* 0x00000030c600780c */ /* 0x040fe40004f24270 */
[----:B------:R-:W-:Y:S01]  /*66d0*/  ISETP.GT.AND P4, PT, R198, 0x51, !P4 ;  /* 0x00000051c600780c */ /* 0x000fe20006784270 */
[----:B------:R-:W0:Y:S01]  /*66e0*/  SHFL.BFLY PT, R11, R192, 0x1, 0x1f ;  /* 0x0c201f00c00b7f89 */ /* 0x000e2200000e0000 */
[----:B------:R-:W-:Y:S02]  /*66f0*/  ISETP.LT.OR P1, PT, R199, 0x31, P1 ;  /* 0x00000031c700780c */ /* 0x000fe40000f21670 */
[----:B------:R-:W-:-:S02]  /*6700*/  FSEL R186, R186, -INF , !P3 ;  /* 0xff800000baba7808 */ /* 0x000fc40005800000 */
[----:B------:R-:W-:Y:S02]  /*6710*/  FSEL R169, R169, -INF , !P1 ;  /* 0xff800000a9a97808 */ /* 0x000fe40004800000 */
[----:B------:R-:W-:Y:S02]  /*6720*/  LOP3.LUT P1, RZ, R16, 0x400, RZ, 0xc0, !PT ;  /* 0x0000040010ff7812 */ /* 0x000fe4000782c0ff */
[C---:B------:R-:W-:Y:S02]  /*6730*/  ISETP.GT.AND P5, PT, R198.reuse, 0x58, !P5 ;  /* 0x00000058c600780c */ /* 0x040fe40006fa4270 */
[----:B------:R-:W-:Y:S02]  /*6740*/  ISETP.GT.AND P1, PT, R198, 0x31, !P1 ;  /* 0x00000031c600780c */ /* 0x000fe40004f24270 */
[C---:B------:R-:W-:Y:S02]  /*6750*/  ISETP.LT.OR P4, PT, R199.reuse, 0x52, P4 ;  /* 0x00000052c700780c */ /* 0x040fe40002781670 */
[----:B------:R-:W-:-:S02]  /*6760*/  ISETP.LT.OR P1, PT, R199, 0x32, P1 ;  /* 0x00000032c700780c */ /* 0x000fc40000f21670 */
[----:B------:R-:W-:Y:S02]  /*6770*/  ISETP.LT.OR P5, PT, R199, 0x59, P5 ;  /* 0x00000059c700780c */ /* 0x000fe40002fa1670 */
[----:B------:R-:W-:Y:S02]  /*6780*/  FSEL R170, R170, -INF , !P1 ;  /* 0xff800000aaaa7808 */ /* 0x000fe40004800000 */
[----:B------:R-:W-:Y:S02]  /*6790*/  LOP3.LUT P1, RZ, R16, 0x200, RZ, 0xc0, !PT ;  /* 0x0000020010ff7812 */ /* 0x000fe4000782c0ff */
[----:B------:R-:W-:Y:S02]  /*67a0*/  FSEL R185, R185, -INF , !P4 ;  /* 0xff800000b9b97808 */ /* 0x000fe40006000000 */
[----:B------:R-:W-:Y:S02]  /*67b0*/  ISETP.GT.AND P1, PT, R198, 0x38, !P1 ;  /* 0x00000038c600780c */ /* 0x000fe40004f24270 */
[----:B0-----:R-:W-:-:S02]  /*67c0*/  FMNMX.FTZ R4, R192, R11, !PT ;  /* 0x0000000bc0047209 */ /* 0x001fc40007810000 */
[----:B------:R-:W-:Y:S02]  /*67d0*/  ISETP.LT.OR P1, PT, R199, 0x39, P1 ;  /* 0x00000039c700780c */ /* 0x000fe40000f21670 */
[----:B------:R-:W-:Y:S02]  /*67e0*/  FSEL R188, R188, -INF , !P5 ;  /* 0xff800000bcbc7808 */ /* 0x000fe40006800000 */
[----:B------:R-:W-:Y:S02]  /*67f0*/  FSEL R173, R173, -INF , !P1 ;  /* 0xff800000adad7808 */ /* 0x000fe40004800000 */
[----:B------:R-:W-:-:S04]  /*6800*/  LOP3.LUT P1, RZ, R16, 0x100, RZ, 0xc0, !PT ;  /* 0x0000010010ff7812 */ /* 0x000fc8000782c0ff */
[----:B------:R-:W-:-:S04]  /*6810*/  ISETP.GT.AND P1, PT, R198, 0x39, !P1 ;  /* 0x00000039c600780c */ /* 0x000fc80004f24270 */
[----:B------:R-:W-:-:S04]  /*6820*/  ISETP.LT.OR P1, PT, R199, 0x3a, P1 ;  /* 0x0000003ac700780c */ /* 0x000fc80000f21670 */
        /* <DEDUP_REMOVED lines=9> */
[----:B------:R-:W-:Y:S02]  /*68c0*/  ISETP.GT.AND P1, PT, R198, 0x48, !P6 ;  /* 0x00000048c600780c */ /* 0x000fe40007724270 */
[----:B------:R-:W-:Y:S02]  /*68d0*/  LOP3.LUT P6, RZ, R16, 0x40000, RZ, 0xc0, !PT ;  /* 0x0004000010ff7812 */ /* 0x000fe400078cc0ff */
[----:B------:R-:W-:-:S04]  /*68e0*/  ISETP.LT.OR P1, PT, R199, 0x49, P1 ;  /* 0x00000049c700780c */ /* 0x000fc80000f21670 */
[----:B------:R-:W-:Y:S02]  /*68f0*/  FSEL R181, R181, -INF , !P1 ;  /* 0xff800000b5b57808 */ /* 0x000fe40004800000 */
[----:B------:R-:W-:Y:S02]  /*6900*/  ISETP.GT.AND P1, PT, R198, RZ, !P6 ;  /* 0x000000ffc600720c */ /* 0x000fe40007724270 */
[----:B------:R-:W-:Y:S02]  /*6910*/  LOP3.LUT P6, RZ, R16, 0x1, RZ, 0xc0, !PT ;  /* 0x0000000110ff7812 */ /* 0x000fe400078cc0ff */
[----:B------:R-:W-:Y:S02]  /*6920*/  ISETP.LT.OR P1, PT, R199, 0x1, P1 ;  /* 0x00000001c700780c */ /* 0x000fe40000f21670 */
[----:B------:R-:W-:Y:S02]  /*6930*/  ISETP.GT.AND P2, PT, R198, 0x59, !P6 ;  /* 0x00000059c600780c */ /* 0x000fe40007744270 */
[----:B------:R-:W-:Y:S01]  /*6940*/  FSEL R11, R12, -INF , !P1 ;  /* 0xff8000000c0b7808 */ /* 0x000fe20004800000 */
[C---:B------:R-:W-:Y:S01]  /*6950*/  FMUL.FTZ R12, R4.reuse, UR14 ;  /* 0x0000000e040c7c20 */ /* 0x040fe20008410000 */
[----:B------:R-:W-:-:S02]  /*6960*/  FSETP.NEU.FTZ.AND P1, PT, R4, -INF , PT ;  /* 0xff8000000400780b */ /* 0x000fc40003f3d000 */
[----:B------:R-:W-:Y:S02]  /*6970*/  FMNMX.FTZ R192, R11, R10, !PT ;  /* 0x0000000a0bc07209 */ /* 0x000fe40007810000 */
[----:B------:R-:W-:Y:S02]  /*6980*/  FSEL R12, R12, RZ, P1 ;  /* 0x000000ff0c0c7208 */ /* 0x000fe40000800000 */
[----:B------:R-:W-:Y:S02]  /*6990*/  FMNMX.FTZ R192, R13, R192, !PT ;  /* 0x000000c00dc07209 */ /* 0x000fe40007810000 */
[----:B------:R-:W-:Y:S01]  /*69a0*/  ISETP.LT.OR P2, PT, R199, 0x5a, P2 ;  /* 0x0000005ac700780c */ /* 0x000fe20001741670 */
[--C-:B------:R-:W-:Y:S01]  /*69b0*/  FFMA.FTZ R191, R196, UR14, -R12.reuse ;  /* 0x0000000ec4bf7c23 */ /* 0x100fe2000801080c */
[----:B------:R-:W-:Y:S01]  /*69c0*/  FMNMX.FTZ R5, R15, R192, !PT ;  /* 0x000000c00f057209 */ /* 0x000fe20007810000 */
[--C-:B------:R-:W-:Y:S01]  /*69d0*/  FFMA.FTZ R14, R14, UR14, -R12.reuse ;  /* 0x0000000e0e0e7c23 */ /* 0x100fe2000801080c */
[----:B------:R-:W-:Y:S01]  /*69e0*/  FSEL R198, R4, RZ, P1 ;  /* 0x000000ff04c67208 */ /* 0x000fe20000800000 */
[--C-:B------:R-:W-:Y:S01]  /*69f0*/  FFMA.FTZ R21, R21, UR14, -R12.reuse ;  /* 0x0000000e15157c23 */ /* 0x100fe2000801080c */
[----:B------:R-:W-:Y:S01]  /*6a00*/  FMNMX.FTZ R192, R20, R5, !PT ;  /* 0x0000000514c07209 */ /* 0x000fe20007810000 */
[----:B------:R-:W-:Y:S01]  /*6a10*/  MUFU.EX2 R191, R191 ;  /* 0x000000bf00bf7308 */ /* 0x000fe20000000800 */
[--C-:B------:R-:W-:Y:S01]  /*6a20*/  FFMA.FTZ R155, R155, UR14, -R12.reuse ;  /* 0x0000000e9b9b7c23 */ /* 0x100fe2000801080c */
[----:B------:R-:W-:Y:S01]  /*6a30*/  FADD.FTZ R198, -R198, R9 ;  /* 0x00000009c6c67221 */ /* 0x000fe20000010100 */
        /* <DEDUP_REMOVED lines=26> */
[----:B------:R-:W-:-:S02]  /*6be0*/  FFMA.FTZ R187, R187, UR14, -R12 ;  /* 0x0000000ebbbb7c23 */ /* 0x000fc4000801080c */
[----:B------:R-:W-:Y:S01]  /*6bf0*/  FMNMX.FTZ R152, R166, R5, !PT ;  /* 0x00000005a6987209 */ /* 0x000fe20007810000 */
[----:B------:R-:W-:Y:S03]  /*6c00*/  MUFU.EX2 R155, R155 ;  /* 0x0000009b009b7308 */ /* 0x000fe60000000800 */
[----:B------:R-:W-:-:S04]  /*6c10*/  FMNMX.FTZ R5, R169, R152, !PT ;  /* 0x00000098a9057209 */ /* 0x000fc80007810000 */
        /* <DEDUP_REMOVED lines=13> */
[----:B------:R-:W-:Y:S01]  /*6cf0*/  MUFU.EX2 R164, R164 ;  /* 0x000000a400a47308 */ /* 0x000fe20000000800 */
[----:B------:R-:W-:Y:S02]  /*6d00*/  FSEL R152, R190, -INF , !P2 ;  /* 0xff800000be987808 */ /* 0x000fe40005000000 */
[----:B------:R-:W-:-:S04]  /*6d10*/  FMNMX.FTZ R5, R188, R5, !PT ;  /* 0x00000005bc057209 */ /* 0x000fc80007810000 */
[----:B------:R-:W-:Y:S01]  /*6d20*/  FMNMX.FTZ R5, R152, R5, !PT ;  /* 0x0000000598057209 */ /* 0x000fe20007810000 */
[----:B------:R-:W-:Y:S04]  /*6d30*/  MUFU.EX2 R167, R167 ;  /* 0x000000a700a77308 */ /* 0x000fe80000000800 */
[----:B------:R-:W0:Y:S04]  /*6d40*/  SHFL.BFLY PT, R190, R5, 0x2, 0x1f ;  /* 0x0c401f0005be7f89 */ /* 0x000e2800000e0000 */
[----:B------:R-:W-:Y:S08]  /*6d50*/  MUFU.EX2 R168, R168 ;  /* 0x000000a800a87308 */ /* 0x000ff00000000800 */
[----:B------:R-:W-:Y:S08]  /*6d60*/  MUFU.EX2 R171, R171 ;  /* 0x000000ab00ab7308 */ /* 0x000ff00000000800 */
[----:B------:R-:W-:Y:S01]  /*6d70*/  MUFU.EX2 R172, R172 ;  /* 0x000000ac00ac7308 */ /* 0x000fe20000000800 */
[----:B0-----:R-:W-:Y:S01]  /*6d80*/  FMNMX.FTZ R195, R5, R190, !PT ;  /* 0x000000be05c37209 */ /* 0x001fe20007810000 */
[--C-:B------:R-:W-:Y:S01]  /*6d90*/  FFMA.FTZ R190, R189, UR14, -R12.reuse ;  /* 0x0000000ebdbe7c23 */ /* 0x100fe2000801080c */
[--C-:B------:R-:W-:Y:S01]  /*6da0*/  FFMA.FTZ R189, R193, UR14, -R12.reuse ;  /* 0x0000000ec1bd7c23 */ /* 0x100fe2000801080c */
[----:B------:R-:W-:-:S04]  /*6db0*/  FFMA.FTZ R12, R194, UR14, -R12 ;  /* 0x0000000ec20c7c23 */ /* 0x000fc8000801080c */
[----:B------:R-:W-:Y:S01]  /*6dc0*/  MUFU.EX2 R175, R175 ;  /* 0x000000af00af7308 */ /* 0x000fe20000000800 */
[----:B------:R-:W0:Y:S07]  /*6dd0*/  SHFL.BFLY PT, R196, R195, 0x1, 0x1f ;  /* 0x0c201f00c3c47f89 */ /* 0x000e2e00000e0000 */
[----:B------:R1:W-:Y:S08]  /*6de0*/  MUFU.EX2 R9, R189 ;  /* 0x000000bd00097308 */ /* 0x0003f00000000800 */
[----:B------:R-:W-:Y:S08]  /*6df0*/  MUFU.EX2 R176, R176 ;  /* 0x000000b000b07308 */ /* 0x000ff00000000800 */
[----:B------:R-:W-:Y:S01]  /*6e00*/  MUFU.EX2 R179, R179 ;  /* 0x000000b300b37308 */ /* 0x000fe20000000800 */
[----:B0-----:R-:W-:Y:S01]  /*6e10*/  FMNMX.FTZ R5, R195, R196, !PT ;  /* 0x000000c4c3057209 */ /* 0x001fe20007810000 */
[----:B------:R-:W-:-:S03]  /*6e20*/  FMUL.FTZ R196, R198, UR14 ;  /* 0x0000000ec6c47c20 */ /* 0x000fc60008410000 */
[C---:B------:R-:W-:Y:S01]  /*6e30*/  FSETP.NEU.FTZ.AND P1, PT, R5.reuse, -INF , PT ;  /* 0xff8000000500780b */ /* 0x040fe20003f3d000 */
[----:B------:R-:W-:Y:S02]  /*6e40*/  FMUL.FTZ R193, R5, UR14 ;  /* 0x0000000e05c17c20 */ /* 0x000fe40008410000 */
[----:B------:R-:W0:Y:S03]  /*6e50*/  MUFU.EX2 R196, R196 ;  /* 0x000000c400c47308 */ /* 0x000e260000000800 */
[----:B------:R-:W-:-:S05]  /*6e60*/  FSEL R193, R193, RZ, P1 ;  /* 0x000000ffc1c17208 */ /* 0x000fca0000800000 */
[--C-:B------:R-:W-:Y:S01]  /*6e70*/  FFMA.FTZ R194, R13, UR14, -R193.reuse ;  /* 0x0000000e0dc27c23 */ /* 0x100fe200080108c1 */
[--C-:B-1----:R-:W-:Y:S01]  /*6e80*/  FFMA.FTZ R189, R157, UR14, -R193.reuse ;  /* 0x0000000e9dbd7c23 */ /* 0x102fe200080108c1 */
[--C-:B------:R-:W-:Y:S01]  /*6e90*/  FFMA.FTZ R198, R154, UR14, -R193.reuse ;  /* 0x0000000e9ac67c23 */ /* 0x100fe200080108c1 */
[----:B------:R-:W-:Y:S01]  /*6ea0*/  MUFU.EX2 R180, R180 ;  /* 0x000000b400b47308 */ /* 0x000fe20000000800 */
[--C-:B------:R-:W-:Y:S01]  /*6eb0*/  FFMA.FTZ R197, R165, UR14, -R193.reuse ;  /* 0x0000000ea5c57c23 */ /* 0x100fe200080108c1 */
[--C-:B------:R-:W-:Y:S01]  /*6ec0*/  FFMA.FTZ R195, R166, UR14, -R193.reuse ;  /* 0x0000000ea6c37c23 */ /* 0x100fe200080108c1 */
[--C-:B------:R-:W-:Y:S01]  /*6ed0*/  FFMA.FTZ R11, R11, UR14, -R193.reuse ;  /* 0x0000000e0b0b7c23 */ /* 0x100fe200080108c1 */
[--C-:B------:R-:W-:Y:S01]  /*6ee0*/  FFMA.FTZ R20, R20, UR14, -R193.reuse ;  /* 0x0000000e14147c23 */ /* 0x100fe200080108c1 */
[----:B------:R-:W-:Y:S01]  /*6ef0*/  FFMA.FTZ R162, R162, UR14, -R193 ;  /* 0x0000000ea2a27c23 */ /* 0x000fe200080108c1 */
[----:B0-----:R-:W-:Y:S01]  /*6f00*/  FFMA.FTZ R13, R196, R2, R191 ;  /* 0x00000002c40d7223 */ /* 0x001fe200000100bf */
[--C-:B------:R-:W-:Y:S01]  /*6f10*/  FFMA.FTZ R161, R161, UR14, -R193.reuse ;  /* 0x0000000ea1a17c23 */ /* 0x100fe200080108c1 */
[----:B------:R-:W-:Y:S01]  /*6f20*/  MUFU.EX2 R183, R183 ;  /* 0x000000b700b77308 */ /* 0x000fe20000000800 */
[----:B------:R-:W-:Y:S01]  /*6f30*/  FFMA.FTZ R169, R169, UR14, -R193 ;  /* 0x0000000ea9a97c23 */ /* 0x000fe200080108c1 */
[----:B------:R-:W-:Y:S01]  /*6f40*/  FADD.FTZ R2, R14, R13 ;  /* 0x0000000d0e027221 */ /* 0x000fe20000010000 */
[--C-:B------:R-:W-:Y:S01]  /*6f50*/  FFMA.FTZ R13, R15, UR14, -R193.reuse ;  /* 0x0000000e0f0d7c23 */ /* 0x100fe200080108c1 */
[--C-:B------:R-:W-:Y:S01]  /*6f60*/  FFMA.FTZ R173, R173, UR14, -R193.reuse ;  /* 0x0000000eadad7c23 */ /* 0x100fe200080108c1 */
[--C-:B------:R-:W-:Y:S01]  /*6f70*/  FFMA.FTZ R177, R177, UR14, -R193.reuse ;  /* 0x0000000eb1b17c23 */ /* 0x100fe200080108c1 */
[----:B------:R-:W-:Y:S01]  /*6f80*/  FADD.FTZ R15, R21, R2 ;  /* 0x00000002150f7221 */ /* 0x000fe20000010000 */
[--C-:B------:R-:W-:Y:S01]  /*6f90*/  FFMA.FTZ R181, R181, UR14, -R193.reuse ;  /* 0x0000000eb5b57c23 */ /* 0x100fe200080108c1 */
[----:B------:R-:W-:Y:S01]  /*6fa0*/  MUFU.EX2 R184, R184 ;  /* 0x000000b800b87308 */ /* 0x000fe20000000800 */
[----:B------:R-:W-:Y:S01]  /*6fb0*/  FFMA.FTZ R182, R182, UR14, -R193 ;  /* 0x0000000eb6b67c23 */ /* 0x000fe200080108c1 */
[----:B------:R-:W-:Y:S01]  /*6fc0*/  FADD.FTZ R2, R192, R15 ;  /* 0x0000000fc0027221 */ /* 0x000fe20000010000 */
[--C-:B------:R-:W-:Y:S01]  /*6fd0*/  FFMA.FTZ R186, R186, UR14, -R193.reuse ;  /* 0x0000000ebaba7c23 */ /* 0x100fe200080108c1 */
[--C-:B------:R-:W-:Y:S01]  /*6fe0*/  FFMA.FTZ R185, R185, UR14, -R193.reuse ;  /* 0x0000000eb9b97c23 */ /* 0x100fe200080108c1 */
[----:B------:R-:W-:Y:S01]  /*6ff0*/  FFMA.FTZ R188, R188, UR14, -R193 ;  /* 0x0000000ebcbc7c23 */ /* 0x000fe200080108c1 */
[----:B------:R-:W-:Y:S01]  /*7000*/  FADD.FTZ R15, R155, R2 ;  /* 0x000000029b0f7221 */ /* 0x000fe20000010000 */
[-C--:B------:R-:W-:Y:S01]  /*7010*/  FMUL.FTZ R24, R24, R196.reuse ;  /* 0x000000c418187220 */ /* 0x080fe20000410000 */
[----:B------:R-:W-:Y:S01]  /*7020*/  MUFU.EX2 R187, R187 ;  /* 0x000000bb00bb7308 */ /* 0x000fe20000000800 */
[-C--:B------:R-:W-:Y:S01]  /*7030*/  FMUL.FTZ R25, R25, R196.reuse ;  /* 0x000000c419197220 */ /* 0x080fe20000410000 */
[C---:B------:R-:W-:Y:S01]  /*7040*/  FADD.FTZ R2, R156.reuse, R15 ;  /* 0x0000000f9c027221 */ /* 0x040fe20000010000 */
[----:B------:R-:W-:Y:S01]  /*7050*/  FFMA.FTZ R15, R153, UR14, -R193 ;  /* 0x0000000e990f7c23 */ /* 0x000fe200080108c1 */
[----:B------:R-:W-:Y:S01]  /*7060*/  F2FP.BF16.F32.PACK_AB R156, R156, R155 ;  /* 0x0000009b9c9c723e */ /* 0x000fe200000010ff */
[-C--:B------:R-:W-:Y:S01]  /*7070*/  FMUL.FTZ R28, R28, R196.reuse ;  /* 0x000000c41c1c7220 */ /* 0x080fe20000410000 */
[----:B------:R-:W-:Y:S01]  /*7080*/  FADD.FTZ R153, R159, R2 ;  /* 0x000000029f997221 */ /* 0x000fe20000010000 */
[-C--:B------:R-:W-:Y:S01]  /*7090*/  FMUL.FTZ R29, R29, R196.reuse ;  /* 0x000000c41d1d7220 */ /* 0x080fe20000410000 */
[----:B------:R-:W-:Y:S01]  /*70a0*/  MUFU.EX2 R190, R190 ;  /* 0x000000be00be7308 */ /* 0x000fe20000000800 */
[-C--:B------:R-:W-:Y:S01]  /*70b0*/  FMUL.FTZ R32, R32, R196.reuse ;  /* 0x000000c420207220 */ /* 0x080fe20000410000 */
[----:B------:R-:W-:Y:S01]  /*70c0*/  FADD.FTZ R2, R160, R153 ;  /* 0x00000099a0027221 */ /* 0x000fe20000010000 */
[-C--:B------:R-:W-:Y:S01]  /*70d0*/  FMUL.FTZ R33, R33, R196.reuse ;  /* 0x000000c421217220 */ /* 0x080fe20000410000 */
[-C--:B------:R-:W-:Y:S01]  /*70e0*/  FMUL.FTZ R36, R36, R196.reuse ;  /* 0x000000c424247220 */ /* 0x080fe20000410000 */
[-C--:B------:R-:W-:Y:S01]  /*70f0*/  FMUL.FTZ R37, R37, R196.reuse ;  /* 0x000000c425257220 */ /* 0x080fe20000410000 */
[----:B------:R-:W-:Y:S01]  /*7100*/  FADD.FTZ R153, R163, R2 ;  /* 0x00000002a3997221 */ /* 0x000fe20000010000 */
[-C--:B------:R-:W-:Y:S01]  /*7110*/  FMUL.FTZ R40, R40, R196.reuse ;  /* 0x000000c428287220 */ /* 0x080fe20000410000 */
[----:B------:R-:W0:Y:S01]  /*7120*/  MUFU.EX2 R12, R12 ;  /* 0x0000000c000c7308 */ /* 0x000e220000000800 */
[-C--:B------:R-:W-:Y:S01]  /*7130*/  FMUL.FTZ R41, R41, R196.reuse ;  /* 0x000000c429297220 */ /* 0x080fe20000410000 */
[----:B------:R-:W-:Y:S01]  /*7140*/  FADD.FTZ R2, R164, R153 ;  /* 0x00000099a4027221 */ /* 0x000fe20000010000 */
[----:B------:R-:W-:Y:S01]  /*7150*/  FSEL R153, R5, RZ, P1 ;  /* 0x000000ff05997208 */ /* 0x000fe20000800000 */
[-C--:B------:R-:W-:Y:S01]  /*7160*/  FMUL.FTZ R44, R44, R196.reuse ;  /* 0x000000c42c2c7220 */ /* 0x080fe20000410000 */
[-C--:B------:R-:W-:Y:S01]  /*7170*/  FMUL.FTZ R45, R45, R196.reuse ;  /* 0x000000c42d2d7220 */ /* 0x080fe20000410000 */
[----:B------:R-:W-:Y:S01]  /*7180*/  FADD.FTZ R157, R167, R2 ;  /* 0x00000002a79d7221 */ /* 0x000fe20000010000 */
[-C--:B------:R-:W-:Y:S01]  /*7190*/  FMUL.FTZ R48, R48, R196.reuse ;  /* 0x000000c430307220 */ /* 0x080fe20000410000 */
[----:B------:R-:W-:Y:S01]  /*71a0*/  FADD.FTZ R2, -R153, R10 ;  /* 0x0000000a99027221 */ /* 0x000fe20000010100 */
[----:B------:R-:W-:Y:S01]  /*71b0*/  MUFU.EX2 R11, R11 ;  /* 0x0000000b000b7308 */ /* 0x000fe20000000800 */
[----:B------:R-:W-:Y:S01]  /*71c0*/  FADD.FTZ R154, R168, R157 ;  /* 0x0000009da89a7221 */ /* 0x000fe20000010000 */
[--C-:B------:R-:W-:Y:S01]  /*71d0*/  FFMA.FTZ R157, R174, UR14, -R193.reuse ;  /* 0x0000000eae9d7c23 */ /* 0x100fe200080108c1 */
[----:B------:R-:W-:Y:S01]  /*71e0*/  FFMA.FTZ R10, R158, UR14, -R193 ;  /* 0x0000000e9e0a7c23 */ /* 0x000fe200080108c1 */
[----:B------:R-:W-:Y:S01]  /*71f0*/  F2FP.BF16.F32.PACK_AB R158, R160, R159 ;  /* 0x0000009fa09e723e */ /* 0x000fe200000010ff */
[----:B------:R-:W-:Y:S01]  /*7200*/  FADD.FTZ R153, R171, R154 ;  /* 0x0000009aab997221 */ /* 0x000fe20000010000 */
[----:B------:R-:W-:Y:S01]  /*7210*/  F2FP.BF16.F32.PACK_AB R160, R164, R163 ;  /* 0x000000a3a4a0723e */ /* 0x000fe200000010ff */
[-C--:B------:R-:W-:Y:S01]  /*7220*/  FMUL.FTZ R49, R49, R196.reuse ;  /* 0x000000c431317220 */ /* 0x080fe20000410000 */
[----:B------:R-:W-:Y:S01]  /*7230*/  MUFU.EX2 R194, R194 ;  /* 0x000000c200c27308 */ /* 0x000fe20000000800 */
[----:B------:R-:W-:Y:S01]  /*7240*/  FADD.FTZ R154, R172, R153 ;  /* 0x00000099ac9a7221 */ /* 0x000fe20000010000 */
[----:B------:R-:W-:Y:S01]  /*7250*/  FFMA.FTZ R153, R170, UR14, -R193 ;  /* 0x0000000eaa997c23 */ /* 0x000fe200080108c1 */
[----:B0-----:R-:W-:Y:S01]  /*7260*/  F2FP.BF16.F32.PACK_AB R174, R12, R9 ;  /* 0x000000090cae723e */ /* 0x001fe200000010ff */
[-C--:B------:R-:W-:Y:S01]  /*7270*/  FMUL.FTZ R52, R52, R196.reuse ;  /* 0x000000c434347220 */ /* 0x080fe20000410000 */
[----:B------:R-:W-:Y:S01]  /*7280*/  FADD.FTZ R165, R175, R154 ;  /* 0x0000009aafa57221 */ /* 0x000fe20000010000 */
[----:B------:R-:W-:Y:S01]  /*7290*/  F2FP.BF16.F32.PACK_AB R164, R172, R171 ;  /* 0x000000abaca4723e */ /* 0x000fe200000010ff */
[-C--:B------:R-:W-:Y:S01]  /*72a0*/  FMUL.FTZ R53, R53, R196.reuse ;  /* 0x000000c435357220 */ /* 0x080fe20000410000 */
        /* <DEDUP_REMOVED lines=10> */
[-C--:B------:R-:W-:Y:S01]  /*7350*/  FMUL.FTZ R57, R57, R196.reuse ;  /* 0x000000c439397220 */ /* 0x080fe20000410000 */
[-C--:B------:R-:W-:Y:S01]  /*7360*/  FMUL.FTZ R60, R60, R196.reuse ;  /* 0x000000c43c3c7220 */ /* 0x080fe20000410000 */
[-C--:B------:R-:W-:Y:S01]  /*7370*/  FMUL.FTZ R61, R61, R196.reuse ;  /* 0x000000c43d3d7220 */ /* 0x080fe20000410000 */
        /* <DEDUP_REMOVED lines=10> */
[----:B------:R-:W-:Y:S01]  /*7420*/  FMUL.FTZ R176, R2, UR14 ;  /* 0x0000000e02b07c20 */ /* 0x000fe20008410000 */
        /* <DEDUP_REMOVED lines=8> */
[----:B------:R-:W0:Y:S01]  /*74b0*/  MUFU.EX2 R176, R176 ;  /* 0x000000b000b07308 */ /* 0x000e220000000800 */
[----:B------:R-:W-:Y:S01]  /*74c0*/  FADD.FTZ R2, R12, R21 ;  /* 0x000000150c027221 */ /* 0x000fe20000010000 */
[-C--:B------:R-:W-:Y:S01]  /*74d0*/  FMUL.FTZ R80, R80, R196.reuse ;  /* 0x000000c450507220 */ /* 0x080fe20000410000 */
[-C--:B------:R-:W-:Y:S01]  /*74e0*/  FMUL.FTZ R81, R81, R196.reuse ;  /* 0x000000c451517220 */ /* 0x080fe20000410000 */
[-C--:B------:R-:W-:Y:S01]  /*74f0*/  FMUL.FTZ R84, R84, R196.reuse ;  /* 0x000000c454547220 */ /* 0x080fe20000410000 */
        /* <DEDUP_REMOVED lines=10> */
[----:B------:R-:W-:Y:S01]  /*75a0*/  FMUL.FTZ R104, R104, R196 ;  /* 0x000000c468687220 */ /* 0x000fe20000410000 */
[----:B------:R3:W-:Y:S01]  /*75b0*/  MUFU.EX2 R178, R162 ;  /* 0x000000a200b27308 */ /* 0x0007e20000000800 */
[----:B0-----:R-:W-:Y:S01]  /*75c0*/  FFMA.FTZ R9, R176, R0, R11 ;  /* 0x00000000b0097223 */ /* 0x001fe2000001000b */
[-C--:B------:R-:W-:Y:S01]  /*75d0*/  FMUL.FTZ R105, R105, R196.reuse ;  /* 0x000000c469697220 */ /* 0x080fe20000410000 */
[-C--:B------:R-:W-:Y:S01]  /*75e0*/  FMUL.FTZ R108, R108, R196.reuse ;  /* 0x000000c46c6c7220 */ /* 0x080fe20000410000 */
[-C--:B------:R-:W-:Y:S01]  /*75f0*/  FMUL.FTZ R109, R109, R196.reuse ;  /* 0x000000c46d6d7220 */ /* 0x080fe20000410000 */
[----:B------:R-:W-:Y:S01]  /*7600*/  FADD.FTZ R0, R194, R9 ;  /* 0x00000009c2007221 */ /* 0x000fe20000010000 */
[-C--:B------:R-:W-:Y:S01]  /*7610*/  FMUL.FTZ R112, R112, R196.reuse ;  /* 0x000000c470707220 */ /* 0x080fe20000410000 */
[-C--:B------:R-:W-:Y:S01]  /*7620*/  FMUL.FTZ R113, R113, R196.reuse ;  /* 0x000000c471717220 */ /* 0x080fe20000410000 */
[----:B------:R-:W0:Y:S01]  /*7630*/  MUFU.EX2 R10, R10 ;  /* 0x0000000a000a7308 */ /* 0x000e220000000800 */
[----:B------:R-:W-:Y:S01]  /*7640*/  FADD.FTZ R9, R13, R0 ;  /* 0x000000000d097221 */ /* 0x000fe20000010000 */
[----:B---3--:R-:W-:Y:S01]  /*7650*/  F2FP.BF16.F32.PACK_AB R162, R168, R167 ;  /* 0x000000a7a8a2723e */ /* 0x008fe200000010ff */
[-C--:B------:R-:W-:Y:S01]  /*7660*/  FMUL.FTZ R116, R116, R196.reuse ;  /* 0x000000c474747220 */ /* 0x080fe20000410000 */
[----:B------:R-:W-:Y:S01]  /*7670*/  F2FP.BF16.F32.PACK_AB R168, R180, R179 ;  /* 0x000000b3b4a8723e */ /* 0x000fe200000010ff */
[----:B------:R-:W-:Y:S01]  /*7680*/  FADD.FTZ R180, R20, R9 ;  /* 0x0000000914b47221 */ /* 0x000fe20000010000 */
[-C--:B------:R-:W-:Y:S01]  /*7690*/  FMUL.FTZ R117, R117, R196.reuse ;  /* 0x000000c475757220 */ /* 0x080fe20000410000 */
[-C--:B------:R-:W-:Y:S01]  /*76a0*/  FMUL.FTZ R120, R120, R196.reuse ;  /* 0x000000c478787220 */ /* 0x080fe20000410000 */
[----:B------:R-:W3:Y:S01]  /*76b0*/  MUFU.EX2 R161, R161 ;  /* 0x000000a100a17308 */ /* 0x000ee20000000800 */
[----:B------:R-:W-:Y:S01]  /*76c0*/  FADD.FTZ R9, R15, R180 ;  /* 0x000000b40f097221 */ /* 0x000fe20000010000 */
[-C--:B------:R-:W-:Y:S01]  /*76d0*/  FMUL.FTZ R121, R121, R196.reuse ;  /* 0x000000c479797220 */ /* 0x080fe20000410000 */
[-C--:B------:R-:W-:Y:S01]  /*76e0*/  FMUL.FTZ R124, R124, R196.reuse ;  /* 0x000000c47c7c7220 */ /* 0x080fe20000410000 */
[-C--:B------:R-:W-:Y:S01]  /*76f0*/  FMUL.FTZ R125, R125, R196.reuse ;  /* 0x000000c47d7d7220 */ /* 0x080fe20000410000 */
[----:B------:R-:W-:Y:S01]  /*7700*/  FADD.FTZ R180, R198, R9 ;  /* 0x00000009c6b47221 */ /* 0x000fe20000010000 */
[-C--:B------:R-:W-:Y:S01]  /*7710*/  FMUL.FTZ R128, R128, R196.reuse ;  /* 0x000000c480807220 */ /* 0x080fe20000410000 */
[-C--:B------:R-:W-:Y:S01]  /*7720*/  FMUL.FTZ R129, R129, R196.reuse ;  /* 0x000000c481817220 */ /* 0x080fe20000410000 */
[----:B------:R-:W4:Y:S01]  /*7730*/  MUFU.EX2 R14, R197 ;  /* 0x000000c5000e7308 */ /* 0x000f220000000800 */
[----:B-1----:R-:W-:Y:S01]  /*7740*/  FADD.FTZ R9, R189, R180 ;  /* 0x000000b4bd097221 */ /* 0x002fe20000010000 */
[----:B0-----:R-:W-:Y:S01]  /*7750*/  F2FP.BF16.F32.PACK_AB R159, R10, R189 ;  /* 0x000000bd0a9f723e */ /* 0x001fe200000010ff */
[-C--:B------:R-:W-:Y:S01]  /*7760*/  FMUL.FTZ R132, R132, R196.reuse ;  /* 0x000000c484847220 */ /* 0x080fe20000410000 */
[-C--:B------:R-:W-:Y:S01]  /*7770*/  FMUL.FTZ R133, R133, R196.reuse ;  /* 0x000000c485857220 */ /* 0x080fe20000410000 */
[----:B------:R-:W-:Y:S01]  /*7780*/  FADD.FTZ R184, R10, R9 ;  /* 0x000000090ab87221 */ /* 0x000fe20000010000 */
[-C--:B------:R-:W-:Y:S01]  /*7790*/  FMUL.FTZ R136, R136, R196.reuse ;  /* 0x000000c488887220 */ /* 0x080fe20000410000 */
[-C--:B------:R-:W-:Y:S01]  /*77a0*/  FMUL.FTZ R137, R137, R196.reuse ;  /* 0x000000c489897220 */ /* 0x080fe20000410000 */
[----:B------:R-:W0:Y:S01]  /*77b0*/  MUFU.EX2 R163, R195 ;  /* 0x000000c300a37308 */ /* 0x000e220000000800 */
[----:B---3--:R-:W-:Y:S01]  /*77c0*/  FADD.FTZ R9, R161, R184 ;  /* 0x000000b8a1097221 */ /* 0x008fe20000010000 */
[-C--:B------:R-:W-:Y:S01]  /*77d0*/  FMUL.FTZ R140, R140, R196.reuse ;  /* 0x000000c48c8c7220 */ /* 0x080fe20000410000 */
[-C--:B------:R-:W-:Y:S01]  /*77e0*/  FMUL.FTZ R141, R141, R196.reuse ;  /* 0x000000c48d8d7220 */ /* 0x080fe20000410000 */
[-C--:B------:R-:W-:Y:S01]  /*77f0*/  FMUL.FTZ R144, R144, R196.reuse ;  /* 0x000000c490907220 */ /* 0x080fe20000410000 */
[----:B------:R-:W-:Y:S01]  /*7800*/  FADD.FTZ R9, R178, R9 ;  /* 0x00000009b2097221 */ /* 0x000fe20000010000 */
[-C--:B------:R-:W-:Y:S01]  /*7810*/  FMUL.FTZ R145, R145, R196.reuse ;  /* 0x000000c491917220 */ /* 0x080fe20000410000 */
[-C--:B------:R-:W-:Y:S01]  /*7820*/  FMUL.FTZ R148, R148, R196.reuse ;  /* 0x000000c494947220 */ /* 0x080fe20000410000 */
[----:B------:R-:W1:Y:S01]  /*7830*/  MUFU.EX2 R169, R169 ;  /* 0x000000a900a97308 */ /* 0x000e620000000800 */
[----:B----4-:R-:W-:Y:S01]  /*7840*/  FADD.FTZ R184, R14, R9 ;  /* 0x000000090eb87221 */ /* 0x010fe20000010000 */
[----:B------:R-:W-:Y:S01]  /*7850*/  FMUL.FTZ R149, R149, R196 ;  /* 0x000000c495957220 */ /* 0x000fe20000410000 */
[----:B------:R-:W-:Y:S01]  /*7860*/  F2FP.BF16.F32.PACK_AB R155, R20, R13 ;  /* 0x0000000d149b723e */ /* 0x000fe200000010ff */
[-C--:B------:R-:W-:Y:S01]  /*7870*/  FMUL.FTZ R26, R26, R176.reuse ;  /* 0x000000b01a1a7220 */ /* 0x080fe20000410000 */
[----:B------:R-:W-:Y:S01]  /*7880*/  F2FP.BF16.F32.PACK_AB R161, R178, R161 ;  /* 0x000000a1b2a1723e */ /* 0x000fe200000010ff */
[-C--:B------:R-:W-:Y:S01]  /*7890*/  FMUL.FTZ R27, R27, R176.reuse ;  /* 0x000000b01b1b7220 */ /* 0x080fe20000410000 */
[----:B------:R-:W-:Y:S01]  /*78a0*/  FMUL.FTZ R30, R30, R176 ;  /* 0x000000b01e1e7220 */ /* 0x000fe20000410000 */
[----:B------:R3:W4:Y:S01]  /*78b0*/  MUFU.EX2 R12, R153 ;  /* 0x00000099000c7308 */ /* 0x0007220000000800 */
        /* <DEDUP_REMOVED lines=8> */
[----:B-1----:R-:W-:Y:S01]  /*7940*/  FADD.FTZ R9, R169, R184 ;  /* 0x000000b8a9097221 */ /* 0x002fe20000010000 */
[----:B---3--:R-:W-:Y:S01]  /*7950*/  F2FP.BF16.F32.PACK_AB R153, R194, R11 ;  /* 0x0000000bc299723e */ /* 0x008fe200000010ff */
[-C--:B------:R-:W-:Y:S01]  /*7960*/  FMUL.FTZ R42, R42, R176.reuse ;  /* 0x000000b02a2a7220 */ /* 0x080fe20000410000 */
[-C--:B------:R-:W-:Y:S01]  /*7970*/  FMUL.FTZ R43, R43, R176.reuse ;  /* 0x000000b02b2b7220 */ /* 0x080fe20000410000 */
[-C--:B------:R-:W-:Y:S01]  /*7980*/  FMUL.FTZ R46, R46, R176.reuse ;  /* 0x000000b02e2e7220 */ /* 0x080fe20000410000 */
[-C--:B------:R-:W-:Y:S01]  /*7990*/  FMUL.FTZ R47, R47, R176.reuse ;  /* 0x000000b02f2f7220 */ /* 0x080fe20000410000 */
[-C--:B------:R-:W-:Y:S01]  /*79a0*/  FMUL.FTZ R50, R50, R176.reuse ;  /* 0x000000b032327220 */ /* 0x080fe20000410000 */
[----:B------:R1:W3:Y:S01]  /*79b0*/  MUFU.EX2 R0, R157 ;  /* 0x0000009d00007308 */ /* 0x0002e20000000800 */
[----:B----4-:R-:W-:Y:S01]  /*79c0*/  FADD.FTZ R184, R12, R9 ;  /* 0x000000090cb87221 */ /* 0x010fe20000010000 */
        /* <DEDUP_REMOVED lines=8> */
[----:B-1----:R-:W-:Y:S01]  /*7a50*/  F2FP.BF16.F32.PACK_AB R157, R198, R15 ;  /* 0x0000000fc69d723e */ /* 0x002fe200000010ff */
[-C--:B------:R-:W-:Y:S01]  /*7a60*/  FMUL.FTZ R63, R63, R176.reuse ;  /* 0x000000b03f3f7220 */ /* 0x080fe20000410000 */
[-C--:B------:R-:W-:Y:S01]  /*7a70*/  FMUL.FTZ R66, R66, R176.reuse ;  /* 0x000000b042427220 */ /* 0x080fe20000410000 */
[-C--:B------:R-:W-:Y:S01]  /*7a80*/  FMUL.FTZ R67, R67, R176.reuse ;  /* 0x000000b043437220 */ /* 0x080fe20000410000 */
[-C--:B------:R-:W-:Y:S01]  /*7a90*/  FMUL.FTZ R70, R70, R176.reuse ;  /* 0x000000b046467220 */ /* 0x080fe20000410000 */
[-C--:B------:R-:W-:Y:S01]  /*7aa0*/  FMUL.FTZ R71, R71, R176.reuse ;  /* 0x000000b047477220 */ /* 0x080fe20000410000 */
[----:B------:R0:W1:Y:S01]  /*7ab0*/  MUFU.EX2 R180, R165 ;  /* 0x000000a500b47308 */ /* 0x0000620000000800 */
[C---:B---3--:R-:W-:Y:S01]  /*7ac0*/  FADD.FTZ R190, R0.reuse, R9 ;  /* 0x0000000900be7221 */ /* 0x048fe20000010000 */
[----:B------:R-:W-:Y:S01]  /*7ad0*/  F2FP.BF16.F32.PACK_AB R167, R0, R167 ;  /* 0x000000a700a7723e */ /* 0x000fe200000010ff */
[-C--:B------:R-:W-:Y:S01]  /*7ae0*/  FMUL.FTZ R74, R74, R176.reuse ;  /* 0x000000b04a4a7220 */ /* 0x080fe20000410000 */
[-C--:B------:R-:W-:Y:S01]  /*7af0*/  FMUL.FTZ R75, R75, R176.reuse ;  /* 0x000000b04b4b7220 */ /* 0x080fe20000410000 */
[-C--:B------:R-:W-:Y:S01]  /*7b00*/  FMUL.FTZ R78, R78, R176.reuse ;  /* 0x000000b04e4e7220 */ /* 0x080fe20000410000 */
[-C--:B------:R-:W-:Y:S01]  /*7b10*/  FMUL.FTZ R79, R79, R176.reuse ;  /* 0x000000b04f4f7220 */ /* 0x080fe20000410000 */
[-C--:B------:R-:W-:Y:S01]  /*7b20*/  FMUL.FTZ R82, R82, R176.reuse ;  /* 0x000000b052527220 */ /* 0x080fe20000410000 */
[----:B------:R-:W3:Y:S01]  /*7b30*/  MUFU.EX2 R171, R181 ;  /* 0x000000b500ab7308 */ /* 0x000ee20000000800 */
[----:B----4-:R-:W-:Y:S01]  /*7b40*/  FADD.FTZ R9, R177, R190 ;  /* 0x000000beb1097221 */ /* 0x010fe20000010000 */
[----:B0-----:R-:W-:Y:S01]  /*7b50*/  F2FP.BF16.F32.PACK_AB R165, R12, R169 ;  /* 0x000000a90ca5723e */ /* 0x001fe200000010ff */
[-C--:B------:R-:W-:Y:S01]  /*7b60*/  FMUL.FTZ R83, R83, R176.reuse ;  /* 0x000000b053537220 */ /* 0x080fe20000410000 */
[-C--:B------:R-:W-:Y:S01]  /*7b70*/  FMUL.FTZ R86, R86, R176.reuse ;  /* 0x000000b056567220 */ /* 0x080fe20000410000 */
[-C--:B------:R-:W-:Y:S01]  /*7b80*/  FMUL.FTZ R87, R87, R176.reuse ;  /* 0x000000b057577220 */ /* 0x080fe20000410000 */
[-C--:B------:R-:W-:Y:S01]  /*7b90*/  FMUL.FTZ R90, R90, R176.reuse ;  /* 0x000000b05a5a7220 */ /* 0x080fe20000410000 */
[-C--:B------:R-:W-:Y:S01]  /*7ba0*/  FMUL.FTZ R91, R91, R176.reuse ;  /* 0x000000b05b5b7220 */ /* 0x080fe20000410000 */
[----:B------:R-:W0:Y:S01]  /*7bb0*/  MUFU.EX2 R182, R182 ;  /* 0x000000b600b67308 */ /* 0x000e220000000800 */
[----:B-1----:R-:W-:Y:S01]  /*7bc0*/  F2FP.BF16.F32.PACK_AB R169, R180, R177 ;  /* 0x000000b1b4a9723e */ /* 0x002fe200000010ff */
        /* <DEDUP_REMOVED lines=15> */
[----:B-1----:R-:W-:Y:S01]  /*7cc0*/  FADD.FTZ R186, R180, R9 ;  /* 0x00000009b4ba7221 */ /* 0x002fe20000010000 */
[-C--:B------:R-:W-:Y:S01]  /*7cd0*/  FMUL.FTZ R119, R119, R176.reuse ;  /* 0x000000b077777220 */ /* 0x080fe20000410000 */
[-C--:B------:R-:W-:Y:S01]  /*7ce0*/  FMUL.FTZ R122, R122, R176.reuse ;  /* 0x000000b07a7a7220 */ /* 0x080fe20000410000 */
[-C--:B------:R-:W-:Y:S01]  /*7cf0*/  FMUL.FTZ R123, R123, R176.reuse ;  /* 0x000000b07b7b7220 */ /* 0x080fe20000410000 */
[----:B---3--:R-:W-:Y:S01]  /*7d00*/  FADD.FTZ R9, R171, R186 ;  /* 0x000000baab097221 */ /* 0x008fe20000010000 */
[----:B0-----:R-:W-:Y:S01]  /*7d10*/  F2FP.BF16.F32.PACK_AB R171, R182, R171 ;  /* 0x000000abb6ab723e */ /* 0x001fe200000010ff */
[-C--:B------:R-:W-:Y:S01]  /*7d20*/  FMUL.FTZ R126, R126, R176.reuse ;  /* 0x000000b07e7e7220 */ /* 0x080fe20000410000 */
[----:B------:R-:W0:Y:S01]  /*7d30*/  MUFU.EX2 R175, R188 ;  /* 0x000000bc00af7308 */ /* 0x000e220000000800 */
[----:B------:R-:W-:Y:S01]  /*7d40*/  FADD.FTZ R190, R182, R9 ;  /* 0x00000009b6be7221 */ /* 0x000fe20000010000 */
[-C--:B------:R-:W-:Y:S01]  /*7d50*/  FMUL.FTZ R127, R127, R176.reuse ;  /* 0x000000b07f7f7220 */ /* 0x080fe20000410000 */
[-C--:B------:R-:W-:Y:S01]  /*7d60*/  FMUL.FTZ R130, R130, R176.reuse ;  /* 0x000000b082827220 */ /* 0x080fe20000410000 */
[-C--:B------:R-:W-:Y:S01]  /*7d70*/  FMUL.FTZ R131, R131, R176.reuse ;  /* 0x000000b083837220 */ /* 0x080fe20000410000 */
[----:B----4-:R-:W-:Y:S01]  /*7d80*/  FADD.FTZ R9, R173, R190 ;  /* 0x000000bead097221 */ /* 0x010fe20000010000 */
[-C--:B------:R-:W-:Y:S01]  /*7d90*/  FMUL.FTZ R134, R134, R176.reuse ;  /* 0x000000b086867220 */ /* 0x080fe20000410000 */
[-C--:B------:R-:W-:Y:S01]  /*7da0*/  FMUL.FTZ R135, R135, R176.reuse ;  /* 0x000000b087877220 */ /* 0x080fe20000410000 */
[----:B------:R-:W1:Y:S01]  /*7db0*/  MUFU.EX2 R186, R193 ;  /* 0x000000c100ba7308 */ /* 0x000e620000000800 */
[C---:B-----5:R-:W-:Y:S01]  /*7dc0*/  FADD.FTZ R10, R184.reuse, R9 ;  /* 0x00000009b80a7221 */ /* 0x060fe20000010000 */
[----:B------:R-:W-:Y:S01]  /*7dd0*/  F2FP.BF16.F32.PACK_AB R173, R184, R173 ;  /* 0x000000adb8ad723e */ /* 0x000fe200000010ff */
[-C--:B------:R-:W-:Y:S01]  /*7de0*/  FMUL.FTZ R138, R138, R176.reuse ;  /* 0x000000b08a8a7220 */ /* 0x080fe20000410000 */
[-C--:B------:R-:W-:Y:S01]  /*7df0*/  FMUL.FTZ R139, R139, R176.reuse ;  /* 0x000000b08b8b7220 */ /* 0x080fe20000410000 */
[-C--:B------:R-:W-:Y:S01]  /*7e00*/  FMUL.FTZ R142, R142, R176.reuse ;  /* 0x000000b08e8e7220 */ /* 0x080fe20000410000 */
[-C--:B------:R-:W-:Y:S01]  /*7e10*/  FMUL.FTZ R143, R143, R176.reuse ;  /* 0x000000b08f8f7220 */ /* 0x080fe20000410000 */
[-C--:B------:R-:W-:Y:S01]  /*7e20*/  FMUL.FTZ R146, R146, R176.reuse ;  /* 0x000000b092927220 */ /* 0x080fe20000410000 */
[-C--:B------:R-:W-:Y:S01]  /*7e30*/  FMUL.FTZ R147, R147, R176.reuse ;  /* 0x000000b093937220 */ /* 0x080fe20000410000 */
[----:B0-----:R-:W-:Y:S01]  /*7e40*/  FADD.FTZ R9, R175, R10 ;  /* 0x0000000aaf097221 */ /* 0x001fe20000010000 */
[-C--:B------:R-:W-:Y:S01]  /*7e50*/  FMUL.FTZ R150, R150, R176.reuse ;  /* 0x000000b096967220 */ /* 0x080fe20000410000 */
[----:B------:R-:W-:-:S02]  /*7e60*/  FMUL.FTZ R151, R151, R176 ;  /* 0x000000b097977220 */ /* 0x000fc40000410000 */
[C---:B-1----:R-:W-:Y:S01]  /*7e70*/  FADD.FTZ R0, R186.reuse, R9 ;  /* 0x00000009ba007221 */ /* 0x042fe20000010000 */
[----:B------:R-:W-:Y:S01]  /*7e80*/  F2FP.BF16.F32.PACK_AB R175, R186, R175 ;  /* 0x000000afbaaf723e */ /* 0x000fe200000010ff */
[----:B------:R-:W-:Y:S06]  /*7e90*/  @!P0 BRA `(.L_x_1918) ;  /* 0x0000000000048947 */ /* 0x000fec0003800000 */
[----:B------:R-:W-:Y:S01]  /*7ea0*/  BPT.TRAP 0x1 ;  /* 0x000000040000795c */ /* 0x000fe20000300000 */
.L_x_1918:
[----:B------:R0:W1:Y:S01]  /*7eb0*/  SYNCS.PHASECHK.TRANS64.TRYWAIT P1, [UR24+0x22850], R7 ;  /* 0x02285007ff0075a7 */ /* 0x0000620008020158 */
[----:B------:R-:W-:Y:S05]  /*7ec0*/  @!P0 BRA `(.L_x_1919) ;  /* 0x0000000000048947 */ /* 0x000fea0003800000 */
[----:B------:R-:W-:Y:S01]  /*7ed0*/  BPT.TRAP 0x1 ;  /* 0x000000040000795c */ /* 0x000fe20000300000 */
.L_x_1919:
[----:B------:R-:W-:Y:S01]  /*7ee0*/  VIADD R9, R214, 0x8 ;  /* 0x00000008d6097836 */ /* 0x000fe20000000000 */
[----:B-1----:R-:W-:Y:S06]  /*7ef0*/  @P1 BRA `(.L_x_1920) ;  /* 0x0000000000081947 */ /* 0x002fec0003800000 */
[----:B------:R-:W1:Y:S02]  /*7f00*/  SYNCS.PHASECHK.TRANS64.TRYWAIT P1, [UR24+0x22850], R7 ;  /* 0x02285007ff0075a7 */ /* 0x000e640008020158 */
[----:B-1----:R-:W-:Y:S05]  /*7f10*/  @!P1 BRA `(.L_x_1921) ;  /* 0x000000d400949947 */ /* 0x002fea0003800000 */
.L_x_1920:
        /* <DEDUP_REMOVED lines=37> */
[----:B---3--:R-:W-:Y:S05]  /*8170*/  @!P0 BRA `(.L_x_1922) ;  /* 0x0000000000048947 */ /* 0x008fea0003800000 */
[----:B------:R-:W-:Y:S01]  /*8180*/  BPT.TRAP 0x1 ;  /* 0x000000040000795c */ /* 0x000fe20000300000 */
.L_x_1922:
[----:B------:R-:W-:Y:S01]  /*8190*/  UIADD3 UR24, UR24, 0x22860, URZ ;  /* 0x0002286018187890 */ /* 0x000fe2000fffe03f */
[C---:B------:R-:W-:Y:S01]  /*81a0*/  ISETP.GT.AND P1, PT, R6.reuse, UR6, PT ;  /* 0x0000000606007c0c */ /* 0x040fe2000bf24270 */
[----:B------:R-:W-:Y:S02]  /*81b0*/  VIADD R6, R6, 0xffffffff ;  /* 0xffffffff06067836 */ /* 0x000fe40000000000 */
[----:B------:R-:W-:Y:S01]  /*81c0*/  UPRMT UR24, UR7, 0x654, UR24 ;  /* 0x0000065407187896 */ /* 0x000fe20008000018 */
[----:B-1----:R-:W-:Y:S02]  /*81d0*/  IMAD.MOV.U32 R10, RZ, RZ, R5 ;  /* 0x000000ffff0a7224 */ /* 0x002fe400078e0005 */
[----:B------:R-:W-:-:S06]  /*81e0*/  IMAD.MOV.U32 R9, RZ, RZ, R4 ;  /* 0x000000ffff097224 */ /* 0x000fcc00078e0004 */
[----:B------:R-:W-:Y:S01]  /*81f0*/  SYNCS.ARRIVE.TRANS64.RED.A1T0 RZ, [UR24], RZ ;  /* 0x000000ffffff79a7 */ /* 0x000fe20008100418 */
[----:B------:R-:W-:Y:S05]  /*8200*/  @P1 BRA `(.L_x_1923) ;  /* 0xffffffc8008c1947 */ /* 0x000fea000383ffff */
.L_x_1904:
[----:B------:R-:W-:Y:S01]  /*8210*/  ISETP.NE.AND P2, PT, R205, 0x1, PT ;  /* 0x00000001cd00780c */ /* 0x000fe20003f45270 */
[----:B------:R-:W-:Y:S01]  /*8220*/  UIADD3 UR6, UR41, 0x7f, URZ ;  /* 0x0000007f29067890 */ /* 0x000fe2000fffe03f */
[----:B------:R-:W-:Y:S02]  /*8230*/  IADD3 R8, R17, 0x1, -R8 ;  /* 0x0000000111087810 */ /* 0x000fe40007ffe808 */
[----:B------:R-:W-:-:S09]  /*8240*/  LOP3.LUT P1, RZ, R16, 0x80000, RZ, 0xc0, !PT ;  /* 0x0008000010ff7812 */ /* 0x000fd2000782c0ff */
[----:B0-----:R-:W0:Y:S08]  /*8250*/  @P2 LDC R7, c[0x0][0x44c] ;  /* 0x00011300ff072b82 */ /* 0x001e300000000800 */
[----:B------:R-:W1:Y:S01]  /*8260*/  @P2 LDC R10, c[0x0][0x450] ;  /* 0x00011400ff0a2b82 */ /* 0x000e620000000800 */
[----:B0-----:R-:W-:-:S04]  /*8270*/  @P2 IMAD.HI.U32 R9, R7, UR6, RZ ;  /* 0x0000000607092c27 */ /* 0x001fc8000f8e00ff */
[----:B------:R-:W-:Y:S01]  /*8280*/  IMAD.U32 R7, RZ, RZ, UR6 ;  /* 0x00000006ff077e24 */ /* 0x000fe2000f8e00ff */
[----:B-1----:R-:W-:-:S05]  /*8290*/  @P2 SHF.R.U32.HI R7, RZ, R10, R9 ;  /* 0x0000000aff072219 */ /* 0x002fca0000011609 */
[----:B------:R-:W-:-:S04]  /*82a0*/  IMAD.IADD R7, R8, 0x1, R7 ;  /* 0x0000000108077824 */ /* 0x000fc800078e0207 */
[----:B------:R-:W-:-:S05]  /*82b0*/  VIADD R8, R7, -UR15 ;  /* 0x8000000f07087c36 */ /* 0x000fca0008000000 */
[----:B------:R-:W-:Y:S01]  /*82c0*/  R2UR UR11, R8 ;  /* 0x00000000080b72ca */ /* 0x000fe200000e0000 */
[----:B------:R-:W-:-:S14]  /*82d0*/  @!P1 BRA `(.L_x_1924) ;  /* 0x0000000000509947 */ /* 0x000fdc0003800000 */
[----:B------:R-:W-:-:S13]  /*82e0*/  R2UR UR10, R7 ;  /* 0x00000000070a72ca */ /* 0x000fda00000e0000 */
[----:B------:R-:W-:-:S06]  /*82f0*/  UISETP.GT.AND UP0, UPT, UR10, -0x1, UPT ;  /* 0xffffffff0a00788c */ /* 0x000fcc000bf04270 */
[----:B------:R-:W-:-:S13]  /*8300*/  PLOP3.LUT P1, PT, PT, PT, UP0, 0x80, 0x0 ;  /* 0x000000000000781c */ /* 0x000fda0003f2f008 */
[----:B------:R-:W-:Y:S05]  /*8310*/  @P1 BRA `(.L_x_1925) ;  /* 0x0000000000201947 */ /* 0x000fea0003800000 */
[----:B------:R-:W-:Y:S01]  /*8320*/  ULDC UR15, c[0x0][0x9e4] ;  /* 0x00027900000f7ab9 */ /* 0x000fe20000000800 */
[----:B------:R-:W-:Y:S02]  /*8330*/  ULOP3.LUT UR10, URZ, UR10, URZ, 0x33, !UPT ;  /* 0x0000000a3f0a7292 */ /* 0x000fe4000f8e333f */
[----:B------:R-:W-:-:S11]  /*8340*/  UISETP.NE.AND UP0, UPT, UR15, 0x1, UPT ;  /* 0x000000010f00788c */ /* 0x000fd6000bf05270 */
[----:B------:R-:W-:Y:S02]  /*8350*/  @UP0 ULDC.64 UR18, c[0x0][0x9e8] ;  /* 0x00027a0000120ab9 */ /* 0x000fe40000000a00 */
[----:B------:R-:W-:-:S04]  /*8360*/  UIMAD.WIDE.U32 UR6, UR10, UR18, URZ ;  /* 0x000000120a0672a5 */ /* 0x000fc8000f8e003f */
[----:B------:R-:W-:-:S04]  /*8370*/  @UP0 USHF.R.U32.HI UR10, URZ, UR19, UR7 ;  /* 0x000000133f0a0299 */ /* 0x000fc80008011607 */
[----:B------:R-:W-:Y:S01]  /*8380*/  ULOP3.LUT UR10, URZ, UR10, URZ, 0x33, !UPT ;  /* 0x0000000a3f0a7292 */ /* 0x000fe2000f8e333f */
[----:B------:R-:W-:Y:S11]  /*8390*/  BRA `(.L_x_1926) ;  /* 0x0000000000147947 */ /* 0x000ff60003800000 */
.L_x_1925:
[----:B------:R-:W-:Y:S02]  /*83a0*/  ULDC UR15, c[0x0][0x9e4] ;  /* 0x00027900000f7ab9 */ /* 0x000fe40000000800 */
[----:B------:R-:W-:-:S11]  /*83b0*/  UISETP.NE.AND UP0, UPT, UR15, 0x1, UPT ;  /* 0x000000010f00788c */ /* 0x000fd6000bf05270 */
[----:B------:R-:W-:Y:S02]  /*83c0*/  @UP0 ULDC.64 UR18, c[0x0][0x9e8] ;  /* 0x00027a0000120ab9 */ /* 0x000fe40000000a00 */
[----:B------:R-:W-:-:S04]  /*83d0*/  UIMAD.WIDE.U32 UR6, UR10, UR18, URZ ;  /* 0x000000120a0672a5 */ /* 0x000fc8000f8e003f */
[----:B------:R-:W-:-:S12]  /*83e0*/  @UP0 USHF.R.U32.HI UR10, URZ, UR19, UR7 ;  /* 0x000000133f0a0299 */ /* 0x000fd80008011607 */
.L_x_1926:
[----:B------:R-:W-:-:S04]  /*83f0*/  UIMAD UR10, UR10, UR15, URZ ;  /* 0x0000000f0a0a72a4 */ /* 0x000fc8000f8e023f */
[----:B------:R-:W-:-:S04]  /*8400*/  UISETP.LT.AND UP0, UPT, UR11, UR10, UPT ;  /* 0x0000000a0b00728c */ /* 0x000fc8000bf01270 */
[----:B------:R-:W-:-:S12]  /*8410*/  USEL UR11, UR11, UR10, !UP0 ;  /* 0x0000000a0b0b7287 */ /* 0x000fd8000c000000 */
.L_x_1924:
[----:B------:R-:W-:-:S04]  /*8420*/  UIADD3 UR6, UR11, 0x5f, URZ ;  /* 0x0000005f0b067890 */ /* 0x000fc8000fffe03f */
        /* <DEDUP_REMOVED lines=9> */
[----:B------:R-:W-:Y:S01]  /*84c0*/  IMAD.MOV.U32 R9, RZ, RZ, R4 ;  /* 0x000000ffff097224 */ /* 0x000fe200078e0004 */
[----:B------:R-:W-:Y:S01]  /*84d0*/  ULDC UR25, c[0x0][0x988] ;  /* 0x0002620000197ab9 */ /* 0x000fe20000000800 */
[----:B------:R-:W-:-:S07]  /*84e0*/  IMAD.MOV.U32 R7, RZ, RZ, R6 ;  /* 0x000000ffff077224 */ /* 0x000fce00078e0006 */
.L_x_1938:
[----:B------:R-:W-:Y:S01]  /*84f0*/  UIADD3 UR38, UR38, 0x1, URZ ;  /* 0x0000000126267890 */ /* 0x000fe2000fffe03f */
[C---:B------:R-:W-:Y:S01]  /*8500*/  ISETP.GT.AND P1, PT, R7.reuse, UR24, PT ;  /* 0x0000001807007c0c */ /* 0x040fe2000bf24270 */
[----:B------:R-:W-:Y:S02]  /*8510*/  VIADD R7, R7, 0xffffffff ;  /* 0xffffffff07077836 */ /* 0x000fe40000000000 */
[----:B------:R-:W-:-:S04]  /*8520*/  UISETP.NE.AND UP0, UPT, UR38, 0x2, UPT ;  /* 0x000000022600788c */ /* 0x000fc8000bf05270 */
[----:B------:R-:W-:Y:S02]  /*8530*/  USEL UR6, URZ, 0x1, UP0 ;  /* 0x000000013f067887 */ /* 0x000fe40008000000 */
[----:B------:R-:W-:Y:S02]  /*8540*/  USEL UR38, UR38, URZ, UP0 ;  /* 0x0000003f26267287 */ /* 0x000fe40008000000 */
[----:B------:R-:W-:Y:S01]  /*8550*/  ULOP3.LUT UR37, UR37, UR6, URZ, 0x3c, !UPT ;  /* 0x0000000625257292 */ /* 0x000fe2000f8e3c3f */
[----:B0-----:R-:W-:Y:S11]  /*8560*/  @!P0 BRA `(.L_x_1928) ;  /* 0x0000000000048947 */ /* 0x001ff60003800000 */
[----:B------:R-:W-:Y:S01]  /*8570*/  BPT.TRAP 0x1 ;  /* 0x000000040000795c */ /* 0x000fe20000300000 */
.L_x_1928:
        /* <DEDUP_REMOVED lines=9> */
.L_x_1929:
[----:B-1----:R-:W-:Y:S05]  /*8610*/  @P2 BRA `(.L_x_1930) ;  /* 0x0000000000082947 */ /* 0x002fea0003800000 */
[----:B------:R-:W1:Y:S02]  /*8620*/  SYNCS.PHASECHK.TRANS64.TRYWAIT P2, [UR27+0x22830], R6 ;  /* 0x02283006ff0075a7 */ /* 0x000e64000804015b */
[----:B-1----:R-:W-:Y:S05]  /*8630*/  @!P2 BRA `(.L_x_1931) ;  /* 0x000000cc00e4a947 */ /* 0x002fea0003800000 */
.L_x_1930:
[----:B------:R-:W-:Y:S01]  /*8640*/  UIMAD UR22, UR38, 0x300, UR4 ;  /* 0x00000300261678a4 */ /* 0x000fe2000f8e0204 */
[----:B------:R-:W-:Y:S01]  /*8650*/  WARPGROUP.ARRIVE ;  /* 0x00000000000079c5 */ /* 0x000fe20000000000 */
[----:B------:R-:W-:Y:S01]  /*8660*/  UMOV UR23, 0x40000040 ;  /* 0x4000004000177882 */ /* 0x000fe20000000000 */
[----:B------:R-:W-:Y:S01]  /*8670*/  UMOV UR11, 0x40000040 ;  /* 0x40000040000b7882 */ /* 0x000fe20000000000 */
[----:B------:R-:W-:-:S03]  /*8680*/  UIADD3 UR10, UR22, 0x2, URZ ;  /* 0x00000002160a7890 */ /* 0x000fc6000fffe03f */
[----:B------:R-:W3:Y:S01]  /*8690*/  S2R R217, SR_TID.X ;  /* 0x0000000000d97919 */ /* 0x000ee20000002100 */
[----:B------:R-:W-:Y:S01]  /*86a0*/  UIADD3 UR14, UR22, 0x4, URZ ;  /* 0x00000004160e7890 */ /* 0x000fe2000fffe03f */
[----:B------:R-:W-:Y:S01]  /*86b0*/  UMOV UR15, 0x40000040 ;  /* 0x40000040000f7882 */ /* 0x000fe20000000000 */
[----:B------:R-:W-:Y:S01]  /*86c0*/  HGMMA.64x96x16.F32.BF16 R152, gdesc[UR20], RZ, !UPT, gsb0 ;  /* 0x01600000149879f0 */ /* 0x000fe2000c0018ff */
[----:B------:R-:W-:Y:S01]  /*86d0*/  UIADD3 UR18, UR22, 0x6, URZ ;  /* 0x0000000616127890 */ /* 0x000fe2000fffe03f */
[----:B------:R-:W-:Y:S01]  /*86e0*/  UMOV UR19, 0x40000040 ;  /* 0x4000004000137882 */ /* 0x000fe20000000000 */
[----:B---3--:R-:W-:-:S04]  /*86f0*/  SHF.R.U32.HI R217, RZ, 0x7, R217 ;  /* 0x00000007ffd97819 */ /* 0x008fc800000116d9 */
[----:B-12---:R-:W-:Y:S01]  /*8700*/  IADD3 R3, -R217, 0xb, RZ ;  /* 0x0000000bd9037810 */ /* 0x006fe20007ffe1ff */
        /* <DEDUP_REMOVED lines=13> */
.L_x_1932:
        /* <DEDUP_REMOVED lines=40> */
[----:B------:R-:W-:Y:S01]  /*8a60*/  UMOV UR14, UR25 ;  /* 0x00000019000e7c82 */ /* 0x000fe20008000000 */
        /* <DEDUP_REMOVED lines=9> */
[----:B------:R-:W-:-:S04]  /*8b00*/  UIADD3 UR6, UR27, 0x22840, URZ ;  /* 0x000228401b067890 */ /* 0x000fc8000fffe03f */
[----:B------:R-:W2:Y:S01]  /*8b10*/  MUFU.TANH R155, R155 ;  /* 0x0000009b009b7308 */ /* 0x000ea20000002400 */
[----:B---3--:R-:W-:Y:S01]  /*8b20*/  FMNMX.FTZ R173, R21, R4, !PT ;  /* 0x0000000415ad7209 */ /* 0x008fe20007810000 */
[----:B------:R-:W-:-:S06]  /*8b30*/  UPRMT UR6, UR26, 0x654, UR6 ;  /* 0x000006541a067896 */ /* 0x000fcc0008000006 */
[----:B------:R-:W3:Y:S01]  /*8b40*/  MUFU.TANH R157, R157 ;  /* 0x0000009d009d7308 */ /* 0x000ee20000002400 */
[----:B----4-:R-:W-:Y:S01]  /*8b50*/  FMNMX.FTZ R4, R152, R173, !PT ;  /* 0x000000ad98047209 */ /* 0x010fe20007810000 */
[----:B------:R-:W-:Y:S01]  /*8b60*/  FMUL.FTZ R173, R189, UR28 ;  /* 0x0000001cbdad7c20 */ /* 0x000fe20008410000 */
[----:B------:R-:W-:Y:S01]  /*8b70*/  FMUL.FTZ R189, R198, UR28 ;  /* 0x0000001cc6bd7c20 */ /* 0x000fe20008410000 */
[----:B------:R-:W-:Y:S04]  /*8b80*/  SYNCS.ARRIVE.TRANS64.RED.A1T0 RZ, [UR6], RZ ;  /* 0x000000ffffff79a7 */ /* 0x000fe80008100406 */
        /* <DEDUP_REMOVED lines=37> */
[----:B------:R-:W-:Y:S01]  /*8de0*/  FMUL.FTZ R183, R186, UR28 ;  /* 0x0000001cbab77c20 */ /* 0x000fe20008410000 */
[----:B------:R-:W-:-:S03]  /*8df0*/  FMUL.FTZ R186, R191, UR28 ;  /* 0x0000001cbfba7c20 */ /* 0x000fc60008410000 */
        /* <DEDUP_REMOVED lines=10> */
[----:B------:R-:W-:Y:S01]  /*8ea0*/  FMUL.FTZ R190, R199, UR28 ;  /* 0x0000001cc7be7c20 */ /* 0x000fe20008410000 */
[----:B------:R-:W1:Y:S06]  /*8eb0*/  SHFL.BFLY PT, R193, R192, 0x1, 0x1f ;  /* 0x0c201f00c0c17f89 */ /* 0x000e6c00000e0000 */
[----:B------:R-:W4:Y:S08]  /*8ec0*/  MUFU.TANH R156, R156 ;  /* 0x0000009c009c7308 */ /* 0x000f300000002400 */
[----:B------:R-:W4:Y:S08]  /*8ed0*/  MUFU.TANH R158, R158 ;  /* 0x0000009e009e7308 */ /* 0x000f300000002400 */
[----:B------:R-:W4:Y:S01]  /*8ee0*/  MUFU.TANH R160, R160 ;  /* 0x000000a000a07308 */ /* 0x000f220000002400 */
[----:B-1----:R-:W-:-:S05]  /*8ef0*/  FMNMX.FTZ R4, R192, R193, !PT ;  /* 0x000000c1c0047209 */ /* 0x002fca0007810000 */
[C---:B------:R-:W-:Y:S02]  /*8f00*/  FMUL.FTZ R192, R4.reuse, UR14 ;  /* 0x0000000e04c07c20 */ /* 0x040fe40008410000 */
[----:B------:R-:W1:Y:S01]  /*8f10*/  MUFU.TANH R162, R162 ;  /* 0x000000a200a27308 */ /* 0x000e620000002400 */
[----:B------:R-:W-:Y:S01]  /*8f20*/  FADD.FTZ R9, -R4, R9 ;  /* 0x0000000904097221 */ /* 0x000fe20000010100 */
[--C-:B------:R-:W-:Y:S01]  /*8f30*/  FFMA.FTZ R194, R10, UR14, -R192.reuse ;  /* 0x0000000e0ac27c23 */ /* 0x100fe200080108c0 */
[----:B---3--:R-:W-:Y:S01]  /*8f40*/  FMNMX.FTZ R10, R12, R191, !PT ;  /* 0x000000bf0c0a7209 */ /* 0x008fe20007810000 */
[--C-:B------:R-:W-:Y:S01]  /*8f50*/  FFMA.FTZ R193, R5, UR14, -R192.reuse ;  /* 0x0000000e05c17c23 */ /* 0x100fe200080108c0 */
[--C-:B------:R-:W-:Y:S01]  /*8f60*/  FFMA.FTZ R196, R152, UR14, -R192.reuse ;  /* 0x0000000e98c47c23 */ /* 0x100fe200080108c0 */
[--C-:B------:R-:W-:Y:S01]  /*8f70*/  FFMA.FTZ R197, R177, UR14, -R192.reuse ;  /* 0x0000000eb1c57c23 */ /* 0x100fe200080108c0 */
[----:B-----5:R-:W-:Y:S01]  /*8f80*/  FMNMX.FTZ R191, R15, R10, !PT ;  /* 0x0000000a0fbf7209 */ /* 0x020fe20007810000 */
[----:B------:R-:W3:Y:S01]  /*8f90*/  MUFU.TANH R164, R164 ;  /* 0x000000a400a47308 */ /* 0x000ee20000002400 */
[----:B------:R-:W-:Y:S01]  /*8fa0*/  FMUL.FTZ R9, R9, UR14 ;  /* 0x0000000e09097c20 */ /* 0x000fe20008410000 */
        /* <DEDUP_REMOVED lines=20> */
[----:B------:R-:W-:Y:S01]  /*90f0*/  FFMA.FTZ R13, R163, UR14, -R192 ;  /* 0x0000000ea30d7c23 */ /* 0x000fe200080108c0 */
[----:B------:R-:W-:Y:S01]  /*9100*/  FMNMX.FTZ R5, R160, R5, !PT ;  /* 0x00000005a0057209 */ /* 0x000fe20007810000 */
[----:B------:R-:W4:Y:S03]  /*9110*/  MUFU.TANH R179, R179 ;  /* 0x000000b300b37308 */ /* 0x000f260000002400 */
[----:B-1----:R-:W-:-:S04]  /*9120*/  FMNMX.FTZ R5, R162, R5, !PT ;  /* 0x00000005a2057209 */ /* 0x002fc80007810000 */
        /* <DEDUP_REMOVED lines=22> */
[----:B------:R-:W0:Y:S01]  /*9290*/  MUFU.EX2 R9, R9 ;  /* 0x0000000900097308 */ /* 0x000e220000000800 */
[----:B--2---:R-:W-:Y:S01]  /*92a0*/  FMNMX.FTZ R5, R189, R10, !PT ;  /* 0x0000000abd057209 */ /* 0x004fe20007810000 */
[--C-:B------:R-:W-:Y:S01]  /*92b0*/  FFMA.FTZ R10, R166, UR14, -R192.reuse ;  /* 0x0000000ea60a7c23 */ /* 0x100fe200080108c0 */
[--C-:B------:R-:W-:Y:S01]  /*92c0*/  FFMA.FTZ R166, R168, UR14, -R192.reuse ;  /* 0x0000000ea8a67c23 */ /* 0x100fe200080108c0 */
[--C-:B------:R-:W-:Y:S01]  /*92d0*/  FFMA.FTZ R168, R170, UR14, -R192.reuse ;  /* 0x0000000eaaa87c23 */ /* 0x100fe200080108c0 */
[--C-:B------:R-:W-:Y:S01]  /*92e0*/  FFMA.FTZ R170, R172, UR14, -R192.reuse ;  /* 0x0000000eacaa7c23 */ /* 0x100fe200080108c0 */
[--C-:B------:R-:W-:Y:S01]  /*92f0*/  FFMA.FTZ R172, R174, UR14, -R192.reuse ;  /* 0x0000000eaeac7c23 */ /* 0x100fe200080108c0 */
[----:B------:R-:W-:Y:S01]  /*9300*/  FFMA.FTZ R174, R180, UR14, -R192 ;  /* 0x0000000eb4ae7c23 */ /* 0x000fe200080108c0 */
        /* <DEDUP_REMOVED lines=19> */
[----:B------:R-:W-:Y:S01]  /*9440*/  MUFU.EX2 R216, R216 ;  /* 0x000000d800d87308 */ /* 0x000fe20000000800 */
[----:B---3--:R-:W-:Y:S01]  /*9450*/  FADD.FTZ R2, R193, R2 ;  /* 0x00000002c1027221 */ /* 0x008fe20000010000 */
[-C--:B------:R-:W-:Y:S01]  /*9460*/  FMUL.FTZ R49, R49, R9.reuse ;  /* 0x0000000931317220 */ /* 0x080fe20000410000 */
[-C--:B------:R-:W-:Y:S01]  /*9470*/  FMUL.FTZ R52, R52, R9.reuse ;  /* 0x0000000934347220 */ /* 0x080fe20000410000 */
[-C--:B------:R-:W-:Y:S01]  /*9480*/  FMUL.FTZ R53, R53, R9.reuse ;  /* 0x0000000935357220 */ /* 0x080fe20000410000 */
[-C--:B------:R-:W-:Y:S01]  /*9490*/  FMUL.FTZ R56, R56, R9.reuse ;  /* 0x0000000938387220 */ /* 0x080fe20000410000 */
[----:B-1----:R-:W-:Y:S01]  /*94a0*/  FMNMX.FTZ R152, R5, R152, !PT ;  /* 0x0000009805987209 */ /* 0x002fe20007810000 */
[-C--:B------:R-:W-:Y:S01]  /*94b0*/  FMUL.FTZ R57, R57, R9.reuse ;  /* 0x0000000939397220 */ /* 0x080fe20000410000 */
        /* <DEDUP_REMOVED lines=32> */
[C---:B------:R-:W-:Y:S01]  /*96c0*/  FADD.FTZ R8, -R5.reuse, R8 ;  /* 0x0000000805087221 */ /* 0x040fe20000010100 */
[----:B------:R-:W-:Y:S01]  /*96d0*/  FMUL.FTZ R199, R5, UR14 ;  /* 0x0000000e05c77c20 */ /* 0x000fe20008410000 */
[----:B------:R-:W-:Y:S01]  /*96e0*/  MUFU.EX2 R14, R14 ;  /* 0x0000000e000e7308 */ /* 0x000fe20000000800 */
[-C--:B------:R-:W-:Y:S01]  /*96f0*/  FMUL.FTZ R112, R112, R9.reuse ;  /* 0x0000000970707220 */ /* 0x080fe20000410000 */
        /* <DEDUP_REMOVED lines=10> */
[----:B0-----:R-:W-:Y:S01]  /*97a0*/  FADD.FTZ R153, R195, R2 ;  /* 0x00000002c3997221 */ /* 0x001fe20000010000 */
        /* <DEDUP_REMOVED lines=11> */
[----:B------:R-:W1:Y:S01]  /*9860*/  MUFU.EX2 R11, R11 ;  /* 0x0000000b000b7308 */ /* 0x000e620000000800 */
[--C-:B------:R-:W-:Y:S01]  /*9870*/  FFMA.FTZ R184, R184, UR14, -R199.reuse ;  /* 0x0000000eb8b87c23 */ /* 0x100fe200080108c7 */
[--C-:B------:R-:W-:Y:S01]  /*9880*/  FFMA.FTZ R186, R186, UR14, -R199.reuse ;  /* 0x0000000ebaba7c23 */ /* 0x100fe200080108c7 */
[--C-:B------:R-:W-:Y:S01]  /*9890*/  FFMA.FTZ R187, R187, UR14, -R199.reuse ;  /* 0x0000000ebbbb7c23 */ /* 0x100fe200080108c7 */
[--C-:B------:R-:W-:Y:S01]  /*98a0*/  FFMA.FTZ R188, R188, UR14, -R199.reuse ;  /* 0x0000000ebcbc7c23 */ /* 0x100fe200080108c7 */
[--C-:B------:R-:W-:Y:S01]  /*98b0*/  FFMA.FTZ R189, R189, UR14, -R199.reuse ;  /* 0x0000000ebdbd7c23 */ /* 0x100fe200080108c7 */
[----:B------:R-:W-:Y:S01]  /*98c0*/  FFMA.FTZ R190, R190, UR14, -R199 ;  /* 0x0000000ebebe7c23 */ /* 0x000fe200080108c7 */
        /* <DEDUP_REMOVED lines=26> */
[----:B0-----:R-:W-:Y:S01]  /*9a70*/  FADD.FTZ R154, R180, R215 ;  /* 0x000000d7b49a7221 */ /* 0x001fe20000010000 */
[----:B------:R-:W-:Y:S01]  /*9a80*/  FADD.FTZ R152, R196, R153 ;  /* 0x00000099c4987221 */ /* 0x000fe20000010000 */
[----:B------:R-:W-:Y:S01]  /*9a90*/  F2FP.BF16.F32.PACK_AB R155, R180, R155 ;  /* 0x0000009bb49b723e */ /* 0x000fe200000010ff */
[-C--:B------:R-:W-:Y:S01]  /*9aa0*/  FMUL.FTZ R148, R148, R9.reuse ;  /* 0x0000000994947220 */ /* 0x080fe20000410000 */
[----:B------:R-:W-:Y:S01]  /*9ab0*/  FMUL.FTZ R149, R149, R9 ;  /* 0x0000000995957220 */ /* 0x000fe20000410000 */
[----:B------:R-:W-:Y:S01]  /*9ac0*/  FADD.FTZ R153, R21, R152 ;  /* 0x0000009815997221 */ /* 0x000fe20000010000 */
[-C--:B------:R-:W-:Y:S01]  /*9ad0*/  FMUL.FTZ R26, R26, R177.reuse ;  /* 0x000000b11a1a7220 */ /* 0x080fe20000410000 */
[----:B------:R-:W0:Y:S01]  /*9ae0*/  MUFU.EX2 R159, R159 ;  /* 0x0000009f009f7308 */ /* 0x000e220000000800 */
[-C--:B------:R-:W-:Y:S01]  /*9af0*/  FMUL.FTZ R27, R27, R177.reuse ;  /* 0x000000b11b1b7220 */ /* 0x080fe20000410000 */
[----:B------:R-:W-:Y:S01]  /*9b00*/  FADD.FTZ R153, R198, R153 ;  /* 0x00000099c6997221 */ /* 0x000fe20000010000 */
        /* <DEDUP_REMOVED lines=29> */
[----:B------:R-:W5:Y:S01]  /*9ce0*/  MUFU.EX2 R161, R161 ;  /* 0x000000a100a17308 */ /* 0x000f620000000800 */
[----:B-1----:R-:W-:Y:S01]  /*9cf0*/  FADD.FTZ R181, R157, R154 ;  /* 0x0000009a9db57221 */ /* 0x002fe20000010000 */
[----:B--2---:R-:W-:Y:S01]  /*9d00*/  F2FP.BF16.F32.PACK_AB R157, R20, R157 ;  /* 0x0000009d149d723e */ /* 0x004fe200000010ff */
[-C--:B------:R-:W-:Y:S01]  /*9d10*/  FMUL.FTZ R82, R82, R177.reuse ;  /* 0x000000b152527220 */ /* 0x080fe20000410000 */
[-C--:B------:R-:W-:Y:S01]  /*9d20*/  FMUL.FTZ R83, R83, R177.reuse ;  /* 0x000000b153537220 */ /* 0x080fe20000410000 */
[----:B------:R-:W-:Y:S01]  /*9d30*/  FADD.FTZ R154, R20, R181 ;  /* 0x000000b5149a7221 */ /* 0x000fe20000010000 */
[-C--:B------:R-:W-:Y:S01]  /*9d40*/  FMUL.FTZ R86, R86, R177.reuse ;  /* 0x000000b156567220 */ /* 0x080fe20000410000 */
[----:B------:R-:W-:Y:S01]  /*9d50*/  FMUL.FTZ R87, R87, R177 ;  /* 0x000000b157577220 */ /* 0x000fe20000410000 */
[----:B------:R-:W1:Y:S01]  /*9d60*/  MUFU.EX2 R162, R162 ;  /* 0x000000a200a27308 */ /* 0x000e620000000800 */
[----:B0-----:R-:W-:Y:S01]  /*9d70*/  FADD.FTZ R183, R159, R154 ;  /* 0x0000009a9fb77221 */ /* 0x001fe20000010000 */
[----:B------:R-:W-:Y:S01]  /*9d80*/  FADD.FTZ R154, R14, R153 ;  /* 0x000000990e9a7221 */ /* 0x000fe20000010000 */
[----:B---3--:R-:W-:Y:S01]  /*9d90*/  F2FP.BF16.F32.PACK_AB R159, R176, R159 ;  /* 0x0000009fb09f723e */ /* 0x008fe200000010ff */
[-C--:B------:R-:W-:Y:S01]  /*9da0*/  FMUL.FTZ R90, R90, R177.reuse ;  /* 0x000000b15a5a7220 */ /* 0x080fe20000410000 */
[----:B------:R-:W-:Y:S01]  /*9db0*/  FADD.FTZ R152, R176, R183 ;  /* 0x000000b7b0987221 */ /* 0x000fe20000010000 */
[-C--:B------:R-:W-:Y:S01]  /*9dc0*/  FMUL.FTZ R91, R91, R177.reuse ;  /* 0x000000b15b5b7220 */ /* 0x080fe20000410000 */
[-C--:B------:R-:W-:Y:S01]  /*9dd0*/  FMUL.FTZ R94, R94, R177.reuse ;  /* 0x000000b15e5e7220 */ /* 0x080fe20000410000 */
[----:B------:R-:W0:Y:S01]  /*9de0*/  MUFU.EX2 R13, R13 ;  /* 0x0000000d000d7308 */ /* 0x000e220000000800 */
[----:B----4-:R-:W-:Y:S01]  /*9df0*/  FADD.FTZ R153, R15, R152 ;  /* 0x000000980f997221 */ /* 0x010fe20000010000 */
[C---:B-----5:R-:W-:Y:S01]  /*9e00*/  FADD.FTZ R156, R161.reuse, R154 ;  /* 0x0000009aa19c7221 */ /* 0x060fe20000010000 */
[----:B------:R-:W-:Y:S01]  /*9e10*/  F2FP.BF16.F32.PACK_AB R160, R161, R14 ;  /* 0x0000000ea1a0723e */ /* 0x000fe200000010ff */
[-C--:B------:R-:W-:Y:S01]  /*9e20*/  FMUL.FTZ R95, R95, R177.reuse ;  /* 0x000000b15f5f7220 */ /* 0x080fe20000410000 */
[----:B------:R-:W-:Y:S01]  /*9e30*/  F2FP.BF16.F32.PACK_AB R152, R193, R194 ;  /* 0x000000c2c198723e */ /* 0x000fe200000010ff */
[----:B------:R-:W-:Y:S01]  /*9e40*/  FMUL.FTZ R98, R98, R177 ;  /* 0x000000b162627220 */ /* 0x000fe20000410000 */
[----:B------:R-:W-:Y:S01]  /*9e50*/  F2FP.BF16.F32.PACK_AB R154, R216, R195 ;  /* 0x000000c3d89a723e */ /* 0x000fe200000010ff */
[----:B------:R-:W2:Y:S01]  /*9e60*/  MUFU.EX2 R163, R163 ;  /* 0x000000a300a37308 */ /* 0x000ea20000000800 */
[C---:B-1----:R-:W-:Y:S01]  /*9e70*/  FADD.FTZ R158, R162.reuse, R153 ;  /* 0x00000099a29e7221 */ /* 0x042fe20000010000 */
[----:B------:R-:W-:Y:S01]  /*9e80*/  F2FP.BF16.F32.PACK_AB R153, R11, R8 ;  /* 0x000000080b99723e */ /* 0x000fe200000010ff */
[----:B------:R-:W-:Y:S01]  /*9e90*/  FMUL.FTZ R99, R99, R177 ;  /* 0x000000b163637220 */ /* 0x000fe20000410000 */
[----:B------:R-:W-:Y:S01]  /*9ea0*/  F2FP.BF16.F32.PACK_AB R161, R162, R15 ;  /* 0x0000000fa2a1723e */ /* 0x000fe200000010ff */
[-C--:B------:R-:W-:Y:S01]  /*9eb0*/  FMUL.FTZ R102, R102, R177.reuse ;  /* 0x000000b166667220 */ /* 0x080fe20000410000 */
[-C--:B------:R-:W-:Y:S01]  /*9ec0*/  FMUL.FTZ R103, R103, R177.reuse ;  /* 0x000000b167677220 */ /* 0x080fe20000410000 */
[----:B------:R-:W-:Y:S01]  /*9ed0*/  FMUL.FTZ R106, R106, R177 ;  /* 0x000000b16a6a7220 */ /* 0x000fe20000410000 */
[----:B------:R-:W1:Y:S01]  /*9ee0*/  MUFU.EX2 R214, R214 ;  /* 0x000000d600d67308 */ /* 0x000e620000000800 */
[----:B0-----:R-:W-:Y:S01]  /*9ef0*/  FADD.FTZ R183, R13, R156 ;  /* 0x0000009c0db77221 */ /* 0x001fe20000010000 */
[----:B------:R-:W-:Y:S01]  /*9f00*/  F2FP.BF16.F32.PACK_AB R156, R196, R191 ;  /* 0x000000bfc49c723e */ /* 0x000fe200000010ff */
[-C--:B------:R-:W-:Y:S01]  /*9f10*/  FMUL.FTZ R107, R107, R177.reuse ;  /* 0x000000b16b6b7220 */ /* 0x080fe20000410000 */
[-C--:B------:R-:W-:Y:S01]  /*9f20*/  FMUL.FTZ R110, R110, R177.reuse ;  /* 0x000000b16e6e7220 */ /* 0x080fe20000410000 */
[-C--:B------:R-:W-:Y:S01]  /*9f30*/  FMUL.FTZ R111, R111, R177.reuse ;  /* 0x000000b16f6f7220 */ /* 0x080fe20000410000 */
[-C--:B------:R-:W-:Y:S01]  /*9f40*/  FMUL.FTZ R114, R114, R177.reuse ;  /* 0x000000b172727220 */ /* 0x080fe20000410000 */
[----:B------:R-:W-:Y:S01]  /*9f50*/  FMUL.FTZ R115, R115, R177 ;  /* 0x000000b173737220 */ /* 0x000fe20000410000 */
[----:B------:R-:W0:Y:S01]  /*9f60*/  MUFU.EX2 R164, R164 ;  /* 0x000000a400a47308 */ /* 0x000e220000000800 */
[----:B--2---:R-:W-:Y:S01]  /*9f70*/  FADD.FTZ R185, R163, R158 ;  /* 0x0000009ea3b97221 */ /* 0x004fe20000010000 */
[----:B------:R-:W-:Y:S01]  /*9f80*/  F2FP.BF16.F32.PACK_AB R158, R198, R21 ;  /* 0x00000015c69e723e */ /* 0x000fe200000010ff */
[-C--:B------:R-:W-:Y:S01]  /*9f90*/  FMUL.FTZ R118, R118, R177.reuse ;  /* 0x000000b176767220 */ /* 0x080fe20000410000 */
[-C--:B------:R-:W-:Y:S01]  /*9fa0*/  FMUL.FTZ R119, R119, R177.reuse ;  /* 0x000000b177777220 */ /* 0x080fe20000410000 */
[-C--:B------:R-:W-:Y:S01]  /*9fb0*/  FMUL.FTZ R122, R122, R177.reuse ;  /* 0x000000b17a7a7220 */ /* 0x080fe20000410000 */
[-C--:B------:R-:W-:Y:S01]  /*9fc0*/  FMUL.FTZ R123, R123, R177.reuse ;  /* 0x000000b17b7b7220 */ /* 0x080fe20000410000 */
[----:B------:R-:W-:Y:S01]  /*9fd0*/  FMUL.FTZ R126, R126, R177 ;  /* 0x000000b17e7e7220 */ /* 0x000fe20000410000 */
[----:B------:R-:W2:Y:S01]  /*9fe0*/  MUFU.EX2 R10, R10 ;  /* 0x0000000a000a7308 */ /* 0x000ea20000000800 */
        /* <DEDUP_REMOVED lines=19> */
[----:B------:R-:W-:-:S04]  /*a120*/  FMUL.FTZ R151, R151, R177 ;  /* 0x000000b197977220 */ /* 0x000fc80000410000 */
[----:B------:R-:W2:Y:S01]  /*a130*/  MUFU.EX2 R175, R175 ;  /* 0x000000af00af7308 */ /* 0x000ea20000000800 */
[----:B-1----:R-:W-:-:S07]  /*a140*/  FADD.FTZ R20, R12, R185 ;  /* 0x000000b90c147221 */ /* 0x002fce0000010000 */
[----:B------:R-:W1:Y:S01]  /*a150*/  MUFU.EX2 R166, R166 ;  /* 0x000000a600a67308 */ /* 0x000e620000000800 */
[C---:B0-----:R-:W-:Y:S01]  /*a160*/  FADD.FTZ R21, R165.reuse, R8 ;  /* 0x00000008a5157221 */ /* 0x041fe20000010000 */
[----:B------:R-:W-:-:S06]  /*a170*/  F2FP.BF16.F32.PACK_AB R164, R165, R10 ;  /* 0x0000000aa5a4723e */ /* 0x000fcc00000010ff */
[----:B------:R-:W0:Y:S01]  /*a180*/  MUFU.EX2 R167, R167 ;  /* 0x000000a700a77308 */ /* 0x000e220000000800 */
[C---:B--2---:R-:W-:Y:S01]  /*a190*/  FADD.FTZ R183, R175.reuse, R20 ;  /* 0x00000014afb77221 */ /* 0x044fe20000010000 */
[----:B------:R-:W-:-:S03]  /*a1a0*/  F2FP.BF16.F32.PACK_AB R165, R175, R12 ;  /* 0x0000000cafa5723e */ /* 0x000fc600000010ff */
[----:B------:R-:W-:-:S03]  /*a1b0*/  FADD.FTZ R14, R0, R183 ;  /* 0x000000b7000e7221 */ /* 0x000fc60000010000 */
[----:B------:R-:W2:Y:S01]  /*a1c0*/  MUFU.EX2 R179, R179 ;  /* 0x000000b300b37308 */ /* 0x000ea20000000800 */
[----:B-1----:R-:W-:-:S07]  /*a1d0*/  FADD.FTZ R8, R166, R21 ;  /* 0x00000015a6087221 */ /* 0x002fce0000010000 */
[----:B------:R-:W1:Y:S01]  /*a1e0*/  MUFU.EX2 R168, R168 ;  /* 0x000000a800a87308 */ /* 0x000e620000000800 */
[C---:B0-----:R-:W-:Y:S01]  /*a1f0*/  FADD.FTZ R15, R167.reuse, R8 ;  /* 0x00000008a70f7221 */ /* 0x041fe20000010000 */
[----:B------:R-:W-:-:S06]  /*a200*/  F2FP.BF16.F32.PACK_AB R166, R167, R166 ;  /* 0x000000a6a7a6723e */ /* 0x000fcc00000010ff */
[----:B------:R-:W0:Y:S01]  /*a210*/  MUFU.EX2 R2, R2 ;  /* 0x0000000200027308 */ /* 0x000e220000000800 */
[C---:B--2---:R-:W-:Y:S01]  /*a220*/  FADD.FTZ R21, R179.reuse, R14 ;  /* 0x0000000eb3157221 */ /* 0x044fe20000010000 */
[----:B------:R-:W-:-:S06]  /*a230*/  F2FP.BF16.F32.PACK_AB R167, R179, R0 ;  /* 0x00000000b3a7723e */ /* 0x000fcc00000010ff */
[----:B------:R-:W2:Y:S01]  /*a240*/  MUFU.EX2 R169, R169 ;  /* 0x000000a900a97308 */ /* 0x000ea20000000800 */
[----:B-1----:R-:W-:-:S07]  /*a250*/  FADD.FTZ R8, R168, R15 ;  /* 0x0000000fa8087221 */ /* 0x002fce0000010000 */
[----:B------:R-:W1:Y:S01]  /*a260*/  MUFU.EX2 R181, R184 ;  /* 0x000000b800b57308 */ /* 0x000e620000000800 */
[----:B0-----:R-:W-:-:S07]  /*a270*/  FADD.FTZ R14, R2, R21 ;  /* 0x00000015020e7221 */ /* 0x001fce0000010000 */
[----:B------:R-:W0:Y:S01]  /*a280*/  MUFU.EX2 R170, R170 ;  /* 0x000000aa00aa7308 */ /* 0x000e220000000800 */
[C---:B--2---:R-:W-:Y:S01]  /*a290*/  FADD.FTZ R13, R169.reuse, R8 ;  /* 0x00000008a90d7221 */ /* 0x044fe20000010000 */
[----:B------:R-:W-:-:S06]  /*a2a0*/  F2FP.BF16.F32.PACK_AB R168, R169, R168 ;  /* 0x000000a8a9a8723e */ /* 0x000fcc00000010ff */
[----:B------:R-:W2:Y:S01]  /*a2b0*/  MUFU.EX2 R178, R178 ;  /* 0x000000b200b27308 */ /* 0x000ea20000000800 */
[C---:B-1----:R-:W-:Y:S01]  /*a2c0*/  FADD.FTZ R15, R181.reuse, R14 ;  /* 0x0000000eb50f7221 */ /* 0x042fe20000010000 */
[----:B------:R-:W-:-:S06]  /*a2d0*/  F2FP.BF16.F32.PACK_AB R169, R181, R2 ;  /* 0x00000002b5a9723e */ /* 0x000fcc00000010ff */
[----:B------:R-:W1:Y:S01]  /*a2e0*/  MUFU.EX2 R171, R171 ;  /* 0x000000ab00ab7308 */ /* 0x000e620000000800 */
[----:B0-----:R-:W-:-:S07]  /*a2f0*/  FADD.FTZ R8, R170, R13 ;  /* 0x0000000daa087221 */ /* 0x001fce0000010000 */
[----:B------:R-:W0:Y:S01]  /*a300*/  MUFU.EX2 R11, R186 ;  /* 0x000000ba000b7308 */ /* 0x000e220000000800 */
[----:B--2---:R-:W-:-:S07]  /*a310*/  FADD.FTZ R10, R178, R15 ;  /* 0x0000000fb20a7221 */ /* 0x004fce0000010000 */
[----:B------:R-:W2:Y:S01]  /*a320*/  MUFU.EX2 R172, R172 ;  /* 0x000000ac00ac7308 */ /* 0x000ea20000000800 */
[C---:B-1----:R-:W-:Y:S01]  /*a330*/  FADD.FTZ R13, R171.reuse, R8 ;  /* 0x00000008ab0d7221 */ /* 0x042fe20000010000 */
[----:B------:R-:W-:-:S06]  /*a340*/  F2FP.BF16.F32.PACK_AB R170, R171, R170 ;  /* 0x000000aaabaa723e */ /* 0x000fcc00000010ff */
[----:B------:R-:W1:Y:S01]  /*a350*/  MUFU.EX2 R187, R187 ;  /* 0x000000bb00bb7308 */ /* 0x000e620000000800 */
[C---:B0-----:R-:W-:Y:S01]  /*a360*/  FADD.FTZ R10, R11.reuse, R10 ;  /* 0x0000000a0b0a7221 */ /* 0x041fe20000010000 */
[----:B------:R-:W-:-:S06]  /*a370*/  F2FP.BF16.F32.PACK_AB R171, R11, R178 ;  /* 0x000000b20bab723e */ /* 0x000fcc00000010ff */
[----:B------:R-:W0:Y:S01]  /*a380*/  MUFU.EX2 R173, R173 ;  /* 0x000000ad00ad7308 */ /* 0x000e220000000800 */
[----:B--2---:R-:W-:-:S07]  /*a390*/  FADD.FTZ R0, R172, R13 ;  /* 0x0000000dac007221 */ /* 0x004fce0000010000 */
        /* <DEDUP_REMOVED lines=11> */
[----:B0-----:R-:W-:Y:S01]  /*a450*/  FADD.FTZ R11, R189, R0 ;  /* 0x00000000bd0b7221 */ /* 0x001fe20000010000 */
[C---:B--2---:R-:W-:Y:S01]  /*a460*/  FADD.FTZ R2, R197.reuse, R2 ;  /* 0x00000002c5027221 */ /* 0x044fe20000010000 */
[----:B------:R-:W-:Y:S02]  /*a470*/  F2FP.BF16.F32.PACK_AB R174, R197, R174 ;  /* 0x000000aec5ae723e */ /* 0x000fe400000010ff */
[C---:B-1----:R-:W-:Y:S01]  /*a480*/  FADD.FTZ R0, R190.reuse, R11 ;  /* 0x0000000bbe007221 */ /* 0x042fe20000010000 */
[----:B------:R-:W-:Y:S01]  /*a490*/  F2FP.BF16.F32.PACK_AB R175, R190, R189 ;  /* 0x000000bdbeaf723e */ /* 0x000fe200000010ff */
[----:B------:R-:W-:Y:S06]  /*a4a0*/  @!P0 BRA `(.L_x_1933) ;  /* 0x0000000000048947 */ /* 0x000fec0003800000 */
[----:B------:R-:W-:Y:S01]  /*a4b0*/  BPT.TRAP 0x1 ;  /* 0x000000040000795c */ /* 0x000fe20000300000 */
.L_x_1933:
[----:B------:R0:W1:Y:S01]  /*a4c0*/  SYNCS.PHASECHK.TRANS64.TRYWAIT P2, [UR27+0x22850], R6 ;  /* 0x02285006ff0075a7 */ /* 0x000062000804015b */
[----:B------:R-:W-:Y:S05]  /*a4d0*/  @!P0 BRA `(.L_x_1934) ;  /* 0x0000000000048947 */ /* 0x000fea0003800000 */
[----:B------:R-:W-:Y:S01]  /*a4e0*/  BPT.TRAP 0x1 ;  /* 0x000000040000795c */ /* 0x000fe20000300000 */
.L_x_1934:
[----:B------:R-:W-:Y:S01]  /*a4f0*/  VIADD R8, R217, 0x8 ;  /* 0x00000008d9087836 */ /* 0x000fe20000000000 */
[----:B-1----:R-:W-:Y:S06]  /*a500*/  @P2 BRA `(.L_x_1935) ;  /* 0x0000000000082947 */ /* 0x002fec0003800000 */
[----:B------:R-:W1:Y:S02]  /*a510*/  SYNCS.PHASECHK.TRANS64.TRYWAIT P2, [UR27+0x22850], R6 ;  /* 0x02285006ff0075a7 */ /* 0x000e64000804015b */
[----:B-1----:R-:W-:Y:S05]  /*a520*/  @!P2 BRA `(.L_x_1936) ;  /* 0x000000b00040a947 */ /* 0x002fea0003800000 */
.L_x_1935:
        /* <DEDUP_REMOVED lines=39> */
.L_x_1937:
[----:B------:R-:W-:Y:S01]  /*a7a0*/  UIADD3 UR27, UR27, 0x22860, URZ ;  /* 0x000228601b1b7890 */ /* 0x000fe2000fffe03f */
[----:B------:R-:W-:Y:S02]  /*a7b0*/  IMAD.MOV.U32 R8, RZ, RZ, R5 ;  /* 0x000000ffff087224 */ /* 0x000fe400078e0005 */
[----:B-1----:R-:W-:Y:S01]  /*a7c0*/  IMAD.MOV.U32 R9, RZ, RZ, R4 ;  /* 0x000000ffff097224 */ /* 0x002fe200078e0004 */
[----:B------:R-:W-:-:S09]  /*a7d0*/  UPRMT UR27, UR26, 0x654, UR27 ;  /* 0x000006541a1b7896 */ /* 0x000fd2000800001b */
[----:B------:R-:W-:Y:S01]  /*a7e0*/  SYNCS.ARRIVE.TRANS64.RED.A1T0 RZ, [UR27], RZ ;  /* 0x000000ffffff79a7 */ /* 0x000fe2000810041b */
[----:B------:R-:W-:Y:S05]  /*a7f0*/  @P1 BRA `(.L_x_1938) ;  /* 0xffffffdc003c1947 */ /* 0x000fea000383ffff */
[----:B0-----:R-:W-:-:S07]  /*a800*/  IMAD.MOV.U32 R6, RZ, RZ, R7 ;  /* 0x000000ffff067224 */ /* 0x001fce00078e0007 */
.L_x_1927:
[----:B------:R-:W-:-:S13]  /*a810*/  ISETP.GE.AND P1, PT, R6, UR44, PT ;  /* 0x0000002c06007c0c */ /* 0x000fda000bf26270 */
[----:B------:R-:W-:Y:S05]  /*a820*/  @!P1 BRA `(.L_x_1939) ;  /* 0x00000034008c9947 */ /* 0x000fea0003800000 */
[----:B------:R-:W-:Y:S01]  /*a830*/  IMAD.MOV.U32 R9, RZ, RZ, R5 ;  /* 0x000000ffff097224 */ /* 0x000fe200078e0005 */
[----:B------:R-:W-:Y:S01]  /*a840*/  ULDC UR27, c[0x0][0x9e4] ;  /* 0x00027900001b7ab9 */ /* 0x000fe20000000800 */
[----:B------:R-:W-:Y:S01]  /*a850*/  IMAD.MOV.U32 R8, RZ, RZ, R4 ;  /* 0x000000ffff087224 */ /* 0x000fe200078e0004 */
[----:B------:R-:W-:Y:S01]  /*a860*/  ULDC UR28, c[0x0][0x9dc] ;  /* 0x00027700001c7ab9 */ /* 0x000fe20000000800 */
[----:B------:R-:W-:Y:S01]  /*a870*/  ULDC UR29, c[0x0][0x288] ;  /* 0x0000a200001d7ab9 */ /* 0x000fe20000000800 */
[----:B------:R-:W-:Y:S01]  /*a880*/  ULDC UR30, c[0x0][0x9d8] ;  /* 0x00027600001e7ab9 */ /* 0x000fe20000000800 */
[----:B------:R-:W-:Y:S01]  /*a890*/  ULDC UR26, c[0x0][0x988] ;  /* 0x00026200001a7ab9 */ /* 0x000fe20000000800 */
[----:B------:R-:W-:-:S05]  /*a8a0*/  ULDC UR31, c[0x0][0x9e0] ;  /* 0x00027800001f7ab9 */ /* 0x000fca0000000800 */
.L_x_1958:
[----:B------:R-:W-:-:S04]  /*a8b0*/  UIADD3 UR38, UR38, 0x1, URZ ;  /* 0x0000000126267890 */ /* 0x000fc8000fffe03f */
[----:B------:R-:W-:-:S04]  /*a8c0*/  UISETP.NE.AND UP0, UPT, UR38, 0x2, UPT ;  /* 0x000000022600788c */ /* 0x000fc8000bf05270 */
[----:B------:R-:W-:Y:S02]  /*a8d0*/  USEL UR6, URZ, 0x1, UP0 ;  /* 0x000000013f067887 */ /* 0x000fe40008000000 */
[----:B------:R-:W-:Y:S02]  /*a8e0*/  USEL UR38, UR38, URZ, UP0 ;  /* 0x0000003f26267287 */ /* 0x000fe40008000000 */
[----:B------:R-:W-:Y:S01]  /*a8f0*/  ULOP3.LUT UR37, UR37, UR6, URZ, 0x3c, !UPT ;  /* 0x0000000625257292 */ /* 0x000fe2000f8e3c3f */
[----:B01----:R-:W-:Y:S11]  /*a900*/  @!P0 BRA `(.L_x_1940) ;  /* 0x0000000000048947 */ /* 0x003ff60003800000 */
[----:B------:R-:W-:Y:S01]  /*a910*/  BPT.TRAP 0x1 ;  /* 0x000000040000795c */ /* 0x000fe20000300000 */
.L_x_1940:
        /* <DEDUP_REMOVED lines=9> */
.L_x_1941:
[----:B-1----:R-:W-:Y:S05]  /*a9b0*/  @P1 BRA `(.L_x_1942) ;  /* 0x0000000000081947 */ /* 0x002fea0003800000 */
[----:B------:R-:W1:Y:S02]  /*a9c0*/  SYNCS.PHASECHK.TRANS64.TRYWAIT P1, [UR25+0x22830], R7 ;  /* 0x02283007ff0075a7 */ /* 0x000e640008020159 */
[----:B-1----:R-:W-:Y:S05]  /*a9d0*/  @!P1 BRA `(.L_x_1943) ;  /* 0x000000ac002c9947 */ /* 0x002fea0003800000 */
.L_x_1942:
        /* <DEDUP_REMOVED lines=12> */
[----:B--2---:R-:W-:Y:S01]  /*aaa0*/  IADD3 R3, -R215, 0xb, RZ ;  /* 0x0000000bd7037810 */ /* 0x004fe20007ffe1ff */
        /* <DEDUP_REMOVED lines=13> */
.L_x_1944:
[----:B------:R-:W-:Y:S01]  /*ab80*/  ISETP.NE.AND P2, PT, R205, 0x1, PT ;  /* 0x00000001cd00780c */ /* 0x000fe20003f45270 */
[----:B------:R-:W-:Y:S01]  /*ab90*/  FMUL.FTZ R10, R154, UR30 ;  /* 0x0000001e9a0a7c20 */ /* 0x000fe20008410000 */
[----:B------:R-:W-:Y:S01]  /*aba0*/  FMUL.FTZ R154, R160, UR30 ;  /* 0x0000001ea09a7c20 */ /* 0x000fe20008410000 */
[----:B------:R-:W-:Y:S01]  /*abb0*/  FMUL.FTZ R160, R170, UR30 ;  /* 0x0000001eaaa07c20 */ /* 0x000fe20008410000 */
[----:B------:R-:W-:Y:S01]  /*abc0*/  FMUL.FTZ R170, R176, UR30 ;  /* 0x0000001eb0aa7c20 */ /* 0x000fe20008410000 */
[----:B------:R-:W-:Y:S01]  /*abd0*/  FMUL.FTZ R176, R186, UR30 ;  /* 0x0000001ebab07c20 */ /* 0x000fe20008410000 */
[----:B------:R-:W-:Y:S01]  /*abe0*/  FMUL.FTZ R186, R192, UR30 ;  /* 0x0000001ec0ba7c20 */ /* 0x000fe20008410000 */
[----:B------:R-:W-:Y:S02]  /*abf0*/  VIADD R192, R22, UR41 ;  /* 0x0000002916c07c36 */ /* 0x000fe40008000000 */
[----:B------:R-:W-:Y:S01]  /*ac00*/  FMUL.FTZ R21, R157, UR30 ;  /* 0x0000001e9d157c20 */ /* 0x000fe20008410000 */
[----:B------:R-:W-:Y:S01]  /*ac10*/  FMUL.FTZ R157, R167, UR30 ;  /* 0x0000001ea79d7c20 */ /* 0x000fe20008410000 */
[----:B------:R-:W-:Y:S01]  /*ac20*/  FMUL.FTZ R167, R173, UR30 ;  /* 0x0000001eada77c20 */ /* 0x000fe20008410000 */
[----:B------:R-:W-:Y:S01]  /*ac30*/  FMUL.FTZ R20, R156, UR30 ;  /* 0x0000001e9c147c20 */ /* 0x000fe20008410000 */
[----:B------:R-:W-:Y:S01]  /*ac40*/  FMUL.FTZ R173, R183, UR30 ;  /* 0x0000001eb7ad7c20 */ /* 0x000fe20008410000 */
[----:B------:R-:W3:Y:S01]  /*ac50*/  @P2 LDC R5, c[0x0][0x44c] ;  /* 0x00011300ff052b82 */ /* 0x000ee20000000800 */
[----:B------:R-:W-:Y:S01]  /*ac60*/  UIADD3 UR6, UR25, 0x22840, URZ ;  /* 0x0002284019067890 */ /* 0x000fe2000fffe03f */
[----:B------:R-:W-:Y:S01]  /*ac70*/  FMUL.FTZ R12, R152, UR30 ;  /* 0x0000001e980c7c20 */ /* 0x000fe20008410000 */
[----:B------:R-:W-:Y:S01]  /*ac80*/  FMUL.FTZ R13, R153, UR30 ;  /* 0x0000001e990d7c20 */ /* 0x000fe20008410000 */
[----:B------:R-:W-:Y:S01]  /*ac90*/  FMUL.FTZ R11, R155, UR30 ;  /* 0x0000001e9b0b7c20 */ /* 0x000fe20008410000 */
[----:B------:R-:W-:Y:S01]  /*aca0*/  FMUL.FTZ R14, R158, UR30 ;  /* 0x0000001e9e0e7c20 */ /* 0x000fe20008410000 */
        /* <DEDUP_REMOVED lines=16> */
[----:B------:R-:W-:Y:S01]  /*adb0*/  FMUL.FTZ R172, R182, UR30 ;  /* 0x0000001eb6ac7c20 */ /* 0x000fe20008410000 */
[----:B------:R-:W-:Y:S01]  /*adc0*/  FMUL.FTZ R171, R177, UR30 ;  /* 0x0000001eb1ab7c20 */ /* 0x000fe20008410000 */
[----:B---3--:R-:W-:-:S04]  /*add0*/  @P2 IMAD.HI.U32 R5, R192, R5, RZ ;  /* 0x00000005c0052227 */ /* 0x008fc800078e00ff */
        /* <DEDUP_REMOVED lines=17> */
[----:B------:R-:W-:Y:S01]  /*aef0*/  FMUL.FTZ R193, R197, UR30 ;  /* 0x0000001ec5c17c20 */ /* 0x000fe20008410000 */
[----:B------:R-:W-:Y:S01]  /*af00*/  FMUL.FTZ R187, R198, UR30 ;  /* 0x0000001ec6bb7c20 */ /* 0x000fe20008410000 */
[----:B------:R-:W-:-:S02]  /*af10*/  VIADD R5, R189, 0x1 ;  /* 0x00000001bd057836 */ /* 0x000fc40000000000 */
[----:B------:R-:W-:Y:S01]  /*af20*/  FMUL.FTZ R190, R199, UR30 ;  /* 0x0000001ec7be7c20 */ /* 0x000fe20008410000 */
[----:B------:R-:W-:Y:S01]  /*af30*/  LOP3.LUT P1, RZ, R16, 0x80000, RZ, 0xc0, !PT ;  /* 0x0008000010ff7812 */ /* 0x000fe2000782c0ff */
[----:B------:R-:W3:Y:S01]  /*af40*/  MUFU.TANH R12, R12 ;  /* 0x0000000c000c7308 */ /* 0x000ee20000002400 */
[----:B------:R-:W-:Y:S01]  /*af50*/  IMAD R4, R18, -0x2, R5 ;  /* 0xfffffffe12047824 */ /* 0x000fe200078e0205 */
[----:B------:R-:W-:Y:S01]  /*af60*/  SYNCS.ARRIVE.TRANS64.RED.A1T0 RZ, [UR6], RZ ;  /* 0x000000ffffff79a7 */ /* 0x000fe20008100406 */
[----:B------:R-:W-:-:S03]  /*af70*/  ULOP3.LUT UR6, URZ, UR28, URZ, 0x33, !UPT ;  /* 0x0000001c3f067292 */ /* 0x000fc6000f8e333f */
[----:B------:R-:W-:Y:S02]  /*af80*/  IADD3 R4, R4, -UR29, R17 ;  /* 0x8000001d04047c10 */ /* 0x000fe4000fffe011 */
[----:B------:R-:W4:Y:S03]  /*af90*/  MUFU.TANH R13, R13 ;  /* 0x0000000d000d7308 */ /* 0x000f260000002400 */
[C---:B------:R-:W-:Y:S02]  /*afa0*/  VIADD R198, R4.reuse, UR31 ;  /* 0x0000001f04c67c36 */ /* 0x040fe40008000000 */
[----:B------:R-:W-:Y:S02]  /*afb0*/  VIADD R197, R4, UR6 ;  /* 0x0000000604c57c36 */ /* 0x000fe40008000000 */
[----:B-1----:R-:W-:Y:S01]  /*afc0*/  IMAD.IADD R196, R198, 0x1, R214 ;  /* 0x00000001c6c47824 */ /* 0x002fe200078e02d6 */
[----:B------:R-:W1:Y:S01]  /*afd0*/  MUFU.TANH R10, R10 ;  /* 0x0000000a000a7308 */ /* 0x000e620000002400 */
[----:B------:R-:W-:-:S07]  /*afe0*/  IMAD.IADD R194, R214, 0x1, R197 ;  /* 0x00000001d6c27824 */ /* 0x000fce00078e02c5 */
        /* <DEDUP_REMOVED lines=46> */
[----:B------:R-:W-:Y:S01]  /*b2d0*/  IADD3 R195, R17, -UR29, R214 ;  /* 0x8000001d11c37c10 */ /* 0x000fe2000fffe0d6 */
        /* <DEDUP_REMOVED lines=11> */
.L_x_1947:
[----:B------:R-:W-:-:S05]  /*b390*/  IMAD.U32 R199, RZ, RZ, UR27 ;  /* 0x0000001bffc77e24 */ /* 0x000fca000f8e00ff */
[----:B------:R-:W-:-:S13]  /*b3a0*/  ISETP.NE.AND P1, PT, R199, 0x1, PT ;  /* 0x00000001c700780c */ /* 0x000fda0003f25270 */
[----:B------:R-:W1:Y:S02]  /*b3b0*/  @P1 LDC.64 R4, c[0x0][0x9e8] ;  /* 0x00027a00ff041b82 */ /* 0x000e640000000a00 */
[----:B-1----:R-:W-:-:S05]  /*b3c0*/  @P1 IMAD.HI.U32 R4, R195, R4, RZ ;  /* 0x00000004c3041227 */ /* 0x002fca00078e00ff */
[----:B------:R-:W-:-:S07]  /*b3d0*/  @P1 SHF.R.U32.HI R195, RZ, R5, R4 ;  /* 0x00000005ffc31219 */ /* 0x000fce0000011604 */
.L_x_1948:
[----:B------:R-:W-:Y:S05]  /*b3e0*/  BSYNC B0 ;  /* 0x0000000000007941 */ /* 0x000fea0003800000 */
.L_x_1946:
[----:B------:R-:W-:-:S04]  /*b3f0*/  IMAD R4, R18, -0x2, R189 ;  /* 0xfffffffe12047824 */ /* 0x000fc800078e02bd */
[----:B------:R-:W-:-:S05]  /*b400*/  IMAD R195, R195, R199, R4 ;  /* 0x000000c7c3c37224 */ /* 0x000fca00078e0204 */
[----:B------:R-:W-:Y:S02]  /*b410*/  VIADDMNMX R196, R195, R199, R196, PT ;  /* 0x000000c7c3c47246 */ /* 0x000fe400038001c4 */
[----:B------:R-:W-:-:S07]  /*b420*/  VIMNMX R194, R194, R195, !PT ;  /* 0x000000c3c2c27248 */ /* 0x000fce0007fe0100 */
.L_x_1945:
[C---:B------:R-:W-:Y:S01]  /*b430*/  ISETP.GE.AND P2, PT, R189.reuse, 0x1, PT ;  /* 0x00000001bd00780c */ /* 0x040fe20003f46270 */
[----:B------:R-:W1:Y:S01]  /*b440*/  SHFL.IDX PT, R192, R192, 0x1, 0x1c1f ;  /* 0x003c1f00c0c07f89 */ /* 0x000e6200000e0000 */
[----:B------:R-:W-:Y:S02]  /*b450*/  LOP3.LUT R16, R16, 0xfffbffff, RZ, 0xc0, !PT ;  /* 0xfffbffff10107812 */ /* 0x000fe400078ec0ff */
[C---:B------:R-:W-:Y:S02]  /*b460*/  ISETP.GE.AND P1, PT, R189.reuse, 0x2, PT ;  /* 0x00000002bd00780c */ /* 0x040fe40003f26270 */
[----:B------:R-:W-:Y:S02]  /*b470*/  ISETP.GT.AND P3, PT, R194, RZ, !P2 ;  /* 0x000000ffc200720c */ /* 0x000fe40005764270 */
[----:B------:R-:W-:Y:S02]  /*b480*/  ISETP.GE.AND P4, PT, R189, 0x9, PT ;  /* 0x00000009bd00780c */ /* 0x000fe40003f86270 */
[----:B------:R-:W-:-:S03]  /*b490*/  ISETP.LT.OR P3, PT, R196, 0x1, P3 ;  /* 0x00000001c400780c */ /* 0x000fc60001f61670 */
[----:B------:R-:W-:Y:S02]  /*b4a0*/  @P2 LOP3.LUT R16, R16, 0x40000, RZ, 0xfc, !PT ;  /* 0x0004000010102812 */ /* 0x000fe400078efcff */
[----:B------:R-:W-:Y:S02]  /*b4b0*/  ISETP.GT.AND P2, PT, R194, 0x1, !P1 ;  /* 0x00000001c200780c */ /* 0x000fe40004f44270 */
[----:B------:R-:W-:Y:S02]  /*b4c0*/  FSEL R195, R12, -INF , !P3 ;  /* 0xff8000000cc37808 */ /* 0x000fe40005800000 */
[----:B------:R-:W-:Y:S02]  /*b4d0*/  ISETP.LT.OR P2, PT, R196, 0x2, P2 ;  /* 0x00000002c400780c */ /* 0x000fe40001741670 */
[----:B------:R-:W-:Y:S02]  /*b4e0*/  ISETP.GE.AND P3, PT, R189, 0xa, PT ;  /* 0x0000000abd00780c */ /* 0x000fe40003f66270 */
[----:B------:R-:W-:-:S02]  /*b4f0*/  LOP3.LUT R16, R16, 0xfffffffd, RZ, 0xc0, !PT ;  /* 0xfffffffd10107812 */ /* 0x000fc400078ec0ff */
[----:B------:R-:W-:Y:S01]  /*b500*/  FSEL R13, R13, -INF , !P2 ;  /* 0xff8000000d0d7808 */ /* 0x000fe20005000000 */
[--C-:B-1----:R-:W-:Y:S01]  /*b510*/  IMAD.IADD R198, R198, 0x1, R192.reuse ;  /* 0x00000001c6c67824 */ /* 0x102fe200078e02c0 */
[----:B------:R-:W-:Y:S01]  /*b520*/  ISETP.GT.AND P2, PT, R194, 0x8, !P4 ;  /* 0x00000008c200780c */ /* 0x000fe20006744270 */
[----:B------:R-:W-:Y:S01]  /*b530*/  IMAD.IADD R197, R197, 0x1, R192 ;  /* 0x00000001c5c57824 */ /* 0x000fe200078e02c0 */
[----:B------:R-:W-:Y:S02]  /*b540*/  @P4 LOP3.LUT R16, R16, 0x2, RZ, 0xfc, !PT ;  /* 0x0000000210104812 */ /* 0x000fe400078efcff */
[----:B------:R-:W-:Y:S02]  /*b550*/  ISETP.LT.OR P2, PT, R196, 0x9, P2 ;  /* 0x00000009c400780c */ /* 0x000fe40001741670 */
[----:B------:R-:W-:Y:S02]  /*b560*/  LOP3.LUT R16, R16, 0xfffffffb, RZ, 0xc0, !PT ;  /* 0xfffffffb10107812 */ /* 0x000fe400078ec0ff */
[----:B0-----:R-:W-:-:S02]  /*b570*/  FSEL R20, R20, -INF , !P2 ;  /* 0xff80000014147808 */ /* 0x001fc40005000000 */
[----:B------:R-:W-:Y:S02]  /*b580*/  @P3 LOP3.LUT R16, R16, 0x4, RZ, 0xfc, !PT ;  /* 0x0000000410103812 */ /* 0x000fe400078efcff */
[----:B------:R-:W-:Y:S02]  /*b590*/  ISETP.GT.AND P2, PT, R194, 0x9, !P3 ;  /* 0x00000009c200780c */ /* 0x000fe40005f44270 */
[----:B------:R-:W-:Y:S02]  /*b5a0*/  ISETP.GE.AND P3, PT, R189, 0x11, PT ;  /* 0x00000011bd00780c */ /* 0x000fe40003f66270 */
[----:B------:R-:W-:Y:S02]  /*b5b0*/  ISETP.LT.OR P2, PT, R196, 0xa, P2 ;  /* 0x0000000ac400780c */ /* 0x000fe40001741670 */
[----:B------:R-:W-:Y:S02]  /*b5c0*/  LOP3.LUT R16, R16, 0xfffffff7, RZ, 0xc0, !PT ;  /* 0xfffffff710107812 */ /* 0x000fe400078ec0ff */
        /* <DEDUP_REMOVED lines=113> */
[----:B------:R-:W-:Y:S01]  /*bce0*/  IADD3 R199, R17, -UR29, R192 ;  /* 0x8000001d11c77c10 */ /* 0x000fe2000fffe0c0 */
        /* <DEDUP_REMOVED lines=11> */
.L_x_1951:
[----:B------:R-:W-:-:S05]  /*bda0*/  IMAD.U32 R12, RZ, RZ, UR27 ;  /* 0x0000001bff0c7e24 */ /* 0x000fca000f8e00ff */
[----:B------:R-:W-:-:S13]  /*bdb0*/  ISETP.NE.AND P6, PT, R12, 0x1, PT ;  /* 0x000000010c00780c */ /* 0x000fda0003fc5270 */
[----:B------:R-:W0:Y:S02]  /*bdc0*/  @P6 LDC.64 R4, c[0x0][0x9e8] ;  /* 0x00027a00ff046b82 */ /* 0x000e240000000a00 */
[----:B0-----:R-:W-:-:S05]  /*bdd0*/  @P6 IMAD.HI.U32 R4, R199, R4, RZ ;  /* 0x00000004c7046227 */ /* 0x001fca00078e00ff */
[----:B------:R-:W-:-:S07]  /*bde0*/  @P6 SHF.R.U32.HI R199, RZ, R5, R4 ;  /* 0x00000005ffc76219 */ /* 0x000fce0000011604 */
.L_x_1952:
[----:B------:R-:W-:Y:S05]  /*bdf0*/  BSYNC B0 ;  /* 0x0000000000007941 */ /* 0x000fea0003800000 */
.L_x_1950:
[----:B------:R-:W-:-:S04]  /*be00*/  IMAD R189, R18, -0x2, R189 ;  /* 0xfffffffe12bd7824 */ /* 0x000fc800078e02bd */
[----:B------:R-:W-:-:S05]  /*be10*/  IMAD R199, R199, R12, R189 ;  /* 0x0000000cc7c77224 */ /* 0x000fca00078e02bd */
[----:B------:R-:W-:Y:S02]  /*be20*/  VIADDMNMX R198, R199, R12, R198, PT ;  /* 0x0000000cc7c67246 */ /* 0x000fe400038001c6 */
[----:B------:R-:W-:-:S07]  /*be30*/  VIMNMX R197, R197, R199, !PT ;  /* 0x000000c7c5c57248 */ /* 0x000fce0007fe0100 */
.L_x_1949:
        /* <DEDUP_REMOVED lines=95> */
[----:B------:R-:W-:Y:S01]  /*c430*/  FSEL R187, R187, -INF , !P5 ;  /* 0xff800000bbbb7808 */ /* 0x000fe20006800000 */
[----:B------:R-:W-:Y:S01]  /*c440*/  FMUL.FTZ R12, R4, UR14 ;  /* 0x0000000e040c7c20 */ /* 0x000fe20008410000 */
        /* <DEDUP_REMOVED lines=17> */
[C---:B------:R-:W-:Y:S02]  /*c560*/  ISETP.GT.AND P1, PT, R197.reuse, RZ, !P6 ;  /* 0x000000ffc500720c */ /* 0x040fe40007724270 */
[----:B------:R-:W-:Y:S02]  /*c570*/  LOP3.LUT P6, RZ, R16, 0x1, RZ, 0xc0, !PT ;  /* 0x0000000110ff7812 */ /* 0x000fe400078cc0ff */
[----:B------:R-:W-:Y:S02]  /*c580*/  ISETP.LT.OR P1, PT, R198, 0x1, P1 ;  /* 0x00000001c600780c */ /* 0x000fe40000f21670 */
[----:B------:R-:W-:Y:S02]  /*c590*/  ISETP.GT.AND P2, PT, R197, 0x59, !P6 ;  /* 0x00000059c500780c */ /* 0x000fe40007744270 */
[----:B------:R-:W-:-:S02]  /*c5a0*/  FSEL R10, R10, -INF , !P1 ;  /* 0xff8000000a0a7808 */ /* 0x000fc40004800000 */
[----:B------:R-:W-:Y:S02]  /*c5b0*/  FSETP.NEU.FTZ.AND P1, PT, R4, -INF , PT ;  /* 0xff8000000400780b */ /* 0x000fe40003f3d000 */
[----:B------:R-:W-:Y:S02]  /*c5c0*/  FMNMX.FTZ R192, R10, R9, !PT ;  /* 0x000000090ac07209 */ /* 0x000fe40007810000 */
[----:B------:R-:W-:Y:S02]  /*c5d0*/  FSEL R12, R12, RZ, P1 ;  /* 0x000000ff0c0c7208 */ /* 0x000fe40000800000 */
[----:B------:R-:W-:Y:S02]  /*c5e0*/  FMNMX.FTZ R5, R11, R192, !PT ;  /* 0x000000c00b057209 */ /* 0x000fe40007810000 */
[----:B------:R-:W-:Y:S01]  /*c5f0*/  ISETP.LT.OR P2, PT, R198, 0x5a, P2 ;  /* 0x0000005ac600780c */ /* 0x000fe20001741670 */
[--C-:B------:R-:W-:Y:S01]  /*c600*/  FFMA.FTZ R189, R195, UR14, -R12.reuse ;  /* 0x0000000ec3bd7c23 */ /* 0x100fe2000801080c */
[----:B------:R-:W-:Y:S01]  /*c610*/  FMNMX.FTZ R194, R14, R5, !PT ;  /* 0x000000050ec27209 */ /* 0x000fe20007810000 */
[--C-:B------:R-:W-:Y:S01]  /*c620*/  FFMA.FTZ R195, R13, UR14, -R12.reuse ;  /* 0x0000000e0dc37c23 */ /* 0x100fe2000801080c */
[--C-:B------:R-:W-:Y:S01]  /*c630*/  FFMA.FTZ R13, R20, UR14, -R12.reuse ;  /* 0x0000000e140d7c23 */ /* 0x100fe2000801080c */
[--C-:B------:R-:W-:Y:S01]  /*c640*/  FFMA.FTZ R196, R21, UR14, -R12.reuse ;  /* 0x0000000e15c47c23 */ /* 0x100fe2000801080c */
[----:B------:R-:W-:Y:S01]  /*c650*/  FMNMX.FTZ R5, R15, R194, !PT ;  /* 0x000000c20f057209 */ /* 0x000fe20007810000 */
[--C-:B------:R-:W-:Y:S01]  /*c660*/  FFMA.FTZ R21, R154, UR14, -R12.reuse ;  /* 0x0000000e9a157c23 */ /* 0x100fe2000801080c */
[----:B------:R-:W-:Y:S01]  /*c670*/  FSEL R190, R190, -INF , !P2 ;  /* 0xff800000bebe7808 */ /* 0x000fe20005000000 */
[----:B------:R0:W-:Y:S01]  /*c680*/  MUFU.EX2 R192, R195 ;  /* 0x000000c300c07308 */ /* 0x0001e20000000800 */
[----:B------:R-:W-:Y:S01]  /*c690*/  FMNMX.FTZ R20, R152, R5, !PT ;  /* 0x0000000598147209 */ /* 0x000fe20007810000 */
[----:B------:R-:W-:-:S03]  /*c6a0*/  FFMA.FTZ R158, R158, UR14, -R12 ;  /* 0x0000000e9e9e7c23 */ /* 0x000fc6000801080c */
[----:B------:R-:W-:-:S03]  /*c6b0*/  FMNMX.FTZ R5, R153, R20, !PT ;  /* 0x0000001499057209 */ /* 0x000fc60007810000 */
[----:B------:R-:W-:Y:S01]  /*c6c0*/  MUFU.EX2 R189, R189 ;  /* 0x000000bd00bd7308 */ /* 0x000fe20000000800 */
[----:B------:R-:W-:Y:S02]  /*c6d0*/  FMNMX.FTZ R194, R156, R5, !PT ;  /* 0x000000059cc27209 */ /* 0x000fe40007810000 */
[----:B0-----:R-:W-:Y:S02]  /*c6e0*/  FSEL R195, R4, RZ, P1 ;  /* 0x000000ff04c37208 */ /* 0x001fe40000800000 */
[----:B------:R-:W-:Y:S01]  /*c6f0*/  FMNMX.FTZ R5, R157, R194, !PT ;  /* 0x000000c29d057209 */ /* 0x000fe20007810000 */
[--C-:B------:R-:W-:Y:S01]  /*c700*/  FFMA.FTZ R194, R155, UR14, -R12.reuse ;  /* 0x0000000e9bc27c23 */ /* 0x100fe2000801080c */
[----:B------:R-:W-:Y:S01]  /*c710*/  FFMA.FTZ R155, R159, UR14, -R12 ;  /* 0x0000000e9f9b7c23 */ /* 0x000fe2000801080c */
[----:B------:R-:W-:Y:S01]  /*c720*/  FADD.FTZ R195, -R195, R8 ;  /* 0x00000008c3c37221 */ /* 0x000fe20000010100 */
[----:B------:R-:W-:Y:S01]  /*c730*/  FMNMX.FTZ R154, R160, R5, !PT ;  /* 0x00000005a09a7209 */ /* 0x000fe20007810000 */
[--C-:B------:R-:W-:Y:S01]  /*c740*/  FFMA.FTZ R159, R162, UR14, -R12.reuse ;  /* 0x0000000ea29f7c23 */ /* 0x100fe2000801080c */
[--C-:B------:R-:W-:Y:S01]  /*c750*/  FFMA.FTZ R162, R163, UR14, -R12.reuse ;  /* 0x0000000ea3a27c23 */ /* 0x100fe2000801080c */
[----:B------:R-:W-:Y:S01]  /*c760*/  FMUL.FTZ R8, R195, UR14 ;  /* 0x0000000ec3087c20 */ /* 0x000fe20008410000 */
[----:B------:R-:W-:Y:S01]  /*c770*/  FMNMX.FTZ R5, R161, R154, !PT ;  /* 0x0000009aa1057209 */ /* 0x000fe20007810000 */
[--C-:B------:R-:W-:Y:S01]  /*c780*/  FFMA.FTZ R163, R166, UR14, -R12.reuse ;  /* 0x0000000ea6a37c23 */ /* 0x100fe2000801080c */
[--C-:B------:R-:W-:Y:S01]  /*c790*/  FFMA.FTZ R166, R167, UR14, -R12.reuse ;  /* 0x0000000ea7a67c23 */ /* 0x100fe2000801080c */
[--C-:B------:R-:W-:Y:S01]  /*c7a0*/  FFMA.FTZ R167, R170, UR14, -R12.reuse ;  /* 0x0000000eaaa77c23 */ /* 0x100fe2000801080c */
[----:B------:R-:W-:Y:S01]  /*c7b0*/  FMNMX.FTZ R154, R164, R5, !PT ;  /* 0x00000005a49a7209 */ /* 0x000fe20007810000 */
[----:B------:R-:W0:Y:S01]  /*c7c0*/  MUFU.EX2 R8, R8 ;  /* 0x0000000800087308 */ /* 0x000e220000000800 */
        /* <DEDUP_REMOVED lines=15> */
[----:B------:R3:W4:Y:S01]  /*c8c0*/  MUFU.EX2 R20, R196 ;  /* 0x000000c400147308 */ /* 0x0007220000000800 */
[----:B------:R-:W-:Y:S01]  /*c8d0*/  FFMA.FTZ R191, R193, UR14, -R12 ;  /* 0x0000000ec1bf7c23 */ /* 0x000fe2000801080c */
[----:B0-----:R-:W-:Y:S01]  /*c8e0*/  FMUL.FTZ R24, R24, R8 ;  /* 0x0000000818187220 */ /* 0x001fe20000410000 */
[----:B------:R-:W-:Y:S01]  /*c8f0*/  FMNMX.FTZ R5, R173, R154, !PT ;  /* 0x0000009aad057209 */ /* 0x000fe20007810000 */
[-C--:B------:R-:W-:Y:S01]  /*c900*/  FMUL.FTZ R25, R25, R8.reuse ;  /* 0x0000000819197220 */ /* 0x080fe20000410000 */
[-C--:B------:R-:W-:Y:S01]  /*c910*/  FMUL.FTZ R28, R28, R8.reuse ;  /* 0x000000081c1c7220 */ /* 0x080fe20000410000 */
[-C--:B------:R-:W-:Y:S01]  /*c920*/  FMUL.FTZ R29, R29, R8.reuse ;  /* 0x000000081d1d7220 */ /* 0x080fe20000410000 */
[----:B------:R-:W-:Y:S01]  /*c930*/  FMNMX.FTZ R154, R176, R5, !PT ;  /* 0x00000005b09a7209 */ /* 0x000fe20007810000 */
[----:B------:R-:W0:Y:S01]  /*c940*/  MUFU.EX2 R21, R21 ;  /* 0x0000001500157308 */ /* 0x000e220000000800 */
[-C--:B------:R-:W-:Y:S01]  /*c950*/  FMUL.FTZ R32, R32, R8.reuse ;  /* 0x0000000820207220 */ /* 0x080fe20000410000 */
[----:B------:R-:W-:Y:S01]  /*c960*/  FMUL.FTZ R33, R33, R8 ;  /* 0x0000000821217220 */ /* 0x000fe20000410000 */
[----:B------:R-:W-:Y:S01]  /*c970*/  FMNMX.FTZ R5, R177, R154, !PT ;  /* 0x0000009ab1057209 */ /* 0x000fe20007810000 */
[-C--:B------:R-:W-:Y:S01]  /*c980*/  FMUL.FTZ R36, R36, R8.reuse ;  /* 0x0000000824247220 */ /* 0x080fe20000410000 */
[-C--:B------:R-:W-:Y:S01]  /*c990*/  FMUL.FTZ R37, R37, R8.reuse ;  /* 0x0000000825257220 */ /* 0x080fe20000410000 */
[-C--:B------:R-:W-:Y:S01]  /*c9a0*/  FMUL.FTZ R40, R40, R8.reuse ;  /* 0x0000000828287220 */ /* 0x080fe20000410000 */
[----:B------:R-:W-:Y:S01]  /*c9b0*/  FMNMX.FTZ R154, R180, R5, !PT ;  /* 0x00000005b49a7209 */ /* 0x000fe20007810000 */
[----:B------:R-:W5:Y:S01]  /*c9c0*/  MUFU.EX2 R194, R194 ;  /* 0x000000c200c27308 */ /* 0x000f620000000800 */
[-C--:B------:R-:W-:Y:S01]  /*c9d0*/  FMUL.FTZ R41, R41, R8.reuse ;  /* 0x0000000829297220 */ /* 0x080fe20000410000 */
[----:B------:R-:W-:Y:S01]  /*c9e0*/  FMUL.FTZ R44, R44, R8 ;  /* 0x000000082c2c7220 */ /* 0x000fe20000410000 */
[----:B------:R-:W-:Y:S01]  /*c9f0*/  FMNMX.FTZ R154, R181, R154, !PT ;  /* 0x0000009ab59a7209 */ /* 0x000fe20007810000 */
[-C--:B------:R-:W-:Y:S01]  /*ca00*/  FMUL.FTZ R45, R45, R8.reuse ;  /* 0x000000082d2d7220 */ /* 0x080fe20000410000 */
[-C--:B------:R-:W-:Y:S01]  /*ca10*/  FMUL.FTZ R48, R48, R8.reuse ;  /* 0x0000000830307220 */ /* 0x080fe20000410000 */
[----:B------:R-:W-:Y:S01]  /*ca20*/  FMUL.FTZ R49, R49, R8 ;  /* 0x0000000831317220 */ /* 0x000fe20000410000 */
[----:B------:R-:W-:Y:S01]  /*ca30*/  FMNMX.FTZ R5, R185, R154, !PT ;  /* 0x0000009ab9057209 */ /* 0x000fe20007810000 */
[----:B------:R-:W2:Y:S01]  /*ca40*/  MUFU.EX2 R158, R158 ;  /* 0x0000009e009e7308 */ /* 0x000ea20000000800 */
[-C--:B------:R-:W-:Y:S01]  /*ca50*/  FMUL.FTZ R52, R52, R8.reuse ;  /* 0x0000000834347220 */ /* 0x080fe20000410000 */
[-C--:B------:R-:W-:Y:S01]  /*ca60*/  FMUL.FTZ R53, R53, R8.reuse ;  /* 0x0000000835357220 */ /* 0x080fe20000410000 */
        /* <DEDUP_REMOVED lines=11> */
[-C--:B------:R-:W-:Y:S01]  /*cb20*/  FMUL.FTZ R69, R69, R8.reuse ;  /* 0x0000000845457220 */ /* 0x080fe20000410000 */
[-C--:B------:R-:W-:Y:S01]  /*cb30*/  FMUL.FTZ R72, R72, R8.reuse ;  /* 0x0000000848487220 */ /* 0x080fe20000410000 */
[----:B------:R-:W1:Y:S01]  /*cb40*/  SHFL.BFLY PT, R154, R5, 0x2, 0x1f ;  /* 0x0c401f00059a7f89 */ /* 0x000e6200000e0000 */
[----:B------:R-:W2:Y:S01]  /*cb50*/  MUFU.EX2 R159, R159 ;  /* 0x0000009f009f7308 */ /* 0x000ea20000000800 */
        /* <DEDUP_REMOVED lines=21> */
[----:B------:R-:W-:Y:S01]  /*ccb0*/  FMUL.FTZ R112, R112, R8 ;  /* 0x0000000870707220 */ /* 0x000fe20000410000 */
[----:B-1----:R-:W-:Y:S01]  /*ccc0*/  FMNMX.FTZ R154, R5, R154, !PT ;  /* 0x0000009a059a7209 */ /* 0x002fe20007810000 */
[----:B------:R-:W-:Y:S01]  /*ccd0*/  MUFU.EX2 R166, R166 ;  /* 0x000000a600a67308 */ /* 0x000fe20000000800 */
[-C--:B------:R-:W-:Y:S01]  /*cce0*/  FMUL.FTZ R113, R113, R8.reuse ;  /* 0x0000000871717220 */ /* 0x080fe20000410000 */
[-C--:B------:R-:W-:Y:S01]  /*ccf0*/  FMUL.FTZ R116, R116, R8.reuse ;  /* 0x0000000874747220 */ /* 0x080fe20000410000 */
[-C--:B------:R-:W-:Y:S01]  /*cd00*/  FMUL.FTZ R117, R117, R8.reuse ;  /* 0x0000000875757220 */ /* 0x080fe20000410000 */
[----:B------:R-:W1:Y:S01]  /*cd10*/  SHFL.BFLY PT, R5, R154, 0x1, 0x1f ;  /* 0x0c201f009a057f89 */ /* 0x000e6200000e0000 */
        /* <DEDUP_REMOVED lines=11> */
[----:B------:R-:W2:Y:S01]  /*cdd0*/  MUFU.EX2 R170, R170 ;  /* 0x000000aa00aa7308 */ /* 0x000ea20000000800 */
[-C--:B------:R-:W-:Y:S01]  /*cde0*/  FMUL.FTZ R140, R140, R8.reuse ;  /* 0x000000088c8c7220 */ /* 0x080fe20000410000 */
[-C--:B------:R-:W-:Y:S01]  /*cdf0*/  FMUL.FTZ R141, R141, R8.reuse ;  /* 0x000000088d8d7220 */ /* 0x080fe20000410000 */
[-C--:B------:R-:W-:Y:S01]  /*ce00*/  FMUL.FTZ R144, R144, R8.reuse ;  /* 0x0000000890907220 */ /* 0x080fe20000410000 */
[-C--:B------:R-:W-:Y:S01]  /*ce10*/  FMUL.FTZ R145, R145, R8.reuse ;  /* 0x0000000891917220 */ /* 0x080fe20000410000 */
[-C--:B------:R-:W-:Y:S01]  /*ce20*/  FMUL.FTZ R148, R148, R8.reuse ;  /* 0x0000000894947220 */ /* 0x080fe20000410000 */
[----:B------:R-:W-:-:S02]  /*ce30*/  FMUL.FTZ R149, R149, R8 ;  /* 0x0000000895957220 */ /* 0x000fc40000410000 */
[----:B------:R-:W-:Y:S01]  /*ce40*/  MUFU.EX2 R171, R171 ;  /* 0x000000ab00ab7308 */ /* 0x000fe20000000800 */
[----:B-1----:R-:W-:-:S04]  /*ce50*/  FMNMX.FTZ R5, R154, R5, !PT ;  /* 0x000000059a057209 */ /* 0x002fc80007810000 */
[C---:B------:R-:W-:Y:S01]  /*ce60*/  FSETP.NEU.FTZ.AND P1, PT, R5.reuse, -INF , PT ;  /* 0xff8000000500780b */ /* 0x040fe20003f3d000 */
[----:B------:R-:W-:Y:S02]  /*ce70*/  FMUL.FTZ R154, R5, UR14 ;  /* 0x0000000e059a7c20 */ /* 0x000fe40008410000 */
[----:B------:R-:W-:Y:S03]  /*ce80*/  MUFU.EX2 R174, R174 ;  /* 0x000000ae00ae7308 */ /* 0x000fe60000000800 */
[----:B------:R-:W-:-:S05]  /*ce90*/  FSEL R154, R154, RZ, P1 ;  /* 0x000000ff9a9a7208 */ /* 0x000fca0000800000 */
[----:B------:R-:W-:Y:S01]  /*cea0*/  MUFU.EX2 R175, R175 ;  /* 0x000000af00af7308 */ /* 0x000fe20000000800 */
[--C-:B------:R-:W-:Y:S01]  /*ceb0*/  FFMA.FTZ R193, R10, UR14, -R154.reuse ;  /* 0x0000000e0ac17c23 */ /* 0x100fe2000801089a */
[--C-:B------:R-:W-:Y:S01]  /*cec0*/  FFMA.FTZ R10, R11, UR14, -R154.reuse ;  /* 0x0000000e0b0a7c23 */ /* 0x100fe2000801089a */
[----:B------:R-:W-:Y:S01]  /*ced0*/  FFMA.FTZ R11, R8, R2, R189 ;  /* 0x00000002080b7223 */ /* 0x000fe200000100bd */
[--C-:B------:R-:W-:Y:S01]  /*cee0*/  FFMA.FTZ R12, R15, UR14, -R154.reuse ;  /* 0x0000000e0f0c7c23 */ /* 0x100fe2000801089a */
[--C-:B---3--:R-:W-:Y:S01]  /*cef0*/  FFMA.FTZ R196, R157, UR14, -R154.reuse ;  /* 0x0000000e9dc47c23 */ /* 0x108fe2000801089a */
        /* <DEDUP_REMOVED lines=9> */
[----:B----4-:R-:W-:Y:S01]  /*cf90*/  FADD.FTZ R2, R20, R195 ;  /* 0x000000c314027221 */ /* 0x010fe20000010000 */
[--C-:B------:R-:W-:Y:S01]  /*cfa0*/  FFMA.FTZ R195, R156, UR14, -R154.reuse ;  /* 0x0000000e9cc37c23 */ /* 0x100fe2000801089a */
[----:B------:R-:W-:Y:S01]  /*cfb0*/  FFMA.FTZ R169, R169, UR14, -R154 ;  /* 0x0000000ea9a97c23 */ /* 0x000fe2000801089a */
[----:B------:R-:W-:Y:S01]  /*cfc0*/  MUFU.EX2 R179, R179 ;  /* 0x000000b300b37308 */ /* 0x000fe20000000800 */
[----:B0-----:R-:W-:Y:S01]  /*cfd0*/  FADD.FTZ R15, R21, R2 ;  /* 0x00000002150f7221 */ /* 0x001fe20000010000 */
[--C-:B------:R-:W-:Y:S01]  /*cfe0*/  FFMA.FTZ R173, R173, UR14, -R154.reuse ;  /* 0x0000000eadad7c23 */ /* 0x100fe2000801089a */
[--C-:B------:R-:W-:Y:S01]  /*cff0*/  FFMA.FTZ R177, R177, UR14, -R154.reuse ;  /* 0x0000000eb1b17c23 */ /* 0x100fe2000801089a */
[--C-:B------:R-:W-:Y:S01]  /*d000*/  FFMA.FTZ R180, R180, UR14, -R154.reuse ;  /* 0x0000000eb4b47c23 */ /* 0x100fe2000801089a */
[----:B-----5:R-:W-:Y:S01]  /*d010*/  FADD.FTZ R15, R194, R15 ;  /* 0x0000000fc20f7221 */ /* 0x020fe20000010000 */
[--C-:B------:R-:W-:Y:S01]  /*d020*/  FFMA.FTZ R181, R181, UR14, -R154.reuse ;  /* 0x0000000eb5b57c23 */ /* 0x100fe2000801089a */
[--C-:B------:R-:W-:Y:S01]  /*d030*/  FFMA.FTZ R185, R185, UR14, -R154.reuse ;  /* 0x0000000eb9b97c23 */ /* 0x100fe2000801089a */
[----:B------:R-:W-:Y:S01]  /*d040*/  MUFU.EX2 R182, R182 ;  /* 0x000000b600b67308 */ /* 0x000fe20000000800 */
[----:B--2---:R-:W-:Y:S01]  /*d050*/  FADD.FTZ R2, R158, R15 ;  /* 0x0000000f9e027221 */ /* 0x004fe20000010000 */
[--C-:B------:R-:W-:Y:S01]  /*d060*/  FFMA.FTZ R15, R153, UR14, -R154.reuse ;  /* 0x0000000e990f7c23 */ /* 0x100fe2000801089a */
[--C-:B------:R-:W-:Y:S01]  /*d070*/  FFMA.FTZ R184, R184, UR14, -R154.reuse ;  /* 0x0000000eb8b87c23 */ /* 0x100fe2000801089a */
[----:B------:R-:W-:Y:S01]  /*d080*/  FFMA.FTZ R187, R187, UR14, -R154 ;  /* 0x0000000ebbbb7c23 */ /* 0x000fe2000801089a */
[----:B------:R-:W-:Y:S01]  /*d090*/  FADD.FTZ R2, R155, R2 ;  /* 0x000000029b027221 */ /* 0x000fe20000010000 */
[----:B------:R-:W-:Y:S01]  /*d0a0*/  FFMA.FTZ R190, R190, UR14, -R154 ;  /* 0x0000000ebebe7c23 */ /* 0x000fe2000801089a */
[----:B------:R-:W-:Y:S01]  /*d0b0*/  F2FP.BF16.F32.PACK_AB R156, R194, R21 ;  /* 0x00000015c29c723e */ /* 0x000fe200000010ff */
[----:B------:R-:W-:Y:S01]  /*d0c0*/  MUFU.EX2 R183, R183 ;  /* 0x000000b700b77308 */ /* 0x000fe20000000800 */
[----:B------:R-:W-:Y:S01]  /*d0d0*/  FADD.FTZ R153, R159, R2 ;  /* 0x000000029f997221 */ /* 0x000fe20000010000 */
[----:B------:R-:W-:-:S02]  /*d0e0*/  FSEL R2, R5, RZ, P1 ;  /* 0x000000ff05027208 */ /* 0x000fc40000800000 */
[----:B------:R-:W-:Y:S01]  /*d0f0*/  F2FP.BF16.F32.PACK_AB R164, R170, R167 ;  /* 0x000000a7aaa4723e */ /* 0x000fe200000010ff */
[----:B------:R-:W-:Y:S01]  /*d100*/  FADD.FTZ R152, R162, R153 ;  /* 0x00000099a2987221 */ /* 0x000fe20000010000 */
[----:B------:R-:W-:Y:S01]  /*d110*/  F2FP.BF16.F32.PACK_AB R158, R155, R158 ;  /* 0x0000009e9b9e723e */ /* 0x000fe200000010ff */
[----:B------:R-:W-:Y:S01]  /*d120*/  FADD.FTZ R2, -R2, R9 ;  /* 0x0000000902027221 */ /* 0x000fe20000010100 */
[----:B------:R-:W0:Y:S01]  /*d130*/  MUFU.EX2 R186, R186 ;  /* 0x000000ba00ba7308 */ /* 0x000e220000000800 */
[----:B------:R-:W-:-:S04]  /*d140*/  FADD.FTZ R153, R163, R152 ;  /* 0x00000098a3997221 */ /* 0x000fc80000010000 */
[----:B------:R-:W-:Y:S01]  /*d150*/  FADD.FTZ R152, R166, R153 ;  /* 0x00000099a6987221 */ /* 0x000fe20000010000 */
[----:B------:R-:W-:Y:S02]  /*d160*/  FFMA.FTZ R153, R172, UR14, -R154 ;  /* 0x0000000eac997c23 */ /* 0x000fe4000801089a */
[----:B------:R-:W2:Y:S01]  /*d170*/  MUFU.EX2 R188, R188 ;  /* 0x000000bc00bc7308 */ /* 0x000ea20000000800 */
[----:B------:R-:W-:-:S04]  /*d180*/  FADD.FTZ R9, R167, R152 ;  /* 0x00000098a7097221 */ /* 0x000fc80000010000 */
[----:B------:R-:W-:Y:S01]  /*d190*/  FADD.FTZ R152, R170, R9 ;  /* 0x00000009aa987221 */ /* 0x000fe20000010000 */
[----:B------:R-:W-:Y:S01]  /*d1a0*/  FFMA.FTZ R9, R168, UR14, -R154 ;  /* 0x0000000ea8097c23 */ /* 0x000fe2000801089a */
[----:B-1----:R-:W-:Y:S01]  /*d1b0*/  F2FP.BF16.F32.PACK_AB R168, R178, R175 ;  /* 0x000000afb2a8723e */ /* 0x002fe200000010ff */
[----:B------:R-:W-:Y:S01]  /*d1c0*/  MUFU.EX2 R193, R193 ;  /* 0x000000c100c17308 */ /* 0x000fe20000000800 */
[----:B------:R-:W-:Y:S01]  /*d1d0*/  FADD.FTZ R157, R171, R152 ;  /* 0x00000098ab9d7221 */ /* 0x000fe20000010000 */
[----:B0-----:R-:W-:Y:S02]  /*d1e0*/  F2FP.BF16.F32.PACK_AB R172, R186, R183 ;  /* 0x000000b7baac723e */ /* 0x001fe400000010ff */
[----:B------:R-:W-:Y:S01]  /*d1f0*/  F2FP.BF16.F32.PACK_AB R170, R182, R179 ;  /* 0x000000b3b6aa723e */ /* 0x000fe200000010ff */
[----:B------:R-:W-:Y:S01]  /*d200*/  FADD.FTZ R152, R174, R157 ;  /* 0x0000009dae987221 */ /* 0x000fe20000010000 */
[----:B------:R-:W-:Y:S01]  /*d210*/  FFMA.FTZ R157, R176, UR14, -R154 ;  /* 0x0000000eb09d7c23 */ /* 0x000fe2000801089a */
[----:B------:R-:W-:Y:S01]  /*d220*/  F2FP.BF16.F32.PACK_AB R154, R20, R13 ;  /* 0x0000000d149a723e */ /* 0x000fe200000010ff */
[----:B------:R-:W-:Y:S01]  /*d230*/  MUFU.EX2 R10, R10 ;  /* 0x0000000a000a7308 */ /* 0x000fe20000000800 */
[----:B------:R-:W-:-:S04]  /*d240*/  FADD.FTZ R199, R175, R152 ;  /* 0x00000098afc77221 */ /* 0x000fc80000010000 */
[----:B------:R-:W-:Y:S01]  /*d250*/  FADD.FTZ R152, R178, R199 ;  /* 0x000000c7b2987221 */ /* 0x000fe20000010000 */
[----:B------:R-:W-:Y:S02]  /*d260*/  FMUL.FTZ R178, R2, UR14 ;  /* 0x0000000e02b27c20 */ /* 0x000fe40008410000 */
[----:B------:R-:W-:Y:S01]  /*d270*/  MUFU.EX2 R11, R11 ;  /* 0x0000000b000b7308 */ /* 0x000fe20000000800 */
[----:B------:R-:W-:Y:S01]  /*d280*/  FADD.FTZ R199, R179, R152 ;  /* 0x00000098b3c77221 */ /* 0x000fe20000010000 */
[----:B------:R-:W-:-:S03]  /*d290*/  F2FP.BF16.F32.PACK_AB R152, R192, R189 ;  /* 0x000000bdc098723e */ /* 0x000fc600000010ff */
[----:B------:R-:W-:-:S03]  /*d2a0*/  FADD.FTZ R20, R182, R199 ;  /* 0x000000c7b6147221 */ /* 0x000fc60000010000 */
[----:B------:R-:W0:Y:S01]  /*d2b0*/  MUFU.EX2 R178, R178 ;  /* 0x000000b200b27308 */ /* 0x000e220000000800 */
[----:B------:R-:W-:-:S04]  /*d2c0*/  FADD.FTZ R21, R183, R20 ;  /* 0x00000014b7157221 */ /* 0x000fc80000010000 */
[----:B------:R-:W-:-:S03]  /*d2d0*/  FADD.FTZ R21, R186, R21 ;  /* 0x00000015ba157221 */ /* 0x000fc60000010000 */
[----:B------:R-:W1:Y:S01]  /*d2e0*/  MUFU.EX2 R12, R12 ;  /* 0x0000000c000c7308 */ /* 0x000e620000000800 */
[----:B--2---:R-:W-:-:S07]  /*d2f0*/  FADD.FTZ R2, R188, R21 ;  /* 0x00000015bc027221 */ /* 0x004fce0000010000 */
[----:B------:R-:W2:Y:S01]  /*d300*/  MUFU.EX2 R14, R14 ;  /* 0x0000000e000e7308 */ /* 0x000ea20000000800 */
        /* <DEDUP_REMOVED lines=9> */
[----:B-1----:R-:W-:Y:S01]  /*d3a0*/  F2FP.BF16.F32.PACK_AB R155, R12, R11 ;  /* 0x0000000b0c9b723e */ /* 0x002fe200000010ff */
[-C--:B------:R-:W-:Y:S01]  /*d3b0*/  FMUL.FTZ R35, R35, R178.reuse ;  /* 0x000000b223237220 */ /* 0x080fe20000410000 */
[-C--:B------:R-:W-:Y:S01]  /*d3c0*/  FMUL.FTZ R38, R38, R178.reuse ;  /* 0x000000b226267220 */ /* 0x080fe20000410000 */
[----:B------:R-:W-:Y:S01]  /*d3d0*/  FADD.FTZ R21, R12, R21 ;  /* 0x000000150c157221 */ /* 0x000fe20000010000 */
[-C--:B------:R-:W-:Y:S01]  /*d3e0*/  FMUL.FTZ R39, R39, R178.reuse ;  /* 0x000000b227277220 */ /* 0x080fe20000410000 */
[-C--:B------:R-:W-:Y:S01]  /*d3f0*/  FMUL.FTZ R42, R42, R178.reuse ;  /* 0x000000b22a2a7220 */ /* 0x080fe20000410000 */
[----:B------:R-:W1:Y:S01]  /*d400*/  MUFU.EX2 R195, R195 ;  /* 0x000000c300c37308 */ /* 0x000e620000000800 */
[----:B--2---:R-:W-:Y:S01]  /*d410*/  FADD.FTZ R186, R14, R21 ;  /* 0x000000150eba7221 */ /* 0x004fe20000010000 */
[-C--:B------:R-:W-:Y:S01]  /*d420*/  FMUL.FTZ R43, R43, R178.reuse ;  /* 0x000000b22b2b7220 */ /* 0x080fe20000410000 */
        /* <DEDUP_REMOVED lines=21> */
[----:B------:R1:W3:Y:S01]  /*d580*/  MUFU.EX2 R161, R160 ;  /* 0x000000a000a17308 */ /* 0x0002e20000000800 */
        /* <DEDUP_REMOVED lines=8> */
[----:B-1----:R-:W-:Y:S01]  /*d610*/  F2FP.BF16.F32.PACK_AB R160, R162, R159 ;  /* 0x0000009fa2a0723e */ /* 0x002fe200000010ff */
[-C--:B------:R-:W-:Y:S01]  /*d620*/  FMUL.FTZ R91, R91, R178.reuse ;  /* 0x000000b25b5b7220 */ /* 0x080fe20000410000 */
[----:B------:R-:W-:Y:S01]  /*d630*/  F2FP.BF16.F32.PACK_AB R162, R166, R163 ;  /* 0x000000a3a6a2723e */ /* 0x000fe200000010ff */
[-C--:B------:R-:W-:Y:S01]  /*d640*/  FMUL.FTZ R94, R94, R178.reuse ;  /* 0x000000b25e5e7220 */ /* 0x080fe20000410000 */
[----:B------:R-:W-:Y:S01]  /*d650*/  F2FP.BF16.F32.PACK_AB R166, R174, R171 ;  /* 0x000000abaea6723e */ /* 0x000fe200000010ff */
[----:B------:R-:W-:Y:S01]  /*d660*/  FMUL.FTZ R95, R95, R178 ;  /* 0x000000b25f5f7220 */ /* 0x000fe20000410000 */
[----:B------:R-:W-:Y:S01]  /*d670*/  F2FP.BF16.F32.PACK_AB R174, R191, R188 ;  /* 0x000000bcbfae723e */ /* 0x000fe200000010ff */
[----:B------:R-:W1:Y:S01]  /*d680*/  MUFU.EX2 R13, R197 ;  /* 0x000000c5000d7308 */ /* 0x000e620000000800 */
[C---:B0-----:R-:W-:Y:S01]  /*d690*/  FADD.FTZ R188, R196.reuse, R21 ;  /* 0x00000015c4bc7221 */ /* 0x041fe20000010000 */
[----:B------:R-:W-:Y:S01]  /*d6a0*/  F2FP.BF16.F32.PACK_AB R159, R196, R195 ;  /* 0x000000c3c49f723e */ /* 0x000fe200000010ff */
[-C--:B------:R-:W-:Y:S01]  /*d6b0*/  FMUL.FTZ R98, R98, R178.reuse ;  /* 0x000000b262627220 */ /* 0x080fe20000410000 */
[-C--:B------:R-:W-:Y:S01]  /*d6c0*/  FMUL.FTZ R99, R99, R178.reuse ;  /* 0x000000b263637220 */ /* 0x080fe20000410000 */
[----:B---3--:R-:W-:Y:S01]  /*d6d0*/  FADD.FTZ R21, R161, R188 ;  /* 0x000000bca1157221 */ /* 0x008fe20000010000 */
[-C--:B------:R-:W-:Y:S01]  /*d6e0*/  FMUL.FTZ R102, R102, R178.reuse ;  /* 0x000000b266667220 */ /* 0x080fe20000410000 */
[-C--:B------:R-:W-:Y:S01]  /*d6f0*/  FMUL.FTZ R103, R103, R178.reuse ;  /* 0x000000b267677220 */ /* 0x080fe20000410000 */
        /* <DEDUP_REMOVED lines=35> */
[----:B0-----:R-:W-:Y:S01]  /*d930*/  F2FP.BF16.F32.PACK_AB R153, R10, R193 ;  /* 0x000000c10a99723e */ /* 0x001fe200000010ff */
[----:B------:R-:W-:-:S04]  /*d940*/  FMUL.FTZ R151, R151, R178 ;  /* 0x000000b297977220 */ /* 0x000fc80000410000 */
[----:B------:R0:W1:Y:S08]  /*d950*/  MUFU.EX2 R169, R157 ;  /* 0x0000009d00a97308 */ /* 0x0000700000000800 */
[----:B------:R-:W4:Y:S01]  /*d960*/  MUFU.EX2 R186, R177 ;  /* 0x000000b100ba7308 */ /* 0x000f220000000800 */
[----:B0-----:R-:W-:-:S07]  /*d970*/  F2FP.BF16.F32.PACK_AB R157, R15, R14 ;  /* 0x0000000e0f9d723e */ /* 0x001fce00000010ff */
[----:B------:R0:W5:Y:S08]  /*d980*/  MUFU.EX2 R171, R180 ;  /* 0x000000b400ab7308 */ /* 0x0001700000000800 */
[----:B------:R-:W5:Y:S01]  /*d990*/  MUFU.EX2 R188, R181 ;  /* 0x000000b500bc7308 */ /* 0x000f620000000800 */
[----:B0-----:R-:W-:-:S04]  /*d9a0*/  FADD.FTZ R180, R182, R21 ;  /* 0x00000015b6b47221 */ /* 0x001fc80000010000 */
[----:B---3--:R-:W-:Y:S01]  /*d9b0*/  FADD.FTZ R21, R167, R180 ;  /* 0x000000b4a7157221 */ /* 0x008fe20000010000 */
[C---:B--2---:R-:W-:Y:S02]  /*d9c0*/  F2FP.BF16.F32.PACK_AB R167, R0.reuse, R167 ;  /* 0x000000a700a7723e */ /* 0x044fe400000010ff */
[----:B------:R-:W0:Y:S01]  /*d9d0*/  MUFU.EX2 R173, R185 ;  /* 0x000000b900ad7308 */ /* 0x000e220000000800 */
[----:B------:R-:W-:-:S04]  /*d9e0*/  FADD.FTZ R180, R0, R21 ;  /* 0x0000001500b47221 */ /* 0x000fc80000010000 */
[----:B-1----:R-:W-:Y:S01]  /*d9f0*/  FADD.FTZ R21, R169, R180 ;  /* 0x000000b4a9157221 */ /* 0x002fe20000010000 */
[C---:B----4-:R-:W-:Y:S02]  /*da00*/  F2FP.BF16.F32.PACK_AB R169, R186.reuse, R169 ;  /* 0x000000a9baa9723e */ /* 0x050fe400000010ff */
[----:B------:R-:W1:Y:S01]  /*da10*/  MUFU.EX2 R184, R184 ;  /* 0x000000b800b87308 */ /* 0x000e620000000800 */
[----:B------:R-:W-:-:S04]  /*da20*/  FADD.FTZ R180, R186, R21 ;  /* 0x00000015bab47221 */ /* 0x000fc80000010000 */
[----:B-----5:R-:W-:Y:S01]  /*da30*/  FADD.FTZ R21, R171, R180 ;  /* 0x000000b4ab157221 */ /* 0x020fe20000010000 */
[C---:B------:R-:W-:Y:S02]  /*da40*/  F2FP.BF16.F32.PACK_AB R171, R188.reuse, R171 ;  /* 0x000000abbcab723e */ /* 0x040fe400000010ff */
[----:B------:R-:W2:Y:S01]  /*da50*/  MUFU.EX2 R175, R187 ;  /* 0x000000bb00af7308 */ /* 0x000ea20000000800 */
[----:B------:R-:W-:-:S04]  /*da60*/  FADD.FTZ R180, R188, R21 ;  /* 0x00000015bcb47221 */ /* 0x000fc80000010000 */
[----:B0-----:R-:W-:-:S03]  /*da70*/  FADD.FTZ R11, R173, R180 ;  /* 0x000000b4ad0b7221 */ /* 0x001fc60000010000 */
        /* <DEDUP_REMOVED lines=8> */
.L_x_1953:
[----:B------:R0:W1:Y:S01]  /*db00*/  SYNCS.PHASECHK.TRANS64.TRYWAIT P1, [UR25+0x22850], R7 ;  /* 0x02285007ff0075a7 */ /* 0x0000620008020159 */
[----:B------:R-:W-:Y:S05]  /*db10*/  @!P0 BRA `(.L_x_1954) ;  /* 0x0000000000048947 */ /* 0x000fea0003800000 */
[----:B------:R-:W-:Y:S01]  /*db20*/  BPT.TRAP 0x1 ;  /* 0x000000040000795c */ /* 0x000fe20000300000 */
.L_x_1954:
[----:B------:R-:W-:Y:S01]  /*db30*/  VIADD R8, R215, 0x8 ;  /* 0x00000008d7087836 */ /* 0x000fe20000000000 */
[----:B-1----:R-:W-:Y:S06]  /*db40*/  @P1 BRA `(.L_x_1955) ;  /* 0x0000000000081947 */ /* 0x002fec0003800000 */
[----:B------:R-:W1:Y:S02]  /*db50*/  SYNCS.PHASECHK.TRANS64.TRYWAIT P1, [UR25+0x22850], R7 ;  /* 0x02285007ff0075a7 */ /* 0x000e640008020159 */
[----:B-1----:R-:W-:Y:S05]  /*db60*/  @!P1 BRA `(.L_x_1956) ;  /* 0x0000007800e09947 */ /* 0x002fea0003800000 */
.L_x_1955:
        /* <DEDUP_REMOVED lines=39> */
.L_x_1957:
[----:B------:R-:W-:Y:S01]  /*dde0*/  UIADD3 UR25, UR25, 0x22860, URZ ;  /* 0x0002286019197890 */ /* 0x000fe2000fffe03f */
[C---:B------:R-:W-:Y:S01]  /*ddf0*/  ISETP.GT.AND P1, PT, R6.reuse, UR44, PT ;  /* 0x0000002c06007c0c */ /* 0x040fe2000bf24270 */
[----:B------:R-:W-:Y:S02]  /*de00*/  VIADD R6, R6, 0xffffffff ;  /* 0xffffffff06067836 */ /* 0x000fe40000000000 */
[----:B------:R-:W-:Y:S01]  /*de10*/  UPRMT UR25, UR24, 0x654, UR25 ;  /* 0x0000065418197896 */ /* 0x000fe20008000019 */
[----:B------:R-:W-:Y:S02]  /*de20*/  IMAD.MOV.U32 R9, RZ, RZ, R5 ;  /* 0x000000ffff097224 */ /* 0x000fe400078e0005 */
[----:B------:R-:W-:-:S06]  /*de30*/  IMAD.MOV.U32 R8, RZ, RZ, R4 ;  /* 0x000000ffff087224 */ /* 0x000fcc00078e0004 */
[----:B------:R-:W-:Y:S01]  /*de40*/  SYNCS.ARRIVE.TRANS64.RED.A1T0 RZ, [UR25], RZ ;  /* 0x000000ffffff79a7 */ /* 0x000fe20008100419 */
[----:B------:R-:W-:Y:S05]  /*de50*/  @P1 BRA `(.L_x_1958) ;  /* 0xffffffc800941947 */ /* 0x000fea000383ffff */
.L_x_1939:
[----:B01----:R-:W0:Y:S01]  /*de60*/  SHFL.BFLY PT, R7, R2, 0x2, 0x1f ;  /* 0x0c401f0002077f89 */ /* 0x003e2200000e0000 */
[----:B------:R-:W-:Y:S01]  /*de70*/  IMAD.MOV.U32 R8, RZ, RZ, RZ ;  /* 0x000000ffff087224 */ /* 0x000fe200078e00ff */
[----:B------:R-:W-:Y:S01]  /*de80*/  UIADD3 UR38, UR38, 0x1, URZ ;  /* 0x0000000126267890 */ /* 0x000fe2000fffe03f */
[----:B------:R2:W-:Y:S06]  /*de90*/  BAR.ARV R3, 0x100 ;  /* 0x000400030000751d */ /* 0x0005ec0000002000 */
[----:B------:R-:W-:Y:S02]  /*dea0*/  UISETP.NE.AND UP0, UPT, UR38, 0x2, UPT ;  /* 0x000000022600788c */ /* 0x000fe4000bf05270 */
[----:B------:R-:W-:Y:S06]  /*deb0*/  BAR.ARV 0x8, 0x180 ;  /* 0x0206000000007b1d */ /* 0x000fec0000002000 */
[----:B--2---:R-:W-:Y:S01]  /*dec0*/  IMAD.MOV.U32 R3, RZ, RZ, -0x800000 ;  /* 0xff800000ff037424 */ /* 0x004fe200078e00ff */
[----:B------:R-:W-:Y:S01]  /*ded0*/  USEL UR4, URZ, 0x1, UP0 ;  /* 0x000000013f047887 */ /* 0x000fe20008000000 */
[----:B------:R-:W1:Y:S01]  /*dee0*/  SHFL.BFLY PT, R9, R0, 0x2, 0x1f ;  /* 0x0c401f0000097f89 */ /* 0x000e6200000e0000 */
[----:B------:R-:W-:Y:S01]  /*def0*/  PLOP3.LUT P0, PT, PT, PT, PT, 0x8, 0x0 ;  /* 0x000000000000781c */ /* 0x000fe20003f0e170 */
[----:B------:R-:W-:Y:S01]  /*df00*/  UIADD3 UR36, UR36, 0x1, URZ ;  /* 0x0000000124247890 */ /* 0x000fe2000fffe03f */
[----:B0-----:R-:W-:Y:S01]  /*df10*/  FADD.FTZ R7, R7, R2 ;  /* 0x0000000207077221 */ /* 0x001fe20000010000 */
[----:B------:R-:W-:Y:S01]  /*df20*/  IMAD.MOV.U32 R2, RZ, RZ, -0x800000 ;  /* 0xff800000ff027424 */ /* 0x000fe200078e00ff */
[----:B------:R-:W-:-:S02]  /*df30*/  USEL UR38, UR38, URZ, UP0 ;  /* 0x0000003f26267287 */ /* 0x000fc40008000000 */
[----:B------:R-:W-:Y:S01]  /*df40*/  ULOP3.LUT UR37, UR37, UR4, URZ, 0x3c, !UPT ;  /* 0x0000000425257292 */ /* 0x000fe2000f8e3c3f */
[----:B------:R-:W0:Y:S01]  /*df50*/  SHFL.BFLY PT, R6, R7, 0x1, 0x1f ;  /* 0x0c201f0007067f89 */ /* 0x000e2200000e0000 */
[----:B-1----:R-:W-:Y:S01]  /*df60*/  FADD.FTZ R9, R9, R0 ;  /* 0x0000000009097221 */ /* 0x002fe20000010000 */
[----:B------:R-:W-:Y:S02]  /*df70*/  IMAD.MOV.U32 R0, RZ, RZ, RZ ;  /* 0x000000ffff007224 */ /* 0x000fe400078e00ff */
[----:B0-----:R-:W-:Y:S01]  /*df80*/  FADD.FTZ R10, R7, R6 ;  /* 0x00000006070a7221 */ /* 0x001fe20000010000 */
[----:B------:R-:W-:Y:S01]  /*df90*/  IMAD.U32 R7, RZ, RZ, UR14 ;  /* 0x0000000eff077e24 */ /* 0x000fe2000f8e00ff */
[----:B------:R-:W0:Y:S03]  /*dfa0*/  SHFL.BFLY PT, R6, R9, 0x1, 0x1f ;  /* 0x0c201f0009067f89 */ /* 0x000e2600000e0000 */
[----:B------:R-:W-:-:S13]  /*dfb0*/  FSETP.NE.FTZ.AND P1, PT, R10, RZ, PT ;  /* 0x000000ff0a00720b */ /* 0x000fda0003f35000 */
[----:B------:R-:W1:Y:S01]  /*dfc0*/  @P1 MUFU.RCP R8, R10 ;  /* 0x0000000a00081308 */ /* 0x000e620000001000 */
[----:B------:R-:W-:Y:S01]  /*dfd0*/  @P1 FMUL.FTZ R7, R7, 0.69314718246459960938 ;  /* 0x3f31721807071820 */ /* 0x000fe20000410000 */
[----:B0-----:R-:W-:Y:S01]  /*dfe0*/  FADD.FTZ R11, R9, R6 ;  /* 0x00000006090b7221 */ /* 0x001fe20000010000 */
[----:B------:R-:W-:-:S05]  /*dff0*/  IMAD.U32 R9, RZ, RZ, UR14 ;  /* 0x0000000eff097e24 */ /* 0x000fca000f8e00ff */
[----:B------:R-:W0:Y:S01]  /*e000*/  @P1 MUFU.LG2 R6, R10 ;  /* 0x0000000a00061308 */ /* 0x000e220000000c00 */
[----:B------:R-:W-:Y:S01]  /*e010*/  FSETP.NE.FTZ.AND P2, PT, R11, RZ, PT ;  /* 0x000000ff0b00720b */ /* 0x000fe20003f55000 */
        /* <DEDUP_REMOVED lines=64> */
[----:B------:R-:W1:Y:S01]  /*e420*/  @P2 MUFU.RCP R0, R11 ;  /* 0x0000000b00002308 */ /* 0x000e620000001000 */
[----:B------:R-:W-:Y:S01]  /*e430*/  @P2 FMUL.FTZ R9, R9, 0.69314718246459960938 ;  /* 0x3f31721809092820 */ /* 0x000fe20000410000 */
[----:B0-----:R-:W-:-:S04]  /*e440*/  @P1 FMUL.FTZ R6, R6, 0.69314718246459960938 ;  /* 0x3f31721806061820 */ /* 0x001fc80000410000 */
[----:B------:R-:W-:Y:S02]  /*e450*/  @P1 FFMA.FTZ R3, R7, R4, R6 ;  /* 0x0000000407031223 */ /* 0x000fe40000010006 */
[----:B------:R-:W0:Y:S01]  /*e460*/  @P2 MUFU.LG2 R8, R11 ;  /* 0x0000000b00082308 */ /* 0x000e220000000c00 */
        /* <DEDUP_REMOVED lines=66> */
.L_x_1880:
[----:B------:R-:W0:Y:S01]  /*e890*/  S2R R5, SR_CgaCtaId ;  /* 0x0000000000057919 */ /* 0x000e220000008800 */
[----:B------:R-:W-:Y:S01]  /*e8a0*/  MOV R176, 0x400 ;  /* 0x0000040000b07802 */ /* 0x000fe20000000f00 */
[----:B------:R-:W-:Y:S01]  /*e8b0*/  BSSY B0, `(.L_x_1959) ;  /* 0x000028f000007945 */ /* 0x000fe20003800000 */
[----:B------:R-:W-:Y:S02]  /*e8c0*/  BAR.SYNC.DEFER_BLOCKING 0x5, 0x180 ;  /* 0x0146000000007b1d */ /* 0x000fe40000010000 */
[----:B0-----:R-:W-:-:S05]  /*e8d0*/  LEA R176, R5, R176, 0x18 ;  /* 0x000000b005b07211 */ /* 0x001fca00078ec0ff */
[----:B------:R-:W0:Y:S02]  /*e8e0*/  LDS R4, [R176+0x228d0] ;  /* 0x0228d000b0047984 */ /* 0x000e240000000800 */
[----:B0-----:R-:W-:Y:S01]  /*e8f0*/  R2UR UR4, R4 ;  /* 0x00000000040472ca */ /* 0x001fe200000e0000 */
[----:B------:R-:W-:Y:S06]  /*e900*/  BAR.ARV 0x4, 0x180 ;  /* 0x0106000000007b1d */ /* 0x000fec0000002000 */
[----:B------:R-:W-:Y:S08]  /*e910*/  @P0 BRA `(.L_x_1960) ;  /* 0x0000001c004c0947 */ /* 0x000ff00003800000 */
[----:B------:R-:W0:Y:S01]  /*e920*/  S2R R5, SR_SWINHI ;  /* 0x0000000000057919 */ /* 0x000e220000002f00 */
[----:B------:R-:W1:Y:S01]  /*e930*/  LDC R205, c[0x0][0xbe8] ;  /* 0x0002fa00ffcd7b82 */ /* 0x000e620000000800 */
[----:B------:R-:W-:Y:S01]  /*e940*/  F2FP.BF16.F32.PACK_AB R24, R25, R24 ;  /* 0x000000181918723e */ /* 0x000fe200000010ff */
[----:B------:R-:W-:Y:S01]  /*e950*/  USHF.R.S32.HI UR10, URZ, 0x1f, UR43 ;  /* 0x0000001f3f0a7899 */ /* 0x000fe2000801142b */
[----:B------:R-:W-:Y:S01]  /*e960*/  F2FP.BF16.F32.PACK_AB R25, R27, R26 ;  /* 0x0000001a1b19723e */ /* 0x000fe200000010ff */
[----:B------:R-:W-:Y:S01]  /*e970*/  ULDC.64 UR8, c[0x0][0xb90] ;  /* 0x0002e40000087ab9 */ /* 0x000fe20000000a00 */
[----:B------:R-:W-:Y:S01]  /*e980*/  F2FP.BF16.F32.PACK_AB R27, R31, R30 ;  /* 0x0000001e1f1b723e */ /* 0x000fe200000010ff */
[----:B------:R-:W-:Y:S01]  /*e990*/  UIMAD UR5, UR10, UR8, URZ ;  /* 0x000000080a0572a4 */ /* 0x000fe2000f8e023f */
[----:B------:R-:W-:Y:S01]  /*e9a0*/  F2FP.BF16.F32.PACK_AB R26, R29, R28 ;  /* 0x0000001c1d1a723e */ /* 0x000fe200000010ff */
[----:B------:R-:W-:Y:S01]  /*e9b0*/  UIMAD.WIDE.U32 UR6, UR43, UR8, URZ ;  /* 0x000000082b0672a5 */ /* 0x000fe2000f8e003f */
[----:B------:R-:W-:Y:S01]  /*e9c0*/  F2FP.BF16.F32.PACK_AB R136, R137, R136 ;  /* 0x000000888988723e */ /* 0x000fe200000010ff */
[----:B------:R-:W-:Y:S01]  /*e9d0*/  UIMAD UR5, UR43, UR9, UR5 ;  /* 0x000000092b0572a4 */ /* 0x000fe2000f8e0205 */
[----:B------:R-:W-:Y:S01]  /*e9e0*/  F2FP.BF16.F32.PACK_AB R137, R128, R124 ;  /* 0x0000007c8089723e */ /* 0x000fe200000010ff */
[----:B------:R-:W-:Y:S01]  /*e9f0*/  USHF.R.S32.HI UR12, URZ, 0x1f, UR42 ;  /* 0x0000001f3f0c7899 */ /* 0x000fe2000801142a */
[----:B------:R-:W-:Y:S01]  /*ea00*/  F2FP.BF16.F32.PACK_AB R144, R145, R144 ;  /* 0x000000909190723e */ /* 0x000fe200000010ff */
[----:B------:R-:W-:Y:S01]  /*ea10*/  ULDC.64 UR8, c[0x0][0xb98] ;  /* 0x0002e60000087ab9 */ /* 0x000fe20000000a00 */
[----:B------:R-:W-:Y:S01]  /*ea20*/  UIADD3 UR7, UR7, UR5, URZ ;  /* 0x0000000507077290 */ /* 0x000fe2000fffe03f */
[----:B------:R-:W-:Y:S01]  /*ea30*/  F2FP.BF16.F32.PACK_AB R145, R167, R166 ;  /* 0x000000a6a791723e */ /* 0x000fe200000010ff */
[----:B------:R-:W-:-:S02]  /*ea40*/  UIMAD UR5, UR12, UR8, URZ ;  /* 0x000000080c0572a4 */ /* 0x000fc4000f8e023f */
[----:B------:R-:W-:Y:S02]  /*ea50*/  UIMAD.WIDE.U32 UR6, UR42, UR8, UR6 ;  /* 0x000000082a0672a5 */ /* 0x000fe4000f8e0006 */
[----:B------:R-:W-:-:S03]  /*ea60*/  UIMAD UR5, UR42, UR9, UR5 ;  /* 0x000000092a0572a4 */ /* 0x000fc6000f8e0205 */
[----:B------:R-:W-:Y:S01]  /*ea70*/  ULDC.64 UR8, c[0x0][0xae8] ;  /* 0x0002ba0000087ab9 */ /* 0x000fe20000000a00 */
[----:B------:R-:W-:Y:S02]  /*ea80*/  MOV R160, R176 ;  /* 0x000000b000a07202 */ /* 0x000fe40000000f00 */
[----:B0-----:R-:W-:Y:S01]  /*ea90*/  MOV R161, R5 ;  /* 0x0000000500a17202 */ /* 0x001fe20000000f00 */
[----:B------:R-:W-:Y:S02]  /*eaa0*/  IMAD R5, R203, 0x40, R19 ;  /* 0x00000040cb057824 */ /* 0x000fe400078e0213 */
[----:B------:R-:W-:-:S04]  /*eab0*/  IMAD.WIDE R20, R208, 0x2, R160 ;  /* 0x00000002d0147825 */ /* 0x000fc800078e02a0 */
[----:B------:R-:W-:Y:S01]  /*eac0*/  IMAD.WIDE R160, R5, 0x2, R160 ;  /* 0x0000000205a07825 */ /* 0x000fe200078e02a0 */
[C---:B------:R-:W-:Y:S02]  /*ead0*/  IADD3 R109, P0, R20.reuse, 0x8060, RZ ;  /* 0x00008060146d7810 */ /* 0x040fe40007f1e0ff */
[C---:B------:R-:W-:Y:S02]  /*eae0*/  IADD3 R113, P5, R20.reuse, 0xc020, RZ ;  /* 0x0000c02014717810 */ /* 0x040fe40007fbe0ff */
[----:B------:R-:W-:Y:S01]  /*eaf0*/  LOP3.LUT R12, R109, 0x380, RZ, 0xc0, !PT ;  /* 0x000003806d0c7812 */ /* 0x000fe200078ec0ff */
[--C-:B------:R-:W-:Y:S01]  /*eb00*/  IMAD.X R13, RZ, RZ, R21.reuse, P0 ;  /* 0x000000ffff0d7224 */ /* 0x100fe200000e0615 */
[C---:B------:R-:W-:Y:S01]  /*eb10*/  IADD3 R7, P3, R20.reuse, 0xc060, RZ ;  /* 0x0000c06014077810 */ /* 0x040fe20007f7e0ff */
[--C-:B------:R-:W-:Y:S01]  /*eb20*/  IMAD.X R9, RZ, RZ, R21.reuse, P5 ;  /* 0x000000ffff097224 */ /* 0x100fe200028e0615 */
[----:B------:R-:W-:Y:S02]  /*eb30*/  IADD3 R112, P2, R20, 0x8040, RZ ;  /* 0x0000804014707810 */ /* 0x000fe40007f5e0ff */
[----:B------:R-:W-:Y:S01]  /*eb40*/  SHF.R.U64 R12, R12, 0x3, RZ ;  /* 0x000000030c0c7819 */ /* 0x000fe200000012ff */
[--C-:B------:R-:W-:Y:S01]  /*eb50*/  IMAD.X R5, RZ, RZ, R21.reuse, P3 ;  /* 0x000000ffff057224 */ /* 0x100fe200018e0615 */
[----:B------:R-:W-:Y:S01]  /*eb60*/  LOP3.LUT R8, R113, 0x380, RZ, 0xc0, !PT ;  /* 0x0000038071087812 */ /* 0x000fe200078ec0ff */
[----:B------:R-:W-:Y:S01]  /*eb70*/  IMAD.X R139, RZ, RZ, R21, P2 ;  /* 0x000000ffff8b7224 */ /* 0x000fe200010e0615 */
[----:B------:R-:W-:-:S02]  /*eb80*/  LOP3.LUT R4, R7, 0x380, RZ, 0xc0, !PT ;  /* 0x0000038007047812 */ /* 0x000fc400078ec0ff */
[----:B------:R-:W-:Y:S02]  /*eb90*/  IADD3 R17, P2, R20, 0x4000, RZ ;  /* 0x0000400014117810 */ /* 0x000fe40007f5e0ff */
[----:B------:R-:W-:Y:S02]  /*eba0*/  LOP3.LUT R12, R12, R109, RZ, 0x3c, !PT ;  /* 0x0000006d0c0c7212 */ /* 0x000fe400078e3cff */
[----:B------:R-:W-:Y:S01]  /*ebb0*/  SHF.R.U64 R8, R8, 0x3, RZ ;  /* 0x0000000308087819 */ /* 0x000fe200000012ff */
[----:B------:R-:W-:Y:S01]  /*ebc0*/  IMAD.X R135, RZ, RZ, R21, P2 ;  /* 0x000000ffff877224 */ /* 0x000fe200010e0615 */
[----:B------:R-:W-:Y:S02]  /*ebd0*/  LOP3.LUT R109, R112, 0x380, RZ, 0xc0, !PT ;  /* 0x00000380706d7812 */ /* 0x000fe400078ec0ff */
[----:B------:R-:W-:Y:S02]  /*ebe0*/  SHF.R.U64 R4, R4, 0x3, RZ ;  /* 0x0000000304047819 */ /* 0x000fe400000012ff */
[----:B------:R-:W-:-:S02]  /*ebf0*/  IADD3 R115, P4, R20, 0xc040, RZ ;  /* 0x0000c04014737810 */ /* 0x000fc40007f9e0ff */
[C---:B------:R-:W-:Y:S02]  /*ec00*/  IADD3 R111, P6, R20.reuse, 0xc000, RZ ;  /* 0x0000c000146f7810 */ /* 0x040fe40007fde0ff */
[C---:B------:R-:W-:Y:S02]  /*ec10*/  IADD3 R103, P1, R20.reuse, 0x20, RZ ;  /* 0x0000002014677810 */ /* 0x040fe40007f3e0ff */
[C---:B------:R-:W-:Y:S01]  /*ec20*/  IADD3 R110, P3, R20.reuse, 0x8020, RZ ;  /* 0x00008020146e7810 */ /* 0x040fe20007f7e0ff */
[--C-:B------:R-:W-:Y:S01]  /*ec30*/  IMAD.X R11, RZ, RZ, R21.reuse, P6 ;  /* 0x000000ffff0b7224 */ /* 0x100fe200030e0615 */
[----:B------:R-:W-:Y:S01]  /*ec40*/  LOP3.LUT R163, R20, 0x380, RZ, 0xc0, !PT ;  /* 0x0000038014a37812 */ /* 0x000fe200078ec0ff */
[--C-:B------:R-:W-:Y:S01]  /*ec50*/  IMAD.X R15, RZ, RZ, R21.reuse, P1 ;  /* 0x000000ffff0f7224 */ /* 0x100fe200008e0615 */
[----:B------:R-:W-:Y:S01]  /*ec60*/  LOP3.LUT R8, R8, R113, RZ, 0x3c, !PT ;  /* 0x0000007108087212 */ /* 0x000fe200078e3cff */
[----:B------:R-:W-:Y:S01]  /*ec70*/  IMAD.X R143, RZ, RZ, R21, P3 ;  /* 0x000000ffff8f7224 */ /* 0x000fe200018e0615 */
[----:B------:R-:W-:-:S02]  /*ec80*/  SHF.R.U64 R109, R109, 0x3, RZ ;  /* 0x000000036d6d7819 */ /* 0x000fc400000012ff */
[----:B------:R-:W-:Y:S01]  /*ec90*/  LOP3.LUT R4, R4, R7, RZ, 0x3c, !PT ;  /* 0x0000000704047212 */ /* 0x000fe200078e3cff */
[--C-:B------:R-:W-:Y:S01]  /*eca0*/  IMAD.X R7, RZ, RZ, R21.reuse, P4 ;  /* 0x000000ffff077224 */ /* 0x100fe200020e0615 */
[----:B------:R-:W-:Y:S02]  /*ecb0*/  IADD3 R113, P2, R160, 0x7000, RZ ;  /* 0x00007000a0717810 */ /* 0x000fe40007f5e0ff */
        /* <DEDUP_REMOVED lines=10> */
[----:B------:R-:W-:Y:S01]  /*ed60*/  SHF.R.U64 R163, R163, 0x3, RZ ;  /* 0x00000003a3a37819 */ /* 0x000fe200000012ff */
[--C-:B------:R-:W-:Y:S01]  /*ed70*/  IMAD.X R157, RZ, RZ, R21.reuse, P1 ;  /* 0x000000ffff9d7224 */ /* 0x100fe200008e0615 */
[----:B------:R-:W-:Y:S01]  /*ed80*/  LOP3.LUT R138, R109, R112, RZ, 0x3c, !PT ;  /* 0x000000706d8a7212 */ /* 0x000fe200078e3cff */
[----:B------:R-:W-:Y:S01]  /*ed90*/  IMAD.X R159, RZ, RZ, R21, P3 ;  /* 0x000000ffff9f7224 */ /* 0x000fe200018e0615 */
[----:B------:R-:W-:-:S02]  /*eda0*/  LOP3.LUT R112, R113, 0x380, RZ, 0xc0, !PT ;  /* 0x0000038071707812 */ /* 0x000fc400078ec0ff */
[----:B------:R-:W-:Y:S01]  /*edb0*/  LOP3.LUT R162, R163, R20, RZ, 0x3c, !PT ;  /* 0x00000014a3a27212 */ /* 0x000fe200078e3cff */
[----:B------:R-:W-:Y:S01]  /*edc0*/  IMAD.MOV.U32 R163, RZ, RZ, R21 ;  /* 0x000000ffffa37224 */ /* 0x000fe200078e0015 */
[----:B------:R-:W-:Y:S02]  /*edd0*/  LOP3.LUT R21, R110, 0x380, RZ, 0xc0, !PT ;  /* 0x000003806e157812 */ /* 0x000fe400078ec0ff */
[----:B------:R-:W-:Y:S02]  /*ede0*/  SHF.R.U64 R112, R112, 0x3, RZ ;  /* 0x0000000370707819 */ /* 0x000fe400000012ff */
[----:B------:R-:W-:Y:S02]  /*edf0*/  LOP3.LUT R20, R107, 0x380, RZ, 0xc0, !PT ;  /* 0x000003806b147812 */ /* 0x000fe400078ec0ff */
[----:B------:R-:W-:Y:S02]  /*ee00*/  SHF.R.U64 R21, R21, 0x3, RZ ;  /* 0x0000000315157819 */ /* 0x000fe400000012ff */
[----:B------:R-:W-:Y:S01]  /*ee10*/  LOP3.LUT R112, R112, R113, RZ, 0x3c, !PT ;  /* 0x0000007170707212 */ /* 0x000fe200078e3cff */
[----:B------:R-:W-:Y:S01]  /*ee20*/  IMAD.X R113, RZ, RZ, R161, P2 ;  /* 0x000000ffff717224 */ /* 0x000fe200010e06a1 */
[----:B------:R-:W-:-:S02]  /*ee30*/  IADD3 R131, P2, R160, 0xe000, RZ ;  /* 0x0000e000a0837810 */ /* 0x000fc40007f5e0ff */
[----:B------:R-:W-:Y:S02]  /*ee40*/  LOP3.LUT R14, R103, 0x380, RZ, 0xc0, !PT ;  /* 0x00000380670e7812 */ /* 0x000fe400078ec0ff */
[----:B------:R-:W-:Y:S02]  /*ee50*/  SHF.R.U64 R20, R20, 0x3, RZ ;  /* 0x0000000314147819 */ /* 0x000fe400000012ff */
[----:B------:R-:W-:Y:S02]  /*ee60*/  LOP3.LUT R142, R21, R110, RZ, 0x3c, !PT ;  /* 0x0000006e158e7212 */ /* 0x000fe400078e3cff */
[----:B------:R-:W-:Y:S02]  /*ee70*/  LOP3.LUT R21, R104, 0x380, RZ, 0xc0, !PT ;  /* 0x0000038068157812 */ /* 0x000fe400078ec0ff */
[----:B------:R-:W-:Y:S02]  /*ee80*/  LOP3.LUT R130, R131, 0x380, RZ, 0xc0, !PT ;  /* 0x0000038083827812 */ /* 0x000fe400078ec0ff */
[----:B------:R-:W-:-:S02]  /*ee90*/  SHF.R.U64 R14, R14, 0x3, RZ ;  /* 0x000000030e0e7819 */ /* 0x000fc400000012ff */
[----:B------:R-:W-:Y:S02]  /*eea0*/  LOP3.LUT R146, R20, R107, RZ, 0x3c, !PT ;  /* 0x0000006b14927212 */ /* 0x000fe400078e3cff */
[----:B------:R-:W-:Y:S02]  /*eeb0*/  LOP3.LUT R20, R105, 0x380, RZ, 0xc0, !PT ;  /* 0x0000038069147812 */ /* 0x000fe400078ec0ff */
[----:B------:R-:W-:Y:S02]  /*eec0*/  SHF.R.U64 R21, R21, 0x3, RZ ;  /* 0x0000000315157819 */ /* 0x000fe400000012ff */
[----:B------:R-:W-:Y:S02]  /*eed0*/  SHF.R.U64 R130, R130, 0x3, RZ ;  /* 0x0000000382827819 */ /* 0x000fe400000012ff */
[----:B------:R-:W-:Y:S02]  /*eee0*/  LOP3.LUT R14, R14, R103, RZ, 0x3c, !PT ;  /* 0x000000670e0e7212 */ /* 0x000fe400078e3cff */
[----:B------:R-:W-:-:S02]  /*eef0*/  LOP3.LUT R103, R106, 0x380, RZ, 0xc0, !PT ;  /* 0x000003806a677812 */ /* 0x000fc400078ec0ff */
[----:B------:R-:W-:Y:S02]  /*ef00*/  SHF.R.U64 R20, R20, 0x3, RZ ;  /* 0x0000000314147819 */ /* 0x000fe400000012ff */
[----:B------:R-:W-:Y:S02]  /*ef10*/  LOP3.LUT R156, R21, R104, RZ, 0x3c, !PT ;  /* 0x00000068159c7212 */ /* 0x000fe400078e3cff */
[----:B------:R-:W-:Y:S02]  /*ef20*/  IADD3 R21, P3, R160, 0x1000, RZ ;  /* 0x00001000a0157810 */ /* 0x000fe40007f7e0ff */
[----:B------:R-:W-:Y:S01]  /*ef30*/  LOP3.LUT R130, R130, R131, RZ, 0x3c, !PT ;  /* 0x0000008382827212 */ /* 0x000fe200078e3cff */
[----:B------:R-:W-:Y:S01]  /*ef40*/  IMAD.X R131, RZ, RZ, R161, P2 ;  /* 0x000000ffff837224 */ /* 0x000fe200010e06a1 */
[----:B------:R-:W-:Y:S02]  /*ef50*/  SHF.R.U64 R103, R103, 0x3, RZ ;  /* 0x0000000367677819 */ /* 0x000fe400000012ff */
[----:B------:R-:W-:-:S02]  /*ef60*/  LOP3.LUT R152, R20, R105, RZ, 0x3c, !PT ;  /* 0x0000006914987212 */ /* 0x000fc400078e3cff */
[----:B-1----:R-:W-:Y:S02]  /*ef70*/  ISETP.NE.AND P2, PT, R205, 0x1, PT ;  /* 0x00000001cd00780c */ /* 0x002fe40003f45270 */
[----:B------:R-:W-:Y:S02]  /*ef80*/  LOP3.LUT R10, R111, 0x380, RZ, 0xc0, !PT ;  /* 0x000003806f0a7812 */ /* 0x000fe400078ec0ff */
[----:B------:R-:W-:Y:S02]  /*ef90*/  LOP3.LUT R107, R108, 0x380, RZ, 0xc0, !PT ;  /* 0x000003806c6b7812 */ /* 0x000fe400078ec0ff */
[----:B------:R-:W-:Y:S02]  /*efa0*/  IADD3 R104, P4, R160, 0x2000, RZ ;  /* 0x00002000a0687810 */ /* 0x000fe40007f9e0ff */
[----:B------:R-:W-:Y:S02]  /*efb0*/  LOP3.LUT R105, R102, 0x380, RZ, 0xc0, !PT ;  /* 0x0000038066697812 */ /* 0x000fe400078ec0ff */
[----:B------:R-:W-:-:S02]  /*efc0*/  LOP3.LUT R20, R21, 0x380, RZ, 0xc0, !PT ;  /* 0x0000038015147812 */ /* 0x000fc400078ec0ff */
[----:B------:R-:W-:Y:S02]  /*efd0*/  LOP3.LUT R6, R115, 0x380, RZ, 0xc0, !PT ;  /* 0x0000038073067812 */ /* 0x000fe400078ec0ff */
[----:B------:R-:W-:Y:S02]  /*efe0*/  LOP3.LUT R154, R103, R106, RZ, 0x3c, !PT ;  /* 0x0000006a679a7212 */ /* 0x000fe400078e3cff */
[----:B------:R-:W-:Y:S02]  /*eff0*/  SHF.R.U64 R10, R10, 0x3, RZ ;  /* 0x000000030a0a7819 */ /* 0x000fe400000012ff */
[----:B------:R-:W-:Y:S02]  /*f000*/  SHF.R.U64 R107, R107, 0x3, RZ ;  /* 0x000000036b6b7819 */ /* 0x000fe400000012ff */
[----:B------:R-:W-:Y:S02]  /*f010*/  LOP3.LUT R106, R17, 0x380, RZ, 0xc0, !PT ;  /* 0x00000380116a7812 */ /* 0x000fe400078ec0ff */
[----:B------:R-:W-:-:S02]  /*f020*/  LOP3.LUT R103, R104, 0x380, RZ, 0xc0, !PT ;  /* 0x0000038068677812 */ /* 0x000fc400078ec0ff */
[----:B------:R-:W-:Y:S02]  /*f030*/  SHF.R.U64 R105, R105, 0x3, RZ ;  /* 0x0000000369697819 */ /* 0x000fe400000012ff */
[----:B------:R-:W-:Y:S02]  /*f040*/  SHF.R.U64 R20, R20, 0x3, RZ ;  /* 0x0000000314147819 */ /* 0x000fe400000012ff */
[----:B------:R-:W-:Y:S02]  /*f050*/  SHF.R.U64 R6, R6, 0x3, RZ ;  /* 0x0000000306067819 */ /* 0x000fe400000012ff */
[----:B------:R-:W-:Y:S02]  /*f060*/  LOP3.LUT R10, R10, R111, RZ, 0x3c, !PT ;  /* 0x0000006f0a0a7212 */ /* 0x000fe400078e3cff */
[----:B------:R-:W-:Y:S02]  /*f070*/  LOP3.LUT R150, R107, R108, RZ, 0x3c, !PT ;  /* 0x0000006c6b967212 */ /* 0x000fe400078e3cff */
[----:B------:R-:W-:-:S02]  /*f080*/  SHF.R.U64 R106, R106, 0x3, RZ ;  /* 0x000000036a6a7819 */ /* 0x000fc400000012ff */
[----:B------:R-:W-:Y:S02]  /*f090*/  SHF.R.U64 R103, R103, 0x3, RZ ;  /* 0x0000000367677819 */ /* 0x000fe400000012ff */
[----:B------:R-:W-:Y:S02]  /*f0a0*/  LOP3.LUT R158, R105, R102, RZ, 0x3c, !PT ;  /* 0x00000066699e7212 */ /* 0x000fe400078e3cff */
[----:B------:R-:W-:Y:S01]  /*f0b0*/  LOP3.LUT R20, R20, R21, RZ, 0x3c, !PT ;  /* 0x0000001514147212 */ /* 0x000fe200078e3cff */
[----:B------:R-:W-:Y:S01]  /*f0c0*/  IMAD.X R21, RZ, RZ, R161, P3 ;  /* 0x000000ffff157224 */ /* 0x000fe200018e06a1 */
[C---:B------:R-:W-:Y:S02]  /*f0d0*/  IADD3 R105, P5, R160.reuse, 0x3000, RZ ;  /* 0x00003000a0697810 */ /* 0x040fe40007fbe0ff */
[C---:B------:R-:W-:Y:S02]  /*f0e0*/  IADD3 R107, P6, R160.reuse, 0x4000, RZ ;  /* 0x00004000a06b7810 */ /* 0x040fe40007fde0ff */
[----:B------:R-:W-:-:S02]  /*f0f0*/  IADD3 R109, P0, R160, 0x5000, RZ ;  /* 0x00005000a06d7810 */ /* 0x000fc40007f1e0ff */
[----:B------:R-:W-:Y:S02]  /*f100*/  IADD3 R111, P1, R160, 0x6000, RZ ;  /* 0x00006000a06f7810 */ /* 0x000fe40007f3e0ff */
[----:B------:R-:W-:Y:S01]  /*f110*/  MOV R215, R162 ;  /* 0x000000a200d77202 */ /* 0x000fe20000000f00 */
[----:B------:R-:W-:Y:S01]  /*f120*/  BAR.SYNC.DEFER_BLOCKING 0x1, 0x100 ;  /* 0x0044000000007b1d */ /* 0x000fe20000010000 */
[----:B------:R-:W-:Y:S02]  /*f130*/  LOP3.LUT R6, R6, R115, RZ, 0x3c, !PT ;  /* 0x0000007306067212 */ /* 0x000fe400078e3cff */
[----:B------:R-:W-:Y:S02]  /*f140*/  MOV R163, R4 ;  /* 0x0000000400a37202 */ /* 0x000fe40000000f00 */
[----:B------:R-:W-:Y:S02]  /*f150*/  IADD3 R115, P3, R160, 0x8000, RZ ;  /* 0x00008000a0737810 */ /* 0x000fe40007f7e0ff */
[----:B------:R-:W-:-:S02]  /*f160*/  F2FP.BF16.F32.PACK_AB R5, R35, R34 ;  /* 0x000000222305723e */ /* 0x000fc400000010ff */
[----:B------:R-:W-:Y:S01]  /*f170*/  LOP3.LUT R134, R106, R17, RZ, 0x3c, !PT ;  /* 0x000000116a867212 */ /* 0x000fe200078e3cff */
[----:B------:R-:W0:Y:S01]  /*f180*/  @P2 LDC R34, c[0x0][0xbec] ;  /* 0x0002fb00ff222b82 */ /* 0x000e220000000800 */
[----:B------:R-:W-:Y:S01]  /*f190*/  LOP3.LUT R102, R103, R104, RZ, 0x3c, !PT ;  /* 0x0000006867667212 */ /* 0x000fe200078e3cff */
[----:B------:R-:W-:Y:S01]  /*f1a0*/  IMAD.X R103, RZ, RZ, R161, P4 ;  /* 0x000000ffff677224 */ /* 0x000fe200020e06a1 */
[----:B------:R-:W-:Y:S02]  /*f1b0*/  LOP3.LUT R104, R105, 0x380, RZ, 0xc0, !PT ;  /* 0x0000038069687812 */ /* 0x000fe400078ec0ff */
[----:B------:R-:W-:Y:S02]  /*f1c0*/  LOP3.LUT R106, R107, 0x380, RZ, 0xc0, !PT ;  /* 0x000003806b6a7812 */ /* 0x000fe400078ec0ff */
[----:B------:R-:W-:Y:S01]  /*f1d0*/  LOP3.LUT R108, R109, 0x380, RZ, 0xc0, !PT ;  /* 0x000003806d6c7812 */ /* 0x000fe200078ec0ff */
[----:B------:R-:W1:Y:S01]  /*f1e0*/  @P2 LDC R35, c[0x0][0xbf0] ;  /* 0x0002fc00ff232b82 */ /* 0x000e620000000800 */
[----:B------:R-:W-:-:S02]  /*f1f0*/  LOP3.LUT R110, R111, 0x380, RZ, 0xc0, !PT ;  /* 0x000003806f6e7812 */ /* 0x000fc400078ec0ff */
[----:B------:R-:W-:Y:S02]  /*f200*/  LOP3.LUT R114, R115, 0x380, RZ, 0xc0, !PT ;  /* 0x0000038073727812 */ /* 0x000fe400078ec0ff */
[----:B------:R-:W-:Y:S01]  /*f210*/  SHF.R.U64 R104, R104, 0x3, RZ ;  /* 0x0000000368687819 */ /* 0x000fe200000012ff */
[----:B------:R2:W-:Y:S01]  /*f220*/  STSM.16.M88.4 [R215], R24 ;  /* 0x00000018d7007844 */ /* 0x0005e20000000200 */
[----:B------:R-:W-:Y:S02]  /*f230*/  SHF.R.U64 R106, R106, 0x3, RZ ;  /* 0x000000036a6a7819 */ /* 0x000fe400000012ff */
[----:B------:R-:W-:Y:S02]  /*f240*/  SHF.R.U64 R108, R108, 0x3, RZ ;  /* 0x000000036c6c7819 */ /* 0x000fe400000012ff */
[----:B------:R-:W-:Y:S02]  /*f250*/  SHF.R.U64 R110, R110, 0x3, RZ ;  /* 0x000000036e6e7819 */ /* 0x000fe400000012ff */
[----:B------:R-:W-:-:S02]  /*f260*/  SHF.R.U64 R114, R114, 0x3, RZ ;  /* 0x0000000372727819 */ /* 0x000fc400000012ff */
        /* <DEDUP_REMOVED lines=8> */
[C---:B------:R-:W-:Y:S02]  /*f2f0*/  IADD3 R117, P4, R160.reuse, 0x9000, RZ ;  /* 0x00009000a0757810 */ /* 0x040fe40007f9e0ff */
[----:B------:R-:W-:-:S02]  /*f300*/  IADD3 R119, P5, R160, 0xa000, RZ ;  /* 0x0000a000a0777810 */ /* 0x000fc40007fbe0ff */
[----:B------:R-:W-:Y:S01]  /*f310*/  LOP3.LUT R114, R114, R115, RZ, 0x3c, !PT ;  /* 0x0000007372727212 */ /* 0x000fe200078e3cff */
[----:B------:R-:W-:Y:S01]  /*f320*/  IMAD.X R115, RZ, RZ, R161, P3 ;  /* 0x000000ffff737224 */ /* 0x000fe200018e06a1 */
[C---:B------:R-:W-:Y:S02]  /*f330*/  IADD3 R121, P6, R160.reuse, 0xb000, RZ ;  /* 0x0000b000a0797810 */ /* 0x040fe40007fde0ff */
[C---:B------:R-:W-:Y:S02]  /*f340*/  IADD3 R123, P0, R160.reuse, 0xc000, RZ ;  /* 0x0000c000a07b7810 */ /* 0x040fe40007f1e0ff */
[C---:B------:R-:W-:Y:S02]  /*f350*/  IADD3 R127, P1, R160.reuse, 0xd000, RZ ;  /* 0x0000d000a07f7810 */ /* 0x040fe40007f3e0ff */
[----:B------:R-:W-:Y:S02]  /*f360*/  IADD3 R30, P3, R160, 0xf000, RZ ;  /* 0x0000f000a01e7810 */ /* 0x000fe40007f7e0ff */
[----:B------:R-:W-:-:S02]  /*f370*/  LOP3.LUT R116, R117, 0x380, RZ, 0xc0, !PT ;  /* 0x0000038075747812 */ /* 0x000fc400078ec0ff */
[----:B------:R-:W-:Y:S01]  /*f380*/  LOP3.LUT R118, R119, 0x380, RZ, 0xc0, !PT ;  /* 0x0000038077767812 */ /* 0x000fe200078ec0ff */
[----:B------:R-:W-:Y:S01]  /*f390*/  IMAD.X R31, RZ, RZ, R161, P3 ;  /* 0x000000ffff1f7224 */ /* 0x000fe200018e06a1 */
[----:B------:R-:W-:Y:S02]  /*f3a0*/  LOP3.LUT R120, R121, 0x380, RZ, 0xc0, !PT ;  /* 0x0000038079787812 */ /* 0x000fe400078ec0ff */
[----:B------:R-:W-:Y:S02]  /*f3b0*/  LOP3.LUT R122, R123, 0x380, RZ, 0xc0, !PT ;  /* 0x000003807b7a7812 */ /* 0x000fe400078ec0ff */
[----:B------:R-:W-:Y:S02]  /*f3c0*/  LOP3.LUT R126, R127, 0x380, RZ, 0xc0, !PT ;  /* 0x000003807f7e7812 */ /* 0x000fe400078ec0ff */
[----:B------:R-:W-:Y:S02]  /*f3d0*/  LOP3.LUT R29, R160, 0x380, RZ, 0xc0, !PT ;  /* 0x00000380a01d7812 */ /* 0x000fe400078ec0ff */
[----:B------:R-:W-:-:S02]  /*f3e0*/  LOP3.LUT R17, R30, 0x380, RZ, 0xc0, !PT ;  /* 0x000003801e117812 */ /* 0x000fc400078ec0ff */
[----:B------:R-:W-:Y:S02]  /*f3f0*/  MOV R162, R6 ;  /* 0x0000000600a27202 */ /* 0x000fe40000000f00 */
[----:B------:R-:W-:Y:S02]  /*f400*/  SHF.R.U64 R116, R116, 0x3, RZ ;  /* 0x0000000374747819 */ /* 0x000fe400000012ff */
[----:B------:R-:W-:Y:S02]  /*f410*/  SHF.R.U64 R118, R118, 0x3, RZ ;  /* 0x0000000376767819 */ /* 0x000fe400000012ff */
[----:B------:R-:W-:Y:S02]  /*f420*/  SHF.R.U64 R120, R120, 0x3, RZ ;  /* 0x0000000378787819 */ /* 0x000fe400000012ff */
[----:B------:R-:W-:Y:S02]  /*f430*/  SHF.R.U64 R122, R122, 0x3, RZ ;  /* 0x000000037a7a7819 */ /* 0x000fe400000012ff */
[----:B------:R-:W-:-:S02]  /*f440*/  SHF.R.U64 R126, R126, 0x3, RZ ;  /* 0x000000037e7e7819 */ /* 0x000fc400000012ff */
[----:B------:R-:W-:Y:S02]  /*f450*/  SHF.R.U64 R29, R29, 0x3, RZ ;  /* 0x000000031d1d7819 */ /* 0x000fe400000012ff */
[----:B------:R-:W-:Y:S01]  /*f460*/  F2FP.BF16.F32.PACK_AB R6, R37, R175 ;  /* 0x000000af2506723e */ /* 0x000fe200000010ff */
[----:B------:R-:W-:Y:S01]  /*f470*/  VIADD R37, R22, UR41 ;  /* 0x0000002916257c36 */ /* 0x000fe20008000000 */
[----:B------:R-:W-:Y:S02]  /*f480*/  SHF.R.U64 R17, R17, 0x3, RZ ;  /* 0x0000000311117819 */ /* 0x000fe400000012ff */
        /* <DEDUP_REMOVED lines=11> */
[----:B------:R-:W-:Y:S01]  /*f540*/  IMAD.MOV.U32 R29, RZ, RZ, R161 ;  /* 0x000000ffff1d7224 */ /* 0x000fe200078e00a1 */
[----:B------:R-:W-:Y:S01]  /*f550*/  LOP3.LUT R30, R17, R30, RZ, 0x3c, !PT ;  /* 0x0000001e111e7212 */ /* 0x000fe200078e3cff */
[----:B0-----:R-:W-:Y:S01]  /*f560*/  @P2 IMAD.HI.U32 R34, R37, R34, RZ ;  /* 0x0000002225222227 */ /* 0x001fe200078e00ff */
[----:B------:R-:W-:-:S02]  /*f570*/  MOV R161, R8 ;  /* 0x0000000800a17202 */ /* 0x000fc40000000f00 */
[----:B------:R-:W-:Y:S02]  /*f580*/  MOV R160, R10 ;  /* 0x0000000a00a07202 */ /* 0x000fe40000000f00 */
[----:B------:R-:W-:Y:S02]  /*f590*/  MOV R214, R14 ;  /* 0x0000000e00d67202 */ /* 0x000fe40000000f00 */
[----:B------:R-:W-:Y:S01]  /*f5a0*/  F2FP.BF16.F32.PACK_AB R4, R33, R174 ;  /* 0x000000ae2104723e */ /* 0x000fe200000010ff */
[----:B------:R-:W-:Y:S01]  /*f5b0*/  IMAD.MOV.U32 R33, RZ, RZ, R37 ;  /* 0x000000ffff217224 */ /* 0x000fe200078e0025 */
[----:B------:R-:W-:Y:S02]  /*f5c0*/  F2FP.BF16.F32.PACK_AB R7, R39, R38 ;  /* 0x000000262707723e */ /* 0x000fe400000010ff */
[----:B------:R-:W-:Y:S02]  /*f5d0*/  MOV R17, R12 ;  /* 0x0000000c00117202 */ /* 0x000fe40000000f00 */
[----:B------:R-:W-:Y:S01]  /*f5e0*/  MOV R152, R152 ;  /* 0x0000009800987202 */ /* 0x000fe20000000f00 */
[----:B------:R0:W-:Y:S01]  /*f5f0*/  STSM.16.M88.4 [R214], R4 ;  /* 0x00000004d6007844 */ /* 0x0001e20000000200 */
[----:B------:R-:W-:-:S02]  /*f600*/  F2FP.BF16.F32.PACK_AB R8, R41, R177 ;  /* 0x000000b12908723e */ /* 0x000fc400000010ff */
[----:B------:R-:W-:Y:S02]  /*f610*/  F2FP.BF16.F32.PACK_AB R9, R43, R42 ;  /* 0x0000002a2b09723e */ /* 0x000fe400000010ff */
[----:B------:R-:W-:Y:S02]  /*f620*/  F2FP.BF16.F32.PACK_AB R10, R45, R178 ;  /* 0x000000b22d0a723e */ /* 0x000fe400000010ff */
[----:B------:R-:W-:Y:S02]  /*f630*/  F2FP.BF16.F32.PACK_AB R11, R47, R46 ;  /* 0x0000002e2f0b723e */ /* 0x000fe400000010ff */
[----:B------:R-:W-:Y:S02]  /*f640*/  MOV R158, R158 ;  /* 0x0000009e009e7202 */ /* 0x000fe40000000f00 */
[----:B------:R-:W-:Y:S01]  /*f650*/  F2FP.BF16.F32.PACK_AB R12, R49, R179 ;  /* 0x000000b3310c723e */ /* 0x000fe200000010ff */
[----:B------:R3:W-:Y:S01]  /*f660*/  STSM.16.M88.4 [R152], R8 ;  /* 0x0000000898007844 */ /* 0x0007e20000000200 */
[----:B------:R-:W-:-:S02]  /*f670*/  F2FP.BF16.F32.PACK_AB R13, R51, R50 ;  /* 0x00000032330d723e */ /* 0x000fc400000010ff */
[----:B------:R-:W-:Y:S02]  /*f680*/  F2FP.BF16.F32.PACK_AB R14, R53, R180 ;  /* 0x000000b4350e723e */ /* 0x000fe400000010ff */
[----:B------:R-:W-:Y:S02]  /*f690*/  F2FP.BF16.F32.PACK_AB R15, R55, R54 ;  /* 0x00000036370f723e */ /* 0x000fe400000010ff */
[----:B------:R-:W-:Y:S02]  /*f6a0*/  MOV R134, R134 ;  /* 0x0000008600867202 */ /* 0x000fe40000000f00 */
[----:B--2---:R-:W-:Y:S01]  /*f6b0*/  F2FP.BF16.F32.PACK_AB R24, R57, R181 ;  /* 0x000000b53918723e */ /* 0x004fe200000010ff */
[----:B------:R-:W-:Y:S01]  /*f6c0*/  STSM.16.M88.4 [R158], R12 ;  /* 0x0000000c9e007844 */ /* 0x000fe20000000200 */
[----:B------:R-:W-:Y:S02]  /*f6d0*/  F2FP.BF16.F32.PACK_AB R25, R59, R58 ;  /* 0x0000003a3b19723e */ /* 0x000fe400000010ff */
[----:B------:R-:W-:-:S02]  /*f6e0*/  F2FP.BF16.F32.PACK_AB R26, R61, R182 ;  /* 0x000000b63d1a723e */ /* 0x000fc400000010ff */
[----:B------:R-:W-:Y:S02]  /*f6f0*/  F2FP.BF16.F32.PACK_AB R27, R63, R62 ;  /* 0x0000003e3f1b723e */ /* 0x000fe400000010ff */
[----:B-1----:R-:W-:Y:S02]  /*f700*/  @P2 SHF.R.U32.HI R33, RZ, R35, R34 ;  /* 0x00000023ff212219 */ /* 0x002fe40000011622 */
[----:B------:R-:W-:Y:S01]  /*f710*/  MOV R156, R156 ;  /* 0x0000009c009c7202 */ /* 0x000fe20000000f00 */
[----:B------:R1:W-:Y:S01]  /*f720*/  STSM.16.M88.4 [R134], R24 ;  /* 0x0000001886007844 */ /* 0x0003e20000000200 */
[----:B0-----:R-:W-:Y:S02]  /*f730*/  F2FP.BF16.F32.PACK_AB R4, R65, R183 ;  /* 0x000000b74104723e */ /* 0x001fe400000010ff */
[----:B------:R-:W-:Y:S02]  /*f740*/  F2FP.BF16.F32.PACK_AB R5, R67, R66 ;  /* 0x000000424305723e */ /* 0x000fe400000010ff */
[----:B------:R-:W-:-:S02]  /*f750*/  F2FP.BF16.F32.PACK_AB R6, R69, R184 ;  /* 0x000000b84506723e */ /* 0x000fc400000010ff */
[----:B------:R-:W-:Y:S02]  /*f760*/  F2FP.BF16.F32.PACK_AB R7, R71, R70 ;  /* 0x000000464707723e */ /* 0x000fe400000010ff */
[----:B------:R-:W-:Y:S02]  /*f770*/  MOV R154, R154 ;  /* 0x0000009a009a7202 */ /* 0x000fe40000000f00 */
[----:B---3--:R-:W-:Y:S01]  /*f780*/  F2FP.BF16.F32.PACK_AB R8, R73, R185 ;  /* 0x000000b94908723e */ /* 0x008fe200000010ff */
[----:B------:R-:W-:Y:S01]  /*f790*/  STSM.16.M88.4 [R156], R4 ;  /* 0x000000049c007844 */ /* 0x000fe20000000200 */
[----:B------:R-:W-:Y:S02]  /*f7a0*/  F2FP.BF16.F32.PACK_AB R9, R75, R74 ;  /* 0x0000004a4b09723e */ /* 0x000fe400000010ff */
[----:B------:R-:W-:Y:S01]  /*f7b0*/  F2FP.BF16.F32.PACK_AB R10, R77, R186 ;  /* 0x000000ba4d0a723e */ /* 0x000fe200000010ff */
[----:B-1----:R-:W-:Y:S01]  /*f7c0*/  IMAD.MOV R24, RZ, RZ, -R33 ;  /* 0x000000ffff187224 */ /* 0x002fe200078e0a21 */
[----:B------:R-:W-:-:S02]  /*f7d0*/  F2FP.BF16.F32.PACK_AB R11, R79, R78 ;  /* 0x0000004e4f0b723e */ /* 0x000fc400000010ff */
[----:B------:R-:W-:Y:S01]  /*f7e0*/  MOV R150, R150 ;  /* 0x0000009600967202 */ /* 0x000fe20000000f00 */
[----:B------:R-:W-:Y:S01]  /*f7f0*/  IMAD R35, R205, R24, R37 ;  /* 0x00000018cd237224 */ /* 0x000fe200078e0225 */
[----:B------:R-:W-:Y:S01]  /*f800*/  F2FP.BF16.F32.PACK_AB R12, R81, R187 ;  /* 0x000000bb510c723e */ /* 0x000fe200000010ff */
[----:B------:R0:W-:Y:S01]  /*f810*/  STSM.16.M88.4 [R154], R8 ;  /* 0x000000089a007844 */ /* 0x0001e20000000200 */
[----:B------:R-:W-:Y:S02]  /*f820*/  F2FP.BF16.F32.PACK_AB R13, R83, R82 ;  /* 0x00000052530d723e */ /* 0x000fe400000010ff */
[----:B------:R-:W-:Y:S02]  /*f830*/  F2FP.BF16.F32.PACK_AB R14, R85, R188 ;  /* 0x000000bc550e723e */ /* 0x000fe400000010ff */
[----:B------:R-:W-:Y:S02]  /*f840*/  F2FP.BF16.F32.PACK_AB R15, R87, R86 ;  /* 0x00000056570f723e */ /* 0x000fe400000010ff */
[----:B------:R-:W-:-:S02]  /*f850*/  MOV R146, R146 ;  /* 0x0000009200927202 */ /* 0x000fc40000000f00 */
[----:B------:R-:W-:Y:S01]  /*f860*/  F2FP.BF16.F32.PACK_AB R24, R89, R189 ;  /* 0x000000bd5918723e */ /* 0x000fe200000010ff */
[----:B------:R1:W-:Y:S01]  /*f870*/  STSM.16.M88.4 [R150], R12 ;  /* 0x0000000c96007844 */ /* 0x0003e20000000200 */
[----:B------:R-:W-:Y:S02]  /*f880*/  F2FP.BF16.F32.PACK_AB R25, R91, R90 ;  /* 0x0000005a5b19723e */ /* 0x000fe400000010ff */
[----:B------:R-:W-:Y:S02]  /*f890*/  F2FP.BF16.F32.PACK_AB R26, R93, R190 ;  /* 0x000000be5d1a723e */ /* 0x000fe400000010ff */
[----:B------:R-:W-:Y:S01]  /*f8a0*/  F2FP.BF16.F32.PACK_AB R27, R95, R94 ;  /* 0x0000005e5f1b723e */ /* 0x000fe200000010ff */
[----:B0-----:R-:W-:Y:S01]  /*f8b0*/  IMAD.U32 R10, RZ, RZ, UR5 ;  /* 0x00000005ff0a7e24 */ /* 0x001fe2000f8e00ff */
[----:B------:R-:W-:Y:S01]  /*f8c0*/  SHF.R.S32.HI R9, RZ, 0x1f, R33 ;  /* 0x0000001fff097819 */ /* 0x000fe20000011421 */
[----:B------:R-:W-:Y:S01]  /*f8d0*/  ULDC UR5, c[0x0][0xa88] ;  /* 0x0002a20000057ab9 */ /* 0x000fe20000000800 */
[----:B------:R-:W-:Y:S01]  /*f8e0*/  SHF.R.S32.HI R8, RZ, 0x1f, R35 ;  /* 0x0000001fff087819 */ /* 0x000fe20000011423 */
[----:B------:R0:W-:Y:S01]  /*f8f0*/  STSM.16.M88.4 [R146], R24 ;  /* 0x0000001892007844 */ /* 0x0001e20000000200 */
[----:B------:R-:W-:-:S02]  /*f900*/  MOV R142, R142 ;  /* 0x0000008e008e7202 */ /* 0x000fc40000000f00 */
[----:B------:R-:W-:Y:S02]  /*f910*/  F2FP.BF16.F32.PACK_AB R4, R97, R191 ;  /* 0x000000bf6104723e */ /* 0x000fe400000010ff */
[----:B------:R-:W-:Y:S01]  /*f920*/  F2FP.BF16.F32.PACK_AB R5, R99, R98 ;  /* 0x000000626305723e */ /* 0x000fe200000010ff */
[----:B-1----:R-:W-:Y:S01]  /*f930*/  VIADD R15, R207, UR41 ;  /* 0x00000029cf0f7c36 */ /* 0x002fe20008000000 */
[----:B------:R-:W-:Y:S02]  /*f940*/  IADD3 R12, P0, R33, UR6, RZ ;  /* 0x00000006210c7c10 */ /* 0x000fe4000ff1e0ff */
[----:B------:R-:W-:Y:S02]  /*f950*/  F2FP.BF16.F32.PACK_AB R6, R101, R192 ;  /* 0x000000c06506723e */ /* 0x000fe400000010ff */
[----:B------:R-:W-:Y:S01]  /*f960*/  IADD3.X R13, R9, UR7, R10, P0, !PT ;  /* 0x00000007090d7c10 */ /* 0x000fe200087fe40a */
[----:B------:R-:W-:Y:S01]  /*f970*/  ULDC.64 UR6, c[0x0][0xb88] ;  /* 0x0002e20000067ab9 */ /* 0x000fe20000000a00 */
[----:B------:R-:W-:Y:S01]  /*f980*/  F2FP.BF16.F32.PACK_AB R7, R36, R32 ;  /* 0x000000202407723e */ /* 0x000fe200000010ff */
[----:B------:R-:W-:Y:S01]  /*f990*/  IMAD R8, R8, UR6, RZ ;  /* 0x0000000608087c24 */ /* 0x000fe2000f8e02ff */
[----:B------:R-:W-:Y:S01]  /*f9a0*/  F2FP.BF16.F32.PACK_AB R11, R52, R48 ;  /* 0x00000030340b723e */ /* 0x000fe200000010ff */
[C---:B------:R-:W-:Y:S01]  /*f9b0*/  IMAD.WIDE.U32 R12, R35.reuse, UR6, R12 ;  /* 0x00000006230c7c25 */ /* 0x040fe2000f8e000c */
[----:B------:R-:W-:Y:S01]  /*f9c0*/  LOP3.LUT P0, RZ, R204, 0x3, RZ, 0xc0, !PT ;  /* 0x00000003ccff7812 */ /* 0x000fe2000780c0ff */
[----:B------:R1:W-:Y:S01]  /*f9d0*/  STSM.16.M88.4 [R142], R4 ;  /* 0x000000048e007844 */ /* 0x0003e20000000200 */
[----:B------:R-:W-:Y:S01]  /*f9e0*/  MOV R138, R138 ;  /* 0x0000008a008a7202 */ /* 0x000fe20000000f00 */
[----:B------:R-:W-:Y:S01]  /*f9f0*/  IMAD R35, R35, UR7, R8 ;  /* 0x0000000723237c24 */ /* 0x000fe2000f8e0208 */
[----:B------:R-:W-:Y:S01]  /*fa00*/  ULDC.64 UR6, c[0x0][0xb50] ;  /* 0x0002d40000067ab9 */ /* 0x000fe20000000a00 */
[----:B------:R-:W-:Y:S01]  /*fa10*/  IMAD R52, R205, UR5, RZ ;  /* 0x00000005cd347c24 */ /* 0x000fe2000f8e02ff */
[----:B------:R-:W-:-:S02]  /*fa20*/  F2FP.BF16.F32.PACK_AB R8, R169, R193 ;  /* 0x000000c1a908723e */ /* 0x000fc400000010ff */
[----:B------:R-:W-:Y:S02]  /*fa30*/  F2FP.BF16.F32.PACK_AB R9, R44, R40 ;  /* 0x000000282c09723e */ /* 0x000fe400000010ff */
[----:B------:R-:W-:Y:S02]  /*fa40*/  F2FP.BF16.F32.PACK_AB R10, R170, R194 ;  /* 0x000000c2aa0a723e */ /* 0x000fe400000010ff */
[----:B0-----:R-:W-:Y:S02]  /*fa50*/  LEA R24, P3, R12, UR6, 0x2 ;  /* 0x000000060c187c11 */ /* 0x001fe4000f8610ff */
[----:B------:R-:W-:Y:S01]  /*fa60*/  ISETP.GE.OR P1, PT, R15, R52, P0 ;  /* 0x000000340f00720c */ /* 0x000fe20000726670 */
[----:B------:R0:W-:Y:S01]  /*fa70*/  STSM.16.M88.4 [R138], R8 ;  /* 0x000000088a007844 */ /* 0x0001e20000000200 */
[----:B------:R-:W-:Y:S01]  /*fa80*/  F2FP.BF16.F32.PACK_AB R14, R133, R132 ;  /* 0x00000084850e723e */ /* 0x000fe200000010ff */
[----:B-1----:R-:W-:Y:S01]  /*fa90*/  VIADD R5, R15, 0x8 ;  /* 0x000000080f057836 */ /* 0x002fe20000000000 */
[----:B------:R-:W-:Y:S01]  /*faa0*/  F2FP.BF16.F32.PACK_AB R4, R171, R195 ;  /* 0x000000c3ab04723e */ /* 0x000fe200000010ff */
[----:B------:R-:W-:Y:S01]  /*fab0*/  IMAD.IADD R7, R13, 0x1, R35 ;  /* 0x000000010d077824 */ /* 0x000fe200078e0223 */
[----:B------:R-:W-:Y:S01]  /*fac0*/  F2FP.BF16.F32.PACK_AB R6, R172, R196 ;  /* 0x000000c4ac06723e */ /* 0x000fe200000010ff */
[----:B------:R-:W-:Y:S01]  /*fad0*/  SHFL.IDX PT, R44, R24, RZ, 0x1c1f ;  /* 0x001c1fff182c7589 */ /* 0x000fe200000e0000 */
[----:B------:R-:W-:-:S02]  /*fae0*/  ISETP.GE.OR P0, PT, R5, R52, P0 ;  /* 0x000000340500720c */ /* 0x000fc40000706670 */
[----:B------:R-:W-:Y:S01]  /*faf0*/  LEA.HI.X R25, R12, UR7, R7, 0x2, P3 ;  /* 0x000000070c197c11 */ /* 0x000fe200098f1407 */
[----:B------:R-:W-:Y:S01]  /*fb00*/  SHFL.IDX PT, R46, R24, 0x1, 0x1c1f ;  /* 0x003c1f00182e7f89 */ /* 0x000fe200000e0000 */
[----:B------:R-:W-:Y:S02]  /*fb10*/  F2FP.BF16.F32.PACK_AB R5, R60, R56 ;  /* 0x000000383c05723e */ /* 0x000fe400000010ff */
[----:B------:R-:W-:Y:S01]  /*fb20*/  F2FP.BF16.F32.PACK_AB R7, R68, R64 ;  /* 0x000000404407723e */ /* 0x000fe200000010ff */
[----:B------:R-:W1:Y:S01]  /*fb30*/  SHFL.IDX PT, R45, R25, RZ, 0x1c1f ;  /* 0x001c1fff192d7589 */ /* 0x000e6200000e0000 */
[----:B------:R-:W-:Y:S02]  /*fb40*/  F2FP.BF16.F32.PACK_AB R12, R129, R199 ;  /* 0x000000c7810c723e */ /* 0x000fe400000010ff */
[----:B0-----:R-:W-:Y:S01]  /*fb50*/  F2FP.BF16.F32.PACK_AB R8, R173, R197 ;  /* 0x000000c5ad08723e */ /* 0x001fe200000010ff */
[----:B------:R-:W-:Y:S01]  /*fb60*/  STSM.16.M88.4 [R17], R4 ;  /* 0x0000000411007844 */ /* 0x000fe20000000200 */
[----:B------:R-:W-:-:S02]  /*fb70*/  F2FP.BF16.F32.PACK_AB R9, R76, R72 ;  /* 0x000000484c09723e */ /* 0x000fc400000010ff */
[----:B------:R-:W-:Y:S01]  /*fb80*/  F2FP.BF16.F32.PACK_AB R10, R125, R198 ;  /* 0x000000c67d0a723e */ /* 0x000fe200000010ff */
[----:B------:R-:W0:Y:S01]  /*fb90*/  SHFL.IDX PT, R47, R25, 0x1, 0x1c1f ;  /* 0x003c1f00192f7f89 */ /* 0x000e2200000e0000 */
[----:B------:R-:W-:Y:S02]  /*fba0*/  F2FP.BF16.F32.PACK_AB R11, R84, R80 ;  /* 0x00000050540b723e */ /* 0x000fe400000010ff */
[----:B------:R-:W-:Y:S02]  /*fbb0*/  F2FP.BF16.F32.PACK_AB R13, R92, R88 ;  /* 0x000000585c0d723e */ /* 0x000fe400000010ff */
[----:B------:R-:W-:Y:S01]  /*fbc0*/  F2FP.BF16.F32.PACK_AB R15, R100, R96 ;  /* 0x00000060640f723e */ /* 0x000fe200000010ff */
[----:B------:R-:W-:Y:S01]  /*fbd0*/  STSM.16.M88.4 [R160], R8 ;  /* 0x00000008a0007844 */ /* 0x000fe20000000200 */
[----:B------:R-:W-:Y:S02]  /*fbe0*/  F2FP.BF16.F32.PACK_AB R138, R141, R140 ;  /* 0x0000008c8d8a723e */ /* 0x000fe400000010ff */
[----:B------:R-:W-:Y:S01]  /*fbf0*/  F2FP.BF16.F32.PACK_AB R139, R165, R164 ;  /* 0x000000a4a58b723e */ /* 0x000fe200000010ff */
[----:B------:R-:W-:Y:S01]  /*fc00*/  STSM.16.M88.4 [R161], R12 ;  /* 0x0000000ca1007844 */ /* 0x000fe20000000200 */
[----:B------:R-:W-:-:S02]  /*fc10*/  F2FP.BF16.F32.PACK_AB R146, R149, R148 ;  /* 0x000000949592723e */ /* 0x000fc400000010ff */
[----:B------:R-:W-:Y:S01]  /*fc20*/  F2FP.BF16.F32.PACK_AB R147, R0, R168 ;  /* 0x000000a80093723e */ /* 0x000fe200000010ff */
[----:B------:R-:W-:Y:S04]  /*fc30*/  STSM.16.M88.4 [R162], R136 ;  /* 0x00000088a2007844 */ /* 0x000fe80000000200 */
[----:B------:R-:W-:Y:S01]  /*fc40*/  STSM.16.M88.4 [R163], R144 ;  /* 0x00000090a3007844 */ /* 0x000fe20000000200 */
[----:B------:R-:W-:Y:S01]  /*fc50*/  BAR.SYNC.DEFER_BLOCKING 0x1, 0x100 ;  /* 0x0044000000007b1d */ /* 0x000fe20000010000 */
[----:B------:R-:W-:Y:S01]  /*fc60*/  IMAD R0, R202, 0x20, R203 ;  /* 0x00000020ca007824 */ /* 0x000fe200078e02cb */
[----:B------:R-:W-:-:S04]  /*fc70*/  UIMAD UR5, UR10, UR8, URZ ;  /* 0x000000080a0572a4 */ /* 0x000fc8000f8e023f */
[----:B-1----:R1:W-:Y:S01]  /*fc80*/  @!P1 ST.E desc[UR46][R44.64], R3 ;  /* 0x000000032c009985 */ /* 0x0023e2000c10192e */
[----:B------:R-:W-:Y:S01]  /*fc90*/  UIMAD.WIDE.U32 UR6, UR43, UR8, URZ ;  /* 0x000000082b0672a5 */ /* 0x000fe2000f8e003f */
[----:B------:R-:W-:Y:S02]  /*fca0*/  ULDC.64 UR10, c[0x0][0xaf0] ;  /* 0x0002bc00000a7ab9 */ /* 0x000fe40000000a00 */
[----:B0-----:R0:W-:Y:S01]  /*fcb0*/  @!P0 ST.E desc[UR46][R46.64], R2 ;  /* 0x000000022e008985 */ /* 0x0011e2000c10192e */
[----:B------:R-:W-:-:S03]  /*fcc0*/  UIMAD UR5, UR43, UR9, UR5 ;  /* 0x000000092b0572a4 */ /* 0x000fc6000f8e0205 */
[----:B------:R2:W5:Y:S01]  /*fcd0*/  LD.E.128 R32, desc[UR46][R20.64] ;  /* 0x0000002e14207980 */ /* 0x000562000c101d00 */
[----:B-1----:R-:W1:Y:S01]  /*fce0*/  @P2 LDC R3, c[0x0][0xbf0] ;  /* 0x0002fc00ff032b82 */ /* 0x002e620000000800 */
[----:B------:R-:W-:Y:S02]  /*fcf0*/  UIMAD UR8, UR12, UR10, URZ ;  /* 0x0000000a0c0872a4 */ /* 0x000fe4000f8e023f */
[----:B------:R3:W5:Y:S05]  /*fd00*/  LD.E.128 R24, desc[UR46][R28.64] ;  /* 0x0000002e1c187980 */ /* 0x00076a000c101d00 */
[----:B0-----:R-:W0:Y:S01]  /*fd10*/  @P2 LDC R2, c[0x0][0xbec] ;  /* 0x0002fb00ff022b82 */ /* 0x001e220000000800 */
[----:B--2---:R-:W-:Y:S01]  /*fd20*/  VIADD R21, R0, UR41 ;  /* 0x0000002900157c36 */ /* 0x004fe20008000000 */
[----:B------:R-:W-:Y:S01]  /*fd30*/  UIADD3 UR7, UR7, UR5, URZ ;  /* 0x0000000507077290 */ /* 0x000fe2000fffe03f */
[----:B------:R-:W5:Y:S01]  /*fd40*/  LD.E.128 R100, desc[UR46][R102.64] ;  /* 0x0000002e66647980 */ /* 0x000f62000c101d00 */
[----:B------:R-:W-:Y:S01]  /*fd50*/  UIMAD UR5, UR42, UR11, UR8 ;  /* 0x0000000b2a0572a4 */ /* 0x000fe2000f8e0208 */
[----:B------:R-:W-:Y:S01]  /*fd60*/  IMAD.MOV.U32 R17, RZ, RZ, R21 ;  /* 0x000000ffff117224 */ /* 0x000fe200078e0015 */
[----:B------:R-:W-:Y:S01]  /*fd70*/  UIMAD.WIDE.U32 UR42, UR42, UR10, UR6 ;  /* 0x0000000a2a2a72a5 */ /* 0x000fe2000f8e0006 */
[----:B------:R3:W5:Y:S02]  /*fd80*/  LD.E.128 R4, desc[UR46][R104.64] ;  /* 0x0000002e68047980 */ /* 0x000764000c101d00 */
[----:B------:R-:W-:Y:S01]  /*fd90*/  ULDC.64 UR6, c[0x0][0xae0] ;  /* 0x0002b80000067ab9 */ /* 0x000fe20000000a00 */
[----:B------:R-:W-:Y:S01]  /*fda0*/  UIADD3 UR5, UR43, UR5, URZ ;  /* 0x000000052b057290 */ /* 0x000fe2000fffe03f */
[----:B------:R3:W5:Y:S04]  /*fdb0*/  LD.E.128 R8, desc[UR46][R106.64] ;  /* 0x0000002e6a087980 */ /* 0x000768000c101d00 */
[----:B------:R3:W5:Y:S04]  /*fdc0*/  LD.E.128 R12, desc[UR46][R108.64] ;  /* 0x0000002e6c0c7980 */ /* 0x000768000c101d00 */
[----:B------:R3:W5:Y:S04]  /*fdd0*/  LD.E.128 R36, desc[UR46][R110.64] ;  /* 0x0000002e6e247980 */ /* 0x000768000c101d00 */
[----:B------:R3:W5:Y:S01]  /*fde0*/  LD.E.128 R40, desc[UR46][R112.64] ;  /* 0x0000002e70287980 */ /* 0x000762000c101d00 */
[----:B0-----:R-:W-:-:S03]  /*fdf0*/  @P2 IMAD.HI.U32 R0, R21, R2, RZ ;  /* 0x0000000215002227 */ /* 0x001fc600078e00ff */
[----:B------:R3:W5:Y:S02]  /*fe00*/  LD.E.128 R60, desc[UR46][R114.64] ;  /* 0x0000002e723c7980 */ /* 0x000764000c101d00 */
[----:B-1----:R-:W-:Y:S02]  /*fe10*/  @P2 SHF.R.U32.HI R17, RZ, R3, R0 ;  /* 0x00000003ff112219 */ /* 0x002fe40000011600 */
[----:B------:R3:W5:Y:S02]  /*fe20*/  LD.E.128 R56, desc[UR46][R116.64] ;  /* 0x0000002e74387980 */ /* 0x000764000c101d00 */
[--C-:B------:R-:W-:Y:S01]  /*fe30*/  SHF.R.S32.HI R0, RZ, 0x1f, R17.reuse ;  /* 0x0000001fff007819 */ /* 0x100fe20000011411 */
[----:B------:R-:W-:Y:S01]  /*fe40*/  IMAD.MOV R20, RZ, RZ, -R17 ;  /* 0x000000ffff147224 */ /* 0x000fe200078e0a11 */
[----:B------:R3:W5:Y:S01]  /*fe50*/  LD.E.128 R44, desc[UR46][R118.64] ;  /* 0x0000002e762c7980 */ /* 0x000762000c101d00 */
[----:B------:R-:W-:Y:S02]  /*fe60*/  IMAD.U32 R3, RZ, RZ, UR43 ;  /* 0x0000002bff037e24 */ /* 0x000fe4000f8e00ff */
[----:B------:R-:W-:Y:S01]  /*fe70*/  IMAD R0, R0, UR6, RZ ;  /* 0x0000000600007c24 */ /* 0x000fe2000f8e02ff */
[----:B------:R3:W5:Y:S01]  /*fe80*/  LD.E.128 R48, desc[UR46][R120.64] ;  /* 0x0000002e78307980 */ /* 0x000762000c101d00 */
[----:B------:R-:W-:-:S02]  /*fe90*/  IMAD R205, R205, R20, R21 ;  /* 0x00000014cdcd7224 */ /* 0x000fc400078e0215 */
[----:B------:R-:W-:Y:S01]  /*fea0*/  IMAD.U32 R2, RZ, RZ, UR42 ;  /* 0x0000002aff027e24 */ /* 0x000fe2000f8e00ff */
[----:B------:R3:W5:Y:S01]  /*feb0*/  LD.E.128 R64, desc[UR46][R122.64] ;  /* 0x0000002e7a407980 */ /* 0x000762000c101d00 */
[----:B------:R-:W-:Y:S02]  /*fec0*/  IMAD.U32 R3, RZ, RZ, UR5 ;  /* 0x00000005ff037e24 */ /* 0x000fe4000f8e00ff */
[----:B------:R-:W-:Y:S01]  /*fed0*/  IMAD R21, R17, UR7, R0 ;  /* 0x0000000711157c24 */ /* 0x000fe2000f8e0200 */
[----:B------:R-:W5:Y:S01]  /*fee0*/  LD.E.128 R124, desc[UR46][R126.64] ;  /* 0x0000002e7e7c7980 */ /* 0x000f62000c101d00 */
[----:B------:R-:W-:-:S03]  /*fef0*/  SHF.R.S32.HI R0, RZ, 0x1f, R205 ;  /* 0x0000001fff007819 */ /* 0x000fc600000114cd */
[----:B------:R-:W5:Y:S01]  /*ff00*/  LD.E.128 R128, desc[UR46][R130.64] ;  /* 0x0000002e82807980 */ /* 0x000f62000c101d00 */
[----:B------:R-:W-:Y:S01]  /*ff10*/  IMAD.WIDE.U32 R2, R17, UR6, R2 ;  /* 0x0000000611027c25 */ /* 0x000fe2000f8e0002 */
[----:B------:R-:W-:Y:S02]  /*ff20*/  ULDC.64 UR6, c[0x0][0xad8] ;  /* 0x0002b60000067ab9 */ /* 0x000fe40000000a00 */
[----:B------:R-:W5:Y:S01]  /*ff30*/  LD.E.128 R28, desc[UR46][R30.64] ;  /* 0x0000002e1e1c7980 */ /* 0x000f62000c101d00 */
[----:B------:R-:W-:Y:S01]  /*ff40*/  VIADD R53, R203, UR41 ;  /* 0x00000029cb357c36 */ /* 0x000fe20008000000 */
        /* <DEDUP_REMOVED lines=11> */
[-C--:B------:R-:W-:Y:S01]  /*10000*/  ISETP.GE.AND P1, PT, R17, R52.reuse, PT ;  /* 0x000000341100720c */ /* 0x080fe20003f26270 */
[----:B------:R-:W-:Y:S01]  /*10010*/  ULDC.64 UR6, c[0x0][0xa80] ;  /* 0x0002a00000067ab9 */ /* 0x000fe20000000a00 */
[C---:B------:R-:W-:Y:S01]  /*10020*/  ISETP.GE.AND P2, PT, R53.reuse, R52, PT ;  /* 0x000000343500720c */ /* 0x040fe20003f46270 */
[----:B------:R-:W-:Y:S01]  /*10030*/  VIADD R17, R53, 0x40 ;  /* 0x0000004035117836 */ /* 0x000fe20000000000 */
[----:B------:R-:W-:Y:S01]  /*10040*/  LEA R0, P3, R2, UR6, 0x1 ;  /* 0x0000000602007c11 */ /* 0x000fe2000f8608ff */
[----:B------:R-:W-:-:S02]  /*10050*/  IMAD.IADD R3, R3, 0x1, R21 ;  /* 0x0000000103037824 */ /* 0x000fc400078e0215 */
[----:B------:R-:W-:Y:S01]  /*10060*/  VIADD R176, R176, 0x22820 ;  /* 0x00022820b0b07836 */ /* 0x000fe20000000000 */
[----:B------:R-:W-:Y:S02]  /*10070*/  ISETP.GE.AND P0, PT, R17, R52, PT ;  /* 0x000000341100720c */ /* 0x000fe40003f06270 */
[----:B------:R-:W-:Y:S02]  /*10080*/  LEA.HI.X R17, R2, UR7, R3, 0x1, P3 ;  /* 0x0000000702117c11 */ /* 0x000fe400098f0c03 */
[----:B------:R-:W-:Y:S01]  /*10090*/  PRMT R176, RZ, 0x654, R176 ;  /* 0x00000654ffb07816 */ /* 0x000fe200000000b0 */
[----:B0-----:R3:W0:Y:S01]  /*100a0*/  SHFL.IDX PT, R68, R0, RZ, 0x181f ;  /* 0x00181fff00447589 */ /* 0x00162200000e0000 */
[----:B------:R-:W-:Y:S02]  /*100b0*/  BSSY B1, `(.L_x_1961) ;  /* 0x0000015000017945 */ /* 0x000fe40003800000 */
[----:B------:R3:W-:Y:S01]  /*100c0*/  SYNCS.ARRIVE.TRANS64.RED.A1T0 RZ, [R176+URZ], RZ ;  /* 0x000000ffb0ff79a7 */ /* 0x0007e2000810043f */
[----:B------:R3:W1:Y:S01]  /*100d0*/  SHFL.IDX PT, R70, R17, RZ, 0x181f ;  /* 0x00181fff11467589 */ /* 0x00066200000e0000 */
[----:B------:R-:W-:Y:S05]  /*100e0*/  @P2 BRA `(.L_x_1962) ;  /* 0x0000000000442947 */ /* 0x000fea0003800000 */
[----:B------:R-:W-:Y:S02]  /*100f0*/  ULDC UR5, c[0x0][0xac8] ;  /* 0x0002b20000057ab9 */ /* 0x000fe40000000800 */
[----:B------:R-:W-:Y:S02]  /*10100*/  ISETP.GE.AND P5, PT, R19, UR5, PT ;  /* 0x0000000513007c0c */ /* 0x000fe4000bfa6270 */
[----:B------:R-:W-:Y:S02]  /*10110*/  ISETP.GE.AND P4, PT, R200, UR5, PT ;  /* 0x00000005c8007c0c */ /* 0x000fe4000bf86270 */
[----:B------:R-:W-:Y:S02]  /*10120*/  ISETP.GE.AND P3, PT, R23, UR5, PT ;  /* 0x0000000517007c0c */ /* 0x000fe4000bf66270 */
[----:B------:R-:W-:-:S07]  /*10130*/  ISETP.GE.AND P2, PT, R201, UR5, PT ;  /* 0x00000005c9007c0c */ /* 0x000fce000bf46270 */
[----:B0-----:R-:W-:-:S04]  /*10140*/  @!P5 LEA R2, P6, R19, R68, 0x1 ;  /* 0x000000441302d211 */ /* 0x001fc800078c08ff */
[----:B-1----:R-:W-:Y:S02]  /*10150*/  @!P5 LEA.HI.X R3, R19, R70, R212, 0x1, P6 ;  /* 0x000000461303d211 */ /* 0x002fe400030f0cd4 */
        /* <DEDUP_REMOVED lines=10> */
.L_x_1962:
[----:B------:R-:W-:Y:S05]  /*10200*/  BSYNC B1 ;  /* 0x0000000000017941 */ /* 0x000fea0003800000 */
.L_x_1961:
[----:B--2--5:R2:W4:Y:S01]  /*10210*/  SHFL.IDX PT, R24, R17, 0x1, 0x181f ;  /* 0x00381f0011187f89 */ /* 0x02452200000e0000 */
        /* <DEDUP_REMOVED lines=9> */
[C---:B------:R-:W-:Y:S02]  /*102b0*/  @!P3 LEA R8, P5, R200.reuse, R20, 0x1 ;  /* 0x00000014c808b211 */ /* 0x040fe400078a08ff */
        /* <DEDUP_REMOVED lines=10> */
.L_x_1964:
[----:B------:R-:W-:Y:S05]  /*10360*/  BSYNC B1 ;  /* 0x0000000000017941 */ /* 0x000fea0003800000 */
.L_x_1963:
        /* <DEDUP_REMOVED lines=11> */
[----:B------:R-:W-:Y:S02]  /*10420*/  @!P1 LEA R10, P4, R23, R12, 0x1 ;  /* 0x0000000c170a9211 */ /* 0x000fe400078808ff */
[----:B------:R-:W-:Y:S02]  /*10430*/  @!P3 LEA.HI.X R3, R19, R14, R212, 0x1, P6 ;  /* 0x0000000e1303b211 */ /* 0x000fe400030f0cd4 */
        /* <DEDUP_REMOVED lines=8> */
.L_x_1966:
[----:B------:R-:W-:Y:S05]  /*104c0*/  BSYNC B1 ;  /* 0x0000000000017941 */ /* 0x000fea0003800000 */
.L_x_1965:
[----:B0-----:R-:W-:Y:S01]  /*104d0*/  VIADD R3, R53, 0x60 ;  /* 0x0000006035037836 */ /* 0x001fe20000000000 */
[----:B------:R0:W0:Y:S04]  /*104e0*/  SHFL.IDX PT, R12, R17, 0x3, 0x181f ;  /* 0x00781f00110c7f89 */ /* 0x00002800000e0000 */
[----:B------:R-:W-:Y:S01]  /*104f0*/  ISETP.GE.AND P0, PT, R3, R52, PT ;  /* 0x000000340300720c */ /* 0x000fe20003f06270 */
[----:B--23--:R-:W2:-:S12]  /*10500*/  SHFL.IDX PT, R0, R0, 0x3, 0x181f ;  /* 0x00781f0000007f89 */ /* 0x00ce9800000e0000 */
[----:B------:R-:W-:Y:S05]  /*10510*/  @P0 BRA `(.L_x_1967) ;  /* 0x0000000c00200947 */ /* 0x000fea0003800000 */
[----:B------:R-:W-:Y:S02]  /*10520*/  ULDC UR5, c[0x0][0xac8] ;  /* 0x0002b20000057ab9 */ /* 0x000fe40000000800 */
[----:B------:R-:W-:Y:S02]  /*10530*/  ISETP.GE.AND P3, PT, R19, UR5, PT ;  /* 0x0000000513007c0c */ /* 0x000fe4000bf66270 */
[----:B------:R-:W-:Y:S02]  /*10540*/  ISETP.GE.AND P4, PT, R200, UR5, PT ;  /* 0x00000005c8007c0c */ /* 0x000fe4000bf86270 */
[----:B------:R-:W-:-:S09]  /*10550*/  ISETP.GE.AND P5, PT, R23, UR5, PT ;  /* 0x0000000517007c0c */ /* 0x000fd2000bfa6270 */
[-C--:B--2---:R-:W-:Y:S02]  /*10560*/  @!P3 LEA R2, P0, R19, R0.reuse, 0x1 ;  /* 0x000000001302b211 */ /* 0x084fe400078008ff */
[CC--:B------:R-:W-:Y:S02]  /*10570*/  @!P4 LEA R8, P1, R200.reuse, R0.reuse, 0x1 ;  /* 0x00000000c808c211 */ /* 0x0c0fe400078208ff */
        /* <DEDUP_REMOVED lines=9> */
[----:B---3--:R-:W-:-:S04]  /*10610*/  LEA R2, P0, R201, R0, 0x1 ;  /* 0x00000000c9027211 */ /* 0x008fc800078008ff */
[----:B------:R-:W-:-:S05]  /*10620*/  LEA.HI.X R3, R201, R12, R209, 0x1, P0 ;  /* 0x0000000cc9037211 */ /* 0x000fca00000f0cd1 */
[----:B------:R0:W-:Y:S01]  /*10630*/  ST.E.128 desc[UR46][R2.64], R28 ;  /* 0x0000001c02007985 */ /* 0x0001e2000c101d2e */
[----:B------:R-:W-:Y:S05]  /*10640*/  BRA `(.L_x_1967) ;  /* 0x0000000800d47947 */ /* 0x000fea0003800000 */
.L_x_1960:
[----:B------:R-:W0:Y:S01]  /*10650*/  LDC R8, c[0x0][0xbe8] ;  /* 0x0002fa00ff087b82 */ /* 0x000e220000000800 */
[----:B------:R-:W-:Y:S01]  /*10660*/  ISETP.GE.AND P0, PT, R213, 0x80, PT ;  /* 0x00000080d500780c */ /* 0x000fe20003f06270 */
[----:B------:R-:W-:Y:S01]  /*10670*/  USHF.R.S32.HI UR8, URZ, 0x1f, UR43 ;  /* 0x0000001f3f087899 */ /* 0x000fe2000801142b */
[----:B------:R-:W-:Y:S01]  /*10680*/  BSSY B1, `(.L_x_1968) ;  /* 0x000002f000017945 */ /* 0x000fe20003800000 */
[----:B------:R-:W-:Y:S01]  /*10690*/  USHF.R.S32.HI UR9, URZ, 0x1f, UR42 ;  /* 0x0000001f3f097899 */ /* 0x000fe2000801142a */
[----:B------:R-:W-:Y:S01]  /*106a0*/  IMAD R6, R202, 0x20, R203 ;  /* 0x00000020ca067824 */ /* 0x000fe200078e02cb */
[----:B0-----:R-:W-:-:S13]  /*106b0*/  ISETP.NE.AND P1, PT, R8, 0x1, PT ;  /* 0x000000010800780c */ /* 0x001fda0003f25270 */
[----:B------:R-:W0:Y:S08]  /*106c0*/  @P1 LDC R9, c[0x0][0xbec] ;  /* 0x0002fb00ff091b82 */ /* 0x000e300000000800 */
[----:B------:R-:W1:Y:S01]  /*106d0*/  @P1 LDC R11, c[0x0][0xbf0] ;  /* 0x0002fc00ff0b1b82 */ /* 0x000e620000000800 */
[----:B------:R-:W-:Y:S05]  /*106e0*/  @P0 BRA `(.L_x_1969) ;  /* 0x0000000000a00947 */ /* 0x000fea0003800000 */
[----:B------:R-:W2:Y:S01]  /*106f0*/  S2R R4, SR_TID.X ;  /* 0x0000000000047919 */ /* 0x000ea20000002100 */
[----:B------:R-:W3:Y:S01]  /*10700*/  LDC R3, c[0x0][0xbe8] ;  /* 0x0002fa00ff037b82 */ /* 0x000ee20000000800 */
[----:B------:R-:W-:Y:S01]  /*10710*/  IMAD.U32 R7, RZ, RZ, UR41 ;  /* 0x00000029ff077e24 */ /* 0x000fe2000f8e00ff */
[----:B------:R-:W-:Y:S02]  /*10720*/  ULDC UR5, c[0x0][0xa88] ;  /* 0x0002a20000057ab9 */ /* 0x000fe40000000800 */
[----:B---3--:R-:W-:Y:S02]  /*10730*/  IMAD R5, R3, UR5, RZ ;  /* 0x0000000503057c24 */ /* 0x008fe4000f8e02ff */
[----:B--2---:R-:W-:-:S04]  /*10740*/  IADD3 R4, R7, -0x80, R4 ;  /* 0xffffff8007047810 */ /* 0x004fc80007ffe004 */
[----:B------:R-:W-:-:S13]  /*10750*/  ISETP.GE.AND P0, PT, R4, R5, PT ;  /* 0x000000050400720c */ /* 0x000fda0003f06270 */
[----:B------:R-:W-:Y:S05]  /*10760*/  @P0 BRA `(.L_x_1969) ;  /* 0x0000000000800947 */ /* 0x000fea0003800000 */
[----:B------:R-:W-:Y:S01]  /*10770*/  ISETP.NE.AND P0, PT, R3, 0x1, PT ;  /* 0x000000010300780c */ /* 0x000fe20003f05270 */
[----:B------:R-:W-:Y:S01]  /*10780*/  ULDC.64 UR10, c[0x0][0xb90] ;  /* 0x0002e400000a7ab9 */ /* 0x000fe20000000a00 */
[----:B------:R-:W-:Y:S01]  /*10790*/  IMAD.MOV.U32 R2, RZ, RZ, R4 ;  /* 0x000000ffff027224 */ /* 0x000fe200078e0004 */
[----:B------:R-:W-:Y:S02]  /*107a0*/  UIMAD UR5, UR8, UR10, URZ ;  /* 0x0000000a080572a4 */ /* 0x000fe4000f8e023f */
[----:B------:R-:W-:Y:S02]  /*107b0*/  UIMAD.WIDE.U32 UR6, UR43, UR10, URZ ;  /* 0x0000000a2b0672a5 */ /* 0x000fe4000f8e003f */
[----:B------:R-:W-:-:S03]  /*107c0*/  UIMAD UR5, UR43, UR11, UR5 ;  /* 0x0000000b2b0572a4 */ /* 0x000fc6000f8e0205 */
[----:B------:R-:W-:Y:S01]  /*107d0*/  ULDC.64 UR10, c[0x0][0xb98] ;  /* 0x0002e600000a7ab9 */ /* 0x000fe20000000a00 */
[----:B------:R-:W-:Y:S02]  /*107e0*/  UIADD3 UR7, UR7, UR5, URZ ;  /* 0x0000000507077290 */ /* 0x000fe4000fffe03f */
[----:B------:R-:W2:Y:S01]  /*107f0*/  @P0 LDC R5, c[0x0][0xbec] ;  /* 0x0002fb00ff050b82 */ /* 0x000ea20000000800 */
[----:B------:R-:W-:Y:S02]  /*10800*/  UIMAD UR5, UR9, UR10, URZ ;  /* 0x0000000a090572a4 */ /* 0x000fe4000f8e023f */
[----:B------:R-:W-:Y:S02]  /*10810*/  UIMAD.WIDE.U32 UR6, UR42, UR10, UR6 ;  /* 0x0000000a2a0672a5 */ /* 0x000fe4000f8e0006 */
[----:B------:R-:W-:-:S03]  /*10820*/  UIMAD UR5, UR42, UR11, UR5 ;  /* 0x0000000b2a0572a4 */ /* 0x000fc6000f8e0205 */
[----:B------:R-:W3:Y:S01]  /*10830*/  @P0 LDC R7, c[0x0][0xbf0] ;  /* 0x0002fc00ff070b82 */ /* 0x000ee20000000800 */
[----:B------:R-:W-:Y:S01]  /*10840*/  ULDC.64 UR10, c[0x0][0xb88] ;  /* 0x0002e200000a7ab9 */ /* 0x000fe20000000a00 */
[----:B--2---:R-:W-:-:S05]  /*10850*/  @P0 IMAD.HI.U32 R0, R4, R5, RZ ;  /* 0x0000000504000227 */ /* 0x004fca00078e00ff */
[----:B---3--:R-:W-:-:S05]  /*10860*/  @P0 SHF.R.U32.HI R2, RZ, R7, R0 ;  /* 0x00000007ff020219 */ /* 0x008fca0000011600 */
[----:B------:R-:W-:-:S04]  /*10870*/  IMAD.MOV R5, RZ, RZ, -R2 ;  /* 0x000000ffff057224 */ /* 0x000fc800078e0a02 */
[----:B------:R-:W-:Y:S01]  /*10880*/  IMAD R5, R3, R5, R4 ;  /* 0x0000000503057224 */ /* 0x000fe200078e0204 */
[----:B------:R-:W-:Y:S01]  /*10890*/  SHF.R.S32.HI R3, RZ, 0x1f, R2 ;  /* 0x0000001fff037819 */ /* 0x000fe20000011402 */
[----:B------:R-:W-:Y:S01]  /*108a0*/  IMAD.U32 R4, RZ, RZ, UR5 ;  /* 0x00000005ff047e24 */ /* 0x000fe2000f8e00ff */
        /* <DEDUP_REMOVED lines=12> */
.L_x_1969:
[----:B------:R-:W-:Y:S05]  /*10970*/  BSYNC B1 ;  /* 0x0000000000017941 */ /* 0x000fea0003800000 */
.L_x_1968:
[----:B------:R-:W-:Y:S01]  /*10980*/  ULDC.64 UR10, c[0x0][0xae8] ;  /* 0x0002ba00000a7ab9 */ /* 0x000fe20000000a00 */
[----:B------:R-:W-:Y:S01]  /*10990*/  VIADD R6, R6, UR41 ;  /* 0x0000002906067c36 */ /* 0x000fe20008000000 */
[----:B------:R-:W-:Y:S01]  /*109a0*/  UIMAD UR5, UR8, UR10, URZ ;  /* 0x0000000a080572a4 */ /* 0x000fe2000f8e023f */
[----:B------:R-:W-:Y:S01]  /*109b0*/  BSSY B1, `(.L_x_1970) ;  /* 0x000003c000017945 */ /* 0x000fe20003800000 */
[----:B------:R-:W-:Y:S01]  /*109c0*/  UIMAD.WIDE.U32 UR6, UR43, UR10, URZ ;  /* 0x0000000a2b0672a5 */ /* 0x000fe2000f8e003f */
[----:B0-----:R-:W-:Y:S01]  /*109d0*/  @P1 IMAD.HI.U32 R0, R6, R9, RZ ;  /* 0x0000000906001227 */ /* 0x001fe200078e00ff */
[----:B------:R-:W-:-:S03]  /*109e0*/  UIMAD UR5, UR43, UR11, UR5 ;  /* 0x0000000b2b0572a4 */ /* 0x000fc6000f8e0205 */
[----:B------:R-:W-:Y:S01]  /*109f0*/  ULDC.64 UR10, c[0x0][0xaf0] ;  /* 0x0002bc00000a7ab9 */ /* 0x000fe20000000a00 */
[----:B------:R-:W-:Y:S01]  /*10a00*/  UIADD3 UR7, UR7, UR5, URZ ;  /* 0x0000000507077290 */ /* 0x000fe2000fffe03f */
[----:B--2---:R-:W-:Y:S01]  /*10a10*/  IMAD.MOV.U32 R5, RZ, RZ, R6 ;  /* 0x000000ffff057224 */ /* 0x004fe200078e0006 */
[----:B------:R-:W-:Y:S01]  /*10a20*/  UIMAD UR5, UR9, UR10, URZ ;  /* 0x0000000a090572a4 */ /* 0x000fe2000f8e023f */
[----:B-1----:R-:W-:-:S03]  /*10a30*/  @P1 SHF.R.U32.HI R5, RZ, R11, R0 ;  /* 0x0000000bff051219 */ /* 0x002fc60000011600 */
[----:B------:R-:W-:Y:S01]  /*10a40*/  UIMAD UR5, UR42, UR11, UR5 ;  /* 0x0000000b2a0572a4 */ /* 0x000fe2000f8e0205 */
[--C-:B------:R-:W-:Y:S01]  /*10a50*/  SHF.R.S32.HI R0, RZ, 0x1f, R5.reuse ;  /* 0x0000001fff007819 */ /* 0x100fe20000011405 */
[----:B------:R-:W-:Y:S01]  /*10a60*/  UIMAD.WIDE.U32 UR42, UR42, UR10, UR6 ;  /* 0x0000000a2a2a72a5 */ /* 0x000fe2000f8e0006 */
[----:B------:R-:W-:Y:S02]  /*10a70*/  IMAD.MOV R7, RZ, RZ, -R5 ;  /* 0x000000ffff077224 */ /* 0x000fe400078e0a05 */
[----:B------:R-:W-:Y:S01]  /*10a80*/  ULDC.64 UR6, c[0x0][0xae0] ;  /* 0x0002b80000067ab9 */ /* 0x000fe20000000a00 */
[----:B------:R-:W-:Y:S01]  /*10a90*/  UIADD3 UR5, UR43, UR5, URZ ;  /* 0x000000052b057290 */ /* 0x000fe2000fffe03f */
[----:B------:R-:W-:Y:S02]  /*10aa0*/  IMAD R0, R0, UR6, RZ ;  /* 0x0000000600007c24 */ /* 0x000fe4000f8e02ff */
[----:B------:R-:W-:Y:S02]  /*10ab0*/  IMAD R7, R8, R7, R6 ;  /* 0x0000000708077224 */ /* 0x000fe400078e0206 */
[----:B------:R-:W-:-:S02]  /*10ac0*/  IMAD.U32 R3, RZ, RZ, UR43 ;  /* 0x0000002bff037e24 */ /* 0x000fc4000f8e00ff */
[----:B------:R-:W-:Y:S02]  /*10ad0*/  IMAD.U32 R2, RZ, RZ, UR42 ;  /* 0x0000002aff027e24 */ /* 0x000fe4000f8e00ff */
[----:B------:R-:W-:Y:S01]  /*10ae0*/  IMAD.U32 R3, RZ, RZ, UR5 ;  /* 0x00000005ff037e24 */ /* 0x000fe2000f8e00ff */
[----:B------:R-:W-:Y:S01]  /*10af0*/  ULDC UR5, c[0x0][0xa88] ;  /* 0x0002a20000057ab9 */ /* 0x000fe20000000800 */
[C---:B------:R-:W-:Y:S01]  /*10b00*/  IMAD R9, R5.reuse, UR7, R0 ;  /* 0x0000000705097c24 */ /* 0x040fe2000f8e0200 */
[----:B------:R-:W-:Y:S01]  /*10b10*/  SHF.R.S32.HI R0, RZ, 0x1f, R7 ;  /* 0x0000001fff007819 */ /* 0x000fe20000011407 */
[----:B------:R-:W-:Y:S01]  /*10b20*/  IMAD.WIDE.U32 R2, R5, UR6, R2 ;  /* 0x0000000605027c25 */ /* 0x000fe2000f8e0002 */
[----:B------:R-:W-:-:S03]  /*10b30*/  ULDC.64 UR6, c[0x0][0xad8] ;  /* 0x0002b60000067ab9 */ /* 0x000fc60000000a00 */
[----:B------:R-:W-:Y:S02]  /*10b40*/  IMAD.IADD R3, R3, 0x1, R9 ;  /* 0x0000000103037824 */ /* 0x000fe400078e0209 */
[----:B------:R-:W-:Y:S02]  /*10b50*/  IMAD R4, R0, UR6, RZ ;  /* 0x0000000600047c24 */ /* 0x000fe4000f8e02ff */
[----:B------:R-:W-:Y:S02]  /*10b60*/  VIADD R6, R203, UR41 ;  /* 0x00000029cb067c36 */ /* 0x000fe40008000000 */
[----:B------:R-:W-:Y:S02]  /*10b70*/  IMAD R9, R8, UR5, RZ ;  /* 0x0000000508097c24 */ /* 0x000fe4000f8e02ff */
[C---:B------:R-:W-:Y:S02]  /*10b80*/  IMAD R5, R7.reuse, UR7, R4 ;  /* 0x0000000707057c24 */ /* 0x040fe4000f8e0204 */
[----:B------:R-:W-:Y:S01]  /*10b90*/  IMAD.WIDE.U32 R2, R7, UR6, R2 ;  /* 0x0000000607027c25 */ /* 0x000fe2000f8e0002 */
[----:B------:R-:W-:Y:S01]  /*10ba0*/  ISETP.GE.AND P2, PT, R6, R9, PT ;  /* 0x000000090600720c */ /* 0x000fe20003f46270 */
[----:B------:R-:W-:-:S02]  /*10bb0*/  ULDC.64 UR6, c[0x0][0xa80] ;  /* 0x0002a00000067ab9 */ /* 0x000fc40000000a00 */
[----:B------:R-:W-:Y:S01]  /*10bc0*/  VIADD R0, R6, 0x20 ;  /* 0x0000002006007836 */ /* 0x000fe20000000000 */
[----:B------:R-:W-:Y:S01]  /*10bd0*/  LEA R4, P3, R2, UR6, 0x1 ;  /* 0x0000000602047c11 */ /* 0x000fe2000f8608ff */
[----:B------:R-:W-:-:S03]  /*10be0*/  IMAD.IADD R3, R3, 0x1, R5 ;  /* 0x0000000103037824 */ /* 0x000fc600078e0205 */
[-C--:B------:R-:W-:Y:S01]  /*10bf0*/  ISETP.GE.AND P1, PT, R0, R9.reuse, PT ;  /* 0x000000090000720c */ /* 0x080fe20003f26270 */
[----:B------:R-:W-:Y:S01]  /*10c00*/  VIADD R0, R6, 0x40 ;  /* 0x0000004006007836 */ /* 0x000fe20000000000 */
[----:B------:R-:W-:Y:S02]  /*10c10*/  LEA.HI.X R5, R2, UR7, R3, 0x1, P3 ;  /* 0x0000000702057c11 */ /* 0x000fe400098f0c03 */
[----:B------:R0:W1:Y:S02]  /*10c20*/  SHFL.IDX PT, R2, R4, RZ, 0x181f ;  /* 0x00181fff04027589 */ /* 0x00006400000e0000 */
[----:B------:R-:W-:Y:S02]  /*10c30*/  ISETP.GE.AND P0, PT, R0, R9, PT ;  /* 0x000000090000720c */ /* 0x000fe40003f06270 */
[----:B------:R0:W2:Y:S01]  /*10c40*/  SHFL.IDX PT, R0, R5, RZ, 0x181f ;  /* 0x00181fff05007589 */ /* 0x0000a200000e0000 */
[----:B------:R-:W-:Y:S10]  /*10c50*/  @P2 BRA `(.L_x_1971) ;  /* 0x0000000000442947 */ /* 0x000ff40003800000 */
        /* <DEDUP_REMOVED lines=17> */
.L_x_1971:
[----:B------:R-:W-:Y:S05]  /*10d70*/  BSYNC B1 ;  /* 0x0000000000017941 */ /* 0x000fea0003800000 */
.L_x_1970:
        /* <DEDUP_REMOVED lines=21> */
.L_x_1973:
[----:B------:R-:W-:Y:S05]  /*10ed0*/  BSYNC B1 ;  /* 0x0000000000017941 */ /* 0x000fea0003800000 */
.L_x_1972:
        /* <DEDUP_REMOVED lines=21> */
.L_x_1975:
[----:B------:R-:W-:Y:S05]  /*11030*/  BSYNC B1 ;  /* 0x0000000000017941 */ /* 0x000fea0003800000 */
.L_x_1974:
[----:B---3--:R-:W-:Y:S01]  /*11040*/  VIADD R3, R6, 0x60 ;  /* 0x0000006006037836 */ /* 0x008fe20000000000 */
[----:B0-----:R0:W3:Y:S04]  /*11050*/  SHFL.IDX PT, R0, R5, 0x3, 0x181f ;  /* 0x00781f0005007f89 */ /* 0x0010e800000e0000 */
        /* <DEDUP_REMOVED lines=8> */
[-C--:B-12-4-:R-:W-:Y:S02]  /*110e0*/  @!P3 LEA R4, P6, R19, R2.reuse, 0x1 ;  /* 0x000000021304b211 */ /* 0x096fe400078c08ff */
[CC--:B------:R-:W-:Y:S02]  /*110f0*/  @!P2 LEA R6, P5, R200.reuse, R2.reuse, 0x1 ;  /* 0x00000002c806a211 */ /* 0x0c0fe400078a08ff */
        /* <DEDUP_REMOVED lines=10> */
.L_x_1967:
[----:B------:R-:W-:Y:S05]  /*111a0*/  BSYNC B0 ;  /* 0x0000000000007941 */ /* 0x000fea0003800000 */
.L_x_1959:
[----:B------:R-:W-:Y:S02]  /*111b0*/  ULDC UR5, c[0x0][0xc38] ;  /* 0x00030e0000057ab9 */ /* 0x000fe40000000800 */
[----:B------:R-:W-:-:S06]  /*111c0*/  UISETP.GE.AND UP0, UPT, UR4, UR5, UPT ;  /* 0x000000050400728c */ /* 0x000fcc000bf06270 */
[----:B------:R-:W-:-:S13]  /*111d0*/  PLOP3.LUT P0, PT, PT, PT, UP0, 0x80, 0x0 ;  /* 0x000000000000781c */ /* 0x000fda0003f0f008 */
[----:B------:R-:W-:Y:S05]  /*111e0*/  @!P0 BRA `(.L_x_1976) ;  /* 0xfffffef800c48947 */ /* 0x000fea000383ffff */
[----:B------:R-:W-:Y:S05]  /*111f0*/  EXIT ;  /* 0x000000000000794d */ /* 0x000fea0003800000 */
.L_x_1870:
[----:B------:R-:W-:-:S08]  /*11200*/  NOP ;  /* 0x0000000000007918 */ /* 0x000fd00000000000 */
[----:B------:R-:W0:-:S00]  /*11210*/  USETMAXREG.DEALLOC.CTAPOOL 0x28 ;  /* 0x00000028000079c8 */ /* 0x000e0000080e0500 */
[----:B0-----:R-:W-:-:S06]  /*11220*/  LOP3.LUT R0, R0, 0x3, RZ, 0xc0, !PT ;  /* 0x0000000300007812 */ /* 0x001fcc00078ec0ff */
[----:B------:R-:W0:Y:S01]  /*11230*/  S2UR UR5, SR_CTAID.X ;  /* 0x00000000000579c3 */ /* 0x000e220000002500 */
[----:B------:R-:W-:Y:S01]  /*11240*/  LOP3.LUT R16, R16, 0xfffffdff, RZ, 0xc0, !PT ;  /* 0xfffffdff10107812 */ /* 0x000fe200078ec0ff */
[----:B------:R-:W-:Y:S01]  /*11250*/  STL [R1], RZ ;  /* 0x000000ff01007387 */ /* 0x000fe20000100800 */
[----:B------:R-:W-:Y:S02]  /*11260*/  IMAD.MOV.U32 R18, RZ, RZ, RZ ;  /* 0x000000ffff127224 */ /* 0x000fe400078e00ff */
[----:B------:R-:W-:Y:S01]  /*11270*/  IMAD.MOV.U32 R25, RZ, RZ, 0x1 ;  /* 0x00000001ff197424 */ /* 0x000fe200078e00ff */
[----:B------:R1:W2:Y:S02]  /*11280*/  SHFL.IDX PT, R2, R0, RZ, 0x1f ;  /* 0x00001fff00027589 */ /* 0x0002a400000e0000 */
[----:B-1----:R-:W0:Y:S01]  /*11290*/  LDC R0, c[0x0][0xc38] ;  /* 0x00030e00ff007b82 */ /* 0x002e220000000800 */
[----:B--2---:R-:W-:-:S13]  /*112a0*/  ISETP.NE.AND P0, PT, R2, RZ, PT ;  /* 0x000000ff0200720c */ /* 0x004fda0003f05270 */
[----:B------:R-:W-:Y:S01]  /*112b0*/  @P0 LOP3.LUT R16, R16, 0x200, RZ, 0xfc, !PT ;  /* 0x0000020010100812 */ /* 0x000fe200078efcff */
[----:B------:R-:W-:Y:S06]  /*112c0*/  @P0 BAR.ARV 0x4, 0x180 ;  /* 0x0106000000000b1d */ /* 0x000fec0000002000 */
[----:B0-----:R-:W-:-:S13]  /*112d0*/  ISETP.LE.AND P0, PT, R0, UR5, PT ;  /* 0x0000000500007c0c */ /* 0x001fda000bf03270 */
[----:B------:R-:W-:Y:S05]  /*112e0*/  @P0 BRA `(.L_x_1977) ;  /* 0x0000003c005c0947 */ /* 0x000fea0003800000 */
[----:B------:R-:W-:Y:S01]  /*112f0*/  IMAD.SHL.U32 R28, R5, 0x8, RZ ;  /* 0x00000008051c7824 */ /* 0x000fe200078e00ff */
[----:B------:R-:W-:Y:S01]  /*11300*/  ULDC UR4, c[0x0][0x320] ;  /* 0x0000c80000047ab9 */ /* 0x000fe20000000800 */
[----:B------:R-:W-:Y:S01]  /*11310*/  LOP3.LUT R16, R16, 0xffffffef, RZ, 0xc0, !PT ;  /* 0xffffffef10107812 */ /* 0x000fe200078ec0ff */
[----:B------:R-:W0:Y:S01]  /*11320*/  S2UR UR8, SR_CgaCtaId ;  /* 0x00000000000879c3 */ /* 0x000e220000008800 */
[----:B------:R-:W-:Y:S01]  /*11330*/  ULDC.64 UR36, c[0x0][0x2f0] ;  /* 0x0000bc0000247ab9 */ /* 0x000fe20000000a00 */
[C---:B------:R-:W-:Y:S01]  /*11340*/  LOP3.LUT R0, R28.reuse, 0x1f8, RZ, 0xc0, !PT ;  /* 0x000001f81c007812 */ /* 0x040fe200078ec0ff */
[----:B------:R-:W-:Y:S01]  /*11350*/  ULDC.64 UR6, c[0x0][0x418] ;  /* 0x0001060000067ab9 */ /* 0x000fe20000000a00 */
[----:B------:R-:W-:Y:S01]  /*11360*/  LOP3.LUT R7, R28, 0x38, RZ, 0xc0, !PT ;  /* 0x000000381c077812 */ /* 0x000fe200078ec0ff */
[----:B------:R-:W-:Y:S01]  /*11370*/  UISETP.NE.U32.AND UP0, UPT, UR6, URZ, UPT ;  /* 0x0000003f0600728c */ /* 0x000fe2000bf05070 */
[----:B------:R-:W-:Y:S01]  /*11380*/  LOP3.LUT R3, R0, 0x38, R5, 0x78, !PT ;  /* 0x0000003800037812 */ /* 0x000fe200078e7805 */
[----:B------:R-:W-:Y:S01]  /*11390*/  ULDC UR9, c[0x0][0x2b8] ;  /* 0x0000ae0000097ab9 */ /* 0x000fe20000000800 */
[C---:B------:R-:W-:Y:S01]  /*113a0*/  LOP3.LUT R0, R7.reuse, 0x40, RZ, 0xfc, !PT ;  /* 0x0000004007007812 */ /* 0x040fe200078efcff */
[----:B------:R-:W-:Y:S01]  /*113b0*/  UISETP.NE.AND.EX UP0, UPT, UR7, URZ, UPT, UP0 ;  /* 0x0000003f0700728c */ /* 0x000fe2000bf05300 */
[C---:B------:R-:W-:Y:S01]  /*113c0*/  LOP3.LUT R2, R7.reuse, 0x80, RZ, 0xfc, !PT ;  /* 0x0000008007027812 */ /* 0x040fe200078efcff */
[----:B------:R-:W-:Y:S01]  /*113d0*/  IMAD.U32 R31, RZ, RZ, UR5 ;  /* 0x00000005ff1f7e24 */ /* 0x000fe2000f8e00ff */
[----:B------:R-:W-:Y:S01]  /*113e0*/  ISETP.GE.AND P2, PT, R0, UR4, PT ;  /* 0x0000000400007c0c */ /* 0x000fe2000bf46270 */
[----:B------:R-:W-:Y:S01]  /*113f0*/  UMOV UR7, 0x400 ;  /* 0x0000040000077882 */ /* 0x000fe20000000000 */
[----:B------:R-:W-:Y:S01]  /*11400*/  ISETP.GE.AND P1, PT, R2, UR4, PT ;  /* 0x0000000402007c0c */ /* 0x000fe2000bf26270 */
[----:B------:R-:W-:Y:S01]  /*11410*/  ULDC UR38, c[0x0][0x288] ;  /* 0x0000a20000267ab9 */ /* 0x000fe20000000800 */
[C---:B------:R-:W-:Y:S01]  /*11420*/  ISETP.GE.AND P0, PT, R7.reuse, UR4, PT ;  /* 0x0000000407007c0c */ /* 0x040fe2000bf06270 */
[----:B------:R-:W-:Y:S01]  /*11430*/  ULDC UR6, c[0x0][0x448] ;  /* 0x0001120000067ab9 */ /* 0x000fe20000000800 */
[----:B------:R-:W-:Y:S01]  /*11440*/  SEL R2, RZ, 0xffffffff, P2 ;  /* 0xffffffffff027807 */ /* 0x000fe20001000000 */
[----:B------:R-:W-:Y:S01]  /*11450*/  IMAD.MOV.U32 R25, RZ, RZ, 0x1 ;  /* 0x00000001ff197424 */ /* 0x000fe200078e00ff */
[----:B------:R-:W-:Y:S01]  /*11460*/  LOP3.LUT R4, R7, 0xc0, RZ, 0xfc, !PT ;  /* 0x000000c007047812 */ /* 0x000fe200078efcff */
[----:B------:R-:W-:Y:S01]  /*11470*/  IMAD.MOV.U32 R18, RZ, RZ, RZ ;  /* 0x000000ffff127224 */ /* 0x000fe200078e00ff */
[----:B------:R-:W-:Y:S01]  /*11480*/  LOP3.LUT R28, R3, 0x200, R28, 0xf8, !PT ;  /* 0x00000200031c7812 */ /* 0x000fe200078ef81c */
[----:B------:R-:W-:Y:S01]  /*11490*/  IMAD.SHL.U32 R3, R2, 0x2, RZ ;  /* 0x0000000202037824 */ /* 0x000fe200078e00ff */
[----:B------:R-:W-:Y:S01]  /*114a0*/  SEL R0, RZ, 0x1, P0 ;  /* 0x00000001ff007807 */ /* 0x000fe20000000000 */
[----:B0-----:R-:W-:Y:S01]  /*114b0*/  ULEA UR7, UR8, UR7, 0x18 ;  /* 0x0000000708077291 */ /* 0x001fe2000f8ec03f */
[----:B------:R-:W-:Y:S01]  /*114c0*/  @P2 LOP3.LUT R16, R16, 0x10, RZ, 0xfc, !PT ;  /* 0x0000001010102812 */ /* 0x000fe200078efcff */
[----:B------:R-:W-:Y:S01]  /*114d0*/  ULOP3.LUT UR48, UR39, 0x2, URZ, 0xfc, !UPT ;  /* 0x0000000227307892 */ /* 0x000fe2000f8efc3f */
[----:B------:R-:W-:Y:S01]  /*114e0*/  LOP3.LUT R0, R3, 0x2, R0, 0xe2, !PT ;  /* 0x0000000203007812 */ /* 0x000fe200078ee200 */
[----:B------:R-:W-:Y:S01]  /*114f0*/  ULDC UR50, c[0x0][0xc] ;  /* 0x0000030000327ab9 */ /* 0x000fe20000000800 */
[----:B------:R-:W-:Y:S01]  /*11500*/  LOP3.LUT R16, R16, 0xfffffff7, RZ, 0xc0, !PT ;  /* 0xfffffff710107812 */ /* 0x000fe200078ec0ff */
[----:B------:R-:W-:Y:S01]  /*11510*/  IMAD.U32 R17, RZ, RZ, UR7 ;  /* 0x00000007ff117e24 */ /* 0x000fe2000f8e00ff */
[----:B------:R-:W-:-:S02]  /*11520*/  SEL R3, RZ, 0x4, P1 ;  /* 0x00000004ff037807 */ /* 0x000fc40000800000 */
[----:B------:R-:W-:Y:S01]  /*11530*/  @P1 LOP3.LUT R16, R16, 0x8, RZ, 0xfc, !PT ;  /* 0x0000000810101812 */ /* 0x000fe200078efcff */
[----:B------:R-:W-:Y:S01]  /*11540*/  IMAD R32, R28, 0x2, R17 ;  /* 0x000000021c207824 */ /* 0x000fe200078e0211 */
[----:B------:R-:W-:Y:S01]  /*11550*/  ISETP.GE.AND P1, PT, R7, UR37, PT ;  /* 0x0000002507007c0c */ /* 0x000fe2000bf26270 */
[----:B------:R-:W-:Y:S01]  /*11560*/  UIMAD UR37, UR6, UR38, URZ ;  /* 0x00000026062572a4 */ /* 0x000fe2000f8e023f */
[----:B------:R-:W-:Y:S02]  /*11570*/  LOP3.LUT R16, R16, 0xffffffdf, RZ, 0xc0, !PT ;  /* 0xffffffdf10107812 */ /* 0x000fe400078ec0ff */
[----:B------:R-:W-:Y:S01]  /*11580*/  LOP3.LUT R6, R0, R3, RZ, 0xfc, !PT ;  /* 0x0000000300067212 */ /* 0x000fe200078efcff */
[C---:B------:R-:W-:Y:S01]  /*11590*/  IMAD.SHL.U32 R0, R5.reuse, 0x10, RZ ;  /* 0x0000001005007824 */ /* 0x040fe200078e00ff */
[----:B------:R-:W-:Y:S02]  /*115a0*/  @P0 LOP3.LUT R16, R16, 0x20, RZ, 0xfc, !PT ;  /* 0x0000002010100812 */ /* 0x000fe400078efcff */
[----:B------:R-:W-:Y:S01]  /*115b0*/  ISETP.GE.AND P0, PT, R4, UR4, PT ;  /* 0x0000000404007c0c */ /* 0x000fe2000bf06270 */
[----:B------:R0:W-:Y:S01]  /*115c0*/  STL [R1+0x4], R6 ;  /* 0x0000040601007387 */ /* 0x0001e20000100800 */
[----:B------:R-:W-:Y:S01]  /*115d0*/  LOP3.LUT R16, R16, 0xfffffffb, RZ, 0xc0, !PT ;  /* 0xfffffffb10107812 */ /* 0x000fe200078ec0ff */
[----:B------:R-:W-:Y:S01]  /*115e0*/  ULDC UR4, c[0x0][0x424] ;  /* 0x0001090000047ab9 */ /* 0x000fe20000000800 */
[----:B------:R-:W-:Y:S01]  /*115f0*/  LOP3.LUT R8, R5, 0x7f, RZ, 0xc0, !PT ;  /* 0x0000007f05087812 */ /* 0x000fe200078ec0ff */
[----:B------:R0:W-:Y:S01]  /*11600*/  STL [R1], RZ ;  /* 0x000000ff01007387 */ /* 0x0001e20000100800 */
[----:B------:R-:W-:Y:S01]  /*11610*/  USEL UR4, UR4, 0x1, UP0 ;  /* 0x0000000104047887 */ /* 0x000fe20008000000 */
[----:B------:R-:W-:-:S02]  /*11620*/  SEL R35, RZ, 0x8, P0 ;  /* 0x00000008ff237807 */ /* 0x000fc40000000000 */
[----:B------:R-:W-:Y:S01]  /*11630*/  SHF.R.U32.HI R33, RZ, 0x3, R8 ;  /* 0x00000003ff217819 */ /* 0x000fe20000011608 */
[----:B------:R-:W-:Y:S01]  /*11640*/  UIMAD UR36, UR4, UR36, URZ ;  /* 0x00000024042472a4 */ /* 0x000fe2000f8e023f */
[----:B------:R-:W-:Y:S02]  /*11650*/  LOP3.LUT R35, R6, R35, RZ, 0xfc, !PT ;  /* 0x0000002306237212 */ /* 0x000fe400078efcff */
[----:B------:R-:W-:Y:S01]  /*11660*/  @P0 LOP3.LUT R16, R16, 0x4, RZ, 0xfc, !PT ;  /* 0x0000000410100812 */ /* 0x000fe200078efcff */
[----:B------:R-:W-:Y:S01]  /*11670*/  UIADD3 UR4, UR36, 0x5f, URZ ;  /* 0x0000005f24047890 */ /* 0x000fe2000fffe03f */
[----:B------:R-:W-:Y:S01]  /*11680*/  LOP3.LUT R0, R33, 0x70, R0, 0xf8, !PT ;  /* 0x0000007021007812 */ /* 0x000fe200078ef800 */
[----:B------:R-:W-:Y:S01]  /*11690*/  UIADD3 UR49, UR36, 0x1, -UR38 ;  /* 0x0000000124317890 */ /* 0x000fe2000fffe826 */
[----:B------:R-:W-:Y:S01]  /*116a0*/  LOP3.LUT R16, R16, 0xfffffffe, RZ, 0xc0, !PT ;  /* 0xfffffffe10107812 */ /* 0x000fe200078ec0ff */
[----:B------:R-:W-:Y:S02]  /*116b0*/  UIMAD.WIDE UR4, UR4, 0x2aaaaaab, URZ ;  /* 0x2aaaaaab040478a5 */ /* 0x000fe4000f8e023f */
[----:B------:R-:W-:Y:S01]  /*116c0*/  UIADD3 UR38, UR36, -UR38, URZ ;  /* 0x8000002624267290 */ /* 0x000fe2000fffe03f */
[----:B------:R-:W-:Y:S01]  /*116d0*/  @P1 LOP3.LUT R16, R16, 0x1, RZ, 0xfc, !PT ;  /* 0x0000000110101812 */ /* 0x000fe200078efcff */
[----:B------:R-:W-:Y:S01]  /*116e0*/  USHF.R.U32.HI UR40, URZ, 0x1f, UR5 ;  /* 0x0000001f3f287899 */ /* 0x000fe20008011605 */
[----:B------:R-:W-:-:S02]  /*116f0*/  ISETP.GE.AND P1, PT, R7, UR9, PT ;  /* 0x0000000907007c0c */ /* 0x000fc4000bf26270 */
[----:B------:R-:W-:Y:S01]  /*11700*/  LOP3.LUT R16, R16, 0xfffffeff, RZ, 0xc0, !PT ;  /* 0xfffffeff10107812 */ /* 0x000fe200078ec0ff */
[----:B------:R-:W-:-:S10]  /*11710*/  ULEA.HI.SX32 UR40, UR5, UR40, 0x1c ;  /* 0x0000002805287291 */ /* 0x000fd4000f8fe23f */
[----:B0-----:R-:W-:-:S07]  /*11720*/  @P1 LOP3.LUT R16, R16, 0x100, RZ, 0xfc, !PT ;  /* 0x0000010010101812 */ /* 0x001fce00078efcff */
.L_x_2032:
[----:B------:R-:W-:Y:S01]  /*11730*/  ULDC UR7, c[0x0][0xc60] ;  /* 0x0003180000077ab9 */ /* 0x000fe20000000800 */
[C---:B------:R-:W-:Y:S01]  /*11740*/  R2UR UR41, R31.reuse ;  /* 0x000000001f2972ca */ /* 0x040fe200000e0000 */
[----:B------:R-:W-:Y:S01]  /*11750*/  UISETP.NE.AND UP0, UPT, UR7, 0x1, UPT ;  /* 0x000000010700788c */ /* 0x000fe2000bf05270 */
[----:B------:R-:W-:-:S10]  /*11760*/  R2UR UR6, R31 ;  /* 0x000000001f0672ca */ /* 0x000fd400000e0000 */
        /* <DEDUP_REMOVED lines=9> */
[----:B012--5:R-:W-:Y:S05]  /*11800*/  @P0 BRA `(.L_x_1978) ;  /* 0x0000000000200947 */ /* 0x027fea0003800000 */
        /* <DEDUP_REMOVED lines=8> */
.L_x_1978:
[----:B------:R-:W-:Y:S01]  /*11890*/  ULDC UR8, c[0x0][0xc54] ;  /* 0x0003150000087ab9 */ /* 0x000fe20000000800 */
[----:B------:R-:W-:Y:S01]  /*118a0*/  UMOV UR6, UR7 ;  /* 0x0000000700067c82 */ /* 0x000fe20008000000 */
[----:B------:R-:W-:-:S11]  /*118b0*/  UISETP.NE.AND UP0, UPT, UR8, 0x1, UPT ;  /* 0x000000010800788c */ /* 0x000fd6000bf05270 */
[----:B------:R-:W-:Y:S02]  /*118c0*/  @UP0 ULDC.64 UR10, c[0x0][0xc58] ;  /* 0x00031600000a0ab9 */ /* 0x000fe40000000a00 */
[----:B------:R-:W-:-:S04]  /*118d0*/  UIMAD.WIDE.U32 UR4, UR7, UR10, URZ ;  /* 0x0000000a070472a5 */ /* 0x000fc8000f8e003f */
[----:B------:R-:W-:-:S04]  /*118e0*/  @UP0 USHF.R.U32.HI UR6, URZ, UR11, UR5 ;  /* 0x0000000b3f060299 */ /* 0x000fc80008011605 */
[----:B------:R-:W-:-:S12]  /*118f0*/  UIMAD UR4, UR6, UR8, URZ ;  /* 0x00000008060472a4 */ /* 0x000fd8000f8e023f */
.L_x_1979:
[----:B------:R-:W-:Y:S01]  /*11900*/  ULDC UR5, c[0x0][0xc48] ;  /* 0x0003120000057ab9 */ /* 0x000fe20000000800 */
[----:B------:R-:W-:Y:S01]  /*11910*/  ULDC.64 UR8, c[0x0][0xa28] ;  /* 0x00028a0000087ab9 */ /* 0x000fe20000000a00 */
[----:B------:R-:W-:Y:S01]  /*11920*/  UISETP.NE.AND UP1, UPT, UR5, 0x1, UPT ;  /* 0x000000010500788c */ /* 0x000fe2000bf25270 */
[----:B------:R-:W-:Y:S01]  /*11930*/  IMAD.MOV.U32 R30, RZ, RZ, RZ ;  /* 0x000000ffff1e7224 */ /* 0x000fe200078e00ff */
[----:B------:R-:W-:Y:S02]  /*11940*/  UIADD3 UR4, UR7, -UR4, URZ ;  /* 0x8000000407047290 */ /* 0x000fe4000fffe03f */
[----:B------:R-:W-:Y:S01]  /*11950*/  UISETP.NE.U32.AND UP0, UPT, UR8, URZ, UPT ;  /* 0x0000003f0800728c */ /* 0x000fe2000bf05070 */
[----:B------:R-:W-:Y:S02]  /*11960*/  ULDC UR5, c[0x0][0xc54] ;  /* 0x0003150000057ab9 */ /* 0x000fe40000000800 */
[----:B------:R-:W-:Y:S02]  /*11970*/  UIMAD UR41, UR41, UR5, UR4 ;  /* 0x00000005292972a4 */ /* 0x000fe4000f8e0204 */
[----:B------:R-:W-:-:S02]  /*11980*/  UISETP.NE.AND.EX UP0, UPT, UR9, URZ, UPT, UP0 ;  /* 0x0000003f0900728c */ /* 0x000fc4000bf05300 */
[----:B------:R-:W-:Y:S01]  /*11990*/  @UP1 ULDC UR4, c[0x0][0xc4c] ;  /* 0x0003130000041ab9 */ /* 0x000fe20000000800 */
[----:B------:R-:W-:Y:S01]  /*119a0*/  @UP1 ULDC UR7, c[0x0][0xc50] ;  /* 0x0003140000071ab9 */ /* 0x000fe20000000800 */
[----:B------:R-:W-:Y:S02]  /*119b0*/  UIMAD.WIDE.U32 UR4, UR41, UR4, URZ ;  /* 0x00000004290472a5 */ /* 0x000fe4000f8e003f */
[----:B------:R-:W-:Y:S01]  /*119c0*/  UMOV UR42, UR41 ;  /* 0x00000029002a7c82 */ /* 0x000fe20008000000 */
[----:B------:R-:W-:Y:S01]  /*119d0*/  ULOP3.LUT UR6, UR6, 0x1ffffff, URZ, 0x3c, !UPT ;  /* 0x01ffffff06067892 */ /* 0x000fe2000f8e3c3f */
[----:B------:R-:W-:Y:S01]  /*119e0*/  PLOP3.LUT P0, PT, PT, PT, UP0, 0x80, 0x0 ;  /* 0x000000000000781c */ /* 0x000fe20003f0f008 */
[----:B------:R-:W-:-:S03]  /*119f0*/  @UP1 USHF.R.U32.HI UR42, URZ, UR7, UR5 ;  /* 0x000000073f2a1299 */ /* 0x000fc60008011605 */
[----:B------:R-:W-:Y:S02]  /*11a00*/  @UP0 ULDC.64 UR4, c[0x0][0xa28] ;  /* 0x00028a0000040ab9 */ /* 0x000fe40000000a00 */
[----:B------:R-:W-:-:S06]  /*11a10*/  @UP0 UIMAD.WIDE UR4, UR42, 0x4, UR4 ;  /* 0x000000042a0408a5 */ /* 0x000fcc000f8e0204 */
[----:B------:R-:W-:Y:S01]  /*11a20*/  IMAD.U32 R3, RZ, RZ, UR5 ;  /* 0x00000005ff037e24 */ /* 0x000fe2000f8e00ff */
[----:B------:R-:W-:Y:S01]  /*11a30*/  ULDC UR5, c[0x0][0x448] ;  /* 0x0001120000057ab9 */ /* 0x000fe20000000800 */
[----:B------:R-:W-:Y:S01]  /*11a40*/  IMAD.U32 R2, RZ, RZ, UR4 ;  /* 0x00000004ff027e24 */ /* 0x000fe2000f8e00ff */
[----:B------:R-:W-:Y:S01]  /*11a50*/  ULDC UR4, c[0x0][0xc3c] ;  /* 0x00030f0000047ab9 */ /* 0x000fe20000000800 */
[----:B------:R-:W-:Y:S02]  /*11a60*/  UISETP.NE.AND UP2, UPT, UR5, 0x1, UPT ;  /* 0x000000010500788c */ /* 0x000fe4000bf45270 */
[----:B------:R-:W-:Y:S01]  /*11a70*/  UIADD3 UR6, UR6, UR4, URZ ;  /* 0x0000000406067290 */ /* 0x000fe2000fffe03f */
[----:B------:R0:W5:Y:S01]  /*11a80*/  @P0 LDG.E R30, desc[UR46][R2.64] ;  /* 0x0000002e021e0981 */ /* 0x000162000c1e1900 */
[----:B------:R-:W-:Y:S02]  /*11a90*/  UP2UR UR51, UPR, URZ, 0x4 ;  /* 0x000000043f337883 */ /* 0x000fe40008000000 */
[----:B------:R-:W-:-:S04]  /*11aa0*/  USHF.L.U32 UR43, UR6, 0x7, URZ ;  /* 0x00000007062b7899 */ /* 0x000fc8000800063f */
[----:B------:R-:W-:Y:S01]  /*11ab0*/  UIADD3 UR6, UR43, 0x7f, URZ ;  /* 0x0000007f2b067890 */ /* 0x000fe2000fffe03f */
[----:B------:R-:W-:Y:S01]  /*11ac0*/  @UP2 ULDC UR4, c[0x0][0x44c] ;  /* 0x0001130000042ab9 */ /* 0x000fe20000000800 */
[----:B------:R-:W-:Y:S02]  /*11ad0*/  @UP2 ULDC UR7, c[0x0][0x450] ;  /* 0x0001140000072ab9 */ /* 0x000fe40000000800 */
[----:B------:R-:W-:-:S04]  /*11ae0*/  UIMAD.WIDE.U32 UR4, UR6, UR4, URZ ;  /* 0x00000004060472a5 */ /* 0x000fc8000f8e003f */
[----:B------:R-:W-:-:S03]  /*11af0*/  @UP2 USHF.R.U32.HI UR6, URZ, UR7, UR5 ;  /* 0x000000073f062299 */ /* 0x000fc60008011605 */
[----:B------:R-:W-:Y:S01]  /*11b00*/  ULDC.64 UR4, c[0x0][0x9e0] ;  /* 0x0002780000047ab9 */ /* 0x000fe20000000a00 */
[----:B------:R-:W-:Y:S02]  /*11b10*/  UIADD3 UR6, UR49, UR6, URZ ;  /* 0x0000000631067290 */ /* 0x000fe4000fffe03f */
[----:B------:R-:W-:Y:S02]  /*11b20*/  UISETP.GE.AND UP0, UPT, UR5, 0x1, UPT ;  /* 0x000000010500788c */ /* 0x000fe4000bf06270 */
[----:B------:R-:W-:-:S04]  /*11b30*/  UIADD3 UR4, UR6, UR4, URZ ;  /* 0x0000000406047290 */ /* 0x000fc8000fffe03f */
[----:B------:R-:W-:-:S13]  /*11b40*/  PLOP3.LUT P0, PT, PT, PT, UP0, 0x40, 0x0 ;  /* 0x000000000000781c */ /* 0x000fda0003f0e808 */
[----:B0-----:R-:W-:Y:S05]  /*11b50*/  @P0 BRA `(.L_x_1980) ;  /* 0x0000000000440947 */ /* 0x001fea0003800000 */
[----:B------:R-:W-:Y:S01]  /*11b60*/  ISETP.LT.AND P0, PT, RZ, UR6, PT ;  /* 0x00000006ff007c0c */ /* 0x000fe2000bf01270 */
[----:B------:R-:W-:-:S12]  /*11b70*/  UIADD3 UR8, UR6, -0x1, URZ ;  /* 0xffffffff06087890 */ /* 0x000fd8000fffe03f */
[----:B------:R-:W-:Y:S05]  /*11b80*/  @P0 BRA `(.L_x_1981) ;  /* 0x00000000001c0947 */ /* 0x000fea0003800000 */
[----:B------:R-:W-:Y:S02]  /*11b90*/  UISETP.NE.AND UP1, UPT, UR5, 0x1, UPT ;  /* 0x000000010500788c */ /* 0x000fe4000bf25270 */
[----:B------:R-:W-:-:S09]  /*11ba0*/  UIADD3 UR8, -UR6, URZ, URZ ;  /* 0x0000003f06087290 */ /* 0x000fd2000fffe13f */
[----:B------:R-:W-:Y:S02]  /*11bb0*/  @UP1 ULDC.64 UR10, c[0x0][0x9e8] ;  /* 0x00027a00000a1ab9 */ /* 0x000fe40000000a00 */
[----:B------:R-:W-:-:S04]  /*11bc0*/  UIMAD.WIDE.U32 UR6, UR8, UR10, URZ ;  /* 0x0000000a080672a5 */ /* 0x000fc8000f8e003f */
[----:B------:R-:W-:-:S04]  /*11bd0*/  @UP1 USHF.R.U32.HI UR8, URZ, UR11, UR7 ;  /* 0x0000000b3f081299 */ /* 0x000fc80008011607 */
[----:B------:R-:W-:Y:S01]  /*11be0*/  ULOP3.LUT UR8, URZ, UR8, URZ, 0x33, !UPT ;  /* 0x000000083f087292 */ /* 0x000fe2000f8e333f */
[----:B------:R-:W-:Y:S11]  /*11bf0*/  BRA `(.L_x_1982) ;  /* 0x0000000000107947 */ /* 0x000ff60003800000 */
.L_x_1981:
[----:B------:R-:W-:-:S11]  /*11c00*/  UISETP.NE.AND UP1, UPT, UR5, 0x1, UPT ;  /* 0x000000010500788c */ /* 0x000fd6000bf25270 */
[----:B------:R-:W-:Y:S02]  /*11c10*/  @UP1 ULDC.64 UR10, c[0x0][0x9e8] ;  /* 0x00027a00000a1ab9 */ /* 0x000fe40000000a00 */
[----:B------:R-:W-:-:S04]  /*11c20*/  UIMAD.WIDE.U32 UR6, UR8, UR10, URZ ;  /* 0x0000000a080672a5 */ /* 0x000fc8000f8e003f */
[----:B------:R-:W-:-:S12]  /*11c30*/  @UP1 USHF.R.U32.HI UR8, URZ, UR11, UR7 ;  /* 0x0000000b3f081299 */ /* 0x000fd80008011607 */
.L_x_1982:
[----:B------:R-:W-:-:S04]  /*11c40*/  UIMAD UR8, UR8, UR5, UR5 ;  /* 0x00000005080872a4 */ /* 0x000fc8000f8e0205 */
[----:B------:R-:W-:-:S04]  /*11c50*/  UISETP.LT.AND UP1, UPT, UR4, UR8, UPT ;  /* 0x000000080400728c */ /* 0x000fc8000bf21270 */
[----:B------:R-:W-:-:S12]  /*11c60*/  USEL UR4, UR4, UR8, UP1 ;  /* 0x0000000804047287 */ /* 0x000fd80008800000 */
.L_x_1980:
[----:B------:R-:W-:Y:S01]  /*11c70*/  UISETP.NE.AND UP1, UPT, UR51, URZ, UPT ;  /* 0x0000003f3300728c */ /* 0x000fe2000bf25270 */
[----:B------:R-:W-:Y:S01]  /*11c80*/  PLOP3.LUT P0, PT, PT, PT, UP0, 0x40, 0x0 ;  /* 0x000000000000781c */ /* 0x000fe20003f0e808 */
[----:B------:R-:W-:Y:S01]  /*11c90*/  UIADD3 UR6, UR4, 0x5f, URZ ;  /* 0x0000005f04067890 */ /* 0x000fe2000fffe03f */
[----:B------:R-:W-:-:S03]  /*11ca0*/  UMOV UR10, UR43 ;  /* 0x0000002b000a7c82 */ /* 0x000fc60008000000 */
[----:B------:R-:W-:-:S04]  /*11cb0*/  UIMAD.WIDE UR6, UR6, 0x2aaaaaab, URZ ;  /* 0x2aaaaaab060678a5 */ /* 0x000fc8000f8e023f */
[----:B------:R-:W-:Y:S01]  /*11cc0*/  USHF.R.U32.HI UR4, URZ, 0x1f, UR7 ;  /* 0x0000001f3f047899 */ /* 0x000fe20008011607 */
[----:B------:R-:W-:Y:S02]  /*11cd0*/  @UP1 ULDC UR8, c[0x0][0x44c] ;  /* 0x0001130000081ab9 */ /* 0x000fe40000000800 */
[----:B------:R-:W-:Y:S01]  /*11ce0*/  @UP1 ULDC UR6, c[0x0][0x450] ;  /* 0x0001140000061ab9 */ /* 0x000fe20000000800 */
[----:B------:R-:W-:Y:S02]  /*11cf0*/  UIMAD.WIDE.U32 UR8, UR43, UR8, URZ ;  /* 0x000000082b0872a5 */ /* 0x000fe4000f8e003f */
[----:B------:R-:W-:Y:S02]  /*11d00*/  ULEA.HI.SX32 UR4, UR7, UR4, 0x1c ;  /* 0x0000000407047291 */ /* 0x000fe4000f8fe23f */
[----:B------:R-:W-:Y:S02]  /*11d10*/  @UP1 USHF.R.U32.HI UR10, URZ, UR6, UR9 ;  /* 0x000000063f0a1299 */ /* 0x000fe40008011609 */
[----:B------:R-:W-:-:S02]  /*11d20*/  UISETP.LT.AND UP1, UPT, UR40, UR4, UPT ;  /* 0x000000042800728c */ /* 0x000fc4000bf21270 */
[----:B------:R-:W-:Y:S01]  /*11d30*/  UIADD3 UR6, UR38, UR10, URZ ;  /* 0x0000000a26067290 */ /* 0x000fe2000fffe03f */
[----:B------:R-:W-:Y:S01]  /*11d40*/  ULDC UR8, c[0x0][0x9dc] ;  /* 0x0002770000087ab9 */ /* 0x000fe20000000800 */
[----:B------:R-:W-:Y:S02]  /*11d50*/  USEL UR44, UR40, UR4, UP1 ;  /* 0x00000004282c7287 */ /* 0x000fe40008800000 */
[----:B------:R-:W-:Y:S01]  /*11d60*/  UIADD3 UR8, UR6, -UR8, URZ ;  /* 0x8000000806087290 */ /* 0x000fe2000fffe03f */
[----:B------:R-:W-:Y:S11]  /*11d70*/  @P0 BRA `(.L_x_1983) ;  /* 0x0000000000480947 */ /* 0x000ff60003800000 */
[----:B------:R-:W-:Y:S02]  /*11d80*/  UMOV UR4, UR6 ;  /* 0x0000000600047c82 */ /* 0x000fe40008000000 */
[----:B------:R-:W-:-:S06]  /*11d90*/  UISETP.GT.AND UP0, UPT, UR4, -0x1, UPT ;  /* 0xffffffff0400788c */ /* 0x000fcc000bf04270 */
[----:B------:R-:W-:-:S13]  /*11da0*/  PLOP3.LUT P0, PT, PT, PT, UP0, 0x80, 0x0 ;  /* 0x000000000000781c */ /* 0x000fda0003f0f008 */
[----:B------:R-:W-:Y:S05]  /*11db0*/  @P0 BRA `(.L_x_1984) ;  /* 0x00000000001c0947 */ /* 0x000fea0003800000 */
[----:B------:R-:W-:Y:S02]  /*11dc0*/  UISETP.NE.AND UP0, UPT, UR5, 0x1, UPT ;  /* 0x000000010500788c */ /* 0x000fe4000bf05270 */
[----:B------:R-:W-:-:S09]  /*11dd0*/  ULOP3.LUT UR4, URZ, UR4, URZ, 0x33, !UPT ;  /* 0x000000043f047292 */ /* 0x000fd2000f8e333f */
[----:B------:R-:W-:Y:S02]  /*11de0*/  @UP0 ULDC.64 UR10, c[0x0][0x9e8] ;  /* 0x00027a00000a0ab9 */ /* 0x000fe40000000a00 */
[----:B------:R-:W-:-:S04]  /*11df0*/  UIMAD.WIDE.U32 UR6, UR4, UR10, URZ ;  /* 0x0000000a040672a5 */ /* 0x000fc8000f8e003f */
[----:B------:R-:W-:-:S04]  /*11e00*/  @UP0 USHF.R.U32.HI UR4, URZ, UR11, UR7 ;  /* 0x0000000b3f040299 */ /* 0x000fc80008011607 */
[----:B------:R-:W-:Y:S01]  /*11e10*/  ULOP3.LUT UR4, URZ, UR4, URZ, 0x33, !UPT ;  /* 0x000000043f047292 */ /* 0x000fe2000f8e333f */
[----:B------:R-:W-:Y:S11]  /*11e20*/  BRA `(.L_x_1985) ;  /* 0x0000000000107947 */ /* 0x000ff60003800000 */
.L_x_1984:
[----:B------:R-:W-:-:S11]  /*11e30*/  UISETP.NE.AND UP0, UPT, UR5, 0x1, UPT ;  /* 0x000000010500788c */ /* 0x000fd6000bf05270 */
[----:B------:R-:W-:Y:S02]  /*11e40*/  @UP0 ULDC.64 UR10, c[0x0][0x9e8] ;  /* 0x00027a00000a0ab9 */ /* 0x000fe40000000a00 */
[----:B------:R-:W-:-:S04]  /*11e50*/  UIMAD.WIDE.U32 UR6, UR4, UR10, URZ ;  /* 0x0000000a040672a5 */ /* 0x000fc8000f8e003f */
[----:B------:R-:W-:-:S12]  /*11e60*/  @UP0 USHF.R.U32.HI UR4, URZ, UR11, UR7 ;  /* 0x0000000b3f040299 */ /* 0x000fd80008011607 */
.L_x_1985:
[----:B------:R-:W-:-:S04]  /*11e70*/  UIMAD UR4, UR4, UR5, URZ ;  /* 0x00000005040472a4 */ /* 0x000fc8000f8e023f */
[----:B------:R-:W-:-:S04]  /*11e80*/  UISETP.LT.AND UP0, UPT, UR8, UR4, UPT ;  /* 0x000000040800728c */ /* 0x000fc8000bf01270 */
[----:B------:R-:W-:-:S12]  /*11e90*/  USEL UR8, UR8, UR4, !UP0 ;  /* 0x0000000408087287 */ /* 0x000fd8000c000000 */
.L_x_1983:
[----:B------:R-:W-:Y:S01]  /*11ea0*/  UIMAD.WIDE UR4, UR8, 0x2aaaaaab, URZ ;  /* 0x2aaaaaab080478a5 */ /* 0x000fe2000f8e023f */
[----:B------:R-:W-:Y:S03]  /*11eb0*/  BSSY B7, `(.L_x_1986) ;  /* 0x0000301000077945 */ /* 0x000fe60003800000 */
[----:B------:R-:W-:-:S04]  /*11ec0*/  USHF.R.U32.HI UR4, URZ, 0x1f, UR5 ;  /* 0x0000001f3f047899 */ /* 0x000fc80008011605 */
[----:B------:R-:W-:-:S04]  /*11ed0*/  ULEA.HI.SX32 UR4, UR5, UR4, 0x1c ;  /* 0x0000000405047291 */ /* 0x000fc8000f8fe23f */
[----:B------:R-:W-:-:S04]  /*11ee0*/  UISETP.LT.AND UP0, UPT, URZ, UR4, UPT ;  /* 0x000000043f00728c */ /* 0x000fc8000bf01270 */
[----:B------:R-:W-:-:S04]  /*11ef0*/  USEL UR45, URZ, UR4, !UP0 ;  /* 0x000000043f2d7287 */ /* 0x000fc8000c000000 */
[----:B------:R-:W-:-:S06]  /*11f00*/  UISETP.GT.AND UP0, UPT, UR44, UR45, UPT ;  /* 0x0000002d2c00728c */ /* 0x000fcc000bf04270 */
[----:B------:R-:W-:-:S13]  /*11f10*/  PLOP3.LUT P0, PT, PT, PT, UP0, 0x80, 0x0 ;  /* 0x000000000000781c */ /* 0x000fda0003f0f008 */
[----:B------:R-:W-:Y:S05]  /*11f20*/  @P0 BRA `(.L_x_1987) ;  /* 0x0000000000440947 */ /* 0x000fea0003800000 */
[----:B------:R-:W0:Y:S02]  /*11f30*/  S2R R0, SR_TID.X ;  /* 0x0000000000007919 */ /* 0x000e240000002100 */
[----:B0-----:R-:W-:-:S04]  /*11f40*/  LOP3.LUT R0, R0, 0x7f, RZ, 0xc0, !PT ;  /* 0x0000007f00007812 */ /* 0x001fc800078ec0ff */
[----:B------:R-:W-:-:S13]  /*11f50*/  ISETP.NE.AND P0, PT, R0, RZ, PT ;  /* 0x000000ff0000720c */ /* 0x000fda0003f05270 */
[----:B------:R-:W-:Y:S05]  /*11f60*/  @P0 BRA `(.L_x_1988) ;  /* 0x0000002c00d40947 */ /* 0x000fea0003800000 */
[----:B------:R-:W0:Y:S01]  /*11f70*/  S2R R7, SR_LANEID ;  /* 0x0000000000077919 */ /* 0x000e220000000000 */
[----:B------:R-:W-:Y:S01]  /*11f80*/  VOTEU.ANY UR4, UPT, PT ;  /* 0x0000000000047886 */ /* 0x000fe200038e0100 */
[----:B------:R-:W1:Y:S01]  /*11f90*/  LDC.64 R2, c[0x0][0xc80] ;  /* 0x00032000ff027b82 */ /* 0x000e620000000a00 */
[----:B------:R-:W0:Y:S08]  /*11fa0*/  FLO.U32 R0, UR4 ;  /* 0x0000000400007d00 */ /* 0x000e3000080e0000 */
[----:B------:R-:W1:Y:S01]  /*11fb0*/  POPC R5, UR4 ;  /* 0x0000000400057d09 */ /* 0x000e620008000000 */
[----:B0-----:R-:W-:-:S13]  /*11fc0*/  ISETP.EQ.U32.AND P1, PT, R0, R7, PT ;  /* 0x000000070000720c */ /* 0x001fda0003f22070 */
[----:B-1----:R-:W2:Y:S01]  /*11fd0*/  @P1 ATOMG.E.ADD.STRONG.GPU PT, R3, desc[UR46][R2.64], R5 ;  /* 0x00000005020319a8 */ /* 0x002ea200081ee1ee */
[----:B------:R-:W0:Y:S02]  /*11fe0*/  S2R R4, SR_LTMASK ;  /* 0x0000000000047919 */ /* 0x000e240000003900 */
[----:B0-----:R-:W-:-:S04]  /*11ff0*/  LOP3.LUT R4, R4, UR4, RZ, 0xc0, !PT ;  /* 0x0000000404047c12 */ /* 0x001fc8000f8ec0ff */
[----:B------:R-:W0:Y:S01]  /*12000*/  POPC R31, R4 ;  /* 0x00000004001f7309 */ /* 0x000e220000000000 */
[----:B--2---:R-:W0:Y:S02]  /*12010*/  SHFL.IDX PT, R0, R3, R0, 0x1f ;  /* 0x00001f0003007589 */ /* 0x004e2400000e0000 */
[----:B0-----:R-:W-:Y:S01]  /*12020*/  IADD3 R31, R0, UR50, R31 ;  /* 0x00000032001f7c10 */ /* 0x001fe2000fffe01f */
[----:B------:R-:W-:Y:S06]  /*12030*/  BRA `(.L_x_1988) ;  /* 0x0000002c00a07947 */ /* 0x000fec0003800000 */
.L_x_1987:
[----:B------:R-:W-:Y:S01]  /*12040*/  VIADD R0, R17, 0x1c400 ;  /* 0x0001c40011007836 */ /* 0x000fe20000000000 */
[----:B------:R-:W-:Y:S04]  /*12050*/  BSSY B6, `(.L_x_1989) ;  /* 0x0000013000067945 */ /* 0x000fe80003800000 */
[----:B------:R-:W-:-:S13]  /*12060*/  LOP3.LUT P0, RZ, R0, 0x3ff, RZ, 0xc0, !PT ;  /* 0x000003ff00ff7812 */ /* 0x000fda000780c0ff */
[----:B------:R-:W-:Y:S05]  /*12070*/  @!P0 BRA `(.L_x_1990) ;  /* 0x0000000000408947 */ /* 0x000fea0003800000 */
[----:B------:R-:W-:Y:S01]  /*12080*/  MOV R2, 0x0 ;  /* 0x0000000000027802 */ /* 0x000fe20000000f00 */
[----:B------:R-:W-:Y:S01]  /*12090*/  ULDC.64 UR4, c[0x4][0x98] ;  /* 0x0100260000047ab9 */ /* 0x000fe20000000a00 */
[----:B------:R-:W-:Y:S01]  /*120a0*/  ULDC.64 UR6, c[0x4][0xa0] ;  /* 0x0100280000067ab9 */ /* 0x000fe20000000a00 */
[----:B------:R-:W-:Y:S02]  /*120b0*/  IMAD.U32 R4, RZ, RZ, UR4 ;  /* 0x00000004ff047e24 */ /* 0x000fe4000f8e00ff */
        /* <DEDUP_REMOVED lines=11> */
[----:B0----5:R-:W-:Y:S05]  /*12170*/  CALL.ABS.NOINC R2 ;  /* 0x0000000002007343 */ /* 0x021fea0003c00000 */
.L_x_1990:
[----:B------:R-:W-:Y:S05]  /*12180*/  BSYNC B6 ;  /* 0x0000000000067941 */ /* 0x000fea0003800000 */
.L_x_1989:
        /* <DEDUP_REMOVED lines=19> */
[----:B-1---5:R-:W-:Y:S05]  /*122c0*/  CALL.ABS.NOINC R2 ;  /* 0x0000000002007343 */ /* 0x022fea0003c00000 */
.L_x_1993:
[----:B------:R0:W1:Y:S01]  /*122d0*/  LDC.64 R2, c[0x4][R19] ;  /* 0x0100000013027b82 */ /* 0x0000620000000a00 */
[----:B------:R-:W-:Y:S01]  /*122e0*/  ULDC.64 UR4, c[0x4][0x98] ;  /* 0x0100260000047ab9 */ /* 0x000fe20000000a00 */
[----:B------:R-:W-:Y:S01]  /*122f0*/  ULDC.64 UR6, c[0x4][0xa0] ;  /* 0x0100280000067ab9 */ /* 0x000fe20000000a00 */
[----:B------:R-:W-:Y:S02]  /*12300*/  IMAD.U32 R4, RZ, RZ, UR4 ;  /* 0x00000004ff047e24 */ /* 0x000fe4000f8e00ff */
        /* <DEDUP_REMOVED lines=11> */
.L_x_1992:
[----:B------:R-:W-:Y:S05]  /*123c0*/  BSYNC B6 ;  /* 0x0000000000067941 */ /* 0x000fea0003800000 */
.L_x_1991:
[----:B------:R-:W-:Y:S01]  /*123d0*/  ULDC.64 UR4, c[0x0][0x9f8] ;  /* 0x00027e0000047ab9 */ /* 0x000fe20000000a00 */
[----:B------:R-:W-:Y:S01]  /*123e0*/  IMAD.U32 R27, RZ, RZ, UR42 ;  /* 0x0000002aff1b7e24 */ /* 0x000fe2000f8e00ff */
[----:B------:R-:W-:Y:S01]  /*123f0*/  UISETP.NE.U32.AND UP0, UPT, UR4, URZ, UPT ;  /* 0x0000003f0400728c */ /* 0x000fe2000bf05070 */
[----:B------:R-:W0:Y:S03]  /*12400*/  LDC R10, c[0x0][0x430] ;  /* 0x00010c00ff0a7b82 */ /* 0x000e260000000800 */
[----:B------:R-:W-:-:S06]  /*12410*/  UISETP.NE.AND.EX UP0, UPT, UR5, URZ, UPT, UP0 ;  /* 0x0000003f0500728c */ /* 0x000fcc000bf05300 */
[----:B------:R-:W-:-:S05]  /*12420*/  PLOP3.LUT P0, PT, PT, PT, UP0, 0x80, 0x0 ;  /* 0x000000000000781c */ /* 0x000fca0003f0f008 */
[----:B------:R-:W-:Y:S02]  /*12430*/  @UP0 ULDC.64 UR4, c[0x0][0x9f8] ;  /* 0x00027e0000040ab9 */ /* 0x000fe40000000a00 */
[----:B------:R-:W-:-:S06]  /*12440*/  @UP0 UIMAD.WIDE UR4, UR42, 0x4, UR4 ;  /* 0x000000042a0408a5 */ /* 0x000fcc000f8e0204 */
[----:B------:R-:W-:Y:S01]  /*12450*/  IMAD.U32 R2, RZ, RZ, UR4 ;  /* 0x00000004ff027e24 */ /* 0x000fe2000f8e00ff */
[----:B------:R-:W-:Y:S01]  /*12460*/  ULDC UR4, c[0x0][0xc48] ;  /* 0x0003120000047ab9 */ /* 0x000fe20000000800 */
[----:B------:R-:W-:-:S05]  /*12470*/  IMAD.U32 R3, RZ, RZ, UR5 ;  /* 0x00000005ff037e24 */ /* 0x000fca000f8e00ff */
[----:B------:R1:W5:Y:S01]  /*12480*/  @P0 LDG.E R27, desc[UR46][R2.64] ;  /* 0x0000002e021b0981 */ /* 0x000362000c1e1900 */
[----:B------:R-:W-:Y:S01]  /*12490*/  UMOV UR5, 0xffffffff ;  /* 0xffffffff00057882 */ /* 0x000fe20000000000 */
[----:B------:R-:W-:Y:S02]  /*124a0*/  IMAD.U32 R0, RZ, RZ, UR44 ;  /* 0x0000002cff007e24 */ /* 0x000fe4000f8e00ff */
[----:B------:R-:W-:Y:S02]  /*124b0*/  IMAD.U32 R19, RZ, RZ, UR4 ;  /* 0x00000004ff137e24 */ /* 0x000fe4000f8e00ff */
[----:B------:R-:W-:Y:S01]  /*124c0*/  VIADD R0, R0, 0xffffffff ;  /* 0xffffffff00007836 */ /* 0x000fe20000000000 */
[----:B------:R-:W-:Y:S06]  /*124d0*/  BRA.DIV UR5, `(.L_x_1994) ;  /* 0x00000032059c7947 */ /* 0x000fec000b800000 */
.L_x_2048:
[----:B------:R-:W2:Y:S01]  /*124e0*/  S2R R8, SR_TID.X ;  /* 0x0000000000087919 */ /* 0x000ea20000002100 */
[----:B0-----:R-:W-:Y:S01]  /*124f0*/  ISETP.NE.AND P1, PT, R10, 0x1, PT ;  /* 0x000000010a00780c */ /* 0x001fe20003f25270 */
[----:B------:R-:W-:Y:S01]  /*12500*/  IMAD.MOV.U32 R24, RZ, RZ, RZ ;  /* 0x000000ffff187224 */ /* 0x000fe200078e00ff */
[----:B-----5:R-:W-:Y:S02]  /*12510*/  SHF.R.S32.HI R29, RZ, 0x1f, R27 ;  /* 0x0000001fff1d7819 */ /* 0x020fe4000001141b */
[----:B------:R-:W-:-:S09]  /*12520*/  LOP3.LUT R16, R16, 0xffffff7f, RZ, 0xc0, !PT ;  /* 0xffffff7f10107812 */ /* 0x000fd200078ec0ff */
[----:B-1----:R-:W0:Y:S01]  /*12530*/  @P1 LDC R3, c[0x0][0x434] ;  /* 0x00010d00ff031b82 */ /* 0x002e220000000800 */
[----:B------:R-:W-:-:S07]  /*12540*/  @P1 LOP3.LUT R16, R16, 0x80, RZ, 0xfc, !PT ;  /* 0x0000008010101812 */ /* 0x000fce00078efcff */
[----:B------:R-:W1:Y:S01]  /*12550*/  @P1 LDC R5, c[0x0][0x438] ;  /* 0x00010e00ff051b82 */ /* 0x000e620000000800 */
[----:B--2---:R-:W-:-:S05]  /*12560*/  IMAD.SHL.U32 R8, R8, 0x10, RZ ;  /* 0x0000001008087824 */ /* 0x004fca00078e00ff */
[----:B------:R-:W-:-:S05]  /*12570*/  LOP3.LUT R8, R33, 0x70, R8, 0xf8, !PT ;  /* 0x0000007021087812 */ /* 0x000fca00078ef808 */
[----:B------:R-:W-:-:S04]  /*12580*/  IMAD R7, R0, 0x60, R8 ;  /* 0x0000006000077824 */ /* 0x000fc800078e0208 */
[C---:B------:R-:W-:Y:S01]  /*12590*/  IMAD.IADD R34, R7.reuse, 0x1, R30 ;  /* 0x0000000107227824 */ /* 0x040fe200078e021e */
[----:B------:R-:W-:-:S03]  /*125a0*/  ISETP.GE.AND P0, PT, R7, UR36, PT ;  /* 0x0000002407007c0c */ /* 0x000fc6000bf06270 */
[----:B0-----:R-:W-:Y:S01]  /*125b0*/  @P1 IMAD.HI.U32 R2, R34, R3, RZ ;  /* 0x0000000322021227 */ /* 0x001fe200078e00ff */
[----:B------:R-:W-:-:S03]  /*125c0*/  ISETP.GT.U32.OR P0, PT, R8, 0x5f, P0 ;  /* 0x0000005f0800780c */ /* 0x000fc60000704470 */
[----:B------:R-:W-:Y:S01]  /*125d0*/  IMAD.MOV.U32 R9, RZ, RZ, R34 ;  /* 0x000000ffff097224 */ /* 0x000fe200078e0022 */
[----:B-1----:R-:W-:-:S09]  /*125e0*/  @P1 SHF.R.U32.HI R9, RZ, R5, R2 ;  /* 0x00000005ff091219 */ /* 0x002fd20000011602 */
[----:B------:R-:W0:Y:S01]  /*125f0*/  @!P0 LDC.64 R6, c[0x0][0x428] ;  /* 0x00010a00ff068b82 */ /* 0x000e220000000a00 */
[----:B------:R-:W-:-:S07]  /*12600*/  @!P0 SHF.R.S32.HI R3, RZ, 0x1f, R9 ;  /* 0x0000001fff038819 */ /* 0x000fce0000011409 */
[----:B------:R-:W1:Y:S01]  /*12610*/  @!P0 LDC.64 R4, c[0x0][0x418] ;  /* 0x00010600ff048b82 */ /* 0x000e620000000a00 */
[----:B0-----:R-:W-:-:S04]  /*12620*/  @!P0 IMAD R2, R29, R6, RZ ;  /* 0x000000061d028224 */ /* 0x001fc800078e02ff */
[----:B------:R-:W-:Y:S02]  /*12630*/  @!P0 IMAD R7, R27, R7, R2 ;  /* 0x000000071b078224 */ /* 0x000fe400078e0202 */
[----:B------:R-:W-:-:S04]  /*12640*/  @!P0 IMAD.MOV.U32 R2, RZ, RZ, R9 ;  /* 0x000000ffff028224 */ /* 0x000fc800078e0009 */
[----:B------:R-:W-:-:S04]  /*12650*/  @!P0 IMAD.WIDE.U32 R2, R27, R6, R2 ;  /* 0x000000061b028225 */ /* 0x000fc800078e0002 */
[----:B------:R-:W-:Y:S01]  /*12660*/  @!P0 IMAD.IADD R3, R3, 0x1, R7 ;  /* 0x0000000103038824 */ /* 0x000fe200078e0207 */
[----:B-1----:R-:W-:-:S04]  /*12670*/  @!P0 LEA R4, P1, R2, R4, 0x2 ;  /* 0x0000000402048211 */ /* 0x002fc800078210ff */
[----:B------:R-:W-:-:S05]  /*12680*/  @!P0 LEA.HI.X R5, R2, R5, R3, 0x2, P1 ;  /* 0x0000000502058211 */ /* 0x000fca00008f1403 */
[----:B------:R0:W5:Y:S01]  /*12690*/  @!P0 LDG.E R24, desc[UR46][R4.64] ;  /* 0x0000002e04188981 */ /* 0x000162000c1e1900 */
[----:B------:R-:W-:Y:S01]  /*126a0*/  ISETP.GT.U32.AND P0, PT, R8, 0x5f, PT ;  /* 0x0000005f0800780c */ /* 0x000fe20003f04070 */
[----:B------:R-:W-:Y:S01]  /*126b0*/  IMAD R2, RZ, RZ, -UR42 ;  /* 0x8000002aff027e24 */ /* 0x000fe2000f8e02ff */
[----:B------:R-:W-:Y:S01]  /*126c0*/  LOP3.LUT R16, R16, 0xffffffbf, RZ, 0xc0, !PT ;  /* 0xffffffbf10107812 */ /* 0x000fe200078ec0ff */
[----:B------:R-:W-:Y:S02]  /*126d0*/  IMAD.MOV R3, RZ, RZ, -R9 ;  /* 0x000000ffff037224 */ /* 0x000fe400078e0a09 */
[----:B------:R-:W-:Y:S02]  /*126e0*/  IMAD R19, R19, R2, UR41 ;  /* 0x0000002913137e24 */ /* 0x000fe4000f8e0202 */
[----:B------:R-:W-:Y:S02]  /*126f0*/  IMAD R34, R10, R3, R34 ;  /* 0x000000030a227224 */ /* 0x000fe400078e0222 */
[----:B0-----:R-:W-:Y:S01]  /*12700*/  IMAD.U32 R4, RZ, RZ, UR48 ;  /* 0x00000030ff047e24 */ /* 0x001fe2000f8e00ff */
[----:B------:R-:W-:-:S04]  /*12710*/  SHF.R.S32.HI R26, RZ, 0x1f, R19 ;  /* 0x0000001fff1a7819 */ /* 0x000fc80000011413 */
[----:B------:R-:W-:-:S13]  /*12720*/  ISETP.NE.AND P2, PT, R4, 0x3, PT ;  /* 0x000000030400780c */ /* 0x000fda0003f45270 */
[----:B------:R-:W-:-:S04]  /*12730*/  @P2 LOP3.LUT R16, R16, 0x40, RZ, 0xfc, !PT ;  /* 0x0000004010102812 */ /* 0x000fc800078efcff */
[----:B------:R-:W-:-:S04]  /*12740*/  LOP3.LUT R16, R16, 0xfffffffd, RZ, 0xc0, !PT ;  /* 0xfffffffd10107812 */ /* 0x000fc800078ec0ff */
[----:B------:R-:W-:Y:S01]  /*12750*/  @P0 LOP3.LUT R16, R16, 0x2, RZ, 0xfc, !PT ;  /* 0x0000000210100812 */ /* 0x000fe200078efcff */
[----:B------:R-:W-:Y:S06]  /*12760*/  @!P2 BRA `(.L_x_1995) ;  /* 0x000000000004a947 */ /* 0x000fec0003800000 */
[----:B------:R-:W-:Y:S01]  /*12770*/  BPT.TRAP 0x1 ;  /* 0x000000040000795c */ /* 0x000fe20000300000 */
.L_x_1995:
[----:B------:R-:W-:Y:S01]  /*12780*/  IMAD R22, R18, 0x8, R17 ;  /* 0x0000000812167824 */ /* 0x000fe200078e0211 */
[----:B------:R-:W-:Y:S01]  /*12790*/  SHF.L.U32 R3, R25, 0x1f, RZ ;  /* 0x0000001f19037819 */ /* 0x000fe200000006ff */
[----:B------:R-:W-:Y:S03]  /*127a0*/  BSSY B0, `(.L_x_1996) ;  /* 0x0000003000007945 */ /* 0x000fe60003800000 */
[----:B------:R-:W0:Y:S02]  /*127b0*/  SYNCS.PHASECHK.TRANS64.TRYWAIT P0, [R22+URZ+0x22840], R3 ;  /* 0x02284003160075a7 */ /* 0x000e24000800017f */
[----:B0-----:R-:W-:Y:S05]  /*127c0*/  @!P0 BRA `(.L_x_1997) ;  /* 0x00000030000c8947 */ /* 0x001fea0003800000 */
.L_x_2049:
[----:B------:R-:W-:Y:S05]  /*127d0*/  BSYNC B0 ;  /* 0x0000000000007941 */ /* 0x000fea0003800000 */
.L_x_1996:
[----:B------:R-:W-:Y:S01]  /*127e0*/  SHF.R.S32.HI R36, RZ, 0x1f, R34 ;  /* 0x0000001fff247819 */ /* 0x000fe20000011422 */
[----:B------:R-:W-:Y:S01]  /*127f0*/  ULDC.64 UR4, c[0x0][0x300] ;  /* 0x0000c00000047ab9 */ /* 0x000fe20000000a00 */
[----:B------:R-:W1:Y:S01]  /*12800*/  S2R R8, SR_TID.X ;  /* 0x0000000000087919 */ /* 0x000e620000002100 */
[----:B-----5:R-:W-:Y:S02]  /*12810*/  SHF.R.S32.HI R37, RZ, 0x1f, R24 ;  /* 0x0000001fff257819 */ /* 0x020fe40000011418 */
[----:B0-----:R-:W-:Y:S01]  /*12820*/  IMAD R3, R36, UR4, RZ ;  /* 0x0000000424037c24 */ /* 0x001fe2000f8e02ff */
        /* <DEDUP_REMOVED lines=16> */
[----:B------:R-:W-:Y:S01]  /*12930*/  IMAD.MOV.U32 R3, RZ, RZ, -0x60 ;  /* 0xffffffa0ff037424 */ /* 0x000fe200078e00ff */
[----:B------:R-:W-:Y:S01]  /*12940*/  UMOV UR4, 0xffffffff ;  /* 0xffffffff00047882 */ /* 0x000fe20000000000 */
[----:B-1----:R-:W-:Y:S01]  /*12950*/  IMAD.SHL.U32 R8, R8, 0x8, RZ ;  /* 0x0000000808087824 */ /* 0x002fe200078e00ff */
[----:B------:R-:W-:Y:S01]  /*12960*/  LEA.HI.X R5, R2, UR5, R5, 0x1, P0 ;  /* 0x0000000502057c11 */ /* 0x000fe200080f0c05 */
[----:B------:R-:W-:-:S03]  /*12970*/  IMAD R0, R0, R3, UR36 ;  /* 0x0000002400007e24 */ /* 0x000fc6000f8e0203 */
[----:B------:R-:W-:Y:S01]  /*12980*/  LOP3.LUT R8, R8, 0x38, RZ, 0xc0, !PT ;  /* 0x0000003808087812 */ /* 0x000fe200078ec0ff */
[----:B------:R-:W-:Y:S02]  /*12990*/  IMAD.IADD R23, R0, 0x1, -R33 ;  /* 0x0000000100177824 */ /* 0x000fe400078e0a21 */
[----:B------:R-:W-:-:S03]  /*129a0*/  IMAD R0, R18, 0x1800, R28 ;  /* 0x0000180012007824 */ /* 0x000fc600078e021c */
[----:B------:R-:W-:Y:S01]  /*129b0*/  ISETP.GE.AND P0, PT, R23, 0x1, PT ;  /* 0x000000011700780c */ /* 0x000fe20003f06270 */
[----:B------:R-:W-:-:S12]  /*129c0*/  BRA.DIV UR4, `(.L_x_1998) ;  /* 0x0000002e04a07947 */ /* 0x000fd8000b800000 */
[----:B------:R-:W0:Y:S01]  /*129d0*/  SHFL.IDX PT, R14, R4, RZ, 0x181f ;  /* 0x00181fff040e7589 */ /* 0x000e2200000e0000 */
[----:B------:R-:W-:-:S03]  /*129e0*/  @P0 IMAD R7, R0, 0x2, R17 ;  /* 0x0000000200070824 */ /* 0x000fc600078e0211 */
[----:B------:R-:W1:Y:S04]  /*129f0*/  SHFL.IDX PT, R2, R5, RZ, 0x181f ;  /* 0x00181fff05027589 */ /* 0x000e6800000e0000 */
[----:B------:R-:W-:Y:S01]  /*12a00*/  SHFL.IDX PT, R6, R5, 0x1, 0x181f ;  /* 0x00381f0005067f89 */ /* 0x000fe200000e0000 */
[----:B0-----:R-:W-:-:S05]  /*12a10*/  @P0 LEA R14, P1, R8, R14, 0x1 ;  /* 0x0000000e080e0211 */ /* 0x001fca00078208ff */
[----:B-1----:R-:W-:Y:S02]  /*12a20*/  @P0 IMAD.X R3, RZ, RZ, R2, P1 ;  /* 0x000000ffff030224 */ /* 0x002fe400008e0602 */
[----:B------:R-:W-:Y:S02]  /*12a30*/  @P0 IMAD.MOV.U32 R2, RZ, RZ, R14 ;  /* 0x000000ffff020224 */ /* 0x000fe400078e000e */
[----:B------:R-:W0:Y:S04]  /*12a40*/  SHFL.IDX PT, R14, R4, 0x1, 0x181f ;  /* 0x00381f00040e7f89 */ /* 0x000e2800000e0000 */
[----:B------:R0:W-:Y:S01]  /*12a50*/  @P0 LDGSTS.E.BYPASS.LTC128B.128 [R7+0x1c400], desc[UR46][R2.64], !P2 ;  /* 0x1c40000002070fae */ /* 0x0001e2000d101d6e */
[----:B------:R-:W-:-:S13]  /*12a60*/  ISETP.GE.AND P0, PT, R23, 0x11, PT ;  /* 0x000000111700780c */ /* 0x000fda0003f06270 */
[----:B------:R-:W-:Y:S01]  /*12a70*/  @P0 IMAD R9, R0, 0x2, R17 ;  /* 0x0000000200090824 */ /* 0x000fe200078e0211 */
[----:B0-----:R-:W-:Y:S02]  /*12a80*/  @P0 LEA R2, P1, R8, R14, 0x1 ;  /* 0x0000000e08020211 */ /* 0x001fe400078208ff */
[----:B------:R-:W0:Y:S03]  /*12a90*/  SHFL.IDX PT, R14, R4, 0x2, 0x181f ;  /* 0x00581f00040e7f89 */ /* 0x000e2600000e0000 */
[----:B------:R-:W-:Y:S02]  /*12aa0*/  @P0 IMAD.X R3, RZ, RZ, R6, P1 ;  /* 0x000000ffff030224 */ /* 0x000fe400008e0606 */
[----:B------:R-:W1:Y:S04]  /*12ab0*/  SHFL.IDX PT, R6, R5, 0x2, 0x181f ;  /* 0x00581f0005067f89 */ /* 0x000e6800000e0000 */
[----:B------:R0:W-:Y:S01]  /*12ac0*/  @P0 LDGSTS.E.BYPASS.LTC128B.128 [R9+0x1cc00], desc[UR46][R2.64], !P2 ;  /* 0x1cc0000002090fae */ /* 0x0001e2000d101d6e */
[----:B------:R-:W-:-:S13]  /*12ad0*/  ISETP.GE.AND P0, PT, R23, 0x21, PT ;  /* 0x000000211700780c */ /* 0x000fda0003f06270 */
[----:B------:R-:W-:Y:S01]  /*12ae0*/  @P0 IMAD R7, R0, 0x2, R17 ;  /* 0x0000000200070824 */ /* 0x000fe200078e0211 */
[----:B0-----:R-:W-:Y:S02]  /*12af0*/  @P0 LEA R2, P1, R8, R14, 0x1 ;  /* 0x0000000e08020211 */ /* 0x001fe400078208ff */
[----:B------:R-:W0:Y:S03]  /*12b00*/  SHFL.IDX PT, R14, R4, 0x3, 0x181f ;  /* 0x00781f00040e7f89 */ /* 0x000e2600000e0000 */
[----:B-1----:R-:W-:Y:S02]  /*12b10*/  @P0 IMAD.X R3, RZ, RZ, R6, P1 ;  /* 0x000000ffff030224 */ /* 0x002fe400008e0606 */
        /* <DEDUP_REMOVED lines=9> */
[----:B------:R-:W-:-:S03]  /*12bb0*/  ISETP.GE.AND P0, PT, R23, 0x41, PT ;  /* 0x000000411700780c */ /* 0x000fc60003f06270 */
[----:B------:R-:W2:Y:S10]  /*12bc0*/  SHFL.IDX PT, R5, R5, 0x5, 0x181f ;  /* 0x00b81f0005057f89 */ /* 0x000eb400000e0000 */
[----:B------:R-:W-:Y:S01]  /*12bd0*/  @P0 IMAD R7, R0, 0x2, R17 ;  /* 0x0000000200070824 */ /* 0x000fe200078e0211 */
[----:B0-----:R-:W-:-:S02]  /*12be0*/  @P0 LEA R2, P1, R8, R14, 0x1 ;  /* 0x0000000e08020211 */ /* 0x001fc400078208ff */
[----:B------:R0:W3:Y:S03]  /*12bf0*/  SHFL.IDX PT, R14, R4, 0x5, 0x181f ;  /* 0x00b81f00040e7f89 */ /* 0x0000e600000e0000 */
[----:B-1----:R-:W-:-:S05]  /*12c00*/  @P0 IMAD.X R3, RZ, RZ, R6, P1 ;  /* 0x000000ffff030224 */ /* 0x002fca00008e0606 */
[----:B------:R0:W-:Y:S03]  /*12c10*/  @P0 LDGSTS.E.BYPASS.LTC128B.128 [R7+0x1e400], desc[UR46][R2.64], !P2 ;  /* 0x1e40000002070fae */ /* 0x0001e6000d101d6e */
.L_x_2063:
[----:B------:R-:W-:-:S13]  /*12c20*/  ISETP.GE.AND P0, PT, R23, 0x51, PT ;  /* 0x000000511700780c */ /* 0x000fda0003f06270 */
[----:B0--3--:R-:W-:-:S05]  /*12c30*/  @P0 LEA R2, P1, R8, R14, 0x1 ;  /* 0x0000000e08020211 */ /* 0x009fca00078208ff */
[----:B--2---:R-:W-:Y:S02]  /*12c40*/  @P0 IMAD.X R3, RZ, RZ, R5, P1 ;  /* 0x000000ffff030224 */ /* 0x004fe400008e0605 */
[----:B------:R-:W-:-:S05]  /*12c50*/  @P0 IMAD R5, R0, 0x2, R17 ;  /* 0x0000000200050824 */ /* 0x000fca00078e0211 */
[----:B------:R-:W-:Y:S01]  /*12c60*/  @!PT LDS RZ, [RZ] ;  /* 0x00000000fffff984 */ /* 0x000fe20000000800 */
[----:B------:R-:W-:Y:S01]  /*12c70*/  @!PT LDS RZ, [RZ] ;  /* 0x00000000fffff984 */ /* 0x000fe20000000800 */
[----:B------:R-:W-:Y:S01]  /*12c80*/  @!PT LDS RZ, [RZ] ;  /* 0x00000000fffff984 */ /* 0x000fe20000000800 */
[----:B------:R0:W-:Y:S01]  /*12c90*/  @P0 LDGSTS.E.BYPASS.LTC128B.128 [R5+0x1ec00], desc[UR46][R2.64], !P2 ;  /* 0x1ec0000002050fae */ /* 0x0001e2000d101d6e */
[----:B------:R-:W-:Y:S01]  /*12ca0*/  PLOP3.LUT P0, PT, PT, PT, PT, 0x80, 0x0 ;  /* 0x000000000000781c */ /* 0x000fe20003f0f070 */
[----:B------:R-:W-:-:S12]  /*12cb0*/  NOP ;  /* 0x0000000000007918 */ /* 0x000fd80000000000 */
.L_x_1999:
        /* <DEDUP_REMOVED lines=11> */
.L_x_2000:
[----:B------:R-:W-:Y:S01]  /*12d70*/  VIADD R0, R17, 0x18400 ;  /* 0x0001840011007836 */ /* 0x000fe20000000000 */
[----:B------:R1:W-:Y:S06]  /*12d80*/  SYNCS.ARRIVE.TRANS64.A1T0 RZ, [R22+URZ+0x22830], RZ ;  /* 0x022830ff16ff79a7 */ /* 0x0003ec000810003f */
[----:B------:R-:W-:Y:S05]  /*12d90*/  WARPSYNC.ALL ;  /* 0x0000000000007948 */ /* 0x000fea0003800000 */
[----:B------:R-:W-:Y:S01]  /*12da0*/  BAR.SYNC.DEFER_BLOCKING 0x8, 0x180 ;  /* 0x0206000000007b1d */ /* 0x000fe20000010000 */
[----:B------:R-:W-:-:S05]  /*12db0*/  LOP3.LUT P0, RZ, R0, 0x3ff, RZ, 0xc0, !PT ;  /* 0x000003ff00ff7812 */ /* 0x000fca000780c0ff */
[----:B------:R-:W-:Y:S08]  /*12dc0*/  BSSY B6, `(.L_x_2001) ;  /* 0x0000012000067945 */ /* 0x000ff00003800000 */
[----:B------:R-:W-:Y:S05]  /*12dd0*/  @!P0 BRA `(.L_x_2002) ;  /* 0x0000000000408947 */ /* 0x000fea0003800000 */
[----:B0-----:R-:W-:Y:S01]  /*12de0*/  MOV R2, 0x0 ;  /* 0x0000000000027802 */ /* 0x001fe20000000f00 */
        /* <DEDUP_REMOVED lines=15> */
.L_x_2002:
[----:B------:R-:W-:Y:S05]  /*12ee0*/  BSYNC B6 ;  /* 0x0000000000067941 */ /* 0x000fea0003800000 */
.L_x_2001:
[----:B0-----:R-:W0:Y:S01]  /*12ef0*/  S2R R2, SR_TID.X ;  /* 0x0000000000027919 */ /* 0x001e220000002100 */
[----:B------:R-:W-:Y:S01]  /*12f00*/  UISETP.NE.AND UP0, UPT, UR51, URZ, UPT ;  /* 0x0000003f3300728c */ /* 0x000fe2000bf05270 */
[----:B------:R-:W-:Y:S01]  /*12f10*/  R2UR UR6, R26 ;  /* 0x000000001a0672ca */ /* 0x000fe200000e0000 */
[----:B------:R-:W-:Y:S01]  /*12f20*/  ULDC.64 UR8, c[0x0][0x2d8] ;  /* 0x0000b60000087ab9 */ /* 0x000fe20000000a00 */
[----:B------:R-:W-:Y:S01]  /*12f30*/  R2UR UR7, R19 ;  /* 0x00000000130772ca */ /* 0x000fe200000e0000 */
[----:B------:R-:W2:Y:S01]  /*12f40*/  S2R R8, SR_TID.X ;  /* 0x0000000000087919 */ /* 0x000ea20000002100 */
[----:B------:R-:W-:Y:S02]  /*12f50*/  LOP3.LUT P5, RZ, R16, 0x100, RZ, 0xc0, !PT ;  /* 0x0000010010ff7812 */ /* 0x000fe400078ac0ff */
[----:B------:R-:W-:-:S04]  /*12f60*/  PLOP3.LUT P0, PT, PT, PT, UP0, 0x80, 0x0 ;  /* 0x000000000000781c */ /* 0x000fc80003f0f008 */
[----:B------:R-:W-:-:S03]  /*12f70*/  @UP0 ULDC UR4, c[0x0][0x44c] ;  /* 0x0001130000040ab9 */ /* 0x000fc60000000800 */
[----:B------:R-:W-:-:S04]  /*12f80*/  UIMAD UR6, UR6, UR8, URZ ;  /* 0x00000008060672a4 */ /* 0x000fc8000f8e023f */
[----:B------:R-:W-:Y:S02]  /*12f90*/  UIMAD UR7, UR7, UR9, UR6 ;  /* 0x00000009070772a4 */ /* 0x000fe4000f8e0206 */
[----:B------:R-:W-:Y:S01]  /*12fa0*/  USHF.R.S32.HI UR6, URZ, 0x1f, UR42 ;  /* 0x0000001f3f067899 */ /* 0x000fe2000801142a */
[----:B0-----:R-:W-:-:S05]  /*12fb0*/  IMAD.SHL.U32 R2, R2, 0x10, RZ ;  /* 0x0000001002027824 */ /* 0x001fca00078e00ff */
[----:B------:R-:W-:Y:S01]  /*12fc0*/  LOP3.LUT R2, R33, 0x70, R2, 0xf8, !PT ;  /* 0x0000007021027812 */ /* 0x000fe200078ef802 */
[----:B--2---:R-:W-:-:S04]  /*12fd0*/  IMAD.SHL.U32 R8, R8, 0x8, RZ ;  /* 0x0000000808087824 */ /* 0x004fc800078e00ff */
[----:B------:R-:W-:Y:S01]  /*12fe0*/  VIADD R0, R2, UR43 ;  /* 0x0000002b02007c36 */ /* 0x000fe20008000000 */
[----:B------:R-:W-:-:S03]  /*12ff0*/  LOP3.LUT R8, R8, 0x38, RZ, 0xc0, !PT ;  /* 0x0000003808087812 */ /* 0x000fc600078ec0ff */
[----:B------:R-:W-:Y:S01]  /*13000*/  @P0 IMAD.HI.U32 R3, R0, UR4, RZ ;  /* 0x0000000400030c27 */ /* 0x000fe2000f8e00ff */
[----:B------:R-:W-:Y:S01]  /*13010*/  PLOP3.LUT P0, PT, PT, PT, UP0, 0x80, 0x0 ;  /* 0x000000000000781c */ /* 0x000fe20003f0f008 */
[----:B------:R-:W-:Y:S02]  /*13020*/  @UP0 ULDC UR4, c[0x0][0x450] ;  /* 0x0001140000040ab9 */ /* 0x000fe40000000800 */
[----:B------:R-:W-:-:S10]  /*13030*/  IMAD.MOV.U32 R2, RZ, RZ, R0 ;  /* 0x000000ffff027224 */ /* 0x000fd400078e0000 */
[----:B------:R-:W-:Y:S02]  /*13040*/  @P0 SHF.R.U32.HI R2, RZ, UR4, R3 ;  /* 0x00000004ff020c19 */ /* 0x000fe40008011603 */
[----:B------:R-:W-:-:S03]  /*13050*/  R2UR UR4, R19 ;  /* 0x00000000130472ca */ /* 0x000fc600000e0000 */
[----:B------:R-:W-:-:S10]  /*13060*/  IMAD.MOV R5, RZ, RZ, -R2 ;  /* 0x000000ffff057224 */ /* 0x000fd400078e0a02 */
[----:B------:R-:W-:-:S03]  /*13070*/  UIMAD.WIDE.U32 UR4, UR4, UR8, URZ ;  /* 0x00000008040472a5 */ /* 0x000fc6000f8e003f */
[----:B------:R-:W-:Y:S01]  /*13080*/  ULDC.64 UR8, c[0x0][0x2e0] ;  /* 0x0000b80000087ab9 */ /* 0x000fe20000000a00 */
[----:B------:R-:W-:Y:S02]  /*13090*/  UIADD3 UR5, UR5, UR7, URZ ;  /* 0x0000000705057290 */ /* 0x000fe4000fffe03f */
[----:B------:R-:W-:Y:S01]  /*130a0*/  UIMAD UR6, UR6, UR8, URZ ;  /* 0x00000008060672a4 */ /* 0x000fe2000f8e023f */
[----:B------:R-:W-:Y:S01]  /*130b0*/  ULDC UR7, c[0x0][0x448] ;  /* 0x0001120000077ab9 */ /* 0x000fe20000000800 */
[----:B------:R-:W-:Y:S01]  /*130c0*/  UIMAD.WIDE.U32 UR4, UR42, UR8, UR4 ;  /* 0x000000082a0472a5 */ /* 0x000fe2000f8e0004 */
[----:B------:R-:W-:Y:S01]  /*130d0*/  IMAD R5, R5, UR7, R0 ;  /* 0x0000000705057c24 */ /* 0x000fe2000f8e0200 */
[----:B------:R-:W-:Y:S01]  /*130e0*/  UIMAD UR6, UR42, UR9, UR6 ;  /* 0x000000092a0672a4 */ /* 0x000fe2000f8e0206 */
[----:B------:R-:W-:Y:S02]  /*130f0*/  SHF.R.S32.HI R0, RZ, 0x1f, R2 ;  /* 0x0000001fff007819 */ /* 0x000fe40000011402 */
[----:B------:R-:W-:Y:S01]  /*13100*/  ULDC.64 UR8, c[0x0][0x2d0] ;  /* 0x0000b40000087ab9 */ /* 0x000fe20000000a00 */
[----:B------:R-:W-:Y:S01]  /*13110*/  UIADD3 UR5, UR5, UR6, URZ ;  /* 0x0000000605057290 */ /* 0x000fe2000fffe03f */
[----:B------:R-:W-:-:S02]  /*13120*/  IMAD.U32 R9, RZ, RZ, UR8 ;  /* 0x00000008ff097e24 */ /* 0x000fc4000f8e00ff */
[----:B------:R-:W-:Y:S01]  /*13130*/  IMAD R3, R0, UR8, RZ ;  /* 0x0000000800037c24 */ /* 0x000fe2000f8e02ff */
[----:B------:R-:W-:-:S03]  /*13140*/  SHF.R.S32.HI R0, RZ, 0x1f, R5 ;  /* 0x0000001fff007819 */ /* 0x000fc60000011405 */
[C---:B------:R-:W-:Y:S02]  /*13150*/  IMAD R7, R2.reuse, UR9, R3 ;  /* 0x0000000902077c24 */ /* 0x040fe4000f8e0203 */
[----:B------:R-:W-:Y:S01]  /*13160*/  IMAD.WIDE.U32 R2, R2, R9, UR4 ;  /* 0x0000000402027e25 */ /* 0x000fe2000f8e0009 */
        /* <DEDUP_REMOVED lines=12> */
[----:B------:R-:W-:-:S03]  /*13230*/  VIADD R4, R33, UR43 ;  /* 0x0000002b21047c36 */ /* 0x000fc60008000000 */
[----:B------:R-:W2:Y:S01]  /*13240*/  SHFL.IDX PT, R2, R5, RZ, 0x181f ;  /* 0x00181fff05027589 */ /* 0x000ea200000e0000 */
[C---:B------:R-:W-:Y:S01]  /*13250*/  VIADD R7, R4.reuse, 0x10 ;  /* 0x0000001004077836 */ /* 0x040fe20000000000 */
[----:B------:R-:W-:Y:S02]  /*13260*/  ISETP.GE.AND P0, PT, R4, UR37, PT ;  /* 0x0000002504007c0c */ /* 0x000fe4000bf06270 */
[----:B------:R-:W-:Y:S11]  /*13270*/  SHFL.IDX PT, R6, R5, 0x1, 0x181f ;  /* 0x00381f0005067f89 */ /* 0x000ff600000e0000 */
        /* <DEDUP_REMOVED lines=40> */
[----:B------:R-:W-:-:S03]  /*13500*/  ISETP.GE.AND P0, PT, R7, UR37, PT ;  /* 0x0000002507007c0c */ /* 0x000fc6000bf06270 */
[----:B------:R-:W3:Y:S10]  /*13510*/  SHFL.IDX PT, R5, R5, 0x7, 0x181f ;  /* 0x00f81f0005057f89 */ /* 0x000ef400000e0000 */
[----:B0-----:R-:W-:-:S02]  /*13520*/  @!P0 LEA R2, P1, R8, R14, 0x1 ;  /* 0x0000000e08028211 */ /* 0x001fc400078208ff */
[----:B------:R0:W4:Y:S03]  /*13530*/  SHFL.IDX PT, R14, R0, 0x7, 0x181f ;  /* 0x00f81f00000e7f89 */ /* 0x00012600000e0000 */
[----:B--2---:R-:W-:-:S05]  /*13540*/  @!P0 IMAD.X R3, RZ, RZ, R6, P1 ;  /* 0x000000ffff038224 */ /* 0x004fca00008e0606 */
[----:B------:R0:W-:Y:S03]  /*13550*/  @!P0 LDGSTS.E.BYPASS.LTC128B.128 [R32+0x1b400], desc[UR46][R2.64], !P5 ;  /* 0x1b40000002208fae */ /* 0x0001e6000e901d6e */
.L_x_2080:
[----:B------:R-:W-:-:S05]  /*13560*/  VIADD R4, R4, 0x70 ;  /* 0x0000007004047836 */ /* 0x000fca0000000000 */
[----:B------:R-:W-:-:S13]  /*13570*/  ISETP.GE.AND P0, PT, R4, UR37, PT ;  /* 0x0000002504007c0c */ /* 0x000fda000bf06270 */
[----:B0---4-:R-:W-:-:S05]  /*13580*/  @!P0 LEA R2, P1, R8, R14, 0x1 ;  /* 0x0000000e08028211 */ /* 0x011fca00078208ff */
[----:B---3--:R-:W-:-:S05]  /*13590*/  @!P0 IMAD.X R3, RZ, RZ, R5, P1 ;  /* 0x000000ffff038224 */ /* 0x008fca00008e0605 */
[----:B------:R-:W-:Y:S01]  /*135a0*/  @!PT LDS RZ, [RZ] ;  /* 0x00000000fffff984 */ /* 0x000fe20000000800 */
[----:B------:R-:W-:Y:S01]  /*135b0*/  @!PT LDS RZ, [RZ] ;  /* 0x00000000fffff984 */ /* 0x000fe20000000800 */
[----:B------:R-:W-:Y:S01]  /*135c0*/  @!PT LDS RZ, [RZ] ;  /* 0x00000000fffff984 */ /* 0x000fe20000000800 */
[----:B------:R0:W-:Y:S01]  /*135d0*/  @!P0 LDGSTS.E.BYPASS.LTC128B.128 [R32+0x1bc00], desc[UR46][R2.64], !P5 ;  /* 0x1bc0000002208fae */ /* 0x0001e2000e901d6e */
[----:B------:R-:W-:Y:S01]  /*135e0*/  PLOP3.LUT P0, PT, PT, PT, PT, 0x80, 0x0 ;  /* 0x000000000000781c */ /* 0x000fe20003f0f070 */
[----:B------:R-:W-:-:S12]  /*135f0*/  NOP ;  /* 0x0000000000007918 */ /* 0x000fd80000000000 */
.L_x_2004:
[----:B------:R-:W-:Y:S02]  /*13600*/  PLOP3.LUT P1, PT, P1, P0, PT, 0xa2, 0x0 ;  /* 0x000000000000781c */ /* 0x000fe40000f21472 */
[----:B------:R-:W-:-:S08]  /*13610*/  @P0 R2UR P1, UR4, R17 ;  /* 0x00000000110402ca */ /* 0x000fd00000020000 */
[----:B------:R-:W-:-:S05]  /*13620*/  @P0 PLOP3.LUT P0, PT, P1, PT, PT, 0x80, 0x0 ;  /* 0x000000000000081c */ /* 0x000fca0000f0f070 */
[----:B------:R-:W-:Y:S01]  /*13630*/  @!P1 SYNCS.ARRIVE.TRANS64.RED.A0T1 RZ, [UR4+0x22800], RZ ;  /* 0x022800ffffff99a7 */ /* 0x000fe20008200404 */
[----:B------:R-:W-:Y:S07]  /*13640*/  @!P1 ARRIVES.LDGSTSBAR.64.TRANSCNT [UR4+0x22800] ;  /* 0x02280000ff0099b0 */ /* 0x000fee0008000a84 */
[----:B------:R-:W-:Y:S05]  /*13650*/  @P0 BRA.U.ANY `(.L_x_2004) ;  /* 0xfffffffd00e80947 */ /* 0x000fea000393ffff */
[----:B0-----:R-:W2:Y:S02]  /*13660*/  LDL.LU R2, [R1] ;  /* 0x0000000001027983 */ /* 0x001ea40000300800 */
[----:B--2---:R-:W-:-:S05]  /*13670*/  VIADD R2, R2, 0x1 ;  /* 0x0000000102027836 */ /* 0x004fca0000000000 */
[----:B------:R0:W-:Y:S01]  /*13680*/  STL [R1], R2 ;  /* 0x0000000201007387 */ /* 0x0001e20000100800 */
        /* <DEDUP_REMOVED lines=9> */
.L_x_2081:
[----:B------:R-:W-:Y:S05]  /*13720*/  BSYNC B0 ;  /* 0x0000000000007941 */ /* 0x000fea0003800000 */
.L_x_2005:
[----:B------:R-:W-:-:S05]  /*13730*/  IMAD.U32 R2, RZ, RZ, UR48 ;  /* 0x00000030ff027e24 */ /* 0x000fca000f8e00ff */
[----:B------:R-:W-:-:S13]  /*13740*/  ISETP.NE.AND P0, PT, R2, 0x3, PT ;  /* 0x000000030200780c */ /* 0x000fda0003f05270 */
[----:B------:R-:W-:Y:S05]  /*13750*/  @!P0 BRA `(.L_x_2007) ;  /* 0x0000000000048947 */ /* 0x000fea0003800000 */
[----:B------:R-:W-:Y:S01]  /*13760*/  BPT.TRAP 0x1 ;  /* 0x000000040000795c */ /* 0x000fe20000300000 */
.L_x_2007:
[----:B------:R-:W-:Y:S01]  /*13770*/  SHF.L.U32 R3, R25, 0x1f, RZ ;  /* 0x0000001f19037819 */ /* 0x000fe200000006ff */
[----:B------:R-:W-:Y:S03]  /*13780*/  BSSY B0, `(.L_x_2008) ;  /* 0x0000003000007945 */ /* 0x000fe60003800000 */
[----:B------:R-:W2:Y:S02]  /*13790*/  SYNCS.PHASECHK.TRANS64.TRYWAIT P0, [R22+URZ+0x22860], R3 ;  /* 0x02286003160075a7 */ /* 0x000ea4000800017f */
[----:B--2---:R-:W-:Y:S05]  /*137a0*/  @!P0 BRA `(.L_x_2009) ;  /* 0x00000030001c8947 */ /* 0x004fea0003800000 */
.L_x_2082:
[----:B------:R-:W-:Y:S05]  /*137b0*/  BSYNC B0 ;  /* 0x0000000000007941 */ /* 0x000fea0003800000 */
.L_x_2008:
[----:B------:R-:W-:Y:S01]  /*137c0*/  ULDC.64 UR4, c[0x0][0x328] ;  /* 0x0000ca0000047ab9 */ /* 0x000fe20000000a00 */
[----:B------:R-:W-:Y:S01]  /*137d0*/  IMAD R4, R18, 0x6000, R28 ;  /* 0x0000600012047824 */ /* 0x000fe200078e021c */
[----:B------:R-:W-:Y:S01]  /*137e0*/  LOP3.LUT P4, RZ, R35, 0x8, RZ, 0xc0, !PT ;  /* 0x0000000823ff7812 */ /* 0x000fe2000788c0ff */
[----:B--2---:R-:W-:-:S04]  /*137f0*/  IMAD R3, R36, UR4, RZ ;  /* 0x0000000424037c24 */ /* 0x004fc8000f8e02ff */
        /* <DEDUP_REMOVED lines=8> */
[----:B0-----:R-:W-:Y:S02]  /*13880*/  IMAD R0, R26, UR4, RZ ;  /* 0x000000041a007c24 */ /* 0x001fe4000f8e02ff */
        /* <DEDUP_REMOVED lines=9> */
[----:B------:R-:W2:Y:S01]  /*13920*/  LDL R3, [R1+0x4] ;  /* 0x0000040001037983 */ /* 0x000ea20000100800 */
[----:B------:R-:W-:Y:S01]  /*13930*/  IMAD R4, R4, 0x2, R17 ;  /* 0x0000000204047824 */ /* 0x000fe200078e0211 */
[----:B------:R-:W-:Y:S01]  /*13940*/  LOP3.LUT P1, RZ, R35, 0x2, RZ, 0xc0, !PT ;  /* 0x0000000223ff7812 */ /* 0x000fe2000782c0ff */
[----:B------:R-:W0:Y:S01]  /*13950*/  S2R R2, SR_TID.X ;  /* 0x0000000000027919 */ /* 0x000e220000002100 */
[----:B------:R-:W3:Y:S01]  /*13960*/  SHFL.IDX PT, R14, R5, RZ, 0x181f ;  /* 0x00181fff050e7589 */ /* 0x000ee200000e0000 */
[----:B0-----:R-:W-:-:S05]  /*13970*/  IMAD.SHL.U32 R2, R2, 0x8, RZ ;  /* 0x0000000802027824 */ /* 0x001fca00078e00ff */
[----:B------:R-:W-:-:S05]  /*13980*/  LOP3.LUT R2, R2, 0x38, RZ, 0xc0, !PT ;  /* 0x0000003802027812 */ /* 0x000fca00078ec0ff */
[----:B------:R-:W-:-:S05]  /*13990*/  IMAD.SHL.U32 R0, R2, 0x2, RZ ;  /* 0x0000000202007824 */ /* 0x000fca00078e00ff */
[----:B---3--:R-:W-:Y:S02]  /*139a0*/  IADD3 R2, P0, R14, R0, RZ ;  /* 0x000000000e027210 */ /* 0x008fe40007f1e0ff */
[----:B------:R-:W-:Y:S01]  /*139b0*/  SHFL.IDX PT, R14, R5, 0x1, 0x181f ;  /* 0x00381f00050e7f89 */ /* 0x000fe200000e0000 */
[----:B--2---:R-:W-:-:S03]  /*139c0*/  IMAD.MOV.U32 R7, RZ, RZ, R3 ;  /* 0x000000ffff077224 */ /* 0x004fc600078e0003 */
[----:B------:R-:W0:Y:S02]  /*139d0*/  SHFL.IDX PT, R3, R6, RZ, 0x181f ;  /* 0x00181fff06037589 */ /* 0x000e2400000e0000 */
[----:B------:R-:W-:Y:S01]  /*139e0*/  LOP3.LUT P2, RZ, R7, 0x1, RZ, 0xc0, !PT ;  /* 0x0000000107ff7812 */ /* 0x000fe2000784c0ff */
[----:B0-----:R-:W-:-:S03]  /*139f0*/  IMAD.X R3, RZ, RZ, R3, P0 ;  /* 0x000000ffff037224 */ /* 0x001fc600000e0603 */
[----:B------:R-:W-:-:S13]  /*13a00*/  ISETP.LT.OR P0, PT, R23, 0x1, !P2 ;  /* 0x000000011700780c */ /* 0x000fda0005701670 */
[----:B------:R-:W-:Y:S01]  /*13a10*/  LDGSTS.E.BYPASS.LTC128B.128 [R4+0x400], desc[UR46][R2.64], !P0 ;  /* 0x0040000002047fae */ /* 0x000fe2000c101d6e */
[----:B------:R-:W-:-:S13]  /*13a20*/  ISETP.LT.OR P0, PT, R23, 0x1, !P1 ;  /* 0x000000011700780c */ /* 0x000fda0004f01670 */
[----:B------:R-:W-:Y:S01]  /*13a30*/  LDGSTS.E.BYPASS.LTC128B.128 [R4+0x3400], desc[UR46][R2.64+0x80], !P0 ;  /* 0x0340008002047fae */ /* 0x000fe2000c101d6e */
[----:B------:R-:W-:-:S04]  /*13a40*/  LOP3.LUT P0, RZ, R35, 0x4, RZ, 0xc0, !PT ;  /* 0x0000000423ff7812 */ /* 0x000fc8000780c0ff */
[----:B------:R-:W-:-:S13]  /*13a50*/  ISETP.LT.OR P3, PT, R23, 0x1, !P0 ;  /* 0x000000011700780c */ /* 0x000fda0004761670 */
[----:B------:R-:W-:Y:S01]  /*13a60*/  LDGSTS.E.BYPASS.LTC128B.128 [R4+0x6400], desc[UR46][R2.64+0x100], !P3 ;  /* 0x0640010002047fae */ /* 0x000fe2000d901d6e */
[----:B------:R-:W-:-:S13]  /*13a70*/  ISETP.LT.OR P3, PT, R23, 0x1, !P4 ;  /* 0x000000011700780c */ /* 0x000fda0006761670 */
[----:B------:R0:W-:Y:S01]  /*13a80*/  LDGSTS.E.BYPASS.LTC128B.128 [R4+0x9400], desc[UR46][R2.64+0x180], !P3 ;  /* 0x0940018002047fae */ /* 0x0001e2000d901d6e */
[----:B------:R-:W-:-:S03]  /*13a90*/  IADD3 R8, P3, R14, R0, RZ ;  /* 0x000000000e087210 */ /* 0x000fc60007f7e0ff */
[----:B------:R-:W-:Y:S04]  /*13aa0*/  SHFL.IDX PT, R14, R5, 0x2, 0x181f ;  /* 0x00581f00050e7f89 */ /* 0x000fe800000e0000 */
[----:B0-----:R-:W0:Y:S02]  /*13ab0*/  SHFL.IDX PT, R3, R6, 0x1, 0x181f ;  /* 0x00381f0006037f89 */ /* 0x001e2400000e0000 */
[----:B0-----:R-:W-:Y:S01]  /*13ac0*/  IMAD.X R9, RZ, RZ, R3, P3 ;  /* 0x000000ffff097224 */ /* 0x001fe200018e0603 */
[----:B------:R-:W-:Y:S01]  /*13ad0*/  ISETP.LT.OR P3, PT, R23, 0x11, !P2 ;  /* 0x000000111700780c */ /* 0x000fe20005761670 */
        /* <DEDUP_REMOVED lines=11> */
[----:B------:R-:W-:-:S13]  /*13b90*/  ISETP.LT.OR P3, PT, R23, 0x21, !P2 ;  /* 0x000000211700780c */ /* 0x000fda0005761670 */
        /* <DEDUP_REMOVED lines=24> */
[----:B------:R-:W-:-:S13]  /*13d20*/  ISETP.LT.OR P3, PT, R23, 0x41, !P2 ;  /* 0x000000411700780c */ /* 0x000fda0005761670 */
[----:B------:R3:W-:Y:S01]  /*13d30*/  LDGSTS.E.BYPASS.LTC128B.128 [R4+0x2400], desc[UR46][R2.64], !P3 ;  /* 0x0240000002047fae */ /* 0x0007e2000d901d6e */
[----:B------:R-:W-:-:S13]  /*13d40*/  ISETP.LT.OR P3, PT, R23, 0x41, !P1 ;  /* 0x000000411700780c */ /* 0x000fda0004f61670 */
[----:B------:R3:W-:Y:S01]  /*13d50*/  LDGSTS.E.BYPASS.LTC128B.128 [R4+0x5400], desc[UR46][R2.64+0x80], !P3 ;  /* 0x0540008002047fae */ /* 0x0007e2000d901d6e */
[----:B------:R-:W-:-:S13]  /*13d60*/  ISETP.LT.OR P3, PT, R23, 0x41, !P0 ;  /* 0x000000411700780c */ /* 0x000fda0004761670 */
[----:B------:R3:W-:Y:S01]  /*13d70*/  LDGSTS.E.BYPASS.LTC128B.128 [R4+0x8400], desc[UR46][R2.64+0x100], !P3 ;  /* 0x0840010002047fae */ /* 0x0007e2000d901d6e */
[----:B------:R-:W-:-:S13]  /*13d80*/  ISETP.LT.OR P3, PT, R23, 0x41, !P4 ;  /* 0x000000411700780c */ /* 0x000fda0006761670 */
[----:B--2-4-:R3:W-:Y:S02]  /*13d90*/  LDGSTS.E.BYPASS.LTC128B.128 [R4+0xb400], desc[UR46][R2.64+0x180], !P3 ;  /* 0x0b40018002047fae */ /* 0x0147e4000d901d6e */
.L_x_2096:
[C---:B------:R-:W-:Y:S02]  /*13da0*/  ISETP.LT.OR P2, PT, R23.reuse, 0x51, !P2 ;  /* 0x000000511700780c */ /* 0x040fe40005741670 */
[C---:B------:R-:W-:Y:S02]  /*13db0*/  ISETP.LT.OR P1, PT, R23.reuse, 0x51, !P1 ;  /* 0x000000511700780c */ /* 0x040fe40004f21670 */
[----:B------:R-:W-:Y:S02]  /*13dc0*/  ISETP.LT.OR P0, PT, R23, 0x51, !P0 ;  /* 0x000000511700780c */ /* 0x000fe40004701670 */
[----:B0--3--:R-:W-:-:S05]  /*13dd0*/  IADD3 R2, P3, R14, R0, RZ ;  /* 0x000000000e027210 */ /* 0x009fca0007f7e0ff */
[----:B------:R-:W-:-:S05]  /*13de0*/  IMAD.X R3, RZ, RZ, R6, P3 ;  /* 0x000000ffff037224 */ /* 0x000fca00018e0606 */
[----:B------:R-:W-:Y:S01]  /*13df0*/  @!PT LDS RZ, [RZ] ;  /* 0x00000000fffff984 */ /* 0x000fe20000000800 */
[----:B------:R-:W-:Y:S01]  /*13e00*/  @!PT LDS RZ, [RZ] ;  /* 0x00000000fffff984 */ /* 0x000fe20000000800 */
[----:B------:R-:W-:Y:S01]  /*13e10*/  @!PT LDS RZ, [RZ] ;  /* 0x00000000fffff984 */ /* 0x000fe20000000800 */
[----:B------:R0:W-:Y:S04]  /*13e20*/  LDGSTS.E.BYPASS.LTC128B.128 [R4+0x2c00], desc[UR46][R2.64], !P2 ;  /* 0x02c0000002047fae */ /* 0x0001e8000d101d6e */
[----:B------:R0:W-:Y:S04]  /*13e30*/  LDGSTS.E.BYPASS.LTC128B.128 [R4+0x5c00], desc[UR46][R2.64+0x80], !P1 ;  /* 0x05c0008002047fae */ /* 0x0001e8000c901d6e */
[----:B------:R0:W-:Y:S01]  /*13e40*/  LDGSTS.E.BYPASS.LTC128B.128 [R4+0x8c00], desc[UR46][R2.64+0x100], !P0 ;  /* 0x08c0010002047fae */ /* 0x0001e2000c101d6e */
[----:B------:R-:W-:-:S13]  /*13e50*/  ISETP.LT.OR P0, PT, R23, 0x51, !P4 ;  /* 0x000000511700780c */ /* 0x000fda0006701670 */
[----:B------:R0:W-:Y:S01]  /*13e60*/  LDGSTS.E.BYPASS.LTC128B.128 [R4+0xbc00], desc[UR46][R2.64+0x180], !P0 ;  /* 0x0bc0018002047fae */ /* 0x0001e2000c101d6e */
[----:B------:R-:W-:Y:S01]  /*13e70*/  PLOP3.LUT P0, PT, PT, PT, PT, 0x80, 0x0 ;  /* 0x000000000000781c */ /* 0x000fe20003f0f070 */
[----:B------:R-:W-:-:S12]  /*13e80*/  NOP ;  /* 0x0000000000007918 */ /* 0x000fd80000000000 */
.L_x_2011:
        /* <DEDUP_REMOVED lines=11> */
.L_x_2012:
[----:B------:R-:W-:Y:S01]  /*13f40*/  UIADD3 UR4, UR44, -0x2, URZ ;  /* 0xfffffffe2c047890 */ /* 0x000fe2000fffe03f */
[----:B------:R0:W-:Y:S03]  /*13f50*/  SYNCS.ARRIVE.TRANS64.A1T0 RZ, [R22+URZ+0x22850], RZ ;  /* 0x022850ff16ff79a7 */ /* 0x0001e6000810003f */
[----:B------:R-:W-:-:S06]  /*13f60*/  UISETP.GE.AND UP0, UPT, UR4, UR45, UPT ;  /* 0x0000002d0400728c */ /* 0x000fcc000bf06270 */
[----:B------:R-:W-:-:S13]  /*13f70*/  PLOP3.LUT P0, PT, PT, PT, UP0, 0x40, 0x0 ;  /* 0x000000000000781c */ /* 0x000fda0003f0e808 */
[----:B0-----:R-:W-:Y:S05]  /*13f80*/  @P0 BRA `(.L_x_2013) ;  /* 0x0000000c00700947 */ /* 0x001fea0003800000 */
[----:B------:R-:W-:Y:S01]  /*13f90*/  BSSY B0, `(.L_x_2013) ;  /* 0x00000db000007945 */ /* 0x000fe20003800000 */
[----:B------:R-:W-:-:S07]  /*13fa0*/  IMAD.U32 R20, RZ, RZ, UR4 ;  /* 0x00000004ff147e24 */ /* 0x000fce000f8e00ff */
.L_x_2026:
[----:B0-----:R-:W0:Y:S01]  /*13fb0*/  S2R R2, SR_TID.X ;  /* 0x0000000000027919 */ /* 0x001e220000002100 */
[----:B------:R-:W2:Y:S01]  /*13fc0*/  LDC R3, c[0x0][0x430] ;  /* 0x00010c00ff037b82 */ /* 0x000ea20000000800 */
[----:B------:R-:W-:Y:S02]  /*13fd0*/  IMAD R8, R20, 0x60, R30 ;  /* 0x0000006014087824 */ /* 0x000fe400078e021e */
[----:B------:R-:W-:Y:S01]  /*13fe0*/  VIADD R18, R18, 0x1 ;  /* 0x0000000112127836 */ /* 0x000fe20000000000 */
[----:B--2---:R-:W-:Y:S01]  /*13ff0*/  ISETP.NE.AND P0, PT, R3, 0x1, PT ;  /* 0x000000010300780c */ /* 0x004fe20003f05270 */
[----:B0-----:R-:W-:-:S05]  /*14000*/  IMAD.SHL.U32 R2, R2, 0x10, RZ ;  /* 0x0000001002027824 */ /* 0x001fca00078e00ff */
[----:B------:R-:W-:-:S07]  /*14010*/  LOP3.LUT R2, R33, 0x70, R2, 0xf8, !PT ;  /* 0x0000007021027812 */ /* 0x000fce00078ef802 */
[----:B------:R-:W0:Y:S01]  /*14020*/  @P0 LDC R3, c[0x0][0x434] ;  /* 0x00010d00ff030b82 */ /* 0x000e220000000800 */
[C---:B------:R-:W-:Y:S01]  /*14030*/  ISETP.GT.U32.AND P1, PT, R2.reuse, 0x5f, PT ;  /* 0x0000005f0200780c */ /* 0x040fe20003f24070 */
[----:B------:R-:W-:-:S06]  /*14040*/  IMAD.IADD R8, R2, 0x1, R8 ;  /* 0x0000000102087824 */ /* 0x000fcc00078e0208 */
[----:B------:R-:W2:Y:S01]  /*14050*/  @P0 LDC R7, c[0x0][0x438] ;  /* 0x00010e00ff070b82 */ /* 0x000ea20000000800 */
[----:B------:R-:W-:-:S07]  /*14060*/  IMAD.MOV.U32 R9, RZ, RZ, R8 ;  /* 0x000000ffff097224 */ /* 0x000fce00078e0008 */
[----:B------:R-:W3:Y:S01]  /*14070*/  @!P1 LDC.64 R4, c[0x0][0x428] ;  /* 0x00010a00ff049b82 */ /* 0x000ee20000000a00 */
[----:B0-----:R-:W-:-:S05]  /*14080*/  @P0 IMAD.HI.U32 R2, R8, R3, RZ ;  /* 0x0000000308020227 */ /* 0x001fca00078e00ff */
[----:B--2---:R-:W-:Y:S02]  /*14090*/  @P0 SHF.R.U32.HI R9, RZ, R7, R2 ;  /* 0x00000007ff090219 */ /* 0x004fe40000011602 */
[----:B------:R-:W0:Y:S02]  /*140a0*/  @!P1 LDC.64 R6, c[0x0][0x418] ;  /* 0x00010600ff069b82 */ /* 0x000e240000000a00 */
[----:B------:R-:W-:Y:S01]  /*140b0*/  @!P1 SHF.R.S32.HI R3, RZ, 0x1f, R9 ;  /* 0x0000001fff039819 */ /* 0x000fe20000011409 */
[----:B---3--:R-:W-:-:S04]  /*140c0*/  @!P1 IMAD R2, R29, R4, RZ ;  /* 0x000000041d029224 */ /* 0x008fc800078e02ff */
[----:B------:R-:W-:Y:S02]  /*140d0*/  @!P1 IMAD R5, R27, R5, R2 ;  /* 0x000000051b059224 */ /* 0x000fe400078e0202 */
[----:B------:R-:W-:-:S04]  /*140e0*/  @!P1 IMAD.MOV.U32 R2, RZ, RZ, R9 ;  /* 0x000000ffff029224 */ /* 0x000fc800078e0009 */
[----:B------:R-:W-:-:S04]  /*140f0*/  @!P1 IMAD.WIDE.U32 R2, R27, R4, R2 ;  /* 0x000000041b029225 */ /* 0x000fc800078e0002 */
[----:B------:R-:W-:Y:S02]  /*14100*/  @!P1 IMAD.IADD R3, R5, 0x1, R3 ;  /* 0x0000000105039824 */ /* 0x000fe400078e0203 */
[----:B------:R-:W-:Y:S01]  /*14110*/  IMAD.MOV.U32 R4, RZ, RZ, RZ ;  /* 0x000000ffff047224 */ /* 0x000fe200078e00ff */
[----:B0-----:R-:W-:Y:S01]  /*14120*/  @!P1 LEA R6, P0, R2, R6, 0x2 ;  /* 0x0000000602069211 */ /* 0x001fe200078010ff */
[----:B-1----:R-:W-:-:S03]  /*14130*/  IMAD.U32 R10, RZ, RZ, UR48 ;  /* 0x00000030ff0a7e24 */ /* 0x002fc6000f8e00ff */
[----:B------:R-:W-:Y:S02]  /*14140*/  @!P1 LEA.HI.X R7, R2, R7, R3, 0x2, P0 ;  /* 0x0000000702079211 */ /* 0x000fe400000f1403 */
[----:B------:R-:W-:-:S03]  /*14150*/  ISETP.NE.AND P0, PT, R18, 0x2, PT ;  /* 0x000000021200780c */ /* 0x000fc60003f05270 */
[----:B------:R0:W5:Y:S01]  /*14160*/  @!P1 LDG.E R4, desc[UR46][R6.64] ;  /* 0x0000002e06049981 */ /* 0x000162000c1e1900 */
[----:B------:R-:W-:Y:S02]  /*14170*/  ISETP.NE.AND P1, PT, R10, 0x3, PT ;  /* 0x000000030a00780c */ /* 0x000fe40003f25270 */
[----:B------:R-:W-:Y:S01]  /*14180*/  SEL R2, RZ, 0x1, P0 ;  /* 0x00000001ff027807 */ /* 0x000fe20000000000 */
[----:B------:R-:W-:Y:S01]  /*14190*/  IMAD.MOV R5, RZ, RZ, -R9 ;  /* 0x000000ffff057224 */ /* 0x000fe200078e0a09 */
[----:B------:R-:W-:Y:S05]  /*141a0*/  YIELD ;  /* 0x0000000000007946 */ /* 0x000fea0003800000 */
[----:B------:R-:W-:Y:S01]  /*141b0*/  LOP3.LUT R25, R25, R2, RZ, 0x3c, !PT ;  /* 0x0000000219197212 */ /* 0x000fe200078e3cff */
[----:B------:R-:W-:Y:S01]  /*141c0*/  ULDC UR4, c[0x0][0x430] ;  /* 0x00010c0000047ab9 */ /* 0x000fe20000000800 */
[----:B------:R-:W-:Y:S01]  /*141d0*/  IMAD.MOV.U32 R2, RZ, RZ, R20 ;  /* 0x000000ffff027224 */ /* 0x000fe200078e0014 */
[----:B------:R-:W-:Y:S01]  /*141e0*/  SEL R18, R18, RZ, P0 ;  /* 0x000000ff12127207 */ /* 0x000fe20000000000 */
[----:B------:R-:W-:-:S02]  /*141f0*/  IMAD R5, R5, UR4, R8 ;  /* 0x0000000405057c24 */ /* 0x000fc4000f8e0208 */
[----:B------:R-:W-:Y:S01]  /*14200*/  VIADD R20, R20, 0xffffffff ;  /* 0xffffffff14147836 */ /* 0x000fe20000000000 */
[----:B------:R-:W-:Y:S01]  /*14210*/  ISETP.GT.AND P2, PT, R2, UR45, PT ;  /* 0x0000002d02007c0c */ /* 0x000fe2000bf44270 */
[----:B0-----:R-:W-:-:S12]  /*14220*/  @!P1 BRA `(.L_x_2014) ;  /* 0x0000000000049947 */ /* 0x001fd80003800000 */
[----:B------:R-:W-:Y:S01]  /*14230*/  BPT.TRAP 0x1 ;  /* 0x000000040000795c */ /* 0x000fe20000300000 */
.L_x_2014:
[----:B------:R-:W-:Y:S01]  /*14240*/  IMAD R10, R18, 0x8, R17 ;  /* 0x00000008120a7824 */ /* 0x000fe200078e0211 */
[----:B------:R-:W-:Y:S01]  /*14250*/  SHF.L.U32 R24, R25, 0x1f, RZ ;  /* 0x0000001f19187819 */ /* 0x000fe200000006ff */
[----:B------:R-:W-:Y:S01]  /*14260*/  BSSY B1, `(.L_x_2015) ;  /* 0x0000004000017945 */ /* 0x000fe20003800000 */
[----:B-1----:R-:W-:Y:S02]  /*14270*/  SHF.R.S32.HI R22, RZ, 0x1f, R5 ;  /* 0x0000001fff167819 */ /* 0x002fe40000011405 */
[----:B------:R-:W0:Y:S02]  /*14280*/  SYNCS.PHASECHK.TRANS64.TRYWAIT P0, [R10+URZ+0x22840], R24 ;  /* 0x022840180a0075a7 */ /* 0x000e24000800017f */
[----:B0-----:R-:W-:Y:S05]  /*14290*/  @!P0 BRA `(.L_x_2016) ;  /* 0x0000002c00b88947 */ /* 0x001fea0003800000 */
.L_x_2097:
[----:B------:R-:W-:Y:S05]  /*142a0*/  BSYNC B1 ;  /* 0x0000000000017941 */ /* 0x000fea0003800000 */
.L_x_2015:
        /* <DEDUP_REMOVED lines=26> */
[----:B------:R-:W3:Y:S04]  /*14450*/  SHFL.IDX PT, R6, R9, 0x1, 0x181f ;  /* 0x00381f0009067f89 */ /* 0x000ee800000e0000 */
[----:B------:R-:W4:Y:S01]  /*14460*/  SHFL.IDX PT, R7, R21, 0x1, 0x181f ;  /* 0x00381f0015077f89 */ /* 0x000f2200000e0000 */
[----:B-1----:R-:W-:-:S03]  /*14470*/  IADD3 R2, P0, R14, R0, RZ ;  /* 0x000000000e027210 */ /* 0x002fc60007f1e0ff */
[----:B------:R-:W1:Y:S02]  /*14480*/  SHFL.IDX PT, R14, R9, 0x2, 0x181f ;  /* 0x00581f00090e7f89 */ /* 0x000e6400000e0000 */
[----:B--2---:R-:W-:Y:S01]  /*14490*/  IMAD.X R3, RZ, RZ, R3, P0 ;  /* 0x000000ffff037224 */ /* 0x004fe200000e0603 */
[----:B---3--:R-:W-:-:S04]  /*144a0*/  IADD3 R6, P0, R6, R0, RZ ;  /* 0x0000000006067210 */ /* 0x008fc80007f1e0ff */
[----:B------:R2:W-:Y:S01]  /*144b0*/  LDGSTS.E.BYPASS.LTC128B.128 [R8+0x1c400], desc[UR46][R2.64], !P1 ;  /* 0x1c40000002087fae */ /* 0x0005e2000c901d6e */
[----:B----4-:R-:W-:-:S05]  /*144c0*/  IMAD.X R7, RZ, RZ, R7, P0 ;  /* 0x000000ffff077224 */ /* 0x010fca00000e0607 */
[----:B------:R3:W-:Y:S04]  /*144d0*/  LDGSTS.E.BYPASS.LTC128B.128 [R8+0x1cc00], desc[UR46][R6.64], !P1 ;  /* 0x1cc0000006087fae */ /* 0x0007e8000c901d6e */
[----:B--2---:R-:W2:Y:S01]  /*144e0*/  SHFL.IDX PT, R3, R21, 0x2, 0x181f ;  /* 0x00581f0015037f89 */ /* 0x004ea200000e0000 */
[----:B-1----:R-:W-:-:S03]  /*144f0*/  IADD3 R2, P0, R14, R0, RZ ;  /* 0x000000000e027210 */ /* 0x002fc60007f1e0ff */
[----:B------:R-:W1:Y:S04]  /*14500*/  SHFL.IDX PT, R14, R9, 0x3, 0x181f ;  /* 0x00781f00090e7f89 */ /* 0x000e6800000e0000 */
[----:B---3--:R-:W3:Y:S01]  /*14510*/  SHFL.IDX PT, R7, R21, 0x3, 0x181f ;  /* 0x00781f0015077f89 */ /* 0x008ee200000e0000 */
[----:B--2---:R-:W-:-:S05]  /*14520*/  IMAD.X R3, RZ, RZ, R3, P0 ;  /* 0x000000ffff037224 */ /* 0x004fca00000e0603 */
[----:B------:R2:W-:Y:S01]  /*14530*/  LDGSTS.E.BYPASS.LTC128B.128 [R8+0x1d400], desc[UR46][R2.64], !P1 ;  /* 0x1d40000002087fae */ /* 0x0005e2000c901d6e */
[----:B-1----:R-:W-:-:S03]  /*14540*/  IADD3 R6, P0, R14, R0, RZ ;  /* 0x000000000e067210 */ /* 0x002fc60007f1e0ff */
[----:B------:R-:W1:Y:S02]  /*14550*/  SHFL.IDX PT, R14, R9, 0x4, 0x181f ;  /* 0x00981f00090e7f89 */ /* 0x000e6400000e0000 */
[----:B---3--:R-:W-:-:S05]  /*14560*/  IMAD.X R7, RZ, RZ, R7, P0 ;  /* 0x000000ffff077224 */ /* 0x008fca00000e0607 */
[----:B------:R3:W-:Y:S04]  /*14570*/  LDGSTS.E.BYPASS.LTC128B.128 [R8+0x1dc00], desc[UR46][R6.64], !P1 ;  /* 0x1dc0000006087fae */ /* 0x0007e8000c901d6e */
[----:B--2---:R-:W2:Y:S04]  /*14580*/  SHFL.IDX PT, R3, R21, 0x4, 0x181f ;  /* 0x00981f0015037f89 */ /* 0x004ea800000e0000 */
[----:B------:R-:W4:Y:S01]  /*14590*/  SHFL.IDX PT, R21, R21, 0x5, 0x181f ;  /* 0x00b81f0015157f89 */ /* 0x000f2200000e0000 */
[----:B-1----:R-:W-:-:S03]  /*145a0*/  IADD3 R2, P0, R14, R0, RZ ;  /* 0x000000000e027210 */ /* 0x002fc60007f1e0ff */
[----:B------:R3:W1:Y:S02]  /*145b0*/  SHFL.IDX PT, R14, R9, 0x5, 0x181f ;  /* 0x00b81f00090e7f89 */ /* 0x00066400000e0000 */
[----:B--2---:R-:W-:-:S05]  /*145c0*/  IMAD.X R3, RZ, RZ, R3, P0 ;  /* 0x000000ffff037224 */ /* 0x004fca00000e0603 */
[----:B----4-:R3:W-:Y:S03]  /*145d0*/  LDGSTS.E.BYPASS.LTC128B.128 [R8+0x1e400], desc[UR46][R2.64], !P1 ;  /* 0x1e40000002087fae */ /* 0x0107e6000c901d6e */
.L_x_2111:
[----:B-1-3--:R-:W-:-:S05]  /*145e0*/  IADD3 R2, P0, R14, R0, RZ ;  /* 0x000000000e027210 */ /* 0x00afca0007f1e0ff */
[----:B------:R-:W-:Y:S01]  /*145f0*/  IMAD.X R3, RZ, RZ, R21, P0 ;  /* 0x000000ffff037224 */ /* 0x000fe200000e0615 */
[----:B------:R-:W-:-:S04]  /*14600*/  PLOP3.LUT P0, PT, PT, PT, PT, 0x80, 0x0 ;  /* 0x000000000000781c */ /* 0x000fc80003f0f070 */
[----:B------:R-:W-:Y:S01]  /*14610*/  @!PT LDS RZ, [RZ] ;  /* 0x00000000fffff984 */ /* 0x000fe20000000800 */
[----:B------:R-:W-:Y:S01]  /*14620*/  @!PT LDS RZ, [RZ] ;  /* 0x00000000fffff984 */ /* 0x000fe20000000800 */
[----:B------:R-:W-:Y:S01]  /*14630*/  @!PT LDS RZ, [RZ] ;  /* 0x00000000fffff984 */ /* 0x000fe20000000800 */
[----:B------:R1:W-:Y:S01]  /*14640*/  LDGSTS.E.BYPASS.LTC128B.128 [R8+0x1ec00], desc[UR46][R2.64], !P1 ;  /* 0x1ec0000002087fae */ /* 0x0003e2000c901d6e */
[----:B------:R-:W-:-:S08]  /*14650*/  NOP ;  /* 0x0000000000007918 */ /* 0x000fd00000000000 */
.L_x_2018:
        /* <DEDUP_REMOVED lines=11> */
.L_x_2019:
[----:B------:R1:W-:Y:S01]  /*14710*/  SYNCS.ARRIVE.TRANS64.A1T0 RZ, [R10+URZ+0x22830], RZ ;  /* 0x022830ff0aff79a7 */ /* 0x0003e2000810003f */
[----:B------:R-:W-:Y:S05]  /*14720*/  @!P3 BRA `(.L_x_2020) ;  /* 0x000000000004b947 */ /* 0x000fea0003800000 */
[----:B------:R-:W-:Y:S01]  /*14730*/  BPT.TRAP 0x1 ;  /* 0x000000040000795c */ /* 0x000fe20000300000 */
.L_x_2020:
[----:B------:R-:W2:Y:S01]  /*14740*/  SYNCS.PHASECHK.TRANS64.TRYWAIT P0, [R10+URZ+0x22860], R24 ;  /* 0x022860180a0075a7 */ /* 0x000ea2000800017f */
[----:B------:R-:W-:Y:S04]  /*14750*/  BSSY B1, `(.L_x_2021) ;  /* 0x0000002000017945 */ /* 0x000fe80003800000 */
[----:B--2---:R-:W-:Y:S05]  /*14760*/  @!P0 BRA `(.L_x_2022) ;  /* 0x0000003000288947 */ /* 0x004fea0003800000 */
.L_x_2112:
[----:B------:R-:W-:Y:S05]  /*14770*/  BSYNC B1 ;  /* 0x0000000000017941 */ /* 0x000fea0003800000 */
.L_x_2021:
        /* <DEDUP_REMOVED lines=26> */
[----:B------:R-:W-:-:S03]  /*14920*/  IMAD R22, R22, 0x2, R17 ;  /* 0x0000000216167824 */ /* 0x000fc600078e0211 */
[----:B------:R-:W4:Y:S04]  /*14930*/  SHFL.IDX PT, R3, R23, RZ, 0x181f ;  /* 0x00181fff17037589 */ /* 0x000f2800000e0000 */
[----:B------:R-:W-:Y:S04]  /*14940*/  SHFL.IDX PT, R4, R23, 0x1, 0x181f ;  /* 0x00381f0017047f89 */ /* 0x000fe800000e0000 */
[----:B------:R-:W-:Y:S04]  /*14950*/  SHFL.IDX PT, R5, R23, 0x3, 0x181f ;  /* 0x00781f0017057f89 */ /* 0x000fe800000e0000 */
[----:B0-2---:R-:W-:Y:S01]  /*14960*/  SHFL.IDX PT, R24, R23, 0x4, 0x181f ;  /* 0x00981f0017187f89 */ /* 0x005fe200000e0000 */
[----:B---3--:R-:W-:-:S03]  /*14970*/  IADD3 R2, P0, R14, R0, RZ ;  /* 0x000000000e027210 */ /* 0x008fc60007f1e0ff */
[----:B------:R-:W0:Y:S02]  /*14980*/  SHFL.IDX PT, R14, R21, 0x1, 0x181f ;  /* 0x00381f00150e7f89 */ /* 0x000e2400000e0000 */
[----:B----4-:R-:W-:-:S05]  /*14990*/  IMAD.X R3, RZ, RZ, R3, P0 ;  /* 0x000000ffff037224 */ /* 0x010fca00000e0603 */
[----:B------:R-:W-:Y:S04]  /*149a0*/  LDGSTS.E.BYPASS.LTC128B.128 [R22+0x400], desc[UR46][R2.64], !P5 ;  /* 0x0040000002167fae */ /* 0x000fe8000e901d6e */
[----:B------:R-:W-:Y:S04]  /*149b0*/  LDGSTS.E.BYPASS.LTC128B.128 [R22+0x3400], desc[UR46][R2.64+0x80], !P4 ;  /* 0x0340008002167fae */ /* 0x000fe8000e101d6e */
[----:B------:R-:W-:Y:S04]  /*149c0*/  LDGSTS.E.BYPASS.LTC128B.128 [R22+0x6400], desc[UR46][R2.64+0x100], !P3 ;  /* 0x0640010002167fae */ /* 0x000fe8000d901d6e */
[----:B------:R2:W-:Y:S01]  /*149d0*/  LDGSTS.E.BYPASS.LTC128B.128 [R22+0x9400], desc[UR46][R2.64+0x180], !P1 ;  /* 0x0940018002167fae */ /* 0x0005e2000c901d6e */
[----:B0-----:R-:W-:-:S03]  /*149e0*/  IADD3 R8, P0, R14, R0, RZ ;  /* 0x000000000e087210 */ /* 0x001fc60007f1e0ff */
[----:B------:R-:W0:Y:S02]  /*149f0*/  SHFL.IDX PT, R14, R21, 0x2, 0x181f ;  /* 0x00581f00150e7f89 */ /* 0x000e2400000e0000 */
[----:B------:R-:W-:Y:S02]  /*14a00*/  IMAD.X R9, RZ, RZ, R4, P0 ;  /* 0x000000ffff097224 */ /* 0x000fe400000e0604 */
[----:B------:R-:W3:Y:S04]  /*14a10*/  SHFL.IDX PT, R4, R23, 0x2, 0x181f ;  /* 0x00581f0017047f89 */ /* 0x000ee800000e0000 */
[----:B------:R4:W-:Y:S04]  /*14a20*/  LDGSTS.E.BYPASS.LTC128B.128 [R22+0xc00], desc[UR46][R8.64], !P5 ;  /* 0x00c0000008167fae */ /* 0x0009e8000e901d6e */
[----:B------:R4:W-:Y:S04]  /*14a30*/  LDGSTS.E.BYPASS.LTC128B.128 [R22+0x3c00], desc[UR46][R8.64+0x80], !P4 ;  /* 0x03c0008008167fae */ /* 0x0009e8000e101d6e */
[----:B------:R4:W-:Y:S04]  /*14a40*/  LDGSTS.E.BYPASS.LTC128B.128 [R22+0x6c00], desc[UR46][R8.64+0x100], !P3 ;  /* 0x06c0010008167fae */ /* 0x0009e8000d901d6e */
[----:B------:R4:W-:Y:S01]  /*14a50*/  LDGSTS.E.BYPASS.LTC128B.128 [R22+0x9c00], desc[UR46][R8.64+0x180], !P1 ;  /* 0x09c0018008167fae */ /* 0x0009e2000c901d6e */
[----:B0-----:R-:W-:-:S03]  /*14a60*/  IADD3 R6, P0, R14, R0, RZ ;  /* 0x000000000e067210 */ /* 0x001fc60007f1e0ff */
[----:B------:R-:W-:Y:S04]  /*14a70*/  SHFL.IDX PT, R23, R23, 0x5, 0x181f ;  /* 0x00b81f0017177f89 */ /* 0x000fe800000e0000 */
[----:B------:R-:W0:Y:S01]  /*14a80*/  SHFL.IDX PT, R14, R21, 0x3, 0x181f ;  /* 0x00781f00150e7f89 */ /* 0x000e2200000e0000 */
[----:B---3--:R-:W-:-:S05]  /*14a90*/  IMAD.X R7, RZ, RZ, R4, P0 ;  /* 0x000000ffff077224 */ /* 0x008fca00000e0604 */
[----:B------:R4:W-:Y:S04]  /*14aa0*/  LDGSTS.E.BYPASS.LTC128B.128 [R22+0x1400], desc[UR46][R6.64], !P5 ;  /* 0x0140000006167fae */ /* 0x0009e8000e901d6e */
[----:B------:R4:W-:Y:S04]  /*14ab0*/  LDGSTS.E.BYPASS.LTC128B.128 [R22+0x4400], desc[UR46][R6.64+0x80], !P4 ;  /* 0x0440008006167fae */ /* 0x0009e8000e101d6e */
[----:B------:R4:W-:Y:S04]  /*14ac0*/  LDGSTS.E.BYPASS.LTC128B.128 [R22+0x7400], desc[UR46][R6.64+0x100], !P3 ;  /* 0x0740010006167fae */ /* 0x0009e8000d901d6e */
[----:B------:R4:W-:Y:S01]  /*14ad0*/  LDGSTS.E.BYPASS.LTC128B.128 [R22+0xa400], desc[UR46][R6.64+0x180], !P1 ;  /* 0x0a40018006167fae */ /* 0x0009e2000c901d6e */
[----:B0-----:R-:W-:-:S03]  /*14ae0*/  IADD3 R4, P0, R14, R0, RZ ;  /* 0x000000000e047210 */ /* 0x001fc60007f1e0ff */
[----:B------:R-:W2:Y:S02]  /*14af0*/  SHFL.IDX PT, R14, R21, 0x4, 0x181f ;  /* 0x00981f00150e7f89 */ /* 0x000ea400000e0000 */
[----:B------:R-:W-:-:S05]  /*14b00*/  IMAD.X R5, RZ, RZ, R5, P0 ;  /* 0x000000ffff057224 */ /* 0x000fca00000e0605 */
[----:B------:R4:W-:Y:S04]  /*14b10*/  LDGSTS.E.BYPASS.LTC128B.128 [R22+0x1c00], desc[UR46][R4.64], !P5 ;  /* 0x01c0000004167fae */ /* 0x0009e8000e901d6e */
[----:B------:R4:W-:Y:S04]  /*14b20*/  LDGSTS.E.BYPASS.LTC128B.128 [R22+0x4c00], desc[UR46][R4.64+0x80], !P4 ;  /* 0x04c0008004167fae */ /* 0x0009e8000e101d6e */
[----:B------:R4:W-:Y:S04]  /*14b30*/  LDGSTS.E.BYPASS.LTC128B.128 [R22+0x7c00], desc[UR46][R4.64+0x100], !P3 ;  /* 0x07c0010004167fae */ /* 0x0009e8000d901d6e */
[----:B------:R4:W-:Y:S01]  /*14b40*/  LDGSTS.E.BYPASS.LTC128B.128 [R22+0xac00], desc[UR46][R4.64+0x180], !P1 ;  /* 0x0ac0018004167fae */ /* 0x0009e2000c901d6e */
[----:B--2---:R-:W-:-:S03]  /*14b50*/  IADD3 R2, P0, R14, R0, RZ ;  /* 0x000000000e027210 */ /* 0x004fc60007f1e0ff */
[----:B------:R4:W0:Y:S02]  /*14b60*/  SHFL.IDX PT, R14, R21, 0x5, 0x181f ;  /* 0x00b81f00150e7f89 */ /* 0x00082400000e0000 */
[----:B------:R-:W-:-:S05]  /*14b70*/  IMAD.X R3, RZ, RZ, R24, P0 ;  /* 0x000000ffff037224 */ /* 0x000fca00000e0618 */
[----:B------:R4:W-:Y:S04]  /*14b80*/  LDGSTS.E.BYPASS.LTC128B.128 [R22+0x2400], desc[UR46][R2.64], !P5 ;  /* 0x0240000002167fae */ /* 0x0009e8000e901d6e */
[----:B------:R4:W-:Y:S04]  /*14b90*/  LDGSTS.E.BYPASS.LTC128B.128 [R22+0x5400], desc[UR46][R2.64+0x80], !P4 ;  /* 0x0540008002167fae */ /* 0x0009e8000e101d6e */
[----:B------:R4:W-:Y:S04]  /*14ba0*/  LDGSTS.E.BYPASS.LTC128B.128 [R22+0x8400], desc[UR46][R2.64+0x100], !P3 ;  /* 0x0840010002167fae */ /* 0x0009e8000d901d6e */
[----:B------:R4:W-:Y:S02]  /*14bb0*/  LDGSTS.E.BYPASS.LTC128B.128 [R22+0xb400], desc[UR46][R2.64+0x180], !P1 ;  /* 0x0b40018002167fae */ /* 0x0009e4000c901d6e */
.L_x_2126:
[----:B0---4-:R-:W-:-:S05]  /*14bc0*/  IADD3 R2, P0, R14, R0, RZ ;  /* 0x000000000e027210 */ /* 0x011fca0007f1e0ff */
        /* <DEDUP_REMOVED lines=10> */
.L_x_2024:
        /* <DEDUP_REMOVED lines=11> */
.L_x_2025:
[----:B------:R0:W-:Y:S01]  /*14d20*/  SYNCS.ARRIVE.TRANS64.A1T0 RZ, [R10+URZ+0x22850], RZ ;  /* 0x022850ff0aff79a7 */ /* 0x0001e2000810003f */
[----:B------:R-:W-:Y:S05]  /*14d30*/  @P2 BRA `(.L_x_2026) ;  /* 0xfffffff0009c2947 */ /* 0x000fea000383ffff */
[----:B------:R-:W-:Y:S05]  /*14d40*/  BSYNC B0 ;  /* 0x0000000000007941 */ /* 0x000fea0003800000 */
.L_x_2013:
[----:B------:R-:W2:Y:S01]  /*14d50*/  S2R R2, SR_TID.X ;  /* 0x0000000000027919 */ /* 0x000ea20000002100 */
[----:B------:R-:W-:Y:S01]  /*14d60*/  VIADD R18, R18, 0x1 ;  /* 0x0000000112127836 */ /* 0x000fe20000000000 */
[----:B------:R-:W-:Y:S04]  /*14d70*/  BSSY B0, `(.L_x_2027) ;  /* 0x0000013000007945 */ /* 0x000fe80003800000 */
[----:B------:R-:W-:-:S04]  /*14d80*/  ISETP.NE.AND P0, PT, R18, 0x2, PT ;  /* 0x000000021200780c */ /* 0x000fc80003f05270 */
[----:B------:R-:W-:Y:S02]  /*14d90*/  SEL R18, R18, RZ, P0 ;  /* 0x000000ff12127207 */ /* 0x000fe40000000000 */
[----:B------:R-:W-:Y:S02]  /*14da0*/  SEL R0, RZ, 0x1, P0 ;  /* 0x00000001ff007807 */ /* 0x000fe40000000000 */
[----:B--2---:R-:W-:-:S04]  /*14db0*/  LOP3.LUT R2, R2, 0x7f, RZ, 0xc0, !PT ;  /* 0x0000007f02027812 */ /* 0x004fc800078ec0ff */
[----:B------:R-:W-:-:S13]  /*14dc0*/  ISETP.NE.AND P0, PT, R2, RZ, PT ;  /* 0x000000ff0200720c */ /* 0x000fda0003f05270 */
[----:B------:R-:W-:Y:S05]  /*14dd0*/  @P0 BRA `(.L_x_2028) ;  /* 0x0000000000300947 */ /* 0x000fea0003800000 */
[----:B------:R-:W2:Y:S01]  /*14de0*/  S2R R7, SR_LANEID ;  /* 0x0000000000077919 */ /* 0x000ea20000000000 */
[----:B------:R-:W-:Y:S01]  /*14df0*/  VOTEU.ANY UR4, UPT, PT ;  /* 0x0000000000047886 */ /* 0x000fe200038e0100 */
[----:B------:R-:W3:Y:S01]  /*14e00*/  LDC.64 R2, c[0x0][0xc80] ;  /* 0x00032000ff027b82 */ /* 0x000ee20000000a00 */
[----:B------:R-:W2:Y:S08]  /*14e10*/  FLO.U32 R4, UR4 ;  /* 0x0000000400047d00 */ /* 0x000eb000080e0000 */
[----:B------:R-:W3:Y:S01]  /*14e20*/  POPC R5, UR4 ;  /* 0x0000000400057d09 */ /* 0x000ee20008000000 */
[----:B--2---:R-:W-:-:S13]  /*14e30*/  ISETP.EQ.U32.AND P1, PT, R4, R7, PT ;  /* 0x000000070400720c */ /* 0x004fda0003f22070 */
[----:B---3--:R-:W2:Y:S01]  /*14e40*/  @P1 ATOMG.E.ADD.STRONG.GPU PT, R3, desc[UR46][R2.64], R5 ;  /* 0x00000005020319a8 */ /* 0x008ea200081ee1ee */
[----:B------:R-:W3:Y:S02]  /*14e50*/  S2R R6, SR_LTMASK ;  /* 0x0000000000067919 */ /* 0x000ee40000003900 */
[----:B---3--:R-:W-:-:S04]  /*14e60*/  LOP3.LUT R6, R6, UR4, RZ, 0xc0, !PT ;  /* 0x0000000406067c12 */ /* 0x008fc8000f8ec0ff */
[----:B------:R-:W3:Y:S01]  /*14e70*/  POPC R31, R6 ;  /* 0x00000006001f7309 */ /* 0x000ee20000000000 */
[----:B--2---:R-:W3:Y:S02]  /*14e80*/  SHFL.IDX PT, R4, R3, R4, 0x1f ;  /* 0x00001f0403047589 */ /* 0x004ee400000e0000 */
[----:B---3--:R-:W-:-:S07]  /*14e90*/  IADD3 R31, R4, UR50, R31 ;  /* 0x00000032041f7c10 */ /* 0x008fce000fffe01f */
.L_x_2028:
[----:B------:R-:W-:Y:S05]  /*14ea0*/  BSYNC B0 ;  /* 0x0000000000007941 */ /* 0x000fea0003800000 */
.L_x_2027:
[----:B------:R-:W-:-:S07]  /*14eb0*/  LOP3.LUT R25, R25, R0, RZ, 0x3c, !PT ;  /* 0x0000000019197212 */ /* 0x000fce00078e3cff */
.L_x_1988:
[----:B------:R-:W-:Y:S05]  /*14ec0*/  BSYNC B7 ;  /* 0x0000000000077941 */ /* 0x000fea0003800000 */
.L_x_1986:
[----:B------:R-:W-:-:S13]  /*14ed0*/  LOP3.LUT P1, RZ, R16, 0x200, RZ, 0xc0, !PT ;  /* 0x0000020010ff7812 */ /* 0x000fda000782c0ff */
[----:B------:R-:W-:Y:S05]  /*14ee0*/  @!P1 BRA `(.L_x_2029) ;  /* 0x0000000000249947 */ /* 0x000fea0003800000 */
[----:B------:R-:W-:Y:S05]  /*14ef0*/  WARPSYNC.ALL ;  /* 0x0000000000007948 */ /* 0x000fea0003800000 */
[----:B------:R-:W2:Y:S08]  /*14f00*/  S2UR UR5, SR_CgaCtaId ;  /* 0x00000000000579c3 */ /* 0x000eb00000008800 */
[----:B------:R-:W-:Y:S06]  /*14f10*/  BAR.SYNC.DEFER_BLOCKING 0x5, 0x180 ;  /* 0x0146000000007b1d */ /* 0x000fec0000010000 */
[----:B------:R-:W-:-:S02]  /*14f20*/  UMOV UR4, 0x400 ;  /* 0x0000040000047882 */ /* 0x000fc40000000000 */
[----:B--2---:R-:W-:-:S06]  /*14f30*/  ULEA UR4, UR5, UR4, 0x18 ;  /* 0x0000000405047291 */ /* 0x004fcc000f8ec03f */
[----:B------:R-:W-:-:S05]  /*14f40*/  IMAD.U32 R17, RZ, RZ, UR4 ;  /* 0x00000004ff117e24 */ /* 0x000fca000f8e00ff */
[----:B------:R2:W3:Y:S01]  /*14f50*/  LDS R31, [R17+0x228d0] ;  /* 0x0228d000111f7984 */ /* 0x0004e20000000800 */
[----:B------:R-:W-:Y:S06]  /*14f60*/  BAR.ARV 0x4, 0x180 ;  /* 0x0106000000007b1d */ /* 0x000fec0000002000 */
[----:B------:R-:W-:Y:S05]  /*14f70*/  BRA `(.L_x_2030) ;  /* 0x00000000002c7947 */ /* 0x000fea0003800000 */
.L_x_2029:
[----:B------:R-:W-:-:S03]  /*14f80*/  UMOV UR4, 0xffffffff ;  /* 0xffffffff00047882 */ /* 0x000fc60000000000 */
[----:B------:R-:W-:Y:S05]  /*14f90*/  BRA.DIV UR4, `(.L_x_2031) ;  /* 0x0000002e04f87947 */ /* 0x000fea000b800000 */
[----:B------:R2:W3:Y:S02]  /*14fa0*/  SHFL.IDX PT, R14, R31, RZ, 0x1f ;  /* 0x00001fff1f0e7589 */ /* 0x0004e400000e0000 */
.L_x_2129:
[----:B------:R-:W4:Y:S01]  /*14fb0*/  @!P0 S2R R3, SR_CgaCtaId ;  /* 0x0000000000038919 */ /* 0x000f220000008800 */
[----:B------:R-:W-:Y:S05]  /*14fc0*/  WARPSYNC.ALL ;  /* 0x0000000000007948 */ /* 0x000fea0003800000 */
[----:B------:R-:W-:Y:S01]  /*14fd0*/  BAR.SYNC.DEFER_BLOCKING 0x4, 0x180 ;  /* 0x0106000000007b1d */ /* 0x000fe20000010000 */
[----:B------:R-:W-:-:S04]  /*14fe0*/  @!P0 MOV R0, 0x400 ;  /* 0x0000040000008802 */ /* 0x000fc80000000f00 */
[----:B----4-:R-:W-:-:S05]  /*14ff0*/  @!P0 LEA R17, R3, R0, 0x18 ;  /* 0x0000000003118211 */ /* 0x010fca00078ec0ff */
[----:B------:R2:W-:Y:S02]  /*15000*/  @!P0 STS [R17+0x228d0], R31 ;  /* 0x0228d01f11008388 */ /* 0x0005e40000000800 */
[----:B--23--:R-:W-:Y:S01]  /*15010*/  IMAD.MOV.U32 R31, RZ, RZ, R14 ;  /* 0x000000ffff1f7224 */ /* 0x00cfe200078e000e */
[----:B------:R-:W-:Y:S06]  /*15020*/  BAR.ARV 0x5, 0x180 ;  /* 0x0146000000007b1d */ /* 0x000fec0000002000 */
.L_x_2030:
[----:B------:R-:W-:Y:S02]  /*15030*/  ULDC UR4, c[0x0][0xc38] ;  /* 0x00030e0000047ab9 */ /* 0x000fe40000000800 */
[----:B---3--:R-:W-:-:S13]  /*15040*/  ISETP.GE.AND P0, PT, R31, UR4, PT ;  /* 0x000000041f007c0c */ /* 0x008fda000bf06270 */
[----:B------:R-:W-:Y:S05]  /*15050*/  @!P0 BRA `(.L_x_2032) ;  /* 0xffffffc400b48947 */ /* 0x000fea000383ffff */
.L_x_1977:
[----:B------:R-:W3:Y:S01]  /*15060*/  LDL.LU R0, [R1] ;  /* 0x0000000001007983 */ /* 0x000ee20000300800 */
[----:B------:R-:W-:Y:S01]  /*15070*/  BSSY B0, `(.L_x_2033) ;  /* 0x000000b000007945 */ /* 0x000fe20003800000 */
[----:B------:R-:W4:Y:S01]  /*15080*/  S2R R5, SR_CgaCtaId ;  /* 0x0000000000057919 */ /* 0x000f220000008800 */
[----:B---3--:R-:W-:-:S05]  /*15090*/  VIADD R0, R0, 0x1 ;  /* 0x0000000100007836 */ /* 0x008fca0000000000 */
[----:B------:R-:W-:-:S04]  /*150a0*/  LEA.HI R2, R0, R0, RZ, 0x1 ;  /* 0x0000000000027211 */ /* 0x000fc800078f08ff */
[----:B------:R-:W-:Y:S02]  /*150b0*/  LOP3.LUT R3, R2, 0xfffffffe, RZ, 0xc0, !PT ;  /* 0xfffffffe02037812 */ /* 0x000fe400078ec0ff */
[----:B------:R-:W-:-:S03]  /*150c0*/  MOV R2, 0x400 ;  /* 0x0000040000027802 */ /* 0x000fc60000000f00 */
[----:B------:R-:W-:Y:S01]  /*150d0*/  IMAD.IADD R0, R0, 0x1, -R3 ;  /* 0x0000000100007824 */ /* 0x000fe200078e0a03 */
[----:B----4-:R-:W-:-:S04]  /*150e0*/  LEA R5, R5, R2, 0x18 ;  /* 0x0000000205057211 */ /* 0x010fc800078ec0ff */
[----:B------:R-:W-:-:S04]  /*150f0*/  SHF.L.U32 R0, R0, 0x1f, RZ ;  /* 0x0000001f00007819 */ /* 0x000fc800000006ff */
[----:B------:R-:W3:Y:S02]  /*15100*/  SYNCS.PHASECHK.TRANS64.TRYWAIT P0, [R5+URZ+0x22820], R0 ;  /* 0x02282000050075a7 */ /* 0x000ee4000800017f */
[----:B---3--:R-:W-:Y:S05]  /*15110*/  @!P0 BRA `(.L_x_2034) ;  /* 0x0000002c00c08947 */ /* 0x008fea0003800000 */
.L_x_2130:
[----:B------:R-:W-:Y:S05]  /*15120*/  BSYNC B0 ;  /* 0x0000000000007941 */ /* 0x000fea0003800000 */
.L_x_2033:
[----:B------:R-:W-:-:S03]  /*15130*/  UMOV UR4, 0xffffffff ;  /* 0xffffffff00047882 */ /* 0x000fc60000000000 */
[----:B------:R-:W-:Y:S05]  /*15140*/  BRA.DIV UR4, `(.L_x_2035) ;  /* 0x0000002e04c87947 */ /* 0x000fea000b800000 */
[----:B---3--:R-:W3:Y:S02]  /*15150*/  S2R R0, SR_TID.X ;  /* 0x0000000000007919 */ /* 0x008ee40000002100 */
[----:B---3--:R-:W-:-:S04]  /*15160*/  SHF.R.U32.HI R0, RZ, 0x5, R0 ;  /* 0x00000005ff007819 */ /* 0x008fc80000011600 */
[----:B------:R-:W-:-:S05]  /*15170*/  LOP3.LUT R0, R0, 0x3, RZ, 0xc0, !PT ;  /* 0x0000000300007812 */ /* 0x000fca00078ec0ff */
[----:B------:R3:W4:Y:S02]  /*15180*/  SHFL.IDX PT, R14, R0, RZ, 0x1f ;  /* 0x00001fff000e7589 */ /* 0x00072400000e0000 */
.L_x_2133:
[----:B----4-:R-:W-:Y:S01]  /*15190*/  ISETP.NE.AND P0, PT, R14, RZ, PT ;  /* 0x000000ff0e00720c */ /* 0x010fe20003f05270 */
[----:B------:R-:W-:-:S12]  /*151a0*/  BSSY B0, `(.L_x_2036) ;  /* 0x0000024000007945 */ /* 0x000fd80003800000 */
[----:B------:R-:W-:Y:S05]  /*151b0*/  @P0 BRA `(.L_x_2037) ;  /* 0x0000000000880947 */ /* 0x000fea0003800000 */
[----:B------:R-:W-:-:S03]  /*151c0*/  UMOV UR4, 0xffffffff ;  /* 0xffffffff00047882 */ /* 0x000fc60000000000 */
[----:B------:R-:W-:Y:S05]  /*151d0*/  BRA.DIV UR4, `(.L_x_2038) ;  /* 0x0000002e04d87947 */ /* 0x000fea000b800000 */
[----:B------:R-:W-:-:S13]  /*151e0*/  ELECT P6, URZ, PT ;  /* 0x00000000003f782f */ /* 0x000fda00038c0000 */
.L_x_2136:
[----:B------:R-:W-:Y:S05]  /*151f0*/  @!P6 BRA `(.L_x_2037) ;  /* 0x000000000078e947 */ /* 0x000fea0003800000 */
[----:B------:R-:W-:-:S06]  /*15200*/  ULOP3.LUT UR4, UR39, 0x2, URZ, 0xfc, !UPT ;  /* 0x0000000227047892 */ /* 0x000fcc000f8efc3f */
[----:B---3--:R-:W-:-:S05]  /*15210*/  IMAD.U32 R0, RZ, RZ, UR4 ;  /* 0x00000004ff007e24 */ /* 0x008fca000f8e00ff */
[----:B------:R-:W-:-:S13]  /*15220*/  ISETP.NE.AND P0, PT, R0, 0x3, PT ;  /* 0x000000030000780c */ /* 0x000fda0003f05270 */
[----:B------:R-:W-:Y:S05]  /*15230*/  @!P0 BRA `(.L_x_2039) ;  /* 0x0000000000048947 */ /* 0x000fea0003800000 */
[----:B------:R-:W-:Y:S01]  /*15240*/  BPT.TRAP 0x1 ;  /* 0x000000040000795c */ /* 0x000fe20000300000 */
.L_x_2039:
[C---:B------:R-:W-:Y:S01]  /*15250*/  IMAD R3, R18.reuse, 0x8, R5 ;  /* 0x0000000812037824 */ /* 0x040fe200078e0205 */
[----:B------:R-:W-:Y:S01]  /*15260*/  SHF.L.U32 R2, R25, 0x1f, RZ ;  /* 0x0000001f19027819 */ /* 0x000fe200000006ff */
[----:B------:R-:W-:-:S03]  /*15270*/  VIADD R18, R18, 0x1 ;  /* 0x0000000112127836 */ /* 0x000fc60000000000 */
[----:B------:R-:W3:Y:S02]  /*15280*/  SYNCS.PHASECHK.TRANS64.TRYWAIT P1, [R3+URZ+0x22840], R2 ;  /* 0x02284002030075a7 */ /* 0x000ee4000802017f */
[----:B------:R-:W-:-:S04]  /*15290*/  ISETP.NE.AND P2, PT, R18, 0x2, PT ;  /* 0x000000021200780c */ /* 0x000fc80003f45270 */
[----:B------:R-:W-:Y:S01]  /*152a0*/  SEL R0, RZ, 0x1, P2 ;  /* 0x00000001ff007807 */ /* 0x000fe20001000000 */
[----:B---3--:R-:W-:Y:S08]  /*152b0*/  @!P1 BRA `(.L_x_2040) ;  /* 0x0000002c00c09947 */ /* 0x008ff00003800000 */
.L_x_2137:
[----:B------:R-:W-:Y:S02]  /*152c0*/  SEL R18, R18, RZ, P2 ;  /* 0x000000ff12127207 */ /* 0x000fe40001000000 */
[----:B------:R-:W-:Y:S01]  /*152d0*/  LOP3.LUT R0, R25, R0, RZ, 0x3c, !PT ;  /* 0x0000000019007212 */ /* 0x000fe200078e3cff */
[----:B------:R-:W-:Y:S06]  /*152e0*/  @!P0 BRA `(.L_x_2041) ;  /* 0x0000000000048947 */ /* 0x000fec0003800000 */
[----:B------:R-:W-:Y:S01]  /*152f0*/  BPT.TRAP 0x1 ;  /* 0x000000040000795c */ /* 0x000fe20000300000 */
.L_x_2041:
[----:B------:R-:W-:Y:S01]  /*15300*/  IMAD R5, R18, 0x8, R5 ;  /* 0x0000000812057824 */ /* 0x000fe200078e0205 */
[----:B------:R-:W-:-:S04]  /*15310*/  SHF.L.U32 R0, R0, 0x1f, RZ ;  /* 0x0000001f00007819 */ /* 0x000fc800000006ff */
[----:B------:R-:W4:Y:S02]  /*15320*/  SYNCS.PHASECHK.TRANS64.TRYWAIT P1, [R5+URZ+0x22840], R0 ;  /* 0x02284000050075a7 */ /* 0x000f24000802017f */
[----:B----4-:R-:W-:Y:S05]  /*15330*/  @!P1 BRA `(.L_x_2042) ;  /* 0x0000002c00b49947 */ /* 0x010fea0003800000 */
.L_x_2138:
[----:B------:R-:W-:Y:S05]  /*15340*/  @!P0 BRA `(.L_x_2043) ;  /* 0x0000000000048947 */ /* 0x000fea0003800000 */
[----:B------:R-:W-:Y:S01]  /*15350*/  BPT.TRAP 0x1 ;  /* 0x000000040000795c */ /* 0x000fe20000300000 */
.L_x_2043:
[----:B------:R-:W0:Y:S02]  /*15360*/  SYNCS.PHASECHK.TRANS64.TRYWAIT P1, [R3+URZ+0x22860], R2 ;  /* 0x02286002030075a7 */ /* 0x000e24000802017f */
[----:B0-----:R-:W-:Y:S05]  /*15370*/  @!P1 BRA `(.L_x_2044) ;  /* 0x0000002c00b89947 */ /* 0x001fea0003800000 */
.L_x_2139:
[----:B------:R-:W-:Y:S05]  /*15380*/  @!P0 BRA `(.L_x_2045) ;  /* 0x0000000000048947 */ /* 0x000fea0003800000 */
[----:B------:R-:W-:Y:S01]  /*15390*/  BPT.TRAP 0x1 ;  /* 0x000000040000795c */ /* 0x000fe20000300000 */
.L_x_2045:
[----:B------:R0:W0:Y:S02]  /*153a0*/  SYNCS.PHASECHK.TRANS64.TRYWAIT P0, [R5+URZ+0x22860], R0 ;  /* 0x02286000050075a7 */ /* 0x000024000800017f */
[----:B0-----:R-:W-:Y:S05]  /*153b0*/  @!P0 NANOSLEEP.SYNCS 0x989680 ;  /* 0x009896800000895d */ /* 0x001fea0003900000 */
[----:B------:R-:W0:Y:S02]  /*153c0*/  @!P0 SYNCS.PHASECHK.TRANS64 P0, [R5+URZ+0x22860], R0 ;  /* 0x02286000050085a7 */ /* 0x000e24000800007f */
[----:B0-----:R-:W-:Y:S05]  /*153d0*/  @!P0 BRA `(.L_x_2045) ;  /* 0xfffffffc00f08947 */ /* 0x001fea000383ffff */
.L_x_2037:
[----:B------:R-:W-:Y:S05]  /*153e0*/  BSYNC B0 ;  /* 0x0000000000007941 */ /* 0x000fea0003800000 */
.L_x_2036:
[----:B------:R-:W-:Y:S05]  /*153f0*/  EXIT ;  /* 0x000000000000794d */ /* 0x000fea0003800000 */
.L_x_1882:
[----:B0-----:R0:W1:Y:S02]  /*15400*/  SYNCS.PHASECHK.TRANS64.TRYWAIT P0, [R6+URZ+0x22800], R3 ;  /* 0x02280003060075a7 */ /* 0x001064000800017f */
[----:B-1----:R-:W-:Y:S05]  /*15410*/  @!P0 NANOSLEEP.SYNCS 0x989680 ;  /* 0x009896800000895d */ /* 0x002fea0003900000 */
[----:B------:R-:W1:Y:S02]  /*15420*/  @!P0 SYNCS.PHASECHK.TRANS64 P0, [R6+URZ+0x22800], R3 ;  /* 0x02280003060085a7 */ /* 0x000e64000800007f */
[----:B-1----:R-:W-:Y:S05]  /*15430*/  @!P0 BRA `(.L_x_1882) ;  /* 0xfffffffc00f08947 */ /* 0x002fea000383ffff */
[----:B------:R-:W-:Y:S05]  /*15440*/  BRA `(.L_x_2046) ;  /* 0xfffffec400f47947 */ /* 0x000fea000383ffff */
.L_x_1886:
[----:B--2---:R-:W-:-:S04]  /*15450*/  IMAD.U32 R0, RZ, RZ, UR24 ;  /* 0x00000018ff007e24 */ /* 0x004fc8000f8e00ff */
[----:B------:R2:W3:Y:S03]  /*15460*/  SYNCS.PHASECHK.TRANS64.TRYWAIT P1, [R0+URZ+0x22830], R9 ;  /* 0x02283009000075a7 */ /* 0x0004e6000802017f */
[----:B---3--:R-:W-:Y:S05]  /*15470*/  @!P1 NANOSLEEP.SYNCS 0x989680 ;  /* 0x009896800000995d */ /* 0x008fea0003900000 */
[----:B------:R-:W3:Y:S02]  /*15480*/  @!P1 SYNCS.PHASECHK.TRANS64 P1, [R0+URZ+0x22830], R9 ;  /* 0x02283009000095a7 */ /* 0x000ee4000802007f */
[----:B---3--:R-:W-:Y:S05]  /*15490*/  @!P1 BRA `(.L_x_1886) ;  /* 0xfffffffc00ec9947 */ /* 0x008fea000383ffff */
[----:B------:R-:W-:Y:S05]  /*154a0*/  BRA `(.L_x_1885) ;  /* 0xfffffec8001c7947 */ /* 0x000fea000383ffff */
.L_x_1899:
[----:B-1----:R-:W-:-:S04]  /*154b0*/  IMAD.U32 R10, RZ, RZ, UR24 ;  /* 0x00000018ff0a7e24 */ /* 0x002fc8000f8e00ff */
[----:B------:R1:W2:Y:S03]  /*154c0*/  SYNCS.PHASECHK.TRANS64.TRYWAIT P1, [R10+URZ+0x22850], R9 ;  /* 0x022850090a0075a7 */ /* 0x0002a6000802017f */
[----:B--2---:R-:W-:Y:S05]  /*154d0*/  @!P1 NANOSLEEP.SYNCS 0x989680 ;  /* 0x009896800000995d */ /* 0x004fea0003900000 */
[----:B------:R-:W2:Y:S02]  /*154e0*/  @!P1 SYNCS.PHASECHK.TRANS64 P1, [R10+URZ+0x22850], R9 ;  /* 0x022850090a0095a7 */ /* 0x000ea4000802007f */
[----:B--2---:R-:W-:Y:S05]  /*154f0*/  @!P1 BRA `(.L_x_1899) ;  /* 0xfffffffc00ec9947 */ /* 0x004fea000383ffff */
[----:B------:R-:W-:Y:S05]  /*15500*/  BRA `(.L_x_1898) ;  /* 0xfffffef000507947 */ /* 0x000fea000383ffff */
.L_x_1908:
[----:B-1----:R-:W-:-:S04]  /*15510*/  IMAD.U32 R4, RZ, RZ, UR24 ;  /* 0x00000018ff047e24 */ /* 0x002fc8000f8e00ff */
[----:B------:R1:W2:Y:S03]  /*15520*/  SYNCS.PHASECHK.TRANS64.TRYWAIT P1, [R4+URZ+0x22830], R7 ;  /* 0x02283007040075a7 */ /* 0x0002a6000802017f */
[----:B--2---:R-:W-:Y:S05]  /*15530*/  @!P1 NANOSLEEP.SYNCS 0x989680 ;  /* 0x009896800000995d */ /* 0x004fea0003900000 */
[----:B------:R-:W2:Y:S02]  /*15540*/  @!P1 SYNCS.PHASECHK.TRANS64 P1, [R4+URZ+0x22830], R7 ;  /* 0x02283007040095a7 */ /* 0x000ea4000802007f */
[----:B--2---:R-:W-:Y:S05]  /*15550*/  @!P1 BRA `(.L_x_1908) ;  /* 0xfffffffc00ec9947 */ /* 0x004fea000383ffff */
[----:B------:R-:W-:Y:S05]  /*15560*/  BRA `(.L_x_1907) ;  /* 0xfffffef800007947 */ /* 0x000fea000383ffff */
.L_x_1921:
[----:B-1----:R-:W-:-:S04]  /*15570*/  IMAD.U32 R10, RZ, RZ, UR24 ;  /* 0x00000018ff0a7e24 */ /* 0x002fc8000f8e00ff */
[----:B------:R1:W3:Y:S03]  /*15580*/  SYNCS.PHASECHK.TRANS64.TRYWAIT P1, [R10+URZ+0x22850], R7 ;  /* 0x022850070a0075a7 */ /* 0x0002e6000802017f */
[----:B---3--:R-:W-:Y:S05]  /*15590*/  @!P1 NANOSLEEP.SYNCS 0x989680 ;  /* 0x009896800000995d */ /* 0x008fea0003900000 */
[----:B------:R-:W3:Y:S02]  /*155a0*/  @!P1 SYNCS.PHASECHK.TRANS64 P1, [R10+URZ+0x22850], R7 ;  /* 0x022850070a0095a7 */ /* 0x000ee4000802007f */
[----:B---3--:R-:W-:Y:S05]  /*155b0*/  @!P1 BRA `(.L_x_1921) ;  /* 0xfffffffc00ec9947 */ /* 0x008fea000383ffff */
[----:B------:R-:W-:Y:S05]  /*155c0*/  BRA `(.L_x_1920) ;  /* 0xffffff2800547947 */ /* 0x000fea000383ffff */
.L_x_1931:
[----:B-12---:R-:W-:-:S04]  /*155d0*/  IMAD.U32 R3, RZ, RZ, UR27 ;  /* 0x0000001bff037e24 */ /* 0x006fc8000f8e00ff */
[----:B------:R1:W2:Y:S03]  /*155e0*/  SYNCS.PHASECHK.TRANS64.TRYWAIT P2, [R3+URZ+0x22830], R6 ;  /* 0x02283006030075a7 */ /* 0x0002a6000804017f */
[----:B--2---:R-:W-:Y:S05]  /*155f0*/  @!P2 NANOSLEEP.SYNCS 0x989680 ;  /* 0x009896800000a95d */ /* 0x004fea0003900000 */
[----:B------:R-:W2:Y:S02]  /*15600*/  @!P2 SYNCS.PHASECHK.TRANS64 P2, [R3+URZ+0x22830], R6 ;  /* 0x022830060300a5a7 */ /* 0x000ea4000804007f */
[----:B--2---:R-:W-:Y:S05]  /*15610*/  @!P2 BRA `(.L_x_1931) ;  /* 0xfffffffc00eca947 */ /* 0x004fea000383ffff */
[----:B------:R-:W-:Y:S05]  /*15620*/  BRA `(.L_x_1930) ;  /* 0xffffff3000047947 */ /* 0x000fea000383ffff */
.L_x_1936:
[----:B-1----:R-:W-:-:S04]  /*15630*/  IMAD.U32 R9, RZ, RZ, UR27 ;  /* 0x0000001bff097e24 */ /* 0x002fc8000f8e00ff */
[----:B------:R1:W2:Y:S03]  /*15640*/  SYNCS.PHASECHK.TRANS64.TRYWAIT P2, [R9+URZ+0x22850], R6 ;  /* 0x02285006090075a7 */ /* 0x0002a6000804017f */
[----:B--2---:R-:W-:Y:S05]  /*15650*/  @!P2 NANOSLEEP.SYNCS 0x989680 ;  /* 0x009896800000a95d */ /* 0x004fea0003900000 */
[----:B------:R-:W2:Y:S02]  /*15660*/  @!P2 SYNCS.PHASECHK.TRANS64 P2, [R9+URZ+0x22850], R6 ;  /* 0x022850060900a5a7 */ /* 0x000ea4000804007f */
[----:B--2---:R-:W-:Y:S05]  /*15670*/  @!P2 BRA `(.L_x_1936) ;  /* 0xfffffffc00eca947 */ /* 0x004fea000383ffff */
[----:B------:R-:W-:Y:S05]  /*15680*/  BRA `(.L_x_1935) ;  /* 0xffffff4c00a87947 */ /* 0x000fea000383ffff */
.L_x_1943:
[----:B-1----:R-:W-:-:S04]  /*15690*/  IMAD.U32 R4, RZ, RZ, UR25 ;  /* 0x00000019ff047e24 */ /* 0x002fc8000f8e00ff */
[----:B------:R1:W3:Y:S03]  /*156a0*/  SYNCS.PHASECHK.TRANS64.TRYWAIT P1, [R4+URZ+0x22830], R7 ;  /* 0x02283007040075a7 */ /* 0x0002e6000802017f */
[----:B---3--:R-:W-:Y:S05]  /*156b0*/  @!P1 NANOSLEEP.SYNCS 0x989680 ;  /* 0x009896800000995d */ /* 0x008fea0003900000 */
[----:B------:R-:W3:Y:S02]  /*156c0*/  @!P1 SYNCS.PHASECHK.TRANS64 P1, [R4+URZ+0x22830], R7 ;  /* 0x02283007040095a7 */ /* 0x000ee4000802007f */
[----:B---3--:R-:W-:Y:S05]  /*156d0*/  @!P1 BRA `(.L_x_1943) ;  /* 0xfffffffc00ec9947 */ /* 0x008fea000383ffff */
[----:B------:R-:W-:Y:S05]  /*156e0*/  BRA `(.L_x_1942) ;  /* 0xffffff5000bc7947 */ /* 0x000fea000383ffff */
.L_x_1956:
[----:B-1----:R-:W-:-:S04]  /*156f0*/  IMAD.U32 R10, RZ, RZ, UR25 ;  /* 0x00000019ff0a7e24 */ /* 0x002fc8000f8e00ff */
[----:B------:R1:W2:Y:S03]  /*15700*/  SYNCS.PHASECHK.TRANS64.TRYWAIT P1, [R10+URZ+0x22850], R7 ;  /* 0x022850070a0075a7 */ /* 0x0002a6000802017f */
[----:B--2---:R-:W-:Y:S05]  /*15710*/  @!P1 NANOSLEEP.SYNCS 0x989680 ;  /* 0x009896800000995d */ /* 0x004fea0003900000 */
[----:B------:R-:W2:Y:S02]  /*15720*/  @!P1 SYNCS.PHASECHK.TRANS64 P1, [R10+URZ+0x22850], R7 ;  /* 0x022850070a0095a7 */ /* 0x000ea4000802007f */
[----:B--2---:R-:W-:Y:S05]  /*15730*/  @!P1 BRA `(.L_x_1956) ;  /* 0xfffffffc00ec9947 */ /* 0x004fea000383ffff */
[----:B------:R-:W-:Y:S05]  /*15740*/  BRA `(.L_x_1955) ;  /* 0xffffff8400087947 */ /* 0x000fea000383ffff */
.L_x_1994:
[----:B------:R-:W2:Y:S01]  /*15750*/  S2R R20, SR_TID.X ;  /* 0x0000000000147919 */ /* 0x000ea20000002100 */
[----:B------:R-:W-:Y:S02]  /*15760*/  IMAD.MOV.U32 R12, RZ, RZ, RZ ;  /* 0x000000ffff0c7224 */ /* 0x000fe400078e00ff */
[----:B------:R-:W-:Y:S02]  /*15770*/  IMAD.MOV.U32 R11, RZ, RZ, 0x1f ;  /* 0x0000001fff0b7424 */ /* 0x000fe400078e00ff */
[----:B------:R-:W-:Y:S01]  /*15780*/  IMAD.MOV.U32 R15, RZ, RZ, -0x1 ;  /* 0xffffffffff0f7424 */ /* 0x000fe200078e00ff */
[----:B--2---:R-:W-:-:S04]  /*15790*/  SHF.R.U32.HI R20, RZ, 0x5, R20 ;  /* 0x00000005ff147819 */ /* 0x004fc80000011614 */
[----:B------:R-:W-:-:S05]  /*157a0*/  LOP3.LUT R20, R20, 0x3, RZ, 0xc0, !PT ;  /* 0x0000000314147812 */ /* 0x000fca00078ec0ff */
[----:B------:R-:W-:-:S07]  /*157b0*/  IMAD.MOV.U32 R13, RZ, RZ, R20 ;  /* 0x000000ffff0d7224 */ /* 0x000fce00078e0014 */
[----:B01---5:R-:W-:Y:S05]  /*157c0*/  WARPSYNC.COLLECTIVE R15, `(.L_x_2047) ;  /* 0x000000000f087348 */ /* 0x023fea0003c00000 */
[----:B------:R2:W3:Y:S02]  /*157d0*/  SHFL.IDX P6, R14, R13, R12, R11 ;  /* 0x0000000c0d0e7389 */ /* 0x0004e400000c000b */
[----:B0123-5:R-:W-:Y:S01]  /*157e0*/  ENDCOLLECTIVE ;  /* 0x000000000000791b */ /* 0x02ffe20003800000 */
.L_x_2047:
[----:B------:R-:W-:Y:S05]  /*157f0*/  BRA `(.L_x_2048) ;  /* 0xffffffcc00387947 */ /* 0x000fea000383ffff */
.L_x_1997:
[----:B0-----:R0:W1:Y:S02]  /*15800*/  SYNCS.PHASECHK.TRANS64.TRYWAIT P0, [R22+URZ+0x22840], R3 ;  /* 0x02284003160075a7 */ /* 0x001064000800017f */
[----:B-1----:R-:W-:Y:S05]  /*15810*/  @!P0 NANOSLEEP.SYNCS 0x989680 ;  /* 0x009896800000895d */ /* 0x002fea0003900000 */
[----:B------:R-:W1:Y:S02]  /*15820*/  @!P0 SYNCS.PHASECHK.TRANS64 P0, [R22+URZ+0x22840], R3 ;  /* 0x02284003160085a7 */ /* 0x000e64000800007f */
[----:B-1----:R-:W-:Y:S05]  /*15830*/  @!P0 BRA `(.L_x_1997) ;  /* 0xfffffffc00f08947 */ /* 0x002fea000383ffff */
[----:B------:R-:W-:Y:S05]  /*15840*/  BRA `(.L_x_2049) ;  /* 0xffffffcc00e07947 */ /* 0x000fea000383ffff */
.L_x_1998:
        /* <DEDUP_REMOVED lines=8> */
.L_x_2051:
[----:B------:R-:W-:Y:S05]  /*158d0*/  BSYNC B0 ;  /* 0x0000000000007941 */ /* 0x000fea0003800000 */
.L_x_2050:
        /* <DEDUP_REMOVED lines=9> */
.L_x_2052:
[----:B------:R-:W-:Y:S02]  /*15970*/  IMAD.MOV.U32 R13, RZ, RZ, R5 ;  /* 0x000000ffff0d7224 */ /* 0x000fe400078e0005 */
[----:B------:R-:W-:Y:S01]  /*15980*/  IMAD.MOV.U32 R12, RZ, RZ, 0x1 ;  /* 0x00000001ff0c7424 */ /* 0x000fe200078e00ff */
[----:B------:R-:W-:-:S05]  /*15990*/  @P0 LEA R14, P1, R8, R14, 0x1 ;  /* 0x0000000e080e0211 */ /* 0x000fca00078208ff */
[----:B------:R-:W-:Y:S02]  /*159a0*/  @P0 IMAD.X R3, RZ, RZ, R2, P1 ;  /* 0x000000ffff030224 */ /* 0x000fe400008e0602 */
[----:B------:R-:W-:-:S07]  /*159b0*/  @P0 IMAD.MOV.U32 R2, RZ, RZ, R14 ;  /* 0x000000ffff020224 */ /* 0x000fce00078e000e */
[----:B------:R-:W-:Y:S05]  /*159c0*/  WARPSYNC.COLLECTIVE R15, `(.L_x_2053) ;  /* 0x000000000f087348 */ /* 0x000fea0003c00000 */
[----:B------:R0:W1:Y:S02]  /*159d0*/  SHFL.IDX P6, R14, R13, R12, R11 ;  /* 0x0000000c0d0e7389 */ /* 0x00006400000c000b */
[----:B01----:R-:W-:Y:S01]  /*159e0*/  ENDCOLLECTIVE ;  /* 0x000000000000791b */ /* 0x003fe20003800000 */
.L_x_2053:
[----:B------:R-:W-:Y:S01]  /*159f0*/  @!PT LDS RZ, [RZ] ;  /* 0x00000000fffff984 */ /* 0x000fe20000000800 */
[----:B------:R-:W-:Y:S01]  /*15a00*/  @!PT LDS RZ, [RZ] ;  /* 0x00000000fffff984 */ /* 0x000fe20000000800 */
[----:B------:R-:W-:Y:S01]  /*15a10*/  @!PT LDS RZ, [RZ] ;  /* 0x00000000fffff984 */ /* 0x000fe20000000800 */
[----:B------:R0:W-:Y:S01]  /*15a20*/  @P0 LDGSTS.E.BYPASS.LTC128B.128 [R7+0x1c400], desc[UR46][R2.64], !P2 ;  /* 0x1c40000002070fae */ /* 0x0001e2000d101d6e */
[----:B------:R-:W-:Y:S01]  /*15a30*/  ISETP.GE.AND P0, PT, R23, 0x11, PT ;  /* 0x000000111700780c */ /* 0x000fe20003f06270 */
[----:B------:R-:W-:-:S12]  /*15a40*/  IMAD.MOV.U32 R13, RZ, RZ, R4 ;  /* 0x000000ffff0d7224 */ /* 0x000fd800078e0004 */
[----:B------:R-:W-:Y:S02]  /*15a50*/  @P0 IMAD R9, R0, 0x2, R17 ;  /* 0x0000000200090824 */ /* 0x000fe400078e0211 */
[----:B0-----:R-:W-:-:S07]  /*15a60*/  IMAD.MOV.U32 R6, RZ, RZ, R14 ;  /* 0x000000ffff067224 */ /* 0x001fce00078e000e */
[----:B------:R-:W-:Y:S05]  /*15a70*/  WARPSYNC.COLLECTIVE R15, `(.L_x_2054) ;  /* 0x000000000f087348 */ /* 0x000fea0003c00000 */
[----:B------:R0:W1:Y:S02]  /*15a80*/  SHFL.IDX P6, R14, R13, R12, R11 ;  /* 0x0000000c0d0e7389 */ /* 0x00006400000c000b */
[----:B01----:R-:W-:Y:S01]  /*15a90*/  ENDCOLLECTIVE ;  /* 0x000000000000791b */ /* 0x003fe20003800000 */
.L_x_2054:
[----:B------:R-:W-:Y:S02]  /*15aa0*/  IMAD.MOV.U32 R13, RZ, RZ, R5 ;  /* 0x000000ffff0d7224 */ /* 0x000fe400078e0005 */
[----:B------:R-:W-:Y:S01]  /*15ab0*/  IMAD.MOV.U32 R12, RZ, RZ, 0x2 ;  /* 0x00000002ff0c7424 */ /* 0x000fe200078e00ff */
[----:B------:R-:W-:-:S13]  /*15ac0*/  @P0 LEA R2, P1, R8, R14, 0x1 ;  /* 0x0000000e08020211 */ /* 0x000fda00078208ff */
[----:B------:R-:W-:Y:S05]  /*15ad0*/  WARPSYNC.COLLECTIVE R15, `(.L_x_2055) ;  /* 0x000000000f087348 */ /* 0x000fea0003c00000 */
[----:B------:R0:W1:Y:S02]  /*15ae0*/  SHFL.IDX P6, R14, R13, R12, R11 ;  /* 0x0000000c0d0e7389 */ /* 0x00006400000c000b */
[----:B01----:R-:W-:Y:S01]  /*15af0*/  ENDCOLLECTIVE ;  /* 0x000000000000791b */ /* 0x003fe20003800000 */
.L_x_2055:
[----:B------:R-:W-:-:S05]  /*15b00*/  @P0 IMAD.X R3, RZ, RZ, R6, P1 ;  /* 0x000000ffff030224 */ /* 0x000fca00008e0606 */
        /* <DEDUP_REMOVED lines=11> */
.L_x_2056:
[----:B------:R-:W-:Y:S02]  /*15bc0*/  IMAD.MOV.U32 R13, RZ, RZ, R5 ;  /* 0x000000ffff0d7224 */ /* 0x000fe400078e0005 */
[----:B------:R-:W-:Y:S01]  /*15bd0*/  IMAD.MOV.U32 R12, RZ, RZ, 0x3 ;  /* 0x00000003ff0c7424 */ /* 0x000fe200078e00ff */
[----:B------:R-:W-:-:S13]  /*15be0*/  @P0 LEA R2, P1, R8, R14, 0x1 ;  /* 0x0000000e08020211 */ /* 0x000fda00078208ff */
[----:B------:R-:W-:Y:S05]  /*15bf0*/  WARPSYNC.COLLECTIVE R15, `(.L_x_2057) ;  /* 0x000000000f087348 */ /* 0x000fea0003c00000 */
[----:B------:R0:W1:Y:S02]  /*15c00*/  SHFL.IDX P6, R14, R13, R12, R11 ;  /* 0x0000000c0d0e7389 */ /* 0x00006400000c000b */
[----:B01----:R-:W-:Y:S01]  /*15c10*/  ENDCOLLECTIVE ;  /* 0x000000000000791b */ /* 0x003fe20003800000 */
.L_x_2057:
        /* <DEDUP_REMOVED lines=12> */
.L_x_2058:
[----:B------:R-:W-:Y:S02]  /*15ce0*/  IMAD.MOV.U32 R13, RZ, RZ, R5 ;  /* 0x000000ffff0d7224 */ /* 0x000fe400078e0005 */
[----:B------:R-:W-:Y:S01]  /*15cf0*/  IMAD.MOV.U32 R12, RZ, RZ, 0x4 ;  /* 0x00000004ff0c7424 */ /* 0x000fe200078e00ff */
[----:B------:R-:W-:-:S13]  /*15d00*/  @P0 LEA R2, P1, R8, R14, 0x1 ;  /* 0x0000000e08020211 */ /* 0x000fda00078208ff */
[----:B------:R-:W-:Y:S05]  /*15d10*/  WARPSYNC.COLLECTIVE R15, `(.L_x_2059) ;  /* 0x000000000f087348 */ /* 0x000fea0003c00000 */
[----:B------:R0:W1:Y:S02]  /*15d20*/  SHFL.IDX P6, R14, R13, R12, R11 ;  /* 0x0000000c0d0e7389 */ /* 0x00006400000c000b */
[----:B01----:R-:W-:Y:S01]  /*15d30*/  ENDCOLLECTIVE ;  /* 0x000000000000791b */ /* 0x003fe20003800000 */
.L_x_2059:
        /* <DEDUP_REMOVED lines=12> */
.L_x_2060:
[----:B------:R-:W-:Y:S02]  /*15e00*/  IMAD.MOV.U32 R13, RZ, RZ, R5 ;  /* 0x000000ffff0d7224 */ /* 0x000fe400078e0005 */
[----:B------:R-:W-:Y:S01]  /*15e10*/  IMAD.MOV.U32 R12, RZ, RZ, 0x5 ;  /* 0x00000005ff0c7424 */ /* 0x000fe200078e00ff */
[----:B------:R-:W-:-:S13]  /*15e20*/  @P0 LEA R2, P1, R8, R14, 0x1 ;  /* 0x0000000e08020211 */ /* 0x000fda00078208ff */
[----:B------:R-:W-:Y:S05]  /*15e30*/  WARPSYNC.COLLECTIVE R15, `(.L_x_2061) ;  /* 0x000000000f087348 */ /* 0x000fea0003c00000 */
[----:B------:R0:W1:Y:S02]  /*15e40*/  SHFL.IDX P6, R14, R13, R12, R11 ;  /* 0x0000000c0d0e7389 */ /* 0x00006400000c000b */
[----:B01----:R-:W-:Y:S01]  /*15e50*/  ENDCOLLECTIVE ;  /* 0x000000000000791b */ /* 0x003fe20003800000 */
.L_x_2061:
[----:B------:R-:W-:-:S05]  /*15e60*/  @P0 IMAD.X R3, RZ, RZ, R6, P1 ;  /* 0x000000ffff030224 */ /* 0x000fca00008e0606 */
[----:B------:R-:W-:Y:S01]  /*15e70*/  @!PT LDS RZ, [RZ] ;  /* 0x00000000fffff984 */ /* 0x000fe20000000800 */
[----:B------:R-:W-:Y:S01]  /*15e80*/  @!PT LDS RZ, [RZ] ;  /* 0x00000000fffff984 */ /* 0x000fe20000000800 */
[----:B------:R-:W-:Y:S01]  /*15e90*/  @!PT LDS RZ, [RZ] ;  /* 0x00000000fffff984 */ /* 0x000fe20000000800 */
[----:B------:R0:W-:Y:S01]  /*15ea0*/  @P0 LDGSTS.E.BYPASS.LTC128B.128 [R7+0x1e400], desc[UR46][R2.64], !P2 ;  /* 0x1e40000002070fae */ /* 0x0001e2000d101d6e */
[----:B------:R-:W-:Y:S02]  /*15eb0*/  IMAD.MOV.U32 R13, RZ, RZ, R4 ;  /* 0x000000ffff0d7224 */ /* 0x000fe400078e0004 */
[----:B------:R-:W-:-:S07]  /*15ec0*/  IMAD.MOV.U32 R5, RZ, RZ, R14 ;  /* 0x000000ffff057224 */ /* 0x000fce00078e000e */
[----:B0-----:R-:W-:Y:S05]  /*15ed0*/  WARPSYNC.COLLECTIVE R15, `(.L_x_2062) ;  /* 0x000000000f087348 */ /* 0x001fea0003c00000 */
[----:B------:R1:W2:Y:S02]  /*15ee0*/  SHFL.IDX P6, R14, R13, R12, R11 ;  /* 0x0000000c0d0e7389 */ /* 0x0002a400000c000b */
[----:B012---:R-:W-:Y:S01]  /*15ef0*/  ENDCOLLECTIVE ;  /* 0x000000000000791b */ /* 0x007fe20003800000 */
.L_x_2062:
[----:B------:R-:W-:Y:S05]  /*15f00*/  BRA `(.L_x_2063) ;  /* 0xffffffcc00447947 */ /* 0x000fea000383ffff */
.L_x_2003:
[----:B------:R-:W-:Y:S02]  /*15f10*/  IMAD.MOV.U32 R13, RZ, RZ, R5 ;  /* 0x000000ffff0d7224 */ /* 0x000fe400078e0005 */
[----:B------:R-:W-:Y:S02]  /*15f20*/  IMAD.MOV.U32 R12, RZ, RZ, RZ ;  /* 0x000000ffff0c7224 */ /* 0x000fe400078e00ff */
[----:B------:R-:W-:Y:S02]  /*15f30*/  IMAD.MOV.U32 R11, RZ, RZ, 0x181f ;  /* 0x0000181fff0b7424 */ /* 0x000fe400078e00ff */
[----:B------:R-:W-:Y:S02]  /*15f40*/  IMAD.MOV.U32 R15, RZ, RZ, -0x1 ;  /* 0xffffffffff0f7424 */ /* 0x000fe400078e00ff */
[----:B------:R-:W-:-:S07]  /*15f50*/  VIADD R4, R33, UR43 ;  /* 0x0000002b21047c36 */ /* 0x000fce0008000000 */
[----:B-1----:R-:W-:Y:S05]  /*15f60*/  WARPSYNC.COLLECTIVE R15, `(.L_x_2064) ;  /* 0x000000000f087348 */ /* 0x002fea0003c00000 */
[----:B------:R0:W2:Y:S02]  /*15f70*/  SHFL.IDX P6, R14, R13, R12, R11 ;  /* 0x0000000c0d0e7389 */ /* 0x0000a400000c000b */
[----:B012---:R-:W-:Y:S01]  /*15f80*/  ENDCOLLECTIVE ;  /* 0x000000000000791b */ /* 0x007fe20003800000 */
.L_x_2064:
[C---:B------:R-:W-:Y:S01]  /*15f90*/  VIADD R6, R4.reuse, 0x10 ;  /* 0x0000001004067836 */ /* 0x040fe20000000000 */
[----:B------:R-:W-:Y:S01]  /*15fa0*/  ISETP.GE.AND P0, PT, R4, UR37, PT ;  /* 0x0000002504007c0c */ /* 0x000fe2000bf06270 */
[----:B------:R-:W-:Y:S02]  /*15fb0*/  IMAD.MOV.U32 R13, RZ, RZ, R0 ;  /* 0x000000ffff0d7224 */ /* 0x000fe400078e0000 */
[----:B------:R-:W-:-:S10]  /*15fc0*/  IMAD.MOV.U32 R2, RZ, RZ, R14 ;  /* 0x000000ffff027224 */ /* 0x000fd400078e000e */
[----:B------:R-:W-:Y:S05]  /*15fd0*/  WARPSYNC.COLLECTIVE R15, `(.L_x_2065) ;  /* 0x000000000f087348 */ /* 0x000fea0003c00000 */
[----:B------:R0:W1:Y:S02]  /*15fe0*/  SHFL.IDX P6, R14, R13, R12, R11 ;  /* 0x0000000c0d0e7389 */ /* 0x00006400000c000b */
[----:B01----:R-:W-:Y:S01]  /*15ff0*/  ENDCOLLECTIVE ;  /* 0x000000000000791b */ /* 0x003fe20003800000 */
.L_x_2065:
[----:B------:R-:W-:Y:S02]  /*16000*/  IMAD.MOV.U32 R13, RZ, RZ, R5 ;  /* 0x000000ffff0d7224 */ /* 0x000fe400078e0005 */
[----:B------:R-:W-:Y:S01]  /*16010*/  IMAD.MOV.U32 R12, RZ, RZ, 0x1 ;  /* 0x00000001ff0c7424 */ /* 0x000fe200078e00ff */
[----:B------:R-:W-:-:S05]  /*16020*/  @!P0 LEA R14, P1, R8, R14, 0x1 ;  /* 0x0000000e080e8211 */ /* 0x000fca00078208ff */
[----:B------:R-:W-:Y:S02]  /*16030*/  @!P0 IMAD.X R3, RZ, RZ, R2, P1 ;  /* 0x000000ffff038224 */ /* 0x000fe400008e0602 */
[----:B------:R-:W-:-:S07]  /*16040*/  @!P0 IMAD.MOV.U32 R2, RZ, RZ, R14 ;  /* 0x000000ffff028224 */ /* 0x000fce00078e000e */
[----:B------:R-:W-:Y:S05]  /*16050*/  WARPSYNC.COLLECTIVE R15, `(.L_x_2066) ;  /* 0x000000000f087348 */ /* 0x000fea0003c00000 */
[----:B------:R0:W1:Y:S02]  /*16060*/  SHFL.IDX P6, R14, R13, R12, R11 ;  /* 0x0000000c0d0e7389 */ /* 0x00006400000c000b */
[----:B01----:R-:W-:Y:S01]  /*16070*/  ENDCOLLECTIVE ;  /* 0x000000000000791b */ /* 0x003fe20003800000 */
.L_x_2066:
[----:B------:R-:W-:Y:S01]  /*16080*/  @!PT LDS RZ, [RZ] ;  /* 0x00000000fffff984 */ /* 0x000fe20000000800 */
[----:B------:R-:W-:Y:S01]  /*16090*/  @!PT LDS RZ, [RZ] ;  /* 0x00000000fffff984 */ /* 0x000fe20000000800 */
[----:B------:R-:W-:Y:S01]  /*160a0*/  @!PT LDS RZ, [RZ] ;  /* 0x00000000fffff984 */ /* 0x000fe20000000800 */
[----:B------:R0:W-:Y:S01]  /*160b0*/  @!P0 LDGSTS.E.BYPASS.LTC128B.128 [R32+0x18400], desc[UR46][R2.64], !P5 ;  /* 0x1840000002208fae */ /* 0x0001e2000e901d6e */
[----:B------:R-:W-:Y:S01]  /*160c0*/  ISETP.GE.AND P0, PT, R6, UR37, PT ;  /* 0x0000002506007c0c */ /* 0x000fe2000bf06270 */
[----:B------:R-:W-:Y:S02]  /*160d0*/  IMAD.MOV.U32 R13, RZ, RZ, R0 ;  /* 0x000000ffff0d7224 */ /* 0x000fe400078e0000 */
[----:B------:R-:W-:-:S10]  /*160e0*/  IMAD.MOV.U32 R6, RZ, RZ, R14 ;  /* 0x000000ffff067224 */ /* 0x000fd400078e000e */
[----:B0-----:R-:W-:Y:S05]  /*160f0*/  WARPSYNC.COLLECTIVE R15, `(.L_x_2067) ;  /* 0x000000000f087348 */ /* 0x001fea0003c00000 */
[----:B------:R1:W2:Y:S02]  /*16100*/  SHFL.IDX P6, R14, R13, R12, R11 ;  /* 0x0000000c0d0e7389 */ /* 0x0002a400000c000b */
[----:B012---:R-:W-:Y:S01]  /*16110*/  ENDCOLLECTIVE ;  /* 0x000000000000791b */ /* 0x007fe20003800000 */
.L_x_2067:
[----:B------:R-:W-:Y:S02]  /*16120*/  IMAD.MOV.U32 R13, RZ, RZ, R5 ;  /* 0x000000ffff0d7224 */ /* 0x000fe400078e0005 */
[----:B------:R-:W-:Y:S01]  /*16130*/  IMAD.MOV.U32 R12, RZ, RZ, 0x2 ;  /* 0x00000002ff0c7424 */ /* 0x000fe200078e00ff */
[----:B------:R-:W-:-:S13]  /*16140*/  @!P0 LEA R2, P1, R8, R14, 0x1 ;  /* 0x0000000e08028211 */ /* 0x000fda00078208ff */
[----:B------:R-:W-:Y:S05]  /*16150*/  WARPSYNC.COLLECTIVE R15, `(.L_x_2068) ;  /* 0x000000000f087348 */ /* 0x000fea0003c00000 */
[----:B------:R0:W1:Y:S02]  /*16160*/  SHFL.IDX P6, R14, R13, R12, R11 ;  /* 0x0000000c0d0e7389 */ /* 0x00006400000c000b */
[----:B01----:R-:W-:Y:S01]  /*16170*/  ENDCOLLECTIVE ;  /* 0x000000000000791b */ /* 0x003fe20003800000 */
.L_x_2068:
[----:B------:R-:W-:Y:S02]  /*16180*/  @!P0 IMAD.X R3, RZ, RZ, R6, P1 ;  /* 0x000000ffff038224 */ /* 0x000fe400008e0606 */
[----:B------:R-:W-:-:S03]  /*16190*/  VIADD R6, R4, 0x20 ;  /* 0x0000002004067836 */ /* 0x000fc60000000000 */
[----:B------:R-:W-:Y:S01]  /*161a0*/  @!PT LDS RZ, [RZ] ;  /* 0x00000000fffff984 */ /* 0x000fe20000000800 */
[----:B------:R-:W-:Y:S01]  /*161b0*/  @!PT LDS RZ, [RZ] ;  /* 0x00000000fffff984 */ /* 0x000fe20000000800 */
[----:B------:R-:W-:Y:S01]  /*161c0*/  @!PT LDS RZ, [RZ] ;  /* 0x00000000fffff984 */ /* 0x000fe20000000800 */
[----:B------:R0:W-:Y:S02]  /*161d0*/  @!P0 LDGSTS.E.BYPASS.LTC128B.128 [R32+0x18c00], desc[UR46][R2.64], !P5 ;  /* 0x18c0000002208fae */ /* 0x0001e4000e901d6e */
[----:B------:R-:W-:Y:S01]  /*161e0*/  ISETP.GE.AND P0, PT, R6, UR37, PT ;  /* 0x0000002506007c0c */ /* 0x000fe2000bf06270 */
[----:B------:R-:W-:Y:S02]  /*161f0*/  IMAD.MOV.U32 R13, RZ, RZ, R0 ;  /* 0x000000ffff0d7224 */ /* 0x000fe400078e0000 */
[----:B------:R-:W-:-:S10]  /*16200*/  IMAD.MOV.U32 R6, RZ, RZ, R14 ;  /* 0x000000ffff067224 */ /* 0x000fd400078e000e */
[----:B0-----:R-:W-:Y:S05]  /*16210*/  WARPSYNC.COLLECTIVE R15, `(.L_x_2069) ;  /* 0x000000000f087348 */ /* 0x001fea0003c00000 */
[----:B------:R1:W2:Y:S02]  /*16220*/  SHFL.IDX P6, R14, R13, R12, R11 ;  /* 0x0000000c0d0e7389 */ /* 0x0002a400000c000b */
[----:B012---:R-:W-:Y:S01]  /*16230*/  ENDCOLLECTIVE ;  /* 0x000000000000791b */ /* 0x007fe20003800000 */
.L_x_2069:
[----:B------:R-:W-:Y:S02]  /*16240*/  IMAD.MOV.U32 R13, RZ, RZ, R5 ;  /* 0x000000ffff0d7224 */ /* 0x000fe400078e0005 */
[----:B------:R-:W-:Y:S01]  /*16250*/  IMAD.MOV.U32 R12, RZ, RZ, 0x3 ;  /* 0x00000003ff0c7424 */ /* 0x000fe200078e00ff */
[----:B------:R-:W-:-:S13]  /*16260*/  @!P0 LEA R2, P1, R8, R14, 0x1 ;  /* 0x0000000e08028211 */ /* 0x000fda00078208ff */
[----:B------:R-:W-:Y:S05]  /*16270*/  WARPSYNC.COLLECTIVE R15, `(.L_x_2070) ;  /* 0x000000000f087348 */ /* 0x000fea0003c00000 */
[----:B------:R0:W1:Y:S02]  /*16280*/  SHFL.IDX P6, R14, R13, R12, R11 ;  /* 0x0000000c0d0e7389 */ /* 0x00006400000c000b */
[----:B01----:R-:W-:Y:S01]  /*16290*/  ENDCOLLECTIVE ;  /* 0x000000000000791b */ /* 0x003fe20003800000 */
.L_x_2070:
        /* <DEDUP_REMOVED lines=12> */
.L_x_2071:
[----:B------:R-:W-:Y:S02]  /*16360*/  IMAD.MOV.U32 R13, RZ, RZ, R5 ;  /* 0x000000ffff0d7224 */ /* 0x000fe400078e0005 */
[----:B------:R-:W-:Y:S01]  /*16370*/  IMAD.MOV.U32 R12, RZ, RZ, 0x4 ;  /* 0x00000004ff0c7424 */ /* 0x000fe200078e00ff */
[----:B------:R-:W-:-:S13]  /*16380*/  @!P0 LEA R2, P1, R8, R14, 0x1 ;  /* 0x0000000e08028211 */ /* 0x000fda00078208ff */
[----:B------:R-:W-:Y:S05]  /*16390*/  WARPSYNC.COLLECTIVE R15, `(.L_x_2072) ;  /* 0x000000000f087348 */ /* 0x000fea0003c00000 */
[----:B------:R0:W1:Y:S02]  /*163a0*/  SHFL.IDX P6, R14, R13, R12, R11 ;  /* 0x0000000c0d0e7389 */ /* 0x00006400000c000b */
[----:B01----:R-:W-:Y:S01]  /*163b0*/  ENDCOLLECTIVE ;  /* 0x000000000000791b */ /* 0x003fe20003800000 */
.L_x_2072:
        /* <DEDUP_REMOVED lines=12> */
.L_x_2073:
[----:B------:R-:W-:Y:S02]  /*16480*/  IMAD.MOV.U32 R13, RZ, RZ, R5 ;  /* 0x000000ffff0d7224 */ /* 0x000fe400078e0005 */
[----:B------:R-:W-:Y:S01]  /*16490*/  IMAD.MOV.U32 R12, RZ, RZ, 0x5 ;  /* 0x00000005ff0c7424 */ /* 0x000fe200078e00ff */
[----:B------:R-:W-:-:S13]  /*164a0*/  @!P0 LEA R2, P1, R8, R14, 0x1 ;  /* 0x0000000e08028211 */ /* 0x000fda00078208ff */
[----:B------:R-:W-:Y:S05]  /*164b0*/  WARPSYNC.COLLECTIVE R15, `(.L_x_2074) ;  /* 0x000000000f087348 */ /* 0x000fea0003c00000 */
[----:B------:R0:W1:Y:S02]  /*164c0*/  SHFL.IDX P6, R14, R13, R12, R11 ;  /* 0x0000000c0d0e7389 */ /* 0x00006400000c000b */
[----:B01----:R-:W-:Y:S01]  /*164d0*/  ENDCOLLECTIVE ;  /* 0x000000000000791b */ /* 0x003fe20003800000 */
.L_x_2074:
        /* <DEDUP_REMOVED lines=12> */
.L_x_2075:
[----:B------:R-:W-:Y:S02]  /*165a0*/  IMAD.MOV.U32 R13, RZ, RZ, R5 ;  /* 0x000000ffff0d7224 */ /* 0x000fe400078e0005 */
[----:B------:R-:W-:Y:S01]  /*165b0*/  IMAD.MOV.U32 R12, RZ, RZ, 0x6 ;  /* 0x00000006ff0c7424 */ /* 0x000fe200078e00ff */
[----:B------:R-:W-:-:S13]  /*165c0*/  @!P0 LEA R2, P1, R8, R14, 0x1 ;  /* 0x0000000e08028211 */ /* 0x000fda00078208ff */
[----:B------:R-:W-:Y:S05]  /*165d0*/  WARPSYNC.COLLECTIVE R15, `(.L_x_2076) ;  /* 0x000000000f087348 */ /* 0x000fea0003c00000 */
[----:B------:R0:W1:Y:S02]  /*165e0*/  SHFL.IDX P6, R14, R13, R12, R11 ;  /* 0x0000000c0d0e7389 */ /* 0x00006400000c000b */
[----:B01----:R-:W-:Y:S01]  /*165f0*/  ENDCOLLECTIVE ;  /* 0x000000000000791b */ /* 0x003fe20003800000 */
.L_x_2076:
        /* <DEDUP_REMOVED lines=12> */
.L_x_2077:
[----:B------:R-:W-:Y:S02]  /*166c0*/  IMAD.MOV.U32 R13, RZ, RZ, R5 ;  /* 0x000000ffff0d7224 */ /* 0x000fe400078e0005 */
[----:B------:R-:W-:Y:S01]  /*166d0*/  IMAD.MOV.U32 R12, RZ, RZ, 0x7 ;  /* 0x00000007ff0c7424 */ /* 0x000fe200078e00ff */
[----:B------:R-:W-:-:S13]  /*166e0*/  @!P0 LEA R2, P1, R8, R14, 0x1 ;  /* 0x0000000e08028211 */ /* 0x000fda00078208ff */
[----:B------:R-:W-:Y:S05]  /*166f0*/  WARPSYNC.COLLECTIVE R15, `(.L_x_2078) ;  /* 0x000000000f087348 */ /* 0x000fea0003c00000 */
[----:B------:R0:W1:Y:S02]  /*16700*/  SHFL.IDX P6, R14, R13, R12, R11 ;  /* 0x0000000c0d0e7389 */ /* 0x00006400000c000b */
[----:B01----:R-:W-:Y:S01]  /*16710*/  ENDCOLLECTIVE ;  /* 0x000000000000791b */ /* 0x003fe20003800000 */
.L_x_2078:
        /* <DEDUP_REMOVED lines=10> */
.L_x_2079:
[----:B------:R-:W-:Y:S05]  /*167c0*/  BRA `(.L_x_2080) ;  /* 0xffffffcc00647947 */ /* 0x000fea000383ffff */
.L_x_2006:
[----:B0-----:R0:W2:Y:S02]  /*167d0*/  SYNCS.PHASECHK.TRANS64.TRYWAIT P0, [R17+URZ+0x22820], R0 ;  /* 0x02282000110075a7 */ /* 0x0010a4000800017f */
[----:B--2---:R-:W-:Y:S05]  /*167e0*/  @!P0 NANOSLEEP.SYNCS 0x989680 ;  /* 0x009896800000895d */ /* 0x004fea0003900000 */
[----:B------:R-:W2:Y:S02]  /*167f0*/  @!P0 SYNCS.PHASECHK.TRANS64 P0, [R17+URZ+0x22820], R0 ;  /* 0x02282000110085a7 */ /* 0x000ea4000800007f */
[----:B--2---:R-:W-:Y:S05]  /*16800*/  @!P0 BRA `(.L_x_2006) ;  /* 0xfffffffc00f08947 */ /* 0x004fea000383ffff */
[----:B------:R-:W-:Y:S05]  /*16810*/  BRA `(.L_x_2081) ;  /* 0xffffffcc00c07947 */ /* 0x000fea000383ffff */
.L_x_2009:
[----:B--2---:R2:W3:Y:S02]  /*16820*/  SYNCS.PHASECHK.TRANS64.TRYWAIT P0, [R22+URZ+0x22860], R3 ;  /* 0x02286003160075a7 */ /* 0x0044e4000800017f */
[----:B---3--:R-:W-:Y:S05]  /*16830*/  @!P0 NANOSLEEP.SYNCS 0x989680 ;  /* 0x009896800000895d */ /* 0x008fea0003900000 */
[----:B------:R-:W3:Y:S02]  /*16840*/  @!P0 SYNCS.PHASECHK.TRANS64 P0, [R22+URZ+0x22860], R3 ;  /* 0x02286003160085a7 */ /* 0x000ee4000800007f */
[----:B---3--:R-:W-:Y:S05]  /*16850*/  @!P0 BRA `(.L_x_2009) ;  /* 0xfffffffc00f08947 */ /* 0x008fea000383ffff */
[----:B------:R-:W-:Y:S05]  /*16860*/  BRA `(.L_x_2082) ;  /* 0xffffffcc00d07947 */ /* 0x000fea000383ffff */
.L_x_2010:
        /* <DEDUP_REMOVED lines=8> */
.L_x_2084:
[----:B------:R-:W-:Y:S05]  /*168f0*/  BSYNC B0 ;  /* 0x0000000000007941 */ /* 0x000fea0003800000 */
.L_x_2083:
[----:B------:R0:W5:Y:S01]  /*16900*/  LDL R7, [R1+0x4] ;  /* 0x0000040001077983 */ /* 0x0001620000100800 */
[----:B------:R-:W-:Y:S01]  /*16910*/  IMAD.MOV.U32 R13, RZ, RZ, R5 ;  /* 0x000000ffff0d7224 */ /* 0x000fe200078e0005 */
[----:B------:R-:W-:Y:S01]  /*16920*/  LOP3.LUT P1, RZ, R35, 0x2, RZ, 0xc0, !PT ;  /* 0x0000000223ff7812 */ /* 0x000fe2000782c0ff */
[----:B------:R-:W-:Y:S01]  /*16930*/  IMAD.MOV.U32 R12, RZ, RZ, RZ ;  /* 0x000000ffff0c7224 */ /* 0x000fe200078e00ff */
[----:B------:R-:W1:Y:S01]  /*16940*/  S2R R8, SR_TID.X ;  /* 0x0000000000087919 */ /* 0x000e620000002100 */
[----:B------:R-:W-:Y:S02]  /*16950*/  IMAD.MOV.U32 R11, RZ, RZ, 0x181f ;  /* 0x0000181fff0b7424 */ /* 0x000fe400078e00ff */
[----:B------:R-:W-:Y:S02]  /*16960*/  IMAD.MOV.U32 R15, RZ, RZ, -0x1 ;  /* 0xffffffffff0f7424 */ /* 0x000fe400078e00ff */
[----:B------:R-:W-:Y:S02]  /*16970*/  IMAD.MOV.U32 R3, RZ, RZ, R14 ;  /* 0x000000ffff037224 */ /* 0x000fe400078e000e */
[----:B0-----:R-:W-:-:S07]  /*16980*/  IMAD R4, R4, 0x2, R17 ;  /* 0x0000000204047824 */ /* 0x001fce00078e0211 */
[----:B-1---5:R-:W-:Y:S05]  /*16990*/  WARPSYNC.COLLECTIVE R15, `(.L_x_2085) ;  /* 0x000000000f087348 */ /* 0x022fea0003c00000 */
[----:B------:R0:W2:Y:S02]  /*169a0*/  SHFL.IDX P6, R14, R13, R12, R11 ;  /* 0x0000000c0d0e7389 */ /* 0x0000a400000c000b */
[----:B012--5:R-:W-:Y:S01]  /*169b0*/  ENDCOLLECTIVE ;  /* 0x000000000000791b */ /* 0x027fe20003800000 */
.L_x_2085:
[----:B------:R-:W-:Y:S02]  /*169c0*/  IMAD.MOV.U32 R13, RZ, RZ, R6 ;  /* 0x000000ffff0d7224 */ /* 0x000fe400078e0006 */
        /* <DEDUP_REMOVED lines=8> */
.L_x_2086:
[----:B------:R-:W-:Y:S02]  /*16a50*/  IMAD.X R3, RZ, RZ, R3, P0 ;  /* 0x000000ffff037224 */ /* 0x000fe400000e0603 */
[----:B------:R-:W-:Y:S01]  /*16a60*/  IMAD.MOV.U32 R13, RZ, RZ, R5 ;  /* 0x000000ffff0d7224 */ /* 0x000fe200078e0005 */
[----:B------:R-:W-:-:S04]  /*16a70*/  LOP3.LUT P2, RZ, R7, 0x1, RZ, 0xc0, !PT ;  /* 0x0000000107ff7812 */ /* 0x000fc8000784c0ff */
[----:B------:R-:W-:-:S13]  /*16a80*/  ISETP.LT.OR P0, PT, R23, 0x1, !P2 ;  /* 0x000000011700780c */ /* 0x000fda0005701670 */
[----:B------:R-:W-:Y:S01]  /*16a90*/  @!PT LDS RZ, [RZ] ;  /* 0x00000000fffff984 */ /* 0x000fe20000000800 */
[----:B------:R-:W-:Y:S01]  /*16aa0*/  @!PT LDS RZ, [RZ] ;  /* 0x00000000fffff984 */ /* 0x000fe20000000800 */
[----:B------:R-:W-:Y:S01]  /*16ab0*/  @!PT LDS RZ, [RZ] ;  /* 0x00000000fffff984 */ /* 0x000fe20000000800 */
[----:B------:R-:W-:Y:S01]  /*16ac0*/  LDGSTS.E.BYPASS.LTC128B.128 [R4+0x400], desc[UR46][R2.64], !P0 ;  /* 0x0040000002047fae */ /* 0x000fe2000c101d6e */
[----:B------:R-:W-:-:S13]  /*16ad0*/  ISETP.LT.OR P0, PT, R23, 0x1, !P1 ;  /* 0x000000011700780c */ /* 0x000fda0004f01670 */
[----:B------:R-:W-:Y:S01]  /*16ae0*/  LDGSTS.E.BYPASS.LTC128B.128 [R4+0x3400], desc[UR46][R2.64+0x80], !P0 ;  /* 0x0340008002047fae */ /* 0x000fe2000c101d6e */
[----:B------:R-:W-:-:S04]  /*16af0*/  LOP3.LUT P0, RZ, R35, 0x4, RZ, 0xc0, !PT ;  /* 0x0000000423ff7812 */ /* 0x000fc8000780c0ff */
        /* <DEDUP_REMOVED lines=8> */
.L_x_2087:
[----:B------:R-:W-:Y:S02]  /*16b80*/  IMAD.MOV.U32 R13, RZ, RZ, R6 ;  /* 0x000000ffff0d7224 */ /* 0x000fe400078e0006 */
[----:B------:R-:W-:Y:S01]  /*16b90*/  IMAD.MOV.U32 R12, RZ, RZ, 0x2 ;  /* 0x00000002ff0c7424 */ /* 0x000fe200078e00ff */
[----:B------:R-:W-:-:S13]  /*16ba0*/  IADD3 R2, P3, R14, R0, RZ ;  /* 0x000000000e027210 */ /* 0x000fda0007f7e0ff */
[----:B------:R-:W-:Y:S05]  /*16bb0*/  WARPSYNC.COLLECTIVE R15, `(.L_x_2088) ;  /* 0x000000000f087348 */ /* 0x000fea0003c00000 */
[----:B------:R0:W1:Y:S02]  /*16bc0*/  SHFL.IDX P6, R14, R13, R12, R11 ;  /* 0x0000000c0d0e7389 */ /* 0x00006400000c000b */
[----:B01----:R-:W-:Y:S01]  /*16bd0*/  ENDCOLLECTIVE ;  /* 0x000000000000791b */ /* 0x003fe20003800000 */
.L_x_2088:
[----:B------:R-:W-:Y:S01]  /*16be0*/  IMAD.X R3, RZ, RZ, R3, P3 ;  /* 0x000000ffff037224 */ /* 0x000fe200018e0603 */
[----:B------:R-:W-:Y:S01]  /*16bf0*/  ISETP.LT.OR P3, PT, R23, 0x11, !P2 ;  /* 0x000000111700780c */ /* 0x000fe20005761670 */
        /* <DEDUP_REMOVED lines=15> */
.L_x_2089:
[----:B------:R-:W-:Y:S02]  /*16cf0*/  IMAD.MOV.U32 R13, RZ, RZ, R6 ;  /* 0x000000ffff0d7224 */ /* 0x000fe400078e0006 */
[----:B------:R-:W-:Y:S01]  /*16d00*/  IMAD.MOV.U32 R12, RZ, RZ, 0x3 ;  /* 0x00000003ff0c7424 */ /* 0x000fe200078e00ff */
[----:B------:R-:W-:-:S13]  /*16d10*/  IADD3 R2, P3, R14, R0, RZ ;  /* 0x000000000e027210 */ /* 0x000fda0007f7e0ff */
[----:B------:R-:W-:Y:S05]  /*16d20*/  WARPSYNC.COLLECTIVE R15, `(.L_x_2090) ;  /* 0x000000000f087348 */ /* 0x000fea0003c00000 */
[----:B------:R0:W1:Y:S02]  /*16d30*/  SHFL.IDX P6, R14, R13, R12, R11 ;  /* 0x0000000c0d0e7389 */ /* 0x00006400000c000b */
[----:B01----:R-:W-:Y:S01]  /*16d40*/  ENDCOLLECTIVE ;  /* 0x000000000000791b */ /* 0x003fe20003800000 */
.L_x_2090:
        /* <DEDUP_REMOVED lines=17> */
.L_x_2091:
[----:B------:R-:W-:Y:S02]  /*16e60*/  IMAD.MOV.U32 R13, RZ, RZ, R6 ;  /* 0x000000ffff0d7224 */ /* 0x000fe400078e0006 */
[----:B------:R-:W-:Y:S01]  /*16e70*/  IMAD.MOV.U32 R12, RZ, RZ, 0x4 ;  /* 0x00000004ff0c7424 */ /* 0x000fe200078e00ff */
[----:B------:R-:W-:-:S13]  /*16e80*/  IADD3 R2, P3, R14, R0, RZ ;  /* 0x000000000e027210 */ /* 0x000fda0007f7e0ff */
[----:B------:R-:W-:Y:S05]  /*16e90*/  WARPSYNC.COLLECTIVE R15, `(.L_x_2092) ;  /* 0x000000000f087348 */ /* 0x000fea0003c00000 */
[----:B------:R0:W1:Y:S02]  /*16ea0*/  SHFL.IDX P6, R14, R13, R12, R11 ;  /* 0x0000000c0d0e7389 */ /* 0x00006400000c000b */
[----:B01----:R-:W-:Y:S01]  /*16eb0*/  ENDCOLLECTIVE ;  /* 0x000000000000791b */ /* 0x003fe20003800000 */
.L_x_2092:
        /* <DEDUP_REMOVED lines=17> */
.L_x_2093:
[----:B------:R-:W-:Y:S02]  /*16fd0*/  IMAD.MOV.U32 R13, RZ, RZ, R6 ;  /* 0x000000ffff0d7224 */ /* 0x000fe400078e0006 */
[----:B------:R-:W-:Y:S01]  /*16fe0*/  IMAD.MOV.U32 R12, RZ, RZ, 0x5 ;  /* 0x00000005ff0c7424 */ /* 0x000fe200078e00ff */
[----:B------:R-:W-:-:S13]  /*16ff0*/  IADD3 R2, P3, R14, R0, RZ ;  /* 0x000000000e027210 */ /* 0x000fda0007f7e0ff */
[----:B------:R-:W-:Y:S05]  /*17000*/  WARPSYNC.COLLECTIVE R15, `(.L_x_2094) ;  /* 0x000000000f087348 */ /* 0x000fea0003c00000 */
[----:B------:R0:W1:Y:S02]  /*17010*/  SHFL.IDX P6, R14, R13, R12, R11 ;  /* 0x0000000c0d0e7389 */ /* 0x00006400000c000b */
[----:B01----:R-:W-:Y:S01]  /*17020*/  ENDCOLLECTIVE ;  /* 0x000000000000791b */ /* 0x003fe20003800000 */
.L_x_2094:
[----:B------:R-:W-:Y:S01]  /*17030*/  IMAD.X R3, RZ, RZ, R3, P3 ;  /* 0x000000ffff037224 */ /* 0x000fe200018e0603 */
[----:B------:R-:W-:Y:S01]  /*17040*/  ISETP.LT.OR P3, PT, R23, 0x41, !P2 ;  /* 0x000000411700780c */ /* 0x000fe20005761670 */
        /* <DEDUP_REMOVED lines=10> */
.L_x_2095:
        /* <DEDUP_REMOVED lines=9> */
.L_x_2016:
[----:B0-----:R0:W1:Y:S02]  /*17180*/  SYNCS.PHASECHK.TRANS64.TRYWAIT P0, [R10+URZ+0x22840], R24 ;  /* 0x022840180a0075a7 */ /* 0x001064000800017f */
[----:B-1----:R-:W-:Y:S05]  /*17190*/  @!P0 NANOSLEEP.SYNCS 0x989680 ;  /* 0x009896800000895d */ /* 0x002fea0003900000 */
[----:B------:R-:W1:Y:S02]  /*171a0*/  @!P0 SYNCS.PHASECHK.TRANS64 P0, [R10+URZ+0x22840], R24 ;  /* 0x022840180a0085a7 */ /* 0x000e64000800007f */
[----:B-1----:R-:W-:Y:S05]  /*171b0*/  @!P0 BRA `(.L_x_2016) ;  /* 0xfffffffc00f08947 */ /* 0x002fea000383ffff */
[----:B------:R-:W-:Y:S05]  /*171c0*/  BRA `(.L_x_2097) ;  /* 0xffffffd000347947 */ /* 0x000fea000383ffff */
.L_x_2017:
        /* <DEDUP_REMOVED lines=8> */
.L_x_2099:
[----:B------:R-:W-:Y:S05]  /*17250*/  BSYNC B1 ;  /* 0x0000000000017941 */ /* 0x000fea0003800000 */
.L_x_2098:
        /* <DEDUP_REMOVED lines=9> */
.L_x_2100:
[----:B------:R-:W-:Y:S02]  /*172f0*/  IMAD.MOV.U32 R13, RZ, RZ, R21 ;  /* 0x000000ffff0d7224 */ /* 0x000fe400078e0015 */
[----:B------:R-:W-:Y:S01]  /*17300*/  IMAD.MOV.U32 R12, RZ, RZ, 0x1 ;  /* 0x00000001ff0c7424 */ /* 0x000fe200078e00ff */
[----:B------:R-:W-:-:S13]  /*17310*/  IADD3 R2, P0, R14, R0, RZ ;  /* 0x000000000e027210 */ /* 0x000fda0007f1e0ff */
[----:B------:R-:W-:Y:S05]  /*17320*/  WARPSYNC.COLLECTIVE R15, `(.L_x_2101) ;  /* 0x000000000f087348 */ /* 0x000fea0003c00000 */
[----:B------:R0:W1:Y:S02]  /*17330*/  SHFL.IDX P6, R14, R13, R12, R11 ;  /* 0x0000000c0d0e7389 */ /* 0x00006400000c000b */
[----:B01----:R-:W-:Y:S01]  /*17340*/  ENDCOLLECTIVE ;  /* 0x000000000000791b */ /* 0x003fe20003800000 */
.L_x_2101:
        /* <DEDUP_REMOVED lines=10> */
.L_x_2102:
[----:B------:R-:W-:Y:S02]  /*173f0*/  IMAD.MOV.U32 R13, RZ, RZ, R21 ;  /* 0x000000ffff0d7224 */ /* 0x000fe400078e0015 */
[----:B------:R-:W-:Y:S02]  /*17400*/  IMAD.MOV.U32 R12, RZ, RZ, 0x2 ;  /* 0x00000002ff0c7424 */ /* 0x000fe400078e00ff */
[----:B------:R-:W-:-:S07]  /*17410*/  IMAD.MOV.U32 R6, RZ, RZ, R14 ;  /* 0x000000ffff067224 */ /* 0x000fce00078e000e */
[----:B------:R-:W-:Y:S05]  /*17420*/  WARPSYNC.COLLECTIVE R15, `(.L_x_2103) ;  /* 0x000000000f087348 */ /* 0x000fea0003c00000 */
[----:B------:R0:W1:Y:S02]  /*17430*/  SHFL.IDX P6, R14, R13, R12, R11 ;  /* 0x0000000c0d0e7389 */ /* 0x00006400000c000b */
[----:B01----:R-:W-:Y:S01]  /*17440*/  ENDCOLLECTIVE ;  /* 0x000000000000791b */ /* 0x003fe20003800000 */
.L_x_2103:
        /* <DEDUP_REMOVED lines=11> */
.L_x_2104:
[----:B------:R-:W-:Y:S02]  /*17500*/  IMAD.MOV.U32 R13, RZ, RZ, R21 ;  /* 0x000000ffff0d7224 */ /* 0x000fe400078e0015 */
[----:B------:R-:W-:Y:S01]  /*17510*/  IMAD.MOV.U32 R12, RZ, RZ, 0x3 ;  /* 0x00000003ff0c7424 */ /* 0x000fe200078e00ff */
[----:B------:R-:W-:-:S13]  /*17520*/  IADD3 R2, P0, R14, R0, RZ ;  /* 0x000000000e027210 */ /* 0x000fda0007f1e0ff */
[----:B------:R-:W-:Y:S05]  /*17530*/  WARPSYNC.COLLECTIVE R15, `(.L_x_2105) ;  /* 0x000000000f087348 */ /* 0x000fea0003c00000 */
[----:B------:R0:W1:Y:S02]  /*17540*/  SHFL.IDX P6, R14, R13, R12, R11 ;  /* 0x0000000c0d0e7389 */ /* 0x00006400000c000b */
[----:B01----:R-:W-:Y:S01]  /*17550*/  ENDCOLLECTIVE ;  /* 0x000000000000791b */ /* 0x003fe20003800000 */
.L_x_2105:
        /* <DEDUP_REMOVED lines=10> */
.L_x_2106:
[----:B------:R-:W-:Y:S02]  /*17600*/  IMAD.MOV.U32 R13, RZ, RZ, R21 ;  /* 0x000000ffff0d7224 */ /* 0x000fe400078e0015 */
[----:B------:R-:W-:Y:S01]  /*17610*/  IMAD.MOV.U32 R12, RZ, RZ, 0x4 ;  /* 0x00000004ff0c7424 */ /* 0x000fe200078e00ff */
[----:B------:R-:W-:-:S13]  /*17620*/  IADD3 R2, P0, R14, R0, RZ ;  /* 0x000000000e027210 */ /* 0x000fda0007f1e0ff */
[----:B------:R-:W-:Y:S05]  /*17630*/  WARPSYNC.COLLECTIVE R15, `(.L_x_2107) ;  /* 0x000000000f087348 */ /* 0x000fea0003c00000 */
[----:B------:R0:W1:Y:S02]  /*17640*/  SHFL.IDX P6, R14, R13, R12, R11 ;  /* 0x0000000c0d0e7389 */ /* 0x00006400000c000b */
[----:B01----:R-:W-:Y:S01]  /*17650*/  ENDCOLLECTIVE ;  /* 0x000000000000791b */ /* 0x003fe20003800000 */
.L_x_2107:
        /* <DEDUP_REMOVED lines=10> */
.L_x_2108:
[----:B------:R-:W-:Y:S02]  /*17700*/  IMAD.MOV.U32 R13, RZ, RZ, R21 ;  /* 0x000000ffff0d7224 */ /* 0x000fe400078e0015 */
[----:B------:R-:W-:Y:S01]  /*17710*/  IMAD.MOV.U32 R12, RZ, RZ, 0x5 ;  /* 0x00000005ff0c7424 */ /* 0x000fe200078e00ff */
[----:B------:R-:W-:-:S13]  /*17720*/  IADD3 R2, P0, R14, R0, RZ ;  /* 0x000000000e027210 */ /* 0x000fda0007f1e0ff */
[----:B------:R-:W-:Y:S05]  /*17730*/  WARPSYNC.COLLECTIVE R15, `(.L_x_2109) ;  /* 0x000000000f087348 */ /* 0x000fea0003c00000 */
[----:B------:R0:W1:Y:S02]  /*17740*/  SHFL.IDX P6, R14, R13, R12, R11 ;  /* 0x0000000c0d0e7389 */ /* 0x00006400000c000b */
[----:B01----:R-:W-:Y:S01]  /*17750*/  ENDCOLLECTIVE ;  /* 0x000000000000791b */ /* 0x003fe20003800000 */
.L_x_2109:
        /* <DEDUP_REMOVED lines=10> */
.L_x_2110:
[----:B------:R-:W-:Y:S05]  /*17800*/  BRA `(.L_x_2111) ;  /* 0xffffffcc00747947 */ /* 0x000fea000383ffff */
.L_x_2022:
[----:B--2---:R2:W3:Y:S02]  /*17810*/  SYNCS.PHASECHK.TRANS64.TRYWAIT P0, [R10+URZ+0x22860], R24 ;  /* 0x022860180a0075a7 */ /* 0x0044e4000800017f */
[----:B---3--:R-:W-:Y:S05]  /*17820*/  @!P0 NANOSLEEP.SYNCS 0x989680 ;  /* 0x009896800000895d */ /* 0x008fea0003900000 */
[----:B------:R-:W3:Y:S02]  /*17830*/  @!P0 SYNCS.PHASECHK.TRANS64 P0, [R10+URZ+0x22860], R24 ;  /* 0x022860180a0085a7 */ /* 0x000ee4000800007f */
[----:B---3--:R-:W-:Y:S05]  /*17840*/  @!P0 BRA `(.L_x_2022) ;  /* 0xfffffffc00f08947 */ /* 0x008fea000383ffff */
[----:B------:R-:W-:Y:S05]  /*17850*/  BRA `(.L_x_2112) ;  /* 0xffffffcc00c47947 */ /* 0x000fea000383ffff */
.L_x_2023:
        /* <DEDUP_REMOVED lines=8> */
.L_x_2114:
[----:B------:R-:W-:Y:S05]  /*178e0*/  BSYNC B1 ;  /* 0x0000000000017941 */ /* 0x000fea0003800000 */
.L_x_2113:
        /* <DEDUP_REMOVED lines=9> */
.L_x_2115:
[----:B------:R-:W-:Y:S02]  /*17980*/  IMAD.MOV.U32 R13, RZ, RZ, R23 ;  /* 0x000000ffff0d7224 */ /* 0x000fe400078e0017 */
[----:B------:R-:W-:Y:S01]  /*17990*/  IMAD.MOV.U32 R12, RZ, RZ, 0x1 ;  /* 0x00000001ff0c7424 */ /* 0x000fe200078e00ff */
[----:B------:R-:W-:-:S13]  /*179a0*/  IADD3 R2, P0, R14, R0, RZ ;  /* 0x000000000e027210 */ /* 0x000fda0007f1e0ff */
[----:B------:R-:W-:Y:S05]  /*179b0*/  WARPSYNC.COLLECTIVE R15, `(.L_x_2116) ;  /* 0x000000000f087348 */ /* 0x000fea0003c00000 */
[----:B------:R0:W1:Y:S02]  /*179c0*/  SHFL.IDX P6, R14, R13, R12, R11 ;  /* 0x0000000c0d0e7389 */ /* 0x00006400000c000b */
[----:B01----:R-:W-:Y:S01]  /*179d0*/  ENDCOLLECTIVE ;  /* 0x000000000000791b */ /* 0x003fe20003800000 */
.L_x_2116:
        /* <DEDUP_REMOVED lines=13> */
.L_x_2117:
[----:B------:R-:W-:Y:S02]  /*17ab0*/  IMAD.MOV.U32 R13, RZ, RZ, R23 ;  /* 0x000000ffff0d7224 */ /* 0x000fe400078e0017 */
[----:B------:R-:W-:Y:S01]  /*17ac0*/  IMAD.MOV.U32 R12, RZ, RZ, 0x2 ;  /* 0x00000002ff0c7424 */ /* 0x000fe200078e00ff */
[----:B------:R-:W-:-:S13]  /*17ad0*/  IADD3 R2, P0, R14, R0, RZ ;  /* 0x000000000e027210 */ /* 0x000fda0007f1e0ff */
[----:B------:R-:W-:Y:S05]  /*17ae0*/  WARPSYNC.COLLECTIVE R15, `(.L_x_2118) ;  /* 0x000000000f087348 */ /* 0x000fea0003c00000 */
[----:B------:R0:W1:Y:S02]  /*17af0*/  SHFL.IDX P6, R14, R13, R12, R11 ;  /* 0x0000000c0d0e7389 */ /* 0x00006400000c000b */
[----:B01----:R-:W-:Y:S01]  /*17b00*/  ENDCOLLECTIVE ;  /* 0x000000000000791b */ /* 0x003fe20003800000 */
.L_x_2118:
        /* <DEDUP_REMOVED lines=13> */
.L_x_2119:
[----:B------:R-:W-:Y:S02]  /*17be0*/  IMAD.MOV.U32 R13, RZ, RZ, R23 ;  /* 0x000000ffff0d7224 */ /* 0x000fe400078e0017 */
[----:B------:R-:W-:Y:S01]  /*17bf0*/  IMAD.MOV.U32 R12, RZ, RZ, 0x3 ;  /* 0x00000003ff0c7424 */ /* 0x000fe200078e00ff */
[----:B------:R-:W-:-:S13]  /*17c00*/  IADD3 R2, P0, R14, R0, RZ ;  /* 0x000000000e027210 */ /* 0x000fda0007f1e0ff */
[----:B------:R-:W-:Y:S05]  /*17c10*/  WARPSYNC.COLLECTIVE R15, `(.L_x_2120) ;  /* 0x000000000f087348 */ /* 0x000fea0003c00000 */
[----:B------:R0:W1:Y:S02]  /*17c20*/  SHFL.IDX P6, R14, R13, R12, R11 ;  /* 0x0000000c0d0e7389 */ /* 0x00006400000c000b */
[----:B01----:R-:W-:Y:S01]  /*17c30*/  ENDCOLLECTIVE ;  /* 0x000000000000791b */ /* 0x003fe20003800000 */
.L_x_2120:
        /* <DEDUP_REMOVED lines=13> */
.L_x_2121:
[----:B------:R-:W-:Y:S02]  /*17d10*/  IMAD.MOV.U32 R13, RZ, RZ, R23 ;  /* 0x000000ffff0d7224 */ /* 0x000fe400078e0017 */
[----:B------:R-:W-:Y:S01]  /*17d20*/  IMAD.MOV.U32 R12, RZ, RZ, 0x4 ;  /* 0x00000004ff0c7424 */ /* 0x000fe200078e00ff */
[----:B------:R-:W-:-:S13]  /*17d30*/  IADD3 R2, P0, R14, R0, RZ ;  /* 0x000000000e027210 */ /* 0x000fda0007f1e0ff */
[----:B------:R-:W-:Y:S05]  /*17d40*/  WARPSYNC.COLLECTIVE R15, `(.L_x_2122) ;  /* 0x000000000f087348 */ /* 0x000fea0003c00000 */
[----:B------:R0:W1:Y:S02]  /*17d50*/  SHFL.IDX P6, R14, R13, R12, R11 ;  /* 0x0000000c0d0e7389 */ /* 0x00006400000c000b */
[----:B01----:R-:W-:Y:S01]  /*17d60*/  ENDCOLLECTIVE ;  /* 0x000000000000791b */ /* 0x003fe20003800000 */
.L_x_2122:
        /* <DEDUP_REMOVED lines=13> */
.L_x_2123:
[----:B------:R-:W-:Y:S02]  /*17e40*/  IMAD.MOV.U32 R13, RZ, RZ, R23 ;  /* 0x000000ffff0d7224 */ /* 0x000fe400078e0017 */
[----:B------:R-:W-:Y:S01]  /*17e50*/  IMAD.MOV.U32 R12, RZ, RZ, 0x5 ;  /* 0x00000005ff0c7424 */ /* 0x000fe200078e00ff */
[----:B------:R-:W-:-:S13]  /*17e60*/  IADD3 R2, P0, R14, R0, RZ ;  /* 0x000000000e027210 */ /* 0x000fda0007f1e0ff */
[----:B------:R-:W-:Y:S05]  /*17e70*/  WARPSYNC.COLLECTIVE R15, `(.L_x_2124) ;  /* 0x000000000f087348 */ /* 0x000fea0003c00000 */
[----:B------:R0:W1:Y:S02]  /*17e80*/  SHFL.IDX P6, R14, R13, R12, R11 ;  /* 0x0000000c0d0e7389 */ /* 0x00006400000c000b */
[----:B01----:R-:W-:Y:S01]  /*17e90*/  ENDCOLLECTIVE ;  /* 0x000000000000791b */ /* 0x003fe20003800000 */
.L_x_2124:
        /* <DEDUP_REMOVED lines=13> */
.L_x_2125:
[----:B------:R-:W-:Y:S05]  /*17f70*/  BRA `(.L_x_2126) ;  /* 0xffffffcc00107947 */ /* 0x000fea000383ffff */
.L_x_2031:
[----:B------:R-:W-:Y:S01]  /*17f80*/  BSSY B0, `(.L_x_2127) ;  /* 0x0000008000007945 */ /* 0x000fe20003800000 */
[----:B------:R-:W-:Y:S02]  /*17f90*/  IMAD.MOV.U32 R13, RZ, RZ, R31 ;  /* 0x000000ffff0d7224 */ /* 0x000fe400078e001f */
[----:B------:R-:W-:Y:S02]  /*17fa0*/  IMAD.MOV.U32 R12, RZ, RZ, RZ ;  /* 0x000000ffff0c7224 */ /* 0x000fe400078e00ff */
[----:B------:R-:W-:Y:S02]  /*17fb0*/  IMAD.MOV.U32 R11, RZ, RZ, 0x1f ;  /* 0x0000001fff0b7424 */ /* 0x000fe400078e00ff */
[----:B------:R-:W-:-:S07]  /*17fc0*/  IMAD.MOV.U32 R15, RZ, RZ, -0x1 ;  /* 0xffffffffff0f7424 */ /* 0x000fce00078e00ff */
[----:B01---5:R-:W-:Y:S05]  /*17fd0*/  WARPSYNC.COLLECTIVE R15, `(.L_x_2128) ;  /* 0x000000000f087348 */ /* 0x023fea0003c00000 */
[----:B------:R2:W3:Y:S02]  /*17fe0*/  SHFL.IDX P6, R14, R13, R12, R11 ;  /* 0x0000000c0d0e7389 */ /* 0x0004e400000c000b */
[----:B0123-5:R-:W-:Y:S01]  /*17ff0*/  ENDCOLLECTIVE ;  /* 0x000000000000791b */ /* 0x02ffe20003800000 */
.L_x_2128:
[----:B------:R-:W-:Y:S05]  /*18000*/  BSYNC B0 ;  /* 0x0000000000007941 */ /* 0x000fea0003800000 */
.L_x_2127:
[----:B------:R-:W-:Y:S05]  /*18010*/  BRA `(.L_x_2129) ;  /* 0xffffffcc00e47947 */ /* 0x000fea000383ffff */
.L_x_2034:
[----:B---3--:R3:W4:Y:S02]  /*18020*/  SYNCS.PHASECHK.TRANS64.TRYWAIT P0, [R5+URZ+0x22820], R0 ;  /* 0x02282000050075a7 */ /* 0x008724000800017f */
[----:B----4-:R-:W-:Y:S05]  /*18030*/  @!P0 NANOSLEEP.SYNCS 0x989680 ;  /* 0x009896800000895d */ /* 0x010fea0003900000 */
[----:B------:R-:W4:Y:S02]  /*18040*/  @!P0 SYNCS.PHASECHK.TRANS64 P0, [R5+URZ+0x22820], R0 ;  /* 0x02282000050085a7 */ /* 0x000f24000800007f */
[----:B----4-:R-:W-:Y:S05]  /*18050*/  @!P0 BRA `(.L_x_2034) ;  /* 0xfffffffc00f08947 */ /* 0x010fea000383ffff */
[----:B------:R-:W-:Y:S05]  /*18060*/  BRA `(.L_x_2130) ;  /* 0xffffffd0002c7947 */ /* 0x000fea000383ffff */
.L_x_2035:
        /* <DEDUP_REMOVED lines=8> */
[----:B0123-5:R-:W-:Y:S05]  /*180f0*/  WARPSYNC.COLLECTIVE R15, `(.L_x_2132) ;  /* 0x000000000f087348 */ /* 0x02ffea0003c00000 */
[----:B------:R4:W0:Y:S02]  /*18100*/  SHFL.IDX P6, R14, R13, R12, R11 ;  /* 0x0000000c0d0e7389 */ /* 0x00082400000c000b */
[----:B012345:R-:W-:Y:S01]  /*18110*/  ENDCOLLECTIVE ;  /* 0x000000000000791b */ /* 0x03ffe20003800000 */
.L_x_2132:
[----:B------:R-:W-:Y:S05]  /*18120*/  BSYNC B0 ;  /* 0x0000000000007941 */ /* 0x000fea0003800000 */
.L_x_2131:
[----:B------:R-:W-:Y:S05]  /*18130*/  BRA `(.L_x_2133) ;  /* 0xffffffd000147947 */ /* 0x000fea000383ffff */
.L_x_2038:
[----:B------:R-:W-:Y:S01]  /*18140*/  BSSY B1, `(.L_x_2134) ;  /* 0x0000006000017945 */ /* 0x000fe20003800000 */
[----:B------:R-:W-:-:S07]  /*18150*/  IMAD.MOV.U32 R15, RZ, RZ, -0x1 ;  /* 0xffffffffff0f7424 */ /* 0x000fce00078e00ff */
[----:B0123-5:R-:W-:Y:S05]  /*18160*/  WARPSYNC.COLLECTIVE R15, `(.L_x_2135) ;  /* 0x000000000f0c7348 */ /* 0x02ffea0003c00000 */
[----:B------:R-:W-:Y:S02]  /*18170*/  ELECT P6, UR62, PT ;  /* 0x00000000003e782f */ /* 0x000fe400038c0000 */
[----:B------:R-:W-:Y:S01]  /*18180*/  MOV R14, UR62 ;  /* 0x0000003e000e7c02 */ /* 0x000fe20008000f00 */
[----:B0123-5:R-:W-:Y:S10]  /*18190*/  ENDCOLLECTIVE ;  /* 0x000000000000791b */ /* 0x02fff40003800000 */
.L_x_2135:
[----:B------:R-:W-:Y:S05]  /*181a0*/  BSYNC B1 ;  /* 0x0000000000017941 */ /* 0x000fea0003800000 */
.L_x_2134:
[----:B------:R-:W-:Y:S05]  /*181b0*/  BRA `(.L_x_2136) ;  /* 0xffffffd0000c7947 */ /* 0x000fea000383ffff */
.L_x_2040:
[----:B---3--:R3:W4:Y:S02]  /*181c0*/  SYNCS.PHASECHK.TRANS64.TRYWAIT P1, [R3+URZ+0x22840], R2 ;  /* 0x02284002030075a7 */ /* 0x008724000802017f */
[----:B----4-:R-:W-:Y:S05]  /*181d0*/  @!P1 NANOSLEEP.SYNCS 0x989680 ;  /* 0x009896800000995d */ /* 0x010fea0003900000 */
[----:B------:R-:W4:Y:S02]  /*181e0*/  @!P1 SYNCS.PHASECHK.TRANS64 P1, [R3+URZ+0x22840], R2 ;  /* 0x02284002030095a7 */ /* 0x000f24000802007f */
[----:B----4-:R-:W-:Y:S05]  /*181f0*/  @!P1 BRA `(.L_x_2040) ;  /* 0xfffffffc00f09947 */ /* 0x010fea000383ffff */
[----:B------:R-:W-:Y:S05]  /*18200*/  BRA `(.L_x_2137) ;  /* 0xffffffd0002c7947 */ /* 0x000fea000383ffff */
.L_x_2042:
[----:B----4-:R4:W0:Y:S02]  /*18210*/  SYNCS.PHASECHK.TRANS64.TRYWAIT P1, [R5+URZ+0x22840], R0 ;  /* 0x02284000050075a7 */ /* 0x010824000802017f */
[----:B0-----:R-:W-:Y:S05]  /*18220*/  @!P1 NANOSLEEP.SYNCS 0x989680 ;  /* 0x009896800000995d */ /* 0x001fea0003900000 */
[----:B------:R-:W0:Y:S02]  /*18230*/  @!P1 SYNCS.PHASECHK.TRANS64 P1, [R5+URZ+0x22840], R0 ;  /* 0x02284000050095a7 */ /* 0x000e24000802007f */
[----:B0-----:R-:W-:Y:S05]  /*18240*/  @!P1 BRA `(.L_x_2042) ;  /* 0xfffffffc00f09947 */ /* 0x001fea000383ffff */
[----:B------:R-:W-:Y:S05]  /*18250*/  BRA `(.L_x_2138) ;  /* 0xffffffd000387947 */ /* 0x000fea000383ffff */
.L_x_2044:
[----:B------:R0:W0:Y:S02]  /*18260*/  SYNCS.PHASECHK.TRANS64.TRYWAIT P1, [R3+URZ+0x22860], R2 ;  /* 0x02286002030075a7 */ /* 0x000024000802017f */
[----:B0-----:R-:W-:Y:S05]  /*18270*/  @!P1 NANOSLEEP.SYNCS 0x989680 ;  /* 0x009896800000995d */ /* 0x001fea0003900000 */
[----:B------:R-:W0:Y:S02]  /*18280*/  @!P1 SYNCS.PHASECHK.TRANS64 P1, [R3+URZ+0x22860], R2 ;  /* 0x02286002030095a7 */ /* 0x000e24000802007f */
[----:B0-----:R-:W-:Y:S05]  /*18290*/  @!P1 BRA `(.L_x_2044) ;  /* 0xfffffffc00f09947 */ /* 0x001fea000383ffff */
[----:B------:R-:W-:Y:S05]  /*182a0*/  BRA `(.L_x_2139) ;  /* 0xffffffd000347947 */ /* 0x000fea000383ffff */
.L_x_2140:
        /* <DEDUP_REMOVED lines=13> */
.L_x_6454:


//--------------------- .text._ZN7cutlass13device_kernelIN5flash11enable_sm90INS1_16FlashAttnFwdSm90INS1_25CollectiveMainloopFwdSm90ILi2EN4cute5tupleIJNS5_1CILi1EEES8_S8_EEENS6_IJNS7_ILi128EEENS7_ILi96EEENS7_ILi64EEEEEELi256ENS_10bfloat16_tEfNS_4arch4Sm90ELb0ELb1ELb1ELb0ELb1ELb0ELb1ELb1ELb0ELb1ELb0ELb0EEENS1_21CollectiveEpilogueFwdINS6_IJSA_NS7_ILi256EEESB_EEES9_SE_SG_Li256ELb0ELb1ELb0ELb0EEENS1_30DynamicPersistentTileSchedulerILi256ELi128ELb0ELb1ELb1EEEEEEEEEvNT_6ParamsE --------------------------
	.section	.text._ZN7cutlass13device_kernelIN5flash11enable_sm90INS1_16FlashAttnFwdSm90INS1_25CollectiveMainloopFwdSm90ILi2EN4cute5tupleIJNS5_1CILi1EEES8_S8_EEENS6_IJNS7_ILi128EEENS7_ILi96EEENS7_ILi64EEEEEELi256ENS_10bfloat16_tEfNS_4arch4Sm90ELb0ELb1ELb1ELb0ELb1ELb0ELb1ELb1ELb0ELb1ELb0ELb0EEENS1_21CollectiveEpilogueFwdINS6_IJSA_NS7_ILi256EEESB_EEES9_SE_SG_Li256ELb0ELb1ELb0ELb0EEENS1_30DynamicPersistentTileSchedulerILi256ELi128ELb0ELb1ELb1EEEEEEEEEvNT_6ParamsE,"ax",@progbits
	.align	128
.text._ZN7cutlass13device_kernelIN5flash11enable_sm90INS1_16FlashAttnFwdSm90INS1_25CollectiveMainloopFwdSm90ILi2EN4cute5tupleIJNS5_1CILi1EEES8_S8_EEENS6_IJNS7_ILi128EEENS7_ILi96EEENS7_ILi64EEEEEELi256ENS_10bfloat16_tEfNS_4arch4Sm90ELb0ELb1ELb1ELb0ELb1ELb0ELb1ELb1ELb0ELb1ELb0ELb0EEENS1_21CollectiveEpilogueFwdINS6_IJSA_NS7_ILi256EEESB_EEES9_SE_SG_Li256ELb0ELb1ELb0ELb0EEENS1_30DynamicPersistentTileSchedulerILi256ELi128ELb0ELb1ELb1EEEEEEEEEvNT_6ParamsE:
        .type           _ZN7cutlass13device_kernelIN5flash11enable_sm90INS1_16FlashAttnFwdSm90INS1_25CollectiveMainloopFwdSm90ILi2EN4cute5tupleIJNS5_1CILi1EEES8_S8_EEENS6_IJNS7_ILi128EEENS7_ILi96EEENS7_ILi64EEEEEELi256ENS_10bfloat16_tEfNS_4arch4Sm90ELb0ELb1ELb1ELb0ELb1ELb0ELb1ELb1ELb0ELb1ELb0ELb0EEENS1_21CollectiveEpilogueFwdINS6_IJSA_NS7_ILi256EEESB_EEES9_SE_SG_Li256ELb0ELb1ELb0ELb0EEENS1_30DynamicPersistentTileSchedulerILi256ELi128ELb0ELb1ELb1EEEEEEEEEvNT_6ParamsE,@function
        .size           _ZN7cutlass13device_kernelIN5flash11enable_sm90INS1_16FlashAttnFwdSm90INS1_25CollectiveMainloopFwdSm90ILi2EN4cute5tupleIJNS5_1CILi1EEES8_S8_EEENS6_IJNS7_ILi128EEENS7_ILi96EEENS7_ILi64EEEEEELi256ENS_10bfloat16_tEfNS_4arch4Sm90ELb0ELb1ELb1ELb0ELb1ELb0ELb1ELb1ELb0ELb1ELb0ELb0EEENS1_21CollectiveEpilogueFwdINS6_IJSA_NS7_ILi256EEESB_EEES9_SE_SG_Li256ELb0ELb1ELb0ELb0EEENS1_30DynamicPersistentTileSchedulerILi256ELi128ELb0ELb1ELb1EEEEEEEEEvNT_6ParamsE,(.L_x_6455 - _ZN7cutlass13device_kernelIN5flash11enable_sm90INS1_16FlashAttnFwdSm90INS1_25CollectiveMainloopFwdSm90ILi2EN4cute5tupleIJNS5_1CILi1EEES8_S8_EEENS6_IJNS7_ILi128EEENS7_ILi96EEENS7_ILi64EEEEEELi256ENS_10bfloat16_tEfNS_4arch4Sm90ELb0ELb1ELb1ELb0ELb1ELb0ELb1ELb1ELb0ELb1ELb0ELb0EEENS1_21CollectiveEpilogueFwdINS6_IJSA_NS7_ILi256EEESB_EEES9_SE_SG_Li256ELb0ELb1ELb0ELb0EEENS1_30DynamicPersistentTileSchedulerILi256ELi128ELb0ELb1ELb1EEEEEEEEEvNT_6ParamsE)
        .other          _ZN7cutlass13device_kernelIN5flash11enable_sm90INS1_16FlashAttnFwdSm90INS1_25CollectiveMainloopFwdSm90ILi2EN4cute5tupleIJNS5_1CILi1EEES8_S8_EEENS6_IJNS7_ILi128EEENS7_ILi96EEENS7_ILi64EEEEEELi256ENS_10bfloat16_tEfNS_4arch4Sm90ELb0ELb1ELb1ELb0ELb1ELb0ELb1ELb1ELb0ELb1ELb0ELb0EEENS1_21CollectiveEpilogueFwdINS6_IJSA_NS7_ILi256EEESB_EEES9_SE_SG_Li256ELb0ELb1ELb0ELb0EEENS1_30DynamicPersistentTileSchedulerILi256ELi128ELb0ELb1ELb1EEEEEEEEEvNT_6ParamsE,@"STO_CUDA_ENTRY STV_DEFAULT"
_ZN7cutlass13device_kernelIN5flash11enable_sm90INS1_16FlashAttnFwdSm90INS1_25CollectiveMainloopFwdSm90ILi2EN4cute5tupleIJNS5_1CILi1EEES8_S8_EEENS6_IJNS7_ILi128EEENS7_ILi96EEENS7_ILi64EEEEEELi256ENS_10bfloat16_tEfNS_4arch4Sm90ELb0ELb1ELb1ELb0ELb1ELb0ELb1ELb1ELb0ELb1ELb0ELb0EEENS1_21CollectiveEpilogueFwdINS6_IJSA_NS7_ILi256EEESB_EEES9_SE_SG_Li256ELb0ELb1ELb0ELb0EEENS1_30DynamicPersistentTileSchedulerILi256ELi128ELb0ELb1ELb1EEEEEEEEEvNT_6ParamsE:
        /* <DEDUP_REMOVED lines=9> */
[----:B------:R1:W2:Y:S01]  /*0090*/  SHFL.IDX PT, R3, R12, RZ, 0x1f ;  /* 0x00001fff0c037589 */ /* 0x0002a200000e0000 */
        /* <DEDUP_REMOVED lines=15> */
[----:B------:R1:W0:Y:S01]  /*0190*/  @!UP0 SYNCS.EXCH.64 URZ, [UR8+0x32400], UR4 ;  /* 0x03240004083f85b2 */ /* 0x0002220008000100 */
[----:B------:R1:W3:Y:S05]  /*01a0*/  @!UP1 SYNCS.EXCH.64 URZ, [UR8+0x32410], UR4 ;  /* 0x03241004083f95b2 */ /* 0x0002ea0008000100 */
[----:B------:R1:W4:Y:S02]  /*01b0*/  @!UP2 SYNCS.EXCH.64 URZ, [UR8+0x32420], UR6 ;  /* 0x03242006083fa5b2 */ /* 0x0003240008000100 */
[----:B-12---:R-:W-:Y:S05]  /*01c0*/  @P1 BRA `(.L_x_2141) ;  /* 0x0000000000481947 */ /* 0x006fea0003800000 */
[----:B------:R-:W1:Y:S01]  /*01d0*/  S2UR UR5, SR_CgaCtaId ;  /* 0x00000000000579c3 */ /* 0x000e620000008800 */
[----:B------:R-:W-:Y:S01]  /*01e0*/  UMOV UR4, 0x400 ;  /* 0x0000040000047882 */ /* 0x000fe20000000000 */
[----:B------:R-:W-:Y:S01]  /*01f0*/  UMOV UR6, 0x80 ;  /* 0x0000008000067882 */ /* 0x000fe20000000000 */
[----:B------:R-:W-:Y:S01]  /*0200*/  UMOV UR7, 0x100 ;  /* 0x0000010000077882 */ /* 0x000fe20000000000 */
[----:B------:R-:W-:Y:S01]  /*0210*/  ELECT P0, URZ, PT ;  /* 0x00000000003f782f */ /* 0x000fe20003800000 */
[----:B-1----:R-:W-:Y:S02]  /*0220*/  ULEA UR8, UR5, UR4, 0x18 ;  /* 0x0000000405087291 */ /* 0x002fe4000f8ec03f */
[----:B------:R-:W-:-:S04]  /*0230*/  UIADD3 UR4, -UR6, 0x100000, URZ ;  /* 0x0010000006047890 */ /* 0x000fc8000fffe13f */
[----:B------:R-:W-:Y:S02]  /*0240*/  USHF.L.U32 UR5, UR4, 0xb, URZ ;  /* 0x0000000b04057899 */ /* 0x000fe4000800063f */
[----:B------:R-:W-:Y:S02]  /*0250*/  USHF.L.U32 UR4, UR4, 0x1, URZ ;  /* 0x0000000104047899 */ /* 0x000fe4000800063f */
[----:B------:R-:W-:-:S04]  /*0260*/  UIADD3 UR6, -UR7, 0x100000, URZ ;  /* 0x0010000007067890 */ /* 0x000fc8000fffe13f */
[----:B------:R-:W-:Y:S02]  /*0270*/  USHF.L.U32 UR7, UR6, 0xb, URZ ;  /* 0x0000000b06077899 */ /* 0x000fe4000800063f */
[----:B------:R-:W-:Y:S01]  /*0280*/  USHF.L.U32 UR6, UR6, 0x1, URZ ;  /* 0x0000000106067899 */ /* 0x000fe2000800063f */
[----:B------:R-:W1:Y:S03]  /*0290*/  FENCE.VIEW.ASYNC.S ;  /* 0x00000000000073c6 */ /* 0x000e660000000000 */
[----:B-1----:R1:W2:Y:S08]  /*02a0*/  SYNCS.EXCH.64 URZ, [UR8+0x32430], UR4 ;  /* 0x03243004083f75b2 */ /* 0x0022b00008000100 */
[----:B------:R1:W0:Y:S01]  /*02b0*/  SYNCS.EXCH.64 URZ, [UR8+0x32440], UR6 ;  /* 0x03244006083f75b2 */ /* 0x0002220008000100 */
[----:B------:R1:W0:Y:S01]  /*02c0*/  SYNCS.EXCH.64 URZ, [UR8+0x32438], UR4 ;  /* 0x03243804083f75b2 */ /* 0x0002220008000100 */
[----:B------:R1:W0:Y:S01]  /*02d0*/  SYNCS.EXCH.64 URZ, [UR8+0x32448], UR6 ;  /* 0x03244806083f75b2 */ /* 0x0002220008000100 */
[----:B------:R-:W-:Y:S01]  /*02e0*/  NOP ;  /* 0x0000000000007918 */ /* 0x000fe20000000000 */
.L_x_2141:
[----:B------:R-:W5:Y:S01]  /*02f0*/  SHFL.IDX PT, R2, R0, RZ, 0x1f ;  /* 0x00001fff00027589 */ /* 0x000f6200000e0000 */
[----:B------:R-:W-:Y:S01]  /*0300*/  NOP ;  /* 0x0000000000007918 */ /* 0x000fe20000000000 */
[----:B-----5:R-:W-:-:S13]  /*0310*/  ISETP.NE.AND P0, PT, R2, RZ, PT ;  /* 0x000000ff0200720c */ /* 0x020fda0003f05270 */
[----:B------:R-:W-:Y:S05]  /*0320*/  @P0 BRA `(.L_x_2142) ;  /* 0x0000000000480947 */ /* 0x000fea0003800000 */
[----:B-1----:R-:W1:Y:S01]  /*0330*/  S2UR UR5, SR_CgaCtaId ;  /* 0x00000000000579c3 */ /* 0x002e620000008800 */
        /* <DEDUP_REMOVED lines=12> */
[----:B-1----:R1:W0:Y:S08]  /*0400*/  SYNCS.EXCH.64 URZ, [UR8+0x32450], UR4 ;  /* 0x03245004083f75b2 */ /* 0x0022300008000100 */
[----:B------:R1:W0:Y:S01]  /*0410*/  SYNCS.EXCH.64 URZ, [UR8+0x32460], UR6 ;  /* 0x03246006083f75b2 */ /* 0x0002220008000100 */
[----:B------:R1:W0:Y:S01]  /*0420*/  SYNCS.EXCH.64 URZ, [UR8+0x32458], UR4 ;  /* 0x03245804083f75b2 */ /* 0x0002220008000100 */
[----:B------:R1:W0:Y:S01]  /*0430*/  SYNCS.EXCH.64 URZ, [UR8+0x32468], UR6 ;  /* 0x03246806083f75b2 */ /* 0x0002220008000100 */
[----:B------:R-:W-:Y:S01]  /*0440*/  NOP ;  /* 0x0000000000007918 */ /* 0x000fe20000000000 */
.L_x_2142:
[----:B------:R-:W5:Y:S01]  /*0450*/  SHFL.IDX PT, R2, R0, RZ, 0x1f ;  /* 0x00001fff00027589 */ /* 0x000f6200000e0000 */
[----:B------:R-:W-:Y:S01]  /*0460*/  NOP ;  /* 0x0000000000007918 */ /* 0x000fe20000000000 */
[----:B-----5:R-:W-:-:S13]  /*0470*/  ISETP.NE.AND P0, PT, R2, RZ, PT ;  /* 0x000000ff0200720c */ /* 0x020fda0003f05270 */
[----:B------:R-:W-:Y:S05]  /*0480*/  @P0 BRA `(.L_x_2143) ;  /* 0x0000000000380947 */ /* 0x000fea0003800000 */
[----:B-1----:R-:W1:Y:S01]  /*0490*/  S2UR UR5, SR_CgaCtaId ;  /* 0x00000000000579c3 */ /* 0x002e620000008800 */
[----:B------:R-:W-:Y:S01]  /*04a0*/  UMOV UR4, 0x400 ;  /* 0x0000040000047882 */ /* 0x000fe20000000000 */
[----:B------:R-:W-:Y:S01]  /*04b0*/  UMOV UR7, 0x80 ;  /* 0x0000008000077882 */ /* 0x000fe20000000000 */
[----:B------:R-:W-:Y:S01]  /*04c0*/  ELECT P0, URZ, PT ;  /* 0x00000000003f782f */ /* 0x000fe20003800000 */
[----:B-1----:R-:W-:Y:S02]  /*04d0*/  ULEA UR6, UR5, UR4, 0x18 ;  /* 0x0000000405067291 */ /* 0x002fe4000f8ec03f */
[----:B------:R-:W-:-:S04]  /*04e0*/  UIADD3 UR4, -UR7, 0x100000, URZ ;  /* 0x0010000007047890 */ /* 0x000fc8000fffe13f */
[----:B------:R-:W-:Y:S02]  /*04f0*/  USHF.L.U32 UR5, UR4, 0xb, URZ ;  /* 0x0000000b04057899 */ /* 0x000fe4000800063f */
[----:B------:R-:W-:Y:S01]  /*0500*/  USHF.L.U32 UR4, UR4, 0x1, URZ ;  /* 0x0000000104047899 */ /* 0x000fe2000800063f */
[----:B------:R-:W1:Y:S11]  /*0510*/  FENCE.VIEW.ASYNC.S ;  /* 0x00000000000073c6 */ /* 0x000e760000000000 */
[----:B-1----:R1:W0:Y:S01]  /*0520*/  SYNCS.EXCH.64 URZ, [UR6+0x32470], UR4 ;  /* 0x03247004063f75b2 */ /* 0x0022220008000100 */
[----:B------:R1:W0:Y:S01]  /*0530*/  SYNCS.EXCH.64 URZ, [UR6+0x32480], UR4 ;  /* 0x03248004063f75b2 */ /* 0x0002220008000100 */
[----:B------:R1:W0:Y:S01]  /*0540*/  SYNCS.EXCH.64 URZ, [UR6+0x32478], UR4 ;  /* 0x03247804063f75b2 */ /* 0x0002220008000100 */
[----:B------:R1:W0:Y:S01]  /*0550*/  SYNCS.EXCH.64 URZ, [UR6+0x32488], UR4 ;  /* 0x03248804063f75b2 */ /* 0x0002220008000100 */
[----:B------:R-:W-:Y:S01]  /*0560*/  NOP ;  /* 0x0000000000007918 */ /* 0x000fe20000000000 */
.L_x_2143:
        /* <DEDUP_REMOVED lines=22> */
.L_x_2144:
[----:B------:R-:W5:Y:S01]  /*06d0*/  SHFL.IDX PT, R2, R0, RZ, 0x1f ;  /* 0x00001fff00027589 */ /* 0x000f6200000e0000 */
[----:B------:R-:W-:Y:S01]  /*06e0*/  R2UR UR9, R3 ;  /* 0x00000000030972ca */ /* 0x000fe200000e0000 */
        /* <DEDUP_REMOVED lines=21> */
.L_x_2145:
[----:B-1----:R-:W-:Y:S01]  /*0840*/  ULDC UR4, c[0x0][0x20] ;  /* 0x0000080000047ab9 */ /* 0x002fe20000000800 */
[----:B------:R-:W-:Y:S01]  /*0850*/  UISETP.NE.AND UP0, UPT, UR9, URZ, UPT ;  /* 0x0000003f0900728c */ /* 0x000fe2000bf05270 */
[----:B------:R-:W-:Y:S01]  /*0860*/  IADD3 R16, P0, R1, UR4, RZ ;  /* 0x0000000401107c10 */ /* 0x000fe2000ff1e0ff */
[----:B------:R-:W-:Y:S01]  /*0870*/  UMOV UR4, 0x1 ;  /* 0x0000000100047882 */ /* 0x000fe20000000000 */
[----:B------:R-:W-:Y:S01]  /*0880*/  ULDC UR5, c[0x0][0x24] ;  /* 0x0000090000057ab9 */ /* 0x000fe20000000800 */
[----:B------:R-:W-:Y:S01]  /*0890*/  USEL UR4, UR4, 0x2, !UP0 ;  /* 0x0000000204047887 */ /* 0x000fe2000c000000 */
[----:B------:R-:W-:Y:S01]  /*08a0*/  IADD3 R2, P1, R16, 0x50, RZ ;  /* 0x0000005010027810 */ /* 0x000fe20007f3e0ff */
[----:B------:R-:W-:Y:S01]  /*08b0*/  IMAD.X R17, RZ, RZ, UR5, P0 ;  /* 0x00000005ff117e24 */ /* 0x000fe200080e06ff */
[----:B------:R-:W-:Y:S01]  /*08c0*/  PLOP3.LUT P2, PT, PT, PT, UP0, 0x80, 0x0 ;  /* 0x000000000000781c */ /* 0x000fe20003f4f008 */
[----:B------:R-:W-:Y:S01]  /*08d0*/  NOP ;  /* 0x0000000000007918 */ /* 0x000fe20000000000 */
[----:B------:R-:W-:Y:S01]  /*08e0*/  ULDC.64 UR36, c[0x0][0x208] ;  /* 0x0000820000247ab9 */ /* 0x000fe20000000a00 */
[----:B------:R1:W-:Y:S01]  /*08f0*/  STL [R1+0x454], R2 ;  /* 0x0004540201007387 */ /* 0x0003e20000100800 */
[----:B------:R-:W-:-:S05]  /*0900*/  IMAD.X R3, RZ, RZ, R17, P1 ;  /* 0x000000ffff037224 */ /* 0x000fca00008e0611 */
[----:B------:R0:W-:Y:S01]  /*0910*/  STL [R1+0x450], R3 ;  /* 0x0004500301007387 */ /* 0x0001e20000100800 */
[----:B-1----:R-:W-:-:S05]  /*0920*/  IMAD.U32 R2, RZ, RZ, UR4 ;  /* 0x00000004ff027e24 */ /* 0x002fca000f8e00ff */
[----:B------:R1:W-:Y:S01]  /*0930*/  STL [R1+0x45c], R2 ;  /* 0x00045c0201007387 */ /* 0x0003e20000100800 */
[----:B0-234-:R-:W-:Y:S06]  /*0940*/  BAR.SYNC.DEFER_BLOCKING 0x0 ;  /* 0x0000000000007b1d */ /* 0x01dfec0000010000 */
[----:B------:R-:W-:Y:S05]  /*0950*/  @!P2 BRA `(.L_x_2146) ;  /* 0x00000220000ca947 */ /* 0x000fea0003800000 */
.L_x_2147:
[----:B------:R-:W-:-:S08]  /*0960*/  NOP ;  /* 0x0000000000007918 */ /* 0x000fd00000000000 */
[----:B------:R-:W0:Y:S02]  /*0970*/  USETMAXREG.TRY_ALLOC.CTAPOOL UP0, 0xe8 ;  /* 0x000000e8000079c8 */ /* 0x000e240008000600 */
[----:B0-----:R-:W-:-:S13]  /*0980*/  PLOP3.LUT P0, PT, PT, PT, UP0, 0x80, 0x0 ;  /* 0x000000000000781c */ /* 0x001fda0003f0f008 */
[----:B------:R-:W-:Y:S05]  /*0990*/  @!P0 BRA `(.L_x_2147) ;  /* 0xfffffffc00f08947 */ /* 0x000fea000383ffff */
[----:B------:R-:W0:Y:S08]  /*09a0*/  S2UR UR5, SR_CTAID.X ;  /* 0x00000000000579c3 */ /* 0x000e300000002500 */
[----:B------:R-:W-:Y:S08]  /*09b0*/  BAR.ARV 0x4, 0x180 ;  /* 0x0106000000007b1d */ /* 0x000ff00000002000 */
[----:B------:R-:W-:Y:S08]  /*09c0*/  BAR.ARV 0x8, 0x180 ;  /* 0x0206000000007b1d */ /* 0x000ff00000002000 */
[----:B------:R-:W0:Y:S01]  /*09d0*/  LDC R0, c[0x0][0xd38] ;  /* 0x00034e00ff007b82 */ /* 0x000e220000000800 */
[----:B------:R-:W-:Y:S01]  /*09e0*/  ISETP.NE.AND P0, PT, R12, 0x1, PT ;  /* 0x000000010c00780c */ /* 0x000fe20003f05270 */
[----:B------:R2:W-:-:S12]  /*09f0*/  STL.64 [R1+0x1f8], RZ ;  /* 0x0001f8ff01007387 */ /* 0x0005d80000100a00 */
[----:B------:R-:W-:Y:S06]  /*0a00*/  @!P0 BAR.ARV 0x9, 0x100 ;  /* 0x0244000000008b1d */ /* 0x000fec0000002000 */
[C---:B------:R-:W-:Y:S02]  /*0a10*/  IADD3 R208, P1, R16.reuse, 0x1f8, RZ ;  /* 0x000001f810d07810 */ /* 0x040fe40007f3e0ff */
[----:B------:R-:W-:Y:S01]  /*0a20*/  IADD3 R216, P2, R16, 0x204, RZ ;  /* 0x0000020410d87810 */ /* 0x000fe20007f5e0ff */
[----:B------:R2:W-:Y:S01]  /*0a30*/  STL [R1+0x200], RZ ;  /* 0x000200ff01007387 */ /* 0x0005e20000100800 */
[----:B0-----:R-:W-:Y:S01]  /*0a40*/  ISETP.LE.AND P0, PT, R0, UR5, PT ;  /* 0x0000000500007c0c */ /* 0x001fe2000bf03270 */
[----:B------:R-:W-:-:S02]  /*0a50*/  IMAD.X R209, RZ, RZ, R17, P1 ;  /* 0x000000ffffd17224 */ /* 0x000fc400008e0611 */
[----:B------:R2:W-:Y:S01]  /*0a60*/  STL [R1+0x204], RZ ;  /* 0x000204ff01007387 */ /* 0x0005e20000100800 */
[----:B------:R-:W-:-:S09]  /*0a70*/  IMAD.X R211, RZ, RZ, R17, P2 ;  /* 0x000000ffffd37224 */ /* 0x000fd200010e0611 */
[----:B--2---:R-:W-:Y:S05]  /*0a80*/  @P0 EXIT ;  /* 0x000000000000094d */ /* 0x004fea0003800000 */
[----:B-1----:R-:W0:Y:S01]  /*0a90*/  S2R R2, SR_TID.X ;  /* 0x0000000000027919 */ /* 0x002e220000002100 */
[----:B------:R-:W1:Y:S01]  /*0aa0*/  S2UR UR9, SR_CgaCtaId ;  /* 0x00000000000979c3 */ /* 0x000e620000008800 */
[----:B------:R-:W-:Y:S01]  /*0ab0*/  UMOV UR42, 0x400 ;  /* 0x00000400002a7882 */ /* 0x000fe20000000000 */
[----:B------:R-:W-:Y:S01]  /*0ac0*/  IMAD.MOV.U32 R179, RZ, RZ, 0x2 ;  /* 0x00000002ffb37424 */ /* 0x000fe200078e00ff */
[C---:B------:R-:W-:Y:S01]  /*0ad0*/  IADD3 R205, -R12.reuse, 0xb, RZ ;  /* 0x0000000b0ccd7810 */ /* 0x040fe20007ffe1ff */
[----:B------:R-:W-:-:S04]  /*0ae0*/  VIADD R206, R12, 0x8 ;  /* 0x000000080cce7836 */ /* 0x000fc80000000000 */
[----:B------:R-:W2:Y:S01]  /*0af0*/  S2UR UR4, SR_SWINHI ;  /* 0x00000000000479c3 */ /* 0x000ea20000002f00 */
[----:B-1----:R-:W-:Y:S01]  /*0b00*/  ULEA UR42, UR9, UR42, 0x18 ;  /* 0x0000002a092a7291 */ /* 0x002fe2000f8ec03f */
[----:B0-----:R-:W-:-:S06]  /*0b10*/  VIADD R204, R2, 0xffffff80 ;  /* 0xffffff8002cc7836 */ /* 0x001fcc0000000000 */
[----:B------:R-:W-:Y:S01]  /*0b20*/  UMOV UR58, UR42 ;  /* 0x0000002a003a7c82 */ /* 0x000fe20008000000 */
[----:B--2---:R-:W-:Y:S01]  /*0b30*/  UMOV UR59, UR4 ;  /* 0x00000004003b7c82 */ /* 0x004fe20008000000 */
[----:B------:R-:W-:Y:S01]  /*0b40*/  UMOV UR4, UR5 ;  /* 0x0000000500047c82 */ /* 0x000fe20008000000 */
[----:B------:R-:W-:-:S04]  /*0b50*/  SHF.R.S32.HI R11, RZ, 0x1f, R204 ;  /* 0x0000001fff0b7819 */ /* 0x000fc800000114cc */
[CC--:B------:R-:W-:Y:S02]  /*0b60*/  LEA.HI R0, R11.reuse, R204.reuse, RZ, 0x5 ;  /* 0x000000cc0b007211 */ /* 0x0c0fe400078f28ff */
[CC--:B------:R-:W-:Y:S02]  /*0b70*/  LEA.HI R2, R11.reuse, R204.reuse, RZ, 0x4 ;  /* 0x000000cc0b027211 */ /* 0x0c0fe400078f20ff */
[CC--:B------:R-:W-:Y:S01]  /*0b80*/  LEA.HI R6, R11.reuse, R204.reuse, RZ, 0x2 ;  /* 0x000000cc0b067211 */ /* 0x0c0fe200078f10ff */
[----:B------:R-:W-:Y:S01]  /*0b90*/  IMAD.SHL.U32 R4, R0, 0x20, RZ ;  /* 0x0000002000047824 */ /* 0x000fe200078e00ff */
[----:B------:R-:W-:Y:S02]  /*0ba0*/  SHF.R.S32.HI R5, RZ, 0x4, R2 ;  /* 0x00000004ff057819 */ /* 0x000fe40000011402 */
[----:B------:R-:W-:Y:S02]  /*0bb0*/  LOP3.LUT R3, R2, 0x3fffff0, RZ, 0xc0, !PT ;  /* 0x03fffff002037812 */ /* 0x000fe400078ec0ff */
[----:B------:R-:W-:-:S02]  /*0bc0*/  LEA.HI R0, R11, R204, RZ, 0x7 ;  /* 0x000000cc0b007211 */ /* 0x000fc400078f38ff */
[----:B------:R-:W-:Y:S02]  /*0bd0*/  LOP3.LUT R7, R4, 0xfffffc00, RZ, 0xc0, !PT ;  /* 0xfffffc0004077812 */ /* 0x000fe400078ec0ff */
[----:B------:R-:W-:Y:S01]  /*0be0*/  LEA.HI R4, R2, R5, RZ, 0x1 ;  /* 0x0000000502047211 */ /* 0x000fe200078f08ff */
[----:B------:R-:W-:Y:S01]  /*0bf0*/  IMAD.IADD R2, R204, 0x1, -R3 ;  /* 0x00000001cc027824 */ /* 0x000fe200078e0a03 */
[----:B------:R-:W-:Y:S02]  /*0c00*/  LOP3.LUT R3, R0, 0xffffff80, RZ, 0xc0, !PT ;  /* 0xffffff8000037812 */ /* 0x000fe400078ec0ff */
[----:B------:R-:W-:Y:S01]  /*0c10*/  LOP3.LUT R4, R4, 0x1ffffffe, RZ, 0xc0, !PT ;  /* 0x1ffffffe04047812 */ /* 0x000fe200078ec0ff */
[----:B------:R-:W-:Y:S01]  /*0c20*/  IMAD R7, R2, 0x40, R7 ;  /* 0x0000004002077824 */ /* 0x000fe200078e0207 */
[----:B------:R-:W-:Y:S01]  /*0c30*/  LEA.HI R201, R11, R204, RZ, 0x3 ;  /* 0x000000cc0bc97211 */ /* 0x000fe200078f18ff */
[----:B------:R-:W-:Y:S01]  /*0c40*/  IMAD.IADD R210, R204, 0x1, -R3 ;  /* 0x00000001ccd27824 */ /* 0x000fe200078e0a03 */
[----:B------:R-:W-:Y:S01]  /*0c50*/  SHF.R.S32.HI R219, RZ, 0x7, R0 ;  /* 0x00000007ffdb7819 */ /* 0x000fe20000011400 */
[----:B------:R-:W-:Y:S01]  /*0c60*/  IMAD.IADD R4, R5, 0x1, -R4 ;  /* 0x0000000105047824 */ /* 0x000fe200078e0a04 */
[----:B------:R-:W-:-:S02]  /*0c70*/  LOP3.LUT R207, R201, 0xfffffff8, RZ, 0xc0, !PT ;  /* 0xfffffff8c9cf7812 */ /* 0x000fc400078ec0ff */
[----:B------:R-:W-:Y:S01]  /*0c80*/  SHF.R.S32.HI R3, RZ, 0x1f, R210 ;  /* 0x0000001fff037819 */ /* 0x000fe200000114d2 */
[----:B------:R-:W-:Y:S01]  /*0c90*/  IMAD R4, R4, 0x8, R7 ;  /* 0x0000000804047824 */ /* 0x000fe200078e0207 */
[----:B------:R-:W-:Y:S01]  /*0ca0*/  LOP3.LUT R7, R6, 0xfffffffc, RZ, 0xc0, !PT ;  /* 0xfffffffc06077812 */ /* 0x000fe200078ec0ff */
[----:B------:R-:W-:Y:S01]  /*0cb0*/  IMAD.IADD R207, R204, 0x1, -R207 ;  /* 0x00000001cccf7824 */ /* 0x000fe200078e0acf */
[CC--:B------:R-:W-:Y:S01]  /*0cc0*/  LEA.HI R13, R3.reuse, R210.reuse, RZ, 0x2 ;  /* 0x000000d2030d7211 */ /* 0x0c0fe200078f10ff */
[----:B------:R-:W-:Y:S01]  /*0cd0*/  IMAD.WIDE R178, R4, R179, UR58 ;  /* 0x0000003a04b27e25 */ /* 0x000fe2000f8e02b3 */
[----:B------:R-:W-:Y:S02]  /*0ce0*/  LEA.HI R3, R3, R210, RZ, 0x5 ;  /* 0x000000d203037211 */ /* 0x000fe400078f28ff */
[----:B------:R-:W-:Y:S01]  /*0cf0*/  SHF.R.S32.HI R2, RZ, 0x2, R13 ;  /* 0x00000002ff027819 */ /* 0x000fe2000001140d */
[----:B------:R-:W-:Y:S01]  /*0d00*/  IMAD.IADD R7, R204, 0x1, -R7 ;  /* 0x00000001cc077824 */ /* 0x000fe200078e0a07 */
[----:B------:R-:W-:Y:S01]  /*0d10*/  SHF.R.S32.HI R5, RZ, 0x1f, R13 ;  /* 0x0000001fff057819 */ /* 0x000fe2000001140d */
[----:B------:R-:W-:Y:S01]  /*0d20*/  IMAD.SHL.U32 R190, R207, 0x8, RZ ;  /* 0x00000008cfbe7824 */ /* 0x000fe200078e00ff */
[----:B------:R-:W-:-:S02]  /*0d30*/  IADD3 R8, P0, R178, 0x20, RZ ;  /* 0x00000020b2087810 */ /* 0x000fc40007f1e0ff */
[----:B------:R-:W-:Y:S01]  /*0d40*/  LEA.HI R5, R5, R2, RZ, 0x3 ;  /* 0x0000000205057211 */ /* 0x000fe200078f18ff */
[C---:B------:R-:W-:Y:S01]  /*0d50*/  VIADD R192, R190.reuse, 0x40 ;  /* 0x00000040bec07836 */ /* 0x040fe20000000000 */
[----:B------:R-:W-:Y:S01]  /*0d60*/  LEA.HI R4, R7, R7, RZ, 0x1 ;  /* 0x0000000707047211 */ /* 0x000fe200078f08ff */
[C---:B------:R-:W-:Y:S01]  /*0d70*/  VIADD R191, R190.reuse, 0x80 ;  /* 0x00000080bebf7836 */ /* 0x040fe20000000000 */
[----:B------:R-:W-:Y:S01]  /*0d80*/  LOP3.LUT R5, R5, 0xfffffff8, RZ, 0xc0, !PT ;  /* 0xfffffff805057812 */ /* 0x000fe200078ec0ff */
[----:B------:R-:W-:Y:S01]  /*0d90*/  VIADD R193, R190, 0xc0 ;  /* 0x000000c0bec17836 */ /* 0x000fe20000000000 */
[----:B------:R-:W-:Y:S02]  /*0da0*/  LOP3.LUT R6, R8, 0x380, RZ, 0xc0, !PT ;  /* 0x0000038008067812 */ /* 0x000fe400078ec0ff */
[----:B------:R-:W-:Y:S01]  /*0db0*/  SHF.R.S32.HI R3, RZ, 0x5, R3 ;  /* 0x00000005ff037819 */ /* 0x000fe20000011403 */
[----:B------:R-:W-:Y:S01]  /*0dc0*/  IMAD.IADD R2, R2, 0x1, -R5 ;  /* 0x0000000102027824 */ /* 0x000fe200078e0a05 */
[----:B------:R-:W-:-:S02]  /*0dd0*/  LOP3.LUT R4, R4, 0x1ffffffe, RZ, 0xc0, !PT ;  /* 0x1ffffffe04047812 */ /* 0x000fc400078ec0ff */
[----:B------:R-:W-:Y:S01]  /*0de0*/  SHF.R.U64 R5, R6, 0x3, RZ ;  /* 0x0000000306057819 */ /* 0x000fe200000012ff */
[----:B------:R-:W-:Y:S01]  /*0df0*/  IMAD R15, R3, 0x10, R2 ;  /* 0x00000010030f7824 */ /* 0x000fe200078e0202 */
[C---:B------:R-:W-:Y:S01]  /*0e00*/  IADD3 R9, P3, R178.reuse, 0x4000, RZ ;  /* 0x00004000b2097810 */ /* 0x040fe20007f7e0ff */
[----:B------:R-:W-:Y:S01]  /*0e10*/  IMAD.IADD R19, R7, 0x1, -R4 ;  /* 0x0000000107137824 */ /* 0x000fe200078e0a04 */
[----:B------:R-:W-:Y:S01]  /*0e20*/  LOP3.LUT R2, R5, R8, RZ, 0x3c, !PT ;  /* 0x0000000805027212 */ /* 0x000fe200078e3cff */
[--C-:B------:R-:W-:Y:S01]  /*0e30*/  IMAD.X R3, RZ, RZ, R179.reuse, P0 ;  /* 0x000000ffff037224 */ /* 0x100fe200000e06b3 */
[C---:B------:R-:W-:Y:S02]  /*0e40*/  IADD3 R5, P4, R178.reuse, 0x4020, RZ ;  /* 0x00004020b2057810 */ /* 0x040fe40007f9e0ff */
[----:B------:R-:W-:Y:S02]  /*0e50*/  IADD3 R7, P2, R178, 0x60, RZ ;  /* 0x00000060b2077810 */ /* 0x000fe40007f5e0ff */
[----:B------:R-:W-:Y:S01]  /*0e60*/  LEA.HI R0, R0, R219, RZ, 0x1 ;  /* 0x000000db00007211 */ /* 0x000fe200078f08ff */
[----:B------:R-:W-:Y:S01]  /*0e70*/  IMAD.X R11, RZ, RZ, R179, P4 ;  /* 0x000000ffff0b7224 */ /* 0x000fe200020e06b3 */
[----:B------:R-:W-:-:S02]  /*0e80*/  IADD3 R21, P1, R178, 0x40, RZ ;  /* 0x00000040b2157810 */ /* 0x000fc40007f3e0ff */
[----:B------:R-:W-:Y:S02]  /*0e90*/  LOP3.LUT R10, R5, 0x380, RZ, 0xc0, !PT ;  /* 0x00000380050a7812 */ /* 0x000fe400078ec0ff */
[----:B------:R-:W-:Y:S02]  /*0ea0*/  LOP3.LUT R6, R7, 0x380, RZ, 0xc0, !PT ;  /* 0x0000038007067812 */ /* 0x000fe400078ec0ff */
[----:B------:R-:W-:Y:S02]  /*0eb0*/  LOP3.LUT R8, R9, 0x380, RZ, 0xc0, !PT ;  /* 0x0000038009087812 */ /* 0x000fe400078ec0ff */
[----:B------:R-:W-:Y:S02]  /*0ec0*/  LOP3.LUT R0, R0, 0x3fffffe, RZ, 0xc0, !PT ;  /* 0x03fffffe00007812 */ /* 0x000fe400078ec0ff */
[----:B------:R-:W-:Y:S02]  /*0ed0*/  LOP3.LUT R4, R21, 0x380, RZ, 0xc0, !PT ;  /* 0x0000038015047812 */ /* 0x000fe400078ec0ff */
[----:B------:R-:W-:Y:S01]  /*0ee0*/  SHF.R.U64 R10, R10, 0x3, RZ ;  /* 0x000000030a0a7819 */ /* 0x000fe200000012ff */
[----:B------:R-:W-:Y:S01]  /*0ef0*/  IMAD.IADD R0, R219, 0x1, -R0 ;  /* 0x00000001db007824 */ /* 0x000fe200078e0a00 */
[----:B------:R-:W-:-:S02]  /*0f00*/  SHF.R.U64 R6, R6, 0x3, RZ ;  /* 0x0000000306067819 */ /* 0x000fc400000012ff */
[----:B------:R-:W-:Y:S01]  /*0f10*/  SHF.R.U64 R8, R8, 0x3, RZ ;  /* 0x0000000308087819 */ /* 0x000fe200000012ff */
[----:B------:R-:W-:Y:S01]  /*0f20*/  IMAD R202, R0, 0x40, R15 ;  /* 0x0000004000ca7824 */ /* 0x000fe200078e020f */
[----:B------:R-:W-:Y:S02]  /*0f30*/  LOP3.LUT R13, R13, 0x7ffffffc, RZ, 0xc0, !PT ;  /* 0x7ffffffc0d0d7812 */ /* 0x000fe400078ec0ff */
[----:B------:R-:W-:Y:S01]  /*0f40*/  SHF.R.U64 R4, R4, 0x3, RZ ;  /* 0x0000000304047819 */ /* 0x000fe200000012ff */
[----:B------:R-:W-:Y:S01]  /*0f50*/  IMAD R228, R19, 0x8, R202 ;  /* 0x0000000813e47824 */ /* 0x000fe200078e02ca */
[----:B------:R-:W-:Y:S01]  /*0f60*/  LOP3.LUT R10, R10, R5, RZ, 0x3c, !PT ;  /* 0x000000050a0a7212 */ /* 0x000fe200078e3cff */
[--C-:B------:R-:W-:Y:S01]  /*0f70*/  IMAD.X R5, RZ, RZ, R179.reuse, P1 ;  /* 0x000000ffff057224 */ /* 0x100fe200008e06b3 */
[----:B------:R-:W-:Y:S01]  /*0f80*/  LOP3.LUT R6, R6, R7, RZ, 0x3c, !PT ;  /* 0x0000000706067212 */ /* 0x000fe200078e3cff */
[--C-:B------:R-:W-:Y:S01]  /*0f90*/  IMAD.X R7, RZ, RZ, R179.reuse, P2 ;  /* 0x000000ffff077224 */ /* 0x100fe200010e06b3 */
[----:B------:R-:W-:Y:S01]  /*0fa0*/  LOP3.LUT R8, R8, R9, RZ, 0x3c, !PT ;  /* 0x0000000908087212 */ /* 0x000fe200078e3cff */
[----:B------:R-:W-:Y:S01]  /*0fb0*/  IMAD.X R9, RZ, RZ, R179, P3 ;  /* 0x000000ffff097224 */ /* 0x000fe200018e06b3 */
[----:B------:R-:W-:Y:S01]  /*0fc0*/  IADD3 R22, P0, R16, 0x11c, RZ ;  /* 0x0000011c10167810 */ /* 0x000fe20007f1e0ff */
[----:B------:R-:W-:Y:S01]  /*0fd0*/  IMAD.IADD R13, R210, 0x1, -R13 ;  /* 0x00000001d20d7824 */ /* 0x000fe200078e0a0d */
[----:B------:R-:W-:-:S02]  /*0fe0*/  IADD3 R218, P1, R16, 0x210, RZ ;  /* 0x0000021010da7810 */ /* 0x000fc40007f3e0ff */
[----:B------:R-:W-:Y:S01]  /*0ff0*/  LOP3.LUT R4, R4, R21, RZ, 0x3c, !PT ;  /* 0x0000001504047212 */ /* 0x000fe200078e3cff */
[--C-:B------:R-:W-:Y:S01]  /*1000*/  IMAD.X R23, RZ, RZ, R17.reuse, P0 ;  /* 0x000000ffff177224 */ /* 0x100fe200000e0611 */
[----:B------:R-:W-:Y:S01]  /*1010*/  MOV R227, R2 ;  /* 0x0000000200e37202 */ /* 0x000fe20000000f00 */
[----:B------:R-:W-:Y:S01]  /*1020*/  IMAD.X R217, RZ, RZ, R17, P1 ;  /* 0x000000ffffd97224 */ /* 0x000fe200008e0611 */
[----:B------:R-:W-:Y:S01]  /*1030*/  MOV R226, R4 ;  /* 0x0000000400e27202 */ /* 0x000fe20000000f00 */
[----:B------:R-:W-:Y:S01]  /*1040*/  IMAD.SHL.U32 R203, R13, 0x2, RZ ;  /* 0x000000020dcb7824 */ /* 0x000fe200078e00ff */
[----:B------:R-:W-:Y:S02]  /*1050*/  MOV R225, R6 ;  /* 0x0000000600e17202 */ /* 0x000fe40000000f00 */
[----:B------:R-:W-:Y:S02]  /*1060*/  MOV R221, R8 ;  /* 0x0000000800dd7202 */ /* 0x000fe40000000f00 */
[----:B------:R-:W-:-:S02]  /*1070*/  MOV R220, R10 ;  /* 0x0000000a00dc7202 */ /* 0x000fc40000000f00 */
[----:B------:R-:W-:Y:S02]  /*1080*/  SHF.R.S32.HI R201, RZ, 0x3, R201 ;  /* 0x00000003ffc97819 */ /* 0x000fe400000114c9 */
[----:B------:R-:W-:Y:S02]  /*1090*/  SHF.R.S32.HI R199, RZ, 0x1f, R190 ;  /* 0x0000001fffc77819 */ /* 0x000fe400000114be */
[----:B------:R-:W-:Y:S02]  /*10a0*/  SHF.R.S32.HI R198, RZ, 0x1f, R192 ;  /* 0x0000001fffc67819 */ /* 0x000fe400000114c0 */
[----:B------:R-:W-:Y:S02]  /*10b0*/  SHF.R.S32.HI R197, RZ, 0x1f, R191 ;  /* 0x0000001fffc57819 */ /* 0x000fe400000114bf */
[----:B------:R-:W-:-:S07]  /*10c0*/  SHF.R.S32.HI R196, RZ, 0x1f, R193 ;  /* 0x0000001fffc47819 */ /* 0x000fce00000114c1 */
.L_x_2277:
        /* <DEDUP_REMOVED lines=21> */
.L_x_2148:
[----:B------:R-:W-:Y:S01]  /*1220*/  ULDC UR7, c[0x0][0xd54] ;  /* 0x0003550000077ab9 */ /* 0x000fe20000000800 */
[----:B------:R-:W-:Y:S01]  /*1230*/  UMOV UR6, UR12 ;  /* 0x0000000c00067c82 */ /* 0x000fe20008000000 */
[----:B------:R-:W-:-:S11]  /*1240*/  UISETP.NE.AND UP0, UPT, UR7, 0x1, UPT ;  /* 0x000000010700788c */ /* 0x000fd6000bf05270 */
[----:B------:R-:W-:Y:S02]  /*1250*/  @UP0 ULDC.64 UR10, c[0x0][0xd58] ;  /* 0x00035600000a0ab9 */ /* 0x000fe40000000a00 */
[----:B------:R-:W-:-:S04]  /*1260*/  UIMAD.WIDE.U32 UR4, UR12, UR10, URZ ;  /* 0x0000000a0c0472a5 */ /* 0x000fc8000f8e003f */
[----:B------:R-:W-:-:S04]  /*1270*/  @UP0 USHF.R.U32.HI UR6, URZ, UR11, UR5 ;  /* 0x0000000b3f060299 */ /* 0x000fc80008011605 */
[----:B------:R-:W-:-:S12]  /*1280*/  UIMAD UR4, UR6, UR7, URZ ;  /* 0x00000007060472a4 */ /* 0x000fd8000f8e023f */
.L_x_2149:
[----:B------:R-:W2:Y:S01]  /*1290*/  LDL R0, [R1+0x45c] ;  /* 0x00045c0001007983 */ /* 0x000ea20000100800 */
[----:B------:R-:W-:Y:S01]  /*12a0*/  UIADD3 UR10, UP1, UR58, 0x32440, URZ ;  /* 0x000324403a0a7890 */ /* 0x000fe2000ff3e03f */
[----:B------:R-:W-:Y:S01]  /*12b0*/  IMAD.MOV.U32 R5, RZ, RZ, 0x80 ;  /* 0x00000080ff057424 */ /* 0x000fe200078e00ff */
[----:B------:R-:W-:Y:S01]  /*12c0*/  ULOP3.LUT UR5, URZ, UR6, URZ, 0x33, !UPT ;  /* 0x000000063f057292 */ /* 0x000fe2000f8e333f */
[----:B------:R-:W-:Y:S01]  /*12d0*/  IMAD.U32 R15, RZ, RZ, UR9 ;  /* 0x00000009ff0f7e24 */ /* 0x000fe2000f8e00ff */
[----:B------:R-:W-:Y:S01]  /*12e0*/  UIADD3 UR6, UP3, UR58, 0x32460, URZ ;  /* 0x000324603a067890 */ /* 0x000fe2000ff7e03f */
[----:B------:R-:W-:Y:S01]  /*12f0*/  IMAD.MOV.U32 R14, RZ, RZ, 0x100 ;  /* 0x00000100ff0e7424 */ /* 0x000fe200078e00ff */
[----:B------:R-:W-:Y:S01]  /*1300*/  ULDC UR61, c[0x0][0xd3c] ;  /* 0x00034f00003d7ab9 */ /* 0x000fe20000000800 */
[----:B------:R-:W-:Y:S01]  /*1310*/  UIADD3 UR7, UP2, UR58, 0x32450, URZ ;  /* 0x000324503a077890 */ /* 0x000fe2000ff5e03f */
[----:B------:R-:W-:Y:S01]  /*1320*/  IMAD.MOV.U32 R13, RZ, RZ, 0x80 ;  /* 0x00000080ff0d7424 */ /* 0x000fe200078e00ff */
[----:B------:R-:W-:Y:S01]  /*1330*/  UIADD3 UR61, UR5, UR61, URZ ;  /* 0x0000003d053d7290 */ /* 0x000fe2000fffe03f */
[----:B------:R-:W-:Y:S01]  /*1340*/  IMAD.U32 R10, RZ, RZ, UR6 ;  /* 0x00000006ff0a7e24 */ /* 0x000fe2000f8e00ff */
[----:B------:R-:W-:Y:S01]  /*1350*/  UIADD3.X UR5, URZ, UR59, URZ, UP3, !UPT ;  /* 0x0000003b3f057290 */ /* 0x000fe20009ffe43f */
[----:B------:R-:W-:Y:S01]  /*1360*/  STL.64 [R1+0x30], R14 ;  /* 0x0000300e01007387 */ /* 0x000fe20000100a00 */
[----:B------:R-:W-:Y:S01]  /*1370*/  UIADD3 UR13, UP0, UR58, 0x32430, URZ ;  /* 0x000324303a0d7890 */ /* 0x000fe2000ff1e03f */
[----:B------:R-:W-:Y:S01]  /*1380*/  IMAD.U32 R8, RZ, RZ, UR7 ;  /* 0x00000007ff087e24 */ /* 0x000fe2000f8e00ff */
[----:B------:R-:W-:Y:S01]  /*1390*/  UIADD3.X UR9, URZ, UR59, URZ, UP2, !UPT ;  /* 0x0000003b3f097290 */ /* 0x000fe200097fe43f */
[----:B------:R-:W-:Y:S01]  /*13a0*/  IMAD.U32 R6, RZ, RZ, UR61 ;  /* 0x0000003dff067e24 */ /* 0x000fe2000f8e00ff */
[----:B------:R-:W-:Y:S01]  /*13b0*/  UIADD3.X UR14, URZ, UR59, URZ, UP0, !UPT ;  /* 0x0000003b3f0e7290 */ /* 0x000fe200087fe43f */
[----:B------:R-:W-:Y:S01]  /*13c0*/  IMAD.U32 R11, RZ, RZ, UR5 ;  /* 0x00000005ff0b7e24 */ /* 0x000fe2000f8e00ff */
[----:B------:R-:W-:Y:S01]  /*13d0*/  UIADD3 UR4, UR12, -UR4, URZ ;  /* 0x800000040c047290 */ /* 0x000fe2000fffe03f */
[----:B------:R-:W-:Y:S01]  /*13e0*/  STL.128 [R1+0x420], RZ ;  /* 0x000420ff01007387 */ /* 0x000fe20000100c00 */
[----:B------:R-:W-:Y:S01]  /*13f0*/  ULDC UR5, c[0x0][0x448] ;  /* 0x0001120000057ab9 */ /* 0x000fe20000000800 */
[----:B------:R-:W-:Y:S01]  /*1400*/  ULDC.64 UR16, c[0x0][0x418] ;  /* 0x0001060000107ab9 */ /* 0x000fe20000000a00 */
[----:B------:R-:W-:Y:S01]  /*1410*/  UISETP.NE.AND UP5, UPT, UR5, 0x1, UPT ;  /* 0x000000010500788c */ /* 0x000fe2000bfa5270 */
[----:B------:R-:W-:Y:S01]  /*1420*/  IMAD.U32 R9, RZ, RZ, UR9 ;  /* 0x00000009ff097e24 */ /* 0x000fe2000f8e00ff */
[----:B------:R-:W-:Y:S01]  /*1430*/  UISETP.NE.U32.AND UP0, UPT, UR16, URZ, UPT ;  /* 0x0000003f1000728c */ /* 0x000fe2000bf05070 */
[----:B------:R-:W-:Y:S01]  /*1440*/  IMAD.U32 R3, RZ, RZ, UR14 ;  /* 0x0000000eff037e24 */ /* 0x000fe2000f8e00ff */
[----:B------:R-:W-:Y:S01]  /*1450*/  USHF.L.U32 UR61, UR61, 0x7, URZ ;  /* 0x000000073d3d7899 */ /* 0x000fe2000800063f */
[----:B------:R-:W-:Y:S01]  /*1460*/  STL [R1+0x50], R6 ;  /* 0x0000500601007387 */ /* 0x000fe20000100800 */
[----:B------:R-:W-:Y:S01]  /*1470*/  UISETP.NE.AND.EX UP0, UPT, UR17, URZ, UPT, UP0 ;  /* 0x0000003f1100728c */ /* 0x000fe2000bf05300 */
[C---:B------:R-:W-:Y:S01]  /*1480*/  IADD3 R32, P0, R16.reuse, 0x420, RZ ;  /* 0x0000042010207810 */ /* 0x040fe20007f1e0ff */
[----:B------:R-:W-:Y:S01]  /*1490*/  ULDC UR43, c[0x0][0x424] ;  /* 0x00010900002b7ab9 */ /* 0x000fe20000000800 */
[----:B------:R-:W-:Y:S01]  /*14a0*/  STL.128 [R1+0x40], R8 ;  /* 0x0000400801007387 */ /* 0x000fe20000100c00 */
[----:B------:R-:W-:Y:S01]  /*14b0*/  USEL UR43, UR43, 0x1, UP0 ;  /* 0x000000012b2b7887 */ /* 0x000fe20008000000 */
[----:B------:R-:W-:Y:S01]  /*14c0*/  IADD3 R44, P1, R16, 0x28, RZ ;  /* 0x00000028102c7810 */ /* 0x000fe20007f3e0ff */
[----:B------:R-:W-:Y:S01]  /*14d0*/  ULDC UR12, c[0x0][0x2f0] ;  /* 0x0000bc00000c7ab9 */ /* 0x000fe20000000800 */
[----:B------:R-:W-:Y:S01]  /*14e0*/  STL.128 [R1+0x430], RZ ;  /* 0x000430ff01007387 */ /* 0x000fe20000100c00 */
[----:B------:R-:W-:Y:S01]  /*14f0*/  UIMAD UR43, UR43, UR12, URZ ;  /* 0x0000000c2b2b72a4 */ /* 0x000fe2000f8e023f */
[--C-:B------:R-:W-:Y:S01]  /*1500*/  IMAD.X R47, RZ, RZ, R17.reuse, P0 ;  /* 0x000000ffff2f7224 */ /* 0x100fe200000e0611 */
[----:B------:R-:W-:Y:S01]  /*1510*/  ULDC UR44, c[0x0][0x288] ;  /* 0x0000a200002c7ab9 */ /* 0x000fe20000000800 */
[----:B------:R-:W-:Y:S01]  /*1520*/  STL.128 [R1+0x210], RZ ;  /* 0x000210ff01007387 */ /* 0x000fe20000100c00 */
[----:B------:R-:W-:Y:S01]  /*1530*/  @UP5 ULDC UR15, c[0x0][0x450] ;  /* 0x00011400000f5ab9 */ /* 0x000fe20000000800 */
[----:B------:R-:W-:Y:S01]  /*1540*/  UIADD3 UR38, UR43, 0x1, -UR44 ;  /* 0x000000012b267890 */ /* 0x000fe2000fffe82c */
[----:B------:R-:W-:Y:S01]  /*1550*/  IMAD.X R45, RZ, RZ, R17, P1 ;  /* 0x000000ffff2d7224 */ /* 0x000fe200008e0611 */
[----:B------:R-:W-:Y:S01]  /*1560*/  STL.128 [R1+0x220], RZ ;  /* 0x000220ff01007387 */ /* 0x000fe20000100c00 */
[----:B------:R-:W-:-:S03]  /*1570*/  UP2UR UR39, UPR, URZ, 0x20 ;  /* 0x000000203f277883 */ /* 0x000fc60008000000 */
[----:B------:R-:W-:Y:S04]  /*1580*/  STL.128 [R1+0x230], RZ ;  /* 0x000230ff01007387 */ /* 0x000fe80000100c00 */
        /* <DEDUP_REMOVED lines=29> */
[----:B------:R-:W-:Y:S04]  /*1760*/  STL [R1+0x10], RZ ;  /* 0x000010ff01007387 */ /* 0x000fe80000100800 */
[----:B------:R-:W-:Y:S01]  /*1770*/  STL [R1+0x38], RZ ;  /* 0x000038ff01007387 */ /* 0x000fe20000100800 */
[----:B--2---:R-:W-:-:S02]  /*1780*/  R2UR UR11, R0 ;  /* 0x00000000000b72ca */ /* 0x004fc400000e0000 */
[----:B------:R-:W0:Y:S11]  /*1790*/  LDC R0, c[0x0][0xa80] ;  /* 0x0002a000ff007b82 */ /* 0x000e360000000800 */
[----:B------:R-:W-:-:S02]  /*17a0*/  IMAD.U32 R4, RZ, RZ, UR11 ;  /* 0x0000000bff047e24 */ /* 0x000fc4000f8e00ff */
[----:B------:R-:W-:Y:S01]  /*17b0*/  IMAD.U32 R2, RZ, RZ, UR11 ;  /* 0x0000000bff027e24 */ /* 0x000fe2000f8e00ff */
[----:B------:R-:W-:Y:S02]  /*17c0*/  UIADD3.X UR11, URZ, UR59, URZ, UP1, !UPT ;  /* 0x0000003b3f0b7290 */ /* 0x000fe40008ffe43f */
[----:B------:R1:W-:Y:S01]  /*17d0*/  STL.64 [R1+0x28], R4 ;  /* 0x0000280401007387 */ /* 0x0003e20000100a00 */
[----:B------:R-:W-:Y:S02]  /*17e0*/  IMAD.MOV.U32 R12, RZ, RZ, R2 ;  /* 0x000000ffff0c7224 */ /* 0x000fe400078e0002 */
[----:B------:R-:W-:Y:S01]  /*17f0*/  IMAD.U32 R2, RZ, RZ, UR13 ;  /* 0x0000000dff027e24 */ /* 0x000fe2000f8e00ff */
[----:B------:R-:W-:Y:S02]  /*1800*/  ULDC UR13, c[0x0][0xd54] ;  /* 0x00035500000d7ab9 */ /* 0x000fe40000000800 */
[----:B------:R-:W-:Y:S01]  /*1810*/  UIMAD UR13, UR8, UR13, UR4 ;  /* 0x0000000d080d72a4 */ /* 0x000fe2000f8e0204 */
[----:B------:R2:W-:Y:S02]  /*1820*/  STL.128 [R1], R12 ;  /* 0x0000000c01007387 */ /* 0x0005e40000100c00 */
[----:B------:R-:W-:Y:S01]  /*1830*/  ULDC.64 UR4, c[0x0][0xad8] ;  /* 0x0002b60000047ab9 */ /* 0x000fe20000000a00 */
[----:B------:R-:W-:Y:S01]  /*1840*/  @UP5 ULDC UR8, c[0x0][0x44c] ;  /* 0x0001130000085ab9 */ /* 0x000fe20000000800 */
[----:B------:R-:W-:Y:S01]  /*1850*/  UISETP.GE.AND UP4, UPT, UR5, 0x1, UPT ;  /* 0x000000010500788c */ /* 0x000fe2000bf86270 */
[----:B-1----:R-:W-:Y:S01]  /*1860*/  IMAD.U32 R5, RZ, RZ, UR11 ;  /* 0x0000000bff057e24 */ /* 0x002fe2000f8e00ff */
[----:B------:R-:W-:Y:S01]  /*1870*/  ULDC UR11, c[0x0][0xd48] ;  /* 0x00035200000b7ab9 */ /* 0x000fe20000000800 */
[----:B------:R-:W-:Y:S01]  /*1880*/  IMAD.U32 R4, RZ, RZ, UR10 ;  /* 0x0000000aff047e24 */ /* 0x000fe2000f8e00ff */
[----:B------:R-:W-:Y:S01]  /*1890*/  UISETP.NE.AND UP1, UPT, UR11, 0x1, UPT ;  /* 0x000000010b00788c */ /* 0x000fe2000bf25270 */
[----:B------:R2:W-:Y:S01]  /*18a0*/  STL.64 [R1+0x18], R2 ;  /* 0x0000180201007387 */ /* 0x0005e20000100a00 */
[----:B------:R-:W-:Y:S01]  /*18b0*/  UIADD3 UR10, UR61, 0x7f, URZ ;  /* 0x0000007f3d0a7890 */ /* 0x000fe2000fffe03f */
[----:B------:R-:W-:Y:S01]  /*18c0*/  PLOP3.LUT P2, PT, PT, PT, UP4, 0x40, 0x0 ;  /* 0x000000000000781c */ /* 0x000fe20003f4e848 */
[----:B------:R-:W-:Y:S01]  /*18d0*/  UMOV UR60, UR13 ;  /* 0x0000000d003c7c82 */ /* 0x000fe20008000000 */
[----:B------:R2:W-:Y:S01]  /*18e0*/  STL.64 [R1+0x20], R4 ;  /* 0x0000200401007387 */ /* 0x0005e20000100a00 */
[----:B------:R-:W-:-:S02]  /*18f0*/  UIMAD.WIDE.U32 UR8, UR10, UR8, URZ ;  /* 0x000000080a0872a5 */ /* 0x000fc4000f8e003f */
[----:B------:R-:W-:Y:S01]  /*1900*/  UP2UR UR41, UPR, URZ, 0x10 ;  /* 0x000000103f297883 */ /* 0x000fe20008000000 */
[----:B0-----:R2:W-:Y:S01]  /*1910*/  STL [R1+0x440], R0 ;  /* 0x0004400001007387 */ /* 0x0015e20000100800 */
[----:B------:R-:W-:Y:S01]  /*1920*/  @UP5 USHF.R.U32.HI UR10, URZ, UR15, UR9 ;  /* 0x0000000f3f0a5299 */ /* 0x000fe20008011609 */
[----:B------:R-:W-:Y:S01]  /*1930*/  @UP1 ULDC UR6, c[0x0][0xd4c] ;  /* 0x0003530000061ab9 */ /* 0x000fe20000000800 */
[----:B------:R-:W-:Y:S01]  /*1940*/  @UP1 ULDC UR14, c[0x0][0xd50] ;  /* 0x00035400000e1ab9 */ /* 0x000fe20000000800 */
[----:B------:R-:W-:Y:S02]  /*1950*/  UIMAD.WIDE.U32 UR6, UR13, UR6, URZ ;  /* 0x000000060d0672a5 */ /* 0x000fe4000f8e003f */
[----:B------:R-:W-:Y:S02]  /*1960*/  UIADD3 UR10, UR38, UR10, URZ ;  /* 0x0000000a260a7290 */ /* 0x000fe4000fffe03f */
[----:B------:R-:W-:Y:S02]  /*1970*/  @UP1 USHF.R.U32.HI UR60, URZ, UR14, UR7 ;  /* 0x0000000e3f3c1299 */ /* 0x000fe40008011607 */
[----:B------:R-:W-:-:S02]  /*1980*/  UIADD3 UR4, UR10, UR4, URZ ;  /* 0x000000040a047290 */ /* 0x000fc4000fffe03f */
[----:B------:R-:W-:-:S04]  /*1990*/  UIADD3 UR6, -UR60, URZ, URZ ;  /* 0x0000003f3c067290 */ /* 0x000fc8000fffe13f */
[----:B------:R-:W-:-:S06]  /*19a0*/  UIMAD UR6, UR11, UR6, UR13 ;  /* 0x000000060b0672a4 */ /* 0x000fcc000f8e020d */
[----:B------:R-:W-:Y:S01]  /*19b0*/  IMAD.U32 R200, RZ, RZ, UR6 ;  /* 0x00000006ffc87e24 */ /* 0x000fe2000f8e00ff */
[----:B--2---:R-:W-:Y:S06]  /*19c0*/  @P2 BRA `(.L_x_2150) ;  /* 0x0000000000442947 */ /* 0x004fec0003800000 */
        /* <DEDUP_REMOVED lines=10> */
.L_x_2151:
[----:B------:R-:W-:-:S11]  /*1a70*/  UISETP.NE.AND UP0, UPT, UR5, 0x1, UPT ;  /* 0x000000010500788c */ /* 0x000fd6000bf05270 */
[----:B------:R-:W-:Y:S02]  /*1a80*/  @UP0 ULDC.64 UR10, c[0x0][0xae0] ;  /* 0x0002b800000a0ab9 */ /* 0x000fe40000000a00 */
[----:B------:R-:W-:-:S04]  /*1a90*/  UIMAD.WIDE.U32 UR6, UR8, UR10, URZ ;  /* 0x0000000a080672a5 */ /* 0x000fc8000f8e003f */
[----:B------:R-:W-:-:S12]  /*1aa0*/  @UP0 USHF.R.U32.HI UR8, URZ, UR11, UR7 ;  /* 0x0000000b3f080299 */ /* 0x000fd80008011607 */
.L_x_2152:
[----:B------:R-:W-:-:S04]  /*1ab0*/  UIMAD UR8, UR8, UR5, UR5 ;  /* 0x00000005080872a4 */ /* 0x000fc8000f8e0205 */
[----:B------:R-:W-:-:S04]  /*1ac0*/  UISETP.LT.AND UP0, UPT, UR4, UR8, UPT ;  /* 0x000000080400728c */ /* 0x000fc8000bf01270 */
[----:B------:R-:W-:-:S12]  /*1ad0*/  USEL UR4, UR4, UR8, UP0 ;  /* 0x0000000804047287 */ /* 0x000fd80008000000 */
.L_x_2150:
[----:B------:R-:W-:Y:S02]  /*1ae0*/  UISETP.NE.AND UP0, UPT, UR39, URZ, UPT ;  /* 0x0000003f2700728c */ /* 0x000fe4000bf05270 */
[----:B------:R-:W-:Y:S02]  /*1af0*/  UIADD3 UR6, UR43, 0x5f, URZ ;  /* 0x0000005f2b067890 */ /* 0x000fe4000fffe03f */
[----:B------:R-:W-:Y:S02]  /*1b00*/  UIADD3 UR8, UR4, 0x5f, URZ ;  /* 0x0000005f04087890 */ /* 0x000fe4000fffe03f */
[----:B------:R-:W-:Y:S02]  /*1b10*/  UISETP.GE.AND UP1, UPT, UR5, 0x1, UPT ;  /* 0x000000010500788c */ /* 0x000fe4000bf26270 */
[----:B------:R-:W-:Y:S02]  /*1b20*/  UIMAD.WIDE UR6, UR6, 0x2aaaaaab, URZ ;  /* 0x2aaaaaab060678a5 */ /* 0x000fe4000f8e023f */
[----:B------:R-:W-:Y:S01]  /*1b30*/  UIMAD.WIDE UR8, UR8, 0x2aaaaaab, URZ ;  /* 0x2aaaaaab080878a5 */ /* 0x000fe2000f8e023f */
[----:B------:R-:W-:Y:S01]  /*1b40*/  @UP0 ULDC UR10, c[0x0][0x44c] ;  /* 0x00011300000a0ab9 */ /* 0x000fe20000000800 */
[----:B------:R-:W-:Y:S01]  /*1b50*/  USHF.R.U32.HI UR4, URZ, 0x1f, UR7 ;  /* 0x0000001f3f047899 */ /* 0x000fe20008011607 */
[----:B------:R-:W-:Y:S01]  /*1b60*/  PLOP3.LUT P0, PT, PT, PT, UP1, 0x40, 0x0 ;  /* 0x000000000000781c */ /* 0x000fe20003f0e818 */
[----:B------:R-:W-:-:S02]  /*1b70*/  UIMAD.WIDE.U32 UR10, UR61, UR10, URZ ;  /* 0x0000000a3d0a72a5 */ /* 0x000fc4000f8e003f */
[----:B------:R-:W-:Y:S01]  /*1b80*/  USHF.R.U32.HI UR6, URZ, 0x1f, UR9 ;  /* 0x0000001f3f067899 */ /* 0x000fe20008011609 */
[----:B------:R-:W-:Y:S01]  /*1b90*/  @UP0 ULDC UR14, c[0x0][0x450] ;  /* 0x00011400000e0ab9 */ /* 0x000fe20000000800 */
[----:B------:R-:W-:Y:S01]  /*1ba0*/  UMOV UR12, UR61 ;  /* 0x0000003d000c7c82 */ /* 0x000fe20008000000 */
[----:B------:R-:W-:Y:S02]  /*1bb0*/  UIADD3 UR44, UR43, -UR44, URZ ;  /* 0x8000002c2b2c7290 */ /* 0x000fe4000fffe03f */
[----:B------:R-:W-:Y:S02]  /*1bc0*/  @UP0 USHF.R.U32.HI UR12, URZ, UR14, UR11 ;  /* 0x0000000e3f0c0299 */ /* 0x000fe4000801160b */
[----:B------:R-:W-:Y:S02]  /*1bd0*/  ULEA.HI.SX32 UR4, UR7, UR4, 0x1c ;  /* 0x0000000407047291 */ /* 0x000fe4000f8fe23f */
[----:B------:R-:W-:Y:S02]  /*1be0*/  ULEA.HI.SX32 UR6, UR9, UR6, 0x1c ;  /* 0x0000000609067291 */ /* 0x000fe4000f8fe23f */
[----:B------:R-:W-:-:S02]  /*1bf0*/  UIADD3 UR7, UR44, UR12, URZ ;  /* 0x0000000c2c077290 */ /* 0x000fc4000fffe03f */
[----:B------:R-:W-:Y:S01]  /*1c00*/  UISETP.LT.AND UP0, UPT, UR4, UR6, UPT ;  /* 0x000000060400728c */ /* 0x000fe2000bf01270 */
[----:B------:R-:W-:Y:S02]  /*1c10*/  ULDC UR13, c[0x0][0xad4] ;  /* 0x0002b500000d7ab9 */ /* 0x000fe40000000800 */
[----:B------:R-:W-:Y:S02]  /*1c20*/  UIADD3 UR8, UR7, -UR13, URZ ;  /* 0x8000000d07087290 */ /* 0x000fe4000fffe03f */
[----:B------:R-:W-:Y:S01]  /*1c30*/  USEL UR45, UR4, UR6, UP0 ;  /* 0x00000006042d7287 */ /* 0x000fe20008000000 */
        /* <DEDUP_REMOVED lines=12> */
.L_x_2154:
[----:B------:R-:W-:-:S11]  /*1d00*/  UISETP.NE.AND UP0, UPT, UR5, 0x1, UPT ;  /* 0x000000010500788c */ /* 0x000fd6000bf05270 */
[----:B------:R-:W-:Y:S02]  /*1d10*/  @UP0 ULDC.64 UR10, c[0x0][0xae0] ;  /* 0x0002b800000a0ab9 */ /* 0x000fe40000000a00 */
[----:B------:R-:W-:-:S04]  /*1d20*/  UIMAD.WIDE.U32 UR6, UR4, UR10, URZ ;  /* 0x0000000a040672a5 */ /* 0x000fc8000f8e003f */
[----:B------:R-:W-:-:S12]  /*1d30*/  @UP0 USHF.R.U32.HI UR4, URZ, UR11, UR7 ;  /* 0x0000000b3f040299 */ /* 0x000fd80008011607 */
.L_x_2155:
[----:B------:R-:W-:-:S04]  /*1d40*/  UIMAD UR4, UR4, UR5, URZ ;  /* 0x00000005040472a4 */ /* 0x000fc8000f8e023f */
[----:B------:R-:W-:-:S04]  /*1d50*/  UISETP.LT.AND UP0, UPT, UR8, UR4, UPT ;  /* 0x000000040800728c */ /* 0x000fc8000bf01270 */
[----:B------:R-:W-:-:S12]  /*1d60*/  USEL UR8, UR8, UR4, !UP0 ;  /* 0x0000000408087287 */ /* 0x000fd8000c000000 */
.L_x_2153:
[----:B------:R-:W-:Y:S01]  /*1d70*/  UIMAD.WIDE UR4, UR8, 0x2aaaaaab, URZ ;  /* 0x2aaaaaab080478a5 */ /* 0x000fe2000f8e023f */
[----:B------:R-:W-:-:S03]  /*1d80*/  PLOP3.LUT P0, PT, PT, PT, PT, 0x80, 0x0 ;  /* 0x000000000000781c */ /* 0x000fc60003f0f070 */
[----:B------:R-:W-:-:S04]  /*1d90*/  USHF.R.U32.HI UR4, URZ, 0x1f, UR5 ;  /* 0x0000001f3f047899 */ /* 0x000fc80008011605 */
[----:B------:R-:W-:-:S04]  /*1da0*/  ULEA.HI.SX32 UR4, UR5, UR4, 0x1c ;  /* 0x0000000405047291 */ /* 0x000fc8000f8fe23f */
[----:B------:R-:W-:-:S04]  /*1db0*/  UISETP.LT.AND UP0, UPT, URZ, UR4, UPT ;  /* 0x000000043f00728c */ /* 0x000fc8000bf01270 */
[----:B------:R-:W-:-:S04]  /*1dc0*/  USEL UR40, URZ, UR4, !UP0 ;  /* 0x000000043f287287 */ /* 0x000fc8000c000000 */
[----:B------:R-:W-:-:S06]  /*1dd0*/  UISETP.GT.AND UP0, UPT, UR45, UR40, UPT ;  /* 0x000000282d00728c */ /* 0x000fcc000bf04270 */
[----:B------:R-:W-:-:S13]  /*1de0*/  PLOP3.LUT P1, PT, PT, PT, UP0, 0x80, 0x0 ;  /* 0x000000000000781c */ /* 0x000fda0003f2f008 */
[----:B------:R-:W-:Y:S05]  /*1df0*/  @!P1 BRA `(.L_x_2156) ;  /* 0x000001e000789947 */ /* 0x000fea0003800000 */
[----:B------:R-:W0:Y:S01]  /*1e00*/  SHFL.IDX PT, R0, R219, RZ, 0x1f ;  /* 0x00001fffdb007589 */ /* 0x000e2200000e0000 */
[----:B------:R-:W-:Y:S01]  /*1e10*/  UIADD3 UR6, UR42, 0x18400, URZ ;  /* 0x000184002a067890 */ /* 0x000fe2000fffe03f */
[----:B------:R-:W-:Y:S01]  /*1e20*/  IMAD.MOV.U32 R12, RZ, RZ, 0x1 ;  /* 0x00000001ff0c7424 */ /* 0x000fe200078e00ff */
[----:B------:R-:W-:Y:S01]  /*1e30*/  UIADD3 UR5, UR42, 0x400, URZ ;  /* 0x000004002a057890 */ /* 0x000fe2000fffe03f */
[----:B------:R-:W-:Y:S01]  /*1e40*/  IMAD.MOV.U32 R4, RZ, RZ, 0x1 ;  /* 0x00000001ff047424 */ /* 0x000fe200078e00ff */
[----:B------:R-:W-:Y:S01]  /*1e50*/  UIADD3 UR4, UR42, 0x1c400, URZ ;  /* 0x0001c4002a047890 */ /* 0x000fe2000fffe03f */
[----:B------:R-:W-:Y:S01]  /*1e60*/  IMAD.MOV.U32 R5, RZ, RZ, RZ ;  /* 0x000000ffff057224 */ /* 0x000fe200078e00ff */
[----:B------:R-:W-:Y:S01]  /*1e70*/  USHF.R.U32.HI UR5, URZ, 0x4, UR5 ;  /* 0x000000043f057899 */ /* 0x000fe20008011605 */
[----:B------:R-:W-:Y:S01]  /*1e80*/  IMAD.MOV.U32 R6, RZ, RZ, 0x1 ;  /* 0x00000001ff067424 */ /* 0x000fe200078e00ff */
[----:B------:R-:W-:Y:S01]  /*1e90*/  USHF.R.U32.HI UR4, URZ, 0x4, UR4 ;  /* 0x000000043f047899 */ /* 0x000fe20008011604 */
[----:B------:R-:W-:Y:S01]  /*1ea0*/  IMAD.MOV.U32 R7, RZ, RZ, RZ ;  /* 0x000000ffff077224 */ /* 0x000fe200078e00ff */
[----:B------:R-:W-:Y:S01]  /*1eb0*/  ULOP3.LUT UR5, UR5, 0x3fff, URZ, 0xc0, !UPT ;  /* 0x00003fff05057892 */ /* 0x000fe2000f8ec03f */
[----:B------:R-:W-:Y:S01]  /*1ec0*/  IMAD.MOV.U32 R13, RZ, RZ, RZ ;  /* 0x000000ffff0d7224 */ /* 0x000fe200078e00ff */
[----:B------:R-:W-:Y:S01]  /*1ed0*/  ULOP3.LUT UR4, UR4, 0x3fff, URZ, 0xc0, !UPT ;  /* 0x00003fff04047892 */ /* 0x000fe2000f8ec03f */
[----:B------:R-:W-:Y:S01]  /*1ee0*/  IMAD.MOV.U32 R9, RZ, RZ, 0x40000040 ;  /* 0x40000040ff097424 */ /* 0x000fe200078e00ff */
[----:B------:R-:W-:Y:S01]  /*1ef0*/  ULOP3.LUT UR7, UR5, 0x3000000, URZ, 0xfc, !UPT ;  /* 0x0300000005077892 */ /* 0x000fe2000f8efc3f */
[----:B------:R1:W-:Y:S01]  /*1f00*/  STL.128 [R1+0x60], R4 ;  /* 0x0000600401007387 */ /* 0x0003e20000100c00 */
[----:B------:R-:W-:Y:S01]  /*1f10*/  ULOP3.LUT UR4, UR4, 0x10000, URZ, 0xfc, !UPT ;  /* 0x0001000004047892 */ /* 0x000fe2000f8efc3f */
[----:B------:R-:W-:Y:S01]  /*1f20*/  IMAD.MOV.U32 R11, RZ, RZ, 0x40000040 ;  /* 0x40000040ff0b7424 */ /* 0x000fe200078e00ff */
[----:B------:R-:W-:Y:S01]  /*1f30*/  ULOP3.LUT UR5, UR5, 0x10000, URZ, 0xfc, !UPT ;  /* 0x0001000005057892 */ /* 0x000fe2000f8efc3f */
[----:B------:R2:W-:Y:S01]  /*1f40*/  STL.64 [R1+0x70], R12 ;  /* 0x0000700c01007387 */ /* 0x0005e20000100a00 */
[----:B------:R-:W-:Y:S01]  /*1f50*/  IMAD.U32 R10, RZ, RZ, UR7 ;  /* 0x00000007ff0a7e24 */ /* 0x000fe2000f8e00ff */
[----:B------:R-:W-:Y:S01]  /*1f60*/  IADD3 R27, P1, R16, 0x78, RZ ;  /* 0x00000078101b7810 */ /* 0x000fe20007f3e0ff */
[----:B------:R-:W-:Y:S01]  /*1f70*/  IMAD.U32 R8, RZ, RZ, UR4 ;  /* 0x00000004ff087e24 */ /* 0x000fe2000f8e00ff */
[----:B0-----:R-:W-:Y:S01]  /*1f80*/  LEA.HI R2, R0, R0, RZ, 0x1 ;  /* 0x0000000000027211 */ /* 0x001fe200078f08ff */
[----:B------:R-:W-:Y:S01]  /*1f90*/  IMAD.U32 R14, RZ, RZ, UR5 ;  /* 0x00000005ff0e7e24 */ /* 0x000fe2000f8e00ff */
[----:B------:R-:W-:Y:S01]  /*1fa0*/  ULOP3.LUT UP0, URZ, UR6, 0x1bf, URZ, 0xc0, !UPT ;  /* 0x000001bf063f7892 */ /* 0x000fe2000f80c03f */
[----:B------:R-:W-:Y:S01]  /*1fb0*/  IMAD.MOV.U32 R15, RZ, RZ, 0x40000040 ;  /* 0x40000040ff0f7424 */ /* 0x000fe200078e00ff */
[----:B------:R-:W-:Y:S01]  /*1fc0*/  LOP3.LUT R3, R2, 0x7fffe, RZ, 0xc0, !PT ;  /* 0x0007fffe02037812 */ /* 0x000fe200078ec0ff */
[----:B------:R0:W-:Y:S01]  /*1fd0*/  STL.128 [R1+0x80], R8 ;  /* 0x0000800801007387 */ /* 0x0001e20000100c00 */
[----:B------:R-:W-:Y:S01]  /*1fe0*/  IMAD.X R40, RZ, RZ, R17, P1 ;  /* 0x000000ffff287224 */ /* 0x000fe200008e0611 */
[----:B------:R-:W-:Y:S01]  /*1ff0*/  IADD3 R30, P5, R16, 0xf8, RZ ;  /* 0x000000f8101e7810 */ /* 0x000fe20007fbe0ff */
[----:B-1----:R-:W-:Y:S01]  /*2000*/  IMAD.MOV.U32 R5, RZ, RZ, 0x40000040 ;  /* 0x40000040ff057424 */ /* 0x002fe200078e00ff */
[----:B------:R0:W-:Y:S01]  /*2010*/  STL.64 [R1+0x58], RZ ;  /* 0x000058ff01007387 */ /* 0x0001e20000100a00 */
[----:B------:R-:W-:Y:S01]  /*2020*/  IMAD.IADD R3, R0, 0x1, -R3 ;  /* 0x0000000100037824 */ /* 0x000fe200078e0a03 */
[----:B------:R-:W-:Y:S01]  /*2030*/  PLOP3.LUT P1, PT, PT, PT, UP0, 0x80, 0x0 ;  /* 0x000000000000781c */ /* 0x000fe20003f2f008 */
[----:B--2---:R-:W-:Y:S01]  /*2040*/  IMAD.MOV.U32 R13, RZ, RZ, 0x40000040 ;  /* 0x40000040ff0d7424 */ /* 0x004fe200078e00ff */
[----:B------:R0:W-:Y:S01]  /*2050*/  STL.128 [R1+0x90], RZ ;  /* 0x000090ff01007387 */ /* 0x0001e20000100c00 */
[C---:B------:R-:W-:Y:S01]  /*2060*/  IADD3 R29, P6, R16.reuse, 0xf0, RZ ;  /* 0x000000f0101d7810 */ /* 0x040fe20007fde0ff */
[--C-:B------:R-:W-:Y:S01]  /*2070*/  IMAD.X R31, RZ, RZ, R17.reuse, P5 ;  /* 0x000000ffff1f7224 */ /* 0x100fe200028e0611 */
[----:B------:R-:W-:Y:S01]  /*2080*/  LEA R3, R3, UR6, 0xd ;  /* 0x0000000603037c11 */ /* 0x000fe2000f8e68ff */
[----:B------:R0:W-:Y:S01]  /*2090*/  STL.128 [R1+0xa0], RZ ;  /* 0x0000a0ff01007387 */ /* 0x0001e20000100c00 */
[----:B------:R-:W-:Y:S01]  /*20a0*/  IADD3 R28, P0, R16, 0x80, RZ ;  /* 0x00000080101c7810 */ /* 0x000fe20007f1e0ff */
[----:B------:R-:W-:Y:S01]  /*20b0*/  IMAD.X R42, RZ, RZ, R17, P6 ;  /* 0x000000ffff2a7224 */ /* 0x000fe200030e0611 */
[----:B------:R-:W-:Y:S01]  /*20c0*/  SHF.R.U32.HI R0, RZ, 0x4, R3 ;  /* 0x00000004ff007819 */ /* 0x000fe20000011603 */
[----:B------:R-:W-:Y:S01]  /*20d0*/  VIADD R2, R3, 0xa000 ;  /* 0x0000a00003027836 */ /* 0x000fe20000000000 */
[----:B------:R0:W-:Y:S01]  /*20e0*/  STL.128 [R1+0xb0], RZ ;  /* 0x0000b0ff01007387 */ /* 0x0001e20000100c00 */
[----:B------:R-:W-:Y:S01]  /*20f0*/  IMAD.X R43, RZ, RZ, R17, P0 ;  /* 0x000000ffff2b7224 */ /* 0x000fe200000e0611 */
[----:B------:R-:W-:-:S02]  /*2100*/  LOP3.LUT R0, R0, 0x3fff, RZ, 0xc0, !PT ;  /* 0x00003fff00007812 */ /* 0x000fc400078ec0ff */
[----:B------:R-:W-:Y:S01]  /*2110*/  SHF.R.U32.HI R2, RZ, 0x4, R2 ;  /* 0x00000004ff027819 */ /* 0x000fe20000011602 */
[----:B------:R0:W-:Y:S01]  /*2120*/  STL.128 [R1+0xc0], RZ ;  /* 0x0000c0ff01007387 */ /* 0x0001e20000100c00 */
[----:B------:R-:W-:Y:S02]  /*2130*/  LOP3.LUT R4, R0, 0x10000, RZ, 0xfc, !PT ;  /* 0x0001000000047812 */ /* 0x000fe400078efcff */
[----:B------:R-:W-:Y:S01]  /*2140*/  LOP3.LUT R2, R2, 0x3fff, RZ, 0xc0, !PT ;  /* 0x00003fff02027812 */ /* 0x000fe200078ec0ff */
[----:B------:R0:W-:Y:S01]  /*2150*/  STL.128 [R1+0xd0], RZ ;  /* 0x0000d0ff01007387 */ /* 0x0001e20000100c00 */
[----:B------:R-:W-:Y:S02]  /*2160*/  IADD3 R19, P2, R16, 0x70, RZ ;  /* 0x0000007010137810 */ /* 0x000fe40007f5e0ff */
[----:B------:R-:W-:Y:S01]  /*2170*/  LOP3.LUT R2, R2, 0x10000, RZ, 0xfc, !PT ;  /* 0x0001000002027812 */ /* 0x000fe200078efcff */
[----:B------:R0:W-:Y:S01]  /*2180*/  STL.64 [R1+0x78], R4 ;  /* 0x0000780401007387 */ /* 0x0001e20000100a00 */
[C---:B------:R-:W-:Y:S01]  /*2190*/  IADD3 R26, P3, R16.reuse, 0x68, RZ ;  /* 0x00000068101a7810 */ /* 0x040fe20007f7e0ff */
[--C-:B------:R-:W-:Y:S01]  /*21a0*/  IMAD.X R38, RZ, RZ, R17.reuse, P2 ;  /* 0x000000ffff267224 */ /* 0x100fe200010e0611 */
[C---:B------:R-:W-:Y:S01]  /*21b0*/  IADD3 R18, P4, R16.reuse, 0x60, RZ ;  /* 0x0000006010127810 */ /* 0x040fe20007f9e0ff */
[----:B------:R-:W-:Y:S01]  /*21c0*/  IMAD.MOV.U32 R12, RZ, RZ, R2 ;  /* 0x000000ffff0c7224 */ /* 0x000fe200078e0002 */
[----:B------:R0:W-:Y:S01]  /*21d0*/  STL.128 [R1+0xe0], RZ ;  /* 0x0000e0ff01007387 */ /* 0x0001e20000100c00 */
[C---:B------:R-:W-:Y:S01]  /*21e0*/  IADD3 R34, P5, R16.reuse, 0x58, RZ ;  /* 0x0000005810227810 */ /* 0x040fe20007fbe0ff */
[--C-:B------:R-:W-:Y:S01]  /*21f0*/  IMAD.X R41, RZ, RZ, R17.reuse, P3 ;  /* 0x000000ffff297224 */ /* 0x100fe200018e0611 */
[C---:B------:R-:W-:Y:S01]  /*2200*/  IADD3 R24, P6, R16.reuse, 0x88, RZ ;  /* 0x0000008810187810 */ /* 0x040fe20007fde0ff */
[----:B------:R0:W-:Y:S01]  /*2210*/  STL.128 [R1+0xf0], R12 ;  /* 0x0000f00c01007387 */ /* 0x0001e20000100c00 */
[----:B------:R-:W-:Y:S01]  /*2220*/  IADD3 R36, P0, R16, 0x90, RZ ;  /* 0x0000009010247810 */ /* 0x000fe20007f1e0ff */
[----:B------:R-:W-:-:S02]  /*2230*/  IMAD.X R39, RZ, RZ, R17, P4 ;  /* 0x000000ffff277224 */ /* 0x000fc400020e0611 */
[--C-:B------:R-:W-:Y:S02]  /*2240*/  IMAD.X R35, RZ, RZ, R17.reuse, P5 ;  /* 0x000000ffff237224 */ /* 0x100fe400028e0611 */
[--C-:B------:R-:W-:Y:S02]  /*2250*/  IMAD.X R25, RZ, RZ, R17.reuse, P6 ;  /* 0x000000ffff197224 */ /* 0x100fe400030e0611 */
[----:B------:R-:W-:Y:S01]  /*2260*/  IMAD.X R37, RZ, RZ, R17, P0 ;  /* 0x000000ffff257224 */ /* 0x000fe200000e0611 */
[----:B------:R-:W-:Y:S06]  /*2270*/  @!P1 BRA `(.L_x_2157) ;  /* 0x0000000000409947 */ /* 0x000fec0003800000 */
[----:B------:R-:W-:Y:S01]  /*2280*/  MOV R0, 0x0 ;  /* 0x0000000000007802 */ /* 0x000fe20000000f00 */
[----:B------:R-:W-:Y:S01]  /*2290*/  ULDC.64 UR4, c[0x4][0x98] ;  /* 0x0100260000047ab9 */ /* 0x000fe20000000a00 */
[----:B------:R-:W-:Y:S01]  /*22a0*/  ULDC.64 UR6, c[0x4][0x38] ;  /* 0x01000e0000067ab9 */ /* 0x000fe20000000a00 */
[----:B0-----:R-:W-:Y:S01]  /*22b0*/  IMAD.U32 R4, RZ, RZ, UR4 ;  /* 0x00000004ff047e24 */ /* 0x001fe2000f8e00ff */
        /* <DEDUP_REMOVED lines=12> */
.L_x_2157:
[----:B------:R-:W1:Y:S01]  /*2380*/  S2R R20, SR_TID.X ;  /* 0x0000000000147919 */ /* 0x000e620000002100 */
[----:B0-----:R-:W0:Y:S01]  /*2390*/  LDC R15, c[0x0][0x288] ;  /* 0x0000a200ff0f7b82 */ /* 0x001e220000000800 */
[----:B------:R-:W-:Y:S01]  /*23a0*/  IADD3 R8, P0, R16, 0x100, RZ ;  /* 0x0000010010087810 */ /* 0x000fe20007f1e0ff */
[----:B------:R-:W-:Y:S01]  /*23b0*/  ULDC UR4, c[0x0][0x20] ;  /* 0x0000080000047ab9 */ /* 0x000fe20000000800 */
[----:B------:R-:W-:Y:S01]  /*23c0*/  IMAD.U32 R13, RZ, RZ, UR43 ;  /* 0x0000002bff0d7e24 */ /* 0x000fe2000f8e00ff */
[----:B------:R-:W-:Y:S01]  /*23d0*/  STL.64 [R1+0x110], R34 ;  /* 0x0001102201007387 */ /* 0x000fe20000100a00 */
[----:B------:R-:W-:Y:S02]  /*23e0*/  VIADD R194, R22, -UR4 ;  /* 0x8000000416c27c36 */ /* 0x000fe40008000000 */
[----:B------:R-:W-:Y:S01]  /*23f0*/  IMAD.X R9, RZ, RZ, R17, P0 ;  /* 0x000000ffff097224 */ /* 0x000fe200000e0611 */
[----:B------:R-:W2:Y:S01]  /*2400*/  LDC.64 R10, c[0x0][0xad0] ;  /* 0x0002b400ff0a7b82 */ /* 0x000ea20000000a00 */
[----:B------:R-:W-:Y:S04]  /*2410*/  STL.64 [R1+0x100], R202 ;  /* 0x000100ca01007387 */ /* 0x000fe80000100a00 */
[----:B------:R-:W-:Y:S03]  /*2420*/  STL.64 [R1+0x108], R8 ;  /* 0x0001080801007387 */ /* 0x000fe60000100a00 */
[----:B------:R-:W3:Y:S01]  /*2430*/  LDC.64 R6, c[0x0][0x448] ;  /* 0x00011200ff067b82 */ /* 0x000ee20000000a00 */
[----:B------:R-:W-:Y:S04]  /*2440*/  STL.U8 [R1+0x118], RZ ;  /* 0x000118ff01007387 */ /* 0x000fe80000100000 */
[----:B------:R4:W-:Y:S03]  /*2450*/  STL [R194+0x8], R13 ;  /* 0x0000080dc2007387 */ /* 0x0009e60000100800 */
[----:B------:R-:W5:Y:S01]  /*2460*/  LDC.64 R4, c[0x0][0xad8] ;  /* 0x0002b600ff047b82 */ /* 0x000f620000000a00 */
[----:B0-----:R0:W-:Y:S04]  /*2470*/  STL [R194+0x4], R15 ;  /* 0x0000040fc2007387 */ /* 0x0011e80000100800 */
[----:B------:R0:W-:Y:S01]  /*2480*/  STL [R194+0x14], RZ ;  /* 0x000014ffc2007387 */ /* 0x0001e20000100800 */
[----:B-1----:R-:W-:-:S02]  /*2490*/  VIADD R204, R20, 0xffffff80 ;  /* 0xffffff8014cc7836 */ /* 0x002fc40000000000 */
[----:B------:R-:W1:Y:S01]  /*24a0*/  LDC.64 R2, c[0x0][0xae0] ;  /* 0x0002b800ff027b82 */ /* 0x000e620000000a00 */
[----:B--2---:R0:W-:Y:S04]  /*24b0*/  STL [R194+0xc], R11 ;  /* 0x00000c0bc2007387 */ /* 0x0041e80000100800 */
[----:B------:R0:W-:Y:S03]  /*24c0*/  STL [R194], R204 ;  /* 0x000000ccc2007387 */ /* 0x0001e60000100800 */
[----:B------:R-:W2:Y:S01]  /*24d0*/  LDC R229, c[0x0][0x450] ;  /* 0x00011400ffe57b82 */ /* 0x000ea20000000800 */
[----:B---3--:R0:W-:Y:S04]  /*24e0*/  STL [R194+0x24], R6 ;  /* 0x00002406c2007387 */ /* 0x0081e80000100800 */
[----:B------:R0:W-:Y:S04]  /*24f0*/  STL [R194+0x28], R7 ;  /* 0x00002807c2007387 */ /* 0x0001e80000100800 */
[----:B-----5:R0:W-:Y:S04]  /*2500*/  STL [R194+0x10], R4 ;  /* 0x00001004c2007387 */ /* 0x0201e80000100800 */
[----:B------:R0:W-:Y:S04]  /*2510*/  STL [R194+0x18], R5 ;  /* 0x00001805c2007387 */ /* 0x0001e80000100800 */
[----:B-1----:R0:W-:Y:S04]  /*2520*/  STL [R194+0x1c], R2 ;  /* 0x00001c02c2007387 */ /* 0x0021e80000100800 */
[----:B------:R0:W-:Y:S04]  /*2530*/  STL [R194+0x20], R3 ;  /* 0x00002003c2007387 */ /* 0x0001e80000100800 */
[----:B--2---:R0:W-:Y:S04]  /*2540*/  STL [R194+0x2c], R229 ;  /* 0x00002ce5c2007387 */ /* 0x0041e80000100800 */
[----:B----4-:R-:W2:Y:S01]  /*2550*/  LDL R13, [R1+0x204] ;  /* 0x00020400010d7983 */ /* 0x010ea20000100800 */
[----:B------:R-:W-:Y:S01]  /*2560*/  IADD3 R8, P0, R16, 0x14c, RZ ;  /* 0x0000014c10087810 */ /* 0x000fe20007f1e0ff */
[----:B------:R-:W-:Y:S02]  /*2570*/  BSSY B0, `(.L_x_2158) ;  /* 0x000000a000007945 */ /* 0x000fe40003800000 */
[----:B------:R0:W-:Y:S02]  /*2580*/  STL [R1+0x14c], R10 ;  /* 0x00014c0a01007387 */ /* 0x0001e40000100800 */
[----:B------:R-:W-:-:S05]  /*2590*/  IMAD.X R9, RZ, RZ, R17, P0 ;  /* 0x000000ffff097224 */ /* 0x000fca00000e0611 */
[----:B------:R0:W-:Y:S01]  /*25a0*/  STL.64 [R1+0x150], R8 ;  /* 0x0001500801007387 */ /* 0x0001e20000100a00 */
[----:B--2---:R-:W-:-:S04]  /*25b0*/  LEA.HI R0, R13, R13, RZ, 0x1 ;  /* 0x0000000d0d007211 */ /* 0x004fc800078f08ff */
[----:B------:R-:W-:-:S05]  /*25c0*/  LOP3.LUT R0, R0, 0xfffffffe, RZ, 0xc0, !PT ;  /* 0xfffffffe00007812 */ /* 0x000fca00078ec0ff */
[----:B------:R-:W-:-:S05]  /*25d0*/  IMAD.IADD R0, R13, 0x1, -R0 ;  /* 0x000000010d007824 */ /* 0x000fca00078e0a00 */
[----:B------:R-:W-:-:S04]  /*25e0*/  SHF.L.U32 R0, R0, 0x1f, RZ ;  /* 0x0000001f00007819 */ /* 0x000fc800000006ff */
[----:B------:R-:W1:Y:S02]  /*25f0*/  SYNCS.PHASECHK.TRANS64.TRYWAIT P0, [UR42+0x32400], R0 ;  /* 0x03240000ff0075a7 */ /* 0x000e64000800016a */
[----:B01----:R-:W-:Y:S05]  /*2600*/  @!P0 BRA `(.L_x_2159) ;  /* 0x0000025000f88947 */ /* 0x003fea0003800000 */
.L_x_2351:
[----:B------:R-:W-:Y:S05]  /*2610*/  BSYNC B0 ;  /* 0x0000000000007941 */ /* 0x000fea0003800000 */
.L_x_2158:
[----:B------:R-:W2:Y:S04]  /*2620*/  LDL R33, [R1] ;  /* 0x0000000001217983 */ /* 0x000ea80000100800 */
[----:B------:R1:W5:Y:S01]  /*2630*/  LDL.64 R20, [R1+0x1f8] ;  /* 0x0001f80001147983 */ /* 0x0003620000100a00 */
[----:B------:R-:W-:Y:S01]  /*2640*/  IMAD.U32 R10, RZ, RZ, UR58 ;  /* 0x0000003aff0a7e24 */ /* 0x000fe2000f8e00ff */
[C---:B------:R-:W-:Y:S01]  /*2650*/  IADD3 R14, P0, R16.reuse, 0x118, RZ ;  /* 0x00000118100e7810 */ /* 0x040fe20007f1e0ff */
[----:B------:R-:W-:Y:S01]  /*2660*/  IMAD.U32 R11, RZ, RZ, UR59 ;  /* 0x0000003bff0b7e24 */ /* 0x000fe2000f8e00ff */
[C---:B0-----:R-:W-:Y:S01]  /*2670*/  IADD3 R0, P1, R16.reuse, 0x410, RZ ;  /* 0x0000041010007810 */ /* 0x041fe20007f3e0ff */
[----:B------:R-:W-:Y:S01]  /*2680*/  IMAD.MOV.U32 R8, RZ, RZ, R28 ;  /* 0x000000ffff087224 */ /* 0x000fe200078e001c */
[----:B------:R-:W-:Y:S01]  /*2690*/  STL.64 [R1+0x1f0], R24 ;  /* 0x0001f01801007387 */ /* 0x000fe20000100a00 */
[----:B------:R-:W-:Y:S01]  /*26a0*/  IMAD.MOV.U32 R9, RZ, RZ, R43 ;  /* 0x000000ffff097224 */ /* 0x000fe200078e002b */
[----:B------:R-:W-:Y:S05]  /*26b0*/  WARPSYNC.ALL ;  /* 0x0000000000007948 */ /* 0x000fea0003800000 */
[----:B------:R0:W-:Y:S01]  /*26c0*/  STL.128 [R1+0x180], R8 ;  /* 0x0001800801007387 */ /* 0x0001e20000100c00 */
[----:B------:R-:W-:Y:S01]  /*26d0*/  IMAD.X R15, RZ, RZ, R17, P0 ;  /* 0x000000ffff0f7224 */ /* 0x000fe200000e0611 */
[----:B------:R-:W-:Y:S01]  /*26e0*/  BSSY B0, `(.L_x_2160) ;  /* 0x000002f000007945 */ /* 0x000fe20003800000 */
[----:B------:R-:W-:Y:S01]  /*26f0*/  IMAD.MOV.U32 R12, RZ, RZ, R18 ;  /* 0x000000ffff0c7224 */ /* 0x000fe200078e0012 */
[----:B------:R1:W-:Y:S01]  /*2700*/  BAR.SYNC.DEFER_BLOCKING R206, 0x100 ;  /* 0x000400ce0000751d */ /* 0x0003e20000010000 */
[----:B------:R-:W-:Y:S01]  /*2710*/  IMAD.MOV.U32 R13, RZ, RZ, R39 ;  /* 0x000000ffff0d7224 */ /* 0x000fe200078e0027 */
[----:B------:R-:W-:-:S04]  /*2720*/  IADD3 R18, P0, R16, 0x150, RZ ;  /* 0x0000015010127810 */ /* 0x000fc80007f1e0ff */
[----:B------:R3:W-:Y:S01]  /*2730*/  STL.128 [R1+0x160], R12 ;  /* 0x0001600c01007387 */ /* 0x0007e20000100c00 */
[----:B0-----:R-:W-:-:S03]  /*2740*/  IMAD.MOV.U32 R10, RZ, RZ, R44 ;  /* 0x000000ffff0a7224 */ /* 0x001fc600078e002c */
[----:B------:R-:W-:Y:S01]  /*2750*/  STL.64 [R1+0x158], R208 ;  /* 0x000158d001007387 */ /* 0x000fe20000100a00 */
[----:B------:R-:W-:Y:S02]  /*2760*/  IMAD.MOV.U32 R11, RZ, RZ, R45 ;  /* 0x000000ffff0b7224 */ /* 0x000fe400078e002d */
[----:B------:R-:W-:Y:S02]  /*2770*/  IMAD.MOV.U32 R8, RZ, RZ, R216 ;  /* 0x000000ffff087224 */ /* 0x000fe400078e00d8 */
[----:B------:R-:W-:-:S05]  /*2780*/  IMAD.MOV.U32 R9, RZ, RZ, R211 ;  /* 0x000000ffff097224 */ /* 0x000fca00078e00d3 */
[----:B------:R0:W-:Y:S01]  /*2790*/  STL.128 [R1+0x190], R8 ;  /* 0x0001900801007387 */ /* 0x0001e20000100c00 */
[----:B---3--:R-:W-:Y:S02]  /*27a0*/  IMAD.X R15, RZ, RZ, R17, P0 ;  /* 0x000000ffff0f7224 */ /* 0x008fe400000e0611 */
[----:B------:R-:W-:Y:S02]  /*27b0*/  IMAD.MOV.U32 R14, RZ, RZ, R218 ;  /* 0x000000ffff0e7224 */ /* 0x000fe400078e00da */
[----:B0-----:R-:W-:Y:S02]  /*27c0*/  IMAD.MOV.U32 R8, RZ, RZ, R19 ;  /* 0x000000ffff087224 */ /* 0x001fe400078e0013 */
[----:B------:R-:W-:Y:S02]  /*27d0*/  IMAD.MOV.U32 R9, RZ, RZ, R38 ;  /* 0x000000ffff097224 */ /* 0x000fe400078e0026 */
[----:B------:R-:W-:Y:S02]  /*27e0*/  IMAD.MOV.U32 R10, RZ, RZ, R29 ;  /* 0x000000ffff0a7224 */ /* 0x000fe400078e001d */
[----:B------:R-:W-:-:S02]  /*27f0*/  IMAD.MOV.U32 R11, RZ, RZ, R42 ;  /* 0x000000ffff0b7224 */ /* 0x000fc400078e002a */
[--C-:B------:R-:W-:Y:S01]  /*2800*/  IMAD.X R19, RZ, RZ, R17.reuse, P1 ;  /* 0x000000ffff137224 */ /* 0x100fe200008e0611 */
[----:B------:R-:W-:Y:S02]  /*2810*/  IADD3 R6, P1, R16, 0x108, RZ ;  /* 0x0000010810067810 */ /* 0x000fe40007f3e0ff */
[----:B------:R0:W-:Y:S03]  /*2820*/  STL.128 [R1+0x1a0], R8 ;  /* 0x0001a00801007387 */ /* 0x0001e60000100c00 */
[----:B------:R-:W-:Y:S02]  /*2830*/  IMAD.X R13, RZ, RZ, R17, P1 ;  /* 0x000000ffff0d7224 */ /* 0x000fe400008e0611 */
[----:B------:R-:W-:Y:S02]  /*2840*/  IMAD.MOV.U32 R12, RZ, RZ, R6 ;  /* 0x000000ffff0c7224 */ /* 0x000fe400078e0006 */
[----:B0-----:R-:W-:-:S02]  /*2850*/  IMAD.MOV.U32 R8, RZ, RZ, R30 ;  /* 0x000000ffff087224 */ /* 0x001fc400078e001e */
[----:B------:R-:W-:Y:S02]  /*2860*/  IMAD.MOV.U32 R9, RZ, RZ, R31 ;  /* 0x000000ffff097224 */ /* 0x000fe400078e001f */
[----:B------:R-:W-:Y:S02]  /*2870*/  IMAD.MOV.U32 R10, RZ, RZ, R0 ;  /* 0x000000ffff0a7224 */ /* 0x000fe400078e0000 */
[----:B------:R-:W-:Y:S02]  /*2880*/  IMAD.MOV.U32 R11, RZ, RZ, R19 ;  /* 0x000000ffff0b7224 */ /* 0x000fe400078e0013 */
[----:B------:R-:W-:-:S03]  /*2890*/  IMAD.MOV.U32 R19, RZ, RZ, R40 ;  /* 0x000000ffff137224 */ /* 0x000fc600078e0028 */
[----:B------:R0:W-:Y:S02]  /*28a0*/  STL.128 [R1+0x1b0], R8 ;  /* 0x0001b00801007387 */ /* 0x0001e40000100c00 */
[----:B0-----:R-:W-:Y:S02]  /*28b0*/  IMAD.MOV.U32 R10, RZ, RZ, R32 ;  /* 0x000000ffff0a7224 */ /* 0x001fe400078e0020 */
[----:B------:R-:W-:Y:S02]  /*28c0*/  IMAD.MOV.U32 R11, RZ, RZ, R47 ;  /* 0x000000ffff0b7224 */ /* 0x000fe400078e002f */
[----:B------:R-:W-:Y:S02]  /*28d0*/  IMAD.MOV.U32 R8, RZ, RZ, R18 ;  /* 0x000000ffff087224 */ /* 0x000fe400078e0012 */
[----:B------:R-:W-:Y:S02]  /*28e0*/  IMAD.MOV.U32 R9, RZ, RZ, R15 ;  /* 0x000000ffff097224 */ /* 0x000fe400078e000f */
[----:B------:R-:W-:-:S02]  /*28f0*/  IMAD.MOV.U32 R15, RZ, RZ, R217 ;  /* 0x000000ffff0f7224 */ /* 0x000fc400078e00d9 */
[----:B------:R-:W-:Y:S01]  /*2900*/  IMAD.MOV.U32 R18, RZ, RZ, R27 ;  /* 0x000000ffff127224 */ /* 0x000fe200078e001b */
[----:B------:R0:W-:Y:S04]  /*2910*/  STL.128 [R1+0x1c0], R8 ;  /* 0x0001c00801007387 */ /* 0x0001e80000100c00 */
[----:B------:R1:W-:Y:S04]  /*2920*/  STL.128 [R1+0x1d0], R12 ;  /* 0x0001d00c01007387 */ /* 0x0003e80000100c00 */
[----:B------:R1:W-:Y:S01]  /*2930*/  STL.128 [R1+0x170], R16 ;  /* 0x0001701001007387 */ /* 0x0003e20000100c00 */
[----:B0-----:R-:W-:-:S02]  /*2940*/  IMAD.MOV.U32 R8, RZ, RZ, R26 ;  /* 0x000000ffff087224 */ /* 0x001fc400078e001a */
[----:B------:R-:W-:Y:S02]  /*2950*/  IMAD.MOV.U32 R9, RZ, RZ, R41 ;  /* 0x000000ffff097224 */ /* 0x000fe400078e0029 */
[----:B------:R-:W-:Y:S02]  /*2960*/  IMAD.MOV.U32 R10, RZ, RZ, R36 ;  /* 0x000000ffff0a7224 */ /* 0x000fe400078e0024 */
[----:B------:R-:W-:-:S05]  /*2970*/  IMAD.MOV.U32 R11, RZ, RZ, R37 ;  /* 0x000000ffff0b7224 */ /* 0x000fca00078e0025 */
[----:B------:R1:W-:Y:S01]  /*2980*/  STL.128 [R1+0x1e0], R8 ;  /* 0x0001e00801007387 */ /* 0x0003e20000100c00 */
[----:B--2---:R-:W-:-:S04]  /*2990*/  LOP3.LUT R0, R33, 0x1, RZ, 0xfc, !PT ;  /* 0x0000000121007812 */ /* 0x004fc800078efcff */
[----:B------:R-:W-:-:S13]  /*29a0*/  ISETP.NE.AND P1, PT, R0, 0x3, PT ;  /* 0x000000030000780c */ /* 0x000fda0003f25270 */
[----:B-1----:R-:W-:Y:S05]  /*29b0*/  @!P1 BRA `(.L_x_2161) ;  /* 0x0000000000049947 */ /* 0x002fea0003800000 */
[----:B------:R-:W-:Y:S01]  /*29c0*/  BPT.TRAP 0x1 ;  /* 0x000000040000795c */ /* 0x000fe20000300000 */
.L_x_2161:
[----:B------:R-:W-:Y:S05]  /*29d0*/  BSYNC B0 ;  /* 0x0000000000007941 */ /* 0x000fea0003800000 */
.L_x_2160:
[----:B------:R-:W2:Y:S01]  /*29e0*/  LDL.64 R8, [R1+0x18] ;  /* 0x0000180001087983 */ /* 0x000ea20000100a00 */
[----:B-----5:R-:W-:Y:S01]  /*29f0*/  SHF.L.U32 R21, R21, 0x1f, RZ ;  /* 0x0000001f15157819 */ /* 0x020fe200000006ff */
[----:B------:R-:W-:Y:S01]  /*2a00*/  BSSY B0, `(.L_x_2162) ;  /* 0x0000006000007945 */ /* 0x000fe20003800000 */
[----:B--2---:R-:W-:-:S05]  /*2a10*/  MOV R9, R8 ;  /* 0x0000000800097202 */ /* 0x004fca0000000f00 */
[----:B------:R-:W-:-:S04]  /*2a20*/  IMAD R20, R20, 0x8, R9 ;  /* 0x0000000814147824 */ /* 0x000fc800078e0209 */
[----:B------:R0:W1:Y:S01]  /*2a30*/  SYNCS.PHASECHK.TRANS64.TRYWAIT P0, [R20+URZ], R21 ;  /* 0x00000015140075a7 */ /* 0x000062000800017f */
[----:B------:R-:W-:Y:S05]  /*2a40*/  @!P1 BRA `(.L_x_2163) ;  /* 0x0000000000049947 */ /* 0x000fea0003800000 */
[----:B------:R-:W-:Y:S01]  /*2a50*/  BPT.TRAP 0x1 ;  /* 0x000000040000795c */ /* 0x000fe20000300000 */
.L_x_2163:
[----:B------:R-:W-:Y:S05]  /*2a60*/  BSYNC B0 ;  /* 0x0000000000007941 */ /* 0x000fea0003800000 */
.L_x_2162:
[----:B------:R-:W-:Y:S04]  /*2a70*/  BSSY B0, `(.L_x_2164) ;  /* 0x0000004000007945 */ /* 0x000fe80003800000 */
[----:B-1----:R-:W-:Y:S05]  /*2a80*/  @P0 BRA `(.L_x_2165) ;  /* 0x0000000000080947 */ /* 0x002fea0003800000 */
[----:B------:R-:W1:Y:S02]  /*2a90*/  SYNCS.PHASECHK.TRANS64.TRYWAIT P0, [R20+URZ], R21 ;  /* 0x00000015140075a7 */ /* 0x000e64000800017f */
[----:B-1----:R-:W-:Y:S05]  /*2aa0*/  @!P0 BRA `(.L_x_2166) ;  /* 0x0000024c00e88947 */ /* 0x002fea0003800000 */
.L_x_2165:
[----:B------:R-:W-:Y:S05]  /*2ab0*/  BSYNC B0 ;  /* 0x0000000000007941 */ /* 0x000fea0003800000 */
.L_x_2164:
[----:B------:R-:W2:Y:S04]  /*2ac0*/  LDL R13, [R1+0x1f8] ;  /* 0x0001f800010d7983 */ /* 0x000ea80000100800 */
[----:B------:R-:W2:Y:S01]  /*2ad0*/  LDL.64 R8, [R1+0x80] ;  /* 0x0000800001087983 */ /* 0x000ea20000100a00 */
[----:B------:R-:W-:Y:S05]  /*2ae0*/  WARPSYNC.ALL ;  /* 0x0000000000007948 */ /* 0x000fea0003800000 */
[----:B01----:R-:W3:Y:S04]  /*2af0*/  LDL.64 R20, [R1+0x78] ;  /* 0x0000780001147983 */ /* 0x003ee80000100a00 */
[----:B------:R-:W4:Y:S04]  /*2b00*/  LDL.64 R10, [R1+0x78] ;  /* 0x00007800010a7983 */ /* 0x000f280000100a00 */
[----:B------:R-:W5:Y:S01]  /*2b10*/  LDL.64 R14, [R1+0x78] ;  /* 0x00007800010e7983 */ /* 0x000f620000100a00 */
[----:B--2---:R-:W-:-:S03]  /*2b20*/  IMAD R8, R13, 0x300, R8 ;  /* 0x000003000d087824 */ /* 0x004fc600078e0208 */
[----:B------:R-:W2:Y:S01]  /*2b30*/  LDL.64 R18, [R1+0x78] ;  /* 0x0000780001127983 */ /* 0x000ea20000100a00 */
[----:B------:R-:W-:Y:S02]  /*2b40*/  R2UR UR7, R9 ;  /* 0x00000000090772ca */ /* 0x000fe400000e0000 */
[C---:B------:R-:W-:Y:S01]  /*2b50*/  R2UR UR6, R8.reuse ;  /* 0x00000000080672ca */ /* 0x040fe200000e0000 */
[----:B------:R-:W-:Y:S01]  /*2b60*/  WARPGROUP.ARRIVE ;  /* 0x00000000000079c5 */ /* 0x000fe20000000000 */
[----:B------:R-:W2:Y:S01]  /*2b70*/  LDL R6, [R1+0x204] ;  /* 0x0002040001067983 */ /* 0x000ea20000100800 */
[----:B------:R-:W-:Y:S01]  /*2b80*/  VIADD R12, R8, 0x2 ;  /* 0x00000002080c7836 */ /* 0x000fe20000000000 */
[----:B------:R-:W-:Y:S01]  /*2b90*/  BSSY B0, `(.L_x_2167) ;  /* 0x000002d000007945 */ /* 0x000fe20003800000 */
[----:B------:R-:W-:Y:S01]  /*2ba0*/  IMAD.MOV.U32 R13, RZ, RZ, R9 ;  /* 0x000000ffff0d7224 */ /* 0x000fe200078e0009 */
[----:B------:R0:W-:Y:S01]  /*2bb0*/  STL [R1+0x60], RZ ;  /* 0x000060ff01007387 */ /* 0x0001e20000100800 */
[----:B---3--:R-:W-:-:S02]  /*2bc0*/  R2UR UR4, R20 ;  /* 0x00000000140472ca */ /* 0x008fc400000e0000 */
[----:B------:R-:W-:Y:S01]  /*2bd0*/  R2UR UR5, R21 ;  /* 0x00000000150572ca */ /* 0x000fe200000e0000 */
[----:B----4-:R-:W-:Y:S02]  /*2be0*/  VIADD R10, R10, 0x2 ;  /* 0x000000020a0a7836 */ /* 0x010fe40000000000 */
[----:B-----5:R-:W-:Y:S02]  /*2bf0*/  VIADD R14, R14, 0x4 ;  /* 0x000000040e0e7836 */ /* 0x020fe40000000000 */
[----:B--2---:R-:W-:-:S08]  /*2c00*/  VIADD R18, R18, 0x6 ;  /* 0x0000000612127836 */ /* 0x004fd00000000000 */
[----:B------:R-:W-:Y:S01]  /*2c10*/  HGMMA.64x96x16.F32.BF16 R24, gdesc[UR4], RZ, !UPT, gsb0 ;  /* 0x01600000041879f0 */ /* 0x000fe2000c0018ff */
[----:B------:R-:W-:Y:S02]  /*2c20*/  R2UR UR6, R12 ;  /* 0x000000000c0672ca */ /* 0x000fe400000e0000 */
[----:B------:R-:W-:Y:S02]  /*2c30*/  R2UR UR7, R13 ;  /* 0x000000000d0772ca */ /* 0x000fe400000e0000 */
[----:B------:R-:W-:Y:S01]  /*2c40*/  R2UR UR4, R10 ;  /* 0x000000000a0472ca */ /* 0x000fe200000e0000 */
[----:B------:R-:W-:Y:S01]  /*2c50*/  VIADD R10, R8, 0x4 ;  /* 0x00000004080a7836 */ /* 0x000fe20000000000 */
[----:B------:R-:W-:Y:S01]  /*2c60*/  R2UR UR5, R11 ;  /* 0x000000000b0572ca */ /* 0x000fe200000e0000 */
[----:B------:R-:W-:Y:S01]  /*2c70*/  IMAD.MOV.U32 R11, RZ, RZ, R9 ;  /* 0x000000ffff0b7224 */ /* 0x000fe200078e0009 */
[----:B------:R-:W-:Y:S01]  /*2c80*/  LEA.HI R0, R6, R6, RZ, 0x1 ;  /* 0x0000000606007211 */ /* 0x000fe200078f08ff */
[----:B------:R-:W-:Y:S01]  /*2c90*/  VIADD R8, R8, 0x6 ;  /* 0x0000000608087836 */ /* 0x000fe20000000000 */
[----:B------:R-:W-:-:S02]  /*2ca0*/  WARPGROUP.DEPBAR.LE gsb0, 0x0 ;  /* 0x00008000000079c5 */ /* 0x000fc40000010000 */
[----:B------:R-:W-:-:S07]  /*2cb0*/  WARPGROUP.ARRIVE ;  /* 0x00000000000079c5 */ /* 0x000fce0000000000 */
[----:B------:R-:W-:Y:S01]  /*2cc0*/  HGMMA.64x96x16.F32.BF16 R24, gdesc[UR4], R24, gsb0 ;  /* 0x01600000041879f0 */ /* 0x000fe20008001818 */
[----:B------:R-:W-:Y:S02]  /*2cd0*/  R2UR UR6, R10 ;  /* 0x000000000a0672ca */ /* 0x000fe400000e0000 */
[----:B------:R-:W-:Y:S02]  /*2ce0*/  R2UR UR7, R11 ;  /* 0x000000000b0772ca */ /* 0x000fe400000e0000 */
[----:B------:R-:W-:Y:S02]  /*2cf0*/  R2UR UR4, R14 ;  /* 0x000000000e0472ca */ /* 0x000fe400000e0000 */
[----:B------:R-:W-:Y:S01]  /*2d00*/  R2UR UR5, R15 ;  /* 0x000000000f0572ca */ /* 0x000fe200000e0000 */
[----:B------:R-:W-:Y:S02]  /*2d10*/  WARPGROUP.DEPBAR.LE gsb0, 0x0 ;  /* 0x00008000000079c5 */ /* 0x000fe40000010000 */
[----:B------:R-:W-:-:S10]  /*2d20*/  WARPGROUP.ARRIVE ;  /* 0x00000000000079c5 */ /* 0x000fd40000000000 */
[----:B------:R-:W-:Y:S01]  /*2d30*/  HGMMA.64x96x16.F32.BF16 R24, gdesc[UR4], R24, gsb0 ;  /* 0x01600000041879f0 */ /* 0x000fe20008001818 */
[----:B------:R-:W-:Y:S02]  /*2d40*/  R2UR UR6, R8 ;  /* 0x00000000080672ca */ /* 0x000fe400000e0000 */
[----:B------:R-:W-:Y:S02]  /*2d50*/  R2UR UR7, R9 ;  /* 0x00000000090772ca */ /* 0x000fe400000e0000 */
[----:B------:R-:W-:Y:S02]  /*2d60*/  R2UR UR4, R18 ;  /* 0x00000000120472ca */ /* 0x000fe400000e0000 */
[----:B------:R-:W-:Y:S02]  /*2d70*/  R2UR UR5, R19 ;  /* 0x00000000130572ca */ /* 0x000fe400000e0000 */
[----:B------:R-:W-:Y:S01]  /*2d80*/  LOP3.LUT R9, R0, 0xfffffffe, RZ, 0xc0, !PT ;  /* 0xfffffffe00097812 */ /* 0x000fe200078ec0ff */
[----:B------:R-:W-:-:S04]  /*2d90*/  IMAD.MOV.U32 R0, RZ, RZ, 0x1 ;  /* 0x00000001ff007424 */ /* 0x000fc800078e00ff */
[----:B------:R-:W-:Y:S01]  /*2da0*/  IMAD.IADD R6, R6, 0x1, -R9 ;  /* 0x0000000106067824 */ /* 0x000fe200078e0a09 */
[----:B------:R0:W-:Y:S04]  /*2db0*/  STL [R1+0x60], R0 ;  /* 0x0000600001007387 */ /* 0x0001e80000100800 */
[----:B------:R-:W-:Y:S01]  /*2dc0*/  SHF.L.U32 R6, R6, 0x1f, RZ ;  /* 0x0000001f06067819 */ /* 0x000fe200000006ff */
[----:B------:R0:W-:Y:S04]  /*2dd0*/  STL [R1+0x60], R0 ;  /* 0x0000600001007387 */ /* 0x0001e80000100800 */
[----:B------:R0:W-:Y:S04]  /*2de0*/  STL [R1+0x60], R0 ;  /* 0x0000600001007387 */ /* 0x0001e80000100800 */
[----:B------:R0:W-:Y:S01]  /*2df0*/  STL [R1+0x60], R0 ;  /* 0x0000600001007387 */ /* 0x0001e20000100800 */
[----:B------:R-:W-:-:S02]  /*2e00*/  WARPGROUP.DEPBAR.LE gsb0, 0x0 ;  /* 0x00008000000079c5 */ /* 0x000fc40000010000 */
[----:B------:R-:W-:-:S06]  /*2e10*/  WARPGROUP.ARRIVE ;  /* 0x00000000000079c5 */ /* 0x000fcc0000000000 */
[----:B------:R-:W-:Y:S03]  /*2e20*/  HGMMA.64x96x16.F32.BF16 R24, gdesc[UR4], R24, gsb0 ;  /* 0x01600000041879f0 */ /* 0x000fe60008001818 */
[----:B------:R-:W-:Y:S02]  /*2e30*/  WARPGROUP.DEPBAR.LE gsb0, 0x0 ;  /* 0x00008000000079c5 */ /* 0x000fe40000010000 */
[----:B------:R-:W1:Y:S02]  /*2e40*/  SYNCS.PHASECHK.TRANS64.TRYWAIT P0, [UR42+0x32410], R6 ;  /* 0x03241006ff0075a7 */ /* 0x000e64000800016a */
[----:B01----:R-:W-:Y:S05]  /*2e50*/  @!P0 BRA `(.L_x_2168) ;  /* 0x0000024c00108947 */ /* 0x003fea0003800000 */
.L_x_2352:
[----:B------:R-:W-:Y:S05]  /*2e60*/  BSYNC B0 ;  /* 0x0000000000007941 */ /* 0x000fea0003800000 */
.L_x_2167:
[----:B0-----:R-:W2:Y:S04]  /*2e70*/  LDL R6, [R1+0x28] ;  /* 0x0000280001067983 */ /* 0x001ea80000100800 */
[----:B------:R0:W5:Y:S01]  /*2e80*/  LDL.64 R8, [R1+0x1f8] ;  /* 0x0001f80001087983 */ /* 0x0001620000100a00 */
[----:B------:R-:W-:Y:S01]  /*2e90*/  BSSY B0, `(.L_x_2169) ;  /* 0x0000005000007945 */ /* 0x000fe20003800000 */
[----:B--2---:R-:W-:-:S04]  /*2ea0*/  LOP3.LUT R6, R6, 0x1, RZ, 0xfc, !PT ;  /* 0x0000000106067812 */ /* 0x004fc800078efcff */
[----:B------:R-:W-:-:S13]  /*2eb0*/  ISETP.NE.AND P1, PT, R6, 0x3, PT ;  /* 0x000000030600780c */ /* 0x000fda0003f25270 */
[----:B0-----:R-:W-:Y:S05]  /*2ec0*/  @!P1 BRA `(.L_x_2170) ;  /* 0x0000000000049947 */ /* 0x001fea0003800000 */
[----:B------:R-:W-:Y:S01]  /*2ed0*/  BPT.TRAP 0x1 ;  /* 0x000000040000795c */ /* 0x000fe20000300000 */
.L_x_2170:
[----:B------:R-:W-:Y:S05]  /*2ee0*/  BSYNC B0 ;  /* 0x0000000000007941 */ /* 0x000fea0003800000 */
.L_x_2169:
        /* <DEDUP_REMOVED lines=8> */
.L_x_2172:
[----:B------:R-:W-:Y:S05]  /*2f70*/  BSYNC B0 ;  /* 0x0000000000007941 */ /* 0x000fea0003800000 */
.L_x_2171:
[----:B------:R-:W-:Y:S04]  /*2f80*/  BSSY B0, `(.L_x_2173) ;  /* 0x0000004000007945 */ /* 0x000fe80003800000 */
[----:B-1----:R-:W-:Y:S05]  /*2f90*/  @P0 BRA `(.L_x_2174) ;  /* 0x0000000000080947 */ /* 0x002fea0003800000 */
[----:B------:R-:W1:Y:S02]  /*2fa0*/  SYNCS.PHASECHK.TRANS64.TRYWAIT P0, [R8+URZ], R9 ;  /* 0x00000009080075a7 */ /* 0x000e64000800017f */
[----:B-1----:R-:W-:Y:S05]  /*2fb0*/  @!P0 BRA `(.L_x_2175) ;  /* 0x0000024800d08947 */ /* 0x002fea0003800000 */
.L_x_2174:
[----:B------:R-:W-:Y:S05]  /*2fc0*/  BSYNC B0 ;  /* 0x0000000000007941 */ /* 0x000fea0003800000 */
.L_x_2173:
[----:B------:R-:W2:Y:S04]  /*2fd0*/  LDL R21, [R1+0x1f8] ;  /* 0x0001f80001157983 */ /* 0x000ea80000100800 */
[----:B01----:R-:W2:Y:S04]  /*2fe0*/  LDL.64 R8, [R1+0xf8] ;  /* 0x0000f80001087983 */ /* 0x003ea80000100a00 */
[----:B------:R-:W3:Y:S04]  /*2ff0*/  LDL R6, [R1+0x70] ;  /* 0x0000700001067983 */ /* 0x000ee80000100800 */
[----:B------:R-:W4:Y:S04]  /*3000*/  LDL.64 R10, [R1+0xf0] ;  /* 0x0000f000010a7983 */ /* 0x000f280000100a00 */
[----:B------:R-:W4:Y:S04]  /*3010*/  LDL.64 R12, [R1+0xf0] ;  /* 0x0000f000010c7983 */ /* 0x000f280000100a00 */
[----:B------:R-:W4:Y:S04]  /*3020*/  LDL.64 R14, [R1+0xf0] ;  /* 0x0000f000010e7983 */ /* 0x000f280000100a00 */
[----:B------:R-:W4:Y:S01]  /*3030*/  LDL.64 R18, [R1+0xf0] ;  /* 0x0000f00001127983 */ /* 0x000f220000100a00 */
[----:B------:R-:W-:Y:S05]  /*3040*/  WARPSYNC.ALL ;  /* 0x0000000000007948 */ /* 0x000fea0003800000 */
[----:B------:R-:W-:Y:S01]  /*3050*/  WARPGROUP.ARRIVE ;  /* 0x00000000000079c5 */ /* 0x000fe20000000000 */
[----:B--2---:R-:W-:Y:S01]  /*3060*/  IMAD R8, R21, 0xc00, R8 ;  /* 0x00000c0015087824 */ /* 0x004fe200078e0208 */
[----:B------:R-:W-:Y:S01]  /*3070*/  R2UR UR7, R9 ;  /* 0x00000000090772ca */ /* 0x000fe200000e0000 */
[----:B------:R-:W2:Y:S01]  /*3080*/  LDL.64 R20, [R1+0xf0] ;  /* 0x0000f00001147983 */ /* 0x000ea20000100a00 */
[----:B---3--:R-:W-:-:S02]  /*3090*/  ISETP.NE.U32.AND P0, PT, R6, RZ, PT ;  /* 0x000000ff0600720c */ /* 0x008fc40003f05070 */
[----:B------:R-:W-:Y:S01]  /*30a0*/  R2UR UR6, R8 ;  /* 0x00000000080672ca */ /* 0x000fe200000e0000 */
[----:B------:R0:W5:Y:S01]  /*30b0*/  LDL R6, [R1+0x1f8] ;  /* 0x0001f80001067983 */ /* 0x0001620000100800 */
[----:B----4-:R-:W-:Y:S02]  /*30c0*/  R2UR UR4, R10 ;  /* 0x000000000a0472ca */ /* 0x010fe400000e0000 */
[----:B------:R-:W-:-:S07]  /*30d0*/  R2UR UR5, R11 ;  /* 0x000000000b0572ca */ /* 0x000fce00000e0000 */
[----:B------:R-:W-:-:S06]  /*30e0*/  VOTEU.ANY UP0, P0 ;  /* 0x00000000003f7886 */ /* 0x000fcc0000000100 */
[----:B------:R-:W-:Y:S01]  /*30f0*/  HGMMA.64x96x16.F32.BF16 R24, gdesc[UR4], R24, UP0, gsb0 ;  /* 0x01600000041879f0 */ /* 0x000fe2000b801818 */
[----:B------:R-:W-:Y:S02]  /*3100*/  VIADD R12, R12, 0x2 ;  /* 0x000000020c0c7836 */ /* 0x000fe40000000000 */
[----:B------:R-:W-:Y:S02]  /*3110*/  VIADD R10, R8, 0x2 ;  /* 0x00000002080a7836 */ /* 0x000fe40000000000 */
[----:B------:R-:W-:Y:S01]  /*3120*/  IMAD.MOV.U32 R11, RZ, RZ, R9 ;  /* 0x000000ffff0b7224 */ /* 0x000fe200078e0009 */
[----:B------:R-:W-:Y:S02]  /*3130*/  R2UR UR4, R12 ;  /* 0x000000000c0472ca */ /* 0x000fe400000e0000 */
[----:B------:R-:W-:Y:S02]  /*3140*/  R2UR UR6, R10 ;  /* 0x000000000a0672ca */ /* 0x000fe400000e0000 */
[----:B------:R-:W-:-:S02]  /*3150*/  R2UR UR7, R11 ;  /* 0x000000000b0772ca */ /* 0x000fc400000e0000 */
[----:B------:R-:W-:Y:S02]  /*3160*/  R2UR UR5, R13 ;  /* 0x000000000d0572ca */ /* 0x000fe400000e0000 */
[----:B------:R-:W3:Y:S01]  /*3170*/  LDL.64 R12, [R1+0xf0] ;  /* 0x0000f000010c7983 */ /* 0x000ee20000100a00 */
[----:B------:R-:W-:Y:S02]  /*3180*/  WARPGROUP.DEPBAR.LE gsb0, 0x0 ;  /* 0x00008000000079c5 */ /* 0x000fe40000010000 */
[----:B------:R-:W-:-:S08]  /*3190*/  WARPGROUP.ARRIVE ;  /* 0x00000000000079c5 */ /* 0x000fd00000000000 */
[----:B------:R-:W-:Y:S01]  /*31a0*/  HGMMA.64x96x16.F32.BF16 R24, gdesc[UR4], R24, gsb0 ;  /* 0x01600000041879f0 */ /* 0x000fe20008001818 */
[----:B------:R-:W-:Y:S02]  /*31b0*/  VIADD R14, R14, 0x4 ;  /* 0x000000040e0e7836 */ /* 0x000fe40000000000 */
[----:B------:R-:W-:Y:S02]  /*31c0*/  VIADD R10, R8, 0x4 ;  /* 0x00000004080a7836 */ /* 0x000fe40000000000 */
[----:B------:R-:W-:Y:S01]  /*31d0*/  IMAD.MOV.U32 R11, RZ, RZ, R9 ;  /* 0x000000ffff0b7224 */ /* 0x000fe200078e0009 */
[----:B------:R-:W-:Y:S02]  /*31e0*/  R2UR UR4, R14 ;  /* 0x000000000e0472ca */ /* 0x000fe400000e0000 */
[----:B------:R-:W-:Y:S02]  /*31f0*/  R2UR UR6, R10 ;  /* 0x000000000a0672ca */ /* 0x000fe400000e0000 */
[----:B------:R-:W-:-:S02]  /*3200*/  R2UR UR7, R11 ;  /* 0x000000000b0772ca */ /* 0x000fc400000e0000 */
[----:B------:R-:W-:Y:S02]  /*3210*/  R2UR UR5, R15 ;  /* 0x000000000f0572ca */ /* 0x000fe400000e0000 */
[----:B------:R-:W4:Y:S01]  /*3220*/  LDL.64 R14, [R1+0xf0] ;  /* 0x0000f000010e7983 */ /* 0x000f220000100a00 */
        /* <DEDUP_REMOVED lines=14> */
[----:B--2---:R-:W-:Y:S02]  /*3310*/  VIADD R20, R20, 0x400 ;  /* 0x0000040014147836 */ /* 0x004fe40000000000 */
[----:B------:R-:W-:Y:S02]  /*3320*/  VIADD R10, R8, 0x300 ;  /* 0x00000300080a7836 */ /* 0x000fe40000000000 */
[----:B------:R-:W-:Y:S01]  /*3330*/  IMAD.MOV.U32 R11, RZ, RZ, R9 ;  /* 0x000000ffff0b7224 */ /* 0x000fe200078e0009 */
[----:B------:R-:W-:Y:S02]  /*3340*/  R2UR UR4, R20 ;  /* 0x00000000140472ca */ /* 0x000fe400000e0000 */
[----:B------:R-:W-:Y:S02]  /*3350*/  R2UR UR6, R10 ;  /* 0x000000000a0672ca */ /* 0x000fe400000e0000 */
[----:B------:R-:W-:-:S02]  /*3360*/  R2UR UR7, R11 ;  /* 0x000000000b0772ca */ /* 0x000fc400000e0000 */
[----:B------:R-:W-:Y:S02]  /*3370*/  R2UR UR5, R21 ;  /* 0x00000000150572ca */ /* 0x000fe400000e0000 */
[----:B------:R-:W2:Y:S01]  /*3380*/  LDL.64 R20, [R1+0xf0] ;  /* 0x0000f00001147983 */ /* 0x000ea20000100a00 */
[----:B------:R-:W-:Y:S02]  /*3390*/  WARPGROUP.DEPBAR.LE gsb0, 0x0 ;  /* 0x00008000000079c5 */ /* 0x000fe40000010000 */
[----:B------:R-:W-:-:S08]  /*33a0*/  WARPGROUP.ARRIVE ;  /* 0x00000000000079c5 */ /* 0x000fd00000000000 */
[----:B------:R-:W-:Y:S01]  /*33b0*/  HGMMA.64x96x16.F32.BF16 R24, gdesc[UR4], R24, gsb0 ;  /* 0x01600000041879f0 */ /* 0x000fe20008001818 */
[----:B---3--:R-:W-:Y:S02]  /*33c0*/  VIADD R12, R12, 0x402 ;  /* 0x000004020c0c7836 */ /* 0x008fe40000000000 */
        /* <DEDUP_REMOVED lines=10> */
[----:B----4-:R-:W-:Y:S02]  /*3470*/  VIADD R14, R14, 0x404 ;  /* 0x000004040e0e7836 */ /* 0x010fe40000000000 */
        /* <DEDUP_REMOVED lines=69> */
[----:B------:R-:W-:Y:S01]  /*38d0*/  R2UR UR6, R10 ;  /* 0x000000000a0672ca */ /* 0x000fe200000e0000 */
[----:B------:R-:W2:Y:S01]  /*38e0*/  LDL R20, [R1] ;  /* 0x0000000001147983 */ /* 0x000ea20000100800 */
[----:B------:R-:W-:-:S02]  /*38f0*/  R2UR UR7, R11 ;  /* 0x000000000b0772ca */ /* 0x000fc400000e0000 */
[----:B------:R-:W-:Y:S01]  /*3900*/  R2UR UR5, R21 ;  /* 0x00000000150572ca */ /* 0x000fe200000e0000 */
[----:B---3--:R-:W-:Y:S01]  /*3910*/  VIADD R12, R12, 0xc02 ;  /* 0x00000c020c0c7836 */ /* 0x008fe20000000000 */
[----:B------:R0:W5:Y:S01]  /*3920*/  LDL R21, [R1+0xc] ;  /* 0x00000c0001157983 */ /* 0x0001620000100800 */
[----:B------:R-:W-:Y:S02]  /*3930*/  WARPGROUP.DEPBAR.LE gsb0, 0x0 ;  /* 0x00008000000079c5 */ /* 0x000fe40000010000 */
[----:B------:R-:W-:-:S08]  /*3940*/  WARPGROUP.ARRIVE ;  /* 0x00000000000079c5 */ /* 0x000fd00000000000 */
[----:B------:R-:W-:Y:S01]  /*3950*/  HGMMA.64x96x16.F32.BF16 R24, gdesc[UR4], R24, gsb0 ;  /* 0x01600000041879f0 */ /* 0x000fe20008001818 */
[----:B------:R-:W-:Y:S02]  /*3960*/  VIADD R10, R8, 0x902 ;  /* 0x00000902080a7836 */ /* 0x000fe40000000000 */
[----:B------:R-:W-:Y:S01]  /*3970*/  IMAD.MOV.U32 R11, RZ, RZ, R9 ;  /* 0x000000ffff0b7224 */ /* 0x000fe200078e0009 */
[----:B------:R-:W-:Y:S02]  /*3980*/  R2UR UR4, R12 ;  /* 0x000000000c0472ca */ /* 0x000fe400000e0000 */
[----:B------:R-:W-:Y:S02]  /*3990*/  R2UR UR6, R10 ;  /* 0x000000000a0672ca */ /* 0x000fe400000e0000 */
[----:B------:R-:W-:Y:S02]  /*39a0*/  R2UR UR7, R11 ;  /* 0x000000000b0772ca */ /* 0x000fe400000e0000 */
[----:B------:R-:W-:Y:S01]  /*39b0*/  R2UR UR5, R13 ;  /* 0x000000000d0572ca */ /* 0x000fe200000e0000 */
[----:B----4-:R-:W-:-:S02]  /*39c0*/  VIADD R14, R14, 0xc04 ;  /* 0x00000c040e0e7836 */ /* 0x010fc40000000000 */
[----:B------:R-:W-:Y:S01]  /*39d0*/  VIADD R10, R8, 0x904 ;  /* 0x00000904080a7836 */ /* 0x000fe20000000000 */
[----:B------:R-:W-:Y:S02]  /*39e0*/  WARPGROUP.DEPBAR.LE gsb0, 0x0 ;  /* 0x00008000000079c5 */ /* 0x000fe40000010000 */
[----:B------:R-:W-:-:S07]  /*39f0*/  WARPGROUP.ARRIVE ;  /* 0x00000000000079c5 */ /* 0x000fce0000000000 */
[----:B------:R-:W-:Y:S01]  /*3a00*/  HGMMA.64x96x16.F32.BF16 R24, gdesc[UR4], R24, gsb0 ;  /* 0x01600000041879f0 */ /* 0x000fe20008001818 */
[----:B------:R-:W-:Y:S01]  /*3a10*/  IMAD.MOV.U32 R11, RZ, RZ, R9 ;  /* 0x000000ffff0b7224 */ /* 0x000fe200078e0009 */
[----:B------:R-:W-:Y:S02]  /*3a20*/  R2UR UR6, R10 ;  /* 0x000000000a0672ca */ /* 0x000fe400000e0000 */
[----:B------:R-:W-:Y:S02]  /*3a30*/  R2UR UR4, R14 ;  /* 0x000000000e0472ca */ /* 0x000fe400000e0000 */
[----:B------:R-:W-:Y:S02]  /*3a40*/  R2UR UR7, R11 ;  /* 0x000000000b0772ca */ /* 0x000fe400000e0000 */
[----:B------:R-:W-:Y:S01]  /*3a50*/  R2UR UR5, R15 ;  /* 0x000000000f0572ca */ /* 0x000fe200000e0000 */
[----:B------:R-:W-:Y:S02]  /*3a60*/  VIADD R8, R8, 0x906 ;  /* 0x0000090608087836 */ /* 0x000fe40000000000 */
        /* <DEDUP_REMOVED lines=8> */
[----:B------:R0:W-:Y:S04]  /*3af0*/  STL [R1+0x70], R0 ;  /* 0x0000700001007387 */ /* 0x0001e80000100800 */
[----:B------:R0:W-:Y:S04]  /*3b00*/  STL [R1+0x70], R0 ;  /* 0x0000700001007387 */ /* 0x0001e80000100800 */
[----:B------:R0:W-:Y:S04]  /*3b10*/  STL [R1+0x70], R0 ;  /* 0x0000700001007387 */ /* 0x0001e80000100800 */
[----:B------:R0:W-:Y:S04]  /*3b20*/  STL [R1+0x70], R0 ;  /* 0x0000700001007387 */ /* 0x0001e80000100800 */
[----:B------:R0:W-:Y:S04]  /*3b30*/  STL [R1+0x70], R0 ;  /* 0x0000700001007387 */ /* 0x0001e80000100800 */
[----:B------:R0:W-:Y:S01]  /*3b40*/  STL [R1+0x70], R0 ;  /* 0x0000700001007387 */ /* 0x0001e20000100800 */
[----:B------:R-:W-:-:S02]  /*3b50*/  WARPGROUP.DEPBAR.LE gsb0, 0x0 ;  /* 0x00008000000079c5 */ /* 0x000fc40000010000 */
[----:B------:R-:W-:-:S06]  /*3b60*/  WARPGROUP.ARRIVE ;  /* 0x00000000000079c5 */ /* 0x000fcc0000000000 */
[----:B------:R-:W-:Y:S01]  /*3b70*/  HGMMA.64x96x16.F32.BF16 R24, gdesc[UR4], R24, gsb0 ;  /* 0x01600000041879f0 */ /* 0x000fe20008001818 */
[----:B------:R0:W-:Y:S04]  /*3b80*/  STL [R1+0x70], R0 ;  /* 0x0000700001007387 */ /* 0x0001e80000100800 */
[----:B------:R0:W-:Y:S04]  /*3b90*/  STL [R1+0x70], R0 ;  /* 0x0000700001007387 */ /* 0x0001e80000100800 */
[----:B------:R0:W-:Y:S04]  /*3ba0*/  STL [R1+0x70], R0 ;  /* 0x0000700001007387 */ /* 0x0001e80000100800 */
[----:B------:R0:W-:Y:S04]  /*3bb0*/  STL [R1+0x70], R0 ;  /* 0x0000700001007387 */ /* 0x0001e80000100800 */
[----:B------:R0:W-:Y:S04]  /*3bc0*/  STL [R1+0x70], R0 ;  /* 0x0000700001007387 */ /* 0x0001e80000100800 */
[----:B------:R0:W-:Y:S04]  /*3bd0*/  STL [R1+0x70], R0 ;  /* 0x0000700001007387 */ /* 0x0001e80000100800 */
[----:B------:R0:W-:Y:S01]  /*3be0*/  STL [R1+0x70], R0 ;  /* 0x0000700001007387 */ /* 0x0001e20000100800 */
[----:B--2---:R-:W-:-:S03]  /*3bf0*/  LOP3.LUT R20, R20, 0x1, RZ, 0xfc, !PT ;  /* 0x0000000114147812 */ /* 0x004fc600078efcff */
[----:B------:R0:W-:Y:S04]  /*3c00*/  STL [R1+0x70], R0 ;  /* 0x0000700001007387 */ /* 0x0001e80000100800 */
[----:B------:R0:W-:Y:S04]  /*3c10*/  STL [R1+0x70], R0 ;  /* 0x0000700001007387 */ /* 0x0001e80000100800 */
[----:B------:R0:W-:Y:S01]  /*3c20*/  STL [R1+0x70], R0 ;  /* 0x0000700001007387 */ /* 0x0001e20000100800 */
[----:B------:R-:W-:Y:S01]  /*3c30*/  ISETP.NE.AND P0, PT, R20, 0x3, PT ;  /* 0x000000031400780c */ /* 0x000fe20003f05270 */
[----:B------:R-:W-:Y:S01]  /*3c40*/  BSSY B0, `(.L_x_2176) ;  /* 0x0000005000007945 */ /* 0x000fe20003800000 */
[----:B------:R-:W-:-:S02]  /*3c50*/  WARPGROUP.DEPBAR.LE gsb0, 0x0 ;  /* 0x00008000000079c5 */ /* 0x000fc40000010000 */
[----:B------:R0:W-:Y:S09]  /*3c60*/  BAR.ARV R205, 0x100 ;  /* 0x000400cd0000751d */ /* 0x0001f20000002000 */
[----:B0-----:R-:W-:Y:S05]  /*3c70*/  @!P0 BRA `(.L_x_2177) ;  /* 0x0000000000048947 */ /* 0x001fea0003800000 */
[----:B------:R-:W-:Y:S01]  /*3c80*/  BPT.TRAP 0x1 ;  /* 0x000000040000795c */ /* 0x000fe20000300000 */
.L_x_2177:
[----:B------:R-:W-:Y:S05]  /*3c90*/  BSYNC B0 ;  /* 0x0000000000007941 */ /* 0x000fea0003800000 */
.L_x_2176:
[----:B------:R-:W2:Y:S02]  /*3ca0*/  LDL.64 R8, [R1+0x20] ;  /* 0x0000200001087983 */ /* 0x000ea40000100a00 */
[----:B--2---:R-:W-:-:S05]  /*3cb0*/  MOV R9, R8 ;  /* 0x0000000800097202 */ /* 0x004fca0000000f00 */
[----:B-----5:R-:W-:-:S05]  /*3cc0*/  IMAD R6, R6, 0x8, R9 ;  /* 0x0000000806067824 */ /* 0x020fca00078e0209 */
[----:B------:R-:W-:-:S04]  /*3cd0*/  PRMT R6, R21, 0x654, R6 ;  /* 0x0000065415067816 */ /* 0x000fc80000000006 */
[----:B------:R0:W-:Y:S01]  /*3ce0*/  SYNCS.ARRIVE.TRANS64.RED.A1T0 RZ, [R6+URZ], RZ ;  /* 0x000000ff06ff79a7 */ /* 0x0001e2000810043f */
[----:B------:R-:W2:Y:S04]  /*3cf0*/  LDL.64 R14, [R1+0x150] ;  /* 0x00015000010e7983 */ /* 0x000ea80000100a00 */
[----:B------:R-:W3:Y:S04]  /*3d00*/  LDL R18, [R194] ;  /* 0x00000000c2127983 */ /* 0x000ee80000100800 */
[----:B0-----:R-:W4:Y:S04]  /*3d10*/  LDL R6, [R194+0x24] ;  /* 0x00002400c2067983 */ /* 0x001f280000100800 */
[----:B------:R-:W3:Y:S04]  /*3d20*/  LDL R19, [R1+0x50] ;  /* 0x0000500001137983 */ /* 0x000ee80000100800 */
[----:B------:R-:W3:Y:S04]  /*3d30*/  LDL R8, [R194+0x18] ;  /* 0x00001800c2087983 */ /* 0x000ee80000100800 */
[----:B------:R-:W3:Y:S04]  /*3d40*/  LDL R9, [R194+0x4] ;  /* 0x00000400c2097983 */ /* 0x000ee80000100800 */
[----:B------:R-:W3:Y:S04]  /*3d50*/  LDL R12, [R194+0xc] ;  /* 0x00000c00c20c7983 */ /* 0x000ee80000100800 */
[----:B------:R-:W3:Y:S04]  /*3d60*/  LDL R10, [R194+0x10] ;  /* 0x00001000c20a7983 */ /* 0x000ee80000100800 */
[----:B------:R-:W3:Y:S04]  /*3d70*/  LDL R11, [R194+0x14] ;  /* 0x00001400c20b7983 */ /* 0x000ee80000100800 */
[----:B--2---:R-:W2:Y:S01]  /*3d80*/  LD.E R13, desc[UR36][R14.64] ;  /* 0x000000240e0d7980 */ /* 0x004ea2000c101900 */
[----:B----4-:R-:W-:-:S03]  /*3d90*/  ISETP.NE.AND P0, PT, R6, 0x1, PT ;  /* 0x000000010600780c */ /* 0x010fc60003f05270 */
[----:B------:R-:W4:Y:S10]  /*3da0*/  LDL R6, [R194+0x8] ;  /* 0x00000800c2067983 */ /* 0x000f340000100800 */
[----:B------:R-:W4:Y:S04]  /*3db0*/  @P0 LDL R20, [R194+0x28] ;  /* 0x00002800c2140983 */ /* 0x000f280000100800 */
[----:B------:R-:W4:Y:S01]  /*3dc0*/  @P0 LDL R21, [R194+0x2c] ;  /* 0x00002c00c2150983 */ /* 0x000f220000100800 */
[----:B------:R-:W-:Y:S01]  /*3dd0*/  UMOV UR4, 0xffffffa0 ;  /* 0xffffffa000047882 */ /* 0x000fe20000000000 */
[----:B---3--:R-:W-:Y:S01]  /*3de0*/  ISETP.GE.AND P1, PT, R8, 0x1, PT ;  /* 0x000000010800780c */ /* 0x008fe20003f26270 */
[----:B------:R-:W-:Y:S01]  /*3df0*/  UIMAD UR4, UR45, UR4, 0x60 ;  /* 0x000000602d0474a4 */ /* 0x000fe2000f8e0204 */
[----:B------:R-:W-:Y:S01]  /*3e00*/  LOP3.LUT R12, RZ, R12, RZ, 0x33, !PT ;  /* 0x0000000cff0c7212 */ /* 0x000fe200078e33ff */
[----:B------:R-:W-:Y:S01]  /*3e10*/  BSSY B0, `(.L_x_2178) ;  /* 0x00000a9000007945 */ /* 0x000fe20003800000 */
[-C--:B--2---:R-:W-:Y:S01]  /*3e20*/  FMUL.FTZ R15, R29, R13.reuse ;  /* 0x0000000d1d0f7220 */ /* 0x084fe20000410000 */
[----:B------:R-:W-:Y:S01]  /*3e30*/  SHF.R.S32.HI R29, RZ, 0x1f, R18 ;  /* 0x0000001fff1d7819 */ /* 0x000fe20000011412 */
[----:B------:R-:W-:-:S03]  /*3e40*/  FMUL.FTZ R150, R30, R13 ;  /* 0x0000000d1e967220 */ /* 0x000fc60000410000 */
[----:B------:R-:W-:Y:S01]  /*3e50*/  LEA.HI R30, R29, R18, RZ, 0x7 ;  /* 0x000000121d1e7211 */ /* 0x000fe200078f38ff */
[----:B------:R-:W-:-:S03]  /*3e60*/  FMUL.FTZ R149, R31, R13 ;  /* 0x0000000d1f957220 */ /* 0x000fc60000410000 */
[----:B------:R-:W-:Y:S01]  /*3e70*/  LOP3.LUT R31, R30, 0xffffff80, RZ, 0xc0, !PT ;  /* 0xffffff801e1f7812 */ /* 0x000fe200078ec0ff */
[----:B------:R-:W-:-:S04]  /*3e80*/  FMUL.FTZ R161, R32, R13 ;  /* 0x0000000d20a17220 */ /* 0x000fc80000410000 */
[----:B------:R-:W-:Y:S02]  /*3e90*/  IMAD.IADD R31, R18, 0x1, -R31 ;  /* 0x00000001121f7824 */ /* 0x000fe400078e0a1f */
[----:B------:R-:W-:-:S03]  /*3ea0*/  FMUL.FTZ R159, R33, R13 ;  /* 0x0000000d219f7220 */ /* 0x000fc60000410000 */
[----:B------:R-:W-:Y:S01]  /*3eb0*/  SHF.R.S32.HI R32, RZ, 0x1f, R31 ;  /* 0x0000001fff207819 */ /* 0x000fe2000001141f */
[----:B------:R-:W-:Y:S01]  /*3ec0*/  FMUL.FTZ R163, R36, R13 ;  /* 0x0000000d24a37220 */ /* 0x000fe20000410000 */
[----:B------:R-:W-:Y:S02]  /*3ed0*/  LEA.HI R36, R29, R18, RZ, 0x2 ;  /* 0x000000121d247211 */ /* 0x000fe400078f10ff */
[----:B------:R-:W-:Y:S01]  /*3ee0*/  LEA.HI R33, R32, R31, RZ, 0x2 ;  /* 0x0000001f20217211 */ /* 0x000fe200078f10ff */
[-C--:B------:R-:W-:Y:S01]  /*3ef0*/  FMUL.FTZ R164, R34, R13.reuse ;  /* 0x0000000d22a47220 */ /* 0x080fe20000410000 */
[-C--:B------:R-:W-:Y:S01]  /*3f00*/  FMUL.FTZ R173, R39, R13.reuse ;  /* 0x0000000d27ad7220 */ /* 0x080fe20000410000 */
[----:B------:R-:W-:Y:S01]  /*3f10*/  FMUL.FTZ R39, R41, R13 ;  /* 0x0000000d29277220 */ /* 0x000fe20000410000 */
[--C-:B------:R-:W-:Y:S02]  /*3f20*/  SHF.R.S32.HI R34, RZ, 0x2, R33.reuse ;  /* 0x00000002ff227819 */ /* 0x100fe40000011421 */
[----:B------:R-:W-:-:S02]  /*3f30*/  SHF.R.S32.HI R29, RZ, 0x1f, R33 ;  /* 0x0000001fff1d7819 */ /* 0x000fc40000011421 */
[----:B------:R-:W-:Y:S02]  /*3f40*/  LOP3.LUT R41, R36, 0xfffffffc, RZ, 0xc0, !PT ;  /* 0xfffffffc24297812 */ /* 0x000fe400078ec0ff */
[----:B------:R-:W-:Y:S02]  /*3f50*/  LEA.HI R36, R29, R34, RZ, 0x3 ;  /* 0x000000221d247211 */ /* 0x000fe400078f18ff */
[----:B------:R-:W-:Y:S01]  /*3f60*/  SHF.R.S32.HI R29, RZ, 0x7, R30 ;  /* 0x00000007ff1d7819 */ /* 0x000fe2000001141e */
[----:B------:R-:W-:Y:S01]  /*3f70*/  IMAD.IADD R18, R18, 0x1, -R41 ;  /* 0x0000000112127824 */ /* 0x000fe200078e0a29 */
[----:B------:R-:W-:Y:S02]  /*3f80*/  LEA.HI R32, R32, R31, RZ, 0x5 ;  /* 0x0000001f20207211 */ /* 0x000fe400078f28ff */
[----:B------:R-:W-:Y:S02]  /*3f90*/  LOP3.LUT R41, R36, 0xfffffff8, RZ, 0xc0, !PT ;  /* 0xfffffff824297812 */ /* 0x000fe400078ec0ff */
[----:B------:R-:W-:-:S02]  /*3fa0*/  LEA.HI R30, R30, R29, RZ, 0x1 ;  /* 0x0000001d1e1e7211 */ /* 0x000fc400078f08ff */
[----:B------:R-:W-:Y:S01]  /*3fb0*/  SHF.R.S32.HI R32, RZ, 0x5, R32 ;  /* 0x00000005ff207819 */ /* 0x000fe20000011420 */
[----:B------:R-:W-:Y:S01]  /*3fc0*/  IMAD.IADD R41, R34, 0x1, -R41 ;  /* 0x0000000122297824 */ /* 0x000fe200078e0a29 */
[----:B------:R-:W-:Y:S02]  /*3fd0*/  LOP3.LUT R30, R30, 0x3fffffe, RZ, 0xc0, !PT ;  /* 0x03fffffe1e1e7812 */ /* 0x000fe400078ec0ff */
[----:B------:R-:W-:Y:S01]  /*3fe0*/  LEA.HI R34, R18, R18, RZ, 0x1 ;  /* 0x0000001212227211 */ /* 0x000fe200078f08ff */
[----:B------:R-:W-:Y:S02]  /*3ff0*/  IMAD R32, R19, 0x8, R32 ;  /* 0x0000000813207824 */ /* 0x000fe400078e0220 */
[----:B------:R-:W-:Y:S01]  /*4000*/  IMAD.IADD R30, R29, 0x1, -R30 ;  /* 0x000000011d1e7824 */ /* 0x000fe200078e0a1e */
[----:B------:R-:W-:Y:S01]  /*4010*/  LOP3.LUT R19, R34, 0x1ffffffe, RZ, 0xc0, !PT ;  /* 0x1ffffffe22137812 */ /* 0x000fe200078ec0ff */
[----:B------:R-:W-:-:S04]  /*4020*/  IMAD.U32 R41, R32, 0x10, R41 ;  /* 0x0000001020297824 */ /* 0x000fc800078e0029 */
[----:B------:R-:W-:Y:S02]  /*4030*/  IMAD.IADD R19, R18, 0x1, -R19 ;  /* 0x0000000112137824 */ /* 0x000fe400078e0a13 */
[----:B------:R-:W-:-:S04]  /*4040*/  IMAD R30, R30, 0x40, R41 ;  /* 0x000000401e1e7824 */ /* 0x000fc800078e0229 */
[----:B------:R-:W-:-:S04]  /*4050*/  IMAD R41, R19, 0x8, R30 ;  /* 0x0000000813297824 */ /* 0x000fc800078e021e */
[----:B----4-:R-:W-:-:S05]  /*4060*/  @P0 IMAD.HI.U32 R20, R41, R20, RZ ;  /* 0x0000001429140227 */ /* 0x010fca00078e00ff */
[----:B------:R-:W-:Y:S01]  /*4070*/  @P0 SHF.R.U32.HI R41, RZ, R21, R20 ;  /* 0x00000015ff290219 */ /* 0x000fe20000011614 */
[----:B------:R-:W-:Y:S01]  /*4080*/  IMAD.U32 R19, RZ, RZ, UR45 ;  /* 0x0000002dff137e24 */ /* 0x000fe2000f8e00ff */
[----:B------:R-:W-:-:S03]  /*4090*/  LOP3.LUT R18, R33, 0x7ffffffc, RZ, 0xc0, !PT ;  /* 0x7ffffffc21127812 */ /* 0x000fc600078ec0ff */
[----:B------:R-:W0:Y:S01]  /*40a0*/  SHFL.IDX PT, R29, R41, RZ, 0x1c1f ;  /* 0x001c1fff291d7589 */ /* 0x000e2200000e0000 */
[----:B------:R-:W-:Y:S02]  /*40b0*/  IMAD R19, R19, -0x60, R6 ;  /* 0xffffffa013137824 */ /* 0x000fe400078e0206 */
        /* <DEDUP_REMOVED lines=39> */
[----:B------:R-:W-:-:S02]  /*4330*/  IMAD.IADD R18, R31, 0x1, -R18 ;  /* 0x000000011f127824 */ /* 0x000fc400078e0a12 */
[C---:B------:R-:W-:Y:S01]  /*4340*/  VIADD R21, R19.reuse, 0x61 ;  /* 0x0000006113157836 */ /* 0x040fe20000000000 */
[----:B------:R-:W1:Y:S03]  /*4350*/  MUFU.TANH R24, R24 ;  /* 0x0000001800187308 */ /* 0x000e660000002400 */
[----:B------:R-:W-:Y:S02]  /*4360*/  IMAD R20, R18, -0x2, R21 ;  /* 0xfffffffe12147824 */ /* 0x000fe400078e0215 */
[----:B------:R-:W-:-:S03]  /*4370*/  VIADD R19, R19, 0x60 ;  /* 0x0000006013137836 */ /* 0x000fc60000000000 */
[----:B------:R-:W2:Y:S01]  /*4380*/  MUFU.TANH R215, R215 ;  /* 0x000000d700d77308 */ /* 0x000ea20000002400 */
[----:B------:R-:W-:Y:S02]  /*4390*/  IMAD.IADD R13, R20, 0x1, -R9 ;  /* 0x00000001140d7824 */ /* 0x000fe400078e0a09 */
[----:B------:R-:W-:-:S05]  /*43a0*/  IMAD.U32 R21, RZ, RZ, UR4 ;  /* 0x00000004ff157e24 */ /* 0x000fca000f8e00ff */
[----:B------:R-:W3:Y:S01]  /*43b0*/  MUFU.TANH R152, R152 ;  /* 0x0000009800987308 */ /* 0x000ee20000002400 */
[----:B------:R-:W-:-:S07]  /*43c0*/  IMAD R20, R18, -0x2, R19 ;  /* 0xfffffffe12147824 */ /* 0x000fce00078e0213 */
[----:B------:R-:W4:Y:S01]  /*43d0*/  MUFU.TANH R151, R151 ;  /* 0x0000009700977308 */ /* 0x000f220000002400 */
        /* <DEDUP_REMOVED lines=43> */
[----:B------:R-:W1:Y:S08]  /*4690*/  MUFU.TANH R182, R182 ;  /* 0x000000b600b67308 */ /* 0x000e700000002400 */
[----:B------:R-:W1:Y:S01]  /*46a0*/  MUFU.TANH R186, R186 ;  /* 0x000000ba00ba7308 */ /* 0x000e620000002400 */
[----:B------:R-:W-:-:S02]  /*46b0*/  IMAD.IADD R30, R13, 0x1, R12 ;  /* 0x000000010d1e7824 */ /* 0x000fc400078e020c */
[----:B------:R-:W-:Y:S02]  /*46c0*/  IMAD R32, R18, -0x2, R21 ;  /* 0xfffffffe12207824 */ /* 0x000fe400078e0215 */
[----:B------:R-:W-:Y:S01]  /*46d0*/  VIADD R18, R11, UR4 ;  /* 0x000000040b127c36 */ /* 0x000fe20008000000 */
[----:B0-----:R-:W-:Y:S01]  /*46e0*/  VIADDMNMX R11, R29, R47, R20, PT ;  /* 0x0000002f1d0b7246 */ /* 0x001fe20003800114 */
[----:B------:R-:W-:Y:S01]  /*46f0*/  IMAD.IADD R10, R30, 0x1, R29 ;  /* 0x000000011e0a7824 */ /* 0x000fe200078e021d */
[----:B--234-:R-:W-:Y:S06]  /*4700*/  @!P1 BRA `(.L_x_2179) ;  /* 0x0000000000649947 */ /* 0x01cfec0003800000 */
[----:B------:R-:W-:Y:S01]  /*4710*/  IADD3 R13, -R9, R6, R29 ;  /* 0x00000006090d7210 */ /* 0x000fe20007ffe11d */
[----:B------:R-:W-:Y:S03]  /*4720*/  BSSY B1, `(.L_x_2180) ;  /* 0x0000014000017945 */ /* 0x000fe60003800000 */
[----:B------:R-:W-:-:S13]  /*4730*/  ISETP.GT.AND P0, PT, R13, -0x1, PT ;  /* 0xffffffff0d00780c */ /* 0x000fda0003f04270 */
[----:B------:R-:W-:Y:S05]  /*4740*/  @P0 BRA `(.L_x_2181) ;  /* 0x00000000002c0947 */ /* 0x000fea0003800000 */
[----:B------:R-:W-:Y:S01]  /*4750*/  ISETP.NE.AND P0, PT, R8, 0x1, PT ;  /* 0x000000010800780c */ /* 0x000fe20003f05270 */
[----:B------:R-:W-:Y:S01]  /*4760*/  BSSY B2, `(.L_x_2182) ;  /* 0x0000007000027945 */ /* 0x000fe20003800000 */
[----:B------:R-:W-:-:S11]  /*4770*/  LOP3.LUT R13, RZ, R13, RZ, 0x33, !PT ;  /* 0x0000000dff0d7212 */ /* 0x000fd600078e33ff */
[----:B------:R-:W-:Y:S05]  /*4780*/  @!P0 BRA `(.L_x_2183) ;  /* 0x0000000000108947 */ /* 0x000fea0003800000 */
[----:B------:R-:W2:Y:S04]  /*4790*/  LDL R12, [R194+0x1c] ;  /* 0x00001c00c20c7983 */ /* 0x000ea80000100800 */
[----:B------:R-:W3:Y:S01]  /*47a0*/  LDL R19, [R194+0x20] ;  /* 0x00002000c2137983 */ /* 0x000ee20000100800 */
[----:B--2---:R-:W-:-:S05]  /*47b0*/  IMAD.HI.U32 R12, R13, R12, RZ ;  /* 0x0000000c0d0c7227 */ /* 0x004fca00078e00ff */
[----:B---3--:R-:W-:-:S07]  /*47c0*/  SHF.R.U32.HI R13, RZ, R19, R12 ;  /* 0x00000013ff0d7219 */ /* 0x008fce000001160c */
.L_x_2183:
[----:B------:R-:W-:Y:S05]  /*47d0*/  BSYNC B2 ;  /* 0x0000000000027941 */ /* 0x000fea0003800000 */
.L_x_2182:
[----:B------:R-:W-:Y:S01]  /*47e0*/  LOP3.LUT R13, RZ, R13, RZ, 0x33, !PT ;  /* 0x0000000dff0d7212 */ /* 0x000fe200078e33ff */
[----:B------:R-:W-:Y:S06]  /*47f0*/  BRA `(.L_x_2184) ;  /* 0x0000000000187947 */ /* 0x000fec0003800000 */
.L_x_2181:
[----:B------:R-:W-:-:S13]  /*4800*/  ISETP.NE.AND P0, PT, R8, 0x1, PT ;  /* 0x000000010800780c */ /* 0x000fda0003f05270 */
[----:B------:R-:W-:Y:S05]  /*4810*/  @!P0 BRA `(.L_x_2184) ;  /* 0x0000000000108947 */ /* 0x000fea0003800000 */
[----:B------:R-:W2:Y:S04]  /*4820*/  LDL R12, [R194+0x1c] ;  /* 0x00001c00c20c7983 */ /* 0x000ea80000100800 */
[----:B------:R-:W3:Y:S01]  /*4830*/  LDL R34, [R194+0x20] ;  /* 0x00002000c2227983 */ /* 0x000ee20000100800 */
[----:B--2---:R-:W-:-:S05]  /*4840*/  IMAD.HI.U32 R13, R13, R12, RZ ;  /* 0x0000000c0d0d7227 */ /* 0x004fca00078e00ff */
[----:B---3--:R-:W-:-:S07]  /*4850*/  SHF.R.U32.HI R13, RZ, R34, R13 ;  /* 0x00000022ff0d7219 */ /* 0x008fce000001160d */
.L_x_2184:
[----:B------:R-:W-:Y:S05]  /*4860*/  BSYNC B1 ;  /* 0x0000000000017941 */ /* 0x000fea0003800000 */
.L_x_2180:
[----:B------:R-:W-:-:S05]  /*4870*/  IMAD R13, R8, R13, R32 ;  /* 0x0000000d080d7224 */ /* 0x000fca00078e0220 */
[----:B------:R-:W-:Y:S02]  /*4880*/  VIMNMX R10, R10, R13, !PT ;  /* 0x0000000d0a0a7248 */ /* 0x000fe40007fe0100 */
[----:B------:R-:W-:-:S07]  /*4890*/  VIADDMNMX R11, R13, R8, R11, PT ;  /* 0x000000080d0b7246 */ /* 0x000fce000380010b */
.L_x_2179:
[----:B------:R-:W-:Y:S05]  /*48a0*/  BSYNC B0 ;  /* 0x0000000000007941 */ /* 0x000fea0003800000 */
.L_x_2178:
[C---:B------:R-:W-:Y:S01]  /*48b0*/  ISETP.GE.AND P1, PT, R18.reuse, 0x9, PT ;  /* 0x000000091200780c */ /* 0x040fe20003f26270 */
[----:B------:R-:W0:Y:S01]  /*48c0*/  SHFL.IDX PT, R41, R41, 0x1, 0x1c1f ;  /* 0x003c1f0029297f89 */ /* 0x000e2200000e0000 */
[----:B------:R-:W-:Y:S01]  /*48d0*/  ISETP.GE.AND P0, PT, R18, 0x2, PT ;  /* 0x000000021200780c */ /* 0x000fe20003f06270 */
[----:B------:R-:W-:Y:S01]  /*48e0*/  BSSY B0, `(.L_x_2185) ;  /* 0x000008e000007945 */ /* 0x000fe20003800000 */
[C---:B------:R-:W-:Y:S02]  /*48f0*/  ISETP.GT.AND P2, PT, R10.reuse, 0x8, !P1 ;  /* 0x000000080a00780c */ /* 0x040fe40004f44270 */
[----:B------:R-:W-:Y:S02]  /*4900*/  ISETP.GT.AND P3, PT, R10, 0x1, !P0 ;  /* 0x000000010a00780c */ /* 0x000fe40004764270 */
[----:B------:R-:W-:Y:S02]  /*4910*/  ISETP.LT.OR P2, PT, R11, 0x9, P2 ;  /* 0x000000090b00780c */ /* 0x000fe40001741670 */
[----:B------:R-:W-:-:S02]  /*4920*/  ISETP.GE.AND P4, PT, R18, 0x11, PT ;  /* 0x000000111200780c */ /* 0x000fc40003f86270 */
[----:B------:R-:W-:Y:S02]  /*4930*/  FSEL R153, R153, -INF , !P2 ;  /* 0xff80000099997808 */ /* 0x000fe40005000000 */
[----:B------:R-:W-:Y:S02]  /*4940*/  ISETP.LT.OR P3, PT, R11, 0x2, P3 ;  /* 0x000000020b00780c */ /* 0x000fe40001f61670 */
[----:B------:R-:W-:Y:S02]  /*4950*/  ISETP.GT.AND P2, PT, R10, 0x10, !P4 ;  /* 0x000000100a00780c */ /* 0x000fe40006744270 */
[----:B------:R-:W-:Y:S02]  /*4960*/  ISETP.GE.AND P5, PT, R18, 0xa, PT ;  /* 0x0000000a1200780c */ /* 0x000fe40003fa6270 */
[----:B------:R-:W-:Y:S02]  /*4970*/  FSEL R215, R215, -INF , !P3 ;  /* 0xff800000d7d77808 */ /* 0x000fe40005800000 */
[----:B------:R-:W-:-:S02]  /*4980*/  P2R R36, PR, RZ, 0x10 ;  /* 0x00000010ff247803 */ /* 0x000fc40000000000 */
[----:B------:R-:W-:Y:S02]  /*4990*/  ISETP.LT.OR P2, PT, R11, 0x11, P2 ;  /* 0x000000110b00780c */ /* 0x000fe40001741670 */
[----:B------:R-:W-:Y:S02]  /*49a0*/  ISETP.GT.AND P3, PT, R10, 0x9, !P5 ;  /* 0x000000090a00780c */ /* 0x000fe40006f64270 */
[----:B------:R-:W-:Y:S02]  /*49b0*/  ISETP.GE.AND P4, PT, R18, 0x12, PT ;  /* 0x000000121200780c */ /* 0x000fe40003f86270 */
[----:B------:R-:W-:Y:S02]  /*49c0*/  FSEL R161, R161, -INF , !P2 ;  /* 0xff800000a1a17808 */ /* 0x000fe40005000000 */
[----:B------:R-:W-:Y:S02]  /*49d0*/  ISETP.LT.OR P3, PT, R11, 0xa, P3 ;  /* 0x0000000a0b00780c */ /* 0x000fe40001f61670 */
[----:B------:R-:W-:-:S02]  /*49e0*/  ISETP.GT.AND P2, PT, R10, 0x11, !P4 ;  /* 0x000000110a00780c */ /* 0x000fc40006744270 */
[----:B------:R-:W-:Y:S02]  /*49f0*/  FSEL R43, R15, -INF , !P3 ;  /* 0xff8000000f2b7808 */ /* 0x000fe40005800000 */
        /* <DEDUP_REMOVED lines=66> */
[----:B------:R-:W-:Y:S02]  /*4e20*/  P2R R38, PR, RZ, 0x10 ;  /* 0x00000010ff267803 */ /* 0x000fe40000000000 */
[----:B------:R-:W-:Y:S02]  /*4e30*/  FSEL R175, R60, -INF , !P2 ;  /* 0xff8000003caf7808 */ /* 0x000fe40005000000 */
[----:B------:R-:W-:Y:S02]  /*4e40*/  ISETP.GE.AND P2, PT, R18, 0x4a, PT ;  /* 0x0000004a1200780c */ /* 0x000fe40003f46270 */
[----:B------:R-:W-:Y:S02]  /*4e50*/  P2R R34, PR, RZ, 0x20 ;  /* 0x00000020ff227803 */ /* 0x000fe40000000000 */
        /* <DEDUP_REMOVED lines=16> */
[----:B------:R-:W-:Y:S02]  /*4f60*/  P2R R13, PR, RZ, 0x40 ;  /* 0x00000040ff0d7803 */ /* 0x000fe40000000000 */
[----:B------:R-:W-:-:S04]  /*4f70*/  ISETP.GT.AND P6, PT, R10, RZ, !P6 ;  /* 0x000000ff0a00720c */ /* 0x000fc800077c4270 */
[----:B------:R-:W-:-:S04]  /*4f80*/  ISETP.LT.OR P6, PT, R11, 0x1, P6 ;  /* 0x000000010b00780c */ /* 0x000fc800037c1670 */
[----:B-1----:R-:W-:Y:S02]  /*4f90*/  FSEL R147, R24, -INF , !P6 ;  /* 0xff80000018937808 */ /* 0x002fe40007000000 */
[----:B------:R-:W-:-:S04]  /*4fa0*/  ISETP.GE.AND P6, PT, R18, 0x5a, PT ;  /* 0x0000005a1200780c */ /* 0x000fc80003fc6270 */
[----:B------:R-:W-:Y:S02]  /*4fb0*/  P2R R18, PR, RZ, 0x40 ;  /* 0x00000040ff127803 */ /* 0x000fe40000000000 */
[----:B------:R-:W-:Y:S01]  /*4fc0*/  ISETP.GT.AND P6, PT, R10, 0x59, !P6 ;  /* 0x000000590a00780c */ /* 0x000fe200077c4270 */
[----:B0-----:R-:W-:-:S03]  /*4fd0*/  IMAD.IADD R10, R30, 0x1, R41 ;  /* 0x000000011e0a7824 */ /* 0x001fc600078e0229 */
[----:B------:R-:W-:Y:S02]  /*4fe0*/  ISETP.LT.OR P6, PT, R11, 0x5a, P6 ;  /* 0x0000005a0b00780c */ /* 0x000fe400037c1670 */
[----:B------:R-:W-:Y:S02]  /*4ff0*/  VIADDMNMX R11, R41, R47, R20, PT ;  /* 0x0000002f290b7246 */ /* 0x000fe40003800114 */
[----:B------:R-:W-:Y:S02]  /*5000*/  FSEL R27, R69, -INF , !P6 ;  /* 0xff800000451b7808 */ /* 0x000fe40007000000 */
[----:B------:R-:W-:-:S13]  /*5010*/  ISETP.GE.AND P6, PT, R8, 0x1, PT ;  /* 0x000000010800780c */ /* 0x000fda0003fc6270 */
[----:B------:R-:W-:Y:S05]  /*5020*/  @!P6 BRA `(.L_x_2186) ;  /* 0x000000000064e947 */ /* 0x000fea0003800000 */
        /* <DEDUP_REMOVED lines=12> */
.L_x_2190:
[----:B------:R-:W-:Y:S05]  /*50f0*/  BSYNC B2 ;  /* 0x0000000000027941 */ /* 0x000fea0003800000 */
.L_x_2189:
[----:B------:R-:W-:Y:S01]  /*5100*/  LOP3.LUT R9, RZ, R9, RZ, 0x33, !PT ;  /* 0x00000009ff097212 */ /* 0x000fe200078e33ff */
[----:B------:R-:W-:Y:S06]  /*5110*/  BRA `(.L_x_2191) ;  /* 0x0000000000187947 */ /* 0x000fec0003800000 */
.L_x_2188:
[----:B------:R-:W-:-:S13]  /*5120*/  ISETP.NE.AND P6, PT, R8, 0x1, PT ;  /* 0x000000010800780c */ /* 0x000fda0003fc5270 */
[----:B------:R-:W-:Y:S05]  /*5130*/  @!P6 BRA `(.L_x_2191) ;  /* 0x000000000010e947 */ /* 0x000fea0003800000 */
[----:B------:R-:W2:Y:S04]  /*5140*/  LDL R6, [R194+0x1c] ;  /* 0x00001c00c2067983 */ /* 0x000ea80000100800 */
[----:B------:R-:W3:Y:S01]  /*5150*/  LDL R12, [R194+0x20] ;  /* 0x00002000c20c7983 */ /* 0x000ee20000100800 */
[----:B--2---:R-:W-:-:S05]  /*5160*/  IMAD.HI.U32 R9, R9, R6, RZ ;  /* 0x0000000609097227 */ /* 0x004fca00078e00ff */
[----:B---3--:R-:W-:-:S07]  /*5170*/  SHF.R.U32.HI R9, RZ, R12, R9 ;  /* 0x0000000cff097219 */ /* 0x008fce0000011609 */
.L_x_2191:
[----:B------:R-:W-:Y:S05]  /*5180*/  BSYNC B1 ;  /* 0x0000000000017941 */ /* 0x000fea0003800000 */
.L_x_2187:
[----:B------:R-:W-:-:S05]  /*5190*/  IMAD R9, R8, R9, R32 ;  /* 0x0000000908097224 */ /* 0x000fca00078e0220 */
[----:B------:R-:W-:Y:S02]  /*51a0*/  VIADDMNMX R11, R9, R8, R11, PT ;  /* 0x00000008090b7246 */ /* 0x000fe4000380010b */
[----:B------:R-:W-:-:S07]  /*51b0*/  VIMNMX R10, R10, R9, !PT ;  /* 0x000000090a0a7248 */ /* 0x000fce0007fe0100 */
.L_x_2186:
[----:B------:R-:W-:Y:S05]  /*51c0*/  BSYNC B0 ;  /* 0x0000000000007941 */ /* 0x000fea0003800000 */
.L_x_2185:
[C---:B------:R-:W-:Y:S01]  /*51d0*/  ISETP.GT.AND P0, PT, R10.reuse, 0x1, !P0 ;  /* 0x000000010a00780c */ /* 0x040fe20004704270 */
[----:B------:R-:W2:Y:S01]  /*51e0*/  LDL R12, [R1+0x218] ;  /* 0x00021800010c7983 */ /* 0x000ea20000100800 */
[----:B------:R-:W-:Y:S02]  /*51f0*/  ISETP.GT.AND P1, PT, R10, 0x8, !P1 ;  /* 0x000000080a00780c */ /* 0x000fe40004f24270 */
[C---:B------:R-:W-:Y:S01]  /*5200*/  ISETP.LT.OR P0, PT, R11.reuse, 0x2, P0 ;  /* 0x000000020b00780c */ /* 0x040fe20000701670 */
[----:B------:R-:W3:Y:S01]  /*5210*/  LDL R158, [R1+0x214] ;  /* 0x00021400019e7983 */ /* 0x000ee20000100800 */
[----:B------:R-:W-:Y:S02]  /*5220*/  ISETP.LT.OR P1, PT, R11, 0x9, P1 ;  /* 0x000000090b00780c */ /* 0x000fe40000f21670 */
[----:B------:R-:W-:Y:S01]  /*5230*/  FSEL R151, R151, -INF , !P0 ;  /* 0xff80000097977808 */ /* 0x000fe20004000000 */
[----:B------:R-:W4:Y:S01]  /*5240*/  LDL R154, [R1+0x210] ;  /* 0x00021000019a7983 */ /* 0x000f220000100800 */
[----:B------:R-:W-:-:S02]  /*5250*/  ISETP.NE.AND P0, PT, R34, RZ, PT ;  /* 0x000000ff2200720c */ /* 0x000fc40003f05270 */
[----:B------:R-:W-:Y:S01]  /*5260*/  FSEL R150, R150, -INF , !P1 ;  /* 0xff80000096967808 */ /* 0x000fe20004800000 */
[----:B------:R-:W4:Y:S01]  /*5270*/  LDL R24, [R1+0x3f4] ;  /* 0x0003f40001187983 */ /* 0x000f220000100800 */
[----:B------:R-:W-:Y:S02]  /*5280*/  ISETP.GT.AND P0, PT, R10, 0x9, !P0 ;  /* 0x000000090a00780c */ /* 0x000fe40004704270 */
[----:B------:R-:W-:Y:S01]  /*5290*/  ISETP.NE.AND P1, PT, R38, RZ, PT ;  /* 0x000000ff2600720c */ /* 0x000fe20003f25270 */
[----:B------:R-:W4:Y:S01]  /*52a0*/  LDL R155, [R1+0x1f8] ;  /* 0x0001f800019b7983 */ /* 0x000f220000100800 */
[----:B------:R-:W-:Y:S02]  /*52b0*/  ISETP.LT.OR P0, PT, R11, 0xa, P0 ;  /* 0x0000000a0b00780c */ /* 0x000fe40000701670 */
[----:B------:R-:W-:Y:S01]  /*52c0*/  ISETP.NE.AND P6, PT, R42, RZ, PT ;  /* 0x000000ff2a00720c */ /* 0x000fe20003fc5270 */
[----:B------:R-:W4:Y:S01]  /*52d0*/  LDL R30, [R1+0x3e4] ;  /* 0x0003e400011e7983 */ /* 0x000f220000100800 */
[----:B------:R-:W-:-:S02]  /*52e0*/  FSEL R149, R149, -INF , !P0 ;  /* 0xff80000095957808 */ /* 0x000fc40004000000 */
[----:B------:R-:W-:Y:S01]  /*52f0*/  ISETP.NE.AND P0, PT, R36, RZ, PT ;  /* 0x000000ff2400720c */ /* 0x000fe20003f05270 */
[----:B------:R-:W4:Y:S01]  /*5300*/  LDL R32, [R1+0x3ec] ;  /* 0x0003ec0001207983 */ /* 0x000f220000100800 */
[----:B------:R-:W-:Y:S02]  /*5310*/  FMNMX.FTZ R6, R147, R215, !PT ;  /* 0x000000d793067209 */ /* 0x000fe40007810000 */
[----:B------:R-:W-:Y:S01]  /*5320*/  ISETP.GT.AND P0, PT, R10, 0x10, !P0 ;  /* 0x000000100a00780c */ /* 0x000fe20004704270 */
[----:B------:R-:W4:Y:S01]  /*5330*/  LDL R47, [R1+0x21c] ;  /* 0x00021c00012f7983 */ /* 0x000f220000100800 */
[----:B------:R-:W-:Y:S02]  /*5340*/  FMNMX.FTZ R6, R153, R6, !PT ;  /* 0x0000000699067209 */ /* 0x000fe40007810000 */
[----:B------:R-:W-:Y:S01]  /*5350*/  ISETP.LT.OR P0, PT, R11, 0x11, P0 ;  /* 0x000000110b00780c */ /* 0x000fe20000701670 */
[----:B------:R-:W4:Y:S01]  /*5360*/  LDL R54, [R1+0x238] ;  /* 0x0002380001367983 */ /* 0x000f220000100800 */
[----:B------:R-:W-:-:S02]  /*5370*/  FMNMX.FTZ R6, R43, R6, !PT ;  /* 0x000000062b067209 */ /* 0x000fc40007810000 */
[----:B------:R-:W-:Y:S01]  /*5380*/  FSEL R164, R164, -INF , !P0 ;  /* 0xff800000a4a47808 */ /* 0x000fe20004000000 */
[----:B------:R-:W4:Y:S01]  /*5390*/  LDL R55, [R1+0x23c] ;  /* 0x00023c0001377983 */ /* 0x000f220000100800 */
[----:B------:R-:W-:Y:S02]  /*53a0*/  ISETP.GT.AND P0, PT, R10, 0x11, !P1 ;  /* 0x000000110a00780c */ /* 0x000fe40004f04270 */
[----:B------:R-:W-:Y:S01]  /*53b0*/  ISETP.NE.AND P1, PT, R50, RZ, PT ;  /* 0x000000ff3200720c */ /* 0x000fe20003f25270 */
[----:B------:R-:W4:Y:S01]  /*53c0*/  LDL R56, [R1+0x240] ;  /* 0x0002400001387983 */ /* 0x000f220000100800 */
[----:B------:R-:W-:Y:S02]  /*53d0*/  ISETP.LT.OR P0, PT, R11, 0x12, P0 ;  /* 0x000000120b00780c */ /* 0x000fe40000701670 */
[----:B------:R-:W-:Y:S01]  /*53e0*/  FMNMX.FTZ R6, R161, R6, !PT ;  /* 0x00000006a1067209 */ /* 0x000fe20007810000 */
        /* <DEDUP_REMOVED lines=14> */
[----:B------:R-:W-:Y:S01]  /*54d0*/  FMNMX.FTZ R6, R15, R6, !PT ;  /* 0x000000060f067209 */ /* 0x000fe20007810000 */
        /* <DEDUP_REMOVED lines=16> */
[----:B------:R-:W-:Y:S02]  /*55e0*/  ISETP.NE.AND P0, PT, R26, RZ, PT ;  /* 0x000000ff1a00720c */ /* 0x000fe40003f05270 */
[----:B------:R-:W-:Y:S01]  /*55f0*/  ISETP.NE.AND P6, PT, R51, RZ, PT ;  /* 0x000000ff3300720c */ /* 0x000fe20003fc5270 */
[----:B------:R-:W4:Y:S01]  /*5600*/  LDL R67, [R1+0x26c] ;  /* 0x00026c0001437983 */ /* 0x000f220000100800 */
[----:B------:R-:W-:Y:S02]  /*5610*/  ISETP.GT.AND P0, PT, R10, 0x21, !P0 ;  /* 0x000000210a00780c */ /* 0x000fe40004704270 */
[----:B------:R-:W-:Y:S01]  /*5620*/  FMNMX.FTZ R6, R21, R6, !PT ;  /* 0x0000000615067209 */ /* 0x000fe20007810000 */
[----:B------:R-:W4:Y:S01]  /*5630*/  LDL R51, [R1+0x22c] ;  /* 0x00022c0001337983 */ /* 0x000f220000100800 */
[----:B------:R-:W-:-:S02]  /*5640*/  ISETP.LT.OR P0, PT, R11, 0x22, P0 ;  /* 0x000000220b00780c */ /* 0x000fc40000701670 */
[----:B------:R-:W-:Y:S01]  /*5650*/  FMNMX.FTZ R6, R33, R6, !PT ;  /* 0x0000000621067209 */ /* 0x000fe20007810000 */
[----:B------:R-:W4:Y:S01]  /*5660*/  LDL R68, [R1+0x270] ;  /* 0x0002700001447983 */ /* 0x000f220000100800 */
[----:B------:R-:W-:Y:S02]  /*5670*/  FSEL R189, R189, -INF , !P0 ;  /* 0xff800000bdbd7808 */ /* 0x000fe40004000000 */
[----:B------:R-:W-:Y:S01]  /*5680*/  ISETP.NE.AND P0, PT, R44, RZ, PT ;  /* 0x000000ff2c00720c */ /* 0x000fe20003f05270 */
[----:B------:R-:W4:Y:S01]  /*5690*/  LDL R69, [R1+0x274] ;  /* 0x0002740001457983 */ /* 0x000f220000100800 */
[----:B------:R-:W-:Y:S02]  /*56a0*/  FMNMX.FTZ R6, R157, R6, !PT ;  /* 0x000000069d067209 */ /* 0x000fe40007810000 */
[----:B------:R-:W-:Y:S01]  /*56b0*/  ISETP.GT.AND P0, PT, R10, 0x28, !P0 ;  /* 0x000000280a00780c */ /* 0x000fe20004704270 */
[----:B------:R-:W4:Y:S01]  /*56c0*/  LDL R70, [R1+0x278] ;  /* 0x0002780001467983 */ /* 0x000f220000100800 */
[----:B------:R-:W-:-:S02]  /*56d0*/  FMNMX.FTZ R6, R187, R6, !PT ;  /* 0x00000006bb067209 */ /* 0x000fc40007810000 */
[----:B------:R-:W-:Y:S01]  /*56e0*/  ISETP.LT.OR P0, PT, R11, 0x29, P0 ;  /* 0x000000290b00780c */ /* 0x000fe20000701670 */
[----:B------:R-:W4:Y:S01]  /*56f0*/  LDL R71, [R1+0x27c] ;  /* 0x00027c0001477983 */ /* 0x000f220000100800 */
[----:B------:R-:W-:Y:S02]  /*5700*/  FMNMX.FTZ R6, R31, R6, !PT ;  /* 0x000000061f067209 */ /* 0x000fe40007810000 */
[----:B------:R-:W-:Y:S01]  /*5710*/  FSEL R171, R171, -INF , !P0 ;  /* 0xff800000abab7808 */ /* 0x000fe20004000000 */
[----:B------:R-:W4:Y:S01]  /*5720*/  LDL R72, [R1+0x280] ;  /* 0x0002800001487983 */ /* 0x000f220000100800 */
[----:B------:R-:W-:Y:S02]  /*5730*/  ISETP.NE.AND P0, PT, R46, RZ, PT ;  /* 0x000000ff2e00720c */ /* 0x000fe40003f05270 */
[----:B------:R-:W-:Y:S01]  /*5740*/  FMNMX.FTZ R6, R175, R6, !PT ;  /* 0x00000006af067209 */ /* 0x000fe20007810000 */
[----:B------:R-:W4:Y:S01]  /*5750*/  LDL R73, [R1+0x284] ;  /* 0x0002840001497983 */ /* 0x000f220000100800 */
[----:B------:R-:W-:-:S02]  /*5760*/  ISETP.GT.AND P0, PT, R10, 0x29, !P0 ;  /* 0x000000290a00780c */ /* 0x000fc40004704270 */
[----:B------:R-:W-:Y:S01]  /*5770*/  ISETP.GT.AND P2, PT, R10, 0x49, !P2 ;  /* 0x000000490a00780c */ /* 0x000fe20005744270 */
[----:B------:R-:W4:Y:S01]  /*5780*/  LDL R74, [R1+0x288] ;  /* 0x00028800014a7983 */ /* 0x000f220000100800 */
[----:B------:R-:W-:Y:S02]  /*5790*/  ISETP.LT.OR P0, PT, R11, 0x2a, P0 ;  /* 0x0000002a0b00780c */ /* 0x000fe40000701670 */
[----:B------:R-:W-:Y:S01]  /*57a0*/  FMNMX.FTZ R6, R177, R6, !PT ;  /* 0x00000006b1067209 */ /* 0x000fe20007810000 */
[----:B------:R-:W4:Y:S01]  /*57b0*/  LDL R75, [R1+0x28c] ;  /* 0x00028c00014b7983 */ /* 0x000f220000100800 */
[----:B------:R-:W-:Y:S02]  /*57c0*/  FSEL R172, R172, -INF , !P0 ;  /* 0xff800000acac7808 */ /* 0x000fe40004000000 */
[----:B------:R-:W-:Y:S01]  /*57d0*/  ISETP.NE.AND P0, PT, R48, RZ, PT ;  /* 0x000000ff3000720c */ /* 0x000fe20003f05270 */
[----:B------:R-:W4:Y:S01]  /*57e0*/  LDL R76, [R1+0x290] ;  /* 0x00029000014c7983 */ /* 0x000f220000100800 */
[----:B------:R-:W-:-:S02]  /*57f0*/  ISETP.GT.AND P3, PT, R10, 0x50, !P3 ;  /* 0x000000500a00780c */ /* 0x000fc40005f64270 */
[----:B------:R-:W-:Y:S01]  /*5800*/  ISETP.GT.AND P0, PT, R10, 0x30, !P0 ;  /* 0x000000300a00780c */ /* 0x000fe20004704270 */
[----:B------:R-:W4:Y:S01]  /*5810*/  LDL R48, [R1+0x220] ;  /* 0x0002200001307983 */ /* 0x000f220000100800 */
[C---:B------:R-:W-:Y:S02]  /*5820*/  ISETP.LT.OR P2, PT, R11.reuse, 0x4a, P2 ;  /* 0x0000004a0b00780c */ /* 0x040fe40001741670 */
[----:B------:R-:W-:Y:S01]  /*5830*/  ISETP.LT.OR P0, PT, R11, 0x31, P0 ;  /* 0x000000310b00780c */ /* 0x000fe20000701670 */
[----:B------:R-:W4:Y:S01]  /*5840*/  LDL R77, [R1+0x294] ;  /* 0x00029400014d7983 */ /* 0x000f220000100800 */
[----:B------:R-:W-:Y:S02]  /*5850*/  FMNMX.FTZ R6, R167, R6, !PT ;  /* 0x00000006a7067209 */ /* 0x000fe40007810000 */
[----:B------:R-:W-:Y:S01]  /*5860*/  FSEL R195, R195, -INF , !P0 ;  /* 0xff800000c3c37808 */ /* 0x000fe20004000000 */
[----:B------:R-:W4:Y:S01]  /*5870*/  LDL R78, [R1+0x298] ;  /* 0x00029800014e7983 */ /* 0x000f220000100800 */
[----:B------:R-:W-:-:S02]  /*5880*/  ISETP.NE.AND P0, PT, R49, RZ, PT ;  /* 0x000000ff3100720c */ /* 0x000fc40003f05270 */
[C---:B------:R-:W-:Y:S01]  /*5890*/  ISETP.LT.OR P3, PT, R11.reuse, 0x51, P3 ;  /* 0x000000510b00780c */ /* 0x040fe20001f61670 */
[----:B------:R-:W4:Y:S01]  /*58a0*/  LDL R49, [R1+0x224] ;  /* 0x0002240001317983 */ /* 0x000f220000100800 */
[----:B------:R-:W-:Y:S02]  /*58b0*/  ISETP.GT.AND P0, PT, R10, 0x31, !P0 ;  /* 0x000000310a00780c */ /* 0x000fe40004704270 */
[----:B------:R-:W-:Y:S01]  /*58c0*/  FSEL R176, R176, -INF , !P2 ;  /* 0xff800000b0b07808 */ /* 0x000fe20005000000 */
[----:B------:R-:W4:Y:S01]  /*58d0*/  LDL R79, [R1+0x29c] ;  /* 0x00029c00014f7983 */ /* 0x000f220000100800 */
[----:B------:R-:W-:Y:S02]  /*58e0*/  ISETP.LT.OR P0, PT, R11, 0x32, P0 ;  /* 0x000000320b00780c */ /* 0x000fe40000701670 */
[----:B------:R-:W-:Y:S01]  /*58f0*/  FMNMX.FTZ R6, R29, R6, !PT ;  /* 0x000000061d067209 */ /* 0x000fe20007810000 */
[----:B------:R-:W4:Y:S01]  /*5900*/  LDL R80, [R1+0x2a0] ;  /* 0x0002a00001507983 */ /* 0x000f220000100800 */
[----:B------:R-:W-:-:S02]  /*5910*/  FSEL R212, R212, -INF , !P0 ;  /* 0xff800000d4d47808 */ /* 0x000fc40004000000 */
[----:B------:R-:W-:Y:S01]  /*5920*/  ISETP.NE.AND P0, PT, R28, RZ, PT ;  /* 0x000000ff1c00720c */ /* 0x000fe20003f05270 */
[----:B------:R-:W4:Y:S01]  /*5930*/  LDL R81, [R1+0x2a4] ;  /* 0x0002a40001517983 */ /* 0x000f220000100800 */
[----:B------:R-:W-:Y:S02]  /*5940*/  FSEL R185, R185, -INF , !P3 ;  /* 0xff800000b9b97808 */ /* 0x000fe40005800000 */
[C---:B------:R-:W-:Y:S01]  /*5950*/  ISETP.GT.AND P0, PT, R10.reuse, 0x38, !P0 ;  /* 0x000000380a00780c */ /* 0x040fe20004704270 */
[----:B------:R-:W4:Y:S01]  /*5960*/  LDL R28, [R1+0x3dc] ;  /* 0x0003dc00011c7983 */ /* 0x000f220000100800 */
[----:B------:R-:W-:Y:S02]  /*5970*/  FMNMX.FTZ R6, R169, R6, !PT ;  /* 0x00000006a9067209 */ /* 0x000fe40007810000 */
[----:B------:R-:W-:Y:S01]  /*5980*/  ISETP.LT.OR P0, PT, R11, 0x39, P0 ;  /* 0x000000390b00780c */ /* 0x000fe20000701670 */
[----:B------:R-:W4:Y:S01]  /*5990*/  LDL R82, [R1+0x2a8] ;  /* 0x0002a80001527983 */ /* 0x000f220000100800 */
[----:B------:R-:W-:-:S02]  /*59a0*/  ISETP.GT.AND P4, PT, R10, 0x51, !P4 ;  /* 0x000000510a00780c */ /* 0x000fc40006784270 */
[----:B------:R-:W-:Y:S01]  /*59b0*/  FSEL R213, R213, -INF , !P0 ;  /* 0xff800000d5d57808 */ /* 0x000fe20004000000 */
[----:B------:R-:W4:Y:S01]  /*59c0*/  LDL R83, [R1+0x2ac] ;  /* 0x0002ac0001537983 */ /* 0x000f220000100800 */
[C---:B------:R-:W-:Y:S02]  /*59d0*/  ISETP.GT.AND P0, PT, R10.reuse, 0x39, !P1 ;  /* 0x000000390a00780c */ /* 0x040fe40004f04270 */
[----:B------:R-:W-:Y:S01]  /*59e0*/  ISETP.NE.AND P1, PT, R53, RZ, PT ;  /* 0x000000ff3500720c */ /* 0x000fe20003f25270 */
[----:B------:R-:W4:Y:S01]  /*59f0*/  LDL R84, [R1+0x2b0] ;  /* 0x0002b00001547983 */ /* 0x000f220000100800 */
[----:B------:R-:W-:Y:S02]  /*5a00*/  ISETP.LT.OR P0, PT, R11, 0x3a, P0 ;  /* 0x0000003a0b00780c */ /* 0x000fe40000701670 */
[----:B------:R-:W-:Y:S01]  /*5a10*/  ISETP.GT.AND P1, PT, R10, 0x48, !P1 ;  /* 0x000000480a00780c */ /* 0x000fe20004f24270 */
[----:B------:R-:W4:Y:S01]  /*5a20*/  LDL R53, [R1+0x234] ;  /* 0x0002340001357983 */ /* 0x000f220000100800 */
[----:B------:R-:W-:-:S02]  /*5a30*/  FSEL R214, R214, -INF , !P0 ;  /* 0xff800000d6d67808 */ /* 0x000fc40004000000 */
[----:B------:R-:W-:Y:S01]  /*5a40*/  ISETP.NE.AND P0, PT, R13, RZ, PT ;  /* 0x000000ff0d00720c */ /* 0x000fe20003f05270 */
[----:B------:R-:W4:Y:S01]  /*5a50*/  LDL R85, [R1+0x2b4] ;  /* 0x0002b40001557983 */ /* 0x000f220000100800 */
[----:B------:R-:W-:Y:S02]  /*5a60*/  ISETP.LT.OR P1, PT, R11, 0x49, P1 ;  /* 0x000000490b00780c */ /* 0x000fe40000f21670 */
[C---:B------:R-:W-:Y:S01]  /*5a70*/  ISETP.GT.AND P0, PT, R10.reuse, RZ, !P0 ;  /* 0x000000ff0a00720c */ /* 0x040fe20004704270 */
[----:B------:R-:W4:Y:S01]  /*5a80*/  LDL R86, [R1+0x2b8] ;  /* 0x0002b80001567983 */ /* 0x000f220000100800 */
[----:B------:R-:W-:Y:S02]  /*5a90*/  FSEL R183, R183, -INF , !P1 ;  /* 0xff800000b7b77808 */ /* 0x000fe40004800000 */
[----:B------:R-:W-:Y:S01]  /*5aa0*/  ISETP.LT.OR P0, PT, R11, 0x1, P0 ;  /* 0x000000010b00780c */ /* 0x000fe20000701670 */
[----:B------:R-:W4:Y:S01]  /*5ab0*/  LDL R87, [R1+0x2bc] ;  /* 0x0002bc0001577983 */ /* 0x000f220000100800 */
[----:B------:R-:W-:-:S02]  /*5ac0*/  ISETP.GT.AND P5, PT, R10, 0x58, !P5 ;  /* 0x000000580a00780c */ /* 0x000fc40006fa4270 */
        /* <DEDUP_REMOVED lines=9> */
[----:B------:R-:W-:Y:S01]  /*5b60*/  FMNMX.FTZ R9, R149, R8, !PT ;  /* 0x0000000895097209 */ /* 0x000fe20007810000 */
[----:B------:R-:W4:Y:S01]  /*5b70*/  LDL R91, [R1+0x2cc] ;  /* 0x0002cc00015b7983 */ /* 0x000f220000100800 */
[----:B------:R-:W-:Y:S02]  /*5b80*/  ISETP.NE.AND P0, PT, R52, RZ, PT ;  /* 0x000000ff3400720c */ /* 0x000fe40003f05270 */
[----:B------:R-:W-:Y:S01]  /*5b90*/  FMNMX.FTZ R8, R164, R9, !PT ;  /* 0x00000009a4087209 */ /* 0x000fe20007810000 */
        /* <DEDUP_REMOVED lines=8> */
[----:B------:R-:W-:Y:S01]  /*5c20*/  FMNMX.FTZ R9, R173, R8, !PT ;  /* 0x00000008ad097209 */ /* 0x000fe20007810000 */
[----:B------:R-:W4:Y:S01]  /*5c30*/  LDL R94, [R1+0x2d8] ;  /* 0x0002d800015e7983 */ /* 0x000f220000100800 */
[----:B------:R-:W-:Y:S02]  /*5c40*/  ISETP.NE.AND P6, PT, R18, RZ, PT ;  /* 0x000000ff1200720c */ /* 0x000fe40003fc5270 */
[----:B------:R-:W-:Y:S01]  /*5c50*/  FMNMX.FTZ R8, R188, R9, !PT ;  /* 0x00000009bc087209 */ /* 0x000fe20007810000 */
[----:B------:R-:W4:Y:S01]  /*5c60*/  LDL R95, [R1+0x2dc] ;  /* 0x0002dc00015f7983 */ /* 0x000f220000100800 */
[----:B------:R-:W-:-:S02]  /*5c70*/  ISETP.GT.AND P6, PT, R10, 0x59, !P6 ;  /* 0x000000590a00780c */ /* 0x000fc400077c4270 */
[----:B------:R-:W-:Y:S01]  /*5c80*/  FMNMX.FTZ R8, R189, R8, !PT ;  /* 0x00000008bd087209 */ /* 0x000fe20007810000 */
[----:B------:R-:W4:Y:S01]  /*5c90*/  LDL R96, [R1+0x2e0] ;  /* 0x0002e00001607983 */ /* 0x000f220000100800 */
[----:B------:R-:W-:Y:S02]  /*5ca0*/  ISETP.LT.OR P4, PT, R11, 0x52, P4 ;  /* 0x000000520b00780c */ /* 0x000fe40002781670 */
[----:B------:R-:W-:Y:S01]  /*5cb0*/  FMNMX.FTZ R9, R171, R8, !PT ;  /* 0x00000008ab097209 */ /* 0x000fe20007810000 */
[----:B------:R-:W4:Y:S01]  /*5cc0*/  LDL R97, [R1+0x2e4] ;  /* 0x0002e40001617983 */ /* 0x000f220000100800 */
[C---:B------:R-:W-:Y:S02]  /*5cd0*/  ISETP.LT.OR P5, PT, R11.reuse, 0x59, P5 ;  /* 0x000000590b00780c */ /* 0x040fe40002fa1670 */
        /* <DEDUP_REMOVED lines=8> */
[----:B------:R-:W-:Y:S02]  /*5d60*/  FSEL R182, R182, -INF , !P5 ;  /* 0xff800000b6b67808 */ /* 0x000fe40006800000 */
[----:B------:R-:W-:Y:S01]  /*5d70*/  FMNMX.FTZ R9, R213, R8, !PT ;  /* 0x00000008d5097209 */ /* 0x000fe20007810000 */
[----:B------:R-:W4:Y:S01]  /*5d80*/  LDL R101, [R1+0x2f4] ;  /* 0x0002f40001657983 */ /* 0x000f220000100800 */
[----:B------:R-:W-:-:S02]  /*5d90*/  FSEL R186, R186, -INF , !P6 ;  /* 0xff800000baba7808 */ /* 0x000fc40007000000 */
[----:B------:R-:W-:Y:S01]  /*5da0*/  FMNMX.FTZ R8, R214, R9, !PT ;  /* 0x00000009d6087209 */ /* 0x000fe20007810000 */
[----:B------:R-:W4:Y:S03]  /*5db0*/  LDL R102, [R1+0x2f8] ;  /* 0x0002f80001667983 */ /* 0x000f260000100800 */
        /* <DEDUP_REMOVED lines=9> */
[----:B------:R-:W4:Y:S01]  /*5e50*/  LDL R107, [R1+0x30c] ;  /* 0x00030c00016b7983 */ /* 0x000f220000100800 */
[----:B------:R-:W-:-:S02]  /*5e60*/  FMNMX.FTZ R8, R27, R6, !PT ;  /* 0x000000061b087209 */ /* 0x000fc40007810000 */
[----:B------:R-:W-:Y:S01]  /*5e70*/  FMNMX.FTZ R9, R184, R9, !PT ;  /* 0x00000009b8097209 */ /* 0x000fe20007810000 */
[----:B------:R-:W4:Y:S03]  /*5e80*/  LDL R108, [R1+0x310] ;  /* 0x00031000016c7983 */ /* 0x000f260000100800 */
[----:B------:R-:W-:Y:S01]  /*5e90*/  FMNMX.FTZ R9, R182, R9, !PT ;  /* 0x00000009b6097209 */ /* 0x000fe20007810000 */
[----:B------:R-:W0:Y:S03]  /*5ea0*/  SHFL.BFLY PT, R11, R8, 0x2, 0x1f ;  /* 0x0c401f00080b7f89 */ /* 0x000e2600000e0000 */
[----:B------:R-:W-:Y:S01]  /*5eb0*/  FMNMX.FTZ R9, R186, R9, !PT ;  /* 0x00000009ba097209 */ /* 0x000fe20007810000 */
[----:B------:R-:W4:Y:S04]  /*5ec0*/  LDL R109, [R1+0x314] ;  /* 0x00031400016d7983 */ /* 0x000f280000100800 */
[----:B------:R1:W-:Y:S04]  /*5ed0*/  STL.64 [R1+0x420], R8 ;  /* 0x0004200801007387 */ /* 0x0003e80000100a00 */
[----:B------:R-:W2:Y:S04]  /*5ee0*/  LDL R13, [R1+0x424] ;  /* 0x00042400010d7983 */ /* 0x000ea80000100800 */
[----:B------:R-:W4:Y:S04]  /*5ef0*/  LDL R110, [R1+0x318] ;  /* 0x00031800016e7983 */ /* 0x000f280000100800 */
[----:B------:R-:W4:Y:S01]  /*5f00*/  LDL R111, [R1+0x31c] ;  /* 0x00031c00016f7983 */ /* 0x000f220000100800 */
[----:B0-----:R-:W-:-:S03]  /*5f10*/  FMNMX.FTZ R10, R8, R11, !PT ;  /* 0x0000000b080a7209 */ /* 0x001fc60007810000 */
[----:B------:R-:W4:Y:S04]  /*5f20*/  LDL R112, [R1+0x320] ;  /* 0x0003200001707983 */ /* 0x000f280000100800 */
[----:B------:R-:W0:Y:S04]  /*5f30*/  SHFL.BFLY PT, R11, R10, 0x1, 0x1f ;  /* 0x0c201f000a0b7f89 */ /* 0x000e2800000e0000 */
[----:B-1----:R-:W4:Y:S04]  /*5f40*/  LDL.64 R8, [R1+0x88] ;  /* 0x0000880001087983 */ /* 0x002f280000100a00 */
[----:B------:R-:W4:Y:S04]  /*5f50*/  LDL R113, [R1+0x324] ;  /* 0x0003240001717983 */ /* 0x000f280000100800 */
[----:B------:R-:W4:Y:S04]  /*5f60*/  LDL R114, [R1+0x328] ;  /* 0x0003280001727983 */ /* 0x000f280000100800 */
[----:B------:R-:W4:Y:S04]  /*5f70*/  LDL R115, [R1+0x32c] ;  /* 0x00032c0001737983 */ /* 0x000f280000100800 */
[----:B------:R-:W4:Y:S01]  /*5f80*/  LDL R116, [R1+0x330] ;  /* 0x0003300001747983 */ /* 0x000f220000100800 */
[----:B0-----:R-:W-:-:S03]  /*5f90*/  FMNMX.FTZ R18, R10, R11, !PT ;  /* 0x0000000b0a127209 */ /* 0x001fc60007810000 */
[----:B------:R-:W4:Y:S04]  /*5fa0*/  LDL R117, [R1+0x334] ;  /* 0x0003340001757983 */ /* 0x000f280000100800 */
[----:B------:R-:W-:Y:S04]  /*5fb0*/  STL [R1+0x420], R18 ;  /* 0x0004201201007387 */ /* 0x000fe80000100800 */
[----:B------:R-:W3:Y:S04]  /*5fc0*/  LDL R170, [R1+0x420] ;  /* 0x0004200001aa7983 */ /* 0x000ee80000100800 */
[----:B------:R-:W4:Y:S04]  /*5fd0*/  LDL R11, [R1+0x440] ;  /* 0x00044000010b7983 */ /* 0x000f280000100800 */
        /* <DEDUP_REMOVED lines=41> */
[----:B--2---:R-:W0:Y:S02]  /*6270*/  SHFL.BFLY PT, R6, R13, 0x2, 0x1f ;  /* 0x0c401f000d067f89 */ /* 0x004e2400000e0000 */
[----:B0-----:R-:W-:-:S05]  /*6280*/  FMNMX.FTZ R6, R6, R13, !PT ;  /* 0x0000000d06067209 */ /* 0x001fca0007810000 */
[----:B------:R-:W0:Y:S01]  /*6290*/  SHFL.BFLY PT, R25, R6, 0x1, 0x1f ;  /* 0x0c201f0006197f89 */ /* 0x000e2200000e0000 */
[----:B---3--:R-:W-:Y:S01]  /*62a0*/  FSETP.NEU.FTZ.AND P0, PT, R170, -INF , PT ;  /* 0xff800000aa00780b */ /* 0x008fe20003f1d000 */
[----:B----4-:R-:W-:-:S05]  /*62b0*/  FMUL.FTZ R170, R11, R170 ;  /* 0x000000aa0baa7220 */ /* 0x010fca0000410000 */
[----:B------:R-:W-:-:S05]  /*62c0*/  FSEL R170, R170, RZ, P0 ;  /* 0x000000ffaaaa7208 */ /* 0x000fca0000000000 */
[-CC-:B------:R-:W-:Y:S01]  /*62d0*/  FFMA.FTZ R156, R33, R11.reuse, -R170.reuse ;  /* 0x0000000b219c7223 */ /* 0x180fe200000108aa */
[-CC-:B------:R-:W-:Y:S01]  /*62e0*/  FFMA.FTZ R174, R31, R11.reuse, -R170.reuse ;  /* 0x0000000b1fae7223 */ /* 0x180fe200000108aa */
[-CC-:B------:R-:W-:Y:S01]  /*62f0*/  FFMA.FTZ R168, R29, R11.reuse, -R170.reuse ;  /* 0x0000000b1da87223 */ /* 0x180fe200000108aa */
[----:B------:R-:W2:Y:S04]  /*6300*/  LDL R31, [R1+0x3e8] ;  /* 0x0003e800011f7983 */ /* 0x000ea80000100800 */
[----:B------:R-:W3:Y:S04]  /*6310*/  LDL R29, [R1+0x3e0] ;  /* 0x0003e000011d7983 */ /* 0x000ee80000100800 */
[----:B------:R-:W4:Y:S01]  /*6320*/  LDL R33, [R1+0x3f0] ;  /* 0x0003f00001217983 */ /* 0x000f220000100800 */
        /* <DEDUP_REMOVED lines=21> */
[----:B0-----:R-:W-:Y:S01]  /*6480*/  FMNMX.FTZ R6, R6, R25, !PT ;  /* 0x0000001906067209 */ /* 0x001fe20007810000 */
[----:B------:R-:W4:Y:S04]  /*6490*/  LDL R45, [R1+0x3bc] ;  /* 0x0003bc00012d7983 */ /* 0x000f280000100800 */
[----:B------:R-:W4:Y:S04]  /*64a0*/  LDL R35, [R1+0x3c8] ;  /* 0x0003c80001237983 */ /* 0x000f280000100800 */
[----:B------:R-:W4:Y:S04]  /*64b0*/  LDL R37, [R1+0x3d0] ;  /* 0x0003d00001257983 */ /* 0x000f280000100800 */
[----:B------:R-:W4:Y:S04]  /*64c0*/  LDL R39, [R1+0x3d8] ;  /* 0x0003d80001277983 */ /* 0x000f280000100800 */
[----:B------:R-:W4:Y:S04]  /*64d0*/  LDL R25, [R1+0x3f8] ;  /* 0x0003f80001197983 */ /* 0x000f280000100800 */
[----:B------:R-:W4:Y:S01]  /*64e0*/  LDL R27, [R1+0x400] ;  /* 0x00040000011b7983 */ /* 0x000f220000100800 */
[----:B------:R-:W-:-:S03]  /*64f0*/  FSETP.NEU.FTZ.AND P0, PT, R6, -INF , PT ;  /* 0xff8000000600780b */ /* 0x000fc60003f1d000 */
[----:B------:R0:W-:Y:S01]  /*6500*/  STL [R1+0x218], R12 ;  /* 0x0002180c01007387 */ /* 0x0001e20000100800 */
[----:B------:R-:W-:Y:S01]  /*6510*/  MUFU.EX2 R147, R147 ;  /* 0x0000009300937308 */ /* 0x000fe20000000800 */
[----:B0-----:R-:W-:-:S07]  /*6520*/  FMUL.FTZ R12, R6, R11 ;  /* 0x0000000b060c7220 */ /* 0x001fce0000410000 */
[----:B------:R-:W0:Y:S01]  /*6530*/  MUFU.EX2 R148, R148 ;  /* 0x0000009400947308 */ /* 0x000e220000000800 */
[----:B------:R-:W-:Y:S01]  /*6540*/  FSEL R12, R12, RZ, P0 ;  /* 0x000000ff0c0c7208 */ /* 0x000fe20000000000 */
[----:B------:R1:W-:Y:S06]  /*6550*/  STL [R1+0x214], R158 ;  /* 0x0002149e01007387 */ /* 0x0003ec0000100800 */
[----:B------:R-:W0:Y:S01]  /*6560*/  MUFU.EX2 R153, R153 ;  /* 0x0000009900997308 */ /* 0x000e220000000800 */
[-CC-:B------:R-:W-:Y:S01]  /*6570*/  FFMA.FTZ R159, R151, R11.reuse, -R12.reuse ;  /* 0x0000000b979f7223 */ /* 0x180fe2000001080c */
[-CC-:B------:R-:W-:Y:S01]  /*6580*/  FFMA.FTZ R160, R150, R11.reuse, -R12.reuse ;  /* 0x0000000b96a07223 */ /* 0x180fe2000001080c */
[-CC-:B------:R-:W-:Y:S01]  /*6590*/  FFMA.FTZ R161, R149, R11.reuse, -R12.reuse ;  /* 0x0000000b95a17223 */ /* 0x180fe2000001080c */
[----:B------:R0:W-:Y:S01]  /*65a0*/  STL [R1+0x210], R154 ;  /* 0x0002109a01007387 */ /* 0x0001e20000100800 */
[----:B-1----:R-:W-:-:S03]  /*65b0*/  FFMA.FTZ R158, R152, R11, -R12 ;  /* 0x0000000b989e7223 */ /* 0x002fc6000001080c */
[----:B------:R-:W-:Y:S08]  /*65c0*/  MUFU.EX2 R159, R159 ;  /* 0x0000009f009f7308 */ /* 0x000ff00000000800 */
[----:B0-----:R-:W0:Y:S01]  /*65d0*/  MUFU.EX2 R154, R43 ;  /* 0x0000002b009a7308 */ /* 0x001e220000000800 */
[----:B------:R1:W-:Y:S07]  /*65e0*/  STL [R1+0x3f4], R24 ;  /* 0x0003f41801007387 */ /* 0x0003ee0000100800 */
[----:B------:R-:W0:Y:S08]  /*65f0*/  MUFU.EX2 R158, R158 ;  /* 0x0000009e009e7308 */ /* 0x000e300000000800 */
[----:B------:R-:W-:Y:S01]  /*6600*/  MUFU.EX2 R160, R160 ;  /* 0x000000a000a07308 */ /* 0x000fe20000000800 */
[----:B-1----:R-:W-:-:S07]  /*6610*/  FADD.FTZ R24, R147, R148 ;  /* 0x0000009493187221 */ /* 0x002fce0000010000 */
[----:B------:R-:W1:Y:S01]  /*6620*/  MUFU.EX2 R161, R161 ;  /* 0x000000a100a17308 */ /* 0x000e620000000800 */
[----:B------:R-:W-:Y:S02]  /*6630*/  IMAD R8, R155, 0xc00, R8 ;  /* 0x00000c009b087824 */ /* 0x000fe400078e0208 */
[----:B------:R-:W-:Y:S01]  /*6640*/  FADD.FTZ R215, R153, R24 ;  /* 0x0000001899d77221 */ /* 0x000fe20000010000 */
[----:B------:R1:W-:Y:S01]  /*6650*/  STL [R1+0x3dc], R28 ;  /* 0x0003dc1c01007387 */ /* 0x0003e20000100800 */
[----:B------:R-:W-:Y:S02]  /*6660*/  R2UR UR7, R9 ;  /* 0x00000000090772ca */ /* 0x000fe400000e0000 */
[----:B------:R-:W-:Y:S01]  /*6670*/  R2UR UR6, R8 ;  /* 0x00000000080672ca */ /* 0x000fe200000e0000 */
[----:B------:R1:W-:Y:S01]  /*6680*/  STL [R1+0x3e4], R30 ;  /* 0x0003e41e01007387 */ /* 0x0003e20000100800 */
[C---:B0-----:R-:W-:Y:S01]  /*6690*/  FADD.FTZ R215, R154.reuse, R215 ;  /* 0x000000d79ad77221 */ /* 0x041fe20000010000 */
[----:B------:R-:W-:-:S02]  /*66a0*/  F2FP.BF16.F32.PACK_AB R154, R154, R153 ;  /* 0x000000999a9a723e */ /* 0x000fc400000010ff */
[----:B------:R0:W-:Y:S01]  /*66b0*/  STL [R1+0x3ec], R32 ;  /* 0x0003ec2001007387 */ /* 0x0001e20000100800 */
[----:B-1----:R-:W-:Y:S01]  /*66c0*/  VIADD R28, R8, 0x80 ;  /* 0x00000080081c7836 */ /* 0x002fe20000000000 */
[----:B------:R-:W-:Y:S01]  /*66d0*/  F2FP.BF16.F32.PACK_AB R152, R148, R147 ;  /* 0x000000939498723e */ /* 0x000fe200000010ff */
[C---:B------:R-:W-:Y:S01]  /*66e0*/  VIADD R30, R8.reuse, 0x100 ;  /* 0x00000100081e7836 */ /* 0x040fe20000000000 */
[----:B------:R-:W-:Y:S01]  /*66f0*/  F2FP.BF16.F32.PACK_AB R153, R159, R158 ;  /* 0x0000009e9f99723e */ /* 0x000fe200000010ff */
[----:B0-----:R-:W-:Y:S01]  /*6700*/  VIADD R32, R8, 0x180 ;  /* 0x0000018008207836 */ /* 0x001fe20000000000 */
[----:B------:R-:W-:Y:S01]  /*6710*/  F2FP.BF16.F32.PACK_AB R155, R161, R160 ;  /* 0x000000a0a19b723e */ /* 0x000fe200000010ff */
[----:B------:R-:W-:Y:S01]  /*6720*/  STL [R1+0x21c], R47 ;  /* 0x00021c2f01007387 */ /* 0x000fe20000100800 */
[----:B------:R-:W-:Y:S02]  /*6730*/  R2UR UR10, R28 ;  /* 0x000000001c0a72ca */ /* 0x000fe400000e0000 */
[----:B------:R-:W-:Y:S01]  /*6740*/  R2UR UR14, R30 ;  /* 0x000000001e0e72ca */ /* 0x000fe200000e0000 */
[----:B------:R-:W-:Y:S01]  /*6750*/  STL [R1+0x220], R48 ;  /* 0x0002203001007387 */ /* 0x000fe20000100800 */
[----:B------:R-:W-:-:S03]  /*6760*/  R2UR UR18, R32 ;  /* 0x00000000201272ca */ /* 0x000fc600000e0000 */
[----:B------:R-:W-:Y:S04]  /*6770*/  STL [R1+0x224], R49 ;  /* 0x0002243101007387 */ /* 0x000fe80000100800 */
        /* <DEDUP_REMOVED lines=37> */
[----:B--2---:R0:W-:Y:S04]  /*69d0*/  STL [R1+0x3e8], R31 ;  /* 0x0003e81f01007387 */ /* 0x0041e80000100800 */
[----:B---3--:R1:W-:Y:S04]  /*69e0*/  STL [R1+0x3e0], R29 ;  /* 0x0003e01d01007387 */ /* 0x0083e80000100800 */
[----:B----4-:R2:W-:Y:S01]  /*69f0*/  STL [R1+0x3f0], R33 ;  /* 0x0003f02101007387 */ /* 0x0105e20000100800 */
[----:B0-----:R-:W-:-:S02]  /*6a00*/  IMAD.MOV.U32 R31, RZ, RZ, R9 ;  /* 0x000000ffff1f7224 */ /* 0x001fc400078e0009 */
[--C-:B-1----:R-:W-:Y:S02]  /*6a10*/  IMAD.MOV.U32 R29, RZ, RZ, R9.reuse ;  /* 0x000000ffff1d7224 */ /* 0x102fe400078e0009 */
[----:B--2---:R-:W-:Y:S01]  /*6a20*/  IMAD.MOV.U32 R33, RZ, RZ, R9 ;  /* 0x000000ffff217224 */ /* 0x004fe200078e0009 */
[----:B------:R-:W-:Y:S02]  /*6a30*/  STL [R1+0x2bc], R87 ;  /* 0x0002bc5701007387 */ /* 0x000fe40000100800 */
        /* <DEDUP_REMOVED lines=76> */
[----:B------:R0:W-:Y:S01]  /*6f00*/  STL [R1+0x400], R27 ;  /* 0x0004001b01007387 */ /* 0x0001e20000100800 */
[----:B------:R1:W-:Y:S06]  /*6f10*/  BAR.SYNC.DEFER_BLOCKING R206, 0x100 ;  /* 0x000400ce0000751d */ /* 0x0003ec0000010000 */
[----:B0-----:R-:W-:-:S06]  /*6f20*/  WARPGROUP.ARRIVE ;  /* 0x00000000000079c5 */ /* 0x001fcc0000000000 */
[----:B------:R-:W-:Y:S01]  /*6f30*/  HGMMA.64x256x16.F32.BF16 R24, R152, gdesc[UR4].tnspB, RZ, !UPT, gsb0 ;  /* 0x43e0000498187df0 */ /* 0x000fe2000c0018ff */
[-CC-:B------:R-:W-:Y:S01]  /*6f40*/  FFMA.FTZ R164, R164, R11.reuse, -R12.reuse ;  /* 0x0000000ba4a47223 */ /* 0x180fe2000001080c */
[-CC-:B------:R-:W-:Y:S01]  /*6f50*/  FFMA.FTZ R165, R165, R11.reuse, -R12.reuse ;  /* 0x0000000ba5a57223 */ /* 0x180fe2000001080c */
[-CC-:B------:R-:W-:Y:S01]  /*6f60*/  FFMA.FTZ R14, R14, R11.reuse, -R12.reuse ;  /* 0x0000000b0e0e7223 */ /* 0x180fe2000001080c */
[-CC-:B------:R-:W-:Y:S01]  /*6f70*/  FFMA.FTZ R173, R173, R11.reuse, -R12.reuse ;  /* 0x0000000badad7223 */ /* 0x180fe2000001080c */
[----:B------:R-:W-:Y:S08]  /*6f80*/  MUFU.EX2 R166, R166 ;  /* 0x000000a600a67308 */ /* 0x000ff00000000800 */
[----:B------:R-:W0:Y:S08]  /*6f90*/  MUFU.EX2 R162, R162 ;  /* 0x000000a200a27308 */ /* 0x000e300000000800 */
[----:B------:R-:W-:Y:S08]  /*6fa0*/  MUFU.EX2 R163, R163 ;  /* 0x000000a300a37308 */ /* 0x000ff00000000800 */
[----:B------:R-:W2:Y:S08]  /*6fb0*/  MUFU.EX2 R13, R13 ;  /* 0x0000000d000d7308 */ /* 0x000eb00000000800 */
[----:B------:R-:W-:Y:S08]  /*6fc0*/  MUFU.EX2 R164, R164 ;  /* 0x000000a400a47308 */ /* 0x000ff00000000800 */
[----:B------:R-:W3:Y:S08]  /*6fd0*/  MUFU.EX2 R165, R165 ;  /* 0x000000a500a57308 */ /* 0x000ef00000000800 */
[----:B------:R-:W-:Y:S08]  /*6fe0*/  MUFU.EX2 R14, R14 ;  /* 0x0000000e000e7308 */ /* 0x000ff00000000800 */
[----:B------:R-:W4:Y:S01]  /*6ff0*/  MUFU.EX2 R173, R173 ;  /* 0x000000ad00ad7308 */ /* 0x000f220000000800 */
[----:B------:R-:W-:Y:S04]  /*7000*/  STL [R1+0x404], R222 ;  /* 0x000404de01007387 */ /* 0x000fe80000100800 */
[----:B------:R-:W-:Y:S04]  /*7010*/  STL [R1+0x408], R223 ;  /* 0x000408df01007387 */ /* 0x000fe80000100800 */
[----:B------:R-:W-:Y:S01]  /*7020*/  STL [R1+0x40c], R224 ;  /* 0x00040ce001007387 */ /* 0x000fe20000100800 */
[-CC-:B------:R-:W-:Y:S01]  /*7030*/  FFMA.FTZ R188, R188, R11.reuse, -R12.reuse ;  /* 0x0000000bbcbc7223 */ /* 0x180fe2000001080c */
[-CC-:B------:R-:W-:Y:S01]  /*7040*/  FFMA.FTZ R189, R189, R11.reuse, -R12.reuse ;  /* 0x0000000bbdbd7223 */ /* 0x180fe2000001080c */
[-CC-:B------:R-:W-:Y:S01]  /*7050*/  FFMA.FTZ R171, R171, R11.reuse, -R12.reuse ;  /* 0x0000000babab7223 */ /* 0x180fe2000001080c */
[----:B------:R-:W-:Y:S01]  /*7060*/  FFMA.FTZ R172, R172, R11, -R12 ;  /* 0x0000000bacac7223 */ /* 0x000fe2000001080c */
[----:B------:R-:W-:Y:S08]  /*7070*/  MUFU.EX2 R15, R15 ;  /* 0x0000000f000f7308 */ /* 0x000ff00000000800 */
[----:B------:R-:W1:Y:S08]  /*7080*/  MUFU.EX2 R18, R18 ;  /* 0x0000001200127308 */ /* 0x000e700000000800 */
[----:B------:R-:W-:Y:S08]  /*7090*/  MUFU.EX2 R19, R19 ;  /* 0x0000001300137308 */ /* 0x000ff00000000800 */
[----:B------:R-:W1:Y:S08]  /*70a0*/  MUFU.EX2 R10, R10 ;  /* 0x0000000a000a7308 */ /* 0x000e700000000800 */
[----:B------:R-:W-:Y:S01]  /*70b0*/  MUFU.EX2 R188, R188 ;  /* 0x000000bc00bc7308 */ /* 0x000fe20000000800 */
[----:B------:R-:W-:-:S02]  /*70c0*/  WARPGROUP.DEPBAR.LE gsb0, 0x0 ;  /* 0x00008000000079c5 */ /* 0x000fc40000010000 */
[----:B0-----:R-:W-:Y:S02]  /*70d0*/  F2FP.BF16.F32.PACK_AB R152, R162, R166 ;  /* 0x000000a6a298723e */ /* 0x001fe400000010ff */
[----:B--2---:R-:W-:Y:S02]  /*70e0*/  F2FP.BF16.F32.PACK_AB R154, R13, R163 ;  /* 0x000000a30d9a723e */ /* 0x004fe400000010ff */
[----:B---3--:R-:W-:Y:S02]  /*70f0*/  F2FP.BF16.F32.PACK_AB R153, R165, R164 ;  /* 0x000000a4a599723e */ /* 0x008fe400000010ff */
[----:B----4-:R-:W-:Y:S01]  /*7100*/  F2FP.BF16.F32.PACK_AB R155, R173, R14 ;  /* 0x0000000ead9b723e */ /* 0x010fe200000010ff */
[----:B------:R-:W-:Y:S04]  /*7110*/  STL.128 [R1+0x210], R24 ;  /* 0x0002101801007387 */ /* 0x000fe80000100c00 */
        /* <DEDUP_REMOVED lines=30> */
[----:B------:R0:W-:Y:S02]  /*7300*/  STL.128 [R1+0x400], R148 ;  /* 0x0004009401007387 */ /* 0x0001e40000100c00 */
[----:B0-----:R-:W-:-:S06]  /*7310*/  WARPGROUP.ARRIVE ;  /* 0x00000000000079c5 */ /* 0x001fcc0000000000 */
[----:B------:R-:W-:Y:S01]  /*7320*/  HGMMA.64x256x16.F32.BF16 R24, R152, gdesc[UR8].tnspB, R24, gsb0 ;  /* 0x43e0000898187df0 */ /* 0x000fe20008001818 */
[----:B------:R-:W0:Y:S08]  /*7330*/  MUFU.EX2 R189, R189 ;  /* 0x000000bd00bd7308 */ /* 0x000e300000000800 */
[----:B------:R-:W-:Y:S08]  /*7340*/  MUFU.EX2 R171, R171 ;  /* 0x000000ab00ab7308 */ /* 0x000ff00000000800 */
[----:B------:R-:W2:Y:S01]  /*7350*/  MUFU.EX2 R172, R172 ;  /* 0x000000ac00ac7308 */ /* 0x000ea20000000800 */
[----:B------:R-:W-:Y:S01]  /*7360*/  FADD.FTZ R159, R158, R159 ;  /* 0x0000009f9e9f7221 */ /* 0x000fe20000010000 */
[-CC-:B------:R-:W-:Y:S01]  /*7370*/  FFMA.FTZ R195, R195, R11.reuse, -R12.reuse ;  /* 0x0000000bc3c37223 */ /* 0x180fe2000001080c */
[-CC-:B------:R-:W-:Y:S01]  /*7380*/  FFMA.FTZ R212, R212, R11.reuse, -R12.reuse ;  /* 0x0000000bd4d47223 */ /* 0x180fe2000001080c */
[-CC-:B------:R-:W-:Y:S01]  /*7390*/  FFMA.FTZ R158, R213, R11.reuse, -R12.reuse ;  /* 0x0000000bd59e7223 */ /* 0x180fe2000001080c */
[----:B------:R-:W-:Y:S01]  /*73a0*/  FADD.FTZ R160, R160, R159 ;  /* 0x0000009fa0a07221 */ /* 0x000fe20000010000 */
[----:B------:R-:W-:-:S02]  /*73b0*/  FFMA.FTZ R159, R214, R11, -R12 ;  /* 0x0000000bd69f7223 */ /* 0x000fc4000001080c */
[----:B------:R-:W-:Y:S08]  /*73c0*/  MUFU.EX2 R20, R20 ;  /* 0x0000001400147308 */ /* 0x000ff00000000800 */
[----:B------:R-:W3:Y:S08]  /*73d0*/  MUFU.EX2 R21, R21 ;  /* 0x0000001500157308 */ /* 0x000ef00000000800 */
[----:B------:R-:W-:Y:S08]  /*73e0*/  MUFU.EX2 R156, R156 ;  /* 0x0000009c009c7308 */ /* 0x000ff00000000800 */
[----:B------:R-:W4:Y:S08]  /*73f0*/  MUFU.EX2 R157, R157 ;  /* 0x0000009d009d7308 */ /* 0x000f300000000800 */
[----:B------:R-:W-:Y:S08]  /*7400*/  MUFU.EX2 R195, R195 ;  /* 0x000000c300c37308 */ /* 0x000ff00000000800 */
[----:B------:R-:W4:Y:S08]  /*7410*/  MUFU.EX2 R212, R212 ;  /* 0x000000d400d47308 */ /* 0x000f300000000800 */
[----:B------:R-:W-:Y:S08]  /*7420*/  MUFU.EX2 R158, R158 ;  /* 0x0000009e009e7308 */ /* 0x000ff00000000800 */
[----:B------:R-:W4:Y:S01]  /*7430*/  MUFU.EX2 R159, R159 ;  /* 0x0000009f009f7308 */ /* 0x000f220000000800 */
[----:B------:R-:W-:-:S02]  /*7440*/  WARPGROUP.DEPBAR.LE gsb0, 0x0 ;  /* 0x00008000000079c5 */ /* 0x000fc40000010000 */
[----:B-1----:R-:W-:Y:S02]  /*7450*/  F2FP.BF16.F32.PACK_AB R152, R18, R15 ;  /* 0x0000000f1298723e */ /* 0x002fe400000010ff */
[----:B------:R-:W-:Y:S02]  /*7460*/  F2FP.BF16.F32.PACK_AB R154, R10, R19 ;  /* 0x000000130a9a723e */ /* 0x000fe400000010ff */
[----:B0-----:R-:W-:Y:S02]  /*7470*/  F2FP.BF16.F32.PACK_AB R153, R189, R188 ;  /* 0x000000bcbd99723e */ /* 0x001fe400000010ff */
[----:B--2---:R-:W-:Y:S01]  /*7480*/  F2FP.BF16.F32.PACK_AB R155, R172, R171 ;  /* 0x000000abac9b723e */ /* 0x004fe200000010ff */
        /* <DEDUP_REMOVED lines=34> */
[----:B------:R-:W-:Y:S01]  /*76b0*/  FADD.FTZ R161, R161, R160 ;  /* 0x000000a0a1a17221 */ /* 0x000fe20000010000 */
[----:B------:R-:W-:-:S03]  /*76c0*/  FFMA.FTZ R160, R181, R11, -R12 ;  /* 0x0000000bb5a07223 */ /* 0x000fc6000001080c */
[----:B------:R-:W-:Y:S01]  /*76d0*/  FADD.FTZ R164, R164, R161 ;  /* 0x000000a1a4a47221 */ /* 0x000fe20000010000 */
[-CC-:B------:R-:W-:Y:S01]  /*76e0*/  FFMA.FTZ R161, R180, R11.reuse, -R12.reuse ;  /* 0x0000000bb4a17223 */ /* 0x180fe2000001080c */
[-CC-:B------:R-:W-:Y:S01]  /*76f0*/  FFMA.FTZ R183, R183, R11.reuse, -R12.reuse ;  /* 0x0000000bb7b77223 */ /* 0x180fe2000001080c */
[-CC-:B------:R-:W-:Y:S01]  /*7700*/  FFMA.FTZ R176, R176, R11.reuse, -R12.reuse ;  /* 0x0000000bb0b07223 */ /* 0x180fe2000001080c */
[-CC-:B------:R-:W-:Y:S01]  /*7710*/  FFMA.FTZ R185, R185, R11.reuse, -R12.reuse ;  /* 0x0000000bb9b97223 */ /* 0x180fe2000001080c */
[-CC-:B------:R-:W-:Y:S01]  /*7720*/  FFMA.FTZ R184, R184, R11.reuse, -R12.reuse ;  /* 0x0000000bb8b87223 */ /* 0x180fe2000001080c */
[-CC-:B------:R-:W-:Y:S01]  /*7730*/  FFMA.FTZ R182, R182, R11.reuse, -R12.reuse ;  /* 0x0000000bb6b67223 */ /* 0x180fe2000001080c */
[----:B------:R-:W-:Y:S01]  /*7740*/  FFMA.FTZ R186, R186, R11, -R12 ;  /* 0x0000000bbaba7223 */ /* 0x000fe2000001080c */
[----:B------:R-:W-:Y:S08]  /*7750*/  MUFU.EX2 R187, R187 ;  /* 0x000000bb00bb7308 */ /* 0x000ff00000000800 */
[----:B------:R-:W0:Y:S08]  /*7760*/  MUFU.EX2 R174, R174 ;  /* 0x000000ae00ae7308 */ /* 0x000e300000000800 */
[----:B------:R-:W-:Y:S08]  /*7770*/  MUFU.EX2 R175, R175 ;  /* 0x000000af00af7308 */ /* 0x000ff00000000800 */
[----:B------:R-:W1:Y:S08]  /*7780*/  MUFU.EX2 R177, R177 ;  /* 0x000000b100b17308 */ /* 0x000e700000000800 */
[----:B------:R-:W-:Y:S08]  /*7790*/  MUFU.EX2 R160, R160 ;  /* 0x000000a000a07308 */ /* 0x000ff00000000800 */
[----:B------:R-:W2:Y:S08]  /*77a0*/  MUFU.EX2 R161, R161 ;  /* 0x000000a100a17308 */ /* 0x000eb00000000800 */
[----:B------:R-:W-:Y:S08]  /*77b0*/  MUFU.EX2 R11, R183 ;  /* 0x000000b7000b7308 */ /* 0x000ff00000000800 */
[----:B------:R-:W2:Y:S01]  /*77c0*/  MUFU.EX2 R12, R176 ;  /* 0x000000b0000c7308 */ /* 0x000ea20000000800 */
[----:B------:R-:W-:-:S02]  /*77d0*/  WARPGROUP.DEPBAR.LE gsb0, 0x0 ;  /* 0x00008000000079c5 */ /* 0x000fc40000010000 */
[----:B---3--:R-:W-:Y:S02]  /*77e0*/  F2FP.BF16.F32.PACK_AB R152, R21, R20 ;  /* 0x000000141598723e */ /* 0x008fe400000010ff */
[----:B----4-:R-:W-:Y:S02]  /*77f0*/  F2FP.BF16.F32.PACK_AB R154, R157, R156 ;  /* 0x0000009c9d9a723e */ /* 0x010fe400000010ff */
[----:B------:R-:W-:Y:S02]  /*7800*/  F2FP.BF16.F32.PACK_AB R153, R212, R195 ;  /* 0x000000c3d499723e */ /* 0x000fe400000010ff */
[----:B------:R-:W-:Y:S01]  /*7810*/  F2FP.BF16.F32.PACK_AB R155, R159, R158 ;  /* 0x0000009e9f9b723e */ /* 0x000fe200000010ff */
        /* <DEDUP_REMOVED lines=32> */
[----:B---3--:R-:W-:-:S06]  /*7a20*/  WARPGROUP.ARRIVE ;  /* 0x00000000000079c5 */ /* 0x008fcc0000000000 */
[----:B------:R-:W-:Y:S01]  /*7a30*/  HGMMA.64x256x16.F32.BF16 R24, R152, gdesc[UR16].tnspB, R24, gsb0 ;  /* 0x43e0001098187df0 */ /* 0x000fe20008001818 */
[----:B------:R-:W-:-:S04]  /*7a40*/  FADD.FTZ R215, R166, R215 ;  /* 0x000000d7a6d77221 */ /* 0x000fc80000010000 */
[----:B------:R-:W-:-:S04]  /*7a50*/  FADD.FTZ R162, R162, R215 ;  /* 0x000000d7a2a27221 */ /* 0x000fc80000010000 */
[----:B------:R-:W-:Y:S01]  /*7a60*/  FADD.FTZ R162, R163, R162 ;  /* 0x000000a2a3a27221 */ /* 0x000fe20000010000 */
[----:B------:R-:W-:Y:S03]  /*7a70*/  MUFU.EX2 R167, R167 ;  /* 0x000000a700a77308 */ /* 0x000fe60000000800 */
[----:B------:R-:W-:-:S05]  /*7a80*/  FADD.FTZ R162, R13, R162 ;  /* 0x000000a20da27221 */ /* 0x000fca0000010000 */
        /* <DEDUP_REMOVED lines=8> */
[----:B------:R-:W-:Y:S02]  /*7b10*/  VIADD R152, R8, 0x200 ;  /* 0x0000020008987836 */ /* 0x000fe40000000000 */
[----:B------:R-:W-:-:S03]  /*7b20*/  IMAD.MOV.U32 R153, RZ, RZ, R9 ;  /* 0x000000ffff997224 */ /* 0x000fc600078e0009 */
[----:B------:R-:W-:Y:S02]  /*7b30*/  R2UR UR6, R152 ;  /* 0x00000000980672ca */ /* 0x000fe400000e0000 */
[----:B------:R-:W-:Y:S02]  /*7b40*/  R2UR UR7, R153 ;  /* 0x00000000990772ca */ /* 0x000fe400000e0000 */
[----:B0-----:R-:W-:Y:S02]  /*7b50*/  F2FP.BF16.F32.PACK_AB R152, R174, R187 ;  /* 0x000000bbae98723e */ /* 0x001fe400000010ff */
[----:B-1----:R-:W-:Y:S02]  /*7b60*/  F2FP.BF16.F32.PACK_AB R154, R177, R175 ;  /* 0x000000afb19a723e */ /* 0x002fe400000010ff */
[----:B--2---:R-:W-:Y:S02]  /*7b70*/  F2FP.BF16.F32.PACK_AB R153, R161, R160 ;  /* 0x000000a0a199723e */ /* 0x004fe400000010ff */
        /* <DEDUP_REMOVED lines=35> */
[----:B------:R-:W-:Y:S01]  /*7db0*/  VIADD R8, R8, 0x280 ;  /* 0x0000028008087836 */ /* 0x000fe20000000000 */
[----:B------:R-:W-:Y:S01]  /*7dc0*/  R2UR UR7, R9 ;  /* 0x00000000090772ca */ /* 0x000fe200000e0000 */
[----:B------:R-:W-:Y:S01]  /*7dd0*/  FADD.FTZ R165, R165, R164 ;  /* 0x000000a4a5a57221 */ /* 0x000fe20000010000 */
[----:B------:R-:W-:Y:S01]  /*7de0*/  FADD.FTZ R15, R15, R162 ;  /* 0x000000a20f0f7221 */ /* 0x000fe20000010000 */
[----:B------:R-:W2:Y:S01]  /*7df0*/  LDL R9, [R1+0x28] ;  /* 0x0000280001097983 */ /* 0x000ea20000100800 */
[----:B------:R-:W-:Y:S01]  /*7e00*/  R2UR UR6, R8 ;  /* 0x00000000080672ca */ /* 0x000fe200000e0000 */
[----:B------:R-:W-:Y:S01]  /*7e10*/  FADD.FTZ R14, R14, R165 ;  /* 0x000000a50e0e7221 */ /* 0x000fe20000010000 */
[----:B------:R-:W-:Y:S01]  /*7e20*/  FADD.FTZ R18, R18, R15 ;  /* 0x0000000f12127221 */ /* 0x000fe20000010000 */
[----:B------:R0:W5:Y:S02]  /*7e30*/  LDL R8, [R1+0x1f8] ;  /* 0x0001f80001087983 */ /* 0x0001640000100800 */
[----:B------:R-:W-:Y:S01]  /*7e40*/  FADD.FTZ R173, R173, R14 ;  /* 0x0000000eadad7221 */ /* 0x000fe20000010000 */
[----:B------:R-:W-:-:S03]  /*7e50*/  FADD.FTZ R19, R19, R18 ;  /* 0x0000001213137221 */ /* 0x000fc60000010000 */
[----:B------:R-:W-:Y:S01]  /*7e60*/  FADD.FTZ R162, R188, R173 ;  /* 0x000000adbca27221 */ /* 0x000fe20000010000 */
[----:B------:R-:W-:Y:S02]  /*7e70*/  WARPGROUP.DEPBAR.LE gsb0, 0x0 ;  /* 0x00008000000079c5 */ /* 0x000fe40000010000 */
        /* <DEDUP_REMOVED lines=36> */
[----:B-1----:R-:W-:-:S06]  /*80c0*/  WARPGROUP.ARRIVE ;  /* 0x00000000000079c5 */ /* 0x002fcc0000000000 */
[----:B------:R-:W-:Y:S01]  /*80d0*/  HGMMA.64x256x16.F32.BF16 R24, R152, gdesc[UR4].tnspB, R24, gsb0 ;  /* 0x43e0000498187df0 */ /* 0x000fe20008001818 */
[----:B------:R-:W-:-:S04]  /*80e0*/  FADD.FTZ R162, R189, R162 ;  /* 0x000000a2bda27221 */ /* 0x000fc80000010000 */
[----:B------:R-:W-:Y:S01]  /*80f0*/  FADD.FTZ R171, R171, R162 ;  /* 0x000000a2abab7221 */ /* 0x000fe20000010000 */
[----:B------:R-:W-:-:S03]  /*8100*/  FADD.FTZ R19, R10, R19 ;  /* 0x000000130a137221 */ /* 0x000fc60000010000 */
[----:B------:R-:W-:Y:S01]  /*8110*/  FADD.FTZ R172, R172, R171 ;  /* 0x000000abacac7221 */ /* 0x000fe20000010000 */
[----:B------:R-:W-:-:S03]  /*8120*/  FADD.FTZ R20, R20, R19 ;  /* 0x0000001314147221 */ /* 0x000fc60000010000 */
[----:B------:R-:W-:Y:S01]  /*8130*/  FADD.FTZ R195, R195, R172 ;  /* 0x000000acc3c37221 */ /* 0x000fe20000010000 */
[----:B------:R-:W-:Y:S01]  /*8140*/  FADD.FTZ R21, R21, R20 ;  /* 0x0000001415157221 */ /* 0x000fe20000010000 */
[----:B------:R-:W-:Y:S02]  /*8150*/  WARPGROUP.DEPBAR.LE gsb0, 0x0 ;  /* 0x00008000000079c5 */ /* 0x000fe40000010000 */
        /* <DEDUP_REMOVED lines=23> */
[----:B------:R1:W-:Y:S04]  /*82d0*/  STL.128 [R1+0x380], R116 ;  /* 0x0003807401007387 */ /* 0x0003e80000100c00 */
        /* <DEDUP_REMOVED lines=8> */
[----:B------:R-:W4:Y:S04]  /*8360*/  LDL R155, [R1+0x210] ;  /* 0x00021000019b7983 */ /* 0x000f280000100800 */
[----:B------:R-:W4:Y:S04]  /*8370*/  LDL R153, [R1+0x214] ;  /* 0x0002140001997983 */ /* 0x000f280000100800 */
[----:B-1----:R-:W4:Y:S04]  /*8380*/  LDL R119, [R1+0x218] ;  /* 0x0002180001777983 */ /* 0x002f280000100800 */
        /* <DEDUP_REMOVED lines=59> */
[----:B---3--:R-:W3:Y:S04]  /*8740*/  LDL R150, [R1+0x308] ;  /* 0x0003080001967983 */ /* 0x008ee80000100800 */
[----:B------:R-:W3:Y:S04]  /*8750*/  LDL R148, [R1+0x30c] ;  /* 0x00030c0001947983 */ /* 0x000ee80000100800 */
        /* <DEDUP_REMOVED lines=63> */
[----:B------:R-:W3:Y:S01]  /*8b50*/  LDL R14, [R1+0x40c] ;  /* 0x00040c00010e7983 */ /* 0x000ee20000100800 */
[----:B------:R-:W-:Y:S01]  /*8b60*/  FADD.FTZ R195, R212, R195 ;  /* 0x000000c3d4c37221 */ /* 0x000fe20000010000 */
[----:B------:R-:W-:-:S03]  /*8b70*/  FADD.FTZ R156, R156, R21 ;  /* 0x000000159c9c7221 */ /* 0x000fc60000010000 */
        /* <DEDUP_REMOVED lines=17> */
[----:B------:R0:W-:Y:S01]  /*8c90*/  STL [R1+0x68], RZ ;  /* 0x000068ff01007387 */ /* 0x0001e20000100800 */
[----:B------:R-:W-:Y:S02]  /*8ca0*/  FADD.FTZ R170, R170, R169 ;  /* 0x000000a9aaaa7221 */ /* 0x000fe40000010000 */
[----:B------:R-:W-:Y:S01]  /*8cb0*/  FADD.FTZ R171, R13, R182 ;  /* 0x000000b60dab7221 */ /* 0x000fe20000010000 */
[----:B------:R0:W-:Y:S04]  /*8cc0*/  STL [R1+0x68], R0 ;  /* 0x0000680001007387 */ /* 0x0001e80000100800 */
[----:B------:R0:W-:Y:S04]  /*8cd0*/  STL [R1+0x68], R0 ;  /* 0x0000680001007387 */ /* 0x0001e80000100800 */
[----:B------:R0:W-:Y:S01]  /*8ce0*/  STL [R1+0x68], R0 ;  /* 0x0000680001007387 */ /* 0x0001e20000100800 */
[----:B--2---:R-:W-:-:S03]  /*8cf0*/  LOP3.LUT R9, R9, 0x1, RZ, 0xfc, !PT ;  /* 0x0000000109097812 */ /* 0x004fc600078efcff */
[----:B------:R0:W-:Y:S04]  /*8d00*/  STL [R1+0x68], R0 ;  /* 0x0000680001007387 */ /* 0x0001e80000100800 */
[----:B------:R0:W-:Y:S04]  /*8d10*/  STL [R1+0x68], R0 ;  /* 0x0000680001007387 */ /* 0x0001e80000100800 */
[----:B------:R0:W-:Y:S04]  /*8d20*/  STL [R1+0x68], R0 ;  /* 0x0000680001007387 */ /* 0x0001e80000100800 */
[----:B------:R0:W-:Y:S04]  /*8d30*/  STL [R1+0x424], R6 ;  /* 0x0004240601007387 */ /* 0x0001e80000100800 */
[----:B------:R0:W-:Y:S04]  /*8d40*/  STL.64 [R1+0x430], R170 ;  /* 0x000430aa01007387 */ /* 0x0001e80000100a00 */
[----:B----4-:R0:W-:Y:S04]  /*8d50*/  STL [R1+0x210], R155 ;  /* 0x0002109b01007387 */ /* 0x0101e80000100800 */
[----:B------:R0:W-:Y:S04]  /*8d60*/  STL [R1+0x214], R153 ;  /* 0x0002149901007387 */ /* 0x0001e80000100800 */
        /* <DEDUP_REMOVED lines=60> */
[----:B---3--:R0:W-:Y:S04]  /*9130*/  STL [R1+0x308], R150 ;  /* 0x0003089601007387 */ /* 0x0081e80000100800 */
        /* <DEDUP_REMOVED lines=64> */
[----:B------:R0:W-:Y:S01]  /*9540*/  STL [R1+0x40c], R14 ;  /* 0x00040c0e01007387 */ /* 0x0001e20000100800 */
[----:B------:R-:W-:Y:S01]  /*9550*/  ISETP.NE.AND P0, PT, R9, 0x3, PT ;  /* 0x000000030900780c */ /* 0x000fe20003f05270 */
[----:B------:R-:W-:-:S12]  /*9560*/  BSSY B0, `(.L_x_2192) ;  /* 0x0000003000007945 */ /* 0x000fd80003800000 */
[----:B0-----:R-:W-:Y:S05]  /*9570*/  @!P0 BRA `(.L_x_2193) ;  /* 0x0000000000048947 */ /* 0x001fea0003800000 */
[----:B------:R-:W-:Y:S01]  /*9580*/  BPT.TRAP 0x1 ;  /* 0x000000040000795c */ /* 0x000fe20000300000 */
.L_x_2193:
[----:B------:R-:W-:Y:S05]  /*9590*/  BSYNC B0 ;  /* 0x0000000000007941 */ /* 0x000fea0003800000 */
.L_x_2192:
[----:B------:R-:W2:Y:S01]  /*95a0*/  LDL.64 R10, [R1+0x48] ;  /* 0x00004800010a7983 */ /* 0x000ea20000100a00 */
[----:B------:R-:W-:Y:S02]  /*95b0*/  UISETP.NE.AND UP1, UPT, UR39, URZ, UPT ;  /* 0x0000003f2700728c */ /* 0x000fe4000bf25270 */
[----:B------:R-:W-:Y:S01]  /*95c0*/  UISETP.NE.AND UP0, UPT, UR41, URZ, UPT ;  /* 0x0000003f2900728c */ /* 0x000fe2000bf05270 */
[----:B------:R-:W3:Y:S01]  /*95d0*/  LDL R0, [R1+0x34] ;  /* 0x0000340001007983 */ /* 0x000ee20000100800 */
[----:B--2---:R-:W-:-:S05]  /*95e0*/  MOV R9, R10 ;  /* 0x0000000a00097202 */ /* 0x004fca0000000f00 */
[----:B-----5:R-:W-:-:S05]  /*95f0*/  IMAD R9, R8, 0x8, R9 ;  /* 0x0000000808097824 */ /* 0x020fca00078e0209 */
[----:B---3--:R-:W-:-:S04]  /*9600*/  PRMT R0, R0, 0x654, R9 ;  /* 0x0000065400007816 */ /* 0x008fc80000000009 */
[----:B------:R0:W-:Y:S02]  /*9610*/  SYNCS.ARRIVE.TRANS64.RED.A1T0 RZ, [R0+URZ], RZ ;  /* 0x000000ff00ff79a7 */ /* 0x0001e4000810043f */
[----:B0-----:R-:W2:Y:S01]  /*9620*/  LDL R0, [R1+0x50] ;  /* 0x0000500001007983 */ /* 0x001ea20000100800 */
[----:B------:R-:W-:Y:S02]  /*9630*/  PLOP3.LUT P0, PT, PT, PT, UP1, 0x80, 0x0 ;  /* 0x000000000000781c */ /* 0x000fe40003f0f018 */
[----:B------:R-:W-:Y:S01]  /*9640*/  PLOP3.LUT P1, PT, PT, PT, UP1, 0x80, 0x0 ;  /* 0x000000000000781c */ /* 0x000fe20003f2f018 */
[----:B------:R-:W-:-:S06]  /*9650*/  UIADD3 UR45, UR45, -0x2, URZ ;  /* 0xfffffffe2d2d7890 */ /* 0x000fcc000fffe03f */
[----:B------:R-:W-:Y:S02]  /*9660*/  IMAD.U32 R10, RZ, RZ, UR45 ;  /* 0x0000002dff0a7e24 */ /* 0x000fe4000f8e00ff */
[----:B--2---:R-:W-:-:S04]  /*9670*/  IMAD.SHL.U32 R0, R0, 0x80, RZ ;  /* 0x0000008000007824 */ /* 0x004fc800078e00ff */
[----:B------:R-:W-:Y:S01]  /*9680*/  @P0 IMAD.HI.U32 R8, R0, R7, RZ ;  /* 0x0000000700080227 */ /* 0x000fe200078e00ff */
[----:B------:R-:W-:-:S03]  /*9690*/  PLOP3.LUT P0, PT, PT, PT, UP0, 0x40, 0x0 ;  /* 0x000000000000781c */ /* 0x000fc60003f0e808 */
[----:B------:R-:W-:Y:S01]  /*96a0*/  IMAD.MOV.U32 R6, RZ, RZ, R0 ;  /* 0x000000ffff067224 */ /* 0x000fe200078e0000 */
[----:B------:R-:W-:-:S05]  /*96b0*/  @P1 SHF.R.U32.HI R6, RZ, R229, R8 ;  /* 0x000000e5ff061219 */ /* 0x000fca0000011608 */
[----:B------:R-:W-:-:S04]  /*96c0*/  VIADD R7, R6, UR44 ;  /* 0x0000002c06077c36 */ /* 0x000fc80008000000 */
[----:B------:R-:W-:Y:S01]  /*96d0*/  IMAD.IADD R4, R7, 0x1, R4 ;  /* 0x0000000107047824 */ /* 0x000fe200078e0204 */
[----:B------:R-:W-:Y:S06]  /*96e0*/  @P0 BRA `(.L_x_2194) ;  /* 0x0000000000400947 */ /* 0x000fec0003800000 */
[C---:B------:R-:W-:Y:S01]  /*96f0*/  ISETP.GT.AND P0, PT, R7.reuse, RZ, PT ;  /* 0x000000ff0700720c */ /* 0x040fe20003f04270 */
[----:B------:R-:W-:Y:S01]  /*9700*/  BSSY B0, `(.L_x_2195) ;  /* 0x000000c000007945 */ /* 0x000fe20003800000 */
[----:B------:R-:W-:-:S11]  /*9710*/  VIADD R6, R7, 0xffffffff ;  /* 0xffffffff07067836 */ /* 0x000fd60000000000 */
[----:B------:R-:W-:Y:S05]  /*9720*/  @P0 BRA `(.L_x_2196) ;  /* 0x0000000000180947 */ /* 0x000fea0003800000 */
[----:B------:R-:W-:Y:S01]  /*9730*/  ISETP.NE.AND P0, PT, R5, 0x1, PT ;  /* 0x000000010500780c */ /* 0x000fe20003f05270 */
[----:B------:R-:W-:-:S12]  /*9740*/  IMAD.MOV R7, RZ, RZ, -R7 ;  /* 0x000000ffff077224 */ /* 0x000fd800078e0a07 */
[----:B------:R-:W-:-:S05]  /*9750*/  @P0 IMAD.HI.U32 R2, R7, R2, RZ ;  /* 0x0000000207020227 */ /* 0x000fca00078e00ff */
[----:B------:R-:W-:-:S04]  /*9760*/  @P0 SHF.R.U32.HI R7, RZ, R3, R2 ;  /* 0x00000003ff070219 */ /* 0x000fc80000011602 */
[----:B------:R-:W-:Y:S01]  /*9770*/  LOP3.LUT R6, RZ, R7, RZ, 0x33, !PT ;  /* 0x00000007ff067212 */ /* 0x000fe200078e33ff */
[----:B------:R-:W-:Y:S06]  /*9780*/  BRA `(.L_x_2197) ;  /* 0x00000000000c7947 */ /* 0x000fec0003800000 */
.L_x_2196:
[----:B------:R-:W-:-:S13]  /*9790*/  ISETP.NE.AND P0, PT, R5, 0x1, PT ;  /* 0x000000010500780c */ /* 0x000fda0003f05270 */
[----:B------:R-:W-:-:S05]  /*97a0*/  @P0 IMAD.HI.U32 R2, R6, R2, RZ ;  /* 0x0000000206020227 */ /* 0x000fca00078e00ff */
[----:B------:R-:W-:-:S07]  /*97b0*/  @P0 SHF.R.U32.HI R6, RZ, R3, R2 ;  /* 0x00000003ff060219 */ /* 0x000fce0000011602 */
.L_x_2197:
[----:B------:R-:W-:Y:S05]  /*97c0*/  BSYNC B0 ;  /* 0x0000000000007941 */ /* 0x000fea0003800000 */
.L_x_2195:
[----:B------:R-:W-:-:S05]  /*97d0*/  IMAD R5, R6, R5, R5 ;  /* 0x0000000506057224 */ /* 0x000fca00078e0205 */
[----:B------:R-:W-:-:S07]  /*97e0*/  VIMNMX R4, R4, R5, PT ;  /* 0x0000000504047248 */ /* 0x000fce0003fe0100 */
.L_x_2194:
[----:B------:R-:W-:Y:S01]  /*97f0*/  IMAD.HI R4, R4, 0x2aaaaaab, RZ ;  /* 0x2aaaaaab04047827 */ /* 0x000fe200078e02ff */
[----:B------:R-:W-:Y:S04]  /*9800*/  BSSY B1, `(.L_x_2198) ;  /* 0x0000010000017945 */ /* 0x000fe80003800000 */
[----:B------:R-:W-:-:S04]  /*9810*/  SHF.R.U32.HI R3, RZ, 0x1f, R4 ;  /* 0x0000001fff037819 */ /* 0x000fc80000011604 */
[----:B------:R-:W-:-:S04]  /*9820*/  LEA.HI.SX32 R3, R4, R3, 0x1c ;  /* 0x0000000304037211 */ /* 0x000fc800078fe2ff */
[----:B------:R-:W-:-:S04]  /*9830*/  VIMNMX R189, R3, UR40, !PT ;  /* 0x0000002803bd7c48 */ /* 0x000fc8000ffe0100 */
[----:B------:R-:W-:-:S13]  /*9840*/  ISETP.GE.AND P0, PT, R10, R189, PT ;  /* 0x000000bd0a00720c */ /* 0x000fda0003f06270 */
[----:B------:R-:W-:Y:S05]  /*9850*/  @!P0 BRA `(.L_x_2199) ;  /* 0x0000000000288947 */ /* 0x000fea0003800000 */
[----:B------:R-:W-:Y:S01]  /*9860*/  BSSY B0, `(.L_x_2200) ;  /* 0x0000007000007945 */ /* 0x000fe20003800000 */
.L_x_2201:
[----:B------:R-:W-:Y:S01]  /*9870*/  VIADD R0, R16, 0x158 ;  /* 0x0000015810007836 */ /* 0x000fe20000000000 */
[----:B------:R-:W-:-:S07]  /*9880*/  MOV R212, 0x98a0 ;  /* 0x000098a000d47802 */ /* 0x000fce0000000f00 */
[----:B------:R-:W-:Y:S05]  /*9890*/  CALL.REL.NOINC `($_ZN7cutlass13device_kernelIN5flash11enable_sm90INS1_16FlashAttnFwdSm90INS1_25CollectiveMainloopFwdSm90ILi2EN4cute5tupleIJNS5_1CILi1EEES8_S8_EEENS6_IJNS7_ILi128EEENS7_ILi96EEENS7_ILi64EEEEEELi256ENS_10bfloat16_tEfNS_4arch4Sm90ELb0ELb1ELb1ELb0ELb1ELb0ELb1ELb1ELb0ELb1ELb0ELb0EEENS1_21CollectiveEpilogueFwdINS6_IJSA_NS7_ILi256EEESB_EEES9_SE_SG_Li256ELb0ELb1ELb0ELb0EEENS1_30DynamicPersistentTileSchedulerILi256ELi128ELb0ELb1ELb1EEEEEEEEEvNT_6ParamsE$_ZZN5flash25CollectiveMainloopFwdSm90ILi2EN4cute5tupleIJNS1_1CILi1EEES4_S4_EEENS2_IJNS3_ILi128EEENS3_ILi96EEENS3_ILi64EEEEEELi256EN7cutlass10bfloat16_tEfNSA_4arch4Sm90ELb0ELb1ELb1ELb0ELb1ELb0ELb1ELb1ELb0ELb1ELb0ELb0EE3mmaINS_16FlashAttnFwdSm90ISE_NS_21CollectiveEpilogueFwdINS2_IJS6_NS3_ILi256EEES7_EEES5_SB_SD_Li256ELb0ELb1ELb0ELb0EEENS_30DynamicPersistentTileSchedulerILi256ELi128ELb0ELb1ELb1EEEE13SharedStorageENS1_6TensorINS1_11ArrayEngineIfLm128EEENS1_6LayoutINS2_IJNS2_IJNS3_ILi2EEEST_NS3_ILi32EEEEEES4_S4_EEENS2_IJNS2_IJS4_ST_NS3_ILi4EEEEEENS3_ILi0EEESZ_EEEEEEENS_7SoftmaxILi2ELi0EEEEEbRKNSE_6ParamsENSA_13PipelineAsyncILi2EEES19_RNSA_13PipelineStateILj2EEERT0_RT1_iRiRKNS_16SeqlenInfoQKNewKILb0ELb0EEENS2_IJiiiiEEERT_ENKUliT_T0_T1_E_clIZSF_ISO_S12_S14_EbS17_S19_S19_S1C_S1E_S1G_iS1H_S1L_S1M_S1O_EUlRS1P_iE1_NS3_ILb0EEENS3_ILb1EEEEEDaiS1P_S1Q_S1R_) ;  /* 0x0000021c00147944 */ /* 0x000fea0003c00000 */
[C---:B------:R-:W-:Y:S01]  /*98a0*/  ISETP.GT.AND P0, PT, R10.reuse, R189, PT ;  /* 0x000000bd0a00720c */ /* 0x040fe20003f04270 */
[----:B------:R-:W-:-:S12]  /*98b0*/  VIADD R10, R10, 0xffffffff ;  /* 0xffffffff0a0a7836 */ /* 0x000fd80000000000 */
[----:B------:R-:W-:Y:S05]  /*98c0*/  @P0 BRA `(.L_x_2201) ;  /* 0xfffffffc00e80947 */ /* 0x000fea000383ffff */
[----:B------:R-:W-:Y:S05]  /*98d0*/  BSYNC B0 ;  /* 0x0000000000007941 */ /* 0x000fea0003800000 */
.L_x_2200:
[----:B------:R-:W2:Y:S02]  /*98e0*/  LDL R0, [R1+0x50] ;  /* 0x0000500001007983 */ /* 0x000ea40000100800 */
[----:B--2---:R-:W-:-:S07]  /*98f0*/  IMAD.SHL.U32 R0, R0, 0x80, RZ ;  /* 0x0000008000007824 */ /* 0x004fce00078e00ff */
.L_x_2199:
[----:B------:R-:W-:Y:S05]  /*9900*/  BSYNC B1 ;  /* 0x0000000000017941 */ /* 0x000fea0003800000 */
.L_x_2198:
[----:B------:R-:W-:Y:S01]  /*9910*/  UISETP.NE.AND UP1, UPT, UR39, URZ, UPT ;  /* 0x0000003f2700728c */ /* 0x000fe2000bf25270 */
[----:B------:R-:W-:Y:S01]  /*9920*/  VIADD R0, R0, 0x7f ;  /* 0x0000007f00007836 */ /* 0x000fe20000000000 */
[----:B------:R-:W-:-:S04]  /*9930*/  UISETP.NE.AND UP0, UPT, UR41, URZ, UPT ;  /* 0x0000003f2900728c */ /* 0x000fc8000bf05270 */
[----:B------:R-:W-:Y:S02]  /*9940*/  PLOP3.LUT P0, PT, PT, PT, UP1, 0x80, 0x0 ;  /* 0x000000000000781c */ /* 0x000fe40003f0f018 */
[----:B------:R-:W-:-:S03]  /*9950*/  PLOP3.LUT P1, PT, PT, PT, UP1, 0x80, 0x0 ;  /* 0x000000000000781c */ /* 0x000fc60003f2f018 */
[----:B------:R-:W-:-:S08]  /*9960*/  @UP1 ULDC UR4, c[0x0][0x44c] ;  /* 0x0001130000041ab9 */ /* 0x000fd00000000800 */
[----:B------:R-:W-:Y:S01]  /*9970*/  @P0 IMAD.HI.U32 R2, R0, UR4, RZ ;  /* 0x0000000400020c27 */ /* 0x000fe2000f8e00ff */
[----:B------:R-:W-:Y:S01]  /*9980*/  PLOP3.LUT P0, PT, PT, PT, UP0, 0x40, 0x0 ;  /* 0x000000000000781c */ /* 0x000fe20003f0e808 */
[----:B------:R-:W-:-:S03]  /*9990*/  @UP1 ULDC UR4, c[0x0][0x450] ;  /* 0x0001140000041ab9 */ /* 0x000fc60000000800 */
[----:B------:R-:W-:Y:S01]  /*99a0*/  @P1 SHF.R.U32.HI R0, RZ, UR4, R2 ;  /* 0x00000004ff001c19 */ /* 0x000fe20008011602 */
[----:B------:R-:W-:-:S04]  /*99b0*/  ULDC UR4, c[0x0][0xad4] ;  /* 0x0002b50000047ab9 */ /* 0x000fc80000000800 */
[----:B------:R-:W-:-:S04]  /*99c0*/  VIADD R0, R0, UR38 ;  /* 0x0000002600007c36 */ /* 0x000fc80008000000 */
[----:B------:R-:W-:Y:S01]  /*99d0*/  VIADD R2, R0, -UR4 ;  /* 0x8000000400027c36 */ /* 0x000fe20008000000 */
[----:B------:R-:W-:Y:S06]  /*99e0*/  @P0 BRA `(.L_x_2202) ;  /* 0x0000000000540947 */ /* 0x000fec0003800000 */
[----:B------:R-:W-:Y:S01]  /*99f0*/  ISETP.GT.AND P0, PT, R0, -0x1, PT ;  /* 0xffffffff0000780c */ /* 0x000fe20003f04270 */
[----:B------:R-:W-:-:S12]  /*9a00*/  BSSY B0, `(.L_x_2203) ;  /* 0x0000011000007945 */ /* 0x000fd80003800000 */
        /* <DEDUP_REMOVED lines=10> */
.L_x_2204:
[----:B------:R-:W-:Y:S02]  /*9ab0*/  ULDC UR4, c[0x0][0xadc] ;  /* 0x0002b70000047ab9 */ /* 0x000fe40000000800 */
[----:B------:R-:W-:-:S05]  /*9ac0*/  IMAD.U32 R5, RZ, RZ, UR4 ;  /* 0x00000004ff057e24 */ /* 0x000fca000f8e00ff */
[----:B------:R-:W-:-:S13]  /*9ad0*/  ISETP.NE.AND P0, PT, R5, 0x1, PT ;  /* 0x000000010500780c */ /* 0x000fda0003f05270 */
[----:B------:R-:W0:Y:S02]  /*9ae0*/  @P0 LDC.64 R6, c[0x0][0xae0] ;  /* 0x0002b800ff060b82 */ /* 0x000e240000000a00 */
[----:B0-----:R-:W-:-:S05]  /*9af0*/  @P0 IMAD.HI.U32 R4, R0, R6, RZ ;  /* 0x0000000600040227 */ /* 0x001fca00078e00ff */
[----:B------:R-:W-:-:S07]  /*9b00*/  @P0 SHF.R.U32.HI R0, RZ, R7, R4 ;  /* 0x00000007ff000219 */ /* 0x000fce0000011604 */
.L_x_2205:
[----:B------:R-:W-:Y:S05]  /*9b10*/  BSYNC B0 ;  /* 0x0000000000007941 */ /* 0x000fea0003800000 */
.L_x_2203:
[----:B------:R-:W-:-:S05]  /*9b20*/  IMAD R3, R0, R5, RZ ;  /* 0x0000000500037224 */ /* 0x000fca00078e02ff */
[----:B------:R-:W-:-:S07]  /*9b30*/  VIMNMX R2, R2, R3, !PT ;  /* 0x0000000302027248 */ /* 0x000fce0007fe0100 */
.L_x_2202:
[----:B------:R-:W-:-:S04]  /*9b40*/  VIADD R2, R2, 0x5f ;  /* 0x0000005f02027836 */ /* 0x000fc80000000000 */
[----:B------:R-:W-:-:S05]  /*9b50*/  IMAD.HI R2, R2, 0x2aaaaaab, RZ ;  /* 0x2aaaaaab02027827 */ /* 0x000fca00078e02ff */
[----:B------:R-:W-:-:S04]  /*9b60*/  SHF.R.U32.HI R3, RZ, 0x1f, R2 ;  /* 0x0000001fff037819 */ /* 0x000fc80000011602 */
[----:B------:R-:W-:-:S04]  /*9b70*/  LEA.HI.SX32 R2, R2, R3, 0x1c ;  /* 0x0000000302027211 */ /* 0x000fc800078fe2ff */
[----:B------:R-:W-:-:S04]  /*9b80*/  VIMNMX R2, R2, UR40, !PT ;  /* 0x0000002802027c48 */ /* 0x000fc8000ffe0100 */
[----:B------:R-:W-:-:S13]  /*9b90*/  ISETP.GE.AND P0, PT, R10, R2, PT ;  /* 0x000000020a00720c */ /* 0x000fda0003f06270 */
[----:B------:R-:W-:Y:S05]  /*9ba0*/  @!P0 BRA `(.L_x_2206) ;  /* 0x0000009c00788947 */ /* 0x000fea0003800000 */
.L_x_2225:
[----:B------:R-:W2:Y:S04]  /*9bb0*/  LDL R4, [R1+0x1f8] ;  /* 0x0001f80001047983 */ /* 0x000ea80000100800 */
[----:B0-----:R-:W3:Y:S04]  /*9bc0*/  LDL R0, [R1+0x200] ;  /* 0x0002000001007983 */ /* 0x001ee80000100800 */
[----:B------:R-:W4:Y:S01]  /*9bd0*/  LDL R3, [R1] ;  /* 0x0000000001037983 */ /* 0x000f220000100800 */
[----:B--2---:R-:W-:-:S05]  /*9be0*/  VIADD R4, R4, 0x1 ;  /* 0x0000000104047836 */ /* 0x004fca0000000000 */
[----:B------:R-:W-:-:S13]  /*9bf0*/  ISETP.NE.AND P0, PT, R4, 0x2, PT ;  /* 0x000000020400780c */ /* 0x000fda0003f05270 */
[----:B------:R0:W5:Y:S04]  /*9c00*/  @P0 LDL R6, [R1+0x1fc] ;  /* 0x0001fc0001060983 */ /* 0x0001680000100800 */
[----:B------:R-:W2:Y:S01]  /*9c10*/  @!P0 LDL R5, [R1+0x1fc] ;  /* 0x0001fc0001058983 */ /* 0x000ea20000100800 */
[----:B---3--:R-:W-:Y:S01]  /*9c20*/  VIADD R0, R0, 0x1 ;  /* 0x0000000100007836 */ /* 0x008fe20000000000 */
[----:B----4-:R-:W-:Y:S02]  /*9c30*/  LOP3.LUT R3, R3, 0x1, RZ, 0xfc, !PT ;  /* 0x0000000103037812 */ /* 0x010fe400078efcff */
[----:B------:R1:W-:Y:S04]  /*9c40*/  STL [R1+0x1f8], R4 ;  /* 0x0001f80401007387 */ /* 0x0003e80000100800 */
[----:B------:R0:W-:Y:S04]  /*9c50*/  STL [R1+0x200], R0 ;  /* 0x0002000001007387 */ /* 0x0001e80000100800 */
[----:B------:R0:W-:Y:S01]  /*9c60*/  @!P0 STL [R1+0x1f8], RZ ;  /* 0x0001f8ff01008387 */ /* 0x0001e20000100800 */
[----:B------:R-:W-:Y:S01]  /*9c70*/  ISETP.NE.AND P1, PT, R3, 0x3, PT ;  /* 0x000000030300780c */ /* 0x000fe20003f25270 */
[----:B------:R-:W-:Y:S05]  /*9c80*/  YIELD ;  /* 0x0000000000007946 */ /* 0x000fea0003800000 */
[----:B------:R-:W-:Y:S01]  /*9c90*/  BSSY B0, `(.L_x_2207) ;  /* 0x0000006000007945 */ /* 0x000fe20003800000 */
[----:B-1----:R-:W-:Y:S01]  /*9ca0*/  @!P0 IMAD.MOV.U32 R4, RZ, RZ, RZ ;  /* 0x000000ffff048224 */ /* 0x002fe200078e00ff */
[----:B--2---:R-:W-:-:S05]  /*9cb0*/  @!P0 LOP3.LUT R6, R5, 0x1, RZ, 0x3c, !PT ;  /* 0x0000000105068812 */ /* 0x004fca00078e3cff */
[----:B------:R0:W-:Y:S01]  /*9cc0*/  @!P0 STL [R1+0x1fc], R6 ;  /* 0x0001fc0601008387 */ /* 0x0001e20000100800 */
[----:B------:R-:W-:Y:S05]  /*9cd0*/  @!P1 BRA `(.L_x_2208) ;  /* 0x0000000000049947 */ /* 0x000fea0003800000 */
[----:B------:R-:W-:Y:S01]  /*9ce0*/  BPT.TRAP 0x1 ;  /* 0x000000040000795c */ /* 0x000fe20000300000 */
.L_x_2208:
[----:B------:R-:W-:Y:S05]  /*9cf0*/  BSYNC B0 ;  /* 0x0000000000007941 */ /* 0x000fea0003800000 */
.L_x_2207:
[----:B------:R-:W2:Y:S01]  /*9d00*/  LDL.64 R8, [R1+0x18] ;  /* 0x0000180001087983 */ /* 0x000ea20000100a00 */
[----:B-----5:R-:W-:Y:S02]  /*9d10*/  SHF.L.U32 R5, R6, 0x1f, RZ ;  /* 0x0000001f06057819 */ /* 0x020fe400000006ff */
[----:B--2---:R-:W-:-:S05]  /*9d20*/  MOV R3, R8 ;  /* 0x0000000800037202 */ /* 0x004fca0000000f00 */
[----:B------:R-:W-:-:S04]  /*9d30*/  IMAD R4, R4, 0x8, R3 ;  /* 0x0000000804047824 */ /* 0x000fc800078e0203 */
[----:B------:R1:W2:Y:S01]  /*9d40*/  SYNCS.PHASECHK.TRANS64.TRYWAIT P0, [R4+URZ], R5 ;  /* 0x00000005040075a7 */ /* 0x0002a2000800017f */
[----:B0-----:R1:W5:Y:S01]  /*9d50*/  LDL.64 R6, [R1+0x1f8] ;  /* 0x0001f80001067983 */ /* 0x0013620000100a00 */
[----:B------:R-:W-:Y:S04]  /*9d60*/  BSSY B0, `(.L_x_2209) ;  /* 0x0000003000007945 */ /* 0x000fe80003800000 */
[----:B------:R-:W-:Y:S05]  /*9d70*/  @!P1 BRA `(.L_x_2210) ;  /* 0x0000000000049947 */ /* 0x000fea0003800000 */
[----:B------:R-:W-:Y:S01]  /*9d80*/  BPT.TRAP 0x1 ;  /* 0x000000040000795c */ /* 0x000fe20000300000 */
.L_x_2210:
[----:B------:R-:W-:Y:S05]  /*9d90*/  BSYNC B0 ;  /* 0x0000000000007941 */ /* 0x000fea0003800000 */
.L_x_2209:
[----:B------:R-:W-:Y:S04]  /*9da0*/  BSSY B0, `(.L_x_2211) ;  /* 0x0000006000007945 */ /* 0x000fe80003800000 */
[----:B--2---:R-:W-:Y:S05]  /*9db0*/  @P0 BRA `(.L_x_2212) ;  /* 0x0000000000100947 */ /* 0x004fea0003800000 */
[----:B-----5:R-:W-:Y:S01]  /*9dc0*/  IMAD R6, R6, 0x8, R3 ;  /* 0x0000000806067824 */ /* 0x020fe200078e0203 */
[----:B------:R-:W-:-:S04]  /*9dd0*/  SHF.L.U32 R7, R7, 0x1f, RZ ;  /* 0x0000001f07077819 */ /* 0x000fc800000006ff */
[----:B------:R-:W0:Y:S02]  /*9de0*/  SYNCS.PHASECHK.TRANS64.TRYWAIT P0, [R6+URZ], R7 ;  /* 0x00000007060075a7 */ /* 0x000e24000800017f */
[----:B0-----:R-:W-:Y:S05]  /*9df0*/  @!P0 BRA `(.L_x_2213) ;  /* 0x000001dc00548947 */ /* 0x001fea0003800000 */
.L_x_2212:
[----:B------:R-:W-:Y:S05]  /*9e00*/  BSYNC B0 ;  /* 0x0000000000007941 */ /* 0x000fea0003800000 */
.L_x_2211:
[----:B------:R-:W2:Y:S04]  /*9e10*/  LDL R3, [R1+0x1f8] ;  /* 0x0001f80001037983 */ /* 0x000ea80000100800 */
[----:B-1----:R-:W2:Y:S01]  /*9e20*/  LDL.64 R4, [R1+0x80] ;  /* 0x0000800001047983 */ /* 0x002ea20000100a00 */
[----:B------:R-:W-:Y:S05]  /*9e30*/  WARPSYNC.ALL ;  /* 0x0000000000007948 */ /* 0x000fea0003800000 */
[----:B------:R-:W3:Y:S04]  /*9e40*/  LDL.64 R8, [R1+0x78] ;  /* 0x0000780001087983 */ /* 0x000ee80000100a00 */
[----:B0----5:R-:W4:Y:S04]  /*9e50*/  LDL.64 R6, [R1+0x78] ;  /* 0x0000780001067983 */ /* 0x021f280000100a00 */
[----:B------:R-:W4:Y:S01]  /*9e60*/  LDL.64 R12, [R1+0x78] ;  /* 0x00007800010c7983 */ /* 0x000f220000100a00 */
[----:B--2---:R-:W-:Y:S01]  /*9e70*/  IMAD R4, R3, 0x300, R4 ;  /* 0x0000030003047824 */ /* 0x004fe200078e0204 */
[----:B------:R-:W-:Y:S01]  /*9e80*/  R2UR UR7, R5 ;  /* 0x00000000050772ca */ /* 0x000fe200000e0000 */
[----:B------:R-:W-:Y:S01]  /*9e90*/  WARPGROUP.ARRIVE ;  /* 0x00000000000079c5 */ /* 0x000fe20000000000 */
[----:B------:R-:W2:Y:S01]  /*9ea0*/  LDL.64 R14, [R1+0x78] ;  /* 0x00007800010e7983 */ /* 0x000ea20000100a00 */
[----:B------:R-:W-:Y:S01]  /*9eb0*/  IMAD.MOV.U32 R0, RZ, RZ, 0x1 ;  /* 0x00000001ff007424 */ /* 0x000fe200078e00ff */
[----:B------:R-:W-:-:S02]  /*9ec0*/  R2UR UR6, R4 ;  /* 0x00000000040672ca */ /* 0x000fc400000e0000 */
[----:B------:R0:W-:Y:S04]  /*9ed0*/  STL [R1+0x60], RZ ;  /* 0x000060ff01007387 */ /* 0x0001e80000100800 */
[----:B------:R0:W-:Y:S04]  /*9ee0*/  STL [R1+0x60], R0 ;  /* 0x0000600001007387 */ /* 0x0001e80000100800 */
[----:B------:R0:W-:Y:S04]  /*9ef0*/  STL [R1+0x60], R0 ;  /* 0x0000600001007387 */ /* 0x0001e80000100800 */
[----:B------:R0:W-:Y:S04]  /*9f00*/  STL [R1+0x60], R0 ;  /* 0x0000600001007387 */ /* 0x0001e80000100800 */
[----:B------:R0:W-:Y:S04]  /*9f10*/  STL [R1+0x60], R0 ;  /* 0x0000600001007387 */ /* 0x0001e80000100800 */
[----:B------:R0:W5:Y:S01]  /*9f20*/  LDL.64 R18, [R1+0x1f8] ;  /* 0x0001f80001127983 */ /* 0x0001620000100a00 */
[----:B---3--:R-:W-:-:S02]  /*9f30*/  R2UR UR4, R8 ;  /* 0x00000000080472ca */ /* 0x008fc400000e0000 */
[----:B------:R-:W-:-:S13]  /*9f40*/  R2UR UR5, R9 ;  /* 0x00000000090572ca */ /* 0x000fda00000e0000 */
[----:B------:R-:W-:Y:S01]  /*9f50*/  HGMMA.64x96x16.F32.BF16 R24, gdesc[UR4], RZ, !UPT, gsb0 ;  /* 0x01600000041879f0 */ /* 0x000fe2000c0018ff */
[----:B----4-:R-:W-:Y:S02]  /*9f60*/  VIADD R6, R6, 0x2 ;  /* 0x0000000206067836 */ /* 0x010fe40000000000 */
[----:B------:R-:W-:Y:S02]  /*9f70*/  VIADD R8, R4, 0x2 ;  /* 0x0000000204087836 */ /* 0x000fe40000000000 */
[----:B------:R-:W-:Y:S01]  /*9f80*/  IMAD.MOV.U32 R9, RZ, RZ, R5 ;  /* 0x000000ffff097224 */ /* 0x000fe200078e0005 */
[----:B------:R-:W-:Y:S02]  /*9f90*/  R2UR UR4, R6 ;  /* 0x00000000060472ca */ /* 0x000fe400000e0000 */
[----:B------:R-:W-:Y:S02]  /*9fa0*/  R2UR UR6, R8 ;  /* 0x00000000080672ca */ /* 0x000fe400000e0000 */
[----:B------:R-:W-:-:S02]  /*9fb0*/  R2UR UR7, R9 ;  /* 0x00000000090772ca */ /* 0x000fc400000e0000 */
[----:B------:R-:W-:Y:S01]  /*9fc0*/  R2UR UR5, R7 ;  /* 0x00000000070572ca */ /* 0x000fe200000e0000 */
[----:B------:R-:W-:Y:S02]  /*9fd0*/  WARPGROUP.DEPBAR.LE gsb0, 0x0 ;  /* 0x00008000000079c5 */ /* 0x000fe40000010000 */
[----:B------:R-:W3:Y:S01]  /*9fe0*/  LD.E R3, desc[UR36][R16.64+0x28] ;  /* 0x0000282410037980 */ /* 0x000ee2000c101900 */
[----:B------:R-:W-:-:S09]  /*9ff0*/  WARPGROUP.ARRIVE ;  /* 0x00000000000079c5 */ /* 0x000fd20000000000 */
[----:B------:R-:W-:Y:S01]  /*a000*/  HGMMA.64x96x16.F32.BF16 R24, gdesc[UR4], R24, gsb0 ;  /* 0x01600000041879f0 */ /* 0x000fe20008001818 */
[----:B------:R-:W-:Y:S02]  /*a010*/  VIADD R12, R12, 0x4 ;  /* 0x000000040c0c7836 */ /* 0x000fe40000000000 */
[----:B------:R-:W-:Y:S02]  /*a020*/  VIADD R6, R4, 0x4 ;  /* 0x0000000404067836 */ /* 0x000fe40000000000 */
[----:B------:R-:W-:Y:S01]  /*a030*/  IMAD.MOV.U32 R7, RZ, RZ, R5 ;  /* 0x000000ffff077224 */ /* 0x000fe200078e0005 */
[----:B------:R-:W-:Y:S02]  /*a040*/  R2UR UR4, R12 ;  /* 0x000000000c0472ca */ /* 0x000fe400000e0000 */
[----:B------:R-:W-:Y:S02]  /*a050*/  R2UR UR6, R6 ;  /* 0x00000000060672ca */ /* 0x000fe400000e0000 */
[----:B------:R-:W-:-:S02]  /*a060*/  R2UR UR7, R7 ;  /* 0x00000000070772ca */ /* 0x000fc400000e0000 */
[----:B------:R-:W-:Y:S01]  /*a070*/  R2UR UR5, R13 ;  /* 0x000000000d0572ca */ /* 0x000fe200000e0000 */
[----:B------:R-:W-:Y:S01]  /*a080*/  VIADD R4, R4, 0x6 ;  /* 0x0000000604047836 */ /* 0x000fe20000000000 */
[----:B------:R-:W-:Y:S02]  /*a090*/  WARPGROUP.DEPBAR.LE gsb0, 0x0 ;  /* 0x00008000000079c5 */ /* 0x000fe40000010000 */
[----:B------:R-:W-:-:S09]  /*a0a0*/  WARPGROUP.ARRIVE ;  /* 0x00000000000079c5 */ /* 0x000fd20000000000 */
[----:B------:R-:W-:Y:S01]  /*a0b0*/  HGMMA.64x96x16.F32.BF16 R24, gdesc[UR4], R24, gsb0 ;  /* 0x01600000041879f0 */ /* 0x000fe20008001818 */
[----:B--2---:R-:W-:Y:S01]  /*a0c0*/  VIADD R14, R14, 0x6 ;  /* 0x000000060e0e7836 */ /* 0x004fe20000000000 */
[----:B------:R-:W-:Y:S02]  /*a0d0*/  R2UR UR6, R4 ;  /* 0x00000000040672ca */ /* 0x000fe400000e0000 */
[----:B------:R-:W-:Y:S02]  /*a0e0*/  R2UR UR7, R5 ;  /* 0x00000000050772ca */ /* 0x000fe400000e0000 */
[----:B------:R-:W-:Y:S02]  /*a0f0*/  R2UR UR4, R14 ;  /* 0x000000000e0472ca */ /* 0x000fe400000e0000 */
[----:B------:R-:W-:Y:S01]  /*a100*/  R2UR UR5, R15 ;  /* 0x000000000f0572ca */ /* 0x000fe200000e0000 */
[----:B------:R-:W-:Y:S02]  /*a110*/  WARPGROUP.DEPBAR.LE gsb0, 0x0 ;  /* 0x00008000000079c5 */ /* 0x000fe40000010000 */
[----:B------:R-:W-:-:S10]  /*a120*/  WARPGROUP.ARRIVE ;  /* 0x00000000000079c5 */ /* 0x000fd40000000000 */
[----:B------:R-:W-:Y:S01]  /*a130*/  HGMMA.64x96x16.F32.BF16 R24, gdesc[UR4], R24, gsb0 ;  /* 0x01600000041879f0 */ /* 0x000fe20008001818 */
[----:B------:R-:W-:Y:S01]  /*a140*/  BSSY B0, `(.L_x_2214) ;  /* 0x0000006000007945 */ /* 0x000fe20003800000 */
[----:B---3--:R-:W-:-:S04]  /*a150*/  LOP3.LUT R3, R3, 0x1, RZ, 0xfc, !PT ;  /* 0x0000000103037812 */ /* 0x008fc800078efcff */
[----:B------:R-:W-:Y:S01]  /*a160*/  ISETP.NE.AND P0, PT, R3, 0x3, PT ;  /* 0x000000030300780c */ /* 0x000fe20003f05270 */
[----:B------:R-:W-:-:S12]  /*a170*/  WARPGROUP.DEPBAR.LE gsb0, 0x0 ;  /* 0x00008000000079c5 */ /* 0x000fd80000010000 */
[----:B0-----:R-:W-:Y:S05]  /*a180*/  @!P0 BRA `(.L_x_2215) ;  /* 0x0000000000048947 */ /* 0x001fea0003800000 */
[----:B------:R-:W-:Y:S01]  /*a190*/  BPT.TRAP 0x1 ;  /* 0x000000040000795c */ /* 0x000fe20000300000 */
.L_x_2215:
[----:B------:R-:W-:Y:S05]  /*a1a0*/  BSYNC B0 ;  /* 0x0000000000007941 */ /* 0x000fea0003800000 */
.L_x_2214:
[----:B------:R-:W2:Y:S01]  /*a1b0*/  LD.E.64 R4, desc[UR36][R16.64+0x40] ;  /* 0x0000402410047980 */ /* 0x000ea2000c101b00 */
[----:B-----5:R-:W-:Y:S02]  /*a1c0*/  SHF.L.U32 R19, R19, 0x1f, RZ ;  /* 0x0000001f13137819 */ /* 0x020fe400000006ff */
[----:B--2---:R-:W-:-:S05]  /*a1d0*/  MOV R3, R4 ;  /* 0x0000000400037202 */ /* 0x004fca0000000f00 */
[----:B------:R-:W-:-:S04]  /*a1e0*/  IMAD R3, R18, 0x8, R3 ;  /* 0x0000000812037824 */ /* 0x000fc800078e0203 */
[----:B------:R0:W1:Y:S01]  /*a1f0*/  SYNCS.PHASECHK.TRANS64.TRYWAIT P0, [R3+URZ], R19 ;  /* 0x00000013030075a7 */ /* 0x000062000800017f */
[----:B------:R-:W2:Y:S01]  /*a200*/  LD.E R4, desc[UR36][R16.64+0x28] ;  /* 0x0000282410047980 */ /* 0x000ea2000c101900 */
[----:B------:R-:W-:Y:S01]  /*a210*/  BSSY B0, `(.L_x_2216) ;  /* 0x0000005000007945 */ /* 0x000fe20003800000 */
[----:B--2---:R-:W-:-:S04]  /*a220*/  LOP3.LUT R4, R4, 0x1, RZ, 0xfc, !PT ;  /* 0x0000000104047812 */ /* 0x004fc800078efcff */
[----:B------:R-:W-:-:S13]  /*a230*/  ISETP.NE.AND P1, PT, R4, 0x3, PT ;  /* 0x000000030400780c */ /* 0x000fda0003f25270 */
[----:B01----:R-:W-:Y:S05]  /*a240*/  @!P1 BRA `(.L_x_2217) ;  /* 0x0000000000049947 */ /* 0x003fea0003800000 */
[----:B------:R-:W-:Y:S01]  /*a250*/  BPT.TRAP 0x1 ;  /* 0x000000040000795c */ /* 0x000fe20000300000 */
.L_x_2217:
[----:B------:R-:W-:Y:S05]  /*a260*/  BSYNC B0 ;  /* 0x0000000000007941 */ /* 0x000fea0003800000 */
.L_x_2216:
[----:B------:R-:W-:Y:S04]  /*a270*/  BSSY B0, `(.L_x_2218) ;  /* 0x0000007000007945 */ /* 0x000fe80003800000 */
[----:B------:R-:W-:Y:S05]  /*a280*/  @P0 BRA `(.L_x_2219) ;  /* 0x0000000000140947 */ /* 0x000fea0003800000 */
[----:B------:R-:W2:Y:S02]  /*a290*/  LD.E.64 R4, desc[UR36][R16.64+0x40] ;  /* 0x0000402410047980 */ /* 0x000ea4000c101b00 */
[----:B--2---:R-:W-:-:S05]  /*a2a0*/  MOV R5, R4 ;  /* 0x0000000400057202 */ /* 0x004fca0000000f00 */
[----:B------:R-:W-:-:S04]  /*a2b0*/  IMAD R18, R18, 0x8, R5 ;  /* 0x0000000812127824 */ /* 0x000fc800078e0205 */
[----:B------:R-:W0:Y:S02]  /*a2c0*/  SYNCS.PHASECHK.TRANS64.TRYWAIT P0, [R18+URZ], R19 ;  /* 0x00000013120075a7 */ /* 0x000e24000800017f */
[----:B0-----:R-:W-:Y:S05]  /*a2d0*/  @!P0 BRA `(.L_x_2220) ;  /* 0x000001d800308947 */ /* 0x001fea0003800000 */
.L_x_2219:
[----:B------:R-:W-:Y:S05]  /*a2e0*/  BSYNC B0 ;  /* 0x0000000000007941 */ /* 0x000fea0003800000 */
.L_x_2218:
[----:B------:R-:W2:Y:S04]  /*a2f0*/  LDL R11, [R1+0x1f8] ;  /* 0x0001f800010b7983 */ /* 0x000ea80000100800 */
[----:B------:R-:W2:Y:S04]  /*a300*/  LDL.64 R4, [R1+0xf8] ;  /* 0x0000f80001047983 */ /* 0x000ea80000100a00 */
[----:B------:R-:W3:Y:S04]  /*a310*/  LDL R3, [R1+0x70] ;  /* 0x0000700001037983 */ /* 0x000ee80000100800 */
[----:B------:R-:W4:Y:S04]  /*a320*/  LDL.64 R6, [R1+0xf0] ;  /* 0x0000f00001067983 */ /* 0x000f280000100a00 */
[----:B------:R-:W4:Y:S04]  /*a330*/  LDL.64 R8, [R1+0xf0] ;  /* 0x0000f00001087983 */ /* 0x000f280000100a00 */
[----:B------:R-:W4:Y:S04]  /*a340*/  LDL.64 R12, [R1+0xf0] ;  /* 0x0000f000010c7983 */ /* 0x000f280000100a00 */
[----:B------:R-:W4:Y:S01]  /*a350*/  LDL.64 R14, [R1+0xf0] ;  /* 0x0000f000010e7983 */ /* 0x000f220000100a00 */
[----:B------:R-:W-:Y:S05]  /*a360*/  WARPSYNC.ALL ;  /* 0x0000000000007948 */ /* 0x000fea0003800000 */
[----:B------:R-:W-:Y:S01]  /*a370*/  WARPGROUP.ARRIVE ;  /* 0x00000000000079c5 */ /* 0x000fe20000000000 */
[----:B0-----:R-:W4:Y:S01]  /*a380*/  LDL.64 R18, [R1+0xf0] ;  /* 0x0000f00001127983 */ /* 0x001f220000100a00 */
[----:B--2---:R-:W-:Y:S01]  /*a390*/  IMAD R4, R11, 0xc00, R4 ;  /* 0x00000c000b047824 */ /* 0x004fe200078e0204 */
[----:B------:R-:W-:-:S02]  /*a3a0*/  R2UR UR7, R5 ;  /* 0x00000000050772ca */ /* 0x000fc400000e0000 */
[----:B------:R-:W2:Y:S01]  /*a3b0*/  LDL R11, [R1] ;  /* 0x00000000010b7983 */ /* 0x000ea20000100800 */
[----:B---3--:R-:W-:Y:S02]  /*a3c0*/  ISETP.NE.U32.AND P0, PT, R3, RZ, PT ;  /* 0x000000ff0300720c */ /* 0x008fe40003f05070 */
        /* <DEDUP_REMOVED lines=156> */
[----:B--2---:R-:W-:Y:S01]  /*ad90*/  VIADD R14, R14, 0xc06 ;  /* 0x00000c060e0e7836 */ /* 0x004fe20000000000 */
        /* <DEDUP_REMOVED lines=23> */
[----:B------:R-:W-:-:S03]  /*af10*/  LOP3.LUT R11, R11, 0x1, RZ, 0xfc, !PT ;  /* 0x000000010b0b7812 */ /* 0x000fc600078efcff */
        /* <DEDUP_REMOVED lines=9> */
.L_x_2222:
[----:B------:R-:W-:Y:S05]  /*afb0*/  BSYNC B0 ;  /* 0x0000000000007941 */ /* 0x000fea0003800000 */
.L_x_2221:
[----:B------:R-:W2:Y:S02]  /*afc0*/  LDL.64 R4, [R1+0x20] ;  /* 0x0000200001047983 */ /* 0x000ea40000100a00 */
[----:B--2---:R-:W-:-:S05]  /*afd0*/  MOV R4, R4 ;  /* 0x0000000400047202 */ /* 0x004fca0000000f00 */
[----:B-----5:R-:W-:-:S05]  /*afe0*/  IMAD R3, R3, 0x8, R4 ;  /* 0x0000000803037824 */ /* 0x020fca00078e0204 */
[----:B------:R-:W-:-:S04]  /*aff0*/  PRMT R3, R18, 0x654, R3 ;  /* 0x0000065412037816 */ /* 0x000fc80000000003 */
[----:B------:R0:W-:Y:S01]  /*b000*/  SYNCS.ARRIVE.TRANS64.RED.A1T0 RZ, [R3+URZ], RZ ;  /* 0x000000ff03ff79a7 */ /* 0x0001e2000810043f */
[----:B------:R-:W2:Y:S04]  /*b010*/  LD.E.64 R6, desc[UR36][R16.64+0x150] ;  /* 0x0001502410067980 */ /* 0x000ea8000c101b00 */
[----:B------:R-:W3:Y:S04]  /*b020*/  LDL.64 R4, [R1+0x420] ;  /* 0x0004200001047983 */ /* 0x000ee80000100a00 */
[----:B--2---:R-:W0:Y:S02]  /*b030*/  LD.E R6, desc[UR36][R6.64] ;  /* 0x0000002406067980 */ /* 0x004e24000c101900 */
[-C--:B0-----:R-:W-:Y:S01]  /*b040*/  FMUL.FTZ R3, R24, R6.reuse ;  /* 0x0000000618037220 */ /* 0x081fe20000410000 */
[-C--:B------:R-:W-:Y:S01]  /*b050*/  FMUL.FTZ R8, R25, R6.reuse ;  /* 0x0000000619087220 */ /* 0x080fe20000410000 */
[----:B------:R-:W-:-:S04]  /*b060*/  FMUL.FTZ R11, R28, R6 ;  /* 0x000000061c0b7220 */ /* 0x000fc80000410000 */
[----:B------:R-:W3:Y:S01]  /*b070*/  MUFU.TANH R3, R3 ;  /* 0x0000000300037308 */ /* 0x000ee20000002400 */
[-C--:B------:R-:W-:Y:S01]  /*b080*/  FMUL.FTZ R20, R29, R6.reuse ;  /* 0x000000061d147220 */ /* 0x080fe20000410000 */
[----:B------:R-:W-:-:S06]  /*b090*/  FMUL.FTZ R12, R26, R6 ;  /* 0x000000061a0c7220 */ /* 0x000fcc0000410000 */
[----:B------:R-:W0:Y:S01]  /*b0a0*/  MUFU.TANH R8, R8 ;  /* 0x0000000800087308 */ /* 0x000e220000002400 */
[-C--:B------:R-:W-:Y:S01]  /*b0b0*/  FMUL.FTZ R26, R32, R6.reuse ;  /* 0x00000006201a7220 */ /* 0x080fe20000410000 */
[----:B------:R-:W-:-:S06]  /*b0c0*/  FMUL.FTZ R7, R49, R6 ;  /* 0x0000000631077220 */ /* 0x000fcc0000410000 */
[----:B------:R-:W1:Y:S01]  /*b0d0*/  MUFU.TANH R11, R11 ;  /* 0x0000000b000b7308 */ /* 0x000e620000002400 */
[-C--:B------:R-:W-:Y:S01]  /*b0e0*/  FMUL.FTZ R28, R33, R6.reuse ;  /* 0x00000006211c7220 */ /* 0x080fe20000410000 */
[-C--:B------:R-:W-:Y:S01]  /*b0f0*/  FMUL.FTZ R32, R37, R6.reuse ;  /* 0x0000000625207220 */ /* 0x080fe20000410000 */
[----:B------:R-:W-:-:S05]  /*b100*/  FMUL.FTZ R37, R42, R6 ;  /* 0x000000062a257220 */ /* 0x000fca0000410000 */
[----:B------:R-:W2:Y:S01]  /*b110*/  MUFU.TANH R20, R20 ;  /* 0x0000001400147308 */ /* 0x000ea20000002400 */
[-C--:B------:R-:W-:Y:S01]  /*b120*/  FMUL.FTZ R25, R30, R6.reuse ;  /* 0x000000061e197220 */ /* 0x080fe20000410000 */
[----:B------:R-:W-:-:S06]  /*b130*/  FMUL.FTZ R30, R36, R6 ;  /* 0x00000006241e7220 */ /* 0x000fcc0000410000 */
[----:B------:R-:W4:Y:S08]  /*b140*/  MUFU.TANH R26, R26 ;  /* 0x0000001a001a7308 */ /* 0x000f300000002400 */
[----:B------:R3:W-:Y:S01]  /*b150*/  MUFU.TANH R42, R7 ;  /* 0x00000007002a7308 */ /* 0x0007e20000002400 */
[----:B------:R-:W-:Y:S01]  /*b160*/  FMUL.FTZ R29, R34, R6 ;  /* 0x00000006221d7220 */ /* 0x000fe20000410000 */
[----:B---3--:R-:W-:-:S06]  /*b170*/  FMNMX.FTZ R7, R3, R4, !PT ;  /* 0x0000000403077209 */ /* 0x008fcc0007810000 */
[----:B------:R-:W3:Y:S01]  /*b180*/  MUFU.TANH R28, R28 ;  /* 0x0000001c001c7308 */ /* 0x000ee20000002400 */
[----:B0-----:R-:W-:Y:S01]  /*b190*/  FMNMX.FTZ R14, R8, R7, !PT ;  /* 0x00000007080e7209 */ /* 0x001fe20007810000 */
[----:B------:R-:W-:-:S03]  /*b1a0*/  FMUL.FTZ R34, R40, R6 ;  /* 0x0000000628227220 */ /* 0x000fc60000410000 */
[----:B-1----:R-:W-:-:S03]  /*b1b0*/  FMNMX.FTZ R7, R11, R14, !PT ;  /* 0x0000000e0b077209 */ /* 0x002fc60007810000 */
[----:B------:R-:W0:Y:S01]  /*b1c0*/  MUFU.TANH R30, R30 ;  /* 0x0000001e001e7308 */ /* 0x000e220000002400 */
[----:B------:R-:W-:Y:S01]  /*b1d0*/  FMUL.FTZ R36, R41, R6 ;  /* 0x0000000629247220 */ /* 0x000fe20000410000 */
[----:B--2---:R-:W-:-:S06]  /*b1e0*/  FMNMX.FTZ R7, R20, R7, !PT ;  /* 0x0000000714077209 */ /* 0x004fcc0007810000 */
[----:B------:R-:W1:Y:S01]  /*b1f0*/  MUFU.TANH R32, R32 ;  /* 0x0000002000207308 */ /* 0x000e620000002400 */
[-C--:B------:R-:W-:Y:S01]  /*b200*/  FMUL.FTZ R33, R38, R6.reuse ;  /* 0x0000000626217220 */ /* 0x080fe20000410000 */
[----:B----4-:R-:W-:Y:S01]  /*b210*/  FMNMX.FTZ R7, R26, R7, !PT ;  /* 0x000000071a077209 */ /* 0x010fe20007810000 */
[----:B------:R-:W-:-:S05]  /*b220*/  FMUL.FTZ R38, R44, R6 ;  /* 0x000000062c267220 */ /* 0x000fca0000410000 */
[----:B------:R-:W2:Y:S01]  /*b230*/  MUFU.TANH R34, R34 ;  /* 0x0000002200227308 */ /* 0x000ea20000002400 */
[----:B---3--:R-:W-:Y:S01]  /*b240*/  FMNMX.FTZ R7, R28, R7, !PT ;  /* 0x000000071c077209 */ /* 0x008fe20007810000 */
[----:B------:R-:W-:-:S06]  /*b250*/  FMUL.FTZ R40, R45, R6 ;  /* 0x000000062d287220 */ /* 0x000fcc0000410000 */
[----:B------:R-:W3:Y:S01]  /*b260*/  MUFU.TANH R36, R36 ;  /* 0x0000002400247308 */ /* 0x000ee20000002400 */
[----:B0-----:R-:W-:Y:S01]  /*b270*/  FMNMX.FTZ R7, R30, R7, !PT ;  /* 0x000000071e077209 */ /* 0x001fe20007810000 */
[----:B------:R-:W-:-:S06]  /*b280*/  FMUL.FTZ R48, R48, R6 ;  /* 0x0000000630307220 */ /* 0x000fcc0000410000 */
[----:B------:R-:W0:Y:S01]  /*b290*/  MUFU.TANH R38, R38 ;  /* 0x0000002600267308 */ /* 0x000e220000002400 */
[----:B-1----:R-:W-:Y:S01]  /*b2a0*/  FMNMX.FTZ R7, R32, R7, !PT ;  /* 0x0000000720077209 */ /* 0x002fe20007810000 */
[----:B------:R-:W-:-:S06]  /*b2b0*/  FMUL.FTZ R52, R52, R6 ;  /* 0x0000000634347220 */ /* 0x000fcc0000410000 */
[----:B------:R-:W1:Y:S01]  /*b2c0*/  MUFU.TANH R40, R40 ;  /* 0x0000002800287308 */ /* 0x000e620000002400 */
[----:B--2---:R-:W-:Y:S01]  /*b2d0*/  FMNMX.FTZ R7, R34, R7, !PT ;  /* 0x0000000722077209 */ /* 0x004fe20007810000 */
[----:B------:R-:W-:-:S06]  /*b2e0*/  FMUL.FTZ R9, R27, R6 ;  /* 0x000000061b097220 */ /* 0x000fcc0000410000 */
[----:B------:R-:W2:Y:S01]  /*b2f0*/  MUFU.TANH R48, R48 ;  /* 0x0000003000307308 */ /* 0x000ea20000002400 */
[----:B---3--:R-:W-:Y:S01]  /*b300*/  FMNMX.FTZ R7, R36, R7, !PT ;  /* 0x0000000724077209 */ /* 0x008fe20007810000 */
[-C--:B------:R-:W-:Y:S01]  /*b310*/  FMUL.FTZ R13, R53, R6.reuse ;  /* 0x00000006350d7220 */ /* 0x080fe20000410000 */
[----:B------:R-:W-:Y:S02]  /*b320*/  FMUL.FTZ R56, R56, R6 ;  /* 0x0000000638387220 */ /* 0x000fe40000410000 */
[----:B0-----:R-:W-:-:S03]  /*b330*/  FMNMX.FTZ R7, R38, R7, !PT ;  /* 0x0000000726077209 */ /* 0x001fc60007810000 */
[----:B------:R-:W0:Y:S01]  /*b340*/  MUFU.TANH R12, R12 ;  /* 0x0000000c000c7308 */ /* 0x000e220000002400 */
[----:B------:R-:W-:Y:S01]  /*b350*/  FMUL.FTZ R27, R31, R6 ;  /* 0x000000061f1b7220 */ /* 0x000fe20000410000 */
[----:B-1----:R-:W-:-:S06]  /*b360*/  FMNMX.FTZ R7, R40, R7, !PT ;  /* 0x0000000728077209 */ /* 0x002fcc0007810000 */
[----:B------:R-:W1:Y:S01]  /*b370*/  MUFU.TANH R52, R52 ;  /* 0x0000003400347308 */ /* 0x000e620000002400 */
[-C--:B------:R-:W-:Y:S01]  /*b380*/  FMUL.FTZ R31, R35, R6.reuse ;  /* 0x00000006231f7220 */ /* 0x080fe20000410000 */
[----:B------:R-:W-:-:S06]  /*b390*/  FMUL.FTZ R57, R57, R6 ;  /* 0x0000000639397220 */ /* 0x000fcc0000410000 */
[----:B------:R-:W3:Y:S01]  /*b3a0*/  MUFU.TANH R9, R9 ;  /* 0x0000000900097308 */ /* 0x000ee20000002400 */
[----:B------:R-:W-:Y:S01]  /*b3b0*/  FMUL.FTZ R35, R39, R6 ;  /* 0x0000000627237220 */ /* 0x000fe20000410000 */
[----:B--2---:R-:W-:-:S06]  /*b3c0*/  FMNMX.FTZ R7, R48, R7, !PT ;  /* 0x0000000730077209 */ /* 0x004fcc0007810000 */
[----:B------:R-:W2:Y:S01]  /*b3d0*/  MUFU.TANH R44, R13 ;  /* 0x0000000d002c7308 */ /* 0x000ea20000002400 */
[-C--:B------:R-:W-:Y:S01]  /*b3e0*/  FMUL.FTZ R39, R43, R6.reuse ;  /* 0x000000062b277220 */ /* 0x080fe20000410000 */
[-C--:B------:R-:W-:Y:S01]  /*b3f0*/  FMUL.FTZ R60, R60, R6.reuse ;  /* 0x000000063c3c7220 */ /* 0x080fe20000410000 */
[----:B------:R-:W-:-:S05]  /*b400*/  FMUL.FTZ R43, R46, R6 ;  /* 0x000000062e2b7220 */ /* 0x000fca0000410000 */
[----:B------:R-:W4:Y:S01]  /*b410*/  MUFU.TANH R25, R25 ;  /* 0x0000001900197308 */ /* 0x000f220000002400 */
[----:B------:R-:W-:-:S07]  /*b420*/  FMNMX.FTZ R7, R42, R7, !PT ;  /* 0x000000072a077209 */ /* 0x000fce0007810000 */
[----:B------:R-:W4:Y:S01]  /*b430*/  MUFU.TANH R56, R56 ;  /* 0x0000003800387308 */ /* 0x000f220000002400 */
[----:B------:R-:W-:Y:S01]  /*b440*/  FMUL.FTZ R61, R61, R6 ;  /* 0x000000063d3d7220 */ /* 0x000fe20000410000 */
[----:B0-----:R-:W-:-:S06]  /*b450*/  FMNMX.FTZ R14, R12, R5, !PT ;  /* 0x000000050c0e7209 */ /* 0x001fcc0007810000 */
[----:B------:R-:W0:Y:S01]  /*b460*/  MUFU.TANH R27, R27 ;  /* 0x0000001b001b7308 */ /* 0x000e220000002400 */
[----:B-1----:R-:W-:Y:S01]  /*b470*/  FMNMX.FTZ R7, R52, R7, !PT ;  /* 0x0000000734077209 */ /* 0x002fe20007810000 */
[----:B------:R-:W-:-:S06]  /*b480*/  FMUL.FTZ R45, R47, R6 ;  /* 0x000000062f2d7220 */ /* 0x000fcc0000410000 */
[----:B------:R-:W1:Y:S01]  /*b490*/  MUFU.TANH R46, R57 ;  /* 0x00000039002e7308 */ /* 0x000e620000002400 */
[-C--:B------:R-:W-:Y:S01]  /*b4a0*/  FMUL.FTZ R64, R64, R6.reuse ;  /* 0x0000000640407220 */ /* 0x080fe20000410000 */
[----:B------:R-:W-:Y:S01]  /*b4b0*/  FMUL.FTZ R47, R50, R6 ;  /* 0x00000006322f7220 */ /* 0x000fe20000410000 */
[----:B---3--:R-:W-:-:S05]  /*b4c0*/  FMNMX.FTZ R14, R9, R14, !PT ;  /* 0x0000000e090e7209 */ /* 0x008fca0007810000 */
[----:B------:R-:W3:Y:S01]  /*b4d0*/  MUFU.TANH R29, R29 ;  /* 0x0000001d001d7308 */ /* 0x000ee20000002400 */
[----:B--2---:R-:W-:-:S07]  /*b4e0*/  FMNMX.FTZ R7, R44, R7, !PT ;  /* 0x000000072c077209 */ /* 0x004fce0007810000 */
[----:B------:R-:W2:Y:S01]  /*b4f0*/  MUFU.TANH R60, R60 ;  /* 0x0000003c003c7308 */ /* 0x000ea20000002400 */
[----:B------:R-:W-:Y:S01]  /*b500*/  FMUL.FTZ R65, R65, R6 ;  /* 0x0000000641417220 */ /* 0x000fe20000410000 */
[----:B----4-:R-:W-:-:S06]  /*b510*/  FMNMX.FTZ R14, R25, R14, !PT ;  /* 0x0000000e190e7209 */ /* 0x010fcc0007810000 */
[----:B------:R-:W4:Y:S01]  /*b520*/  MUFU.TANH R31, R31 ;  /* 0x0000001f001f7308 */ /* 0x000f220000002400 */
[----:B------:R-:W-:Y:S01]  /*b530*/  FMNMX.FTZ R7, R56, R7, !PT ;  /* 0x0000000738077209 */ /* 0x000fe20007810000 */
[----:B------:R-:W-:-:S06]  /*b540*/  FMUL.FTZ R49, R51, R6 ;  /* 0x0000000633317220 */ /* 0x000fcc0000410000 */
[----:B------:R-:W4:Y:S01]  /*b550*/  MUFU.TANH R50, R61 ;  /* 0x0000003d00327308 */ /* 0x000f220000002400 */
[-C--:B------:R-:W-:Y:S01]  /*b560*/  FMUL.FTZ R68, R68, R6.reuse ;  /* 0x0000000644447220 */ /* 0x080fe20000410000 */
[----:B------:R-:W-:Y:S01]  /*b570*/  FMUL.FTZ R51, R54, R6 ;  /* 0x0000000636337220 */ /* 0x000fe20000410000 */
[----:B0-----:R-:W-:-:S05]  /*b580*/  FMNMX.FTZ R14, R27, R14, !PT ;  /* 0x0000000e1b0e7209 */ /* 0x001fca0007810000 */
[----:B------:R-:W0:Y:S01]  /*b590*/  MUFU.TANH R33, R33 ;  /* 0x0000002100217308 */ /* 0x000e220000002400 */
[----:B-1----:R-:W-:-:S07]  /*b5a0*/  FMNMX.FTZ R7, R46, R7, !PT ;  /* 0x000000072e077209 */ /* 0x002fce0007810000 */
[----:B------:R-:W1:Y:S01]  /*b5b0*/  MUFU.TANH R64, R64 ;  /* 0x0000004000407308 */ /* 0x000e620000002400 */
[----:B------:R-:W-:Y:S01]  /*b5c0*/  FMUL.FTZ R69, R69, R6 ;  /* 0x0000000645457220 */ /* 0x000fe20000410000 */
[----:B---3--:R-:W-:-:S06]  /*b5d0*/  FMNMX.FTZ R14, R29, R14, !PT ;  /* 0x0000000e1d0e7209 */ /* 0x008fcc0007810000 */
[----:B------:R-:W3:Y:S01]  /*b5e0*/  MUFU.TANH R35, R35 ;  /* 0x0000002300237308 */ /* 0x000ee20000002400 */
[----:B--2---:R-:W-:Y:S01]  /*b5f0*/  FMNMX.FTZ R7, R60, R7, !PT ;  /* 0x000000073c077209 */ /* 0x004fe20007810000 */
[----:B------:R-:W-:-:S06]  /*b600*/  FMUL.FTZ R53, R55, R6 ;  /* 0x0000000637357220 */ /* 0x000fcc0000410000 */
[----:B------:R-:W2:Y:S01]  /*b610*/  MUFU.TANH R54, R65 ;  /* 0x0000004100367308 */ /* 0x000ea20000002400 */
[----:B------:R-:W-:Y:S01]  /*b620*/  FMUL.FTZ R55, R58, R6 ;  /* 0x000000063a377220 */ /* 0x000fe20000410000 */
[----:B----4-:R-:W-:-:S06]  /*b630*/  FMNMX.FTZ R14, R31, R14, !PT ;  /* 0x0000000e1f0e7209 */ /* 0x010fcc0007810000 */
[----:B------:R-:W4:Y:S01]  /*b640*/  MUFU.TANH R37, R37 ;  /* 0x0000002500257308 */ /* 0x000f220000002400 */
[----:B------:R-:W-:-:S07]  /*b650*/  FMNMX.FTZ R7, R50, R7, !PT ;  /* 0x0000000732077209 */ /* 0x000fce0007810000 */
[----:B------:R-:W4:Y:S01]  /*b660*/  MUFU.TANH R68, R68 ;  /* 0x0000004400447308 */ /* 0x000f220000002400 */
[----:B0-----:R-:W-:-:S07]  /*b670*/  FMNMX.FTZ R14, R33, R14, !PT ;  /* 0x0000000e210e7209 */ /* 0x001fce0007810000 */
[----:B------:R-:W0:Y:S01]  /*b680*/  MUFU.TANH R39, R39 ;  /* 0x0000002700277308 */ /* 0x000e220000002400 */
[----:B-1----:R-:W-:-:S07]  /*b690*/  FMNMX.FTZ R7, R64, R7, !PT ;  /* 0x0000000740077209 */ /* 0x002fce0007810000 */
[----:B------:R-:W1:Y:S01]  /*b6a0*/  MUFU.TANH R58, R69 ;  /* 0x00000045003a7308 */ /* 0x000e620000002400 */
[----:B---3--:R-:W-:Y:S02]  /*b6b0*/  FMNMX.FTZ R14, R35, R14, !PT ;  /* 0x0000000e230e7209 */ /* 0x008fe40007810000 */
[----:B--2---:R-:W-:-:S05]  /*b6c0*/  FMNMX.FTZ R7, R54, R7, !PT ;  /* 0x0000000736077209 */ /* 0x004fca0007810000 */
[----:B------:R-:W2:Y:S01]  /*b6d0*/  MUFU.TANH R43, R43 ;  /* 0x0000002b002b7308 */ /* 0x000ea20000002400 */
[----:B----4-:R-:W-:Y:S02]  /*b6e0*/  FMNMX.FTZ R14, R37, R14, !PT ;  /* 0x0000000e250e7209 */ /* 0x010fe40007810000 */
[----:B------:R-:W-:-:S05]  /*b6f0*/  FMNMX.FTZ R7, R68, R7, !PT ;  /* 0x0000000744077209 */ /* 0x000fca0007810000 */
[----:B------:R-:W3:Y:S01]  /*b700*/  MUFU.TANH R45, R45 ;  /* 0x0000002d002d7308 */ /* 0x000ee20000002400 */
[----:B0-----:R-:W-:Y:S02]  /*b710*/  FMNMX.FTZ R18, R39, R14, !PT ;  /* 0x0000000e27127209 */ /* 0x001fe40007810000 */
[----:B-1----:R-:W-:-:S05]  /*b720*/  FMNMX.FTZ R14, R58, R7, !PT ;  /* 0x000000073a0e7209 */ /* 0x002fca0007810000 */
[----:B------:R-:W0:Y:S01]  /*b730*/  MUFU.TANH R47, R47 ;  /* 0x0000002f002f7308 */ /* 0x000e220000002400 */
[----:B--2---:R-:W-:Y:S01]  /*b740*/  FMNMX.FTZ R18, R43, R18, !PT ;  /* 0x000000122b127209 */ /* 0x004fe20007810000 */
[----:B------:R-:W1:Y:S06]  /*b750*/  SHFL.BFLY PT, R7, R14, 0x2, 0x1f ;  /* 0x0c401f000e077f89 */ /* 0x000e6c00000e0000 */
[----:B------:R-:W2:Y:S01]  /*b760*/  MUFU.TANH R49, R49 ;  /* 0x0000003100317308 */ /* 0x000ea20000002400 */
[----:B---3--:R-:W-:Y:S01]  /*b770*/  FMNMX.FTZ R18, R45, R18, !PT ;  /* 0x000000122d127209 */ /* 0x008fe20007810000 */
[----:B------:R-:W-:-:S06]  /*b780*/  FMUL.FTZ R57, R59, R6 ;  /* 0x000000063b397220 */ /* 0x000fcc0000410000 */
[----:B------:R-:W3:Y:S01]  /*b790*/  MUFU.TANH R51, R51 ;  /* 0x0000003300337308 */ /* 0x000ee20000002400 */
[----:B0-----:R-:W-:Y:S01]  /*b7a0*/  FMNMX.FTZ R18, R47, R18, !PT ;  /* 0x000000122f127209 */ /* 0x001fe20007810000 */
[----:B------:R-:W-:-:S06]  /*b7b0*/  FMUL.FTZ R59, R62, R6 ;  /* 0x000000063e3b7220 */ /* 0x000fcc0000410000 */
[----:B------:R-:W0:Y:S01]  /*b7c0*/  MUFU.TANH R53, R53 ;  /* 0x0000003500357308 */ /* 0x000e220000002400 */
[----:B--2---:R-:W-:Y:S01]  /*b7d0*/  FMNMX.FTZ R18, R49, R18, !PT ;  /* 0x0000001231127209 */ /* 0x004fe20007810000 */
[----:B------:R-:W-:-:S06]  /*b7e0*/  FMUL.FTZ R61, R63, R6 ;  /* 0x000000063f3d7220 */ /* 0x000fcc0000410000 */
        /* <DEDUP_REMOVED lines=8> */
[----:B------:R-:W-:Y:S01]  /*b870*/  FMUL.FTZ R67, R70, R6 ;  /* 0x0000000646437220 */ /* 0x000fe20000410000 */
[----:B-1----:R-:W-:-:S05]  /*b880*/  FMNMX.FTZ R7, R14, R7, !PT ;  /* 0x000000070e077209 */ /* 0x002fca0007810000 */
[----:B------:R-:W1:Y:S01]  /*b890*/  MUFU.TANH R61, R61 ;  /* 0x0000003d003d7308 */ /* 0x000e620000002400 */
[----:B---3--:R-:W-:Y:S01]  /*b8a0*/  FMNMX.FTZ R18, R57, R18, !PT ;  /* 0x0000001239127209 */ /* 0x008fe20007810000 */
[----:B------:R-:W2:Y:S06]  /*b8b0*/  SHFL.BFLY PT, R24, R7, 0x1, 0x1f ;  /* 0x0c201f0007187f89 */ /* 0x000eac00000e0000 */
[----:B------:R-:W3:Y:S01]  /*b8c0*/  MUFU.TANH R63, R63 ;  /* 0x0000003f003f7308 */ /* 0x000ee20000002400 */
[----:B------:R-:W-:Y:S01]  /*b8d0*/  FMUL.FTZ R69, R71, R6 ;  /* 0x0000000647457220 */ /* 0x000fe20000410000 */
[----:B0-----:R-:W-:-:S06]  /*b8e0*/  FMNMX.FTZ R18, R59, R18, !PT ;  /* 0x000000123b127209 */ /* 0x001fcc0007810000 */
[----:B------:R-:W0:Y:S01]  /*b8f0*/  MUFU.TANH R65, R65 ;  /* 0x0000004100417308 */ /* 0x000e220000002400 */
[----:B-1----:R-:W-:-:S07]  /*b900*/  FMNMX.FTZ R18, R61, R18, !PT ;  /* 0x000000123d127209 */ /* 0x002fce0007810000 */
[----:B------:R-:W1:Y:S01]  /*b910*/  MUFU.TANH R67, R67 ;  /* 0x0000004300437308 */ /* 0x000e620000002400 */
[----:B---3--:R-:W-:-:S07]  /*b920*/  FMNMX.FTZ R18, R63, R18, !PT ;  /* 0x000000123f127209 */ /* 0x008fce0007810000 */
[----:B------:R-:W3:Y:S01]  /*b930*/  MUFU.TANH R69, R69 ;  /* 0x0000004500457308 */ /* 0x000ee20000002400 */
[----:B0-----:R-:W-:-:S04]  /*b940*/  FMNMX.FTZ R18, R65, R18, !PT ;  /* 0x0000001241127209 */ /* 0x001fc80007810000 */
[----:B-1----:R-:W-:-:S04]  /*b950*/  FMNMX.FTZ R18, R67, R18, !PT ;  /* 0x0000001243127209 */ /* 0x002fc80007810000 */
[----:B---3--:R-:W-:Y:S02]  /*b960*/  FMNMX.FTZ R15, R69, R18, !PT ;  /* 0x00000012450f7209 */ /* 0x008fe40007810000 */
[----:B--2---:R-:W-:Y:S02]  /*b970*/  FMNMX.FTZ R18, R7, R24, !PT ;  /* 0x0000001807127209 */ /* 0x004fe40007810000 */
[----:B------:R-:W2:Y:S04]  /*b980*/  LDL R24, [R1+0x440] ;  /* 0x0004400001187983 */ /* 0x000ea80000100800 */
[----:B------:R-:W-:Y:S04]  /*b990*/  STL.64 [R1+0x420], R14 ;  /* 0x0004200e01007387 */ /* 0x000fe80000100a00 */
[----:B------:R-:W-:Y:S04]  /*b9a0*/  STL [R1+0x420], R18 ;  /* 0x0004201201007387 */ /* 0x000fe80000100800 */
[----:B------:R-:W3:Y:S04]  /*b9b0*/  LDL R21, [R1+0x420] ;  /* 0x0004200001157983 */ /* 0x000ee80000100800 */
[----:B------:R-:W4:Y:S04]  /*b9c0*/  LDL R19, [R1+0x424] ;  /* 0x0004240001137983 */ /* 0x000f280000100800 */
[----:B------:R-:W4:Y:S01]  /*b9d0*/  LDL.64 R6, [R1+0x430] ;  /* 0x0004300001067983 */ /* 0x000f220000100a00 */
[----:B---3--:R-:W-:Y:S01]  /*b9e0*/  FADD.FTZ R13, R4, -R21 ;  /* 0x80000015040d7221 */ /* 0x008fe20000010000 */
[----:B--2---:R-:W-:-:S04]  /*b9f0*/  FMUL.FTZ R21, R24, R21 ;  /* 0x0000001518157220 */ /* 0x004fc80000410000 */
[-CC-:B------:R-:W-:Y:S02]  /*ba00*/  FFMA.FTZ R152, R8, R24.reuse, -R21.reuse ;  /* 0x0000001808987223 */ /* 0x180fe40000010815 */
[----:B----4-:R-:W0:Y:S01]  /*ba10*/  SHFL.BFLY PT, R8, R19, 0x2, 0x1f ;  /* 0x0c401f0013087f89 */ /* 0x010e2200000e0000 */
[----:B------:R-:W-:Y:S01]  /*ba20*/  FFMA.FTZ R154, R11, R24, -R21 ;  /* 0x000000180b9a7223 */ /* 0x000fe20000010815 */
[----:B0-----:R-:W-:-:S05]  /*ba30*/  FMNMX.FTZ R8, R8, R19, !PT ;  /* 0x0000001308087209 */ /* 0x001fca0007810000 */
[----:B------:R-:W0:Y:S01]  /*ba40*/  SHFL.BFLY PT, R11, R8, 0x1, 0x1f ;  /* 0x0c201f00080b7f89 */ /* 0x000e2200000e0000 */
[-CC-:B------:R-:W-:Y:S01]  /*ba50*/  FFMA.FTZ R183, R26, R24.reuse, -R21.reuse ;  /* 0x000000181ab77223 */ /* 0x180fe20000010815 */
[-CC-:B------:R-:W-:Y:S01]  /*ba60*/  FFMA.FTZ R184, R28, R24.reuse, -R21.reuse ;  /* 0x000000181cb87223 */ /* 0x180fe20000010815 */
[-C--:B------:R-:W-:Y:S01]  /*ba70*/  FMUL.FTZ R4, R13, R24.reuse ;  /* 0x000000180d047220 */ /* 0x080fe20000410000 */
[----:B------:R-:W-:Y:S01]  /*ba80*/  FFMA.FTZ R3, R3, R24, -R21 ;  /* 0x0000001803037223 */ /* 0x000fe20000010815 */
[----:B0-----:R-:W-:-:S05]  /*ba90*/  FMNMX.FTZ R26, R8, R11, !PT ;  /* 0x0000000b081a7209 */ /* 0x001fca0007810000 */
[----:B------:R-:W-:Y:S01]  /*baa0*/  FMUL.FTZ R28, R26, R24 ;  /* 0x000000181a1c7220 */ /* 0x000fe20000410000 */
[----:B------:R-:W-:-:S03]  /*bab0*/  FADD.FTZ R5, R5, -R26 ;  /* 0x8000001a05057221 */ /* 0x000fc60000010000 */
[-CC-:B------:R-:W-:Y:S01]  /*bac0*/  FFMA.FTZ R212, R12, R24.reuse, -R28.reuse ;  /* 0x000000180cd47223 */ /* 0x180fe2000001081c */
[----:B------:R-:W-:Y:S01]  /*bad0*/  FMUL.FTZ R5, R24, R5 ;  /* 0x0000000518057220 */ /* 0x000fe20000410000 */
[-CC-:B------:R-:W-:Y:S01]  /*bae0*/  FFMA.FTZ R153, R9, R24.reuse, -R28.reuse ;  /* 0x0000001809997223 */ /* 0x180fe2000001081c */
[----:B------:R-:W-:Y:S01]  /*baf0*/  MUFU.EX2 R4, R4 ;  /* 0x0000000400047308 */ /* 0x000fe20000000800 */
[-CC-:B------:R-:W-:Y:S01]  /*bb00*/  FFMA.FTZ R187, R25, R24.reuse, -R28.reuse ;  /* 0x0000001819bb7223 */ /* 0x180fe2000001081c */
[----:B------:R-:W-:-:S06]  /*bb10*/  FFMA.FTZ R188, R27, R24, -R28 ;  /* 0x000000181bbc7223 */ /* 0x000fcc000001081c */
[----:B------:R-:W-:Y:S01]  /*bb20*/  MUFU.EX2 R41, R5 ;  /* 0x0000000500297308 */ /* 0x000fe20000000800 */
[----:B------:R-:W-:-:S07]  /*bb30*/  FFMA.FTZ R155, R20, R24, -R21 ;  /* 0x00000018149b7223 */ /* 0x000fce0000010815 */
[----:B------:R-:W0:Y:S08]  /*bb40*/  MUFU.EX2 R212, R212 ;  /* 0x000000d400d47308 */ /* 0x000e300000000800 */
[----:B------:R-:W1:Y:S01]  /*bb50*/  MUFU.EX2 R3, R3 ;  /* 0x0000000300037308 */ /* 0x000e620000000800 */
[----:B------:R-:W-:-:S07]  /*bb60*/  FFMA.FTZ R185, R29, R24, -R28 ;  /* 0x000000181db97223 */ /* 0x000fce000001081c */
[----:B------:R-:W2:Y:S08]  /*bb70*/  MUFU.EX2 R153, R153 ;  /* 0x0000009900997308 */ /* 0x000eb00000000800 */
[----:B------:R-:W3:Y:S01]  /*bb80*/  MUFU.EX2 R152, R152 ;  /* 0x0000009800987308 */ /* 0x000ee20000000800 */
[----:B------:R-:W-:-:S07]  /*bb90*/  FFMA.FTZ R186, R31, R24, -R28 ;  /* 0x000000181fba7223 */ /* 0x000fce000001081c */
[----:B------:R-:W4:Y:S08]  /*bba0*/  MUFU.EX2 R187, R187 ;  /* 0x000000bb00bb7308 */ /* 0x000f300000000800 */
[----:B------:R-:W4:Y:S01]  /*bbb0*/  MUFU.EX2 R154, R154 ;  /* 0x0000009a009a7308 */ /* 0x000f220000000800 */
[----:B0-----:R-:W-:Y:S01]  /*bbc0*/  FFMA.FTZ R12, R7, R41, R212 ;  /* 0x00000029070c7223 */ /* 0x001fe200000100d4 */
[----:B------:R-:W-:-:S06]  /*bbd0*/  FFMA.FTZ R181, R33, R24, -R28 ;  /* 0x0000001821b57223 */ /* 0x000fcc000001081c */
[----:B------:R-:W0:Y:S01]  /*bbe0*/  MUFU.EX2 R188, R188 ;  /* 0x000000bc00bc7308 */ /* 0x000e220000000800 */
[----:B-1----:R-:W-:Y:S01]  /*bbf0*/  FFMA.FTZ R5, R4, R6, R3 ;  /* 0x0000000604057223 */ /* 0x002fe20000010003 */
[----:B------:R-:W-:-:S06]  /*bc00*/  FFMA.FTZ R180, R30, R24, -R21 ;  /* 0x000000181eb47223 */ /* 0x000fcc0000010815 */
[----:B------:R-:W1:Y:S01]  /*bc10*/  MUFU.EX2 R155, R155 ;  /* 0x0000009b009b7308 */ /* 0x000e620000000800 */
[----:B--2---:R-:W-:Y:S01]  /*bc20*/  FADD.FTZ R12, R153, R12 ;  /* 0x0000000c990c7221 */ /* 0x004fe20000010000 */
[----:B------:R-:W-:-:S06]  /*bc30*/  FFMA.FTZ R182, R35, R24, -R28 ;  /* 0x0000001823b67223 */ /* 0x000fcc000001081c */
[----:B------:R-:W2:Y:S01]  /*bc40*/  MUFU.EX2 R185, R185 ;  /* 0x000000b900b97308 */ /* 0x000ea20000000800 */
[----:B---3--:R-:W-:Y:S01]  /*bc50*/  FADD.FTZ R5, R152, R5 ;  /* 0x0000000598057221 */ /* 0x008fe20000010000 */
[----:B------:R-:W-:-:S06]  /*bc60*/  FFMA.FTZ R177, R32, R24, -R21 ;  /* 0x0000001820b17223 */ /* 0x000fcc0000010815 */
[----:B------:R-:W3:Y:S01]  /*bc70*/  MUFU.EX2 R183, R183 ;  /* 0x000000b700b77308 */ /* 0x000ee20000000800 */
[----:B----4-:R-:W-:Y:S01]  /*bc80*/  FADD.FTZ R7, R187, R12 ;  /* 0x0000000cbb077221 */ /* 0x010fe20000010000 */
[----:B------:R-:W-:-:S06]  /*bc90*/  FFMA.FTZ R175, R37, R24, -R28 ;  /* 0x0000001825af7223 */ /* 0x000fcc000001081c */
[----:B------:R-:W4:Y:S01]  /*bca0*/  MUFU.EX2 R186, R186 ;  /* 0x000000ba00ba7308 */ /* 0x000f220000000800 */
[----:B------:R-:W-:Y:S01]  /*bcb0*/  FADD.FTZ R6, R154, R5 ;  /* 0x000000059a067221 */ /* 0x000fe20000010000 */
[----:B------:R-:W-:-:S06]  /*bcc0*/  FFMA.FTZ R174, R34, R24, -R21 ;  /* 0x0000001822ae7223 */ /* 0x000fcc0000010815 */
[----:B------:R-:W4:Y:S01]  /*bcd0*/  MUFU.EX2 R184, R184 ;  /* 0x000000b800b87308 */ /* 0x000f220000000800 */
[----:B0-----:R-:W-:Y:S01]  /*bce0*/  FADD.FTZ R12, R188, R7 ;  /* 0x00000007bc0c7221 */ /* 0x001fe20000010000 */
[----:B------:R-:W-:-:S06]  /*bcf0*/  FFMA.FTZ R176, R39, R24, -R28 ;  /* 0x0000001827b07223 */ /* 0x000fcc000001081c */
[----:B------:R-:W0:Y:S01]  /*bd00*/  MUFU.EX2 R181, R181 ;  /* 0x000000b500b57308 */ /* 0x000e220000000800 */
[----:B-1----:R-:W-:Y:S01]  /*bd10*/  FADD.FTZ R6, R155, R6 ;  /* 0x000000069b067221 */ /* 0x002fe20000010000 */
        /* <DEDUP_REMOVED lines=33> */
[----:B-1----:R-:W-:-:S06]  /*bf30*/  FADD.FTZ R6, R173, R6 ;  /* 0x00000006ad067221 */ /* 0x002fcc0000010000 */
[----:B------:R-:W0:Y:S01]  /*bf40*/  MUFU.EX2 R167, R167 ;  /* 0x000000a700a77308 */ /* 0x000e220000000800 */
[-C--:B------:R-:W-:Y:S01]  /*bf50*/  FFMA.FTZ R161, R44, R24.reuse, -R21 ;  /* 0x000000182ca17223 */ /* 0x080fe20000010815 */
[----:B------:R-:W-:-:S06]  /*bf60*/  FFMA.FTZ R164, R53, R24, -R28 ;  /* 0x0000001835a47223 */ /* 0x000fcc000001081c */
[----:B------:R-:W1:Y:S01]  /*bf70*/  MUFU.EX2 R165, R165 ;  /* 0x000000a500a57308 */ /* 0x000e620000000800 */
[----:B--2---:R-:W-:Y:S01]  /*bf80*/  FADD.FTZ R7, R171, R12 ;  /* 0x0000000cab077221 */ /* 0x004fe20000010000 */
[----:B---3--:R-:W-:-:S06]  /*bf90*/  FADD.FTZ R5, R169, R6 ;  /* 0x00000006a9057221 */ /* 0x008fcc0000010000 */
[----:B------:R-:W2:Y:S01]  /*bfa0*/  MUFU.EX2 R168, R168 ;  /* 0x000000a800a87308 */ /* 0x000ea20000000800 */
[-C--:B------:R-:W-:Y:S01]  /*bfb0*/  FFMA.FTZ R158, R56, R24.reuse, -R21 ;  /* 0x00000018389e7223 */ /* 0x080fe20000010815 */
[----:B------:R-:W-:-:S06]  /*bfc0*/  FFMA.FTZ R159, R55, R24, -R28 ;  /* 0x00000018379f7223 */ /* 0x000fcc000001081c */
[----:B------:R-:W3:Y:S01]  /*bfd0*/  MUFU.EX2 R166, R166 ;  /* 0x000000a600a67308 */ /* 0x000ee20000000800 */
[----:B----4-:R-:W-:Y:S01]  /*bfe0*/  FADD.FTZ R12, R172, R7 ;  /* 0x00000007ac0c7221 */ /* 0x010fe20000010000 */
[----:B------:R-:W-:-:S06]  /*bff0*/  FADD.FTZ R6, R170, R5 ;  /* 0x00000005aa067221 */ /* 0x000fcc0000010000 */
[----:B------:R-:W4:Y:S01]  /*c000*/  MUFU.EX2 R163, R163 ;  /* 0x000000a300a37308 */ /* 0x000f220000000800 */
[-C--:B------:R-:W-:Y:S01]  /*c010*/  FFMA.FTZ R157, R46, R24.reuse, -R21 ;  /* 0x000000182e9d7223 */ /* 0x080fe20000010815 */
[----:B------:R-:W-:-:S06]  /*c020*/  FFMA.FTZ R160, R57, R24, -R28 ;  /* 0x0000001839a07223 */ /* 0x000fcc000001081c */
[----:B------:R-:W4:Y:S01]  /*c030*/  MUFU.EX2 R162, R162 ;  /* 0x000000a200a27308 */ /* 0x000f220000000800 */
[----:B0-----:R-:W-:Y:S01]  /*c040*/  FADD.FTZ R7, R167, R12 ;  /* 0x0000000ca7077221 */ /* 0x001fe20000010000 */
[-CC-:B------:R-:W-:Y:S01]  /*c050*/  FFMA.FTZ R19, R60, R24.reuse, -R21.reuse ;  /* 0x000000183c137223 */ /* 0x180fe20000010815 */
[----:B------:R-:W-:-:S05]  /*c060*/  FFMA.FTZ R20, R50, R24, -R21 ;  /* 0x0000001832147223 */ /* 0x000fca0000010815 */
[----:B------:R-:W-:Y:S01]  /*c070*/  MUFU.EX2 R161, R161 ;  /* 0x000000a100a17308 */ /* 0x000fe20000000800 */
[-CC-:B------:R-:W-:Y:S01]  /*c080*/  FFMA.FTZ R13, R64, R24.reuse, -R21.reuse ;  /* 0x00000018400d7223 */ /* 0x180fe20000010815 */
[-CC-:B------:R-:W-:Y:S01]  /*c090*/  FFMA.FTZ R14, R54, R24.reuse, -R21.reuse ;  /* 0x00000018360e7223 */ /* 0x180fe20000010815 */
[----:B------:R-:W-:-:S05]  /*c0a0*/  FFMA.FTZ R68, R68, R24, -R21 ;  /* 0x0000001844447223 */ /* 0x000fca0000010815 */
[----:B------:R-:W0:Y:S01]  /*c0b0*/  MUFU.EX2 R164, R164 ;  /* 0x000000a400a47308 */ /* 0x000e220000000800 */
[-C--:B------:R-:W-:Y:S01]  /*c0c0*/  FFMA.FTZ R11, R58, R24.reuse, -R21 ;  /* 0x000000183a0b7223 */ /* 0x080fe20000010815 */
[----:B-1----:R-:W-:Y:S01]  /*c0d0*/  FADD.FTZ R5, R165, R6 ;  /* 0x00000006a5057221 */ /* 0x002fe20000010000 */
[----:B------:R-:W-:Y:S01]  /*c0e0*/  FFMA.FTZ R21, R59, R24, -R28 ;  /* 0x000000183b157223 */ /* 0x000fe2000001081c */
[----:B--2---:R-:W-:-:S04]  /*c0f0*/  FADD.FTZ R6, R168, R7 ;  /* 0x00000007a8067221 */ /* 0x004fc80000010000 */
[----:B------:R-:W-:Y:S01]  /*c100*/  MUFU.EX2 R158, R158 ;  /* 0x0000009e009e7308 */ /* 0x000fe20000000800 */
[----:B---3--:R-:W-:Y:S01]  /*c110*/  FADD.FTZ R5, R166, R5 ;  /* 0x00000005a6057221 */ /* 0x008fe20000010000 */
[----:B------:R-:W-:-:S06]  /*c120*/  FFMA.FTZ R156, R61, R24, -R28 ;  /* 0x000000183d9c7223 */ /* 0x000fcc000001081c */
[----:B------:R-:W1:Y:S01]  /*c130*/  MUFU.EX2 R159, R159 ;  /* 0x0000009f009f7308 */ /* 0x000e620000000800 */
[----:B----4-:R-:W-:Y:S01]  /*c140*/  FADD.FTZ R7, R163, R6 ;  /* 0x00000006a3077221 */ /* 0x010fe20000010000 */
[----:B------:R-:W-:-:S06]  /*c150*/  FADD.FTZ R6, R162, R5 ;  /* 0x00000005a2067221 */ /* 0x000fcc0000010000 */
[----:B------:R-:W-:Y:S01]  /*c160*/  MUFU.EX2 R157, R157 ;  /* 0x0000009d009d7308 */ /* 0x000fe20000000800 */
[----:B------:R-:W-:-:S07]  /*c170*/  FFMA.FTZ R15, R63, R24, -R28 ;  /* 0x000000183f0f7223 */ /* 0x000fce000001081c */
[----:B------:R-:W2:Y:S01]  /*c180*/  MUFU.EX2 R160, R160 ;  /* 0x000000a000a07308 */ /* 0x000ea20000000800 */
[----:B0-----:R-:W-:Y:S01]  /*c190*/  FADD.FTZ R12, R164, R7 ;  /* 0x00000007a40c7221 */ /* 0x001fe20000010000 */
[----:B------:R-:W-:-:S06]  /*c1a0*/  FADD.FTZ R5, R161, R6 ;  /* 0x00000006a1057221 */ /* 0x000fcc0000010000 */
[----:B------:R-:W-:Y:S01]  /*c1b0*/  MUFU.EX2 R19, R19 ;  /* 0x0000001300137308 */ /* 0x000fe20000000800 */
[----:B------:R-:W-:-:S07]  /*c1c0*/  FFMA.FTZ R18, R65, R24, -R28 ;  /* 0x0000001841127223 */ /* 0x000fce000001081c */
[----:B------:R-:W0:Y:S01]  /*c1d0*/  MUFU.EX2 R21, R21 ;  /* 0x0000001500157308 */ /* 0x000e220000000800 */
[----:B-1----:R-:W-:Y:S01]  /*c1e0*/  FADD.FTZ R7, R159, R12 ;  /* 0x0000000c9f077221 */ /* 0x002fe20000010000 */
[----:B------:R-:W-:-:S06]  /*c1f0*/  FADD.FTZ R6, R158, R5 ;  /* 0x000000059e067221 */ /* 0x000fcc0000010000 */
[----:B------:R-:W-:Y:S01]  /*c200*/  MUFU.EX2 R20, R20 ;  /* 0x0000001400147308 */ /* 0x000fe20000000800 */
[----:B------:R-:W-:-:S07]  /*c210*/  FFMA.FTZ R9, R67, R24, -R28 ;  /* 0x0000001843097223 */ /* 0x000fce000001081c */
[----:B------:R-:W1:Y:S01]  /*c220*/  MUFU.EX2 R156, R156 ;  /* 0x0000009c009c7308 */ /* 0x000e620000000800 */
[----:B--2---:R-:W-:Y:S01]  /*c230*/  FADD.FTZ R30, R160, R7 ;  /* 0x00000007a01e7221 */ /* 0x004fe20000010000 */
[----:B------:R-:W-:-:S06]  /*c240*/  FADD.FTZ R6, R157, R6 ;  /* 0x000000069d067221 */ /* 0x000fcc0000010000 */
[----:B------:R-:W-:Y:S01]  /*c250*/  MUFU.EX2 R13, R13 ;  /* 0x0000000d000d7308 */ /* 0x000fe20000000800 */
[----:B------:R-:W-:-:S07]  /*c260*/  FFMA.FTZ R12, R69, R24, -R28 ;  /* 0x00000018450c7223 */ /* 0x000fce000001081c */
[----:B------:R-:W2:Y:S01]  /*c270*/  MUFU.EX2 R15, R15 ;  /* 0x0000000f000f7308 */ /* 0x000ea20000000800 */
[----:B0-----:R-:W-:Y:S01]  /*c280*/  FADD.FTZ R7, R21, R30 ;  /* 0x0000001e15077221 */ /* 0x001fe20000010000 */
[----:B------:R-:W-:-:S06]  /*c290*/  FADD.FTZ R5, R19, R6 ;  /* 0x0000000613057221 */ /* 0x000fcc0000010000 */
[----:B------:R-:W-:Y:S08]  /*c2a0*/  MUFU.EX2 R14, R14 ;  /* 0x0000000e000e7308 */ /* 0x000ff00000000800 */
[----:B------:R-:W0:Y:S01]  /*c2b0*/  MUFU.EX2 R18, R18 ;  /* 0x0000001200127308 */ /* 0x000e220000000800 */
[----:B-1----:R-:W-:Y:S01]  /*c2c0*/  FADD.FTZ R24, R156, R7 ;  /* 0x000000079c187221 */ /* 0x002fe20000010000 */
[----:B------:R-:W-:-:S06]  /*c2d0*/  FADD.FTZ R6, R20, R5 ;  /* 0x0000000514067221 */ /* 0x000fcc0000010000 */
[----:B------:R-:W-:Y:S08]  /*c2e0*/  MUFU.EX2 R8, R68 ;  /* 0x0000004400087308 */ /* 0x000ff00000000800 */
[----:B------:R-:W1:Y:S01]  /*c2f0*/  MUFU.EX2 R9, R9 ;  /* 0x0000000900097308 */ /* 0x000e620000000800 */
[----:B--2---:R-:W-:Y:S01]  /*c300*/  FADD.FTZ R7, R15, R24 ;  /* 0x000000180f077221 */ /* 0x004fe20000010000 */
[----:B------:R-:W-:-:S06]  /*c310*/  FADD.FTZ R5, R13, R6 ;  /* 0x000000060d057221 */ /* 0x000fcc0000010000 */
[----:B------:R-:W2:Y:S08]  /*c320*/  MUFU.EX2 R11, R11 ;  /* 0x0000000b000b7308 */ /* 0x000eb00000000800 */
[----:B------:R-:W3:Y:S01]  /*c330*/  MUFU.EX2 R12, R12 ;  /* 0x0000000c000c7308 */ /* 0x000ee20000000800 */
[----:B0-----:R-:W-:Y:S01]  /*c340*/  FADD.FTZ R6, R18, R7 ;  /* 0x0000000712067221 */ /* 0x001fe20000010000 */
[----:B------:R-:W-:-:S03]  /*c350*/  FADD.FTZ R5, R14, R5 ;  /* 0x000000050e057221 */ /* 0x000fc60000010000 */
[----:B-1----:R-:W-:Y:S01]  /*c360*/  FADD.FTZ R29, R9, R6 ;  /* 0x00000006091d7221 */ /* 0x002fe20000010000 */
[----:B------:R-:W-:-:S04]  /*c370*/  FADD.FTZ R28, R8, R5 ;  /* 0x00000005081c7221 */ /* 0x000fc80000010000 */
[----:B--2---:R-:W-:Y:S01]  /*c380*/  FADD.FTZ R28, R11, R28 ;  /* 0x0000001c0b1c7221 */ /* 0x004fe20000010000 */
[----:B------:R-:W-:Y:S01]  /*c390*/  STL [R1+0x424], R26 ;  /* 0x0004241a01007387 */ /* 0x000fe20000100800 */
[----:B---3--:R-:W-:-:S05]  /*c3a0*/  FADD.FTZ R29, R12, R29 ;  /* 0x0000001d0c1d7221 */ /* 0x008fca0000010000 */
[----:B------:R0:W-:Y:S04]  /*c3b0*/  STL.64 [R1+0x430], R28 ;  /* 0x0004301c01007387 */ /* 0x0001e80000100a00 */
[----:B------:R-:W2:Y:S04]  /*c3c0*/  LD.E R25, desc[UR36][R16.64+0x234] ;  /* 0x0002342410197980 */ /* 0x000ea8000c101900 */
[----:B------:R-:W3:Y:S04]  /*c3d0*/  LD.E R7, desc[UR36][R16.64+0x240] ;  /* 0x0002402410077980 */ /* 0x000ee8000c101900 */
[----:B------:R-:W4:Y:S04]  /*c3e0*/  LD.E R5, desc[UR36][R16.64+0x244] ;  /* 0x0002442410057980 */ /* 0x000f28000c101900 */
[----:B------:R-:W4:Y:S04]  /*c3f0*/  LD.E R31, desc[UR36][R16.64+0x210] ;  /* 0x00021024101f7980 */ /* 0x000f28000c101900 */
[----:B------:R-:W4:Y:S04]  /*c400*/  LD.E R33, desc[UR36][R16.64+0x214] ;  /* 0x0002142410217980 */ /* 0x000f28000c101900 */
[----:B------:R-:W4:Y:S04]  /*c410*/  LD.E R35, desc[UR36][R16.64+0x220] ;  /* 0x0002202410237980 */ /* 0x000f28000c101900 */
[----:B------:R-:W4:Y:S04]  /*c420*/  LD.E R37, desc[UR36][R16.64+0x224] ;  /* 0x0002242410257980 */ /* 0x000f28000c101900 */
[----:B------:R-:W4:Y:S04]  /*c430*/  LD.E R27, desc[UR36][R16.64+0x230] ;  /* 0x00023024101b7980 */ /* 0x000f28000c101900 */
[----:B0-----:R-:W4:Y:S04]  /*c440*/  LD.E R29, desc[UR36][R16.64+0x400] ;  /* 0x00040024101d7980 */ /* 0x001f28000c101900 */
[----:B------:R-:W4:Y:S04]  /*c450*/  LD.E R148, desc[UR36][R16.64+0x218] ;  /* 0x0002182410947980 */ /* 0x000f28000c101900 */
        /* <DEDUP_REMOVED lines=117> */
[----:B------:R-:W4:Y:S01]  /*cbb0*/  LD.E R26, desc[UR36][R16.64+0x408] ;  /* 0x00040824101a7980 */ /* 0x000f22000c101900 */
[C---:B--2---:R-:W-:Y:S01]  /*cbc0*/  FMUL.FTZ R25, R4.reuse, R25 ;  /* 0x0000001904197220 */ /* 0x044fe20000410000 */
[C---:B---3--:R-:W-:Y:S01]  /*cbd0*/  FMUL.FTZ R7, R4.reuse, R7 ;  /* 0x0000000704077220 */ /* 0x048fe20000410000 */
[C---:B----4-:R-:W-:Y:S01]  /*cbe0*/  FMUL.FTZ R5, R4.reuse, R5 ;  /* 0x0000000504057220 */ /* 0x050fe20000410000 */
[C---:B------:R-:W-:Y:S01]  /*cbf0*/  FMUL.FTZ R31, R4.reuse, R31 ;  /* 0x0000001f041f7220 */ /* 0x040fe20000410000 */
[C---:B------:R-:W-:Y:S01]  /*cc00*/  FMUL.FTZ R33, R4.reuse, R33 ;  /* 0x0000002104217220 */ /* 0x040fe20000410000 */
[----:B------:R0:W-:Y:S01]  /*cc10*/  ST.E desc[UR36][R16.64+0x234], R25 ;  /* 0x0002341910007985 */ /* 0x0001e2000c101924 */
[C---:B------:R-:W-:Y:S01]  /*cc20*/  FMUL.FTZ R35, R4.reuse, R35 ;  /* 0x0000002304237220 */ /* 0x040fe20000410000 */
[C---:B------:R-:W-:Y:S01]  /*cc30*/  FMUL.FTZ R37, R4.reuse, R37 ;  /* 0x0000002504257220 */ /* 0x040fe20000410000 */
[C---:B------:R-:W-:Y:S01]  /*cc40*/  FMUL.FTZ R27, R4.reuse, R27 ;  /* 0x0000001b041b7220 */ /* 0x040fe20000410000 */
[----:B------:R1:W-:Y:S01]  /*cc50*/  ST.E desc[UR36][R16.64+0x240], R7 ;  /* 0x0002400710007985 */ /* 0x0003e2000c101924 */
[----:B------:R-:W-:-:S03]  /*cc60*/  FMUL.FTZ R29, R4, R29 ;  /* 0x0000001d041d7220 */ /* 0x000fc60000410000 */
[----:B------:R2:W-:Y:S01]  /*cc70*/  ST.E desc[UR36][R16.64+0x244], R5 ;  /* 0x0002440510007985 */ /* 0x0005e2000c101924 */
[C---:B0-----:R-:W-:Y:S01]  /*cc80*/  FMUL.FTZ R25, R41.reuse, R144 ;  /* 0x0000009029197220 */ /* 0x041fe20000410000 */
[C---:B-1----:R-:W-:Y:S01]  /*cc90*/  FMUL.FTZ R7, R41.reuse, R146 ;  /* 0x0000009229077220 */ /* 0x042fe20000410000 */
[----:B--2---:R-:W-:Y:S01]  /*cca0*/  FMUL.FTZ R5, R41, R148 ;  /* 0x0000009429057220 */ /* 0x004fe20000410000 */
[----:B------:R0:W-:Y:S01]  /*ccb0*/  ST.E desc[UR36][R16.64+0x210], R31 ;  /* 0x0002101f10007985 */ /* 0x0001e2000c101924 */
[----:B------:R-:W-:-:S03]  /*ccc0*/  FMUL.FTZ R39, R4, R39 ;  /* 0x0000002704277220 */ /* 0x000fc60000410000 */
[----:B------:R1:W-:Y:S04]  /*ccd0*/  ST.E desc[UR36][R16.64+0x214], R33 ;  /* 0x0002142110007985 */ /* 0x0003e8000c101924 */
[----:B------:R2:W-:Y:S04]  /*cce0*/  ST.E desc[UR36][R16.64+0x220], R35 ;  /* 0x0002202310007985 */ /* 0x0005e8000c101924 */
[----:B------:R3:W-:Y:S01]  /*ccf0*/  ST.E desc[UR36][R16.64+0x224], R37 ;  /* 0x0002242510007985 */ /* 0x0007e2000c101924 */
[----:B0-----:R-:W-:-:S03]  /*cd00*/  FMUL.FTZ R31, R41, R134 ;  /* 0x00000086291f7220 */ /* 0x001fc60000410000 */
[----:B------:R0:W-:Y:S01]  /*cd10*/  ST.E desc[UR36][R16.64+0x230], R27 ;  /* 0x0002301b10007985 */ /* 0x0001e2000c101924 */
[----:B-1----:R-:W-:-:S03]  /*cd20*/  FMUL.FTZ R33, R41, R140 ;  /* 0x0000008c29217220 */ /* 0x002fc60000410000 */
[----:B------:R1:W-:Y:S01]  /*cd30*/  ST.E desc[UR36][R16.64+0x400], R29 ;  /* 0x0004001d10007985 */ /* 0x0003e2000c101924 */
[----:B--2---:R-:W-:-:S03]  /*cd40*/  FMUL.FTZ R35, R41, R138 ;  /* 0x0000008a29237220 */ /* 0x004fc60000410000 */
[----:B------:R2:W-:Y:S01]  /*cd50*/  ST.E desc[UR36][R16.64+0x218], R5 ;  /* 0x0002180510007985 */ /* 0x0005e2000c101924 */
[----:B---3--:R-:W-:-:S03]  /*cd60*/  FMUL.FTZ R37, R41, R136 ;  /* 0x0000008829257220 */ /* 0x008fc60000410000 */
[----:B------:R3:W-:Y:S01]  /*cd70*/  ST.E desc[UR36][R16.64+0x21c], R7 ;  /* 0x00021c0710007985 */ /* 0x0007e2000c101924 */
[----:B0-----:R-:W-:-:S03]  /*cd80*/  FMUL.FTZ R27, R41, R142 ;  /* 0x0000008e291b7220 */ /* 0x001fc60000410000 */
[----:B------:R0:W-:Y:S01]  /*cd90*/  ST.E desc[UR36][R16.64+0x228], R25 ;  /* 0x0002281910007985 */ /* 0x0001e2000c101924 */
[C---:B-1----:R-:W-:Y:S01]  /*cda0*/  FMUL.FTZ R29, R41.reuse, R128 ;  /* 0x00000080291d7220 */ /* 0x042fe20000410000 */
[C---:B--2---:R-:W-:Y:S01]  /*cdb0*/  FMUL.FTZ R5, R41.reuse, R132 ;  /* 0x0000008429057220 */ /* 0x044fe20000410000 */
[C---:B---3--:R-:W-:Y:S01]  /*cdc0*/  FMUL.FTZ R7, R41.reuse, R124 ;  /* 0x0000007c29077220 */ /* 0x048fe20000410000 */
[C---:B0-----:R-:W-:Y:S01]  /*cdd0*/  FMUL.FTZ R25, R41.reuse, R130 ;  /* 0x0000008229197220 */ /* 0x041fe20000410000 */
[----:B------:R0:W-:Y:S04]  /*cde0*/  ST.E desc[UR36][R16.64+0x404], R39 ;  /* 0x0004042710007985 */ /* 0x0001e8000c101924 */
        /* <DEDUP_REMOVED lines=13> */
[----:B-1----:R-:W-:-:S03]  /*cec0*/  FMUL.FTZ R37, R41, R116 ;  /* 0x0000007429257220 */ /* 0x002fc60000410000 */
[----:B------:R1:W-:Y:S01]  /*ced0*/  ST.E desc[UR36][R16.64+0x26c], R29 ;  /* 0x00026c1d10007985 */ /* 0x0003e2000c101924 */
[C---:B--2---:R-:W-:Y:S01]  /*cee0*/  FMUL.FTZ R5, R41.reuse, R112 ;  /* 0x0000007029057220 */ /* 0x044fe20000410000 */
[C---:B---3--:R-:W-:Y:S01]  /*cef0*/  FMUL.FTZ R7, R41.reuse, R104 ;  /* 0x0000006829077220 */ /* 0x048fe20000410000 */
[C---:B0-----:R-:W-:Y:S01]  /*cf00*/  FMUL.FTZ R25, R41.reuse, R110 ;  /* 0x0000006e29197220 */ /* 0x041fe20000410000 */
[C---:B-1----:R-:W-:Y:S01]  /*cf10*/  FMUL.FTZ R29, R41.reuse, R108 ;  /* 0x0000006c291d7220 */ /* 0x042fe20000410000 */
        /* <DEDUP_REMOVED lines=60> */
[----:B------:R0:W-:Y:S01]  /*d2e0*/  ST.E desc[UR36][R16.64+0x368], R39 ;  /* 0x0003682710007985 */ /* 0x0001e2000c101924 */
[----:B------:R-:W-:Y:S01]  /*d2f0*/  FMUL.FTZ R151, R41, R6 ;  /* 0x0000000629977220 */ /* 0x000fe20000410000 */
[C---:B------:R-:W-:Y:S02]  /*d300*/  FMUL.FTZ R149, R4.reuse, R149 ;  /* 0x0000009504957220 */ /* 0x040fe40000410000 */
[----:B------:R1:W-:Y:S01]  /*d310*/  ST.E desc[UR36][R16.64+0x36c], R27 ;  /* 0x00036c1b10007985 */ /* 0x0003e2000c101924 */
[C---:B------:R-:W-:Y:S01]  /*d320*/  FMUL.FTZ R145, R4.reuse, R145 ;  /* 0x0000009104917220 */ /* 0x040fe20000410000 */
[----:B------:R-:W-:-:S02]  /*d330*/  FMUL.FTZ R147, R4, R147 ;  /* 0x0000009304937220 */ /* 0x000fc40000410000 */
[----:B------:R2:W-:Y:S01]  /*d340*/  ST.E desc[UR36][R16.64+0x378], R31 ;  /* 0x0003781f10007985 */ /* 0x0005e2000c101924 */
[C---:B------:R-:W-:Y:S01]  /*d350*/  FMUL.FTZ R143, R4.reuse, R143 ;  /* 0x0000008f048f7220 */ /* 0x040fe20000410000 */
[C---:B------:R-:W-:Y:S02]  /*d360*/  FMUL.FTZ R135, R4.reuse, R135 ;  /* 0x0000008704877220 */ /* 0x040fe40000410000 */
[----:B------:R3:W-:Y:S01]  /*d370*/  ST.E desc[UR36][R16.64+0x37c], R33 ;  /* 0x00037c2110007985 */ /* 0x0007e2000c101924 */
[C---:B0-----:R-:W-:Y:S01]  /*d380*/  FMUL.FTZ R39, R41.reuse, R46 ;  /* 0x0000002e29277220 */ /* 0x041fe20000410000 */
[C---:B------:R-:W-:Y:S02]  /*d390*/  FMUL.FTZ R141, R4.reuse, R141 ;  /* 0x0000008d048d7220 */ /* 0x040fe40000410000 */
[----:B------:R0:W-:Y:S01]  /*d3a0*/  ST.E desc[UR36][R16.64+0x388], R35 ;  /* 0x0003882310007985 */ /* 0x0001e2000c101924 */
[----:B-1----:R-:W-:Y:S01]  /*d3b0*/  FMUL.FTZ R27, R41, R42 ;  /* 0x0000002a291b7220 */ /* 0x002fe20000410000 */
[----:B------:R-:W-:-:S02]  /*d3c0*/  FMUL.FTZ R139, R4, R139 ;  /* 0x0000008b048b7220 */ /* 0x000fc40000410000 */
[----:B------:R1:W-:Y:S01]  /*d3d0*/  ST.E desc[UR36][R16.64+0x38c], R37 ;  /* 0x00038c2510007985 */ /* 0x0003e2000c101924 */
[C---:B--2---:R-:W-:Y:S01]  /*d3e0*/  FMUL.FTZ R31, R41.reuse, R34 ;  /* 0x00000022291f7220 */ /* 0x044fe20000410000 */
[C---:B------:R-:W-:Y:S02]  /*d3f0*/  FMUL.FTZ R137, R4.reuse, R137 ;  /* 0x0000008904897220 */ /* 0x040fe40000410000 */
[----:B------:R2:W-:Y:S01]  /*d400*/  ST.E desc[UR36][R16.64+0x398], R5 ;  /* 0x0003980510007985 */ /* 0x0005e2000c101924 */
[C---:B---3--:R-:W-:Y:S01]  /*d410*/  FMUL.FTZ R33, R41.reuse, R40 ;  /* 0x0000002829217220 */ /* 0x048fe20000410000 */
[C---:B------:R-:W-:Y:S02]  /*d420*/  FMUL.FTZ R133, R4.reuse, R133 ;  /* 0x0000008504857220 */ /* 0x040fe40000410000 */
[----:B------:R3:W-:Y:S01]  /*d430*/  ST.E desc[UR36][R16.64+0x39c], R7 ;  /* 0x00039c0710007985 */ /* 0x0007e2000c101924 */
[----:B0-----:R-:W-:Y:S01]  /*d440*/  FMUL.FTZ R35, R41, R38 ;  /* 0x0000002629237220 */ /* 0x001fe20000410000 */
[----:B------:R-:W-:-:S02]  /*d450*/  FMUL.FTZ R125, R4, R125 ;  /* 0x0000007d047d7220 */ /* 0x000fc40000410000 */
[----:B------:R0:W-:Y:S01]  /*d460*/  ST.E desc[UR36][R16.64+0x3a8], R25 ;  /* 0x0003a81910007985 */ /* 0x0001e2000c101924 */
[C---:B-1----:R-:W-:Y:S01]  /*d470*/  FMUL.FTZ R37, R41.reuse, R36 ;  /* 0x0000002429257220 */ /* 0x042fe20000410000 */
[C---:B------:R-:W-:Y:S02]  /*d480*/  FMUL.FTZ R131, R4.reuse, R131 ;  /* 0x0000008304837220 */ /* 0x040fe40000410000 */
[----:B------:R1:W-:Y:S01]  /*d490*/  ST.E desc[UR36][R16.64+0x3ac], R29 ;  /* 0x0003ac1d10007985 */ /* 0x0003e2000c101924 */
[C---:B--2---:R-:W-:Y:S01]  /*d4a0*/  FMUL.FTZ R5, R41.reuse, R32 ;  /* 0x0000002029057220 */ /* 0x044fe20000410000 */
[C---:B------:R-:W-:Y:S01]  /*d4b0*/  FMUL.FTZ R129, R4.reuse, R129 ;  /* 0x0000008104817220 */ /* 0x040fe20000410000 */
[C---:B------:R-:W-:Y:S01]  /*d4c0*/  FMUL.FTZ R127, R4.reuse, R127 ;  /* 0x0000007f047f7220 */ /* 0x040fe20000410000 */
[C---:B---3--:R-:W-:Y:S01]  /*d4d0*/  FMUL.FTZ R7, R41.reuse, R24 ;  /* 0x0000001829077220 */ /* 0x048fe20000410000 */
[C---:B------:R-:W-:Y:S01]  /*d4e0*/  FMUL.FTZ R123, R4.reuse, R123 ;  /* 0x0000007b047b7220 */ /* 0x040fe20000410000 */
[C---:B------:R-:W-:Y:S01]  /*d4f0*/  FMUL.FTZ R115, R4.reuse, R115 ;  /* 0x0000007304737220 */ /* 0x040fe20000410000 */
[C---:B------:R-:W-:Y:S01]  /*d500*/  FMUL.FTZ R121, R4.reuse, R121 ;  /* 0x0000007904797220 */ /* 0x040fe20000410000 */
[C---:B0-----:R-:W-:Y:S01]  /*d510*/  FMUL.FTZ R25, R41.reuse, R30 ;  /* 0x0000001e29197220 */ /* 0x041fe20000410000 */
[C---:B------:R-:W-:Y:S01]  /*d520*/  FMUL.FTZ R119, R4.reuse, R119 ;  /* 0x0000007704777220 */ /* 0x040fe20000410000 */
[C---:B------:R-:W-:Y:S01]  /*d530*/  FMUL.FTZ R117, R4.reuse, R117 ;  /* 0x0000007504757220 */ /* 0x040fe20000410000 */
[C---:B------:R-:W-:Y:S01]  /*d540*/  FMUL.FTZ R113, R4.reuse, R113 ;  /* 0x0000007104717220 */ /* 0x040fe20000410000 */
[C---:B-1----:R-:W-:Y:S01]  /*d550*/  FMUL.FTZ R29, R41.reuse, R28 ;  /* 0x0000001c291d7220 */ /* 0x042fe20000410000 */
[C---:B------:R-:W-:Y:S01]  /*d560*/  FMUL.FTZ R105, R4.reuse, R105 ;  /* 0x0000006904697220 */ /* 0x040fe20000410000 */
        /* <DEDUP_REMOVED lines=33> */
[----:B------:R-:W-:Y:S01]  /*d780*/  FMUL.FTZ R43, R4, R43 ;  /* 0x0000002b042b7220 */ /* 0x000fe20000410000 */
[----:B------:R-:W-:Y:S01]  /*d790*/  FMUL.FTZ R41, R41, R26 ;  /* 0x0000001a29297220 */ /* 0x000fe20000410000 */
[----:B------:R-:W-:Y:S04]  /*d7a0*/  ST.E desc[UR36][R16.64+0x40c], R151 ;  /* 0x00040c9710007985 */ /* 0x000fe8000c101924 */
        /* <DEDUP_REMOVED lines=61> */
[----:B------:R0:W-:Y:S04]  /*db80*/  ST.E desc[UR36][R16.64+0x3ec], R7 ;  /* 0x0003ec0710007985 */ /* 0x0001e8000c101924 */
[----:B------:R1:W-:Y:S04]  /*db90*/  ST.E desc[UR36][R16.64+0x3f8], R25 ;  /* 0x0003f81910007985 */ /* 0x0003e8000c101924 */
[----:B------:R2:W-:Y:S04]  /*dba0*/  ST.E desc[UR36][R16.64+0x3fc], R29 ;  /* 0x0003fc1d10007985 */ /* 0x0005e8000c101924 */
[----:B------:R3:W-:Y:S01]  /*dbb0*/  ST.E desc[UR36][R16.64+0x408], R41 ;  /* 0x0004082910007985 */ /* 0x0007e2000c101924 */
[----:B------:R4:W-:Y:S06]  /*dbc0*/  BAR.SYNC.DEFER_BLOCKING R206, 0x100 ;  /* 0x000400ce0000751d */ /* 0x0009ec0000010000 */
[----:B0-----:R-:W4:Y:S04]  /*dbd0*/  LDL R7, [R1+0x1f8] ;  /* 0x0001f80001077983 */ /* 0x001f280000100800 */
[----:B------:R-:W4:Y:S04]  /*dbe0*/  LD.E R27, desc[UR36][R16.64+0x210] ;  /* 0x00021024101b7980 */ /* 0x000f28000c101900 */
[----:B------:R-:W4:Y:S04]  /*dbf0*/  LD.E R31, desc[UR36][R16.64+0x214] ;  /* 0x00021424101f7980 */ /* 0x000f28000c101900 */
[----:B------:R-:W4:Y:S04]  /*dc00*/  LD.E R33, desc[UR36][R16.64+0x218] ;  /* 0x0002182410217980 */ /* 0x000f28000c101900 */
[----:B------:R-:W4:Y:S04]  /*dc10*/  LD.E R35, desc[UR36][R16.64+0x21c] ;  /* 0x00021c2410237980 */ /* 0x000f28000c101900 */
[----:B------:R-:W4:Y:S04]  /*dc20*/  LD.E R37, desc[UR36][R16.64+0x220] ;  /* 0x0002202410257980 */ /* 0x000f28000c101900 */
[----:B------:R-:W4:Y:S04]  /*dc30*/  LD.E R5, desc[UR36][R16.64+0x224] ;  /* 0x0002242410057980 */ /* 0x000f28000c101900 */
[----:B------:R-:W4:Y:S04]  /*dc40*/  LD.E R39, desc[UR36][R16.64+0x228] ;  /* 0x0002282410277980 */ /* 0x000f28000c101900 */
[----:B-1----:R-:W4:Y:S04]  /*dc50*/  LD.E R25, desc[UR36][R16.64+0x22c] ;  /* 0x00022c2410197980 */ /* 0x002f28000c101900 */
[----:B--2---:R-:W2:Y:S04]  /*dc60*/  LD.E R29, desc[UR36][R16.64+0x230] ;  /* 0x00023024101d7980 */ /* 0x004ea8000c101900 */
[----:B---3--:R-:W3:Y:S04]  /*dc70*/  LD.E R41, desc[UR36][R16.64+0x234] ;  /* 0x0002342410297980 */ /* 0x008ee8000c101900 */
[----:B------:R-:W3:Y:S04]  /*dc80*/  LD.E R43, desc[UR36][R16.64+0x238] ;  /* 0x00023824102b7980 */ /* 0x000ee8000c101900 */
        /* <DEDUP_REMOVED lines=117> */
[----:B----4-:R-:W-:Y:S04]  /*e3e0*/  ST.E desc[UR36][R16.64+0x210], R27 ;  /* 0x0002101b10007985 */ /* 0x010fe8000c101924 */
[----:B------:R-:W-:Y:S04]  /*e3f0*/  ST.E desc[UR36][R16.64+0x214], R31 ;  /* 0x0002141f10007985 */ /* 0x000fe8000c101924 */
[----:B------:R-:W-:Y:S04]  /*e400*/  ST.E desc[UR36][R16.64+0x218], R33 ;  /* 0x0002182110007985 */ /* 0x000fe8000c101924 */
[----:B------:R-:W-:Y:S04]  /*e410*/  ST.E desc[UR36][R16.64+0x21c], R35 ;  /* 0x00021c2310007985 */ /* 0x000fe8000c101924 */
[----:B------:R-:W-:Y:S04]  /*e420*/  ST.E desc[UR36][R16.64+0x220], R37 ;  /* 0x0002202510007985 */ /* 0x000fe8000c101924 */
[----:B------:R-:W-:Y:S04]  /*e430*/  ST.E desc[UR36][R16.64+0x224], R5 ;  /* 0x0002240510007985 */ /* 0x000fe8000c101924 */
[----:B------:R-:W-:Y:S04]  /*e440*/  ST.E desc[UR36][R16.64+0x228], R39 ;  /* 0x0002282710007985 */ /* 0x000fe8000c101924 */
[----:B------:R-:W-:Y:S04]  /*e450*/  ST.E desc[UR36][R16.64+0x22c], R25 ;  /* 0x00022c1910007985 */ /* 0x000fe8000c101924 */
[----:B--2---:R-:W-:Y:S04]  /*e460*/  ST.E desc[UR36][R16.64+0x230], R29 ;  /* 0x0002301d10007985 */ /* 0x004fe8000c101924 */
[----:B---3--:R-:W-:Y:S04]  /*e470*/  ST.E desc[UR36][R16.64+0x234], R41 ;  /* 0x0002342910007985 */ /* 0x008fe8000c101924 */
        /* <DEDUP_REMOVED lines=118> */
[----:B0-----:R-:W4:Y:S04]  /*ebe0*/  LD.E.64 R4, desc[UR36][R16.64+0x88] ;  /* 0x0000882410047980 */ /* 0x001f28000c101b00 */
[----:B-1----:R-:W4:Y:S04]  /*ebf0*/  LDL R6, [R1+0x68] ;  /* 0x0000680001067983 */ /* 0x002f280000100800 */
[----:B--2---:R-:W2:Y:S04]  /*ec00*/  LD.E R24, desc[UR36][R16.64+0x210] ;  /* 0x0002102410187980 */ /* 0x004ea8000c101900 */
[----:B------:R-:W2:Y:S04]  /*ec10*/  LD.E R25, desc[UR36][R16.64+0x214] ;  /* 0x0002142410197980 */ /* 0x000ea8000c101900 */
[----:B---3--:R-:W2:Y:S04]  /*ec20*/  LD.E R26, desc[UR36][R16.64+0x218] ;  /* 0x00021824101a7980 */ /* 0x008ea8000c101900 */
[----:B------:R-:W2:Y:S04]  /*ec30*/  LD.E R27, desc[UR36][R16.64+0x21c] ;  /* 0x00021c24101b7980 */ /* 0x000ea8000c101900 */
[----:B----4-:R-:W2:Y:S04]  /*ec40*/  LD.E R28, desc[UR36][R16.64+0x220] ;  /* 0x00022024101c7980 */ /* 0x010ea8000c101900 */
[----:B------:R-:W2:Y:S04]  /*ec50*/  LD.E R29, desc[UR36][R16.64+0x224] ;  /* 0x00022424101d7980 */ /* 0x000ea8000c101900 */
        /* <DEDUP_REMOVED lines=121> */
[----:B------:R-:W2:Y:S01]  /*f3f0*/  LD.E R151, desc[UR36][R16.64+0x40c] ;  /* 0x00040c2410977980 */ /* 0x000ea2000c101900 */
[----:B------:R-:W-:Y:S01]  /*f400*/  IMAD R4, R7, 0xc00, R4 ;  /* 0x00000c0007047824 */ /* 0x000fe200078e0204 */
[----:B------:R-:W-:-:S02]  /*f410*/  ISETP.NE.U32.AND P0, PT, R6, RZ, PT ;  /* 0x000000ff0600720c */ /* 0x000fc40003f05070 */
[----:B------:R-:W-:Y:S02]  /*f420*/  R2UR UR7, R5 ;  /* 0x00000000050772ca */ /* 0x000fe400000e0000 */
[----:B------:R-:W-:Y:S02]  /*f430*/  R2UR UR6, R4 ;  /* 0x00000000040672ca */ /* 0x000fe400000e0000 */
[----:B------:R-:W-:Y:S02]  /*f440*/  F2FP.BF16.F32.PACK_AB R154, R155, R154 ;  /* 0x0000009a9b9a723e */ /* 0x000fe400000010ff */
[----:B------:R-:W-:Y:S02]  /*f450*/  F2FP.BF16.F32.PACK_AB R152, R152, R3 ;  /* 0x000000039898723e */ /* 0x000fe400000010ff */
[----:B------:R-:W-:Y:S02]  /*f460*/  F2FP.BF16.F32.PACK_AB R153, R153, R212 ;  /* 0x000000d49999723e */ /* 0x000fe400000010ff */
[----:B------:R-:W-:Y:S01]  /*f470*/  F2FP.BF16.F32.PACK_AB R155, R188, R187 ;  /* 0x000000bbbc9b723e */ /* 0x000fe200000010ff */
[----:B------:R-:W-:Y:S01]  /*f480*/  VOTEU.ANY UP0, P0 ;  /* 0x00000000003f7886 */ /* 0x000fe20000000100 */
[----:B------:R-:W-:-:S02]  /*f490*/  VIADD R6, R4, 0x80 ;  /* 0x0000008004067836 */ /* 0x000fc40000000000 */
[----:B------:R-:W-:Y:S01]  /*f4a0*/  IMAD.MOV.U32 R7, RZ, RZ, R5 ;  /* 0x000000ffff077224 */ /* 0x000fe200078e0005 */
[----:B--2---:R-:W-:-:S06]  /*f4b0*/  WARPGROUP.ARRIVE ;  /* 0x00000000000079c5 */ /* 0x004fcc0000000000 */
[----:B------:R-:W-:Y:S01]  /*f4c0*/  HGMMA.64x256x16.F32.BF16 R24, R152, gdesc[UR4].tnspB, R24, UP0, gsb0 ;  /* 0x43e0000498187df0 */ /* 0x000fe2000b801818 */
[----:B------:R-:W-:Y:S02]  /*f4d0*/  R2UR UR6, R6 ;  /* 0x00000000060672ca */ /* 0x000fe400000e0000 */
[----:B------:R-:W-:Y:S01]  /*f4e0*/  R2UR UR7, R7 ;  /* 0x00000000070772ca */ /* 0x000fe200000e0000 */
[----:B------:R-:W-:Y:S02]  /*f4f0*/  VIADD R6, R4, 0x100 ;  /* 0x0000010004067836 */ /* 0x000fe40000000000 */
[----:B------:R-:W-:Y:S01]  /*f500*/  IMAD.MOV.U32 R7, RZ, RZ, R5 ;  /* 0x000000ffff077224 */ /* 0x000fe200078e0005 */
[----:B------:R-:W-:Y:S02]  /*f510*/  WARPGROUP.DEPBAR.LE gsb0, 0x0 ;  /* 0x00008000000079c5 */ /* 0x000fe40000010000 */
[----:B------:R-:W-:Y:S02]  /*f520*/  F2FP.BF16.F32.PACK_AB R152, R184, R183 ;  /* 0x000000b7b898723e */ /* 0x000fe400000010ff */
[----:B------:R-:W-:-:S02]  /*f530*/  F2FP.BF16.F32.PACK_AB R153, R186, R185 ;  /* 0x000000b9ba99723e */ /* 0x000fc400000010ff */
[----:B------:R-:W-:Y:S02]  /*f540*/  F2FP.BF16.F32.PACK_AB R154, R177, R180 ;  /* 0x000000b4b19a723e */ /* 0x000fe400000010ff */
[----:B------:R-:W-:Y:S01]  /*f550*/  F2FP.BF16.F32.PACK_AB R155, R182, R181 ;  /* 0x000000b5b69b723e */ /* 0x000fe200000010ff */
        /* <DEDUP_REMOVED lines=127> */
[----:B------:R0:W-:Y:S02]  /*fd50*/  ST.E desc[UR36][R16.64+0x40c], R151 ;  /* 0x00040c9710007985 */ /* 0x0001e4000c101924 */
[----:B0-----:R-:W-:-:S06]  /*fd60*/  WARPGROUP.ARRIVE ;  /* 0x00000000000079c5 */ /* 0x001fcc0000000000 */
[----:B------:R-:W-:Y:S01]  /*fd70*/  HGMMA.64x256x16.F32.BF16 R24, R152, gdesc[UR4].tnspB, R24, gsb0 ;  /* 0x43e0000498187df0 */ /* 0x000fe20008001818 */
[----:B------:R-:W-:Y:S02]  /*fd80*/  R2UR UR6, R6 ;  /* 0x00000000060672ca */ /* 0x000fe400000e0000 */
[----:B------:R-:W-:Y:S01]  /*fd90*/  R2UR UR7, R7 ;  /* 0x00000000070772ca */ /* 0x000fe200000e0000 */
[----:B------:R-:W-:Y:S01]  /*fda0*/  STL [R1+0x68], R0 ;  /* 0x0000680001007387 */ /* 0x000fe20000100800 */
[----:B------:R-:W-:Y:S02]  /*fdb0*/  VIADD R6, R4, 0x180 ;  /* 0x0000018004067836 */ /* 0x000fe40000000000 */
[----:B------:R-:W-:Y:S01]  /*fdc0*/  IMAD.MOV.U32 R7, RZ, RZ, R5 ;  /* 0x000000ffff077224 */ /* 0x000fe200078e0005 */
[----:B------:R-:W-:Y:S02]  /*fdd0*/  WARPGROUP.DEPBAR.LE gsb0, 0x0 ;  /* 0x00008000000079c5 */ /* 0x000fe40000010000 */
[----:B------:R-:W-:-:S02]  /*fde0*/  F2FP.BF16.F32.PACK_AB R152, R173, R174 ;  /* 0x000000aead98723e */ /* 0x000fc400000010ff */
[----:B------:R-:W-:Y:S02]  /*fdf0*/  F2FP.BF16.F32.PACK_AB R153, R176, R175 ;  /* 0x000000afb099723e */ /* 0x000fe400000010ff */
        /* <DEDUP_REMOVED lines=275> */
[----:B------:R-:W-:Y:S01]  /*10f30*/  VIADD R4, R4, 0x280 ;  /* 0x0000028004047836 */ /* 0x000fe20000000000 */
        /* <DEDUP_REMOVED lines=138> */
[----:B------:R-:W-:Y:S02]  /*117e0*/  WARPGROUP.DEPBAR.LE gsb0, 0x0 ;  /* 0x00008000000079c5 */ /* 0x000fe40000010000 */
[----:B------:R-:W-:Y:S02]  /*117f0*/  F2FP.BF16.F32.PACK_AB R152, R14, R13 ;  /* 0x0000000d0e98723e */ /* 0x000fe400000010ff */
[----:B------:R-:W-:Y:S02]  /*11800*/  F2FP.BF16.F32.PACK_AB R153, R18, R15 ;  /* 0x0000000f1299723e */ /* 0x000fe400000010ff */
[----:B------:R-:W-:-:S02]  /*11810*/  F2FP.BF16.F32.PACK_AB R154, R11, R8 ;  /* 0x000000080b9a723e */ /* 0x000fc400000010ff */
        /* <DEDUP_REMOVED lines=131> */
[----:B------:R-:W-:Y:S02]  /*12050*/  STL [R1+0x68], R0 ;  /* 0x0000680001007387 */ /* 0x000fe40000100800 */
[----:B------:R-:W-:Y:S02]  /*12060*/  WARPGROUP.DEPBAR.LE gsb0, 0x0 ;  /* 0x00008000000079c5 */ /* 0x000fe40000010000 */
        /* <DEDUP_REMOVED lines=128> */
[----:B------:R0:W-:Y:S04]  /*12870*/  STL [R1+0x68], R0 ;  /* 0x0000680001007387 */ /* 0x0001e80000100800 */
[----:B------:R-:W2:Y:S04]  /*12880*/  LD.E R3, desc[UR36][R16.64+0x210] ;  /* 0x0002102410037980 */ /* 0x000ea8000c101900 */
[----:B------:R-:W3:Y:S04]  /*12890*/  LD.E R5, desc[UR36][R16.64+0x214] ;  /* 0x0002142410057980 */ /* 0x000ee8000c101900 */
[----:B0-----:R-:W4:Y:S04]  /*128a0*/  LD.E R0, desc[UR36][R16.64+0x390] ;  /* 0x0003902410007980 */ /* 0x001f28000c101900 */
        /* <DEDUP_REMOVED lines=125> */
[----:B----4-:R0:W-:Y:S04]  /*13080*/  ST.E desc[UR36][R16.64+0x390], R0 ;  /* 0x0003900010007985 */ /* 0x0101e8000c101924 */
[----:B0-----:R-:W4:Y:S04]  /*13090*/  LD.E R0, desc[UR36][R16.64+0x28] ;  /* 0x0000282410007980 */ /* 0x001f28000c101900 */
[----:B--2---:R0:W-:Y:S04]  /*130a0*/  ST.E desc[UR36][R16.64+0x210], R3 ;  /* 0x0002100310007985 */ /* 0x0041e8000c101924 */
[----:B---3--:R1:W-:Y:S04]  /*130b0*/  ST.E desc[UR36][R16.64+0x214], R5 ;  /* 0x0002140510007985 */ /* 0x0083e8000c101924 */
        /* <DEDUP_REMOVED lines=125> */
[----:B0-----:R1:W5:Y:S01]  /*13890*/  LDL R3, [R1+0x1f8] ;  /* 0x0001f80001037983 */ /* 0x0013620000100800 */
[----:B----4-:R-:W-:-:S04]  /*138a0*/  LOP3.LUT R0, R0, 0x1, RZ, 0xfc, !PT ;  /* 0x0000000100007812 */ /* 0x010fc800078efcff */
[----:B------:R-:W-:Y:S01]  /*138b0*/  ISETP.NE.AND P0, PT, R0, 0x3, PT ;  /* 0x000000030000780c */ /* 0x000fe20003f05270 */
[----:B------:R-:W-:-:S12]  /*138c0*/  BSSY B0, `(.L_x_2223) ;  /* 0x0000003000007945 */ /* 0x000fd80003800000 */
[----:B-1----:R-:W-:Y:S05]  /*138d0*/  @!P0 BRA `(.L_x_2224) ;  /* 0x0000000000048947 */ /* 0x002fea0003800000 */
[----:B------:R-:W-:Y:S01]  /*138e0*/  BPT.TRAP 0x1 ;  /* 0x000000040000795c */ /* 0x000fe20000300000 */
.L_x_2224:
[----:B------:R-:W-:Y:S05]  /*138f0*/  BSYNC B0 ;  /* 0x0000000000007941 */ /* 0x000fea0003800000 */
.L_x_2223:
[----:B------:R-:W2:Y:S04]  /*13900*/  LD.E.64 R4, desc[UR36][R16.64+0x48] ;  /* 0x0000482410047980 */ /* 0x000ea8000c101b00 */
[----:B------:R-:W3:Y:S01]  /*13910*/  LD.E R0, desc[UR36][R16.64+0x34] ;  /* 0x0000342410007980 */ /* 0x000ee2000c101900 */
[C---:B------:R-:W-:Y:S01]  /*13920*/  ISETP.GT.AND P0, PT, R10.reuse, R2, PT ;  /* 0x000000020a00720c */ /* 0x040fe20003f04270 */
[----:B------:R-:W-:Y:S01]  /*13930*/  VIADD R10, R10, 0xffffffff ;  /* 0xffffffff0a0a7836 */ /* 0x000fe20000000000 */
[----:B--2---:R-:W-:-:S05]  /*13940*/  MOV R4, R4 ;  /* 0x0000000400047202 */ /* 0x004fca0000000f00 */
[----:B-----5:R-:W-:-:S05]  /*13950*/  IMAD R3, R3, 0x8, R4 ;  /* 0x0000000803037824 */ /* 0x020fca00078e0204 */
[----:B---3--:R-:W-:-:S04]  /*13960*/  PRMT R0, R0, 0x654, R3 ;  /* 0x0000065400007816 */ /* 0x008fc80000000003 */
[----:B------:R0:W-:Y:S01]  /*13970*/  SYNCS.ARRIVE.TRANS64.RED.A1T0 RZ, [R0+URZ], RZ ;  /* 0x000000ff00ff79a7 */ /* 0x0001e2000810043f */
[----:B------:R-:W-:Y:S05]  /*13980*/  @P0 BRA `(.L_x_2225) ;  /* 0xffffff6000880947 */ /* 0x000fea000383ffff */
.L_x_2206:
[----:B------:R-:W-:-:S13]  /*13990*/  ISETP.GE.AND P0, PT, R10, UR40, PT ;  /* 0x000000280a007c0c */ /* 0x000fda000bf06270 */
[----:B------:R-:W-:Y:S05]  /*139a0*/  @!P0 BRA `(.L_x_2226) ;  /* 0x000000b000b88947 */ /* 0x000fea0003800000 */
[----:B------:R1:W5:Y:S01]  /*139b0*/  LDL.64 R2, [R1+0x158] ;  /* 0x0001580001027983 */ /* 0x0003620000100a00 */
[----:B------:R-:W-:-:S05]  /*139c0*/  IADD3 R4, P0, R16, 0x28, RZ ;  /* 0x0000002810047810 */ /* 0x000fca0007f1e0ff */
[----:B------:R-:W-:-:S08]  /*139d0*/  IMAD.X R5, RZ, RZ, R17, P0 ;  /* 0x000000ffff057224 */ /* 0x000fd000000e0611 */
.L_x_2259:
[----:B--2--5:R-:W2:Y:S04]  /*139e0*/  LD.E R7, desc[UR36][R2.64] ;  /* 0x0000002402077980 */ /* 0x024ea8000c101900 */
[----:B0-----:R-:W3:Y:S01]  /*139f0*/  LD.E R0, desc[UR36][R2.64+0x8] ;  /* 0x0000082402007980 */ /* 0x001ee2000c101900 */
[----:B--2---:R-:W-:-:S05]  /*13a00*/  VIADD R7, R7, 0x1 ;  /* 0x0000000107077836 */ /* 0x004fca0000000000 */
[----:B------:R-:W-:-:S13]  /*13a10*/  ISETP.NE.AND P0, PT, R7, 0x2, PT ;  /* 0x000000020700780c */ /* 0x000fda0003f05270 */
[----:B------:R0:W5:Y:S04]  /*13a20*/  @P0 LD.E R11, desc[UR36][R2.64+0x4] ;  /* 0x00000424020b0980 */ /* 0x000168000c101900 */
[----:B------:R-:W2:Y:S01]  /*13a30*/  @!P0 LD.E R6, desc[UR36][R2.64+0x4] ;  /* 0x0000042402068980 */ /* 0x000ea2000c101900 */
[----:B---3--:R-:W-:-:S03]  /*13a40*/  VIADD R9, R0, 0x1 ;  /* 0x0000000100097836 */ /* 0x008fc60000000000 */
[----:B------:R3:W-:Y:S04]  /*13a50*/  ST.E desc[UR36][R2.64], R7 ;  /* 0x0000000702007985 */ /* 0x0007e8000c101924 */
[----:B------:R0:W-:Y:S04]  /*13a60*/  ST.E desc[UR36][R2.64+0x8], R9 ;  /* 0x0000080902007985 */ /* 0x0001e8000c101924 */
[----:B------:R0:W-:Y:S01]  /*13a70*/  @!P0 ST.E desc[UR36][R2.64], RZ ;  /* 0x000000ff02008985 */ /* 0x0001e2000c101924 */
[----:B--2---:R-:W-:-:S05]  /*13a80*/  @!P0 LOP3.LUT R11, R6, 0x1, RZ, 0x3c, !PT ;  /* 0x00000001060b8812 */ /* 0x004fca00078e3cff */
[----:B------:R0:W-:Y:S04]  /*13a90*/  @!P0 ST.E desc[UR36][R2.64+0x4], R11 ;  /* 0x0000040b02008985 */ /* 0x0001e8000c101924 */
[----:B------:R-:W2:Y:S01]  /*13aa0*/  LDL R0, [R1] ;  /* 0x0000000001007983 */ /* 0x000ea20000100800 */
[----:B------:R-:W-:Y:S05]  /*13ab0*/  YIELD ;  /* 0x0000000000007946 */ /* 0x000fea0003800000 */
[----:B------:R-:W-:Y:S01]  /*13ac0*/  BSSY B0, `(.L_x_2227) ;  /* 0x0000006000007945 */ /* 0x000fe20003800000 */
[----:B---3--:R-:W-:Y:S01]  /*13ad0*/  @!P0 IMAD.MOV.U32 R7, RZ, RZ, RZ ;  /* 0x000000ffff078224 */ /* 0x008fe200078e00ff */
[----:B--2---:R-:W-:-:S04]  /*13ae0*/  LOP3.LUT R0, R0, 0x1, RZ, 0xfc, !PT ;  /* 0x0000000100007812 */ /* 0x004fc800078efcff */
[----:B------:R-:W-:-:S13]  /*13af0*/  ISETP.NE.AND P1, PT, R0, 0x3, PT ;  /* 0x000000030000780c */ /* 0x000fda0003f25270 */
[----:B0-----:R-:W-:Y:S05]  /*13b00*/  @!P1 BRA `(.L_x_2228) ;  /* 0x0000000000049947 */ /* 0x001fea0003800000 */
[----:B------:R-:W-:Y:S01]  /*13b10*/  BPT.TRAP 0x1 ;  /* 0x000000040000795c */ /* 0x000fe20000300000 */
.L_x_2228:
[----:B------:R-:W-:Y:S05]  /*13b20*/  BSYNC B0 ;  /* 0x0000000000007941 */ /* 0x000fea0003800000 */
.L_x_2227:
[----:B------:R-:W2:Y:S01]  /*13b30*/  LDL.64 R8, [R1+0x18] ;  /* 0x0000180001087983 */ /* 0x000ea20000100a00 */
[----:B-----5:R-:W-:Y:S02]  /*13b40*/  SHF.L.U32 R12, R11, 0x1f, RZ ;  /* 0x0000001f0b0c7819 */ /* 0x020fe400000006ff */
[----:B--2---:R-:W-:-:S05]  /*13b50*/  MOV R8, R8 ;  /* 0x0000000800087202 */ /* 0x004fca0000000f00 */
[----:B------:R-:W-:-:S04]  /*13b60*/  IMAD R7, R7, 0x8, R8 ;  /* 0x0000000807077824 */ /* 0x000fc800078e0208 */
[----:B------:R0:W2:Y:S01]  /*13b70*/  SYNCS.PHASECHK.TRANS64.TRYWAIT P0, [R7+URZ], R12 ;  /* 0x0000000c070075a7 */ /* 0x0000a2000800017f */
[----:B------:R0:W5:Y:S04]  /*13b80*/  LD.E R0, desc[UR36][R2.64] ;  /* 0x0000002402007980 */ /* 0x000168000c101900 */
[----:B------:R0:W5:Y:S01]  /*13b90*/  LD.E R6, desc[UR36][R2.64+0x4] ;  /* 0x0000042402067980 */ /* 0x000162000c101900 */
[----:B------:R-:W-:Y:S04]  /*13ba0*/  BSSY B0, `(.L_x_2229) ;  /* 0x0000003000007945 */ /* 0x000fe80003800000 */
[----:B------:R-:W-:Y:S05]  /*13bb0*/  @!P1 BRA `(.L_x_2230) ;  /* 0x0000000000049947 */ /* 0x000fea0003800000 */
[----:B------:R-:W-:Y:S01]  /*13bc0*/  BPT.TRAP 0x1 ;  /* 0x000000040000795c */ /* 0x000fe20000300000 */
.L_x_2230:
[----:B------:R-:W-:Y:S05]  /*13bd0*/  BSYNC B0 ;  /* 0x0000000000007941 */ /* 0x000fea0003800000 */
.L_x_2229:
[----:B------:R-:W-:Y:S04]  /*13be0*/  BSSY B0, `(.L_x_2231) ;  /* 0x0000006000007945 */ /* 0x000fe80003800000 */
[----:B--2---:R-:W-:Y:S05]  /*13bf0*/  @P0 BRA `(.L_x_2232) ;  /* 0x0000000000100947 */ /* 0x004fea0003800000 */
[----:B-----5:R-:W-:Y:S01]  /*13c00*/  IMAD R0, R0, 0x8, R8 ;  /* 0x0000000800007824 */ /* 0x020fe200078e0208 */
[----:B0-----:R-:W-:-:S04]  /*13c10*/  SHF.L.U32 R7, R6, 0x1f, RZ ;  /* 0x0000001f06077819 */ /* 0x001fc800000006ff */
[----:B------:R-:W0:Y:S02]  /*13c20*/  SYNCS.PHASECHK.TRANS64.TRYWAIT P0, [R0+URZ], R7 ;  /* 0x00000007000075a7 */ /* 0x000e24000800017f */
[----:B0-----:R-:W-:Y:S05]  /*13c30*/  @!P0 BRA `(.L_x_2233) ;  /* 0x0000013c00ec8947 */ /* 0x001fea0003800000 */
.L_x_2232:
[----:B------:R-:W-:Y:S05]  /*13c40*/  BSYNC B0 ;  /* 0x0000000000007941 */ /* 0x000fea0003800000 */
.L_x_2231:
[----:B0-----:R-:W2:Y:S04]  /*13c50*/  LD.E R7, desc[UR36][R2.64] ;  /* 0x0000002402077980 */ /* 0x001ea8000c101900 */
[----:B------:R-:W2:Y:S01]  /*13c60*/  LDL.64 R12, [R1+0x80] ;  /* 0x00008000010c7983 */ /* 0x000ea20000100a00 */
[----:B------:R-:W-:Y:S05]  /*13c70*/  WARPSYNC.ALL ;  /* 0x0000000000007948 */ /* 0x000fea0003800000 */
[----:B------:R-:W3:Y:S04]  /*13c80*/  LDL.64 R20, [R1+0x78] ;  /* 0x0000780001147983 */ /* 0x000ee80000100a00 */
[----:B------:R-:W4:Y:S04]  /*13c90*/  LDL.64 R8, [R1+0x78] ;  /* 0x0000780001087983 */ /* 0x000f280000100a00 */
[----:B------:R-:W4:Y:S01]  /*13ca0*/  LDL.64 R14, [R1+0x78] ;  /* 0x00007800010e7983 */ /* 0x000f220000100a00 */
[----:B--2--5:R-:W-:-:S02]  /*13cb0*/  IMAD R6, R7, 0x300, R12 ;  /* 0x0000030007067824 */ /* 0x024fc400078e020c */
[----:B------:R-:W-:Y:S01]  /*13cc0*/  IMAD.MOV.U32 R7, RZ, RZ, R13 ;  /* 0x000000ffff077224 */ /* 0x000fe200078e000d */
[----:B------:R-:W2:Y:S01]  /*13cd0*/  LDL.64 R18, [R1+0x78] ;  /* 0x0000780001127983 */ /* 0x000ea20000100a00 */
[----:B------:R-:W-:Y:S01]  /*13ce0*/  WARPGROUP.ARRIVE ;  /* 0x00000000000079c5 */ /* 0x000fe20000000000 */
[C---:B------:R-:W-:Y:S01]  /*13cf0*/  R2UR UR6, R6.reuse ;  /* 0x00000000060672ca */ /* 0x040fe200000e0000 */
[----:B------:R-:W-:Y:S01]  /*13d00*/  IMAD.MOV.U32 R0, RZ, RZ, 0x1 ;  /* 0x00000001ff007424 */ /* 0x000fe200078e00ff */
[----:B------:R-:W-:Y:S01]  /*13d10*/  R2UR UR7, R7 ;  /* 0x00000000070772ca */ /* 0x000fe200000e0000 */
[----:B------:R0:W-:Y:S04]  /*13d20*/  STL [R1+0x60], RZ ;  /* 0x000060ff01007387 */ /* 0x0001e80000100800 */
[----:B------:R0:W-:Y:S04]  /*13d30*/  STL [R1+0x60], R0 ;  /* 0x0000600001007387 */ /* 0x0001e80000100800 */
[----:B------:R0:W-:Y:S04]  /*13d40*/  STL [R1+0x60], R0 ;  /* 0x0000600001007387 */ /* 0x0001e80000100800 */
[----:B------:R0:W-:Y:S04]  /*13d50*/  STL [R1+0x60], R0 ;  /* 0x0000600001007387 */ /* 0x0001e80000100800 */
[----:B------:R0:W-:Y:S01]  /*13d60*/  STL [R1+0x60], R0 ;  /* 0x0000600001007387 */ /* 0x0001e20000100800 */
[----:B------:R-:W-:Y:S01]  /*13d70*/  VIADD R12, R6, 0x2 ;  /* 0x00000002060c7836 */ /* 0x000fe20000000000 */
[----:B---3--:R-:W-:-:S02]  /*13d80*/  R2UR UR4, R20 ;  /* 0x00000000140472ca */ /* 0x008fc400000e0000 */
[----:B------:R-:W-:-:S13]  /*13d90*/  R2UR UR5, R21 ;  /* 0x00000000150572ca */ /* 0x000fda00000e0000 */
[----:B------:R-:W-:Y:S01]  /*13da0*/  HGMMA.64x96x16.F32.BF16 R24, gdesc[UR4], RZ, !UPT, gsb0 ;  /* 0x01600000041879f0 */ /* 0x000fe2000c0018ff */
[----:B----4-:R-:W-:Y:S01]  /*13db0*/  VIADD R8, R8, 0x2 ;  /* 0x0000000208087836 */ /* 0x010fe20000000000 */
[----:B------:R-:W-:Y:S02]  /*13dc0*/  R2UR UR6, R12 ;  /* 0x000000000c0672ca */ /* 0x000fe400000e0000 */
[----:B------:R-:W-:Y:S02]  /*13dd0*/  R2UR UR7, R13 ;  /* 0x000000000d0772ca */ /* 0x000fe400000e0000 */
[----:B------:R-:W-:Y:S02]  /*13de0*/  R2UR UR4, R8 ;  /* 0x00000000080472ca */ /* 0x000fe400000e0000 */
[----:B------:R-:W-:Y:S01]  /*13df0*/  R2UR UR5, R9 ;  /* 0x00000000090572ca */ /* 0x000fe200000e0000 */
[----:B------:R-:W-:Y:S02]  /*13e00*/  WARPGROUP.DEPBAR.LE gsb0, 0x0 ;  /* 0x00008000000079c5 */ /* 0x000fe40000010000 */
[----:B------:R-:W3:Y:S04]  /*13e10*/  LD.E R20, desc[UR36][R4.64] ;  /* 0x0000002404147980 */ /* 0x000ee8000c101900 */
[----:B------:R0:W5:Y:S04]  /*13e20*/  LD.E R7, desc[UR36][R2.64] ;  /* 0x0000002402077980 */ /* 0x000168000c101900 */
[----:B------:R0:W5:Y:S01]  /*13e30*/  LD.E R11, desc[UR36][R2.64+0x4] ;  /* 0x00000424020b7980 */ /* 0x000162000c101900 */
[----:B------:R-:W-:Y:S01]  /*13e40*/  WARPGROUP.ARRIVE ;  /* 0x00000000000079c5 */ /* 0x000fe20000000000 */
[----:B------:R-:W-:Y:S01]  /*13e50*/  VIADD R14, R14, 0x4 ;  /* 0x000000040e0e7836 */ /* 0x000fe20000000000 */
[----:B------:R-:W-:Y:S01]  /*13e60*/  BSSY B0, `(.L_x_2234) ;  /* 0x000001a000007945 */ /* 0x000fe20003800000 */
[----:B------:R-:W-:-:S02]  /*13e70*/  VIADD R8, R6, 0x4 ;  /* 0x0000000406087836 */ /* 0x000fc40000000000 */
[--C-:B------:R-:W-:Y:S01]  /*13e80*/  IMAD.MOV.U32 R9, RZ, RZ, R13.reuse ;  /* 0x000000ffff097224 */ /* 0x100fe200078e000d */
[----:B------:R-:W-:Y:S01]  /*13e90*/  HGMMA.64x96x16.F32.BF16 R24, gdesc[UR4], R24, gsb0 ;  /* 0x01600000041879f0 */ /* 0x000fe20008001818 */
[----:B------:R-:W-:Y:S01]  /*13ea0*/  R2UR UR4, R14 ;  /* 0x000000000e0472ca */ /* 0x000fe200000e0000 */
[----:B--2---:R-:W-:Y:S01]  /*13eb0*/  VIADD R18, R18, 0x6 ;  /* 0x0000000612127836 */ /* 0x004fe20000000000 */
[----:B------:R-:W-:Y:S01]  /*13ec0*/  R2UR UR6, R8 ;  /* 0x00000000080672ca */ /* 0x000fe200000e0000 */
[----:B------:R-:W-:Y:S01]  /*13ed0*/  VIADD R8, R6, 0x6 ;  /* 0x0000000606087836 */ /* 0x000fe20000000000 */
[----:B------:R-:W-:Y:S01]  /*13ee0*/  R2UR UR7, R9 ;  /* 0x00000000090772ca */ /* 0x000fe200000e0000 */
[----:B------:R-:W-:Y:S01]  /*13ef0*/  IMAD.MOV.U32 R9, RZ, RZ, R13 ;  /* 0x000000ffff097224 */ /* 0x000fe200078e000d */
[----:B------:R-:W-:Y:S01]  /*13f00*/  R2UR UR5, R15 ;  /* 0x000000000f0572ca */ /* 0x000fe200000e0000 */
[----:B------:R-:W-:Y:S02]  /*13f10*/  WARPGROUP.DEPBAR.LE gsb0, 0x0 ;  /* 0x00008000000079c5 */ /* 0x000fe40000010000 */
[----:B------:R-:W-:-:S10]  /*13f20*/  WARPGROUP.ARRIVE ;  /* 0x00000000000079c5 */ /* 0x000fd40000000000 */
        /* <DEDUP_REMOVED lines=8> */
[----:B---3--:R-:W-:-:S04]  /*13fb0*/  LOP3.LUT R20, R20, 0x1, RZ, 0xfc, !PT ;  /* 0x0000000114147812 */ /* 0x008fc800078efcff */
[----:B------:R-:W-:Y:S01]  /*13fc0*/  ISETP.NE.AND P0, PT, R20, 0x3, PT ;  /* 0x000000031400780c */ /* 0x000fe20003f05270 */
[----:B------:R-:W-:-:S12]  /*13fd0*/  WARPGROUP.DEPBAR.LE gsb0, 0x0 ;  /* 0x00008000000079c5 */ /* 0x000fd80000010000 */
[----:B0-----:R-:W-:Y:S05]  /*13fe0*/  @!P0 BRA `(.L_x_2235) ;  /* 0x0000000000048947 */ /* 0x001fea0003800000 */
[----:B------:R-:W-:Y:S01]  /*13ff0*/  BPT.TRAP 0x1 ;  /* 0x000000040000795c */ /* 0x000fe20000300000 */
.L_x_2235:
[----:B------:R-:W-:Y:S05]  /*14000*/  BSYNC B0 ;  /* 0x0000000000007941 */ /* 0x000fea0003800000 */
.L_x_2234:
[----:B------:R-:W2:Y:S01]  /*14010*/  LD.E.64 R8, desc[UR36][R4.64+0x18] ;  /* 0x0000182404087980 */ /* 0x000ea2000c101b00 */
[----:B-----5:R-:W-:Y:S02]  /*14020*/  SHF.L.U32 R12, R11, 0x1f, RZ ;  /* 0x0000001f0b0c7819 */ /* 0x020fe400000006ff */
[----:B--2---:R-:W-:-:S05]  /*14030*/  MOV R8, R8 ;  /* 0x0000000800087202 */ /* 0x004fca0000000f00 */
[----:B------:R-:W-:-:S04]  /*14040*/  IMAD R7, R7, 0x8, R8 ;  /* 0x0000000807077824 */ /* 0x000fc800078e0208 */
[----:B------:R0:W2:Y:S01]  /*14050*/  SYNCS.PHASECHK.TRANS64.TRYWAIT P0, [R7+URZ], R12 ;  /* 0x0000000c070075a7 */ /* 0x0000a2000800017f */
[----:B------:R-:W3:Y:S04]  /*14060*/  LD.E R9, desc[UR36][R4.64] ;  /* 0x0000002404097980 */ /* 0x000ee8000c101900 */
[----:B------:R0:W5:Y:S04]  /*14070*/  LD.E R6, desc[UR36][R2.64] ;  /* 0x0000002402067980 */ /* 0x000168000c101900 */
[----:B------:R0:W5:Y:S01]  /*14080*/  LD.E R8, desc[UR36][R2.64+0x4] ;  /* 0x0000042402087980 */ /* 0x000162000c101900 */
[----:B------:R-:W-:Y:S01]  /*14090*/  BSSY B0, `(.L_x_2236) ;  /* 0x0000005000007945 */ /* 0x000fe20003800000 */
[----:B---3--:R-:W-:-:S04]  /*140a0*/  LOP3.LUT R9, R9, 0x1, RZ, 0xfc, !PT ;  /* 0x0000000109097812 */ /* 0x008fc800078efcff */
[----:B------:R-:W-:-:S13]  /*140b0*/  ISETP.NE.AND P1, PT, R9, 0x3, PT ;  /* 0x000000030900780c */ /* 0x000fda0003f25270 */
[----:B0-2---:R-:W-:Y:S05]  /*140c0*/  @!P1 BRA `(.L_x_2237) ;  /* 0x0000000000049947 */ /* 0x005fea0003800000 */
[----:B------:R-:W-:Y:S01]  /*140d0*/  BPT.TRAP 0x1 ;  /* 0x000000040000795c */ /* 0x000fe20000300000 */
.L_x_2237:
[----:B------:R-:W-:Y:S05]  /*140e0*/  BSYNC B0 ;  /* 0x0000000000007941 */ /* 0x000fea0003800000 */
.L_x_2236:
[----:B------:R-:W-:Y:S04]  /*140f0*/  BSSY B0, `(.L_x_2238) ;  /* 0x0000008000007945 */ /* 0x000fe80003800000 */
[----:B------:R-:W-:Y:S05]  /*14100*/  @P0 BRA `(.L_x_2239) ;  /* 0x0000000000180947 */ /* 0x000fea0003800000 */
[----:B------:R-:W2:Y:S01]  /*14110*/  LD.E.64 R4, desc[UR36][R4.64+0x18] ;  /* 0x0000182404047980 */ /* 0x000ea2000c101b00 */
[----:B-----5:R-:W-:Y:S02]  /*14120*/  SHF.L.U32 R8, R8, 0x1f, RZ ;  /* 0x0000001f08087819 */ /* 0x020fe400000006ff */
[----:B--2---:R-:W-:-:S05]  /*14130*/  MOV R7, R4 ;  /* 0x0000000400077202 */ /* 0x004fca0000000f00 */
[----:B------:R-:W-:-:S04]  /*14140*/  IMAD R7, R6, 0x8, R7 ;  /* 0x0000000806077824 */ /* 0x000fc800078e0207 */
[----:B------:R-:W0:Y:S02]  /*14150*/  SYNCS.PHASECHK.TRANS64.TRYWAIT P0, [R7+URZ], R8 ;  /* 0x00000008070075a7 */ /* 0x000e24000800017f */
[----:B0-----:R-:W-:Y:S05]  /*14160*/  @!P0 BRA `(.L_x_2240) ;  /* 0x0000013800b48947 */ /* 0x001fea0003800000 */
.L_x_2239:
[----:B------:R-:W-:Y:S05]  /*14170*/  BSYNC B0 ;  /* 0x0000000000007941 */ /* 0x000fea0003800000 */
.L_x_2238:
[----:B0-----:R-:W2:Y:S04]  /*14180*/  LDL R7, [R1+0x70] ;  /* 0x0000700001077983 */ /* 0x001ea80000100800 */
[----:B------:R-:W3:Y:S04]  /*14190*/  LD.E R11, desc[UR36][R2.64] ;  /* 0x00000024020b7980 */ /* 0x000ee8000c101900 */
[----:B------:R-:W3:Y:S04]  /*141a0*/  LDL.64 R20, [R1+0xf8] ;  /* 0x0000f80001147983 */ /* 0x000ee80000100a00 */
[----:B------:R-:W4:Y:S04]  /*141b0*/  LDL.64 R4, [R1+0xf0] ;  /* 0x0000f00001047983 */ /* 0x000f280000100a00 */
[----:B-----5:R-:W4:Y:S04]  /*141c0*/  LDL.64 R8, [R1+0xf0] ;  /* 0x0000f00001087983 */ /* 0x020f280000100a00 */
[----:B------:R-:W4:Y:S04]  /*141d0*/  LDL.64 R12, [R1+0xf0] ;  /* 0x0000f000010c7983 */ /* 0x000f280000100a00 */
[----:B------:R-:W4:Y:S01]  /*141e0*/  LDL.64 R14, [R1+0xf0] ;  /* 0x0000f000010e7983 */ /* 0x000f220000100a00 */
[----:B------:R-:W-:Y:S05]  /*141f0*/  WARPSYNC.ALL ;  /* 0x0000000000007948 */ /* 0x000fea0003800000 */
[----:B------:R-:W-:Y:S01]  /*14200*/  WARPGROUP.ARRIVE ;  /* 0x00000000000079c5 */ /* 0x000fe20000000000 */
[----:B------:R-:W4:Y:S01]  /*14210*/  LDL.64 R18, [R1+0xf0] ;  /* 0x0000f00001127983 */ /* 0x000f220000100a00 */
[----:B--2---:R-:W-:Y:S01]  /*14220*/  ISETP.NE.U32.AND P0, PT, R7, RZ, PT ;  /* 0x000000ff0700720c */ /* 0x004fe20003f05070 */
[----:B---3--:R-:W-:-:S02]  /*14230*/  IMAD R6, R11, 0xc00, R20 ;  /* 0x00000c000b067824 */ /* 0x008fc400078e0214 */
[----:B------:R-:W-:Y:S01]  /*14240*/  IMAD.MOV.U32 R7, RZ, RZ, R21 ;  /* 0x000000ffff077224 */ /* 0x000fe200078e0015 */
[----:B----4-:R-:W-:Y:S02]  /*14250*/  R2UR UR4, R4 ;  /* 0x00000000040472ca */ /* 0x010fe400000e0000 */
[----:B------:R-:W-:Y:S02]  /*14260*/  R2UR UR6, R6 ;  /* 0x00000000060672ca */ /* 0x000fe400000e0000 */
[----:B------:R-:W-:Y:S02]  /*14270*/  R2UR UR7, R7 ;  /* 0x00000000070772ca */ /* 0x000fe400000e0000 */
[----:B------:R-:W-:-:S03]  /*14280*/  R2UR UR5, R5 ;  /* 0x00000000050572ca */ /* 0x000fc600000e0000 */
[----:B------:R-:W-:Y:S01]  /*14290*/  VOTEU.ANY UP0, P0 ;  /* 0x00000000003f7886 */ /* 0x000fe20000000100 */
[----:B------:R-:W-:Y:S01]  /*142a0*/  VIADD R8, R8, 0x2 ;  /* 0x0000000208087836 */ /* 0x000fe20000000000 */
[----:B------:R0:W-:Y:S01]  /*142b0*/  STL [R1+0x70], R0 ;  /* 0x0000700001007387 */ /* 0x0001e20000100800 */
[----:B------:R-:W-:Y:S02]  /*142c0*/  VIADD R4, R6, 0x2 ;  /* 0x0000000206047836 */ /* 0x000fe40000000000 */
[----:B------:R-:W-:Y:S01]  /*142d0*/  VIADD R12, R12, 0x4 ;  /* 0x000000040c0c7836 */ /* 0x000fe20000000000 */
[----:B------:R0:W5:Y:S04]  /*142e0*/  LDL R7, [R1+0xc] ;  /* 0x00000c0001077983 */ /* 0x0001680000100800 */
[----:B------:R-:W-:Y:S01]  /*142f0*/  HGMMA.64x96x16.F32.BF16 R24, gdesc[UR4], R24, UP0, gsb0 ;  /* 0x01600000041879f0 */ /* 0x000fe2000b801818 */
[----:B------:R-:W-:Y:S01]  /*14300*/  IMAD.MOV.U32 R5, RZ, RZ, R21 ;  /* 0x000000ffff057224 */ /* 0x000fe200078e0015 */
[----:B------:R-:W-:-:S02]  /*14310*/  R2UR UR6, R4 ;  /* 0x00000000040672ca */ /* 0x000fc400000e0000 */
[----:B------:R-:W-:Y:S02]  /*14320*/  R2UR UR4, R8 ;  /* 0x00000000080472ca */ /* 0x000fe400000e0000 */
[----:B------:R-:W-:Y:S02]  /*14330*/  R2UR UR7, R5 ;  /* 0x00000000050772ca */ /* 0x000fe400000e0000 */
[----:B------:R-:W-:Y:S02]  /*14340*/  R2UR UR5, R9 ;  /* 0x00000000090572ca */ /* 0x000fe400000e0000 */
[----:B------:R-:W2:Y:S01]  /*14350*/  LDL.64 R8, [R1+0xf0] ;  /* 0x0000f00001087983 */ /* 0x000ea20000100a00 */
[----:B------:R-:W-:Y:S02]  /*14360*/  VIADD R4, R6, 0x4 ;  /* 0x0000000406047836 */ /* 0x000fe40000000000 */
[----:B------:R-:W-:Y:S01]  /*14370*/  IMAD.MOV.U32 R5, RZ, RZ, R21 ;  /* 0x000000ffff057224 */ /* 0x000fe200078e0015 */
[----:B------:R-:W-:-:S02]  /*14380*/  WARPGROUP.DEPBAR.LE gsb0, 0x0 ;  /* 0x00008000000079c5 */ /* 0x000fc40000010000 */
[----:B------:R-:W-:-:S06]  /*14390*/  WARPGROUP.ARRIVE ;  /* 0x00000000000079c5 */ /* 0x000fcc0000000000 */
[----:B------:R-:W-:Y:S01]  /*143a0*/  HGMMA.64x96x16.F32.BF16 R24, gdesc[UR4], R24, gsb0 ;  /* 0x01600000041879f0 */ /* 0x000fe20008001818 */
[----:B------:R-:W-:Y:S02]  /*143b0*/  R2UR UR6, R4 ;  /* 0x00000000040672ca */ /* 0x000fe400000e0000 */
[----:B------:R-:W-:Y:S02]  /*143c0*/  R2UR UR7, R5 ;  /* 0x00000000050772ca */ /* 0x000fe400000e0000 */
[----:B------:R-:W-:Y:S02]  /*143d0*/  R2UR UR4, R12 ;  /* 0x000000000c0472ca */ /* 0x000fe400000e0000 */
[----:B------:R-:W-:Y:S02]  /*143e0*/  R2UR UR5, R13 ;  /* 0x000000000d0572ca */ /* 0x000fe400000e0000 */
[----:B------:R-:W3:Y:S01]  /*143f0*/  LDL.64 R12, [R1+0xf0] ;  /* 0x0000f000010c7983 */ /* 0x000ee20000100a00 */
[----:B------:R-:W-:-:S02]  /*14400*/  VIADD R14, R14, 0x6 ;  /* 0x000000060e0e7836 */ /* 0x000fc40000000000 */
[----:B------:R-:W-:Y:S02]  /*14410*/  VIADD R4, R6, 0x6 ;  /* 0x0000000606047836 */ /* 0x000fe40000000000 */
[----:B------:R-:W-:Y:S01]  /*14420*/  IMAD.MOV.U32 R5, RZ, RZ, R21 ;  /* 0x000000ffff057224 */ /* 0x000fe200078e0015 */
[----:B------:R-:W-:Y:S02]  /*14430*/  WARPGROUP.DEPBAR.LE gsb0, 0x0 ;  /* 0x00008000000079c5 */ /* 0x000fe40000010000 */
[----:B------:R-:W-:-:S06]  /*14440*/  WARPGROUP.ARRIVE ;  /* 0x00000000000079c5 */ /* 0x000fcc0000000000 */
[----:B------:R-:W-:Y:S01]  /*14450*/  HGMMA.64x96x16.F32.BF16 R24, gdesc[UR4], R24, gsb0 ;  /* 0x01600000041879f0 */ /* 0x000fe20008001818 */
[----:B------:R-:W-:Y:S02]  /*14460*/  R2UR UR6, R4 ;  /* 0x00000000040672ca */ /* 0x000fe400000e0000 */
[----:B------:R-:W-:Y:S02]  /*14470*/  R2UR UR7, R5 ;  /* 0x00000000050772ca */ /* 0x000fe400000e0000 */
[----:B------:R-:W-:Y:S02]  /*14480*/  R2UR UR4, R14 ;  /* 0x000000000e0472ca */ /* 0x000fe400000e0000 */
[----:B------:R-:W-:Y:S02]  /*14490*/  R2UR UR5, R15 ;  /* 0x000000000f0572ca */ /* 0x000fe400000e0000 */
[----:B------:R-:W4:Y:S01]  /*144a0*/  LDL.64 R14, [R1+0xf0] ;  /* 0x0000f000010e7983 */ /* 0x000f220000100a00 */
        /* <DEDUP_REMOVED lines=11> */
[----:B--2---:R-:W-:-:S02]  /*14560*/  VIADD R8, R8, 0x402 ;  /* 0x0000040208087836 */ /* 0x004fc40000000000 */
        /* <DEDUP_REMOVED lines=9> */
[----:B------:R-:W2:Y:S01]  /*14600*/  LDL.64 R8, [R1+0xf0] ;  /* 0x0000f00001087983 */ /* 0x000ea20000100a00 */
[----:B---3--:R-:W-:-:S02]  /*14610*/  VIADD R12, R12, 0x404 ;  /* 0x000004040c0c7836 */ /* 0x008fc40000000000 */
        /* <DEDUP_REMOVED lines=9> */
[----:B------:R-:W3:Y:S01]  /*146b0*/  LDL.64 R12, [R1+0xf0] ;  /* 0x0000f000010c7983 */ /* 0x000ee20000100a00 */
[----:B----4-:R-:W-:-:S02]  /*146c0*/  VIADD R14, R14, 0x406 ;  /* 0x000004060e0e7836 */ /* 0x010fc40000000000 */
        /* <DEDUP_REMOVED lines=63> */
[----:B------:R-:W-:Y:S01]  /*14ac0*/  R2UR UR5, R19 ;  /* 0x00000000130572ca */ /* 0x000fe200000e0000 */
[----:B--2---:R-:W-:Y:S02]  /*14ad0*/  VIADD R8, R8, 0xc02 ;  /* 0x00000c0208087836 */ /* 0x004fe40000000000 */
[----:B------:R-:W-:-:S02]  /*14ae0*/  VIADD R4, R6, 0x902 ;  /* 0x0000090206047836 */ /* 0x000fc40000000000 */
[----:B------:R-:W-:Y:S01]  /*14af0*/  IMAD.MOV.U32 R5, RZ, RZ, R21 ;  /* 0x000000ffff057224 */ /* 0x000fe200078e0015 */
[----:B------:R-:W-:Y:S02]  /*14b00*/  WARPGROUP.DEPBAR.LE gsb0, 0x0 ;  /* 0x00008000000079c5 */ /* 0x000fe40000010000 */
[----:B------:R-:W-:-:S06]  /*14b10*/  WARPGROUP.ARRIVE ;  /* 0x00000000000079c5 */ /* 0x000fcc0000000000 */
[----:B------:R-:W-:Y:S01]  /*14b20*/  HGMMA.64x96x16.F32.BF16 R24, gdesc[UR4], R24, gsb0 ;  /* 0x01600000041879f0 */ /* 0x000fe20008001818 */
[----:B------:R-:W-:Y:S02]  /*14b30*/  R2UR UR6, R4 ;  /* 0x00000000040672ca */ /* 0x000fe400000e0000 */
[----:B------:R-:W-:Y:S02]  /*14b40*/  R2UR UR7, R5 ;  /* 0x00000000050772ca */ /* 0x000fe400000e0000 */
[----:B------:R-:W-:Y:S01]  /*14b50*/  R2UR UR4, R8 ;  /* 0x00000000080472ca */ /* 0x000fe200000e0000 */
[----:B---3--:R-:W-:Y:S01]  /*14b60*/  VIADD R12, R12, 0xc04 ;  /* 0x00000c040c0c7836 */ /* 0x008fe20000000000 */
[----:B------:R-:W-:Y:S01]  /*14b70*/  R2UR UR5, R9 ;  /* 0x00000000090572ca */ /* 0x000fe200000e0000 */
[----:B------:R-:W-:Y:S01]  /*14b80*/  VIADD R20, R6, 0x904 ;  /* 0x0000090406147836 */ /* 0x000fe20000000000 */
[----:B------:R-:W2:Y:S01]  /*14b90*/  LDL R5, [R1] ;  /* 0x0000000001057983 */ /* 0x000ea20000100800 */
[----:B------:R-:W-:-:S02]  /*14ba0*/  WARPGROUP.DEPBAR.LE gsb0, 0x0 ;  /* 0x00008000000079c5 */ /* 0x000fc40000010000 */
[----:B------:R-:W-:-:S08]  /*14bb0*/  WARPGROUP.ARRIVE ;  /* 0x00000000000079c5 */ /* 0x000fd00000000000 */
[----:B------:R-:W-:Y:S01]  /*14bc0*/  HGMMA.64x96x16.F32.BF16 R24, gdesc[UR4], R24, gsb0 ;  /* 0x01600000041879f0 */ /* 0x000fe20008001818 */
[----:B------:R-:W-:Y:S02]  /*14bd0*/  R2UR UR6, R20 ;  /* 0x00000000140672ca */ /* 0x000fe400000e0000 */
[----:B------:R-:W-:Y:S02]  /*14be0*/  R2UR UR7, R21 ;  /* 0x00000000150772ca */ /* 0x000fe400000e0000 */
[----:B------:R-:W-:Y:S02]  /*14bf0*/  R2UR UR4, R12 ;  /* 0x000000000c0472ca */ /* 0x000fe400000e0000 */
[----:B------:R-:W-:Y:S01]  /*14c00*/  R2UR UR5, R13 ;  /* 0x000000000d0572ca */ /* 0x000fe200000e0000 */
[----:B----4-:R-:W-:Y:S02]  /*14c10*/  VIADD R14, R14, 0xc06 ;  /* 0x00000c060e0e7836 */ /* 0x010fe40000000000 */
        /* <DEDUP_REMOVED lines=26> */
[----:B------:R-:W-:-:S02]  /*14dc0*/  WARPGROUP.DEPBAR.LE gsb0, 0x0 ;  /* 0x00008000000079c5 */ /* 0x000fc40000010000 */
[----:B------:R0:W-:Y:S06]  /*14dd0*/  BAR.ARV R205, 0x100 ;  /* 0x000400cd0000751d */ /* 0x0001ec0000002000 */
[----:B------:R0:W5:Y:S01]  /*14de0*/  LD.E R4, desc[UR36][R2.64] ;  /* 0x0000002402047980 */ /* 0x000162000c101900 */
[----:B--2---:R-:W-:-:S04]  /*14df0*/  LOP3.LUT R5, R5, 0x1, RZ, 0xfc, !PT ;  /* 0x0000000105057812 */ /* 0x004fc800078efcff */
[----:B------:R-:W-:Y:S01]  /*14e00*/  ISETP.NE.AND P0, PT, R5, 0x3, PT ;  /* 0x000000030500780c */ /* 0x000fe20003f05270 */
[----:B------:R-:W-:-:S12]  /*14e10*/  BSSY B0, `(.L_x_2241) ;  /* 0x0000003000007945 */ /* 0x000fd80003800000 */
[----:B0-----:R-:W-:Y:S05]  /*14e20*/  @!P0 BRA `(.L_x_2242) ;  /* 0x0000000000048947 */ /* 0x001fea0003800000 */
[----:B------:R-:W-:Y:S01]  /*14e30*/  BPT.TRAP 0x1 ;  /* 0x000000040000795c */ /* 0x000fe20000300000 */
.L_x_2242:
[----:B------:R-:W-:Y:S05]  /*14e40*/  BSYNC B0 ;  /* 0x0000000000007941 */ /* 0x000fea0003800000 */
.L_x_2241:
[----:B------:R-:W2:Y:S02]  /*14e50*/  LDL.64 R8, [R1+0x20] ;  /* 0x0000200001087983 */ /* 0x000ea40000100a00 */
[----:B--2---:R-:W-:-:S05]  /*14e60*/  MOV R5, R8 ;  /* 0x0000000800057202 */ /* 0x004fca0000000f00 */
[----:B-----5:R-:W-:-:S05]  /*14e70*/  IMAD R4, R4, 0x8, R5 ;  /* 0x0000000804047824 */ /* 0x020fca00078e0205 */
[----:B------:R-:W-:-:S04]  /*14e80*/  PRMT R4, R7, 0x654, R4 ;  /* 0x0000065407047816 */ /* 0x000fc80000000004 */
[----:B------:R0:W-:Y:S01]  /*14e90*/  SYNCS.ARRIVE.TRANS64.RED.A1T0 RZ, [R4+URZ], RZ ;  /* 0x000000ff04ff79a7 */ /* 0x0001e2000810043f */
[----:B------:R-:W2:Y:S04]  /*14ea0*/  LD.E.64 R12, desc[UR36][R16.64+0x150] ;  /* 0x00015024100c7980 */ /* 0x000ea8000c101b00 */
        /* <DEDUP_REMOVED lines=13> */
[----:B---3--:R-:W-:Y:S01]  /*14f80*/  ISETP.GE.AND P1, PT, R6, 0x1, PT ;  /* 0x000000010600780c */ /* 0x008fe20003f26270 */
[----:B------:R-:W-:Y:S01]  /*14f90*/  BSSY B0, `(.L_x_2243) ;  /* 0x00000a6000007945 */ /* 0x000fe20003800000 */
[-C--:B--2---:R-:W-:Y:S01]  /*14fa0*/  FMUL.FTZ R21, R31, R11.reuse ;  /* 0x0000000b1f157220 */ /* 0x084fe20000410000 */
[-C--:B------:R-:W-:Y:S01]  /*14fb0*/  FMUL.FTZ R13, R27, R11.reuse ;  /* 0x0000000b1b0d7220 */ /* 0x080fe20000410000 */
[----:B------:R-:W-:Y:S01]  /*14fc0*/  SHF.R.S32.HI R31, RZ, 0x1f, R14 ;  /* 0x0000001fff1f7819 */ /* 0x000fe2000001140e */
[-C--:B------:R-:W-:Y:S01]  /*14fd0*/  FMUL.FTZ R27, R38, R11.reuse ;  /* 0x0000000b261b7220 */ /* 0x080fe20000410000 */
[-C--:B------:R-:W-:Y:S01]  /*14fe0*/  FMUL.FTZ R38, R40, R11.reuse ;  /* 0x0000000b28267220 */ /* 0x080fe20000410000 */
[-C--:B------:R-:W-:Y:S01]  /*14ff0*/  FMUL.FTZ R72, R25, R11.reuse ;  /* 0x0000000b19487220 */ /* 0x080fe20000410000 */
[-C--:B------:R-:W-:Y:S01]  /*15000*/  FMUL.FTZ R40, R41, R11.reuse ;  /* 0x0000000b29287220 */ /* 0x080fe20000410000 */
[-C--:B------:R-:W-:Y:S01]  /*15010*/  FMUL.FTZ R25, R34, R11.reuse ;  /* 0x0000000b22197220 */ /* 0x080fe20000410000 */
[----:B------:R-:W-:Y:S01]  /*15020*/  LEA.HI R41, R31, R14, RZ, 0x7 ;  /* 0x0000000e1f297211 */ /* 0x000fe200078f38ff */
[-C--:B------:R-:W-:Y:S01]  /*15030*/  FMUL.FTZ R34, R36, R11.reuse ;  /* 0x0000000b24227220 */ /* 0x080fe20000410000 */
[-C--:B------:R-:W-:Y:S01]  /*15040*/  FMUL.FTZ R36, R37, R11.reuse ;  /* 0x0000000b25247220 */ /* 0x080fe20000410000 */
[-C--:B------:R-:W-:Y:S01]  /*15050*/  FMUL.FTZ R37, R43, R11.reuse ;  /* 0x0000000b2b257220 */ /* 0x080fe20000410000 */
[----:B------:R-:W-:Y:S01]  /*15060*/  LOP3.LUT R43, R41, 0xffffff80, RZ, 0xc0, !PT ;  /* 0xffffff80292b7812 */ /* 0x000fe200078ec0ff */
[-C--:B------:R-:W-:Y:S01]  /*15070*/  FMUL.FTZ R73, R28, R11.reuse ;  /* 0x0000000b1c497220 */ /* 0x080fe20000410000 */
[----:B------:R-:W-:-:S03]  /*15080*/  FMUL.FTZ R48, R48, R11 ;  /* 0x0000000b30307220 */ /* 0x000fc60000410000 */
[----:B------:R-:W-:Y:S02]  /*15090*/  IMAD.IADD R43, R14, 0x1, -R43 ;  /* 0x000000010e2b7824 */ /* 0x000fe400078e0a2b */
[-C--:B------:R-:W-:Y:S01]  /*150a0*/  FMUL.FTZ R28, R39, R11.reuse ;  /* 0x0000000b271c7220 */ /* 0x080fe20000410000 */
[-C--:B------:R-:W-:Y:S01]  /*150b0*/  FMUL.FTZ R39, R42, R11.reuse ;  /* 0x0000000b2a277220 */ /* 0x080fe20000410000 */
[-C--:B------:R-:W-:Y:S01]  /*150c0*/  FMUL.FTZ R44, R44, R11.reuse ;  /* 0x0000000b2c2c7220 */ /* 0x080fe20000410000 */
[----:B------:R0:W2:Y:S01]  /*150d0*/  MUFU.TANH R81, R48 ;  /* 0x0000003000517308 */ /* 0x0000a20000002400 */
[----:B------:R-:W-:Y:S01]  /*150e0*/  SHF.R.S32.HI R42, RZ, 0x1f, R43 ;  /* 0x0000001fff2a7819 */ /* 0x000fe2000001142b */
[-C--:B------:R-:W-:Y:S01]  /*150f0*/  FMUL.FTZ R76, R33, R11.reuse ;  /* 0x0000000b214c7220 */ /* 0x080fe20000410000 */
[-C--:B------:R-:W-:Y:S01]  /*15100*/  FMUL.FTZ R45, R45, R11.reuse ;  /* 0x0000000b2d2d7220 */ /* 0x080fe20000410000 */
[-C--:B------:R-:W-:Y:S01]  /*15110*/  FMUL.FTZ R33, R47, R11.reuse ;  /* 0x0000000b2f217220 */ /* 0x080fe20000410000 */
[-C--:B------:R-:W-:Y:S01]  /*15120*/  FMUL.FTZ R12, R26, R11.reuse ;  /* 0x0000000b1a0c7220 */ /* 0x080fe20000410000 */
[----:B------:R-:W-:-:S02]  /*15130*/  FMUL.FTZ R47, R51, R11 ;  /* 0x0000000b332f7220 */ /* 0x000fc40000410000 */
[----:B------:R3:W1:Y:S01]  /*15140*/  MUFU.TANH R77, R44 ;  /* 0x0000002c004d7308 */ /* 0x0006620000002400 */
[----:B0-----:R-:W-:Y:S01]  /*15150*/  LEA.HI R48, R31, R14, RZ, 0x2 ;  /* 0x0000000e1f307211 */ /* 0x001fe200078f10ff */
[-C--:B------:R-:W-:Y:S01]  /*15160*/  FMUL.FTZ R26, R35, R11.reuse ;  /* 0x0000000b231a7220 */ /* 0x080fe20000410000 */
[----:B------:R-:W-:Y:S02]  /*15170*/  FMUL.FTZ R35, R46, R11 ;  /* 0x0000000b2e237220 */ /* 0x000fe40000410000 */
[----:B------:R-:W-:Y:S02]  /*15180*/  LOP3.LUT R51, R48, 0xfffffffc, RZ, 0xc0, !PT ;  /* 0xfffffffc30337812 */ /* 0x000fe400078ec0ff */
[----:B---3--:R-:W-:Y:S01]  /*15190*/  LEA.HI R44, R42, R43, RZ, 0x2 ;  /* 0x0000002b2a2c7211 */ /* 0x008fe200078f10ff */
[----:B------:R0:W3:Y:S03]  /*151a0*/  MUFU.TANH R79, R45 ;  /* 0x0000002d004f7308 */ /* 0x0000e60000002400 */
[----:B------:R-:W-:Y:S01]  /*151b0*/  SHF.R.S32.HI R46, RZ, 0x1f, R44 ;  /* 0x0000001fff2e7819 */ /* 0x000fe2000001142c */
[----:B------:R-:W-:Y:S01]  /*151c0*/  IMAD.IADD R51, R14, 0x1, -R51 ;  /* 0x000000010e337824 */ /* 0x000fe200078e0a33 */
[----:B------:R-:W-:-:S02]  /*151d0*/  SHF.R.S32.HI R14, RZ, 0x7, R41 ;  /* 0x00000007ff0e7819 */ /* 0x000fc40000011429 */
[----:B0-----:R-:W-:Y:S02]  /*151e0*/  SHF.R.S32.HI R45, RZ, 0x2, R44 ;  /* 0x00000002ff2d7819 */ /* 0x001fe4000001142c */
[----:B------:R-:W-:Y:S02]  /*151f0*/  LEA.HI R42, R42, R43, RZ, 0x5 ;  /* 0x0000002b2a2a7211 */ /* 0x000fe400078f28ff */
[----:B------:R-:W-:Y:S02]  /*15200*/  LEA.HI R46, R46, R45, RZ, 0x3 ;  /* 0x0000002d2e2e7211 */ /* 0x000fe400078f18ff */
[----:B------:R-:W-:Y:S02]  /*15210*/  LEA.HI R41, R41, R14, RZ, 0x1 ;  /* 0x0000000e29297211 */ /* 0x000fe400078f08ff */
[----:B------:R-:W-:Y:S02]  /*15220*/  LOP3.LUT R46, R46, 0xfffffff8, RZ, 0xc0, !PT ;  /* 0xfffffff82e2e7812 */ /* 0x000fe400078ec0ff */
[----:B------:R-:W-:-:S02]  /*15230*/  SHF.R.S32.HI R42, RZ, 0x5, R42 ;  /* 0x00000005ff2a7819 */ /* 0x000fc4000001142a */
[----:B------:R-:W-:Y:S01]  /*15240*/  LOP3.LUT R41, R41, 0x3fffffe, RZ, 0xc0, !PT ;  /* 0x03fffffe29297812 */ /* 0x000fe200078ec0ff */
[----:B------:R-:W-:Y:S01]  /*15250*/  IMAD.IADD R46, R45, 0x1, -R46 ;  /* 0x000000012d2e7824 */ /* 0x000fe200078e0a2e */
        /* <DEDUP_REMOVED lines=8> */
[----:B----4-:R-:W-:-:S04]  /*152e0*/  @P0 IMAD.HI.U32 R18, R41, R18, RZ ;  /* 0x0000001229120227 */ /* 0x010fc800078e00ff */
[----:B------:R-:W-:Y:S01]  /*152f0*/  FMUL.FTZ R74, R29, R11 ;  /* 0x0000000b1d4a7220 */ /* 0x000fe20000410000 */
[----:B------:R-:W-:Y:S01]  /*15300*/  @P0 SHF.R.U32.HI R41, RZ, R19, R18 ;  /* 0x00000013ff290219 */ /* 0x000fe20000011612 */
[-C--:B------:R-:W-:Y:S01]  /*15310*/  FMUL.FTZ R29, R49, R11.reuse ;  /* 0x0000000b311d7220 */ /* 0x080fe20000410000 */
[-C--:B------:R-:W-:Y:S01]  /*15320*/  FMUL.FTZ R52, R52, R11.reuse ;  /* 0x0000000b34347220 */ /* 0x080fe20000410000 */
[----:B------:R-:W-:Y:S02]  /*15330*/  LOP3.LUT R44, R44, 0x7ffffffc, RZ, 0xc0, !PT ;  /* 0x7ffffffc2c2c7812 */ /* 0x000fe400078ec0ff */
[----:B------:R-:W0:Y:S01]  /*15340*/  SHFL.IDX PT, R18, R41, RZ, 0x1c1f ;  /* 0x001c1fff29127589 */ /* 0x000e2200000e0000 */
[----:B------:R-:W-:Y:S02]  /*15350*/  IMAD.MOV.U32 R19, RZ, RZ, -0x60 ;  /* 0xffffffa0ff137424 */ /* 0x000fe400078e00ff */
[-C--:B------:R-:W-:Y:S01]  /*15360*/  FMUL.FTZ R75, R32, R11.reuse ;  /* 0x0000000b204b7220 */ /* 0x080fe20000410000 */
[-C--:B------:R-:W-:Y:S01]  /*15370*/  FMUL.FTZ R20, R30, R11.reuse ;  /* 0x0000000b1e147220 */ /* 0x080fe20000410000 */
[----:B------:R4:W0:Y:S01]  /*15380*/  MUFU.TANH R83, R29 ;  /* 0x0000001d00537308 */ /* 0x0008220000002400 */
[-C--:B------:R-:W-:Y:S01]  /*15390*/  FMUL.FTZ R32, R50, R11.reuse ;  /* 0x0000000b32207220 */ /* 0x080fe20000410000 */
[-C--:B------:R-:W-:Y:S01]  /*153a0*/  FMUL.FTZ R24, R24, R11.reuse ;  /* 0x0000000b18187220 */ /* 0x080fe20000410000 */
[-C--:B------:R-:W-:Y:S01]  /*153b0*/  FMUL.FTZ R53, R53, R11.reuse ;  /* 0x0000000b35357220 */ /* 0x080fe20000410000 */
[-C--:B------:R-:W-:Y:S01]  /*153c0*/  FMUL.FTZ R49, R54, R11.reuse ;  /* 0x0000000b36317220 */ /* 0x080fe20000410000 */
[-C--:B------:R-:W-:Y:S01]  /*153d0*/  FMUL.FTZ R50, R55, R11.reuse ;  /* 0x0000000b37327220 */ /* 0x080fe20000410000 */
[-C--:B------:R-:W-:Y:S01]  /*153e0*/  FMUL.FTZ R56, R56, R11.reuse ;  /* 0x0000000b38387220 */ /* 0x080fe20000410000 */
[-C--:B------:R-:W-:Y:S01]  /*153f0*/  FMUL.FTZ R57, R57, R11.reuse ;  /* 0x0000000b39397220 */ /* 0x080fe20000410000 */
[----:B------:R2:W0:Y:S01]  /*15400*/  MUFU.TANH R84, R52 ;  /* 0x0000003400547308 */ /* 0x0004220000002400 */
[-C--:B----4-:R-:W-:Y:S01]  /*15410*/  FMUL.FTZ R29, R59, R11.reuse ;  /* 0x0000000b3b1d7220 */ /* 0x090fe20000410000 */
[-C--:B------:R-:W-:Y:S01]  /*15420*/  FMUL.FTZ R60, R60, R11.reuse ;  /* 0x0000000b3c3c7220 */ /* 0x080fe20000410000 */
[-C--:B------:R-:W-:Y:S01]  /*15430*/  FMUL.FTZ R61, R61, R11.reuse ;  /* 0x0000000b3d3d7220 */ /* 0x080fe20000410000 */
[-C--:B------:R-:W-:Y:S01]  /*15440*/  FMUL.FTZ R30, R62, R11.reuse ;  /* 0x0000000b3e1e7220 */ /* 0x080fe20000410000 */
[-C--:B------:R-:W-:Y:S01]  /*15450*/  FMUL.FTZ R31, R63, R11.reuse ;  /* 0x0000000b3f1f7220 */ /* 0x080fe20000410000 */
[-C--:B------:R-:W-:Y:S01]  /*15460*/  FMUL.FTZ R64, R64, R11.reuse ;  /* 0x0000000b40407220 */ /* 0x080fe20000410000 */
[-C--:B------:R-:W-:Y:S01]  /*15470*/  FMUL.FTZ R65, R65, R11.reuse ;  /* 0x0000000b41417220 */ /* 0x080fe20000410000 */
[-C--:B------:R-:W-:Y:S01]  /*15480*/  FMUL.FTZ R15, R66, R11.reuse ;  /* 0x0000000b420f7220 */ /* 0x080fe20000410000 */
[-C--:B--2---:R-:W-:Y:S01]  /*15490*/  FMUL.FTZ R52, R58, R11.reuse ;  /* 0x0000000b3a347220 */ /* 0x084fe20000410000 */
[-C--:B------:R-:W-:Y:S01]  /*154a0*/  FMUL.FTZ R48, R67, R11.reuse ;  /* 0x0000000b43307220 */ /* 0x080fe20000410000 */
[-C--:B------:R-:W-:Y:S01]  /*154b0*/  FMUL.FTZ R68, R68, R11.reuse ;  /* 0x0000000b44447220 */ /* 0x080fe20000410000 */
[-C--:B------:R-:W-:Y:S01]  /*154c0*/  FMUL.FTZ R69, R69, R11.reuse ;  /* 0x0000000b45457220 */ /* 0x080fe20000410000 */
[----:B------:R-:W-:Y:S01]  /*154d0*/  FMUL.FTZ R51, R70, R11 ;  /* 0x0000000b46337220 */ /* 0x000fe20000410000 */
[----:B------:R-:W-:-:S02]  /*154e0*/  IMAD.IADD R44, R43, 0x1, -R44 ;  /* 0x000000012b2c7824 */ /* 0x000fc400078e0a2c */
[----:B------:R-:W-:Y:S01]  /*154f0*/  FMUL.FTZ R11, R71, R11 ;  /* 0x0000000b470b7220 */ /* 0x000fe20000410000 */
[----:B------:R-:W-:Y:S01]  /*15500*/  IMAD R19, R10, R19, 0x1 ;  /* 0x000000010a137424 */ /* 0x000fe200078e0213 */
[----:B------:R2:W4:Y:S03]  /*15510*/  MUFU.TANH R54, R57 ;  /* 0x0000003900367308 */ /* 0x0005260000002400 */
[----:B------:R-:W-:Y:S01]  /*15520*/  IMAD R19, R44, -0x2, R19 ;  /* 0xfffffffe2c137824 */ /* 0x000fe200078e0213 */
[----:B------:R-:W-:-:S04]  /*15530*/  LOP3.LUT R43, RZ, R8, RZ, 0x33, !PT ;  /* 0x00000008ff2b7212 */ /* 0x000fc800078e33ff */
[----:B------:R-:W0:Y:S01]  /*15540*/  MUFU.TANH R24, R24 ;  /* 0x0000001800187308 */ /* 0x000e220000002400 */
[----:B------:R-:W-:-:S07]  /*15550*/  IADD3 R14, -R5, R19, R4 ;  /* 0x00000013050e7210 */ /* 0x000fce0007ffe104 */
        /* <DEDUP_REMOVED lines=29> */
[----:B------:R2:W0:Y:S08]  /*15730*/  MUFU.TANH R55, R60 ;  /* 0x0000003c00377308 */ /* 0x0004300000002400 */
        /* <DEDUP_REMOVED lines=10> */
[----:B------:R-:W1:Y:S01]  /*157e0*/  MUFU.TANH R11, R11 ;  /* 0x0000000b000b7308 */ /* 0x000e620000002400 */
[----:B------:R-:W-:-:S02]  /*157f0*/  IMAD.IADD R44, R14, 0x1, R7 ;  /* 0x000000010e2c7824 */ /* 0x000fc400078e0207 */
[----:B------:R-:W-:Y:S02]  /*15800*/  IMAD.IADD R43, R14, 0x1, R43 ;  /* 0x000000010e2b7824 */ /* 0x000fe400078e022b */
[----:B------:R-:W-:Y:S02]  /*15810*/  IMAD R45, R10, -0x60, R9 ;  /* 0xffffffa00a2d7824 */ /* 0x000fe400078e0209 */
[----:B------:R-:W-:Y:S02]  /*15820*/  VIADD R19, R19, 0xffffffff ;  /* 0xffffffff13137836 */ /* 0x000fe40000000000 */
[--C-:B0-----:R-:W-:Y:S02]  /*15830*/  IMAD.IADD R7, R44, 0x1, R18.reuse ;  /* 0x000000012c077824 */ /* 0x101fe400078e0212 */
        /* <DEDUP_REMOVED lines=14> */
.L_x_2248:
[----:B------:R-:W-:Y:S05]  /*15920*/  BSYNC B2 ;  /* 0x0000000000027941 */ /* 0x000fea0003800000 */
.L_x_2247:
[----:B------:R-:W-:Y:S01]  /*15930*/  LOP3.LUT R9, RZ, R9, RZ, 0x33, !PT ;  /* 0x00000009ff097212 */ /* 0x000fe200078e33ff */
[----:B------:R-:W-:Y:S06]  /*15940*/  BRA `(.L_x_2249) ;  /* 0x0000000000187947 */ /* 0x000fec0003800000 */
.L_x_2246:
[----:B------:R-:W-:-:S13]  /*15950*/  ISETP.NE.AND P0, PT, R6, 0x1, PT ;  /* 0x000000010600780c */ /* 0x000fda0003f05270 */
[----:B------:R-:W-:Y:S05]  /*15960*/  @!P0 BRA `(.L_x_2249) ;  /* 0x0000000000108947 */ /* 0x000fea0003800000 */
[----:B------:R-:W2:Y:S04]  /*15970*/  LDL R14, [R194+0x1c] ;  /* 0x00001c00c20e7983 */ /* 0x000ea80000100800 */
[----:B------:R-:W3:Y:S01]  /*15980*/  LDL R18, [R194+0x20] ;  /* 0x00002000c2127983 */ /* 0x000ee20000100800 */
[----:B--2---:R-:W-:-:S05]  /*15990*/  IMAD.HI.U32 R9, R9, R14, RZ ;  /* 0x0000000e09097227 */ /* 0x004fca00078e00ff */
[----:B---3--:R-:W-:-:S07]  /*159a0*/  SHF.R.U32.HI R9, RZ, R18, R9 ;  /* 0x00000012ff097219 */ /* 0x008fce0000011609 */
.L_x_2249:
[----:B------:R-:W-:Y:S05]  /*159b0*/  BSYNC B1 ;  /* 0x0000000000017941 */ /* 0x000fea0003800000 */
.L_x_2245:
[----:B------:R-:W-:-:S05]  /*159c0*/  IMAD R9, R6, R9, R19 ;  /* 0x0000000906097224 */ /* 0x000fca00078e0213 */
[----:B------:R-:W-:Y:S02]  /*159d0*/  VIMNMX R8, R8, R9, !PT ;  /* 0x0000000908087248 */ /* 0x000fe40007fe0100 */
[----:B------:R-:W-:-:S07]  /*159e0*/  VIADDMNMX R7, R9, R6, R7, PT ;  /* 0x0000000609077246 */ /* 0x000fce0003800107 */
.L_x_2244:
[----:B------:R-:W-:Y:S05]  /*159f0*/  BSYNC B0 ;  /* 0x0000000000007941 */ /* 0x000fea0003800000 */
.L_x_2243:
        /* <DEDUP_REMOVED lines=14> */
[----:B------:R-:W-:Y:S01]  /*15ae0*/  ISETP.LT.OR P2, PT, R7, 0x11, P2 ;  /* 0x000000110700780c */ /* 0x000fe20001741670 */
[----:B0-----:R-:W-:Y:S01]  /*15af0*/  IMAD.IADD R9, R43, 0x1, R41 ;  /* 0x000000012b097824 */ /* 0x001fe200078e0229 */
[C---:B------:R-:W-:Y:S02]  /*15b00*/  ISETP.GT.AND P3, PT, R8.reuse, 0x9, !P5 ;  /* 0x000000090800780c */ /* 0x040fe40006f64270 */
        /* <DEDUP_REMOVED lines=32> */
[----:B-1----:R-:W-:Y:S02]  /*15d10*/  FSEL R68, R77, -INF , !P2 ;  /* 0xff8000004d447808 */ /* 0x002fe40005000000 */
        /* <DEDUP_REMOVED lines=61> */
[----:B------:R-:W-:Y:S02]  /*160f0*/  FSEL R84, R24, -INF , !P6 ;  /* 0xff80000018547808 */ /* 0x000fe40007000000 */
[----:B------:R-:W-:-:S04]  /*16100*/  ISETP.GE.AND P6, PT, R45, 0x5a, PT ;  /* 0x0000005a2d00780c */ /* 0x000fc80003fc6270 */
[----:B------:R-:W-:Y:S02]  /*16110*/  P2R R55, PR, RZ, 0x40 ;  /* 0x00000040ff377803 */ /* 0x000fe40000000000 */
[----:B------:R-:W-:-:S04]  /*16120*/  ISETP.GT.AND P6, PT, R8, 0x59, !P6 ;  /* 0x000000590800780c */ /* 0x000fc800077c4270 */
[----:B------:R-:W-:Y:S01]  /*16130*/  ISETP.LT.OR P6, PT, R7, 0x5a, P6 ;  /* 0x0000005a0700780c */ /* 0x000fe200037c1670 */
[----:B------:R-:W-:-:S03]  /*16140*/  IMAD.IADD R7, R44, 0x1, R41 ;  /* 0x000000012c077824 */ /* 0x000fc600078e0229 */
        /* <DEDUP_REMOVED lines=15> */
.L_x_2255:
[----:B------:R-:W-:Y:S05]  /*16240*/  BSYNC B2 ;  /* 0x0000000000027941 */ /* 0x000fea0003800000 */
.L_x_2254:
[----:B------:R-:W-:Y:S01]  /*16250*/  LOP3.LUT R5, RZ, R5, RZ, 0x33, !PT ;  /* 0x00000005ff057212 */ /* 0x000fe200078e33ff */
[----:B------:R-:W-:Y:S06]  /*16260*/  BRA `(.L_x_2256) ;  /* 0x0000000000187947 */ /* 0x000fec0003800000 */
.L_x_2253:
[----:B------:R-:W-:-:S13]  /*16270*/  ISETP.NE.AND P6, PT, R6, 0x1, PT ;  /* 0x000000010600780c */ /* 0x000fda0003fc5270 */
[----:B------:R-:W-:Y:S05]  /*16280*/  @!P6 BRA `(.L_x_2256) ;  /* 0x000000000010e947 */ /* 0x000fea0003800000 */
[----:B------:R-:W2:Y:S04]  /*16290*/  LDL R4, [R194+0x1c] ;  /* 0x00001c00c2047983 */ /* 0x000ea80000100800 */
[----:B------:R-:W3:Y:S01]  /*162a0*/  LDL R8, [R194+0x20] ;  /* 0x00002000c2087983 */ /* 0x000ee20000100800 */
[----:B--2---:R-:W-:-:S05]  /*162b0*/  IMAD.HI.U32 R5, R5, R4, RZ ;  /* 0x0000000405057227 */ /* 0x004fca00078e00ff */
[----:B---3--:R-:W-:-:S07]  /*162c0*/  SHF.R.U32.HI R5, RZ, R8, R5 ;  /* 0x00000008ff057219 */ /* 0x008fce0000011605 */
.L_x_2256:
[----:B------:R-:W-:Y:S05]  /*162d0*/  BSYNC B1 ;  /* 0x0000000000017941 */ /* 0x000fea0003800000 */
.L_x_2252:
[----:B------:R-:W-:-:S05]  /*162e0*/  IMAD R4, R6, R5, R19 ;  /* 0x0000000506047224 */ /* 0x000fca00078e0213 */
[----:B------:R-:W-:Y:S02]  /*162f0*/  VIADDMNMX R7, R4, R6, R7, PT ;  /* 0x0000000604077246 */ /* 0x000fe40003800107 */
[----:B------:R-:W-:-:S07]  /*16300*/  VIMNMX R9, R9, R4, !PT ;  /* 0x0000000409097248 */ /* 0x000fce0007fe0100 */
.L_x_2251:
[----:B------:R-:W-:Y:S05]  /*16310*/  BSYNC B0 ;  /* 0x0000000000007941 */ /* 0x000fea0003800000 */
.L_x_2250:
[C---:B------:R-:W-:Y:S02]  /*16320*/  ISETP.GT.AND P0, PT, R9.reuse, 0x1, !P0 ;  /* 0x000000010900780c */ /* 0x040fe40004704270 */
        /* <DEDUP_REMOVED lines=11> */
[----:B------:R-:W2:Y:S01]  /*163e0*/  LDL.64 R20, [R1+0x420] ;  /* 0x0004200001147983 */ /* 0x000ea20000100a00 */
[----:B------:R-:W-:-:S04]  /*163f0*/  ISETP.NE.AND P0, PT, R59, RZ, PT ;  /* 0x000000ff3b00720c */ /* 0x000fc80003f05270 */
[----:B------:R-:W-:-:S04]  /*16400*/  ISETP.GT.AND P0, PT, R9, 0x10, !P0 ;  /* 0x000000100900780c */ /* 0x000fc80004704270 */
[----:B------:R-:W-:-:S04]  /*16410*/  ISETP.LT.OR P0, PT, R7, 0x11, P0 ;  /* 0x000000110700780c */ /* 0x000fc80000701670 */
[----:B------:R-:W-:Y:S02]  /*16420*/  FSEL R43, R25, -INF , !P0 ;  /* 0xff800000192b7808 */ /* 0x000fe40004000000 */
[----:B------:R-:W-:Y:S02]  /*16430*/  ISETP.GT.AND P0, PT, R9, 0x11, !P1 ;  /* 0x000000110900780c */ /* 0x000fe40004f04270 */
[----:B------:R-:W-:Y:S02]  /*16440*/  ISETP.NE.AND P1, PT, R53, RZ, PT ;  /* 0x000000ff3500720c */ /* 0x000fe40003f25270 */
[----:B------:R-:W-:-:S04]  /*16450*/  ISETP.LT.OR P0, PT, R7, 0x12, P0 ;  /* 0x000000120700780c */ /* 0x000fc80000701670 */
[----:B------:R-:W-:Y:S02]  /*16460*/  FSEL R42, R26, -INF , !P0 ;  /* 0xff8000001a2a7808 */ /* 0x000fe40004000000 */
[----:B------:R-:W-:Y:S02]  /*16470*/  ISETP.GT.AND P0, PT, R9, 0x18, !P6 ;  /* 0x000000180900780c */ /* 0x000fe40007704270 */
[----:B------:R-:W-:Y:S02]  /*16480*/  ISETP.NE.AND P6, PT, R40, RZ, PT ;  /* 0x000000ff2800720c */ /* 0x000fe40003fc5270 */
[----:B------:R-:W-:-:S04]  /*16490*/  ISETP.LT.OR P0, PT, R7, 0x19, P0 ;  /* 0x000000190700780c */ /* 0x000fc80000701670 */
[----:B------:R-:W-:Y:S02]  /*164a0*/  FSEL R40, R27, -INF , !P0 ;  /* 0xff8000001b287808 */ /* 0x000fe40004000000 */
[----:B------:R-:W-:-:S04]  /*164b0*/  ISETP.NE.AND P0, PT, R71, RZ, PT ;  /* 0x000000ff4700720c */ /* 0x000fc80003f05270 */
[----:B------:R-:W-:-:S04]  /*164c0*/  ISETP.GT.AND P0, PT, R9, 0x19, !P0 ;  /* 0x000000190900780c */ /* 0x000fc80004704270 */
        /* <DEDUP_REMOVED lines=38> */
[C---:B------:R-:W-:Y:S01]  /*16730*/  ISETP.GT.AND P0, PT, R9.reuse, RZ, !P6 ;  /* 0x000000ff0900720c */ /* 0x040fe20007704270 */
[----:B------:R-:W3:Y:S01]  /*16740*/  LDL R52, [R1+0x440] ;  /* 0x0004400001347983 */ /* 0x000ee20000100800 */
[----:B------:R-:W-:Y:S02]  /*16750*/  ISETP.GT.AND P1, PT, R9, 0x48, !P1 ;  /* 0x000000480900780c */ /* 0x000fe40004f24270 */
[----:B------:R-:W-:Y:S02]  /*16760*/  ISETP.LT.OR P0, PT, R7, 0x1, P0 ;  /* 0x000000010700780c */ /* 0x000fe40000701670 */
[----:B------:R-:W-:Y:S02]  /*16770*/  ISETP.GT.AND P2, PT, R9, 0x49, !P2 ;  /* 0x000000490900780c */ /* 0x000fe40005744270 */
[----:B------:R-:W-:-:S02]  /*16780*/  FSEL R53, R12, -INF , !P0 ;  /* 0xff8000000c357808 */ /* 0x000fc40004000000 */
[----:B------:R-:W-:Y:S02]  /*16790*/  ISETP.NE.AND P0, PT, R87, RZ, PT ;  /* 0x000000ff5700720c */ /* 0x000fe40003f05270 */
[C---:B------:R-:W-:Y:S02]  /*167a0*/  ISETP.GT.AND P3, PT, R9.reuse, 0x50, !P3 ;  /* 0x000000500900780c */ /* 0x040fe40005f64270 */
[C---:B------:R-:W-:Y:S02]  /*167b0*/  ISETP.GT.AND P0, PT, R9.reuse, 0x41, !P0 ;  /* 0x000000410900780c */ /* 0x040fe40004704270 */
[----:B------:R-:W-:Y:S02]  /*167c0*/  ISETP.GT.AND P4, PT, R9, 0x51, !P4 ;  /* 0x000000510900780c */ /* 0x000fe40006784270 */
[----:B--2---:R-:W-:Y:S02]  /*167d0*/  FMNMX.FTZ R4, R84, R20, !PT ;  /* 0x0000001454047209 */ /* 0x004fe40007810000 */
[----:B------:R-:W-:-:S02]  /*167e0*/  ISETP.NE.AND P6, PT, R55, RZ, PT ;  /* 0x000000ff3700720c */ /* 0x000fc40003fc5270 */
[----:B------:R-:W-:-:S04]  /*167f0*/  FMNMX.FTZ R4, R152, R4, !PT ;  /* 0x0000000498047209 */ /* 0x000fc80007810000 */
        /* <DEDUP_REMOVED lines=10> */
[----:B------:R-:W-:Y:S02]  /*168a0*/  FMNMX.FTZ R5, R64, R5, !PT ;  /* 0x0000000540057209 */ /* 0x000fe40007810000 */
[----:B------:R-:W-:Y:S02]  /*168b0*/  FMNMX.FTZ R4, R53, R21, !PT ;  /* 0x0000001535047209 */ /* 0x000fe40007810000 */
[----:B------:R-:W-:-:S04]  /*168c0*/  FMNMX.FTZ R5, R62, R5, !PT ;  /* 0x000000053e057209 */ /* 0x000fc80007810000 */
[----:B------:R-:W-:Y:S02]  /*168d0*/  FMNMX.FTZ R13, R60, R5, !PT ;  /* 0x000000053c0d7209 */ /* 0x000fe40007810000 */
        /* <DEDUP_REMOVED lines=13> */
[----:B------:R-:W-:Y:S02]  /*169b0*/  FMNMX.FTZ R5, R27, R4, !PT ;  /* 0x000000041b057209 */ /* 0x000fe40007810000 */
[----:B------:R-:W-:Y:S02]  /*169c0*/  FMNMX.FTZ R13, R56, R13, !PT ;  /* 0x0000000d380d7209 */ /* 0x000fe40007810000 */
[----:B------:R-:W-:Y:S02]  /*169d0*/  FMNMX.FTZ R4, R26, R5, !PT ;  /* 0x000000051a047209 */ /* 0x000fe40007810000 */
[----:B------:R-:W-:-:S02]  /*169e0*/  ISETP.LT.OR P0, PT, R7, 0x42, P0 ;  /* 0x000000420700780c */ /* 0x000fc40000701670 */
[----:B------:R-:W-:Y:S02]  /*169f0*/  FMNMX.FTZ R4, R25, R4, !PT ;  /* 0x0000000419047209 */ /* 0x000fe40007810000 */
[----:B------:R-:W-:Y:S02]  /*16a00*/  FMNMX.FTZ R13, R54, R13, !PT ;  /* 0x0000000d360d7209 */ /* 0x000fe40007810000 */
[----:B------:R-:W-:Y:S02]  /*16a10*/  ISETP.LT.OR P1, PT, R7, 0x49, P1 ;  /* 0x000000490700780c */ /* 0x000fe40000f21670 */
[----:B------:R-:W-:Y:S02]  /*16a20*/  FSEL R29, R29, -INF , !P0 ;  /* 0xff8000001d1d7808 */ /* 0x000fe40004000000 */
[----:B------:R-:W-:Y:S02]  /*16a30*/  FMNMX.FTZ R4, R19, R4, !PT ;  /* 0x0000000413047209 */ /* 0x000fe40007810000 */
[----:B------:R-:W-:-:S02]  /*16a40*/  FMNMX.FTZ R13, R38, R13, !PT ;  /* 0x0000000d260d7209 */ /* 0x000fc40007810000 */
[----:B------:R-:W-:Y:S02]  /*16a50*/  ISETP.LT.OR P2, PT, R7, 0x4a, P2 ;  /* 0x0000004a0700780c */ /* 0x000fe40001741670 */
[----:B------:R-:W-:Y:S02]  /*16a60*/  FSEL R47, R30, -INF , !P1 ;  /* 0xff8000001e2f7808 */ /* 0x000fe40004800000 */
[----:B------:R-:W-:Y:S02]  /*16a70*/  FMNMX.FTZ R4, R29, R4, !PT ;  /* 0x000000041d047209 */ /* 0x000fe40007810000 */
[----:B------:R-:W-:Y:S02]  /*16a80*/  FMNMX.FTZ R13, R36, R13, !PT ;  /* 0x0000000d240d7209 */ /* 0x000fe40007810000 */
[----:B------:R-:W-:Y:S02]  /*16a90*/  ISETP.LT.OR P3, PT, R7, 0x51, P3 ;  /* 0x000000510700780c */ /* 0x000fe40001f61670 */
[----:B------:R-:W-:-:S02]  /*16aa0*/  FSEL R31, R31, -INF , !P2 ;  /* 0xff8000001f1f7808 */ /* 0x000fc40005000000 */
[----:B------:R-:W-:Y:S02]  /*16ab0*/  FMNMX.FTZ R4, R47, R4, !PT ;  /* 0x000000042f047209 */ /* 0x000fe40007810000 */
[----:B------:R-:W-:Y:S02]  /*16ac0*/  FMNMX.FTZ R13, R34, R13, !PT ;  /* 0x0000000d220d7209 */ /* 0x000fe40007810000 */
[----:B------:R-:W-:Y:S02]  /*16ad0*/  ISETP.GT.AND P5, PT, R9, 0x58, !P5 ;  /* 0x000000580900780c */ /* 0x000fe40006fa4270 */
[----:B------:R-:W-:Y:S02]  /*16ae0*/  ISETP.LT.OR P4, PT, R7, 0x52, P4 ;  /* 0x000000520700780c */ /* 0x000fe40002781670 */
[----:B------:R-:W-:Y:S02]  /*16af0*/  FSEL R30, R15, -INF , !P3 ;  /* 0xff8000000f1e7808 */ /* 0x000fe40005800000 */
[----:B------:R-:W-:-:S02]  /*16b00*/  FMNMX.FTZ R5, R31, R4, !PT ;  /* 0x000000041f057209 */ /* 0x000fc40007810000 */
[----:B------:R-:W-:Y:S02]  /*16b10*/  FMNMX.FTZ R13, R18, R13, !PT ;  /* 0x0000000d120d7209 */ /* 0x000fe40007810000 */
[----:B------:R-:W-:Y:S02]  /*16b20*/  ISETP.GT.AND P0, PT, R9, 0x59, !P6 ;  /* 0x000000590900780c */ /* 0x000fe40007704270 */
        /* <DEDUP_REMOVED lines=8> */
[----:B------:R-:W-:Y:S02]  /*16bb0*/  FSEL R50, R11, -INF , !P0 ;  /* 0xff8000000b327808 */ /* 0x000fe40004000000 */
[----:B------:R-:W-:Y:S01]  /*16bc0*/  FMNMX.FTZ R9, R49, R4, !PT ;  /* 0x0000000431097209 */ /* 0x000fe20007810000 */
[----:B------:R-:W0:Y:S03]  /*16bd0*/  SHFL.BFLY PT, R13, R8, 0x2, 0x1f ;  /* 0x0c401f00080d7f89 */ /* 0x000e2600000e0000 */
[----:B------:R-:W-:Y:S01]  /*16be0*/  FMNMX.FTZ R9, R50, R9, !PT ;  /* 0x0000000932097209 */ /* 0x000fe20007810000 */
[----:B------:R-:W2:Y:S04]  /*16bf0*/  LDL.64 R4, [R1+0x430] ;  /* 0x0004300001047983 */ /* 0x000ea80000100a00 */
[----:B------:R-:W-:Y:S04]  /*16c00*/  STL.64 [R1+0x420], R8 ;  /* 0x0004200801007387 */ /* 0x000fe80000100a00 */
[----:B------:R-:W4:Y:S01]  /*16c10*/  LDL R12, [R1+0x424] ;  /* 0x00042400010c7983 */ /* 0x000f220000100800 */
[----:B0-----:R-:W-:-:S05]  /*16c20*/  FMNMX.FTZ R13, R8, R13, !PT ;  /* 0x0000000d080d7209 */ /* 0x001fca0007810000 */
[----:B------:R-:W0:Y:S02]  /*16c30*/  SHFL.BFLY PT, R6, R13, 0x1, 0x1f ;  /* 0x0c201f000d067f89 */ /* 0x000e2400000e0000 */
[----:B0-----:R-:W-:-:S05]  /*16c40*/  FMNMX.FTZ R6, R13, R6, !PT ;  /* 0x000000060d067209 */ /* 0x001fca0007810000 */
[----:B------:R-:W-:Y:S04]  /*16c50*/  STL [R1+0x420], R6 ;  /* 0x0004200601007387 */ /* 0x000fe80000100800 */
[----:B------:R-:W3:Y:S04]  /*16c60*/  LDL R13, [R1+0x420] ;  /* 0x00042000010d7983 */ /* 0x000ee80000100800 */
[----:B----4-:R-:W0:Y:S02]  /*16c70*/  SHFL.BFLY PT, R9, R12, 0x2, 0x1f ;  /* 0x0c401f000c097f89 */ /* 0x010e2400000e0000 */
[----:B0-----:R-:W-:-:S05]  /*16c80*/  FMNMX.FTZ R9, R9, R12, !PT ;  /* 0x0000000c09097209 */ /* 0x001fca0007810000 */
[----:B------:R-:W0:Y:S01]  /*16c90*/  SHFL.BFLY PT, R28, R9, 0x1, 0x1f ;  /* 0x0c201f00091c7f89 */ /* 0x000e2200000e0000 */
[----:B---3--:R-:W-:Y:S01]  /*16ca0*/  FMUL.FTZ R7, R52, R13 ;  /* 0x0000000d34077220 */ /* 0x008fe20000410000 */
[----:B------:R-:W-:Y:S02]  /*16cb0*/  FSETP.NEU.FTZ.AND P0, PT, R13, -INF , PT ;  /* 0xff8000000d00780b */ /* 0x000fe40003f1d000 */
[----:B0-----:R-:W-:Y:S02]  /*16cc0*/  FMNMX.FTZ R28, R9, R28, !PT ;  /* 0x0000001c091c7209 */ /* 0x001fe40007810000 */
[----:B------:R-:W-:Y:S02]  /*16cd0*/  FSEL R11, R7, RZ, P0 ;  /* 0x000000ff070b7208 */ /* 0x000fe40000000000 */
[----:B------:R-:W-:Y:S01]  /*16ce0*/  FSEL R13, R13, RZ, P0 ;  /* 0x000000ff0d0d7208 */ /* 0x000fe20000000000 */
[C---:B------:R-:W-:Y:S01]  /*16cf0*/  FMUL.FTZ R6, R28.reuse, R52 ;  /* 0x000000341c067220 */ /* 0x040fe20000410000 */
[----:B------:R-:W-:-:S04]  /*16d00*/  FSETP.NEU.FTZ.AND P0, PT, R28, -INF , PT ;  /* 0xff8000001c00780b */ /* 0x000fc80003f1d000 */
[----:B------:R-:W-:Y:S02]  /*16d10*/  FSEL R8, R28, RZ, P0 ;  /* 0x000000ff1c087208 */ /* 0x000fe40000000000 */
[----:B------:R-:W-:Y:S01]  /*16d20*/  FSEL R51, R6, RZ, P0 ;  /* 0x000000ff06337208 */ /* 0x000fe20000000000 */
[----:B------:R-:W-:Y:S01]  /*16d30*/  FADD.FTZ R9, R20, -R13 ;  /* 0x8000000d14097221 */ /* 0x000fe20000010000 */
[-C--:B------:R-:W-:Y:S01]  /*16d40*/  FFMA.FTZ R7, R84, R52.reuse, -R11 ;  /* 0x0000003454077223 */ /* 0x080fe2000001080b */
[----:B------:R-:W-:Y:S02]  /*16d50*/  FADD.FTZ R21, R21, -R8 ;  /* 0x8000000815157221 */ /* 0x000fe40000010000 */
[-C--:B------:R-:W-:Y:S01]  /*16d60*/  FFMA.FTZ R188, R53, R52.reuse, -R51 ;  /* 0x0000003435bc7223 */ /* 0x080fe20000010833 */
[-C--:B------:R-:W-:Y:S01]  /*16d70*/  FMUL.FTZ R9, R9, R52.reuse ;  /* 0x0000003409097220 */ /* 0x080fe20000410000 */
[----:B------:R-:W-:Y:S01]  /*16d80*/  FMUL.FTZ R21, R52, R21 ;  /* 0x0000001534157220 */ /* 0x000fe20000410000 */
[-CC-:B------:R-:W-:Y:S01]  /*16d90*/  FFMA.FTZ R152, R152, R52.reuse, -R11.reuse ;  /* 0x0000003498987223 */ /* 0x180fe2000001080b */
[-C--:B------:R-:W-:Y:S01]  /*16da0*/  FFMA.FTZ R158, R36, R52.reuse, -R11 ;  /* 0x00000034249e7223 */ /* 0x080fe2000001080b */
[-CC-:B------:R-:W-:Y:S01]  /*16db0*/  FFMA.FTZ R153, R45, R52.reuse, -R51.reuse ;  /* 0x000000342d997223 */ /* 0x180fe20000010833 */
[----:B------:R-:W-:Y:S01]  /*16dc0*/  MUFU.EX2 R7, R7 ;  /* 0x0000000700077308 */ /* 0x000fe20000000800 */
[-C--:B------:R-:W-:Y:S01]  /*16dd0*/  FFMA.FTZ R169, R35, R52.reuse, -R51 ;  /* 0x0000003423a97223 */ /* 0x080fe20000010833 */
[-C--:B------:R-:W-:Y:S01]  /*16de0*/  FFMA.FTZ R154, R154, R52.reuse, -R11 ;  /* 0x000000349a9a7223 */ /* 0x080fe2000001080b */
[----:B------:R-:W-:-:S05]  /*16df0*/  FFMA.FTZ R155, R44, R52, -R51 ;  /* 0x000000342c9b7223 */ /* 0x000fca0000010833 */
[----:B------:R-:W2:Y:S01]  /*16e00*/  MUFU.EX2 R36, R9 ;  /* 0x0000000900247308 */ /* 0x000ea20000000800 */
[-C--:B------:R-:W-:Y:S01]  /*16e10*/  FFMA.FTZ R187, R82, R52.reuse, -R11 ;  /* 0x0000003452bb7223 */ /* 0x080fe2000001080b */
[----:B------:R-:W-:-:S06]  /*16e20*/  FFMA.FTZ R6, R46, R52, -R51 ;  /* 0x000000342e067223 */ /* 0x000fcc0000010833 */
[----:B------:R-:W-:Y:S08]  /*16e30*/  MUFU.EX2 R188, R188 ;  /* 0x000000bc00bc7308 */ /* 0x000ff00000000800 */
[----:B------:R-:W0:Y:S01]  /*16e40*/  MUFU.EX2 R35, R21 ;  /* 0x0000001500237308 */ /* 0x000e220000000800 */
[-C--:B------:R-:W-:Y:S01]  /*16e50*/  FFMA.FTZ R186, R80, R52.reuse, -R11 ;  /* 0x0000003450ba7223 */ /* 0x080fe2000001080b */
[----:B------:R-:W-:-:S06]  /*16e60*/  FFMA.FTZ R181, R43, R52, -R51 ;  /* 0x000000342bb57223 */ /* 0x000fcc0000010833 */
[----:B------:R-:W1:Y:S08]  /*16e70*/  MUFU.EX2 R152, R152 ;  /* 0x0000009800987308 */ /* 0x000e700000000800 */
[----:B------:R-:W3:Y:S01]  /*16e80*/  MUFU.EX2 R153, R153 ;  /* 0x0000009900997308 */ /* 0x000ee20000000800 */
[-C--:B------:R-:W-:Y:S01]  /*16e90*/  FFMA.FTZ R185, R78, R52.reuse, -R11 ;  /* 0x000000344eb97223 */ /* 0x080fe2000001080b */
[----:B------:R-:W-:-:S06]  /*16ea0*/  FFMA.FTZ R182, R42, R52, -R51 ;  /* 0x000000342ab67223 */ /* 0x000fcc0000010833 */
[----:B------:R-:W4:Y:S08]  /*16eb0*/  MUFU.EX2 R154, R154 ;  /* 0x0000009a009a7308 */ /* 0x000f300000000800 */
[----:B------:R-:W4:Y:S01]  /*16ec0*/  MUFU.EX2 R155, R155 ;  /* 0x0000009b009b7308 */ /* 0x000f220000000800 */
[----:B--2---:R-:W-:Y:S01]  /*16ed0*/  FFMA.FTZ R9, R36, R4, R7 ;  /* 0x0000000424097223 */ /* 0x004fe20000010007 */
[----:B0-----:R-:W-:-:S06]  /*16ee0*/  FFMA.FTZ R4, R5, R35, R188 ;  /* 0x0000002305047223 */ /* 0x001fcc00000100bc */
[----:B------:R-:W0:Y:S01]  /*16ef0*/  MUFU.EX2 R187, R187 ;  /* 0x000000bb00bb7308 */ /* 0x000e220000000800 */
[-C--:B------:R-:W-:Y:S01]  /*16f00*/  FFMA.FTZ R184, R76, R52.reuse, -R11 ;  /* 0x000000344cb87223 */ /* 0x080fe2000001080b */
[----:B------:R-:W-:-:S06]  /*16f10*/  FFMA.FTZ R177, R40, R52, -R51 ;  /* 0x0000003428b17223 */ /* 0x000fcc0000010833 */
[----:B------:R-:W2:Y:S01]  /*16f20*/  MUFU.EX2 R6, R6 ;  /* 0x0000000600067308 */ /* 0x000ea20000000800 */
[----:B-1----:R-:W-:Y:S01]  /*16f30*/  FADD.FTZ R9, R152, R9 ;  /* 0x0000000998097221 */ /* 0x002fe20000010000 */
[----:B---3--:R-:W-:-:S06]  /*16f40*/  FADD.FTZ R4, R153, R4 ;  /* 0x0000000499047221 */ /* 0x008fcc0000010000 */
[----:B------:R-:W1:Y:S01]  /*16f50*/  MUFU.EX2 R186, R186 ;  /* 0x000000ba00ba7308 */ /* 0x000e620000000800 */
        /* <DEDUP_REMOVED lines=10> */
[----:B--2---:R-:W-:-:S06]  /*17000*/  FADD.FTZ R4, R6, R5 ;  /* 0x0000000506047221 */ /* 0x004fcc0000010000 */
[----:B------:R-:W0:Y:S01]  /*17010*/  MUFU.EX2 R184, R184 ;  /* 0x000000b800b87308 */ /* 0x000e220000000800 */
[-C--:B------:R-:W-:Y:S01]  /*17020*/  FFMA.FTZ R175, R70, R52.reuse, -R11 ;  /* 0x0000003446af7223 */ /* 0x080fe2000001080b */
[----:B------:R-:W-:-:S06]  /*17030*/  FFMA.FTZ R172, R37, R52, -R51 ;  /* 0x0000003425ac7223 */ /* 0x000fcc0000010833 */
[----:B------:R-:W2:Y:S01]  /*17040*/  MUFU.EX2 R177, R177 ;  /* 0x000000b100b17308 */ /* 0x000ea20000000800 */
[----:B-1----:R-:W-:Y:S01]  /*17050*/  FADD.FTZ R8, R186, R9 ;  /* 0x00000009ba087221 */ /* 0x002fe20000010000 */
[----:B---3--:R-:W-:-:S06]  /*17060*/  FADD.FTZ R5, R181, R4 ;  /* 0x00000004b5057221 */ /* 0x008fcc0000010000 */
[----:B------:R-:W1:Y:S01]  /*17070*/  MUFU.EX2 R183, R183 ;  /* 0x000000b700b77308 */ /* 0x000e620000000800 */
[----:B------:R-:W-:-:S07]  /*17080*/  FFMA.FTZ R174, R68, R52, -R11 ;  /* 0x0000003444ae7223 */ /* 0x000fce000001080b */
        /* <DEDUP_REMOVED lines=54> */
[-CC-:B------:R-:W-:Y:S01]  /*173f0*/  FFMA.FTZ R15, R34, R52.reuse, -R11.reuse ;  /* 0x00000034220f7223 */ /* 0x180fe2000001080b */
[-CC-:B------:R-:W-:Y:S01]  /*17400*/  FFMA.FTZ R18, R18, R52.reuse, -R11.reuse ;  /* 0x0000003412127223 */ /* 0x180fe2000001080b */
[----:B------:R-:W-:-:S05]  /*17410*/  FFMA.FTZ R14, R14, R52, -R11 ;  /* 0x000000340e0e7223 */ /* 0x000fca000001080b */
[----:B------:R-:W3:Y:S01]  /*17420*/  MUFU.EX2 R160, R160 ;  /* 0x000000a000a07308 */ /* 0x000ee20000000800 */
[----:B------:R-:W-:Y:S01]  /*17430*/  FFMA.FTZ R13, R24, R52, -R11 ;  /* 0x00000034180d7223 */ /* 0x000fe2000001080b */
[----:B----4-:R-:W-:Y:S01]  /*17440*/  FADD.FTZ R5, R165, R4 ;  /* 0x00000004a5057221 */ /* 0x010fe20000010000 */
[----:B------:R-:W-:-:S05]  /*17450*/  FADD.FTZ R9, R161, R8 ;  /* 0x00000008a1097221 */ /* 0x000fca0000010000 */
[----:B------:R-:W4:Y:S01]  /*17460*/  MUFU.EX2 R156, R156 ;  /* 0x0000009c009c7308 */ /* 0x000f220000000800 */
[----:B------:R-:W-:Y:S01]  /*17470*/  FFMA.FTZ R11, R30, R52, -R51 ;  /* 0x000000341e0b7223 */ /* 0x000fe20000010833 */
[----:B0-----:R-:W-:Y:S01]  /*17480*/  FADD.FTZ R4, R166, R5 ;  /* 0x00000005a6047221 */ /* 0x001fe20000010000 */
[----:B--2---:R-:W-:-:S05]  /*17490*/  FADD.FTZ R24, R162, R9 ;  /* 0x00000009a2187221 */ /* 0x004fca0000010000 */
[----:B------:R-:W0:Y:S01]  /*174a0*/  MUFU.EX2 R157, R157 ;  /* 0x0000009d009d7308 */ /* 0x000e220000000800 */
[----:B------:R-:W-:-:S07]  /*174b0*/  FFMA.FTZ R12, R48, R52, -R51 ;  /* 0x00000034300c7223 */ /* 0x000fce0000010833 */
[----:B------:R-:W2:Y:S01]  /*174c0*/  MUFU.EX2 R19, R19 ;  /* 0x0000001300137308 */ /* 0x000ea20000000800 */
[----:B-1----:R-:W-:Y:S01]  /*174d0*/  FADD.FTZ R5, R159, R4 ;  /* 0x000000049f057221 */ /* 0x002fe20000010000 */
[----:B---3--:R-:W-:-:S06]  /*174e0*/  FADD.FTZ R9, R21, R24 ;  /* 0x0000001815097221 */ /* 0x008fcc0000010000 */
[----:B------:R-:W1:Y:S01]  /*174f0*/  MUFU.EX2 R158, R158 ;  /* 0x0000009e009e7308 */ /* 0x000e620000000800 */
[----:B------:R-:W-:-:S07]  /*17500*/  FFMA.FTZ R8, R49, R52, -R51 ;  /* 0x0000003431087223 */ /* 0x000fce0000010833 */
[----:B------:R-:W3:Y:S01]  /*17510*/  MUFU.EX2 R20, R20 ;  /* 0x0000001400147308 */ /* 0x000ee20000000800 */
[----:B------:R-:W-:Y:S01]  /*17520*/  FADD.FTZ R4, R160, R5 ;  /* 0x00000005a0047221 */ /* 0x000fe20000010000 */
[----:B----4-:R-:W-:-:S06]  /*17530*/  FADD.FTZ R24, R156, R9 ;  /* 0x000000099c187221 */ /* 0x010fcc0000010000 */
[----:B------:R-:W4:Y:S01]  /*17540*/  MUFU.EX2 R15, R15 ;  /* 0x0000000f000f7308 */ /* 0x000f220000000800 */
[----:B------:R-:W-:-:S07]  /*17550*/  FFMA.FTZ R9, R50, R52, -R51 ;  /* 0x0000003432097223 */ /* 0x000fce0000010833 */
[----:B------:R-:W4:Y:S01]  /*17560*/  MUFU.EX2 R11, R11 ;  /* 0x0000000b000b7308 */ /* 0x000f220000000800 */
[----:B0-----:R-:W-:Y:S01]  /*17570*/  FADD.FTZ R5, R157, R4 ;  /* 0x000000049d057221 */ /* 0x001fe20000010000 */
[----:B--2---:R-:W-:-:S06]  /*17580*/  FADD.FTZ R25, R19, R24 ;  /* 0x0000001813197221 */ /* 0x004fcc0000010000 */
[----:B------:R-:W0:Y:S08]  /*17590*/  MUFU.EX2 R18, R18 ;  /* 0x0000001200127308 */ /* 0x000e300000000800 */
[----:B------:R-:W2:Y:S01]  /*175a0*/  MUFU.EX2 R12, R12 ;  /* 0x0000000c000c7308 */ /* 0x000ea20000000800 */
[----:B-1----:R-:W-:Y:S01]  /*175b0*/  FADD.FTZ R4, R158, R5 ;  /* 0x000000059e047221 */ /* 0x002fe20000010000 */
[----:B---3--:R-:W-:-:S06]  /*175c0*/  FADD.FTZ R24, R20, R25 ;  /* 0x0000001914187221 */ /* 0x008fcc0000010000 */
[----:B------:R-:W1:Y:S08]  /*175d0*/  MUFU.EX2 R14, R14 ;  /* 0x0000000e000e7308 */ /* 0x000e700000000800 */
[----:B------:R-:W3:Y:S01]  /*175e0*/  MUFU.EX2 R8, R8 ;  /* 0x0000000800087308 */ /* 0x000ee20000000800 */
[----:B----4-:R-:W-:Y:S01]  /*175f0*/  FADD.FTZ R5, R15, R4 ;  /* 0x000000040f057221 */ /* 0x010fe20000010000 */
[----:B------:R-:W-:-:S06]  /*17600*/  FADD.FTZ R25, R11, R24 ;  /* 0x000000180b197221 */ /* 0x000fcc0000010000 */
[----:B------:R-:W4:Y:S08]  /*17610*/  MUFU.EX2 R13, R13 ;  /* 0x0000000d000d7308 */ /* 0x000f300000000800 */
[----:B------:R-:W4:Y:S01]  /*17620*/  MUFU.EX2 R9, R9 ;  /* 0x0000000900097308 */ /* 0x000f220000000800 */
[----:B0-----:R-:W-:Y:S01]  /*17630*/  FADD.FTZ R5, R18, R5 ;  /* 0x0000000512057221 */ /* 0x001fe20000010000 */
[----:B--2---:R-:W-:-:S03]  /*17640*/  FADD.FTZ R25, R12, R25 ;  /* 0x000000190c197221 */ /* 0x004fc60000010000 */
[----:B-1----:R-:W-:Y:S01]  /*17650*/  FADD.FTZ R30, R14, R5 ;  /* 0x000000050e1e7221 */ /* 0x002fe20000010000 */
[----:B---3--:R-:W-:-:S03]  /*17660*/  FADD.FTZ R4, R8, R25 ;  /* 0x0000001908047221 */ /* 0x008fc60000010000 */
[----:B----4-:R-:W-:Y:S01]  /*17670*/  FADD.FTZ R30, R13, R30 ;  /* 0x0000001e0d1e7221 */ /* 0x010fe20000010000 */
[----:B------:R-:W-:Y:S01]  /*17680*/  STL [R1+0x424], R28 ;  /* 0x0004241c01007387 */ /* 0x000fe20000100800 */
[----:B------:R-:W-:-:S05]  /*17690*/  FADD.FTZ R31, R9, R4 ;  /* 0x00000004091f7221 */ /* 0x000fca0000010000 */
        /* <DEDUP_REMOVED lines=139> */
[C---:B------:R-:W-:Y:S01]  /*17f50*/  FMUL.FTZ R41, R36.reuse, R41 ;  /* 0x0000002924297220 */ /* 0x040fe20000410000 */
[----:B------:R-:W-:-:S02]  /*17f60*/  FMUL.FTZ R31, R36, R31 ;  /* 0x0000001f241f7220 */ /* 0x000fc40000410000 */
        /* <DEDUP_REMOVED lines=134> */
[----:B------:R2:W-:Y:S01]  /*187d0*/  ST.E desc[UR36][R16.64+0x404], R147 ;  /* 0x0004049310007985 */ /* 0x0005e2000c101924 */
[C---:B---3--:R-:W-:Y:S01]  /*187e0*/  FMUL.FTZ R25, R35.reuse, R28 ;  /* 0x0000001c23197220 */ /* 0x048fe20000410000 */
        /* <DEDUP_REMOVED lines=10> */
[C---:B--2---:R-:W-:Y:S01]  /*18890*/  FMUL.FTZ R147, R36.reuse, R24 ;  /* 0x0000001824937220 */ /* 0x044fe20000410000 */
        /* <DEDUP_REMOVED lines=91> */
[----:B------:R-:W-:Y:S04]  /*18e50*/  ST.E desc[UR36][R16.64+0x3dc], R43 ;  /* 0x0003dc2b10007985 */ /* 0x000fe8000c101924 */
[----:B------:R4:W-:Y:S04]  /*18e60*/  ST.E desc[UR36][R16.64+0x3e8], R5 ;  /* 0x0003e80510007985 */ /* 0x0009e8000c101924 */
[----:B------:R4:W-:Y:S04]  /*18e70*/  ST.E desc[UR36][R16.64+0x3ec], R25 ;  /* 0x0003ec1910007985 */ /* 0x0009e8000c101924 */
[----:B------:R4:W-:Y:S04]  /*18e80*/  ST.E desc[UR36][R16.64+0x3f8], R27 ;  /* 0x0003f81b10007985 */ /* 0x0009e8000c101924 */
[----:B------:R4:W-:Y:S04]  /*18e90*/  ST.E desc[UR36][R16.64+0x3fc], R31 ;  /* 0x0003fc1f10007985 */ /* 0x0009e8000c101924 */
[----:B------:R4:W-:Y:S01]  /*18ea0*/  ST.E desc[UR36][R16.64+0x408], R35 ;  /* 0x0004082310007985 */ /* 0x0009e2000c101924 */
[----:B------:R2:W-:Y:S06]  /*18eb0*/  BAR.SYNC.DEFER_BLOCKING R206, 0x100 ;  /* 0x000400ce0000751d */ /* 0x0005ec0000010000 */
[----:B0-----:R-:W4:Y:S04]  /*18ec0*/  LD.E R29, desc[UR36][R16.64+0x210] ;  /* 0x00021024101d7980 */ /* 0x001f28000c101900 */
[----:B-1----:R-:W4:Y:S04]  /*18ed0*/  LD.E R33, desc[UR36][R16.64+0x214] ;  /* 0x0002142410217980 */ /* 0x002f28000c101900 */
[----:B------:R-:W4:Y:S04]  /*18ee0*/  LD.E R37, desc[UR36][R16.64+0x218] ;  /* 0x0002182410257980 */ /* 0x000f28000c101900 */
[----:B--2---:R-:W2:Y:S04]  /*18ef0*/  LD.E R39, desc[UR36][R16.64+0x21c] ;  /* 0x00021c2410277980 */ /* 0x004ea8000c101900 */
[----:B---3--:R-:W3:Y:S04]  /*18f00*/  LD.E R41, desc[UR36][R16.64+0x220] ;  /* 0x0002202410297980 */ /* 0x008ee8000c101900 */
[----:B----4-:R-:W4:Y:S04]  /*18f10*/  LD.E R5, desc[UR36][R16.64+0x224] ;  /* 0x0002242410057980 */ /* 0x010f28000c101900 */
        /* <DEDUP_REMOVED lines=123> */
[----:B------:R-:W-:Y:S04]  /*196d0*/  ST.E desc[UR36][R16.64+0x210], R29 ;  /* 0x0002101d10007985 */ /* 0x000fe8000c101924 */
[----:B------:R-:W-:Y:S04]  /*196e0*/  ST.E desc[UR36][R16.64+0x214], R33 ;  /* 0x0002142110007985 */ /* 0x000fe8000c101924 */
[----:B------:R-:W-:Y:S04]  /*196f0*/  ST.E desc[UR36][R16.64+0x218], R37 ;  /* 0x0002182510007985 */ /* 0x000fe8000c101924 */
[----:B--2---:R-:W-:Y:S04]  /*19700*/  ST.E desc[UR36][R16.64+0x21c], R39 ;  /* 0x00021c2710007985 */ /* 0x004fe8000c101924 */
[----:B---3--:R-:W-:Y:S04]  /*19710*/  ST.E desc[UR36][R16.64+0x220], R41 ;  /* 0x0002202910007985 */ /* 0x008fe8000c101924 */
        /* <DEDUP_REMOVED lines=124> */
[----:B------:R-:W4:Y:S04]  /*19ee0*/  LDL R195, [R1+0x68] ;  /* 0x0000680001c37983 */ /* 0x000f280000100800 */
[----:B-1----:R-:W4:Y:S04]  /*19ef0*/  LD.E R24, desc[UR36][R16.64+0x210] ;  /* 0x0002102410187980 */ /* 0x002f28000c101900 */
[----:B------:R-:W4:Y:S04]  /*19f00*/  LD.E R25, desc[UR36][R16.64+0x214] ;  /* 0x0002142410197980 */ /* 0x000f28000c101900 */
        /* <DEDUP_REMOVED lines=838> */
[----:B------:R0:W-:Y:S04]  /*1d370*/  ST.E desc[UR36][R16.64+0x214], R25 ;  /* 0x0002141910007985 */ /* 0x0001e8000c101924 */
        /* <DEDUP_REMOVED lines=126> */
[----:B------:R4:W-:Y:S04]  /*1db60*/  STL [R1+0x68], R0 ;  /* 0x0000680001007387 */ /* 0x0009e80000100800 */
        /* <DEDUP_REMOVED lines=9> */
[----:B-1----:R-:W4:Y:S04]  /*1dc00*/  LD.E R27, desc[UR36][R16.64+0x234] ;  /* 0x00023424101b7980 */ /* 0x002f28000c101900 */
        /* <DEDUP_REMOVED lines=246> */
[----:B0-----:R-:W1:Y:S04]  /*1eb70*/  LDL.64 R4, [R1+0x198] ;  /* 0x0001980001047983 */ /* 0x001e680000100a00 */
[----:B------:R2:W5:Y:S04]  /*1eb80*/  LD.E R0, desc[UR36][R2.64] ;  /* 0x0000002402007980 */ /* 0x000568000c101900 */
[----:B-1----:R-:W3:Y:S01]  /*1eb90*/  LD.E R6, desc[UR36][R4.64] ;  /* 0x0000002404067980 */ /* 0x002ee2000c101900 */
[----:B------:R-:W-:Y:S01]  /*1eba0*/  BSSY B0, `(.L_x_2257) ;  /* 0x0000005000007945 */ /* 0x000fe20003800000 */
[----:B---3--:R-:W-:-:S04]  /*1ebb0*/  LOP3.LUT R6, R6, 0x1, RZ, 0xfc, !PT ;  /* 0x0000000106067812 */ /* 0x008fc800078efcff */
[----:B------:R-:W-:-:S13]  /*1ebc0*/  ISETP.NE.AND P0, PT, R6, 0x3, PT ;  /* 0x000000030600780c */ /* 0x000fda0003f05270 */
[----:B--2---:R-:W-:Y:S05]  /*1ebd0*/  @!P0 BRA `(.L_x_2258) ;  /* 0x0000000000048947 */ /* 0x004fea0003800000 */
[----:B------:R-:W-:Y:S01]  /*1ebe0*/  BPT.TRAP 0x1 ;  /* 0x000000040000795c */ /* 0x000fe20000300000 */
.L_x_2258:
[----:B------:R-:W-:Y:S05]  /*1ebf0*/  BSYNC B0 ;  /* 0x0000000000007941 */ /* 0x000fea0003800000 */
.L_x_2257:
[----:B------:R-:W2:Y:S04]  /*1ec00*/  LD.E.64 R6, desc[UR36][R4.64+0x20] ;  /* 0x0000202404067980 */ /* 0x000ea8000c101b00 */
[----:B------:R-:W3:Y:S01]  /*1ec10*/  LD.E R8, desc[UR36][R4.64+0xc] ;  /* 0x00000c2404087980 */ /* 0x000ee2000c101900 */
[C---:B------:R-:W-:Y:S01]  /*1ec20*/  ISETP.GT.AND P0, PT, R10.reuse, UR40, PT ;  /* 0x000000280a007c0c */ /* 0x040fe2000bf04270 */
[----:B------:R-:W-:Y:S01]  /*1ec30*/  VIADD R10, R10, 0xffffffff ;  /* 0xffffffff0a0a7836 */ /* 0x000fe20000000000 */
[----:B--2---:R-:W-:-:S05]  /*1ec40*/  MOV R7, R6 ;  /* 0x0000000600077202 */ /* 0x004fca0000000f00 */
[----:B-----5:R-:W-:-:S05]  /*1ec50*/  IMAD R7, R0, 0x8, R7 ;  /* 0x0000000800077824 */ /* 0x020fca00078e0207 */
[----:B---3--:R-:W-:-:S04]  /*1ec60*/  PRMT R7, R8, 0x654, R7 ;  /* 0x0000065408077816 */ /* 0x008fc80000000007 */
[----:B------:R2:W-:Y:S01]  /*1ec70*/  SYNCS.ARRIVE.TRANS64.RED.A1T0 RZ, [R7+URZ], RZ ;  /* 0x000000ff07ff79a7 */ /* 0x0005e2000810043f */
[----:B------:R-:W-:Y:S05]  /*1ec80*/  @P0 BRA `(.L_x_2259) ;  /* 0xffffff4c00540947 */ /* 0x000fea000383ffff */
.L_x_2226:
[----:B------:R-:W-:Y:S05]  /*1ec90*/  WARPSYNC.ALL ;  /* 0x0000000000007948 */ /* 0x000fea0003800000 */
[----:B------:R-:W0:Y:S04]  /*1eca0*/  LDL R5, [R1+0x430] ;  /* 0x0004300001057983 */ /* 0x000e280000100800 */
[----:B------:R-:W3:Y:S04]  /*1ecb0*/  LDL R6, [R1+0x434] ;  /* 0x0004340001067983 */ /* 0x000ee80000100800 */
[----:B------:R-:W4:Y:S04]  /*1ecc0*/  LDL R136, [R1+0x1f8] ;  /* 0x0001f80001887983 */ /* 0x000f280000100800 */
[----:B------:R-:W5:Y:S04]  /*1ecd0*/  LDL.64 R12, [R1+0x3b8] ;  /* 0x0003b800010c7983 */ /* 0x000f680000100a00 */
        /* <DEDUP_REMOVED lines=60> */
[----:B------:R-:W5:Y:S04]  /*1f0a0*/  LDL R135, [R1+0x200] ;  /* 0x0002000001877983 */ /* 0x000f680000100800 */
[----:B0-----:R-:W0:Y:S02]  /*1f0b0*/  SHFL.BFLY PT, R0, R5, 0x2, 0x1f ;  /* 0x0c401f0005007f89 */ /* 0x001e2400000e0000 */
[----:B0-----:R-:W-:-:S05]  /*1f0c0*/  FADD.FTZ R0, R5, R0 ;  /* 0x0000000005007221 */ /* 0x001fca0000010000 */
[----:B------:R-:W0:Y:S02]  /*1f0d0*/  SHFL.BFLY PT, R3, R0, 0x1, 0x1f ;  /* 0x0c201f0000037f89 */ /* 0x000e2400000e0000 */
[----:B0-----:R-:W-:Y:S01]  /*1f0e0*/  FADD.FTZ R2, R0, R3 ;  /* 0x0000000300027221 */ /* 0x001fe20000010000 */
[----:B----4-:R-:W-:Y:S01]  /*1f0f0*/  VIADD R136, R136, 0x1 ;  /* 0x0000000188887836 */ /* 0x010fe20000000000 */
[----:B------:R-:W4:Y:S04]  /*1f100*/  LDL R0, [R1+0x204] ;  /* 0x0002040001007983 */ /* 0x000f280000100800 */
[----:B------:R-:W-:Y:S04]  /*1f110*/  STL [R1+0x430], R2 ;  /* 0x0004300201007387 */ /* 0x000fe80000100800 */
[----:B------:R-:W5:Y:S04]  /*1f120*/  LDL R147, [R1+0x430] ;  /* 0x0004300001937983 */ /* 0x000f680000100800 */
[----:B---3--:R-:W0:Y:S02]  /*1f130*/  SHFL.BFLY PT, R3, R6, 0x2, 0x1f ;  /* 0x0c401f0006037f89 */ /* 0x008e2400000e0000 */
[----:B0-----:R-:W-:Y:S01]  /*1f140*/  FADD.FTZ R3, R3, R6 ;  /* 0x0000000603037221 */ /* 0x001fe20000010000 */
[----:B------:R-:W-:Y:S01]  /*1f150*/  ISETP.NE.AND P2, PT, R136, 0x2, PT ;  /* 0x000000028800780c */ /* 0x000fe20003f45270 */
[----:B--2---:R-:W2:Y:S04]  /*1f160*/  LDL.64 R6, [R1+0x3f8] ;  /* 0x0003f80001067983 */ /* 0x004ea80000100a00 */
[----:B------:R-:W0:Y:S08]  /*1f170*/  SHFL.BFLY PT, R4, R3, 0x1, 0x1f ;  /* 0x0c201f0003047f89 */ /* 0x000e3000000e0000 */
[----:B------:R-:W3:Y:S01]  /*1f180*/  @!P2 LDL R134, [R1+0x1fc] ;  /* 0x0001fc000186a983 */ /* 0x000ee20000100800 */
[----:B0-----:R-:W-:-:S03]  /*1f190*/  FADD.FTZ R140, R3, R4 ;  /* 0x00000004038c7221 */ /* 0x001fc60000010000 */
[----:B------:R-:W2:Y:S02]  /*1f1a0*/  LDL.64 R4, [R1+0x3e8] ;  /* 0x0003e80001047983 */ /* 0x000ea40000100a00 */
[----:B------:R-:W-:Y:S02]  /*1f1b0*/  FSETP.NE.FTZ.AND P1, PT, R140, RZ, PT ;  /* 0x000000ff8c00720b */ /* 0x000fe40003f35000 */
[----:B------:R-:W2:Y:S11]  /*1f1c0*/  LDL.64 R2, [R1+0x408] ;  /* 0x0004080001027983 */ /* 0x000eb60000100a00 */
[----:B------:R-:W2:Y:S04]  /*1f1d0*/  @P1 LDL R143, [R1+0x440] ;  /* 0x00044000018f1983 */ /* 0x000ea80000100800 */
[----:B------:R-:W2:Y:S01]  /*1f1e0*/  @P1 LDL R145, [R1+0x424] ;  /* 0x0004240001911983 */ /* 0x000ea20000100800 */
[----:B------:R-:W-:-:S02]  /*1f1f0*/  IMAD.MOV.U32 R142, RZ, RZ, -0x800000 ;  /* 0xff800000ff8e7424 */ /* 0x000fc400078e00ff */
[----:B------:R-:W-:Y:S02]  /*1f200*/  IMAD.MOV.U32 R137, RZ, RZ, RZ ;  /* 0x000000ffff897224 */ /* 0x000fe400078e00ff */
[----:B------:R-:W-:Y:S01]  /*1f210*/  IMAD.MOV.U32 R144, RZ, RZ, -0x800000 ;  /* 0xff800000ff907424 */ /* 0x000fe200078e00ff */
[----:B------:R0:W-:Y:S08]  /*1f220*/  BAR.ARV R205, 0x100 ;  /* 0x000400cd0000751d */ /* 0x0001f00000002000 */
[----:B------:R-:W-:Y:S06]  /*1f230*/  BAR.ARV 0x8, 0x180 ;  /* 0x0206000000007b1d */ /* 0x000fec0000002000 */
[----:B-----5:R-:W-:-:S13]  /*1f240*/  FSETP.NE.FTZ.AND P0, PT, R147, RZ, PT ;  /* 0x000000ff9300720b */ /* 0x020fda0003f15000 */
[----:B------:R-:W5:Y:S04]  /*1f250*/  @P0 LDL R138, [R1+0x440] ;  /* 0x00044000018a0983 */ /* 0x000f680000100800 */
[----:B------:R-:W2:Y:S01]  /*1f260*/  @P0 LDL R139, [R1+0x420] ;  /* 0x00042000018b0983 */ /* 0x000ea20000100800 */
[----:B------:R-:W1:Y:S02]  /*1f270*/  @P0 MUFU.LG2 R141, R147 ;  /* 0x00000093008d0308 */ /* 0x000e640000000c00 */
[----:B-1----:R-:W-:-:S06]  /*1f280*/  @P0 FMUL.FTZ R141, R141, 0.69314718246459960938 ;  /* 0x3f3172188d8d0820 */ /* 0x002fcc0000410000 */
[----:B------:R-:W-:Y:S08]  /*1f290*/  @P1 MUFU.LG2 R146, R140 ;  /* 0x0000008c00921308 */ /* 0x000ff00000000c00 */
[----:B------:R-:W1:Y:S01]  /*1f2a0*/  @P0 MUFU.RCP R137, R147 ;  /* 0x0000009300890308 */ /* 0x000e620000001000 */
[----:B---3--:R-:W-:Y:S01]  /*1f2b0*/  @!P2 LOP3.LUT R134, R134, 0x1, RZ, 0x3c, !PT ;  /* 0x000000018686a812 */ /* 0x008fe200078e3cff */
[----:B----4-:R-:W-:Y:S01]  /*1f2c0*/  VIADD R0, R0, 0x1 ;  /* 0x0000000100007836 */ /* 0x010fe20000000000 */
[----:B------:R-:W-:Y:S04]  /*1f2d0*/  STL [R1+0x434], R140 ;  /* 0x0004348c01007387 */ /* 0x000fe80000100800 */
[----:B------:R-:W-:Y:S04]  /*1f2e0*/  STL [R1+0x1f8], R136 ;  /* 0x0001f88801007387 */ /* 0x000fe80000100800 */
[----:B------:R-:W-:Y:S01]  /*1f2f0*/  @!P2 STL [R1+0x1fc], R134 ;  /* 0x0001fc860100a387 */ /* 0x000fe20000100800 */
        /* <DEDUP_REMOVED lines=64> */
[----:B------:R-:W-:Y:S04]  /*1f700*/  STL.64 [R1+0x210], R132 ;  /* 0x0002108401007387 */ /* 0x000fe80000100a00 */
        /* <DEDUP_REMOVED lines=31> */
[----:B------:R-:W-:Y:S04]  /*1f900*/  STL [R1+0x204], R0 ;  /* 0x0002040001007387 */ /* 0x000fe80000100800 */
[----:B------:R-:W-:Y:S01]  /*1f910*/  @!P2 STL [R1+0x1f8], RZ ;  /* 0x0001f8ff0100a387 */ /* 0x000fe20000100800 */
[----:B-----5:R-:W-:-:S04]  /*1f920*/  @P0 FMUL.FTZ R138, R138, 0.69314718246459960938 ;  /* 0x3f3172188a8a0820 */ /* 0x020fc80000410000 */
[----:B--2---:R-:W-:Y:S01]  /*1f930*/  @P0 FFMA.FTZ R142, R138, R139, R141 ;  /* 0x0000008b8a8e0223 */ /* 0x004fe2000001008d */
[----:B------:R-:W-:-:S06]  /*1f940*/  IMAD.MOV.U32 R138, RZ, RZ, RZ ;  /* 0x000000ffff8a7224 */ /* 0x000fcc00078e00ff */
[----:B------:R-:W1:Y:S01]  /*1f950*/  @P1 MUFU.RCP R138, R140 ;  /* 0x0000008c008a1308 */ /* 0x000e620000001000 */
[----:B------:R-:W-:Y:S01]  /*1f960*/  @P1 FMUL.FTZ R139, R146, 0.69314718246459960938 ;  /* 0x3f317218928b1820 */ /* 0x000fe20000410000 */
[----:B------:R-:W-:-:S04]  /*1f970*/  @P1 FMUL.FTZ R146, R143, 0.69314718246459960938 ;  /* 0x3f3172188f921820 */ /* 0x000fc80000410000 */
[----:B------:R-:W-:Y:S01]  /*1f980*/  @P1 FFMA.FTZ R144, R146, R145, R139 ;  /* 0x0000009192901223 */ /* 0x000fe2000001008b */
[-C--:B-1----:R-:W-:Y:S01]  /*1f990*/  FMUL.FTZ R13, R13, R138.reuse ;  /* 0x0000008a0d0d7220 */ /* 0x082fe20000410000 */
[-C--:B------:R-:W-:Y:S01]  /*1f9a0*/  FMUL.FTZ R12, R12, R138.reuse ;  /* 0x0000008a0c0c7220 */ /* 0x080fe20000410000 */
[-C--:B------:R-:W-:Y:S01]  /*1f9b0*/  FMUL.FTZ R69, R69, R138.reuse ;  /* 0x0000008a45457220 */ /* 0x080fe20000410000 */
[-C--:B------:R-:W-:Y:S01]  /*1f9c0*/  FMUL.FTZ R68, R68, R138.reuse ;  /* 0x0000008a44447220 */ /* 0x080fe20000410000 */
[-C--:B------:R-:W-:Y:S01]  /*1f9d0*/  FMUL.FTZ R67, R67, R138.reuse ;  /* 0x0000008a43437220 */ /* 0x080fe20000410000 */
[-C--:B------:R-:W-:Y:S01]  /*1f9e0*/  FMUL.FTZ R66, R66, R138.reuse ;  /* 0x0000008a42427220 */ /* 0x080fe20000410000 */
[----:B------:R1:W-:Y:S01]  /*1f9f0*/  STL.64 [R1+0x3b8], R12 ;  /* 0x0003b80c01007387 */ /* 0x0003e20000100a00 */
        /* <DEDUP_REMOVED lines=58> */
[----:B-1----:R-:W-:Y:S01]  /*1fda0*/  VIADD R12, R135, 0x1 ;  /* 0x00000001870c7836 */ /* 0x002fe20000000000 */
[----:B------:R0:W-:Y:S04]  /*1fdb0*/  STL [R1+0x430], R142 ;  /* 0x0004308e01007387 */ /* 0x0001e80000100800 */
[----:B------:R0:W-:Y:S04]  /*1fdc0*/  STL [R1+0x434], R144 ;  /* 0x0004349001007387 */ /* 0x0001e80000100800 */
[----:B------:R0:W-:Y:S04]  /*1fdd0*/  STL.64 [R1+0x218], R68 ;  /* 0x0002184401007387 */ /* 0x0001e80000100a00 */
        /* <DEDUP_REMOVED lines=30> */
[----:B------:R0:W-:Y:S01]  /*1ffc0*/  STL [R1+0x200], R12 ;  /* 0x0002000c01007387 */ /* 0x0001e20000100800 */
[----:B------:R-:W-:-:S13]  /*1ffd0*/  PLOP3.LUT P0, PT, PT, PT, PT, 0x8, 0x0 ;  /* 0x000000000000781c */ /* 0x000fda0003f0e170 */
.L_x_2156:
[----:B------:R-:W1:Y:S08]  /*1ffe0*/  S2UR UR9, SR_CgaCtaId ;  /* 0x00000000000979c3 */ /* 0x000e700000008800 */
[----:B------:R-:W-:Y:S06]  /*1fff0*/  BAR.SYNC.DEFER_BLOCKING 0x5, 0x180 ;  /* 0x0146000000007b1d */ /* 0x000fec0000010000 */
[----:B------:R-:W-:Y:S01]  /*20000*/  UMOV UR42, 0x400 ;  /* 0x00000400002a7882 */ /* 0x000fe20000000000 */
[----:B------:R-:W-:Y:S01]  /*20010*/  BSSY B0, `(.L_x_2260) ;  /* 0x0000292000007945 */ /* 0x000fe20003800000 */
[----:B-1----:R-:W-:-:S09]  /*20020*/  ULEA UR42, UR9, UR42, 0x18 ;  /* 0x0000002a092a7291 */ /* 0x002fd2000f8ec03f */
[----:B------:R-:W1:Y:S02]  /*20030*/  LDS R0, [UR42+0x324d0] ;  /* 0x0324d02aff007984 */ /* 0x000e640008000800 */
[----:B-1----:R-:W-:Y:S01]  /*20040*/  R2UR UR4, R0 ;  /* 0x00000000000472ca */ /* 0x002fe200000e0000 */
[----:B------:R-:W-:Y:S06]  /*20050*/  BAR.ARV 0x4, 0x180 ;  /* 0x0106000000007b1d */ /* 0x000fec0000002000 */
[----:B------:R-:W-:Y:S08]  /*20060*/  @P0 BRA `(.L_x_2261) ;  /* 0x0000001c00500947 */ /* 0x000ff00003800000 */
[----:B------:R-:W2:Y:S01]  /*20070*/  LDL.128 R96, [R1+0x2b0] ;  /* 0x0002b00001607983 */ /* 0x000ea20000100c00 */
[----:B0-----:R-:W0:Y:S01]  /*20080*/  LDC R20, c[0x0][0xce8] ;  /* 0x00033a00ff147b82 */ /* 0x001e220000000800 */
[----:B------:R-:W-:Y:S01]  /*20090*/  ULDC UR5, c[0x0][0xb88] ;  /* 0x0002e20000057ab9 */ /* 0x000fe20000000800 */
[----:B------:R-:W-:Y:S01]  /*200a0*/  R2UR UR14, R200 ;  /* 0x00000000c80e72ca */ /* 0x000fe200000e0000 */
[----:B------:R-:W3:Y:S04]  /*200b0*/  LDL.128 R92, [R1+0x2c0] ;  /* 0x0002c000015c7983 */ /* 0x000ee80000100c00 */
[----:B------:R-:W4:Y:S04]  /*200c0*/  LDL.128 R136, [R1+0x210] ;  /* 0x0002100001887983 */ /* 0x000f280000100c00 */
        /* <DEDUP_REMOVED lines=28> */
[----:B------:R-:W4:Y:S01]  /*20290*/  LDL.128 R8, [R1+0x400] ;  /* 0x0004000001087983 */ /* 0x000f220000100c00 */
[----:B------:R-:W-:Y:S01]  /*202a0*/  VIADD R158, R202, UR61 ;  /* 0x0000003dca9e7c36 */ /* 0x000fe20008000000 */
[----:B------:R-:W-:Y:S01]  /*202b0*/  LOP3.LUT P0, RZ, R210, 0x3, RZ, 0xc0, !PT ;  /* 0x00000003d2ff7812 */ /* 0x000fe2000780c0ff */
[----:B0-----:R-:W-:Y:S01]  /*202c0*/  IMAD R0, R20, UR5, RZ ;  /* 0x0000000514007c24 */ /* 0x001fe2000f8e02ff */
[----:B------:R-:W-:Y:S01]  /*202d0*/  IADD3 R142, P1, R178, 0x8020, RZ ;  /* 0x00008020b28e7810 */ /* 0x000fe20007f3e0ff */
[----:B------:R-:W-:-:S03]  /*202e0*/  ULDC.64 UR10, c[0x0][0xc90] ;  /* 0x00032400000a7ab9 */ /* 0x000fc60000000a00 */
[----:B------:R-:W-:-:S13]  /*202f0*/  ISETP.GE.OR P2, PT, R158, R0, P0 ;  /* 0x000000009e00720c */ /* 0x000fda0000746670 */
[----:B------:R-:W4:Y:S01]  /*20300*/  @!P2 LDL R21, [R1+0x430] ;  /* 0x000430000115a983 */ /* 0x000f220000100800 */
[----:B------:R-:W-:-:S04]  /*20310*/  LOP3.LUT R143, R142, 0x380, RZ, 0xc0, !PT ;  /* 0x000003808e8f7812 */ /* 0x000fc800078ec0ff */
[----:B------:R-:W-:-:S04]  /*20320*/  SHF.R.U64 R143, R143, 0x3, RZ ;  /* 0x000000038f8f7819 */ /* 0x000fc800000012ff */
[----:B------:R-:W-:Y:S01]  /*20330*/  LOP3.LUT R142, R143, R142, RZ, 0x3c, !PT ;  /* 0x0000008e8f8e7212 */ /* 0x000fe200078e3cff */
[----:B------:R-:W-:Y:S01]  /*20340*/  IMAD.X R143, RZ, RZ, R179, P1 ;  /* 0x000000ffff8f7224 */ /* 0x000fe200008e06b3 */
[----:B------:R-:W-:-:S04]  /*20350*/  IADD3 R155, P1, R178, 0xc040, RZ ;  /* 0x0000c040b29b7810 */ /* 0x000fc80007f3e0ff */
[----:B------:R-:W-:Y:S02]  /*20360*/  LOP3.LUT R154, R155, 0x380, RZ, 0xc0, !PT ;  /* 0x000003809b9a7812 */ /* 0x000fe400078ec0ff */
[----:B------:R-:W-:Y:S02]  /*20370*/  IADD3 R3, P4, R178, 0x4040, RZ ;  /* 0x00004040b2037810 */ /* 0x000fe40007f9e0ff */
[----:B------:R-:W-:Y:S02]  /*20380*/  SHF.R.U64 R154, R154, 0x3, RZ ;  /* 0x000000039a9a7819 */ /* 0x000fe400000012ff */
[----:B------:R-:W-:Y:S02]  /*20390*/  LOP3.LUT R2, R3, 0x380, RZ, 0xc0, !PT ;  /* 0x0000038003027812 */ /* 0x000fe400078ec0ff */
[----:B------:R-:W-:Y:S01]  /*203a0*/  LOP3.LUT R154, R154, R155, RZ, 0x3c, !PT ;  /* 0x0000009b9a9a7212 */ /* 0x000fe200078e3cff */
[----:B------:R-:W-:Y:S01]  /*203b0*/  IMAD.X R155, RZ, RZ, R179, P1 ;  /* 0x000000ffff9b7224 */ /* 0x000fe200008e06b3 */
[----:B------:R-:W-:-:S02]  /*203c0*/  ISETP.NE.AND P1, PT, R20, 0x1, PT ;  /* 0x000000011400780c */ /* 0x000fc40003f25270 */
[----:B------:R-:W-:-:S04]  /*203d0*/  SHF.R.U64 R2, R2, 0x3, RZ ;  /* 0x0000000302027819 */ /* 0x000fc800000012ff */
[----:B------:R-:W-:Y:S01]  /*203e0*/  LOP3.LUT R2, R2, R3, RZ, 0x3c, !PT ;  /* 0x0000000302027212 */ /* 0x000fe200078e3cff */
[----:B------:R-:W-:Y:S01]  /*203f0*/  IMAD.X R3, RZ, RZ, R179, P4 ;  /* 0x000000ffff037224 */ /* 0x000fe200020e06b3 */
[----:B------:R-:W-:-:S04]  /*20400*/  LOP3.LUT R149, R178, 0x380, RZ, 0xc0, !PT ;  /* 0x00000380b2957812 */ /* 0x000fc800078ec0ff */
[----:B------:R-:W-:Y:S02]  /*20410*/  MOV R2, R2 ;  /* 0x0000000200027202 */ /* 0x000fe40000000f00 */
[----:B------:R-:W0:Y:S01]  /*20420*/  @P1 LDC R3, c[0x0][0xcec] ;  /* 0x00033b00ff031b82 */ /* 0x000e220000000800 */
[----:B------:R-:W-:-:S04]  /*20430*/  SHF.R.U64 R149, R149, 0x3, RZ ;  /* 0x0000000395957819 */ /* 0x000fc800000012ff */
[----:B------:R-:W-:Y:S01]  /*20440*/  LOP3.LUT R148, R149, R178, RZ, 0x3c, !PT ;  /* 0x000000b295947212 */ /* 0x000fe200078e3cff */
[----:B------:R-:W-:Y:S01]  /*20450*/  IMAD.MOV.U32 R149, RZ, RZ, R179 ;  /* 0x000000ffff957224 */ /* 0x000fe200078e00b3 */
[C---:B------:R-:W-:Y:S02]  /*20460*/  IADD3 R145, P3, R178.reuse, 0x8040, RZ ;  /* 0x00008040b2917810 */ /* 0x040fe40007f7e0ff */
[----:B------:R-:W-:Y:S02]  /*20470*/  IADD3 R19, P5, R178, 0x4060, RZ ;  /* 0x00004060b2137810 */ /* 0x000fe40007fbe0ff */
[----:B------:R-:W-:Y:S02]  /*20480*/  MOV R148, R148 ;  /* 0x0000009400947202 */ /* 0x000fe40000000f00 */
[----:B------:R-:W-:Y:S01]  /*20490*/  LOP3.LUT R144, R145, 0x380, RZ, 0xc0, !PT ;  /* 0x0000038091907812 */ /* 0x000fe200078ec0ff */
[----:B------:R-:W-:Y:S01]  /*204a0*/  USHF.R.S32.HI UR12, URZ, 0x1f, UR14 ;  /* 0x0000001f3f0c7899 */ /* 0x000fe2000801140e */
[----:B------:R-:W-:-:S02]  /*204b0*/  LOP3.LUT R18, R19, 0x380, RZ, 0xc0, !PT ;  /* 0x0000038013127812 */ /* 0x000fc400078ec0ff */
[----:B------:R-:W-:Y:S01]  /*204c0*/  SHF.R.U64 R144, R144, 0x3, RZ ;  /* 0x0000000390907819 */ /* 0x000fe200000012ff */
[----:B------:R-:W-:Y:S01]  /*204d0*/  UIMAD UR5, UR12, UR10, URZ ;  /* 0x0000000a0c0572a4 */ /* 0x000fe2000f8e023f */
[----:B------:R-:W-:Y:S01]  /*204e0*/  SHF.R.U64 R18, R18, 0x3, RZ ;  /* 0x0000000312127819 */ /* 0x000fe200000012ff */
[----:B------:R-:W-:Y:S01]  /*204f0*/  USHF.R.S32.HI UR13, URZ, 0x1f, UR60 ;  /* 0x0000001f3f0d7899 */ /* 0x000fe2000801143c */
[----:B------:R-:W-:Y:S01]  /*20500*/  LOP3.LUT R144, R144, R145, RZ, 0x3c, !PT ;  /* 0x0000009190907212 */ /* 0x000fe200078e3cff */
[--C-:B------:R-:W-:Y:S01]  /*20510*/  IMAD.X R145, RZ, RZ, R179.reuse, P3 ;  /* 0x000000ffff917224 */ /* 0x100fe200018e06b3 */
[----:B------:R-:W-:Y:S01]  /*20520*/  IADD3 R140, P6, R178, 0x8000, RZ ;  /* 0x00008000b28c7810 */ /* 0x000fe20007fde0ff */
[----:B------:R-:W-:Y:S01]  /*20530*/  UIMAD.WIDE.U32 UR6, UR14, UR10, URZ ;  /* 0x0000000a0e0672a5 */ /* 0x000fe2000f8e003f */
[----:B------:R-:W-:Y:S01]  /*20540*/  LOP3.LUT R18, R18, R19, RZ, 0x3c, !PT ;  /* 0x0000001312127212 */ /* 0x000fe200078e3cff */
[----:B------:R-:W-:Y:S01]  /*20550*/  UIMAD UR5, UR14, UR11, UR5 ;  /* 0x0000000b0e0572a4 */ /* 0x000fe2000f8e0205 */
[----:B------:R-:W-:Y:S01]  /*20560*/  IADD3 R157, P3, R178, 0xc060, RZ ;  /* 0x0000c060b29d7810 */ /* 0x000fe20007f7e0ff */
[----:B------:R-:W-:Y:S01]  /*20570*/  IMAD.X R19, RZ, RZ, R179, P5 ;  /* 0x000000ffff137224 */ /* 0x000fe200028e06b3 */
[----:B------:R-:W-:Y:S01]  /*20580*/  ULDC.64 UR10, c[0x0][0xc98] ;  /* 0x00032600000a7ab9 */ /* 0x000fe20000000a00 */
[----:B------:R-:W-:Y:S01]  /*20590*/  LOP3.LUT R141, R140, 0x380, RZ, 0xc0, !PT ;  /* 0x000003808c8d7812 */ /* 0x000fe200078ec0ff */
[----:B------:R-:W-:Y:S01]  /*205a0*/  UIMAD UR8, UR13, UR10, URZ ;  /* 0x0000000a0d0872a4 */ /* 0x000fe2000f8e023f */
[----:B------:R-:W-:Y:S01]  /*205b0*/  LOP3.LUT R156, R157, 0x380, RZ, 0xc0, !PT ;  /* 0x000003809d9c7812 */ /* 0x000fe200078ec0ff */
[----:B------:R-:W-:Y:S01]  /*205c0*/  UIADD3 UR7, UR7, UR5, URZ ;  /* 0x0000000507077290 */ /* 0x000fe2000fffe03f */
[----:B------:R-:W-:Y:S01]  /*205d0*/  MOV R18, R18 ;  /* 0x0000001200127202 */ /* 0x000fe20000000f00 */
[----:B------:R-:W-:Y:S01]  /*205e0*/  UIMAD UR8, UR60, UR11, UR8 ;  /* 0x0000000b3c0872a4 */ /* 0x000fe2000f8e0208 */
[----:B------:R-:W-:Y:S01]  /*205f0*/  SHF.R.U64 R141, R141, 0x3, RZ ;  /* 0x000000038d8d7819 */ /* 0x000fe200000012ff */
[----:B------:R-:W-:Y:S01]  /*20600*/  UIMAD.WIDE.U32 UR6, UR60, UR10, UR6 ;  /* 0x0000000a3c0672a5 */ /* 0x000fe2000f8e0006 */
[----:B------:R-:W-:-:S02]  /*20610*/  SHF.R.U64 R156, R156, 0x3, RZ ;  /* 0x000000039c9c7819 */ /* 0x000fc400000012ff */
[C---:B------:R-:W-:Y:S01]  /*20620*/  IADD3 R147, P4, R178.reuse, 0x8060, RZ ;  /* 0x00008060b2937810 */ /* 0x040fe20007f9e0ff */
[----:B------:R-:W-:Y:S01]  /*20630*/  ULDC.64 UR10, c[0x0][0xbe8] ;  /* 0x0002fa00000a7ab9 */ /* 0x000fe20000000a00 */
[----:B------:R-:W-:Y:S01]  /*20640*/  LOP3.LUT R140, R141, R140, RZ, 0x3c, !PT ;  /* 0x0000008c8d8c7212 */ /* 0x000fe200078e3cff */
[--C-:B------:R-:W-:Y:S01]  /*20650*/  IMAD.X R141, RZ, RZ, R179.reuse, P6 ;  /* 0x000000ffff8d7224 */ /* 0x100fe200030e06b3 */
[----:B------:R-:W-:Y:S02]  /*20660*/  IADD3 R151, P5, R178, 0xc000, RZ ;  /* 0x0000c000b2977810 */ /* 0x000fe40007fbe0ff */
[----:B------:R-:W-:Y:S01]  /*20670*/  LOP3.LUT R156, R156, R157, RZ, 0x3c, !PT ;  /* 0x0000009d9c9c7212 */ /* 0x000fe200078e3cff */
[----:B------:R-:W-:Y:S01]  /*20680*/  IMAD.X R157, RZ, RZ, R179, P3 ;  /* 0x000000ffff9d7224 */ /* 0x000fe200018e06b3 */
[----:B------:R-:W-:Y:S02]  /*20690*/  IADD3 R153, P6, R178, 0xc020, RZ ;  /* 0x0000c020b2997810 */ /* 0x000fe40007fde0ff */
[----:B------:R-:W-:-:S02]  /*206a0*/  LOP3.LUT R146, R147, 0x380, RZ, 0xc0, !PT ;  /* 0x0000038093927812 */ /* 0x000fc400078ec0ff */
[----:B------:R-:W-:Y:S02]  /*206b0*/  LOP3.LUT R150, R151, 0x380, RZ, 0xc0, !PT ;  /* 0x0000038097967812 */ /* 0x000fe400078ec0ff */
[----:B------:R-:W-:Y:S02]  /*206c0*/  LOP3.LUT R152, R153, 0x380, RZ, 0xc0, !PT ;  /* 0x0000038099987812 */ /* 0x000fe400078ec0ff */
[----:B------:R-:W-:Y:S02]  /*206d0*/  SHF.R.U64 R146, R146, 0x3, RZ ;  /* 0x0000000392927819 */ /* 0x000fe400000012ff */
[----:B------:R-:W-:Y:S02]  /*206e0*/  SHF.R.U64 R150, R150, 0x3, RZ ;  /* 0x0000000396967819 */ /* 0x000fe400000012ff */
[----:B------:R-:W-:Y:S02]  /*206f0*/  SHF.R.U64 R152, R152, 0x3, RZ ;  /* 0x0000000398987819 */ /* 0x000fe400000012ff */
[----:B------:R-:W-:Y:S01]  /*20700*/  LOP3.LUT R146, R146, R147, RZ, 0x3c, !PT ;  /* 0x0000009392927212 */ /* 0x000fe200078e3cff */
[--C-:B------:R-:W-:Y:S01]  /*20710*/  IMAD.X R147, RZ, RZ, R179.reuse, P4 ;  /* 0x000000ffff937224 */ /* 0x100fe200020e06b3 */
[----:B------:R-:W-:Y:S01]  /*20720*/  LOP3.LUT R150, R150, R151, RZ, 0x3c, !PT ;  /* 0x0000009796967212 */ /* 0x000fe200078e3cff */
[----:B------:R-:W-:Y:S01]  /*20730*/  IMAD.X R151, RZ, RZ, R179, P5 ;  /* 0x000000ffff977224 */ /* 0x000fe200028e06b3 */
[----:B------:R-:W-:-:S02]  /*20740*/  LOP3.LUT R152, R152, R153, RZ, 0x3c, !PT ;  /* 0x0000009998987212 */ /* 0x000fc400078e3cff */
[----:B--2---:R-:W-:Y:S02]  /*20750*/  F2FP.BF16.F32.PACK_AB R96, R97, R96 ;  /* 0x000000606160723e */ /* 0x004fe400000010ff */
[----:B------:R-:W-:Y:S02]  /*20760*/  F2FP.BF16.F32.PACK_AB R97, R99, R98 ;  /* 0x000000626361723e */ /* 0x000fe400000010ff */
[----:B---3--:R-:W-:Y:S02]  /*20770*/  F2FP.BF16.F32.PACK_AB R98, R93, R92 ;  /* 0x0000005c5d62723e */ /* 0x008fe400000010ff */
[----:B------:R-:W1:Y:S01]  /*20780*/  @P1 LDC R92, c[0x0][0xcf0] ;  /* 0x00033c00ff5c1b82 */ /* 0x000e620000000800 */
[----:B----4-:R-:W-:Y:S02]  /*20790*/  F2FP.BF16.F32.PACK_AB R136, R137, R136 ;  /* 0x000000888988723e */ /* 0x010fe400000010ff */
[----:B------:R-:W-:Y:S02]  /*207a0*/  F2FP.BF16.F32.PACK_AB R137, R139, R138 ;  /* 0x0000008a8b89723e */ /* 0x000fe400000010ff */
[----:B------:R-:W-:-:S02]  /*207b0*/  F2FP.BF16.F32.PACK_AB R128, R129, R128 ;  /* 0x000000808180723e */ /* 0x000fc400000010ff */
[----:B------:R-:W-:Y:S02]  /*207c0*/  F2FP.BF16.F32.PACK_AB R129, R131, R130 ;  /* 0x000000828381723e */ /* 0x000fe400000010ff */
[----:B------:R-:W-:Y:S02]  /*207d0*/  F2FP.BF16.F32.PACK_AB R138, R133, R132 ;  /* 0x00000084858a723e */ /* 0x000fe400000010ff */
[----:B------:R-:W-:Y:S01]  /*207e0*/  F2FP.BF16.F32.PACK_AB R139, R135, R134 ;  /* 0x00000086878b723e */ /* 0x000fe200000010ff */
[----:B------:R-:W-:Y:S01]  /*207f0*/  BAR.SYNC.DEFER_BLOCKING 0x1, 0x100 ;  /* 0x0044000000007b1d */ /* 0x000fe20000010000 */
        /* <DEDUP_REMOVED lines=15> */
[----:B------:R-:W-:Y:S01]  /*208f0*/  VIADD R84, R228, UR61 ;  /* 0x0000003de4547c36 */ /* 0x000fe20008000000 */
[----:B------:R-:W-:Y:S01]  /*20900*/  STSM.16.M88.4 [R148], R136 ;  /* 0x0000008894007844 */ /* 0x000fe20000000200 */
[----:B------:R-:W-:-:S02]  /*20910*/  F2FP.BF16.F32.PACK_AB R99, R95, R94 ;  /* 0x0000005e5f63723e */ /* 0x000fc400000010ff */
[----:B------:R-:W-:Y:S02]  /*20920*/  F2FP.BF16.F32.PACK_AB R106, R101, R100 ;  /* 0x00000064656a723e */ /* 0x000fe400000010ff */
[----:B------:R-:W-:Y:S01]  /*20930*/  F2FP.BF16.F32.PACK_AB R107, R103, R102 ;  /* 0x00000066676b723e */ /* 0x000fe200000010ff */
[----:B------:R-:W-:Y:S01]  /*20940*/  STSM.16.M88.4 [R227], R128 ;  /* 0x00000080e3007844 */ /* 0x000fe20000000200 */
[----:B------:R-:W-:Y:S01]  /*20950*/  F2FP.BF16.F32.PACK_AB R91, R87, R86 ;  /* 0x00000056575b723e */ /* 0x000fe200000010ff */
[----:B0-----:R-:W-:Y:S02]  /*20960*/  @P1 IMAD.HI.U32 R3, R84, R3, RZ ;  /* 0x0000000354031227 */ /* 0x001fe400078e00ff */
[----:B------:R-:W-:Y:S04]  /*20970*/  STSM.16.M88.4 [R226], R120 ;  /* 0x00000078e2007844 */ /* 0x000fe80000000200 */
[----:B------:R-:W-:Y:S04]  /*20980*/  STSM.16.M88.4 [R225], R112 ;  /* 0x00000070e1007844 */ /* 0x000fe80000000200 */
[----:B------:R-:W-:Y:S04]  /*20990*/  STSM.16.M88.4 [R221], R104 ;  /* 0x00000068dd007844 */ /* 0x000fe80000000200 */
[----:B------:R-:W-:Y:S04]  /*209a0*/  STSM.16.M88.4 [R220], R96 ;  /* 0x00000060dc007844 */ /* 0x000fe80000000200 */
[----:B------:R0:W-:Y:S01]  /*209b0*/  STSM.16.M88.4 [R2], R88 ;  /* 0x0000005802007844 */ /* 0x0001e20000000200 */
[----:B------:R-:W-:-:S02]  /*209c0*/  F2FP.BF16.F32.PACK_AB R80, R81, R80 ;  /* 0x000000505150723e */ /* 0x000fc400000010ff */
[----:B------:R-:W-:Y:S02]  /*209d0*/  F2FP.BF16.F32.PACK_AB R81, R83, R82 ;  /* 0x000000525351723e */ /* 0x000fe400000010ff */
[----:B------:R-:W-:Y:S02]  /*209e0*/  F2FP.BF16.F32.PACK_AB R82, R77, R76 ;  /* 0x0000004c4d52723e */ /* 0x000fe400000010ff */
[----:B------:R-:W-:Y:S01]  /*209f0*/  F2FP.BF16.F32.PACK_AB R83, R79, R78 ;  /* 0x0000004e4f53723e */ /* 0x000fe200000010ff */
[----:B0-----:R-:W-:Y:S01]  /*20a00*/  IMAD.MOV.U32 R2, RZ, RZ, R84 ;  /* 0x000000ffff027224 */ /* 0x001fe200078e0054 */
[----:B-1----:R-:W-:Y:S02]  /*20a10*/  @P1 SHF.R.U32.HI R2, RZ, R92, R3 ;  /* 0x0000005cff021219 */ /* 0x002fe40000011603 */
[----:B------:R-:W-:-:S03]  /*20a20*/  F2FP.BF16.F32.PACK_AB R72, R73, R72 ;  /* 0x000000484948723e */ /* 0x000fc600000010ff */
[----:B------:R-:W-:Y:S01]  /*20a30*/  IMAD.MOV R19, RZ, RZ, -R2 ;  /* 0x000000ffff137224 */ /* 0x000fe200078e0a02 */
[----:B------:R-:W-:Y:S02]  /*20a40*/  F2FP.BF16.F32.PACK_AB R73, R75, R74 ;  /* 0x0000004a4b49723e */ /* 0x000fe400000010ff */
[----:B------:R-:W-:Y:S01]  /*20a50*/  F2FP.BF16.F32.PACK_AB R74, R57, R56 ;  /* 0x00000038394a723e */ /* 0x000fe200000010ff */
[----:B------:R-:W-:Y:S01]  /*20a60*/  IMAD R19, R20, R19, R84 ;  /* 0x0000001314137224 */ /* 0x000fe200078e0254 */
[----:B------:R-:W-:Y:S01]  /*20a70*/  SHF.R.S32.HI R3, RZ, 0x1f, R2 ;  /* 0x0000001fff037819 */ /* 0x000fe20000011402 */
[----:B------:R-:W-:Y:S01]  /*20a80*/  IMAD.U32 R56, RZ, RZ, UR8 ;  /* 0x00000008ff387e24 */ /* 0x000fe2000f8e00ff */
[----:B------:R-:W-:Y:S01]  /*20a90*/  IADD3 R2, P3, R2, UR6, RZ ;  /* 0x0000000602027c10 */ /* 0x000fe2000ff7e0ff */
[----:B------:R0:W-:Y:S03]  /*20aa0*/  STSM.16.M88.4 [R18], R80 ;  /* 0x0000005012007844 */ /* 0x0001e60000000200 */
[----:B------:R-:W-:Y:S01]  /*20ab0*/  IADD3.X R3, R3, UR7, R56, P3, !PT ;  /* 0x0000000703037c10 */ /* 0x000fe20009ffe438 */
[----:B------:R-:W-:Y:S01]  /*20ac0*/  ULDC.64 UR6, c[0x0][0xc88] ;  /* 0x0003220000067ab9 */ /* 0x000fe20000000a00 */
[----:B------:R-:W-:Y:S01]  /*20ad0*/  F2FP.BF16.F32.PACK_AB R52, R53, R52 ;  /* 0x000000343534723e */ /* 0x000fe200000010ff */
[----:B------:R-:W-:-:S02]  /*20ae0*/  IMAD.X R153, RZ, RZ, R179, P6 ;  /* 0x000000ffff997224 */ /* 0x000fc400030e06b3 */
[----:B------:R-:W-:Y:S01]  /*20af0*/  IMAD.WIDE.U32 R2, R19, UR6, R2 ;  /* 0x0000000613027c25 */ /* 0x000fe2000f8e0002 */
[----:B0-----:R-:W-:-:S05]  /*20b00*/  SHF.R.S32.HI R18, RZ, 0x1f, R19 ;  /* 0x0000001fff127819 */ /* 0x001fca0000011413 */
[----:B------:R-:W-:Y:S01]  /*20b10*/  IMAD R18, R18, UR6, RZ ;  /* 0x0000000612127c24 */ /* 0x000fe2000f8e02ff */
[----:B------:R-:W-:Y:S02]  /*20b20*/  MOV R140, R140 ;  /* 0x0000008c008c7202 */ /* 0x000fe40000000f00 */
[----:B------:R-:W-:Y:S01]  /*20b30*/  F2FP.BF16.F32.PACK_AB R75, R59, R58 ;  /* 0x0000003a3b4b723e */ /* 0x000fe200000010ff */
[----:B------:R-:W-:Y:S01]  /*20b40*/  IMAD R19, R19, UR7, R18 ;  /* 0x0000000713137c24 */ /* 0x000fe2000f8e0212 */
[----:B------:R-:W-:Y:S01]  /*20b50*/  F2FP.BF16.F32.PACK_AB R53, R55, R54 ;  /* 0x000000363735723e */ /* 0x000fe200000010ff */
[----:B------:R-:W-:Y:S01]  /*20b60*/  ULDC.64 UR6, c[0x0][0xc50] ;  /* 0x0003140000067ab9 */ /* 0x000fe20000000a00 */
[----:B------:R-:W-:Y:S02]  /*20b70*/  F2FP.BF16.F32.PACK_AB R64, R65, R64 ;  /* 0x000000404140723e */ /* 0x000fe400000010ff */
[----:B------:R-:W-:Y:S02]  /*20b80*/  MOV R142, R142 ;  /* 0x0000008e008e7202 */ /* 0x000fe40000000f00 */
[----:B------:R-:W-:-:S02]  /*20b90*/  F2FP.BF16.F32.PACK_AB R54, R69, R68 ;  /* 0x000000444536723e */ /* 0x000fc400000010ff */
[----:B------:R-:W-:Y:S02]  /*20ba0*/  F2FP.BF16.F32.PACK_AB R55, R71, R70 ;  /* 0x000000464737723e */ /* 0x000fe400000010ff */
[----:B------:R-:W-:Y:S02]  /*20bb0*/  F2FP.BF16.F32.PACK_AB R65, R67, R66 ;  /* 0x000000424341723e */ /* 0x000fe400000010ff */
[----:B------:R-:W-:Y:S01]  /*20bc0*/  F2FP.BF16.F32.PACK_AB R48, R49, R48 ;  /* 0x000000303130723e */ /* 0x000fe200000010ff */
[----:B------:R-:W-:Y:S01]  /*20bd0*/  IMAD.IADD R3, R3, 0x1, R19 ;  /* 0x0000000103037824 */ /* 0x000fe200078e0213 */
[----:B------:R-:W-:Y:S02]  /*20be0*/  MOV R144, R144 ;  /* 0x0000009000907202 */ /* 0x000fe40000000f00 */
[----:B------:R-:W-:Y:S02]  /*20bf0*/  F2FP.BF16.F32.PACK_AB R66, R61, R60 ;  /* 0x0000003c3d42723e */ /* 0x000fe400000010ff */
[----:B------:R-:W-:-:S02]  /*20c00*/  F2FP.BF16.F32.PACK_AB R67, R63, R62 ;  /* 0x0000003e3f43723e */ /* 0x000fc400000010ff */
[----:B------:R-:W-:Y:S02]  /*20c10*/  F2FP.BF16.F32.PACK_AB R49, R51, R50 ;  /* 0x000000323331723e */ /* 0x000fe400000010ff */
[----:B------:R-:W-:Y:S02]  /*20c20*/  MOV R146, R146 ;  /* 0x0000009200927202 */ /* 0x000fe40000000f00 */
[----:B------:R-:W-:Y:S02]  /*20c30*/  F2FP.BF16.F32.PACK_AB R50, R45, R44 ;  /* 0x0000002c2d32723e */ /* 0x000fe400000010ff */
[----:B------:R-:W-:Y:S02]  /*20c40*/  F2FP.BF16.F32.PACK_AB R51, R47, R46 ;  /* 0x0000002e2f33723e */ /* 0x000fe400000010ff */
[----:B------:R-:W-:Y:S01]  /*20c50*/  F2FP.BF16.F32.PACK_AB R36, R37, R36 ;  /* 0x000000242524723e */ /* 0x000fe200000010ff */
[----:B------:R-:W-:Y:S01]  /*20c60*/  STSM.16.M88.4 [R140], R72 ;  /* 0x000000488c007844 */ /* 0x000fe20000000200 */
[----:B------:R-:W-:-:S02]  /*20c70*/  MOV R150, R150 ;  /* 0x0000009600967202 */ /* 0x000fc40000000f00 */
[----:B------:R-:W-:Y:S02]  /*20c80*/  LEA R58, P3, R2, UR6, 0x2 ;  /* 0x00000006023a7c11 */ /* 0x000fe4000f8610ff */
[----:B------:R-:W-:Y:S02]  /*20c90*/  F2FP.BF16.F32.PACK_AB R44, R5, R4 ;  /* 0x00000004052c723e */ /* 0x000fe400000010ff */
[----:B------:R-:W-:Y:S02]  /*20ca0*/  F2FP.BF16.F32.PACK_AB R45, R7, R6 ;  /* 0x00000006072d723e */ /* 0x000fe400000010ff */
[----:B------:R-:W-:Y:S02]  /*20cb0*/  F2FP.BF16.F32.PACK_AB R46, R41, R40 ;  /* 0x00000028292e723e */ /* 0x000fe400000010ff */
[----:B------:R-:W-:Y:S02]  /*20cc0*/  F2FP.BF16.F32.PACK_AB R47, R43, R42 ;  /* 0x0000002a2b2f723e */ /* 0x000fe400000010ff */
[----:B------:R-:W-:-:S02]  /*20cd0*/  F2FP.BF16.F32.PACK_AB R37, R39, R38 ;  /* 0x000000262725723e */ /* 0x000fc400000010ff */
[----:B------:R-:W-:Y:S01]  /*20ce0*/  F2FP.BF16.F32.PACK_AB R28, R29, R28 ;  /* 0x0000001c1d1c723e */ /* 0x000fe200000010ff */
[----:B------:R-:W-:Y:S01]  /*20cf0*/  STSM.16.M88.4 [R142], R52 ;  /* 0x000000348e007844 */ /* 0x000fe20000000200 */
[----:B------:R-:W-:Y:S02]  /*20d00*/  MOV R152, R152 ;  /* 0x0000009800987202 */ /* 0x000fe40000000f00 */
[----:B------:R-:W-:Y:S02]  /*20d10*/  F2FP.BF16.F32.PACK_AB R38, R33, R32 ;  /* 0x000000202126723e */ /* 0x000fe400000010ff */
[----:B------:R-:W-:Y:S02]  /*20d20*/  F2FP.BF16.F32.PACK_AB R39, R35, R34 ;  /* 0x000000222327723e */ /* 0x000fe400000010ff */
[----:B------:R-:W-:Y:S02]  /*20d30*/  F2FP.BF16.F32.PACK_AB R29, R31, R30 ;  /* 0x0000001e1f1d723e */ /* 0x000fe400000010ff */
[----:B------:R-:W-:Y:S01]  /*20d40*/  F2FP.BF16.F32.PACK_AB R12, R13, R12 ;  /* 0x0000000c0d0c723e */ /* 0x000fe200000010ff */
[----:B------:R-:W-:Y:S01]  /*20d50*/  STSM.16.M88.4 [R144], R64 ;  /* 0x0000004090007844 */ /* 0x000fe20000000200 */
[----:B------:R-:W-:-:S02]  /*20d60*/  MOV R154, R154 ;  /* 0x0000009a009a7202 */ /* 0x000fc40000000f00 */
[----:B------:R-:W-:Y:S02]  /*20d70*/  F2FP.BF16.F32.PACK_AB R30, R25, R24 ;  /* 0x00000018191e723e */ /* 0x000fe400000010ff */
[----:B------:R-:W-:Y:S02]  /*20d80*/  F2FP.BF16.F32.PACK_AB R31, R27, R26 ;  /* 0x0000001a1b1f723e */ /* 0x000fe400000010ff */
[----:B------:R-:W-:Y:S01]  /*20d90*/  F2FP.BF16.F32.PACK_AB R13, R15, R14 ;  /* 0x0000000e0f0d723e */ /* 0x000fe200000010ff */
[----:B------:R-:W-:Y:S01]  /*20da0*/  STSM.16.M88.4 [R146], R48 ;  /* 0x0000003092007844 */ /* 0x000fe20000000200 */
[----:B------:R-:W-:Y:S02]  /*20db0*/  MOV R156, R156 ;  /* 0x0000009c009c7202 */ /* 0x000fe40000000f00 */
[----:B------:R-:W-:Y:S02]  /*20dc0*/  F2FP.BF16.F32.PACK_AB R14, R9, R8 ;  /* 0x00000008090e723e */ /* 0x000fe400000010ff */
[----:B------:R-:W-:Y:S01]  /*20dd0*/  F2FP.BF16.F32.PACK_AB R15, R11, R10 ;  /* 0x0000000a0b0f723e */ /* 0x000fe200000010ff */
[----:B------:R-:W-:Y:S01]  /*20de0*/  STSM.16.M88.4 [R150], R44 ;  /* 0x0000002c96007844 */ /* 0x000fe20000000200 */
[----:B------:R-:W-:-:S03]  /*20df0*/  LEA.HI.X R59, R2, UR7, R3, 0x2, P3 ;  /* 0x00000007023b7c11 */ /* 0x000fc600098f1403 */
[----:B------:R-:W-:Y:S04]  /*20e00*/  STSM.16.M88.4 [R152], R36 ;  /* 0x0000002498007844 */ /* 0x000fe80000000200 */
[----:B------:R-:W-:Y:S04]  /*20e10*/  STSM.16.M88.4 [R154], R28 ;  /* 0x0000001c9a007844 */ /* 0x000fe80000000200 */
[----:B------:R-:W-:Y:S04]  /*20e20*/  STSM.16.M88.4 [R156], R12 ;  /* 0x0000000c9c007844 */ /* 0x000fe80000000200 */
[----:B------:R-:W-:Y:S04]  /*20e30*/  SHFL.IDX PT, R18, R58, RZ, 0x1c1f ;  /* 0x001c1fff3a127589 */ /* 0x000fe800000e0000 */
[----:B------:R-:W0:Y:S01]  /*20e40*/  SHFL.IDX PT, R19, R59, RZ, 0x1c1f ;  /* 0x001c1fff3b137589 */ /* 0x000e2200000e0000 */
[----:B------:R-:W-:Y:S01]  /*20e50*/  BAR.SYNC.DEFER_BLOCKING 0x1, 0x100 ;  /* 0x0044000000007b1d */ /* 0x000fe20000010000 */
[----:B------:R-:W-:-:S05]  /*20e60*/  VIADD R3, R158, 0x8 ;  /* 0x000000089e037836 */ /* 0x000fca0000000000 */
[----:B------:R-:W-:Y:S01]  /*20e70*/  ISETP.GE.OR P0, PT, R3, R0, P0 ;  /* 0x000000000300720c */ /* 0x000fe20000706670 */
[----:B0-----:R0:W-:-:S12]  /*20e80*/  @!P2 ST.E desc[UR36][R18.64], R21 ;  /* 0x000000151200a985 */ /* 0x0011d8000c101924 */
[----:B------:R-:W2:Y:S01]  /*20e90*/  @!P0 LDL R55, [R1+0x434] ;  /* 0x0004340001378983 */ /* 0x000ea20000100800 */
[----:B------:R-:W-:Y:S02]  /*20ea0*/  IMAD R2, R201, 0x40, R190 ;  /* 0x00000040c9027824 */ /* 0x000fe400078e02be */
[----:B------:R-:W-:-:S04]  /*20eb0*/  IMAD.MOV.U32 R3, RZ, RZ, 0x2 ;  /* 0x00000002ff037424 */ /* 0x000fc800078e00ff */
[----:B------:R-:W-:Y:S01]  /*20ec0*/  IMAD.WIDE R2, R2, R3, UR58 ;  /* 0x0000003a02027e25 */ /* 0x000fe2000f8e0203 */
[----:B0-----:R-:W0:Y:S02]  /*20ed0*/  @P1 LDC R21, c[0x0][0xcf0] ;  /* 0x00033c00ff151b82 */ /* 0x001e240000000800 */
[C---:B------:R-:W-:Y:S02]  /*20ee0*/  IADD3 R7, P2, R2.reuse, 0x1000, RZ ;  /* 0x0000100002077810 */ /* 0x040fe40007f5e0ff */
[C---:B------:R-:W-:Y:S02]  /*20ef0*/  IADD3 R25, P4, R2.reuse, 0x3000, RZ ;  /* 0x0000300002197810 */ /* 0x040fe40007f9e0ff */
[----:B------:R-:W-:Y:S02]  /*20f00*/  IADD3 R29, P5, R2, 0x4000, RZ ;  /* 0x00004000021d7810 */ /* 0x000fe40007fbe0ff */
[----:B------:R-:W-:Y:S02]  /*20f10*/  LOP3.LUT R6, R7, 0x380, RZ, 0xc0, !PT ;  /* 0x0000038007067812 */ /* 0x000fe400078ec0ff */
[----:B------:R-:W-:-:S02]  /*20f20*/  LOP3.LUT R24, R25, 0x380, RZ, 0xc0, !PT ;  /* 0x0000038019187812 */ /* 0x000fc400078ec0ff */
[----:B------:R-:W-:Y:S02]  /*20f30*/  LOP3.LUT R28, R29, 0x380, RZ, 0xc0, !PT ;  /* 0x000003801d1c7812 */ /* 0x000fe400078ec0ff */
[C---:B------:R-:W-:Y:S02]  /*20f40*/  IADD3 R33, P6, R2.reuse, 0x5000, RZ ;  /* 0x0000500002217810 */ /* 0x040fe40007fde0ff */
[----:B------:R-:W-:Y:S02]  /*20f50*/  IADD3 R5, P3, R2, 0x2000, RZ ;  /* 0x0000200002057810 */ /* 0x000fe40007f7e0ff */
[----:B------:R-:W-:Y:S02]  /*20f60*/  SHF.R.U64 R6, R6, 0x3, RZ ;  /* 0x0000000306067819 */ /* 0x000fe400000012ff */
[----:B------:R-:W-:Y:S02]  /*20f70*/  SHF.R.U64 R24, R24, 0x3, RZ ;  /* 0x0000000318187819 */ /* 0x000fe400000012ff */
[----:B------:R-:W-:-:S02]  /*20f80*/  SHF.R.U64 R28, R28, 0x3, RZ ;  /* 0x000000031c1c7819 */ /* 0x000fc400000012ff */
[----:B------:R-:W-:Y:S01]  /*20f90*/  LOP3.LUT R32, R33, 0x380, RZ, 0xc0, !PT ;  /* 0x0000038021207812 */ /* 0x000fe200078ec0ff */
        /* <DEDUP_REMOVED lines=9> */
[C---:B------:R-:W-:Y:S02]  /*21030*/  IADD3 R45, P4, R2.reuse, 0x8000, RZ ;  /* 0x00008000022d7810 */ /* 0x040fe40007f9e0ff */
[----:B------:R-:W-:Y:S01]  /*21040*/  IADD3 R49, P5, R2, 0x9000, RZ ;  /* 0x0000900002317810 */ /* 0x000fe20007fbe0ff */
[----:B------:R-:W-:Y:S01]  /*21050*/  SHFL.IDX PT, R18, R58, 0x1, 0x1c1f ;  /* 0x003c1f003a127f89 */ /* 0x000fe200000e0000 */
[----:B------:R-:W-:-:S03]  /*21060*/  SHF.R.U64 R32, R32, 0x3, RZ ;  /* 0x0000000320207819 */ /* 0x000fc600000012ff */
[----:B------:R-:W2:Y:S01]  /*21070*/  SHFL.IDX PT, R19, R59, 0x1, 0x1c1f ;  /* 0x003c1f003b137f89 */ /* 0x000ea200000e0000 */
[----:B------:R-:W-:Y:S02]  /*21080*/  LOP3.LUT R36, R37, 0x380, RZ, 0xc0, !PT ;  /* 0x0000038025247812 */ /* 0x000fe400078ec0ff */
[----:B------:R-:W-:Y:S02]  /*21090*/  LOP3.LUT R40, R41, 0x380, RZ, 0xc0, !PT ;  /* 0x0000038029287812 */ /* 0x000fe400078ec0ff */
[----:B------:R-:W-:Y:S02]  /*210a0*/  LOP3.LUT R44, R45, 0x380, RZ, 0xc0, !PT ;  /* 0x000003802d2c7812 */ /* 0x000fe400078ec0ff */
[----:B------:R-:W-:Y:S02]  /*210b0*/  LOP3.LUT R48, R49, 0x380, RZ, 0xc0, !PT ;  /* 0x0000038031307812 */ /* 0x000fe400078ec0ff */
[----:B------:R-:W-:Y:S01]  /*210c0*/  LOP3.LUT R32, R32, R33, RZ, 0x3c, !PT ;  /* 0x0000002120207212 */ /* 0x000fe200078e3cff */
[----:B------:R-:W-:Y:S01]  /*210d0*/  IMAD.X R33, RZ, RZ, R3, P6 ;  /* 0x000000ffff217224 */ /* 0x000fe200030e0603 */
[----:B------:R-:W-:-:S02]  /*210e0*/  IADD3 R53, P6, R2, 0xa000, RZ ;  /* 0x0000a00002357810 */ /* 0x000fc40007fde0ff */
[----:B------:R-:W-:Y:S02]  /*210f0*/  SHF.R.U64 R36, R36, 0x3, RZ ;  /* 0x0000000324247819 */ /* 0x000fe400000012ff */
[----:B------:R-:W-:Y:S02]  /*21100*/  SHF.R.U64 R40, R40, 0x3, RZ ;  /* 0x0000000328287819 */ /* 0x000fe400000012ff */
[----:B------:R-:W-:Y:S02]  /*21110*/  SHF.R.U64 R44, R44, 0x3, RZ ;  /* 0x000000032c2c7819 */ /* 0x000fe400000012ff */
[----:B------:R-:W-:Y:S02]  /*21120*/  SHF.R.U64 R48, R48, 0x3, RZ ;  /* 0x0000000330307819 */ /* 0x000fe400000012ff */
[----:B------:R-:W-:Y:S02]  /*21130*/  LOP3.LUT R52, R53, 0x380, RZ, 0xc0, !PT ;  /* 0x0000038035347812 */ /* 0x000fe400078ec0ff */
[----:B------:R-:W-:-:S02]  /*21140*/  LOP3.LUT R4, R5, 0x380, RZ, 0xc0, !PT ;  /* 0x0000038005047812 */ /* 0x000fc400078ec0ff */
        /* <DEDUP_REMOVED lines=11> */
[C---:B------:R-:W-:Y:S02]  /*21200*/  IADD3 R69, P5, R2.reuse, 0xe000, RZ ;  /* 0x0000e00002457810 */ /* 0x040fe40007fbe0ff */
[----:B------:R-:W-:Y:S02]  /*21210*/  LOP3.LUT R9, R2, 0x380, RZ, 0xc0, !PT ;  /* 0x0000038002097812 */ /* 0x000fe400078ec0ff */
[----:B------:R-:W-:Y:S02]  /*21220*/  SHF.R.U64 R52, R52, 0x3, RZ ;  /* 0x0000000334347819 */ /* 0x000fe400000012ff */
[----:B------:R-:W-:Y:S02]  /*21230*/  SHF.R.U64 R4, R4, 0x3, RZ ;  /* 0x0000000304047819 */ /* 0x000fe400000012ff */
[----:B------:R-:W-:-:S02]  /*21240*/  LOP3.LUT R56, R57, 0x380, RZ, 0xc0, !PT ;  /* 0x0000038039387812 */ /* 0x000fc400078ec0ff */
[----:B------:R-:W-:Y:S02]  /*21250*/  LOP3.LUT R60, R61, 0x380, RZ, 0xc0, !PT ;  /* 0x000003803d3c7812 */ /* 0x000fe400078ec0ff */
[----:B------:R-:W-:Y:S02]  /*21260*/  LOP3.LUT R64, R65, 0x380, RZ, 0xc0, !PT ;  /* 0x0000038041407812 */ /* 0x000fe400078ec0ff */
[----:B------:R-:W-:Y:S02]  /*21270*/  LOP3.LUT R68, R69, 0x380, RZ, 0xc0, !PT ;  /* 0x0000038045447812 */ /* 0x000fe400078ec0ff */
[----:B------:R-:W-:Y:S02]  /*21280*/  SHF.R.U64 R9, R9, 0x3, RZ ;  /* 0x0000000309097819 */ /* 0x000fe400000012ff */
[----:B------:R-:W-:Y:S01]  /*21290*/  LOP3.LUT R52, R52, R53, RZ, 0x3c, !PT ;  /* 0x0000003534347212 */ /* 0x000fe200078e3cff */
[----:B------:R-:W-:Y:S01]  /*212a0*/  IMAD.X R53, RZ, RZ, R3, P6 ;  /* 0x000000ffff357224 */ /* 0x000fe200030e0603 */
[----:B------:R-:W-:-:S02]  /*212b0*/  LOP3.LUT R12, R4, R5, RZ, 0x3c, !PT ;  /* 0x00000005040c7212 */ /* 0x000fc400078e3cff */
[----:B------:R-:W-:Y:S02]  /*212c0*/  IADD3 R5, P6, R2, 0xf000, RZ ;  /* 0x0000f00002057810 */ /* 0x000fe40007fde0ff */
[----:B------:R-:W-:Y:S02]  /*212d0*/  SHF.R.U64 R56, R56, 0x3, RZ ;  /* 0x0000000338387819 */ /* 0x000fe400000012ff */
[----:B------:R-:W-:Y:S02]  /*212e0*/  SHF.R.U64 R60, R60, 0x3, RZ ;  /* 0x000000033c3c7819 */ /* 0x000fe400000012ff */
[----:B------:R-:W-:Y:S02]  /*212f0*/  SHF.R.U64 R64, R64, 0x3, RZ ;  /* 0x0000000340407819 */ /* 0x000fe400000012ff */
        /* <DEDUP_REMOVED lines=11> */
[----:B------:R-:W-:-:S02]  /*213b0*/  UIMAD UR5, UR12, UR10, URZ ;  /* 0x0000000a0c0572a4 */ /* 0x000fc4000f8e023f */
[----:B------:R-:W-:Y:S02]  /*213c0*/  UIMAD.WIDE.U32 UR6, UR14, UR10, URZ ;  /* 0x0000000a0e0672a5 */ /* 0x000fe4000f8e003f */
[----:B------:R-:W-:-:S03]  /*213d0*/  UIMAD UR5, UR14, UR11, UR5 ;  /* 0x0000000b0e0572a4 */ /* 0x000fc6000f8e0205 */
[----:B------:R-:W-:Y:S01]  /*213e0*/  ULDC.64 UR10, c[0x0][0xbf0] ;  /* 0x0002fc00000a7ab9 */ /* 0x000fe20000000a00 */
[----:B------:R-:W-:Y:S01]  /*213f0*/  UIADD3 UR7, UR7, UR5, URZ ;  /* 0x0000000507077290 */ /* 0x000fe2000fffe03f */
[----:B------:R-:W-:Y:S01]  /*21400*/  LOP3.LUT R4, R5, 0x380, RZ, 0xc0, !PT ;  /* 0x0000038005047812 */ /* 0x000fe200078ec0ff */
[----:B------:R-:W-:Y:S02]  /*21410*/  UIMAD UR8, UR13, UR10, URZ ;  /* 0x0000000a0d0872a4 */ /* 0x000fe4000f8e023f */
[----:B------:R-:W-:Y:S01]  /*21420*/  UIMAD.WIDE.U32 UR6, UR60, UR10, UR6 ;  /* 0x0000000a3c0672a5 */ /* 0x000fe2000f8e0006 */
[----:B------:R-:W-:Y:S01]  /*21430*/  SHF.R.U64 R4, R4, 0x3, RZ ;  /* 0x0000000304047819 */ /* 0x000fe200000012ff */
[----:B------:R-:W-:-:S03]  /*21440*/  UIMAD UR5, UR60, UR11, UR8 ;  /* 0x0000000b3c0572a4 */ /* 0x000fc6000f8e0208 */
[----:B------:R-:W-:Y:S01]  /*21450*/  LOP3.LUT R72, R4, R5, RZ, 0x3c, !PT ;  /* 0x0000000504487212 */ /* 0x000fe200078e3cff */
[----:B------:R-:W-:Y:S01]  /*21460*/  UIADD3 UR5, UR7, UR5, URZ ;  /* 0x0000000507057290 */ /* 0x000fe2000fffe03f */
[----:B------:R-:W-:Y:S01]  /*21470*/  ULDC.64 UR10, c[0x0][0xbe0] ;  /* 0x0002f800000a7ab9 */ /* 0x000fe20000000a00 */
[----:B------:R-:W-:-:S05]  /*21480*/  VIADD R81, R201, UR61 ;  /* 0x0000003dc9517c36 */ /* 0x000fca0008000000 */
[----:B------:R-:W-:Y:S01]  /*21490*/  ISETP.GE.AND P2, PT, R81, R0, PT ;  /* 0x000000005100720c */ /* 0x000fe20003f46270 */
[----:B------:R-:W-:Y:S01]  /*214a0*/  BSSY B1, `(.L_x_2262) ;  /* 0x000004c000017945 */ /* 0x000fe20003800000 */
[----:B--2---:R1:W-:Y:S04]  /*214b0*/  @!P0 ST.E desc[UR36][R18.64], R55 ;  /* 0x0000003712008985 */ /* 0x0043e8000c101924 */
[----:B------:R2:W5:Y:S04]  /*214c0*/  LD.E.128 R8, desc[UR36][R2.64] ;  /* 0x0000002402087980 */ /* 0x000568000c101d00 */
[----:B------:R-:W5:Y:S04]  /*214d0*/  LD.E.128 R4, desc[UR36][R6.64] ;  /* 0x0000002406047980 */ /* 0x000f68000c101d00 */
[----:B------:R-:W5:Y:S01]  /*214e0*/  LD.E.128 R12, desc[UR36][R12.64] ;  /* 0x000000240c0c7980 */ /* 0x000f62000c101d00 */
[----:B--2---:R-:W2:Y:S01]  /*214f0*/  @P1 LDC R3, c[0x0][0xcec] ;  /* 0x00033b00ff031b82 */ /* 0x004ea20000000800 */
[----:B------:R-:W-:-:S02]  /*21500*/  IMAD R2, R207, 0x20, R201 ;  /* 0x00000020cf027824 */ /* 0x000fc400078e02c9 */
[----:B------:R-:W5:Y:S02]  /*21510*/  LD.E.128 R24, desc[UR36][R24.64] ;  /* 0x0000002418187980 */ /* 0x000f64000c101d00 */
[----:B------:R-:W-:Y:S02]  /*21520*/  VIADD R76, R2, UR61 ;  /* 0x0000003d024c7c36 */ /* 0x000fe40008000000 */
[----:B------:R-:W5:Y:S02]  /*21530*/  LD.E.128 R28, desc[UR36][R28.64] ;  /* 0x000000241c1c7980 */ /* 0x000f64000c101d00 */
[----:B-1----:R-:W-:Y:S02]  /*21540*/  IMAD.MOV.U32 R19, RZ, RZ, R76 ;  /* 0x000000ffff137224 */ /* 0x002fe400078e004c */
[----:B------:R-:W5:Y:S04]  /*21550*/  LD.E.128 R32, desc[UR36][R32.64] ;  /* 0x0000002420207980 */ /* 0x000f68000c101d00 */
[----:B------:R-:W5:Y:S04]  /*21560*/  LD.E.128 R36, desc[UR36][R36.64] ;  /* 0x0000002424247980 */ /* 0x000f68000c101d00 */
[----:B------:R-:W5:Y:S04]  /*21570*/  LD.E.128 R40, desc[UR36][R40.64] ;  /* 0x0000002428287980 */ /* 0x000f68000c101d00 */
[----:B------:R-:W5:Y:S01]  /*21580*/  LD.E.128 R44, desc[UR36][R44.64] ;  /* 0x000000242c2c7980 */ /* 0x000f62000c101d00 */
[----:B--2---:R-:W-:-:S03]  /*21590*/  @P1 IMAD.HI.U32 R2, R76, R3, RZ ;  /* 0x000000034c021227 */ /* 0x004fc600078e00ff */
[----:B------:R-:W5:Y:S02]  /*215a0*/  LD.E.128 R48, desc[UR36][R48.64] ;  /* 0x0000002430307980 */ /* 0x000f64000c101d00 */
[----:B0-----:R-:W-:Y:S02]  /*215b0*/  @P1 SHF.R.U32.HI R19, RZ, R21, R2 ;  /* 0x00000015ff131219 */ /* 0x001fe40000011602 */
[----:B------:R-:W5:Y:S02]  /*215c0*/  LD.E.128 R52, desc[UR36][R52.64] ;  /* 0x0000002434347980 */ /* 0x000f64000c101d00 */
[--C-:B------:R-:W-:Y:S01]  /*215d0*/  SHF.R.S32.HI R18, RZ, 0x1f, R19.reuse ;  /* 0x0000001fff127819 */ /* 0x100fe20000011413 */
[----:B------:R-:W-:Y:S01]  /*215e0*/  IMAD.MOV R21, RZ, RZ, -R19 ;  /* 0x000000ffff157224 */ /* 0x000fe200078e0a13 */
[----:B------:R-:W5:Y:S01]  /*215f0*/  LD.E.128 R56, desc[UR36][R56.64] ;  /* 0x0000002438387980 */ /* 0x000f62000c101d00 */
[----:B------:R-:W-:Y:S02]  /*21600*/  IMAD.U32 R3, RZ, RZ, UR7 ;  /* 0x00000007ff037e24 */ /* 0x000fe4000f8e00ff */
[----:B------:R-:W-:Y:S01]  /*21610*/  IMAD R18, R18, UR10, RZ ;  /* 0x0000000a12127c24 */ /* 0x000fe2000f8e02ff */
[----:B------:R-:W5:Y:S01]  /*21620*/  LD.E.128 R60, desc[UR36][R60.64] ;  /* 0x000000243c3c7980 */ /* 0x000f62000c101d00 */
[----:B------:R-:W-:-:S02]  /*21630*/  IMAD R21, R20, R21, R76 ;  /* 0x0000001514157224 */ /* 0x000fc400078e024c */
[----:B------:R-:W-:Y:S01]  /*21640*/  IMAD.U32 R2, RZ, RZ, UR6 ;  /* 0x00000006ff027e24 */ /* 0x000fe2000f8e00ff */
[----:B------:R-:W5:Y:S01]  /*21650*/  LD.E.128 R64, desc[UR36][R64.64] ;  /* 0x0000002440407980 */ /* 0x000f62000c101d00 */
[----:B------:R-:W-:Y:S01]  /*21660*/  IMAD.U32 R3, RZ, RZ, UR5 ;  /* 0x00000005ff037e24 */ /* 0x000fe2000f8e00ff */
[----:B------:R-:W-:Y:S01]  /*21670*/  ULDC.64 UR6, c[0x0][0xbd8] ;  /* 0x0002f60000067ab9 */ /* 0x000fe20000000a00 */
[----:B------:R-:W-:Y:S01]  /*21680*/  IMAD R77, R19, UR11, R18 ;  /* 0x0000000b134d7c24 */ /* 0x000fe2000f8e0212 */
[----:B------:R-:W5:Y:S01]  /*21690*/  LD.E.128 R68, desc[UR36][R68.64] ;  /* 0x0000002444447980 */ /* 0x000f62000c101d00 */
[----:B------:R-:W-:-:S03]  /*216a0*/  SHF.R.S32.HI R18, RZ, 0x1f, R21 ;  /* 0x0000001fff127819 */ /* 0x000fc60000011415 */
[----:B------:R-:W5:Y:S01]  /*216b0*/  LD.E.128 R72, desc[UR36][R72.64] ;  /* 0x0000002448487980 */ /* 0x000f62000c101d00 */
[----:B------:R-:W-:Y:S01]  /*216c0*/  IMAD.WIDE.U32 R2, R19, UR10, R2 ;  /* 0x0000000a13027c25 */ /* 0x000fe2000f8e0002 */
[----:B------:R-:W-:Y:S01]  /*216d0*/  @!PT LDS RZ, [RZ] ;  /* 0x00000000fffff984 */ /* 0x000fe20000000800 */
[----:B------:R-:W-:Y:S01]  /*216e0*/  @!PT LDS RZ, [RZ] ;  /* 0x00000000fffff984 */ /* 0x000fe20000000800 */
[----:B------:R-:W-:Y:S01]  /*216f0*/  @!PT LDS RZ, [RZ] ;  /* 0x00000000fffff984 */ /* 0x000fe20000000800 */
[----:B------:R-:W-:Y:S01]  /*21700*/  @!PT LDS RZ, [RZ] ;  /* 0x00000000fffff984 */ /* 0x000fe20000000800 */
[----:B------:R0:W-:Y:S06]  /*21710*/  MEMBAR.ALL.CTA ;  /* 0x0000000000007992 */ /* 0x0001ec0000008000 */
[----:B0-----:R-:W0:Y:S01]  /*21720*/  FENCE.VIEW.ASYNC.S ;  /* 0x00000000000073c6 */ /* 0x001e220000000000 */
[----:B------:R-:W-:Y:S02]  /*21730*/  IMAD.IADD R3, R3, 0x1, R77 ;  /* 0x0000000103037824 */ /* 0x000fe400078e024d */
[----:B------:R-:W-:Y:S01]  /*21740*/  IMAD R18, R18, UR6, RZ ;  /* 0x0000000612127c24 */ /* 0x000fe2000f8e02ff */
[----:B------:R-:W-:Y:S01]  /*21750*/  UIADD3 UR5, UR42, 0x32420, URZ ;  /* 0x000324202a057890 */ /* 0x000fe2000fffe03f */
[----:B------:R-:W-:-:S04]  /*21760*/  IMAD.WIDE.U32 R2, R21, UR6, R2 ;  /* 0x0000000615027c25 */ /* 0x000fc8000f8e0002 */
[----:B------:R-:W-:Y:S01]  /*21770*/  IMAD R77, R21, UR7, R18 ;  /* 0x00000007154d7c24 */ /* 0x000fe2000f8e0212 */
[----:B------:R-:W-:Y:S01]  /*21780*/  ULDC.64 UR6, c[0x0][0xb80] ;  /* 0x0002e00000067ab9 */ /* 0x000fe20000000a00 */
[----:B------:R-:W-:Y:S01]  /*21790*/  UPRMT UR5, URZ, 0x654, UR5 ;  /* 0x000006543f057896 */ /* 0x000fe20008000005 */
[----:B------:R-:W-:Y:S01]  /*217a0*/  LEA R78, P3, R2, UR6, 0x1 ;  /* 0x00000006024e7c11 */ /* 0x000fe2000f8608ff */
[----:B------:R-:W-:Y:S02]  /*217b0*/  IMAD.IADD R3, R3, 0x1, R77 ;  /* 0x0000000103037824 */ /* 0x000fe400078e024d */
[----:B------:R-:W-:-:S03]  /*217c0*/  VIADD R19, R81, 0x20 ;  /* 0x0000002051137836 */ /* 0x000fc60000000000 */
[----:B------:R-:W-:Y:S02]  /*217d0*/  LEA.HI.X R79, R2, UR7, R3, 0x1, P3 ;  /* 0x00000007024f7c11 */ /* 0x000fe400098f0c03 */
[-C--:B------:R-:W-:Y:S01]  /*217e0*/  ISETP.GE.AND P1, PT, R19, R0.reuse, PT ;  /* 0x000000001300720c */ /* 0x080fe20003f26270 */
[----:B------:R-:W-:Y:S01]  /*217f0*/  VIADD R19, R81, 0x40 ;  /* 0x0000004051137836 */ /* 0x000fe20000000000 */
[----:B0-----:R0:W1:Y:S01]  /*21800*/  SHFL.IDX PT, R76, R78, RZ, 0x181f ;  /* 0x00181fff4e4c7589 */ /* 0x00106200000e0000 */
[----:B------:R-:W-:Y:S03]  /*21810*/  SYNCS.ARRIVE.TRANS64.RED.A1T0 RZ, [UR5], RZ ;  /* 0x000000ffffff79a7 */ /* 0x000fe60008100405 */
[----:B------:R0:W2:Y:S01]  /*21820*/  SHFL.IDX PT, R77, R79, RZ, 0x181f ;  /* 0x00181fff4f4d7589 */ /* 0x0000a200000e0000 */
        /* <DEDUP_REMOVED lines=19> */
.L_x_2263:
[----:B------:R-:W-:Y:S05]  /*21960*/  BSYNC B1 ;  /* 0x0000000000017941 */ /* 0x000fea0003800000 */
.L_x_2262:
[----:B---3--:R3:W4:Y:S01]  /*21970*/  SHFL.IDX PT, R19, R79, 0x1, 0x181f ;  /* 0x00381f004f137f89 */ /* 0x00872200000e0000 */
        /* <DEDUP_REMOVED lines=9> */
[-C--:B-----5:R-:W-:Y:S02]  /*21a10*/  @!P3 LEA R8, P5, R192, R18.reuse, 0x1 ;  /* 0x00000012c008b211 */ /* 0x0a0fe400078a08ff */
[-C--:B----4-:R-:W-:Y:S02]  /*21a20*/  @!P4 LEA.HI.X R3, R190, R19.reuse, R199, 0x1, P6 ;  /* 0x00000013be03c211 */ /* 0x090fe400030f0cc7 */
[-C--:B------:R-:W-:Y:S02]  /*21a30*/  @!P2 LEA R10, P6, R191, R18.reuse, 0x1 ;  /* 0x00000012bf0aa211 */ /* 0x080fe400078c08ff */
        /* <DEDUP_REMOVED lines=8> */
.L_x_2265:
[----:B------:R-:W-:Y:S05]  /*21ac0*/  BSYNC B1 ;  /* 0x0000000000017941 */ /* 0x000fea0003800000 */
.L_x_2264:
[----:B0----5:R0:W0:Y:S01]  /*21ad0*/  SHFL.IDX PT, R9, R79, 0x2, 0x181f ;  /* 0x00581f004f097f89 */ /* 0x02102200000e0000 */
        /* <DEDUP_REMOVED lines=9> */
[-C--:B------:R-:W-:Y:S02]  /*21b70*/  @!P2 LEA R4, P5, R192, R8.reuse, 0x1 ;  /* 0x00000008c004a211 */ /* 0x080fe400078a08ff */
[-C--:B------:R-:W-:Y:S02]  /*21b80*/  @!P1 LEA R6, P4, R191, R8.reuse, 0x1 ;  /* 0x00000008bf069211 */ /* 0x080fe400078808ff */
[-C--:B------:R-:W-:Y:S02]  /*21b90*/  @!P3 LEA.HI.X R3, R190, R9.reuse, R199, 0x1, P6 ;  /* 0x00000009be03b211 */ /* 0x080fe400030f0cc7 */
        /* <DEDUP_REMOVED lines=8> */
.L_x_2267:
[----:B------:R-:W-:Y:S05]  /*21c20*/  BSYNC B1 ;  /* 0x0000000000017941 */ /* 0x000fea0003800000 */
.L_x_2266:
[----:B0-----:R-:W-:Y:S01]  /*21c30*/  VIADD R3, R81, 0x60 ;  /* 0x0000006051037836 */ /* 0x001fe20000000000 */
[----:B---3--:R-:W0:Y:S04]  /*21c40*/  SHFL.IDX PT, R79, R79, 0x3, 0x181f ;  /* 0x00781f004f4f7f89 */ /* 0x008e2800000e0000 */
[----:B------:R-:W-:Y:S01]  /*21c50*/  ISETP.GE.AND P0, PT, R3, R0, PT ;  /* 0x000000000300720c */ /* 0x000fe20003f06270 */
[----:B------:R-:W3:-:S12]  /*21c60*/  SHFL.IDX PT, R78, R78, 0x3, 0x181f ;  /* 0x00781f004e4e7f89 */ /* 0x000ed800000e0000 */
[----:B------:R-:W-:Y:S05]  /*21c70*/  @P0 BRA `(.L_x_2268) ;  /* 0x0000000c002c0947 */ /* 0x000fea0003800000 */
[----:B------:R-:W-:Y:S02]  /*21c80*/  ULDC UR5, c[0x0][0xbc8] ;  /* 0x0002f20000057ab9 */ /* 0x000fe40000000800 */
[----:B------:R-:W-:Y:S02]  /*21c90*/  ISETP.GE.AND P3, PT, R190, UR5, PT ;  /* 0x00000005be007c0c */ /* 0x000fe4000bf66270 */
[----:B------:R-:W-:Y:S02]  /*21ca0*/  ISETP.GE.AND P4, PT, R192, UR5, PT ;  /* 0x00000005c0007c0c */ /* 0x000fe4000bf86270 */
[----:B------:R-:W-:-:S09]  /*21cb0*/  ISETP.GE.AND P5, PT, R191, UR5, PT ;  /* 0x00000005bf007c0c */ /* 0x000fd2000bfa6270 */
[-C--:B---3--:R-:W-:Y:S02]  /*21cc0*/  @!P3 LEA R2, P0, R190, R78.reuse, 0x1 ;  /* 0x0000004ebe02b211 */ /* 0x088fe400078008ff */
[-C--:B------:R-:W-:Y:S02]  /*21cd0*/  @!P4 LEA R4, P1, R192, R78.reuse, 0x1 ;  /* 0x0000004ec004c211 */ /* 0x080fe400078208ff */
[C---:B------:R-:W-:Y:S02]  /*21ce0*/  @!P5 LEA R6, P2, R191.reuse, R78, 0x1 ;  /* 0x0000004ebf06d211 */ /* 0x040fe400078408ff */
        /* <DEDUP_REMOVED lines=12> */
.L_x_2261:
[----:B0-----:R-:W0:Y:S01]  /*21db0*/  LDC R8, c[0x0][0xce8] ;  /* 0x00033a00ff087b82 */ /* 0x001e220000000800 */
[----:B------:R-:W-:Y:S01]  /*21dc0*/  R2UR UR5, R200 ;  /* 0x00000000c80572ca */ /* 0x000fe200000e0000 */
[----:B------:R-:W-:Y:S01]  /*21dd0*/  USHF.R.S32.HI UR10, URZ, 0x1f, UR60 ;  /* 0x0000001f3f0a7899 */ /* 0x000fe2000801143c */
[----:B------:R-:W-:Y:S01]  /*21de0*/  ISETP.GE.AND P0, PT, R204, 0x80, PT ;  /* 0x00000080cc00780c */ /* 0x000fe20003f06270 */
[----:B------:R-:W-:Y:S01]  /*21df0*/  BSSY B1, `(.L_x_2269) ;  /* 0x0000030000017945 */ /* 0x000fe20003800000 */
[----:B------:R-:W-:-:S09]  /*21e00*/  IMAD R6, R207, 0x20, R201 ;  /* 0x00000020cf067824 */ /* 0x000fd200078e02c9 */
[----:B------:R-:W-:Y:S01]  /*21e10*/  USHF.R.S32.HI UR8, URZ, 0x1f, UR5 ;  /* 0x0000001f3f087899 */ /* 0x000fe20008011405 */
        /* <DEDUP_REMOVED lines=14> */
[----:B------:R-:W-:Y:S01]  /*21f00*/  R2UR UR11, R200 ;  /* 0x00000000c80b72ca */ /* 0x000fe200000e0000 */
[----:B------:R-:W-:Y:S01]  /*21f10*/  UIMAD UR5, UR8, UR12, URZ ;  /* 0x0000000c080572a4 */ /* 0x000fe2000f8e023f */
[----:B------:R-:W-:-:S09]  /*21f20*/  IMAD.MOV.U32 R2, RZ, RZ, R4 ;  /* 0x000000ffff027224 */ /* 0x000fd200078e0004 */
[----:B------:R-:W2:Y:S02]  /*21f30*/  @P0 LDC R5, c[0x0][0xcec] ;  /* 0x00033b00ff050b82 */ /* 0x000ea40000000800 */
[----:B------:R-:W-:Y:S02]  /*21f40*/  UIMAD.WIDE.U32 UR6, UR11, UR12, URZ ;  /* 0x0000000c0b0672a5 */ /* 0x000fe4000f8e003f */
[----:B------:R-:W-:-:S03]  /*21f50*/  UIMAD UR5, UR11, UR13, UR5 ;  /* 0x0000000d0b0572a4 */ /* 0x000fc6000f8e0205 */
[----:B------:R-:W-:Y:S01]  /*21f60*/  ULDC.64 UR12, c[0x0][0xc98] ;  /* 0x00032600000c7ab9 */ /* 0x000fe20000000a00 */
[----:B------:R-:W3:Y:S01]  /*21f70*/  @P0 LDC R7, c[0x0][0xcf0] ;  /* 0x00033c00ff070b82 */ /* 0x000ee20000000800 */
[----:B------:R-:W-:Y:S02]  /*21f80*/  UIADD3 UR7, UR7, UR5, URZ ;  /* 0x0000000507077290 */ /* 0x000fe4000fffe03f */
[----:B------:R-:W-:Y:S02]  /*21f90*/  UIMAD UR5, UR10, UR12, URZ ;  /* 0x0000000c0a0572a4 */ /* 0x000fe4000f8e023f */
[----:B------:R-:W-:Y:S02]  /*21fa0*/  UIMAD.WIDE.U32 UR6, UR60, UR12, UR6 ;  /* 0x0000000c3c0672a5 */ /* 0x000fe4000f8e0006 */
[----:B------:R-:W-:-:S03]  /*21fb0*/  UIMAD UR5, UR60, UR13, UR5 ;  /* 0x0000000d3c0572a4 */ /* 0x000fc6000f8e0205 */
        /* <DEDUP_REMOVED lines=19> */
.L_x_2270:
[----:B------:R-:W-:Y:S05]  /*220f0*/  BSYNC B1 ;  /* 0x0000000000017941 */ /* 0x000fea0003800000 */
.L_x_2269:
[----:B------:R-:W-:Y:S01]  /*22100*/  R2UR UR11, R200 ;  /* 0x00000000c80b72ca */ /* 0x000fe200000e0000 */
[----:B------:R-:W-:Y:S01]  /*22110*/  ULDC.64 UR12, c[0x0][0xbe8] ;  /* 0x0002fa00000c7ab9 */ /* 0x000fe20000000a00 */
[----:B------:R-:W-:Y:S01]  /*22120*/  VIADD R6, R6, UR61 ;  /* 0x0000003d06067c36 */ /* 0x000fe20008000000 */
[----:B------:R-:W-:Y:S01]  /*22130*/  UIMAD UR5, UR8, UR12, URZ ;  /* 0x0000000c080572a4 */ /* 0x000fe2000f8e023f */
[----:B------:R-:W-:Y:S02]  /*22140*/  BSSY B1, `(.L_x_2271) ;  /* 0x000003c000017945 */ /* 0x000fe40003800000 */
[----:B0-----:R-:W-:-:S04]  /*22150*/  @P1 IMAD.HI.U32 R0, R6, R9, RZ ;  /* 0x0000000906001227 */ /* 0x001fc800078e00ff */
[----:B--2---:R-:W-:Y:S01]  /*22160*/  IMAD.MOV.U32 R5, RZ, RZ, R6 ;  /* 0x000000ffff057224 */ /* 0x004fe200078e0006 */
[----:B-1----:R-:W-:Y:S02]  /*22170*/  @P1 SHF.R.U32.HI R5, RZ, R11, R0 ;  /* 0x0000000bff051219 */ /* 0x002fe40000011600 */
[----:B------:R-:W-:Y:S02]  /*22180*/  UIMAD.WIDE.U32 UR6, UR11, UR12, URZ ;  /* 0x0000000c0b0672a5 */ /* 0x000fe4000f8e003f */
[----:B------:R-:W-:Y:S01]  /*22190*/  UIMAD UR5, UR11, UR13, UR5 ;  /* 0x0000000d0b0572a4 */ /* 0x000fe2000f8e0205 */
[--C-:B------:R-:W-:Y:S01]  /*221a0*/  SHF.R.S32.HI R0, RZ, 0x1f, R5.reuse ;  /* 0x0000001fff007819 */ /* 0x100fe20000011405 */
[----:B------:R-:W-:Y:S01]  /*221b0*/  IMAD.MOV R7, RZ, RZ, -R5 ;  /* 0x000000ffff077224 */ /* 0x000fe200078e0a05 */
[----:B------:R-:W-:Y:S01]  /*221c0*/  ULDC.64 UR12, c[0x0][0xbf0] ;  /* 0x0002fc00000c7ab9 */ /* 0x000fe20000000a00 */
[----:B------:R-:W-:Y:S02]  /*221d0*/  UIADD3 UR7, UR7, UR5, URZ ;  /* 0x0000000507077290 */ /* 0x000fe4000fffe03f */
[----:B------:R-:W-:Y:S01]  /*221e0*/  UIMAD UR5, UR10, UR12, URZ ;  /* 0x0000000c0a0572a4 */ /* 0x000fe2000f8e023f */
[----:B------:R-:W-:Y:S01]  /*221f0*/  IMAD R7, R8, R7, R6 ;  /* 0x0000000708077224 */ /* 0x000fe200078e0206 */
[----:B------:R-:W-:Y:S01]  /*22200*/  UIMAD.WIDE.U32 UR6, UR60, UR12, UR6 ;  /* 0x0000000c3c0672a5 */ /* 0x000fe2000f8e0006 */
[----:B------:R-:W-:Y:S01]  /*22210*/  VIADD R6, R201, UR61 ;  /* 0x0000003dc9067c36 */ /* 0x000fe20008000000 */
[----:B------:R-:W-:Y:S01]  /*22220*/  UIMAD UR5, UR60, UR13, UR5 ;  /* 0x0000000d3c0572a4 */ /* 0x000fe2000f8e0205 */
[----:B------:R-:W-:-:S03]  /*22230*/  ULDC.64 UR10, c[0x0][0xbe0] ;  /* 0x0002f800000a7ab9 */ /* 0x000fc60000000a00 */
[----:B------:R-:W-:Y:S01]  /*22240*/  UIADD3 UR5, UR7, UR5, URZ ;  /* 0x0000000507057290 */ /* 0x000fe2000fffe03f */
[----:B------:R-:W-:Y:S02]  /*22250*/  IMAD R0, R0, UR10, RZ ;  /* 0x0000000a00007c24 */ /* 0x000fe4000f8e02ff */
[----:B------:R-:W-:Y:S02]  /*22260*/  IMAD.U32 R3, RZ, RZ, UR7 ;  /* 0x00000007ff037e24 */ /* 0x000fe4000f8e00ff */
[----:B------:R-:W-:Y:S01]  /*22270*/  IMAD.U32 R2, RZ, RZ, UR6 ;  /* 0x00000006ff027e24 */ /* 0x000fe2000f8e00ff */
[----:B------:R-:W-:Y:S01]  /*22280*/  ULDC.64 UR6, c[0x0][0xbd8] ;  /* 0x0002f60000067ab9 */ /* 0x000fe20000000a00 */
[----:B------:R-:W-:Y:S01]  /*22290*/  IMAD.U32 R3, RZ, RZ, UR5 ;  /* 0x00000005ff037e24 */ /* 0x000fe2000f8e00ff */
[----:B------:R-:W-:Y:S01]  /*222a0*/  ULDC UR5, c[0x0][0xb88] ;  /* 0x0002e20000057ab9 */ /* 0x000fe20000000800 */
[C---:B------:R-:W-:Y:S01]  /*222b0*/  IMAD R9, R5.reuse, UR11, R0 ;  /* 0x0000000b05097c24 */ /* 0x040fe2000f8e0200 */
[----:B------:R-:W-:Y:S01]  /*222c0*/  SHF.R.S32.HI R0, RZ, 0x1f, R7 ;  /* 0x0000001fff007819 */ /* 0x000fe20000011407 */
[----:B------:R-:W-:-:S04]  /*222d0*/  IMAD.WIDE.U32 R2, R5, UR10, R2 ;  /* 0x0000000a05027c25 */ /* 0x000fc8000f8e0002 */
[----:B------:R-:W-:Y:S02]  /*222e0*/  IMAD.IADD R3, R3, 0x1, R9 ;  /* 0x0000000103037824 */ /* 0x000fe400078e0209 */
[----:B------:R-:W-:Y:S02]  /*222f0*/  IMAD R4, R0, UR6, RZ ;  /* 0x0000000600047c24 */ /* 0x000fe4000f8e02ff */
        /* <DEDUP_REMOVED lines=32> */
.L_x_2272:
[----:B------:R-:W-:Y:S05]  /*22500*/  BSYNC B1 ;  /* 0x0000000000017941 */ /* 0x000fea0003800000 */
.L_x_2271:
        /* <DEDUP_REMOVED lines=21> */
.L_x_2274:
[----:B------:R-:W-:Y:S05]  /*22660*/  BSYNC B1 ;  /* 0x0000000000017941 */ /* 0x000fea0003800000 */
.L_x_2273:
        /* <DEDUP_REMOVED lines=21> */
.L_x_2276:
[----:B------:R-:W-:Y:S05]  /*227c0*/  BSYNC B1 ;  /* 0x0000000000017941 */ /* 0x000fea0003800000 */
.L_x_2275:
        /* <DEDUP_REMOVED lines=22> */
.L_x_2268:
[----:B------:R-:W-:Y:S05]  /*22930*/  BSYNC B0 ;  /* 0x0000000000007941 */ /* 0x000fea0003800000 */
.L_x_2260:
[----:B------:R-:W-:Y:S02]  /*22940*/  ULDC UR5, c[0x0][0xd38] ;  /* 0x00034e0000057ab9 */ /* 0x000fe40000000800 */
[----:B------:R-:W-:-:S06]  /*22950*/  UISETP.GE.AND UP0, UPT, UR4, UR5, UPT ;  /* 0x000000050400728c */ /* 0x000fcc000bf06270 */
[----:B------:R-:W-:-:S13]  /*22960*/  PLOP3.LUT P0, PT, PT, PT, UP0, 0x80, 0x0 ;  /* 0x000000000000781c */ /* 0x000fda0003f0f008 */
[----:B------:R-:W-:Y:S05]  /*22970*/  @!P0 BRA `(.L_x_2277) ;  /* 0xfffffde400d48947 */ /* 0x000fea000383ffff */
[----:B------:R-:W-:Y:S05]  /*22980*/  EXIT ;  /* 0x000000000000794d */ /* 0x000fea0003800000 */
.L_x_2146:
[----:B------:R-:W-:-:S08]  /*22990*/  NOP ;  /* 0x0000000000007918 */ /* 0x000fd00000000000 */
[----:B-1----:R-:W0:-:S00]  /*229a0*/  USETMAXREG.DEALLOC.CTAPOOL 0x28 ;  /* 0x00000028000079c8 */ /* 0x002e0000080e0500 */
[----:B0-----:R-:W-:-:S06]  /*229b0*/  LOP3.LUT R0, R0, 0x3, RZ, 0xc0, !PT ;  /* 0x0000000300007812 */ /* 0x001fcc00078ec0ff */
[----:B------:R-:W0:Y:S01]  /*229c0*/  S2UR UR10, SR_CTAID.X ;  /* 0x00000000000a79c3 */ /* 0x000e220000002500 */
[----:B------:R-:W-:Y:S01]  /*229d0*/  LOP3.LUT R16, R16, 0xffdfffff, RZ, 0xc0, !PT ;  /* 0xffdfffff10107812 */ /* 0x000fe200078ec0ff */
[----:B------:R-:W-:Y:S01]  /*229e0*/  STL [R1+0x454], RZ ;  /* 0x000454ff01007387 */ /* 0x000fe20000100800 */
        /* <DEDUP_REMOVED lines=9> */
[----:B------:R-:W2:Y:S01]  /*22a80*/  LDL R3, [R1+0x45c] ;  /* 0x00045c0001037983 */ /* 0x000ea20000100800 */
[----:B------:R-:W-:Y:S01]  /*22a90*/  ULDC UR9, c[0x0][0x3b8] ;  /* 0x0000ee0000097ab9 */ /* 0x000fe20000000800 */
[----:B------:R-:W-:Y:S01]  /*22aa0*/  ULDC UR7, c[0x0][0x320] ;  /* 0x0000c80000077ab9 */ /* 0x000fe20000000800 */
[----:B------:R-:W-:Y:S01]  /*22ab0*/  LOP3.LUT R16, R16, 0xffffffef, RZ, 0xc0, !PT ;  /* 0xffffffef10107812 */ /* 0x000fe200078ec0ff */
[----:B------:R-:W0:Y:S01]  /*22ac0*/  S2R R8, SR_TID.X ;  /* 0x0000000000087919 */ /* 0x000e220000002100 */
[----:B------:R-:W1:Y:S01]  /*22ad0*/  S2UR UR6, SR_CgaCtaId ;  /* 0x00000000000679c3 */ /* 0x000e620000008800 */
[----:B------:R-:W-:Y:S01]  /*22ae0*/  ULDC.64 UR42, c[0x0][0x2f0] ;  /* 0x0000bc00002a7ab9 */ /* 0x000fe20000000a00 */
[----:B------:R-:W-:Y:S01]  /*22af0*/  LOP3.LUT R16, R16, 0xfffbffff, RZ, 0xc0, !PT ;  /* 0xfffbffff10107812 */ /* 0x000fe200078ec0ff */
[----:B------:R-:W-:Y:S01]  /*22b00*/  ULDC.64 UR4, c[0x0][0x418] ;  /* 0x0001060000047ab9 */ /* 0x000fe20000000a00 */
[----:B------:R3:W-:Y:S01]  /*22b10*/  STL [R1+0x454], RZ ;  /* 0x000454ff01007387 */ /* 0x0007e20000100800 */
[----:B------:R-:W-:Y:S01]  /*22b20*/  UISETP.NE.U32.AND UP0, UPT, UR4, URZ, UPT ;  /* 0x0000003f0400728c */ /* 0x000fe2000bf05070 */
[----:B------:R-:W-:Y:S01]  /*22b30*/  IMAD.U32 R32, RZ, RZ, UR10 ;  /* 0x0000000aff207e24 */ /* 0x000fe2000f8e00ff */
[----:B------:R-:W-:Y:S01]  /*22b40*/  ULDC UR40, c[0x0][0x288] ;  /* 0x0000a20000287ab9 */ /* 0x000fe20000000800 */
[----:B------:R-:W-:Y:S01]  /*22b50*/  ULDC UR4, c[0x0][0x424] ;  /* 0x0001090000047ab9 */ /* 0x000fe20000000800 */
[----:B------:R-:W-:Y:S01]  /*22b60*/  UISETP.NE.AND.EX UP0, UPT, UR5, URZ, UPT, UP0 ;  /* 0x0000003f0500728c */ /* 0x000fe2000bf05300 */
[----:B------:R-:W-:Y:S01]  /*22b70*/  IMAD.MOV.U32 R26, RZ, RZ, 0x1 ;  /* 0x00000001ff1a7424 */ /* 0x000fe200078e00ff */
[----:B------:R-:W-:Y:S01]  /*22b80*/  ULDC UR41, c[0x0][0x448] ;  /* 0x0001120000297ab9 */ /* 0x000fe20000000800 */
[----:B------:R-:W-:Y:S01]  /*22b90*/  UMOV UR5, 0x400 ;  /* 0x0000040000057882 */ /* 0x000fe20000000000 */
[----:B------:R-:W-:Y:S01]  /*22ba0*/  USEL UR4, UR4, 0x1, UP0 ;  /* 0x0000000104047887 */ /* 0x000fe20008000000 */
[----:B------:R-:W-:Y:S01]  /*22bb0*/  IMAD.MOV.U32 R18, RZ, RZ, RZ ;  /* 0x000000ffff127224 */ /* 0x000fe200078e00ff */
[----:B------:R-:W-:-:S02]  /*22bc0*/  UIMAD UR41, UR41, UR40, URZ ;  /* 0x00000028292972a4 */ /* 0x000fc4000f8e023f */
[----:B------:R-:W-:Y:S01]  /*22bd0*/  UIMAD UR42, UR4, UR42, URZ ;  /* 0x0000002a042a72a4 */ /* 0x000fe2000f8e023f */
[----:B------:R-:W-:-:S03]  /*22be0*/  ULDC UR49, c[0x0][0xc] ;  /* 0x0000030000317ab9 */ /* 0x000fc60000000800 */
[----:B------:R-:W-:Y:S02]  /*22bf0*/  UIADD3 UR4, UR42, 0x5f, URZ ;  /* 0x0000005f2a047890 */ /* 0x000fe4000fffe03f */
[----:B------:R-:W-:Y:S02]  /*22c00*/  UIADD3 UR47, UR42, 0x1, -UR40 ;  /* 0x000000012a2f7890 */ /* 0x000fe4000fffe828 */
[----:B-1----:R-:W-:Y:S02]  /*22c10*/  ULEA UR6, UR6, UR5, 0x18 ;  /* 0x0000000506067291 */ /* 0x002fe4000f8ec03f */
[----:B------:R-:W-:Y:S02]  /*22c20*/  UIMAD.WIDE UR4, UR4, 0x2aaaaaab, URZ ;  /* 0x2aaaaaab040478a5 */ /* 0x000fe4000f8e023f */
[----:B------:R-:W-:Y:S01]  /*22c30*/  UIADD3 UR40, UR42, -UR40, URZ ;  /* 0x800000282a287290 */ /* 0x000fe2000fffe03f */
[C---:B0-----:R-:W-:Y:S01]  /*22c40*/  IMAD.SHL.U32 R29, R8.reuse, 0x8, RZ ;  /* 0x00000008081d7824 */ /* 0x041fe200078e00ff */
[----:B------:R-:W-:Y:S01]  /*22c50*/  LOP3.LUT R7, R8, 0x7f, RZ, 0xc0, !PT ;  /* 0x0000007f08077812 */ /* 0x000fe200078ec0ff */
[----:B------:R-:W-:Y:S01]  /*22c60*/  IMAD.U32 R17, RZ, RZ, UR6 ;  /* 0x00000006ff117e24 */ /* 0x000fe2000f8e00ff */
[----:B------:R-:W-:-:S02]  /*22c70*/  USHF.R.U32.HI UR39, URZ, 0x1f, UR5 ;  /* 0x0000001f3f277899 */ /* 0x000fc40008011605 */
[C---:B------:R-:W-:Y:S02]  /*22c80*/  LOP3.LUT R5, R29.reuse, 0x38, RZ, 0xc0, !PT ;  /* 0x000000381d057812 */ /* 0x040fe400078ec0ff */
[----:B------:R-:W-:Y:S01]  /*22c90*/  LOP3.LUT R0, R29, 0x1f8, RZ, 0xc0, !PT ;  /* 0x000001f81d007812 */ /* 0x000fe200078ec0ff */
[----:B------:R-:W-:Y:S01]  /*22ca0*/  ULEA.HI.SX32 UR39, UR5, UR39, 0x1c ;  /* 0x0000002705277291 */ /* 0x000fe2000f8fe23f */
[C---:B------:R-:W-:Y:S02]  /*22cb0*/  LOP3.LUT R2, R5.reuse, 0x40, RZ, 0xfc, !PT ;  /* 0x0000004005027812 */ /* 0x040fe400078efcff */
[----:B------:R-:W-:Y:S02]  /*22cc0*/  ISETP.GE.AND P0, PT, R5, UR7, PT ;  /* 0x0000000705007c0c */ /* 0x000fe4000bf06270 */
[C---:B------:R-:W-:Y:S02]  /*22cd0*/  ISETP.GE.AND P2, PT, R2.reuse, UR9, PT ;  /* 0x0000000902007c0c */ /* 0x040fe4000bf46270 */
[----:B------:R-:W-:-:S02]  /*22ce0*/  ISETP.GE.AND P1, PT, R2, UR7, PT ;  /* 0x0000000702007c0c */ /* 0x000fc4000bf26270 */
[----:B------:R-:W-:Y:S02]  /*22cf0*/  LOP3.LUT R0, R0, 0x38, R8, 0x78, !PT ;  /* 0x0000003800007812 */ /* 0x000fe400078e7808 */
[----:B------:R-:W-:Y:S02]  /*22d00*/  LOP3.LUT R4, R5, 0x80, RZ, 0xfc, !PT ;  /* 0x0000008005047812 */ /* 0x000fe400078efcff */
[----:B------:R-:W-:Y:S02]  /*22d10*/  LOP3.LUT R29, R0, 0x200, R29, 0xf8, !PT ;  /* 0x00000200001d7812 */ /* 0x000fe400078ef81d */
[----:B------:R-:W-:Y:S02]  /*22d20*/  SEL R0, RZ, 0x1, P0 ;  /* 0x00000001ff007807 */ /* 0x000fe40000000000 */
[----:B------:R-:W-:Y:S01]  /*22d30*/  SEL R2, RZ, 0xffffffff, P1 ;  /* 0xffffffffff027807 */ /* 0x000fe20000800000 */
[----:B------:R-:W-:Y:S01]  /*22d40*/  IMAD R22, R29, 0x2, R17 ;  /* 0x000000021d167824 */ /* 0x000fe200078e0211 */
[----:B------:R-:W-:-:S02]  /*22d50*/  @P2 LOP3.LUT R16, R16, 0x40000, RZ, 0xfc, !PT ;  /* 0x0004000010102812 */ /* 0x000fc400078efcff */
[----:B------:R-:W-:Y:S02]  /*22d60*/  SHF.R.U32.HI R35, RZ, 0x3, R7 ;  /* 0x00000003ff237819 */ /* 0x000fe40000011607 */
[----:B------:R-:W-:-:S04]  /*22d70*/  @P1 LOP3.LUT R16, R16, 0x10, RZ, 0xfc, !PT ;  /* 0x0000001010101812 */ /* 0x000fc800078efcff */
[----:B------:R-:W-:-:S04]  /*22d80*/  LOP3.LUT R16, R16, 0xffffffdf, RZ, 0xc0, !PT ;  /* 0xffffffdf10107812 */ /* 0x000fc800078ec0ff */
[----:B------:R-:W-:Y:S02]  /*22d90*/  @P0 LOP3.LUT R16, R16, 0x20, RZ, 0xfc, !PT ;  /* 0x0000002010100812 */ /* 0x000fe400078efcff */
[----:B------:R-:W-:Y:S02]  /*22da0*/  ISETP.GE.AND P0, PT, R4, UR7, PT ;  /* 0x0000000704007c0c */ /* 0x000fe4000bf06270 */
[----:B------:R-:W-:-:S11]  /*22db0*/  LOP3.LUT R16, R16, 0xfffffff7, RZ, 0xc0, !PT ;  /* 0xfffffff710107812 */ /* 0x000fd600078ec0ff */
[----:B------:R-:W-:-:S04]  /*22dc0*/  @P0 LOP3.LUT R16, R16, 0x8, RZ, 0xfc, !PT ;  /* 0x0000000810100812 */ /* 0x000fc800078efcff */
[----:B------:R-:W-:Y:S02]  /*22dd0*/  LOP3.LUT R16, R16, 0xfffdffff, RZ, 0xc0, !PT ;  /* 0xfffdffff10107812 */ /* 0x000fe400078ec0ff */
[----:B--2---:R-:W-:Y:S01]  /*22de0*/  R2UR UR8, R3 ;  /* 0x00000000030872ca */ /* 0x004fe200000e0000 */
[----:B------:R-:W-:Y:S01]  /*22df0*/  IMAD.SHL.U32 R3, R2, 0x2, RZ ;  /* 0x0000000202037824 */ /* 0x000fe200078e00ff */
[----:B------:R-:W-:-:S04]  /*22e00*/  LOP3.LUT R2, R5, 0xc0, RZ, 0xfc, !PT ;  /* 0x000000c005027812 */ /* 0x000fc800078efcff */
[----:B------:R-:W-:Y:S02]  /*22e10*/  LOP3.LUT R0, R3, 0x2, R0, 0xe2, !PT ;  /* 0x0000000203007812 */ /* 0x000fe400078ee200 */
[----:B------:R-:W-:Y:S02]  /*22e20*/  SEL R3, RZ, 0x4, P0 ;  /* 0x00000004ff037807 */ /* 0x000fe40000000000 */
[----:B------:R-:W-:Y:S02]  /*22e30*/  ISETP.GE.AND P0, PT, R4, UR9, PT ;  /* 0x0000000904007c0c */ /* 0x000fe4000bf06270 */
[----:B------:R-:W-:Y:S01]  /*22e40*/  ISETP.GE.AND P1, PT, R2, UR9, PT ;  /* 0x0000000902007c0c */ /* 0x000fe2000bf26270 */
[----:B------:R-:W-:Y:S01]  /*22e50*/  ULOP3.LUT UR48, UR8, 0x2, URZ, 0xfc, !UPT ;  /* 0x0000000208307892 */ /* 0x000fe2000f8efc3f */
[----:B------:R-:W-:Y:S01]  /*22e60*/  LOP3.LUT R6, R0, R3, RZ, 0xfc, !PT ;  /* 0x0000000300067212 */ /* 0x000fe200078efcff */
[----:B------:R-:W-:Y:S01]  /*22e70*/  IMAD.SHL.U32 R0, R8, 0x10, RZ ;  /* 0x0000001008007824 */ /* 0x000fe200078e00ff */
[----:B------:R-:W-:-:S03]  /*22e80*/  ULDC UR8, c[0x0][0x2b8] ;  /* 0x0000ae0000087ab9 */ /* 0x000fc60000000800 */
[----:B------:R3:W-:Y:S01]  /*22e90*/  STL [R1+0x458], R6 ;  /* 0x0004580601007387 */ /* 0x0007e20000100800 */
[----:B------:R-:W-:-:S03]  /*22ea0*/  LOP3.LUT R0, R35, 0x70, R0, 0xf8, !PT ;  /* 0x0000007023007812 */ /* 0x000fc600078ef800 */
[----:B------:R-:W-:Y:S02]  /*22eb0*/  @P0 LOP3.LUT R16, R16, 0x20000, RZ, 0xfc, !PT ;  /* 0x0002000010100812 */ /* 0x000fe400078efcff */
[----:B------:R-:W-:Y:S02]  /*22ec0*/  ISETP.GE.AND P0, PT, R2, UR7, PT ;  /* 0x0000000702007c0c */ /* 0x000fe4000bf06270 */
[----:B------:R-:W-:Y:S02]  /*22ed0*/  LOP3.LUT R16, R16, 0xfffffffb, RZ, 0xc0, !PT ;  /* 0xfffffffb10107812 */ /* 0x000fe400078ec0ff */
[----:B------:R-:W-:-:S04]  /*22ee0*/  SEL R36, RZ, 0x8, P0 ;  /* 0x00000008ff247807 */ /* 0x000fc80000000000 */
[----:B------:R-:W-:-:S05]  /*22ef0*/  LOP3.LUT R36, R6, R36, RZ, 0xfc, !PT ;  /* 0x0000002406247212 */ /* 0x000fca00078efcff */
[----:B------:R-:W-:Y:S02]  /*22f00*/  @P0 LOP3.LUT R16, R16, 0x4, RZ, 0xfc, !PT ;  /* 0x0000000410100812 */ /* 0x000fe400078efcff */
[----:B------:R-:W-:Y:S02]  /*22f10*/  ISETP.GE.AND P0, PT, R5, UR43, PT ;  /* 0x0000002b05007c0c */ /* 0x000fe4000bf06270 */
[----:B------:R-:W-:-:S04]  /*22f20*/  LOP3.LUT R16, R16, 0xfffffffe, RZ, 0xc0, !PT ;  /* 0xfffffffe10107812 */ /* 0x000fc800078ec0ff */
[----:B------:R-:W-:-:S04]  /*22f30*/  LOP3.LUT R16, R16, 0xfffeffff, RZ, 0xc0, !PT ;  /* 0xfffeffff10107812 */ /* 0x000fc800078ec0ff */
[----:B------:R-:W-:Y:S02]  /*22f40*/  @P1 LOP3.LUT R16, R16, 0x10000, RZ, 0xfc, !PT ;  /* 0x0001000010101812 */ /* 0x000fe400078efcff */
[C---:B------:R-:W-:Y:S02]  /*22f50*/  ISETP.GE.AND P1, PT, R5.reuse, UR8, PT ;  /* 0x0000000805007c0c */ /* 0x040fe4000bf26270 */
[----:B------:R-:W-:Y:S02]  /*22f60*/  @P0 LOP3.LUT R16, R16, 0x1, RZ, 0xfc, !PT ;  /* 0x0000000110100812 */ /* 0x000fe400078efcff */
[----:B------:R-:W-:Y:S02]  /*22f70*/  ISETP.GE.AND P0, PT, R5, UR9, PT ;  /* 0x0000000905007c0c */ /* 0x000fe4000bf06270 */
[----:B------:R-:W-:-:S04]  /*22f80*/  LOP3.LUT R16, R16, 0xfff7ffff, RZ, 0xc0, !PT ;  /* 0xfff7ffff10107812 */ /* 0x000fc800078ec0ff */
[----:B------:R-:W-:-:S04]  /*22f90*/  LOP3.LUT R16, R16, 0xffefffff, RZ, 0xc0, !PT ;  /* 0xffefffff10107812 */ /* 0x000fc800078ec0ff */
[----:B------:R-:W-:-:S04]  /*22fa0*/  @P1 LOP3.LUT R16, R16, 0x100000, RZ, 0xfc, !PT ;  /* 0x0010000010101812 */ /* 0x000fc800078efcff */
[----:B---3--:R-:W-:-:S07]  /*22fb0*/  @P0 LOP3.LUT R16, R16, 0x80000, RZ, 0xfc, !PT ;  /* 0x0008000010100812 */ /* 0x008fce00078efcff */
.L_x_2337:
        /* <DEDUP_REMOVED lines=13> */
[----:B0123-5:R-:W-:Y:S05]  /*23090*/  @P0 BRA `(.L_x_2279) ;  /* 0x0000000000200947 */ /* 0x02ffea0003800000 */
        /* <DEDUP_REMOVED lines=8> */
.L_x_2279:
[----:B------:R-:W-:Y:S01]  /*23120*/  ULDC UR8, c[0x0][0xd54] ;  /* 0x0003550000087ab9 */ /* 0x000fe20000000800 */
[----:B------:R-:W-:Y:S01]  /*23130*/  UMOV UR6, UR7 ;  /* 0x0000000700067c82 */ /* 0x000fe20008000000 */
[----:B------:R-:W-:-:S11]  /*23140*/  UISETP.NE.AND UP0, UPT, UR8, 0x1, UPT ;  /* 0x000000010800788c */ /* 0x000fd6000bf05270 */
[----:B------:R-:W-:Y:S02]  /*23150*/  @UP0 ULDC.64 UR10, c[0x0][0xd58] ;  /* 0x00035600000a0ab9 */ /* 0x000fe40000000a00 */
[----:B------:R-:W-:-:S04]  /*23160*/  UIMAD.WIDE.U32 UR4, UR7, UR10, URZ ;  /* 0x0000000a070472a5 */ /* 0x000fc8000f8e003f */
[----:B------:R-:W-:-:S04]  /*23170*/  @UP0 USHF.R.U32.HI UR6, URZ, UR11, UR5 ;  /* 0x0000000b3f060299 */ /* 0x000fc80008011605 */
[----:B------:R-:W-:-:S12]  /*23180*/  UIMAD UR4, UR6, UR8, URZ ;  /* 0x00000008060472a4 */ /* 0x000fd8000f8e023f */
.L_x_2280:
        /* <DEDUP_REMOVED lines=48> */
.L_x_2282:
[----:B------:R-:W-:-:S11]  /*23490*/  UISETP.NE.AND UP1, UPT, UR5, 0x1, UPT ;  /* 0x000000010500788c */ /* 0x000fd6000bf25270 */
[----:B------:R-:W-:Y:S02]  /*234a0*/  @UP1 ULDC.64 UR10, c[0x0][0xae0] ;  /* 0x0002b800000a1ab9 */ /* 0x000fe40000000a00 */
[----:B------:R-:W-:-:S04]  /*234b0*/  UIMAD.WIDE.U32 UR6, UR8, UR10, URZ ;  /* 0x0000000a080672a5 */ /* 0x000fc8000f8e003f */
[----:B------:R-:W-:-:S12]  /*234c0*/  @UP1 USHF.R.U32.HI UR8, URZ, UR11, UR7 ;  /* 0x0000000b3f081299 */ /* 0x000fd80008011607 */
.L_x_2283:
[----:B------:R-:W-:-:S04]  /*234d0*/  UIMAD UR8, UR8, UR5, UR5 ;  /* 0x00000005080872a4 */ /* 0x000fc8000f8e0205 */
[----:B------:R-:W-:-:S04]  /*234e0*/  UISETP.LT.AND UP1, UPT, UR4, UR8, UPT ;  /* 0x000000080400728c */ /* 0x000fc8000bf21270 */
[----:B------:R-:W-:-:S12]  /*234f0*/  USEL UR4, UR4, UR8, UP1 ;  /* 0x0000000804047287 */ /* 0x000fd80008800000 */
.L_x_2281:
        /* <DEDUP_REMOVED lines=28> */
.L_x_2285:
[----:B------:R-:W-:-:S11]  /*236c0*/  UISETP.NE.AND UP0, UPT, UR5, 0x1, UPT ;  /* 0x000000010500788c */ /* 0x000fd6000bf05270 */
[----:B------:R-:W-:Y:S02]  /*236d0*/  @UP0 ULDC.64 UR10, c[0x0][0xae0] ;  /* 0x0002b800000a0ab9 */ /* 0x000fe40000000a00 */
[----:B------:R-:W-:-:S04]  /*236e0*/  UIMAD.WIDE.U32 UR6, UR4, UR10, URZ ;  /* 0x0000000a040672a5 */ /* 0x000fc8000f8e003f */
[----:B------:R-:W-:-:S12]  /*236f0*/  @UP0 USHF.R.U32.HI UR4, URZ, UR11, UR7 ;  /* 0x0000000b3f040299 */ /* 0x000fd80008011607 */
.L_x_2286:
[----:B------:R-:W-:-:S04]  /*23700*/  UIMAD UR4, UR4, UR5, URZ ;  /* 0x00000005040472a4 */ /* 0x000fc8000f8e023f */
[----:B------:R-:W-:-:S04]  /*23710*/  UISETP.LT.AND UP0, UPT, UR8, UR4, UPT ;  /* 0x000000040800728c */ /* 0x000fc8000bf01270 */
[----:B------:R-:W-:-:S12]  /*23720*/  USEL UR8, UR8, UR4, !UP0 ;  /* 0x0000000408087287 */ /* 0x000fd8000c000000 */
.L_x_2284:
        /* <DEDUP_REMOVED lines=26> */
.L_x_2288:
        /* <DEDUP_REMOVED lines=20> */
.L_x_2291:
[----:B------:R-:W-:Y:S05]  /*23a10*/  BSYNC B6 ;  /* 0x0000000000067941 */ /* 0x000fea0003800000 */
.L_x_2290:
        /* <DEDUP_REMOVED lines=20> */
.L_x_2294:
        /* <DEDUP_REMOVED lines=15> */
.L_x_2293:
[----:B------:R-:W-:Y:S05]  /*23c50*/  BSYNC B6 ;  /* 0x0000000000067941 */ /* 0x000fea0003800000 */
.L_x_2292:
        /* <DEDUP_REMOVED lines=17> */
.L_x_2354:
[----:B-1----:R-:W1:Y:S01]  /*23d70*/  S2R R2, SR_TID.X ;  /* 0x0000000000027919 */ /* 0x002e620000002100 */
[----:B0-----:R-:W-:Y:S01]  /*23d80*/  ISETP.NE.AND P1, PT, R10, 0x1, PT ;  /* 0x000000010a00780c */ /* 0x001fe20003f25270 */
[----:B------:R-:W-:Y:S01]  /*23d90*/  IMAD.MOV.U32 R25, RZ, RZ, RZ ;  /* 0x000000ffff197224 */ /* 0x000fe200078e00ff */
[----:B-----5:R-:W-:Y:S02]  /*23da0*/  SHF.R.S32.HI R30, RZ, 0x1f, R28 ;  /* 0x0000001fff1e7819 */ /* 0x020fe4000001141c */
[----:B------:R-:W-:-:S09]  /*23db0*/  LOP3.LUT R16, R16, 0xffff7fff, RZ, 0xc0, !PT ;  /* 0xffff7fff10107812 */ /* 0x000fd200078ec0ff */
[----:B------:R-:W0:Y:S01]  /*23dc0*/  @P1 LDC R3, c[0x0][0x438] ;  /* 0x00010e00ff031b82 */ /* 0x000e220000000800 */
[----:B------:R-:W-:Y:S01]  /*23dd0*/  @P1 LOP3.LUT R16, R16, 0x8000, RZ, 0xfc, !PT ;  /* 0x0000800010101812 */ /* 0x000fe200078efcff */
[----:B-1----:R-:W-:-:S06]  /*23de0*/  IMAD.SHL.U32 R8, R2, 0x10, RZ ;  /* 0x0000001002087824 */ /* 0x002fcc00078e00ff */
[----:B------:R-:W1:Y:S01]  /*23df0*/  @P1 LDC R2, c[0x0][0x434] ;  /* 0x00010d00ff021b82 */ /* 0x000e620000000800 */
[----:B------:R-:W-:-:S05]  /*23e00*/  LOP3.LUT R8, R35, 0x70, R8, 0xf8, !PT ;  /* 0x0000007023087812 */ /* 0x000fca00078ef808 */
[----:B------:R-:W-:-:S04]  /*23e10*/  IMAD R4, R0, 0x60, R8 ;  /* 0x0000006000047824 */ /* 0x000fc800078e0208 */
[C---:B------:R-:W-:Y:S01]  /*23e20*/  IMAD.IADD R33, R4.reuse, 0x1, R31 ;  /* 0x0000000104217824 */ /* 0x040fe200078e021f */
[----:B------:R-:W-:-:S03]  /*23e30*/  ISETP.GE.AND P0, PT, R4, UR42, PT ;  /* 0x0000002a04007c0c */ /* 0x000fc6000bf06270 */
[----:B------:R-:W-:Y:S01]  /*23e40*/  IMAD.MOV.U32 R9, RZ, RZ, R33 ;  /* 0x000000ffff097224 */ /* 0x000fe200078e0021 */
[----:B------:R-:W-:Y:S01]  /*23e50*/  ISETP.GT.U32.OR P0, PT, R8, 0x5f, P0 ;  /* 0x0000005f0800780c */ /* 0x000fe20000704470 */
[----:B-1----:R-:W-:-:S05]  /*23e60*/  @P1 IMAD.HI.U32 R2, R33, R2, RZ ;  /* 0x0000000221021227 */ /* 0x002fca00078e00ff */
[----:B0-----:R-:W-:-:S07]  /*23e70*/  @P1 SHF.R.U32.HI R9, RZ, R3, R2 ;  /* 0x00000003ff091219 */ /* 0x001fce0000011602 */
        /* <DEDUP_REMOVED lines=9> */
[----:B------:R-:W-:Y:S01]  /*23f10*/  @!P0 LEA.HI.X R5, R2, R5, R3, 0x2, P1 ;  /* 0x0000000502058211 */ /* 0x000fe200008f1403 */
[----:B------:R-:W-:-:S04]  /*23f20*/  IMAD.MOV R2, RZ, RZ, -R9 ;  /* 0x000000ffff027224 */ /* 0x000fc800078e0a09 */
[----:B------:R-:W-:Y:S01]  /*23f30*/  IMAD R33, R10, R2, R33 ;  /* 0x000000020a217224 */ /* 0x000fe200078e0221 */
[----:B------:R0:W5:Y:S01]  /*23f40*/  @!P0 LDG.E R25, desc[UR36][R4.64] ;  /* 0x0000002404198981 */ /* 0x000162000c1e1900 */
[----:B------:R-:W-:Y:S01]  /*23f50*/  IMAD R2, RZ, RZ, -UR38 ;  /* 0x80000026ff027e24 */ /* 0x000fe2000f8e02ff */
[----:B------:R-:W-:Y:S02]  /*23f60*/  ISETP.GT.U32.AND P0, PT, R8, 0x5f, PT ;  /* 0x0000005f0800780c */ /* 0x000fe40003f04070 */
[----:B------:R-:W-:Y:S01]  /*23f70*/  LOP3.LUT R16, R16, 0xffffdfff, RZ, 0xc0, !PT ;  /* 0xffffdfff10107812 */ /* 0x000fe200078ec0ff */
[----:B------:R-:W-:Y:S02]  /*23f80*/  IMAD R19, R19, R2, UR46 ;  /* 0x0000002e13137e24 */ /* 0x000fe4000f8e0202 */
[----:B------:R-:W-:-:S03]  /*23f90*/  IMAD.U32 R2, RZ, RZ, UR48 ;  /* 0x00000030ff027e24 */ /* 0x000fc6000f8e00ff */
[----:B------:R-:W-:Y:S02]  /*23fa0*/  SHF.R.S32.HI R27, RZ, 0x1f, R19 ;  /* 0x0000001fff1b7819 */ /* 0x000fe40000011413 */
[----:B------:R-:W-:-:S13]  /*23fb0*/  ISETP.NE.AND P2, PT, R2, 0x3, PT ;  /* 0x000000030200780c */ /* 0x000fda0003f45270 */
[----:B------:R-:W-:-:S04]  /*23fc0*/  @P2 LOP3.LUT R16, R16, 0x2000, RZ, 0xfc, !PT ;  /* 0x0000200010102812 */ /* 0x000fc800078efcff */
[----:B------:R-:W-:-:S04]  /*23fd0*/  LOP3.LUT R16, R16, 0xfffffffd, RZ, 0xc0, !PT ;  /* 0xfffffffd10107812 */ /* 0x000fc800078ec0ff */
[----:B------:R-:W-:Y:S01]  /*23fe0*/  @P0 LOP3.LUT R16, R16, 0x2, RZ, 0xfc, !PT ;  /* 0x0000000210100812 */ /* 0x000fe200078efcff */
[----:B0-----:R-:W-:Y:S06]  /*23ff0*/  @!P2 BRA `(.L_x_2296) ;  /* 0x000000000004a947 */ /* 0x001fec0003800000 */
[----:B------:R-:W-:Y:S01]  /*24000*/  BPT.TRAP 0x1 ;  /* 0x000000040000795c */ /* 0x000fe20000300000 */
.L_x_2296:
[----:B------:R-:W-:Y:S01]  /*24010*/  IMAD R24, R18, 0x8, R17 ;  /* 0x0000000812187824 */ /* 0x000fe200078e0211 */
[----:B------:R-:W-:Y:S01]  /*24020*/  SHF.L.U32 R3, R26, 0x1f, RZ ;  /* 0x0000001f1a037819 */ /* 0x000fe200000006ff */
[----:B------:R-:W-:Y:S03]  /*24030*/  BSSY B0, `(.L_x_2297) ;  /* 0x0000003000007945 */ /* 0x000fe60003800000 */
[----:B------:R-:W0:Y:S02]  /*24040*/  SYNCS.PHASECHK.TRANS64.TRYWAIT P0, [R24+URZ+0x32440], R3 ;  /* 0x03244003180075a7 */ /* 0x000e24000800017f */
[----:B0-----:R-:W-:Y:S05]  /*24050*/  @!P0 BRA `(.L_x_2298) ;  /* 0x0000003c00388947 */ /* 0x001fea0003800000 */
.L_x_2355:
[----:B------:R-:W-:Y:S05]  /*24060*/  BSYNC B0 ;  /* 0x0000000000007941 */ /* 0x000fea0003800000 */
.L_x_2297:
[----:B------:R-:W-:Y:S01]  /*24070*/  SHF.R.S32.HI R37, RZ, 0x1f, R33 ;  /* 0x0000001fff257819 */ /* 0x000fe20000011421 */
[----:B------:R-:W-:Y:S01]  /*24080*/  ULDC.64 UR4, c[0x0][0x300] ;  /* 0x0000c00000047ab9 */ /* 0x000fe20000000a00 */
[----:B------:R-:W1:Y:S01]  /*24090*/  S2R R6, SR_TID.X ;  /* 0x0000000000067919 */ /* 0x000e620000002100 */
[----:B-----5:R-:W-:Y:S02]  /*240a0*/  SHF.R.S32.HI R4, RZ, 0x1f, R25 ;  /* 0x0000001fff047819 */ /* 0x020fe40000011419 */
[----:B------:R-:W-:Y:S01]  /*240b0*/  IMAD R2, R37, UR4, RZ ;  /* 0x0000000425027c24 */ /* 0x000fe2000f8e02ff */
[----:B------:R-:W-:Y:S02]  /*240c0*/  LOP3.LUT P2, RZ, R16, 0x1, RZ, 0xc0, !PT ;  /* 0x0000000110ff7812 */ /* 0x000fe4000784c0ff */
[----:B------:R2:W-:Y:S01]  /*240d0*/  STL [R1+0x450], R4 ;  /* 0x0004500401007387 */ /* 0x0005e20000100800 */
[C---:B------:R-:W-:Y:S02]  /*240e0*/  IMAD R5, R33.reuse, UR5, R2 ;  /* 0x0000000521057c24 */ /* 0x040fe4000f8e0202 */
[----:B0-----:R-:W-:Y:S01]  /*240f0*/  IMAD.WIDE.U32 R2, R33, UR4, RZ ;  /* 0x0000000421027c25 */ /* 0x001fe2000f8e00ff */
[----:B------:R-:W-:-:S03]  /*24100*/  ULDC.64 UR4, c[0x0][0x310] ;  /* 0x0000c40000047ab9 */ /* 0x000fc60000000a00 */
[----:B------:R-:W-:Y:S02]  /*24110*/  IMAD.IADD R3, R3, 0x1, R5 ;  /* 0x0000000103037824 */ /* 0x000fe400078e0205 */
[----:B--2---:R-:W-:Y:S02]  /*24120*/  IMAD R4, R4, UR4, RZ ;  /* 0x0000000404047c24 */ /* 0x004fe4000f8e02ff */
        /* <DEDUP_REMOVED lines=57> */
.L_x_2369:
        /* <DEDUP_REMOVED lines=10> */
.L_x_2300:
        /* <DEDUP_REMOVED lines=10> */
.L_x_2301:
[----:B------:R1:W-:Y:S02]  /*24600*/  SYNCS.ARRIVE.TRANS64.A1T0 RZ, [R24+URZ+0x32430], RZ ;  /* 0x032430ff18ff79a7 */ /* 0x0003e4000810003f */
[----:B------:R-:W-:Y:S05]  /*24610*/  WARPSYNC.ALL ;  /* 0x0000000000007948 */ /* 0x000fea0003800000 */
[----:B------:R-:W-:Y:S01]  /*24620*/  VIADD R0, R17, 0x18400 ;  /* 0x0001840011007836 */ /* 0x000fe20000000000 */
[----:B------:R-:W-:Y:S01]  /*24630*/  BAR.SYNC.DEFER_BLOCKING 0x8, 0x180 ;  /* 0x0206000000007b1d */ /* 0x000fe20000010000 */
[----:B------:R-:W-:-:S03]  /*24640*/  USHF.R.S32.HI UR51, URZ, 0x1f, UR38 ;  /* 0x0000001f3f337899 */ /* 0x000fc60008011426 */
[----:B------:R-:W-:Y:S02]  /*24650*/  LOP3.LUT P0, RZ, R0, 0x3ff, RZ, 0xc0, !PT ;  /* 0x000003ff00ff7812 */ /* 0x000fe4000780c0ff */
[----:B------:R-:W-:Y:S11]  /*24660*/  BSSY B6, `(.L_x_2302) ;  /* 0x0000012000067945 */ /* 0x000ff60003800000 */
        /* <DEDUP_REMOVED lines=17> */
.L_x_2303:
[----:B------:R-:W-:Y:S05]  /*24780*/  BSYNC B6 ;  /* 0x0000000000067941 */ /* 0x000fea0003800000 */
.L_x_2302:
[----:B------:R-:W2:Y:S01]  /*24790*/  S2R R20, SR_TID.X ;  /* 0x0000000000147919 */ /* 0x000ea20000002100 */
[----:B------:R-:W-:Y:S01]  /*247a0*/  UISETP.NE.AND UP0, UPT, UR50, URZ, UPT ;  /* 0x0000003f3200728c */ /* 0x000fe2000bf05270 */
[----:B------:R-:W-:Y:S01]  /*247b0*/  R2UR UR6, R27 ;  /* 0x000000001b0672ca */ /* 0x000fe200000e0000 */
[----:B------:R-:W-:Y:S01]  /*247c0*/  ULDC.64 UR8, c[0x0][0x2d8] ;  /* 0x0000b60000087ab9 */ /* 0x000fe20000000a00 */
[----:B------:R-:W-:Y:S02]  /*247d0*/  R2UR UR7, R19 ;  /* 0x00000000130772ca */ /* 0x000fe400000e0000 */
[----:B------:R-:W-:Y:S02]  /*247e0*/  LOP3.LUT P5, RZ, R16, 0x100000, RZ, 0xc0, !PT ;  /* 0x0010000010ff7812 */ /* 0x000fe400078ac0ff */
[----:B------:R-:W-:-:S04]  /*247f0*/  PLOP3.LUT P0, PT, PT, PT, UP0, 0x80, 0x0 ;  /* 0x000000000000781c */ /* 0x000fc80003f0f008 */
[----:B------:R-:W-:-:S03]  /*24800*/  @UP0 ULDC UR4, c[0x0][0x44c] ;  /* 0x0001130000040ab9 */ /* 0x000fc60000000800 */
[----:B------:R-:W-:-:S04]  /*24810*/  UIMAD UR6, UR6, UR8, URZ ;  /* 0x00000008060672a4 */ /* 0x000fc8000f8e023f */
[----:B------:R-:W-:Y:S01]  /*24820*/  UIMAD UR6, UR7, UR9, UR6 ;  /* 0x00000009070672a4 */ /* 0x000fe2000f8e0206 */
[----:B--2---:R-:W-:-:S05]  /*24830*/  IMAD.SHL.U32 R20, R20, 0x10, RZ ;  /* 0x0000001014147824 */ /* 0x004fca00078e00ff */
[----:B------:R-:W-:-:S05]  /*24840*/  LOP3.LUT R20, R35, 0x70, R20, 0xf8, !PT ;  /* 0x0000007023147812 */ /* 0x000fca00078ef814 */
[----:B------:R-:W-:-:S04]  /*24850*/  VIADD R34, R20, UR43 ;  /* 0x0000002b14227c36 */ /* 0x000fc80008000000 */
[----:B------:R-:W-:Y:S01]  /*24860*/  @P0 IMAD.HI.U32 R0, R34, UR4, RZ ;  /* 0x0000000422000c27 */ /* 0x000fe2000f8e00ff */
[----:B------:R-:W-:Y:S01]  /*24870*/  PLOP3.LUT P0, PT, PT, PT, UP0, 0x80, 0x0 ;  /* 0x000000000000781c */ /* 0x000fe20003f0f008 */
[----:B------:R-:W-:Y:S02]  /*24880*/  @UP0 ULDC UR4, c[0x0][0x450] ;  /* 0x0001140000040ab9 */ /* 0x000fe40000000800 */
[----:B------:R-:W-:-:S10]  /*24890*/  IMAD.MOV.U32 R7, RZ, RZ, R34 ;  /* 0x000000ffff077224 */ /* 0x000fd400078e0022 */
[----:B------:R-:W-:Y:S02]  /*248a0*/  @P0 SHF.R.U32.HI R7, RZ, UR4, R0 ;  /* 0x00000004ff070c19 */ /* 0x000fe40008011600 */
[----:B------:R-:W-:Y:S02]  /*248b0*/  R2UR UR4, R19 ;  /* 0x00000000130472ca */ /* 0x000fe400000e0000 */
[----:B------:R-:W-:-:S11]  /*248c0*/  SHF.R.S32.HI R0, RZ, 0x1f, R7 ;  /* 0x0000001fff007819 */ /* 0x000fd60000011407 */
[----:B------:R-:W-:-:S03]  /*248d0*/  UIMAD.WIDE.U32 UR4, UR4, UR8, URZ ;  /* 0x00000008040472a5 */ /* 0x000fc6000f8e003f */
[----:B------:R-:W-:Y:S01]  /*248e0*/  ULDC.64 UR8, c[0x0][0x2e0] ;  /* 0x0000b80000087ab9 */ /* 0x000fe20000000a00 */
[----:B------:R-:W-:Y:S02]  /*248f0*/  UIADD3 UR5, UR5, UR6, URZ ;  /* 0x0000000605057290 */ /* 0x000fe4000fffe03f */
[----:B------:R-:W-:Y:S02]  /*24900*/  UIMAD UR6, UR51, UR8, URZ ;  /* 0x00000008330672a4 */ /* 0x000fe4000f8e023f */
[----:B------:R-:W-:Y:S02]  /*24910*/  UIMAD.WIDE.U32 UR4, UR38, UR8, UR4 ;  /* 0x00000008260472a5 */ /* 0x000fe4000f8e0004 */
[----:B------:R-:W-:-:S04]  /*24920*/  UIMAD UR6, UR38, UR9, UR6 ;  /* 0x00000009260672a4 */ /* 0x000fc8000f8e0206 */
[----:B------:R-:W-:Y:S02]  /*24930*/  UIADD3 UR6, UR5, UR6, URZ ;  /* 0x0000000605067290 */ /* 0x000fe4000fffe03f */
[----:B0-----:R-:W-:Y:S02]  /*24940*/  IMAD.U32 R5, RZ, RZ, UR5 ;  /* 0x00000005ff057e24 */ /* 0x001fe4000f8e00ff */
[----:B------:R-:W-:Y:S02]  /*24950*/  IMAD.MOV R5, RZ, RZ, -R7 ;  /* 0x000000ffff057224 */ /* 0x000fe400078e0a07 */
[----:B------:R-:W-:Y:S01]  /*24960*/  IMAD.U32 R4, RZ, RZ, UR4 ;  /* 0x00000004ff047e24 */ /* 0x000fe2000f8e00ff */
[----:B------:R-:W-:Y:S01]  /*24970*/  ULDC.64 UR4, c[0x0][0x2d0] ;  /* 0x0000b40000047ab9 */ /* 0x000fe20000000a00 */
[----:B------:R-:W-:Y:S01]  /*24980*/  IMAD.U32 R3, RZ, RZ, UR6 ;  /* 0x00000006ff037e24 */ /* 0x000fe2000f8e00ff */
[----:B------:R-:W-:Y:S01]  /*24990*/  ULDC UR6, c[0x0][0x448] ;  /* 0x0001120000067ab9 */ /* 0x000fe20000000800 */
[----:B------:R-:W-:-:S02]  /*249a0*/  IMAD R0, R0, UR4, RZ ;  /* 0x0000000400007c24 */ /* 0x000fc4000f8e02ff */
[----:B------:R-:W-:Y:S02]  /*249b0*/  IMAD R5, R5, UR6, R34 ;  /* 0x0000000605057c24 */ /* 0x000fe4000f8e0222 */
[----:B------:R-:W-:Y:S02]  /*249c0*/  IMAD.MOV.U32 R2, RZ, RZ, R4 ;  /* 0x000000ffff027224 */ /* 0x000fe400078e0004 */
[C---:B------:R-:W-:Y:S01]  /*249d0*/  IMAD R9, R7.reuse, UR5, R0 ;  /* 0x0000000507097c24 */ /* 0x040fe2000f8e0200 */
[----:B------:R-:W-:Y:S01]  /*249e0*/  SHF.R.S32.HI R0, RZ, 0x1f, R5 ;  /* 0x0000001fff007819 */ /* 0x000fe20000011405 */
        /* <DEDUP_REMOVED lines=12> */
[----:B------:R-:W0:Y:S01]  /*24ab0*/  S2R R2, SR_TID.X ;  /* 0x0000000000027919 */ /* 0x000e220000002100 */
[----:B------:R-:W-:Y:S01]  /*24ac0*/  VIADD R4, R35, UR43 ;  /* 0x0000002b23047c36 */ /* 0x000fe20008000000 */
[----:B------:R-:W-:Y:S01]  /*24ad0*/  LOP3.LUT R16, R16, 0xffffefff, RZ, 0xc0, !PT ;  /* 0xffffefff10107812 */ /* 0x000fe200078ec0ff */
[----:B------:R-:W2:Y:S02]  /*24ae0*/  SHFL.IDX PT, R14, R0, RZ, 0x181f ;  /* 0x00181fff000e7589 */ /* 0x000ea400000e0000 */
[C---:B------:R-:W-:Y:S01]  /*24af0*/  VIADD R6, R4.reuse, 0x10 ;  /* 0x0000001004067836 */ /* 0x040fe20000000000 */
[C---:B------:R-:W-:Y:S01]  /*24b00*/  ISETP.GE.AND P1, PT, R4.reuse, UR41, PT ;  /* 0x0000002904007c0c */ /* 0x040fe2000bf26270 */
[----:B------:R-:W-:Y:S01]  /*24b10*/  VIADD R13, R4, 0x40 ;  /* 0x00000040040d7836 */ /* 0x000fe20000000000 */
[----:B------:R-:W3:Y:S04]  /*24b20*/  SHFL.IDX PT, R3, R5, RZ, 0x181f ;  /* 0x00181fff05037589 */ /* 0x000ee800000e0000 */
[----:B------:R-:W-:Y:S01]  /*24b30*/  SHFL.IDX PT, R9, R0, 0x2, 0x181f ;  /* 0x00581f0000097f89 */ /* 0x000fe200000e0000 */
[----:B------:R-:W-:-:S03]  /*24b40*/  ISETP.GE.AND P3, PT, R13, UR41, PT ;  /* 0x000000290d007c0c */ /* 0x000fc6000bf66270 */
[----:B------:R-:W-:Y:S03]  /*24b50*/  SHFL.IDX PT, R8, R5, 0x2, 0x181f ;  /* 0x00581f0005087f89 */ /* 0x000fe600000e0000 */
[----:B------:R-:W-:Y:S01]  /*24b60*/  @P1 LOP3.LUT R16, R16, 0x1000, RZ, 0xfc, !PT ;  /* 0x0000100010101812 */ /* 0x000fe200078efcff */
[----:B------:R-:W-:Y:S03]  /*24b70*/  SHFL.IDX PT, R7, R0, 0x3, 0x181f ;  /* 0x00781f0000077f89 */ /* 0x000fe600000e0000 */
[----:B------:R-:W-:Y:S01]  /*24b80*/  LOP3.LUT R16, R16, 0xfffff7ff, RZ, 0xc0, !PT ;  /* 0xfffff7ff10107812 */ /* 0x000fe200078ec0ff */
[----:B------:R-:W-:Y:S04]  /*24b90*/  SHFL.IDX PT, R21, R0, 0x5, 0x181f ;  /* 0x00b81f0000157f89 */ /* 0x000fe800000e0000 */
[----:B------:R-:W-:Y:S01]  /*24ba0*/  SHFL.IDX PT, R15, R0, 0x6, 0x181f ;  /* 0x00d81f00000f7f89 */ /* 0x000fe200000e0000 */
[----:B0-----:R-:W-:-:S03]  /*24bb0*/  IMAD.SHL.U32 R35, R2, 0x8, RZ ;  /* 0x0000000802237824 */ /* 0x001fc600078e00ff */
[----:B------:R-:W-:Y:S02]  /*24bc0*/  SHFL.IDX PT, R2, R5, 0x1, 0x181f ;  /* 0x00381f0005027f89 */ /* 0x000fe400000e0000 */
[----:B------:R-:W-:-:S04]  /*24bd0*/  LOP3.LUT R35, R35, 0x38, RZ, 0xc0, !PT ;  /* 0x0000003823237812 */ /* 0x000fc800078ec0ff */
[----:B--2---:R-:W-:Y:S02]  /*24be0*/  @!P1 LEA R12, P0, R35, R14, 0x1 ;  /* 0x0000000e230c9211 */ /* 0x004fe400078008ff */
[----:B------:R-:W0:Y:S03]  /*24bf0*/  SHFL.IDX PT, R14, R0, 0x1, 0x181f ;  /* 0x00381f00000e7f89 */ /* 0x000e2600000e0000 */
[----:B---3--:R-:W-:Y:S01]  /*24c00*/  @!P1 IMAD.X R3, RZ, RZ, R3, P0 ;  /* 0x000000ffff039224 */ /* 0x008fe200000e0603 */
[----:B------:R-:W-:Y:S02]  /*24c10*/  ISETP.GE.AND P1, PT, R6, UR41, PT ;  /* 0x0000002906007c0c */ /* 0x000fe4000bf26270 */
[----:B------:R-:W2:Y:S11]  /*24c20*/  SHFL.IDX PT, R6, R5, 0x3, 0x181f ;  /* 0x00781f0005067f89 */ /* 0x000eb600000e0000 */
[----:B------:R-:W-:-:S04]  /*24c30*/  @P1 LOP3.LUT R16, R16, 0x800, RZ, 0xfc, !PT ;  /* 0x0000080010101812 */ /* 0x000fc800078efcff */
[----:B------:R-:W-:Y:S02]  /*24c40*/  LOP3.LUT R16, R16, 0xfffffbff, RZ, 0xc0, !PT ;  /* 0xfffffbff10107812 */ /* 0x000fe400078ec0ff */
[----:B0-----:R-:W-:Y:S02]  /*24c50*/  @!P1 LEA R10, P0, R35, R14, 0x1 ;  /* 0x0000000e230a9211 */ /* 0x001fe400078008ff */
[----:B------:R-:W0:Y:S03]  /*24c60*/  SHFL.IDX PT, R14, R0, 0x4, 0x181f ;  /* 0x00981f00000e7f89 */ /* 0x000e2600000e0000 */
[----:B------:R-:W-:Y:S02]  /*24c70*/  @!P1 IMAD.X R11, RZ, RZ, R2, P0 ;  /* 0x000000ffff0b9224 */ /* 0x000fe400000e0602 */
[----:B------:R-:W-:-:S05]  /*24c80*/  VIADD R2, R4, 0x20 ;  /* 0x0000002004027836 */ /* 0x000fca0000000000 */
[----:B------:R-:W-:Y:S01]  /*24c90*/  ISETP.GE.AND P6, PT, R2, UR41, PT ;  /* 0x0000002902007c0c */ /* 0x000fe2000bfc6270 */
[----:B------:R-:W-:-:S05]  /*24ca0*/  VIADD R2, R4, 0x30 ;  /* 0x0000003004027836 */ /* 0x000fca0000000000 */
[----:B------:R-:W-:Y:S02]  /*24cb0*/  ISETP.GE.AND P4, PT, R2, UR41, PT ;  /* 0x0000002902007c0c */ /* 0x000fe4000bf86270 */
[----:B------:R-:W3:Y:S05]  /*24cc0*/  SHFL.IDX PT, R2, R5, 0x4, 0x181f ;  /* 0x00981f0005027f89 */ /* 0x000eea00000e0000 */
[----:B------:R-:W-:Y:S02]  /*24cd0*/  @!P6 LEA R9, P0, R35, R9, 0x1 ;  /* 0x000000092309e211 */ /* 0x000fe400078008ff */
[----:B------:R-:W-:-:S03]  /*24ce0*/  @P6 LOP3.LUT R16, R16, 0x400, RZ, 0xfc, !PT ;  /* 0x0000040010106812 */ /* 0x000fc600078efcff */
[----:B------:R-:W-:Y:S01]  /*24cf0*/  @!P6 IMAD.X R8, RZ, RZ, R8, P0 ;  /* 0x000000ffff08e224 */ /* 0x000fe200000e0608 */
[----:B------:R-:W-:Y:S02]  /*24d00*/  @!P4 LEA R7, P0, R35, R7, 0x1 ;  /* 0x000000072307c211 */ /* 0x000fe400078008ff */
[----:B------:R-:W-:-:S03]  /*24d10*/  LOP3.LUT R16, R16, 0xffbfffff, RZ, 0xc0, !PT ;  /* 0xffbfffff10107812 */ /* 0x000fc600078ec0ff */
[----:B--2---:R-:W-:Y:S01]  /*24d20*/  @!P4 IMAD.X R6, RZ, RZ, R6, P0 ;  /* 0x000000ffff06c224 */ /* 0x004fe200000e0606 */
[----:B0-----:R-:W-:Y:S02]  /*24d30*/  @!P3 LEA R14, P0, R35, R14, 0x1 ;  /* 0x0000000e230eb211 */ /* 0x001fe400078008ff */
[----:B------:R-:W-:-:S04]  /*24d40*/  @P6 LOP3.LUT R16, R16, 0x400000, RZ, 0xfc, !PT ;  /* 0x0040000010106812 */ /* 0x000fc800078efcff */
[C---:B------:R-:W-:Y:S01]  /*24d50*/  LOP3.LUT P6, RZ, R16.reuse, 0x1000, RZ, 0xc0, !PT ;  /* 0x0000100010ff7812 */ /* 0x040fe200078cc0ff */
[----:B---3--:R-:W-:Y:S01]  /*24d60*/  @!P3 IMAD.X R13, RZ, RZ, R2, P0 ;  /* 0x000000ffff0db224 */ /* 0x008fe200000e0602 */
[----:B------:R-:W-:Y:S01]  /*24d70*/  LOP3.LUT R16, R16, 0xfffffdff, RZ, 0xc0, !PT ;  /* 0xfffffdff10107812 */ /* 0x000fe200078ec0ff */
[----:B------:R-:W-:-:S03]  /*24d80*/  VIADD R2, R4, 0x50 ;  /* 0x0000005004027836 */ /* 0x000fc60000000000 */
[----:B------:R-:W-:Y:S02]  /*24d90*/  @P4 LOP3.LUT R16, R16, 0x200, RZ, 0xfc, !PT ;  /* 0x0000020010104812 */ /* 0x000fe400078efcff */
[----:B------:R-:W-:Y:S01]  /*24da0*/  ISETP.GE.AND P2, PT, R2, UR41, PT ;  /* 0x0000002902007c0c */ /* 0x000fe2000bf46270 */
[----:B------:R-:W-:Y:S01]  /*24db0*/  VIADD R2, R4, 0x60 ;  /* 0x0000006004027836 */ /* 0x000fe20000000000 */
[----:B------:R-:W-:-:S04]  /*24dc0*/  LOP3.LUT R16, R16, 0xfffffeff, RZ, 0xc0, !PT ;  /* 0xfffffeff10107812 */ /* 0x000fc800078ec0ff */
[----:B------:R-:W-:Y:S02]  /*24dd0*/  ISETP.GE.AND P1, PT, R2, UR41, PT ;  /* 0x0000002902007c0c */ /* 0x000fe4000bf26270 */
[----:B------:R-:W0:Y:S01]  /*24de0*/  SHFL.IDX PT, R2, R5, 0x5, 0x181f ;  /* 0x00b81f0005027f89 */ /* 0x000e2200000e0000 */
[----:B------:R-:W-:-:S04]  /*24df0*/  @P3 LOP3.LUT R16, R16, 0x100, RZ, 0xfc, !PT ;  /* 0x0000010010103812 */ /* 0x000fc800078efcff */
[----:B------:R-:W-:Y:S02]  /*24e00*/  @!P2 LEA R21, P0, R35, R21, 0x1 ;  /* 0x000000152315a211 */ /* 0x000fe400078008ff */
[----:B------:R-:W-:-:S04]  /*24e10*/  LOP3.LUT R16, R16, 0xffffff7f, RZ, 0xc0, !PT ;  /* 0xffffff7f10107812 */ /* 0x000fc800078ec0ff */
[----:B------:R-:W-:-:S04]  /*24e20*/  @P2 LOP3.LUT R16, R16, 0x80, RZ, 0xfc, !PT ;  /* 0x0000008010102812 */ /* 0x000fc800078efcff */
[----:B------:R-:W-:-:S04]  /*24e30*/  LOP3.LUT R16, R16, 0xffffffbf, RZ, 0xc0, !PT ;  /* 0xffffffbf10107812 */ /* 0x000fc800078ec0ff */
[----:B------:R-:W-:Y:S01]  /*24e40*/  @P1 LOP3.LUT R16, R16, 0x40, RZ, 0xfc, !PT ;  /* 0x0000004010101812 */ /* 0x000fe200078efcff */
[----:B0-----:R-:W-:Y:S01]  /*24e50*/  @!P2 IMAD.X R20, RZ, RZ, R2, P0 ;  /* 0x000000ffff14a224 */ /* 0x001fe200000e0602 */
[----:B------:R-:W-:Y:S01]  /*24e60*/  @!P1 LEA R35, P0, R35, R15, 0x1 ;  /* 0x0000000f23239211 */ /* 0x000fe200078008ff */
[----:B------:R-:W0:Y:S04]  /*24e70*/  SHFL.IDX PT, R2, R5, 0x6, 0x181f ;  /* 0x00d81f0005027f89 */ /* 0x000e2800000e0000 */
[----:B------:R-:W2:Y:S01]  /*24e80*/  SHFL.IDX PT, R5, R5, 0x7, 0x181f ;  /* 0x00f81f0005057f89 */ /* 0x000ea200000e0000 */
[----:B0-----:R-:W-:Y:S01]  /*24e90*/  @!P1 IMAD.X R15, RZ, RZ, R2, P0 ;  /* 0x000000ffff0f9224 */ /* 0x001fe200000e0602 */
[----:B------:R-:W-:Y:S01]  /*24ea0*/  LOP3.LUT P0, RZ, R16, 0x800, RZ, 0xc0, !PT ;  /* 0x0000080010ff7812 */ /* 0x000fe2000780c0ff */
[----:B------:R-:W-:-:S05]  /*24eb0*/  @!P6 IMAD.MOV.U32 R2, RZ, RZ, R12 ;  /* 0x000000ffff02e224 */ /* 0x000fca00078e000c */
[----:B------:R0:W-:Y:S01]  /*24ec0*/  @!P6 LDGSTS.E.BYPASS.LTC128B.128 [R22+0x18400], desc[UR36][R2.64], !P5 ;  /* 0x184000000216efae */ /* 0x0001e2000e901d64 */
[----:B------:R-:W-:-:S06]  /*24ed0*/  LOP3.LUT P6, RZ, R16, 0x400000, RZ, 0xc0, !PT ;  /* 0x0040000010ff7812 */ /* 0x000fcc00078cc0ff */
[----:B0-----:R-:W-:Y:S02]  /*24ee0*/  @!P0 IMAD.MOV.U32 R2, RZ, RZ, R10 ;  /* 0x000000ffff028224 */ /* 0x001fe400078e000a */
        /* <DEDUP_REMOVED lines=8> */
[----:B0-----:R-:W-:Y:S02]  /*24f70*/  @!P3 IMAD.MOV.U32 R2, RZ, RZ, R14 ;  /* 0x000000ffff02b224 */ /* 0x001fe400078e000e */
[----:B------:R-:W-:Y:S01]  /*24f80*/  @!P3 IMAD.MOV.U32 R3, RZ, RZ, R13 ;  /* 0x000000ffff03b224 */ /* 0x000fe200078e000d */
[----:B------:R0:W3:Y:S04]  /*24f90*/  SHFL.IDX PT, R14, R0, 0x7, 0x181f ;  /* 0x00f81f00000e7f89 */ /* 0x0000e800000e0000 */
[----:B------:R4:W-:Y:S02]  /*24fa0*/  @!P3 LDGSTS.E.BYPASS.LTC128B.128 [R22+0x1a400], desc[UR36][R2.64], !P5 ;  /* 0x1a4000000216bfae */ /* 0x0009e4000e901d64 */
[----:B----4-:R-:W-:-:S02]  /*24fb0*/  @!P2 IMAD.MOV.U32 R2, RZ, RZ, R21 ;  /* 0x000000ffff02a224 */ /* 0x010fc400078e0015 */
[----:B------:R-:W-:-:S05]  /*24fc0*/  @!P2 IMAD.MOV.U32 R3, RZ, RZ, R20 ;  /* 0x000000ffff03a224 */ /* 0x000fca00078e0014 */
[----:B------:R4:W-:Y:S02]  /*24fd0*/  @!P2 LDGSTS.E.BYPASS.LTC128B.128 [R22+0x1ac00], desc[UR36][R2.64], !P5 ;  /* 0x1ac000000216afae */ /* 0x0009e4000e901d64 */
[----:B----4-:R-:W-:Y:S02]  /*24fe0*/  @!P1 IMAD.MOV.U32 R2, RZ, RZ, R35 ;  /* 0x000000ffff029224 */ /* 0x010fe400078e0023 */
[----:B------:R-:W4:Y:S01]  /*24ff0*/  S2R R35, SR_TID.X ;  /* 0x0000000000237919 */ /* 0x000f220000002100 */
[----:B------:R-:W-:-:S05]  /*25000*/  @!P1 IMAD.MOV.U32 R3, RZ, RZ, R15 ;  /* 0x000000ffff039224 */ /* 0x000fca00078e000f */
[----:B------:R0:W-:Y:S01]  /*25010*/  @!P1 LDGSTS.E.BYPASS.LTC128B.128 [R22+0x1b400], desc[UR36][R2.64], !P5 ;  /* 0x1b40000002169fae */ /* 0x0001e2000e901d64 */
[----:B----4-:R-:W-:-:S04]  /*25020*/  LOP3.LUT R35, R35, 0x7f, RZ, 0xc0, !PT ;  /* 0x0000007f23237812 */ /* 0x010fc800078ec0ff */
[----:B0-23--:R-:W-:-:S07]  /*25030*/  SHF.R.U32.HI R35, RZ, 0x3, R35 ;  /* 0x00000003ff237819 */ /* 0x00dfce0000011623 */
.L_x_2386:
[----:B------:R-:W0:Y:S01]  /*25040*/  S2R R0, SR_TID.X ;  /* 0x0000000000007919 */ /* 0x000e220000002100 */
[----:B------:R-:W-:Y:S01]  /*25050*/  VIADD R4, R4, 0x70 ;  /* 0x0000007004047836 */ /* 0x000fe20000000000 */
[----:B------:R-:W-:-:S04]  /*25060*/  LOP3.LUT R16, R16, 0xffffbfff, RZ, 0xc0, !PT ;  /* 0xffffbfff10107812 */ /* 0x000fc800078ec0ff */
[----:B------:R-:W-:-:S13]  /*25070*/  ISETP.GE.AND P1, PT, R4, UR41, PT ;  /* 0x0000002904007c0c */ /* 0x000fda000bf26270 */
[----:B------:R-:W-:Y:S01]  /*25080*/  @P1 LOP3.LUT R16, R16, 0x4000, RZ, 0xfc, !PT ;  /* 0x0000400010101812 */ /* 0x000fe200078efcff */
[----:B0-----:R-:W-:-:S05]  /*25090*/  IMAD.SHL.U32 R0, R0, 0x8, RZ ;  /* 0x0000000800007824 */ /* 0x001fca00078e00ff */
[----:B------:R-:W-:-:S04]  /*250a0*/  LOP3.LUT R0, R0, 0x38, RZ, 0xc0, !PT ;  /* 0x0000003800007812 */ /* 0x000fc800078ec0ff */
[----:B------:R-:W-:-:S05]  /*250b0*/  @!P1 LEA R2, P0, R0, R14, 0x1 ;  /* 0x0000000e00029211 */ /* 0x000fca00078008ff */
[----:B------:R-:W-:Y:S01]  /*250c0*/  @!P1 IMAD.X R3, RZ, RZ, R5, P0 ;  /* 0x000000ffff039224 */ /* 0x000fe200000e0605 */
[----:B------:R-:W-:-:S04]  /*250d0*/  PLOP3.LUT P0, PT, PT, PT, PT, 0x80, 0x0 ;  /* 0x000000000000781c */ /* 0x000fc80003f0f070 */
[----:B------:R-:W-:Y:S01]  /*250e0*/  @!PT LDS RZ, [RZ] ;  /* 0x00000000fffff984 */ /* 0x000fe20000000800 */
[----:B------:R-:W-:Y:S01]  /*250f0*/  @!PT LDS RZ, [RZ] ;  /* 0x00000000fffff984 */ /* 0x000fe20000000800 */
[----:B------:R-:W-:Y:S01]  /*25100*/  @!PT LDS RZ, [RZ] ;  /* 0x00000000fffff984 */ /* 0x000fe20000000800 */
[----:B------:R0:W-:Y:S01]  /*25110*/  @!P1 LDGSTS.E.BYPASS.LTC128B.128 [R22+0x1bc00], desc[UR36][R2.64], !P5 ;  /* 0x1bc0000002169fae */ /* 0x0001e2000e901d64 */
[----:B------:R-:W-:-:S08]  /*25120*/  NOP ;  /* 0x0000000000007918 */ /* 0x000fd00000000000 */
.L_x_2305:
        /* <DEDUP_REMOVED lines=11> */
[----:B--2---:R-:W-:Y:S05]  /*251e0*/  @!P0 BRA `(.L_x_2307) ;  /* 0x0000000000408947 */ /* 0x004fea0003800000 */
        /* <DEDUP_REMOVED lines=16> */
.L_x_2307:
[----:B------:R-:W-:Y:S05]  /*252f0*/  BSYNC B6 ;  /* 0x0000000000067941 */ /* 0x000fea0003800000 */
.L_x_2306:
[----:B------:R-:W-:Y:S01]  /*25300*/  UISETP.NE.AND UP0, UPT, UR50, URZ, UPT ;  /* 0x0000003f3200728c */ /* 0x000fe2000bf05270 */
[----:B------:R-:W-:Y:S01]  /*25310*/  R2UR UR6, R27 ;  /* 0x000000001b0672ca */ /* 0x000fe200000e0000 */
[----:B0-----:R-:W-:Y:S01]  /*25320*/  IMAD.MOV.U32 R2, RZ, RZ, R34 ;  /* 0x000000ffff027224 */ /* 0x001fe200078e0022 */
[----:B------:R-:W-:Y:S01]  /*25330*/  R2UR UR7, R19 ;  /* 0x00000000130772ca */ /* 0x000fe200000e0000 */
[----:B------:R-:W-:Y:S01]  /*25340*/  ULDC.64 UR8, c[0x0][0x3d8] ;  /* 0x0000f60000087ab9 */ /* 0x000fe20000000a00 */
[----:B------:R-:W0:Y:S01]  /*25350*/  S2R R20, SR_TID.X ;  /* 0x0000000000147919 */ /* 0x000e220000002100 */
[----:B------:R-:W-:Y:S02]  /*25360*/  PLOP3.LUT P0, PT, PT, PT, UP0, 0x80, 0x0 ;  /* 0x000000000000781c */ /* 0x000fe40003f0f008 */
[C---:B------:R-:W-:Y:S02]  /*25370*/  LOP3.LUT P2, RZ, R16.reuse, 0x80000, RZ, 0xc0, !PT ;  /* 0x0008000010ff7812 */ /* 0x040fe4000784c0ff */
[C---:B------:R-:W-:Y:S01]  /*25380*/  LOP3.LUT P3, RZ, R16.reuse, 0x40000, RZ, 0xc0, !PT ;  /* 0x0004000010ff7812 */ /* 0x040fe2000786c0ff */
[----:B------:R-:W-:Y:S01]  /*25390*/  @UP0 ULDC UR4, c[0x0][0x44c] ;  /* 0x0001130000040ab9 */ /* 0x000fe20000000800 */
[----:B------:R-:W-:-:S02]  /*253a0*/  LOP3.LUT P4, RZ, R16, 0x20000, RZ, 0xc0, !PT ;  /* 0x0002000010ff7812 */ /* 0x000fc4000788c0ff */
[----:B------:R-:W-:Y:S01]  /*253b0*/  UIMAD UR6, UR6, UR8, URZ ;  /* 0x00000008060672a4 */ /* 0x000fe2000f8e023f */
[----:B------:R-:W-:-:S03]  /*253c0*/  LOP3.LUT P5, RZ, R16, 0x10000, RZ, 0xc0, !PT ;  /* 0x0001000010ff7812 */ /* 0x000fc600078ac0ff */
[----:B------:R-:W-:Y:S01]  /*253d0*/  UIMAD UR6, UR7, UR9, UR6 ;  /* 0x00000009070672a4 */ /* 0x000fe2000f8e0206 */
[----:B------:R-:W-:Y:S01]  /*253e0*/  @P0 IMAD.HI.U32 R0, R34, UR4, RZ ;  /* 0x0000000422000c27 */ /* 0x000fe2000f8e00ff */
[----:B------:R-:W-:Y:S01]  /*253f0*/  PLOP3.LUT P0, PT, PT, PT, UP0, 0x80, 0x0 ;  /* 0x000000000000781c */ /* 0x000fe20003f0f008 */
[----:B------:R-:W-:Y:S01]  /*25400*/  @UP0 ULDC UR4, c[0x0][0x450] ;  /* 0x0001140000040ab9 */ /* 0x000fe20000000800 */
[----:B------:R-:W-:-:S11]  /*25410*/  ULDC UR7, c[0x0][0x448] ;  /* 0x0001120000077ab9 */ /* 0x000fd60000000800 */
[----:B------:R-:W-:Y:S02]  /*25420*/  @P0 SHF.R.U32.HI R2, RZ, UR4, R0 ;  /* 0x00000004ff020c19 */ /* 0x000fe40008011600 */
[----:B------:R-:W-:Y:S02]  /*25430*/  R2UR UR4, R19 ;  /* 0x00000000130472ca */ /* 0x000fe400000e0000 */
[--C-:B------:R-:W-:Y:S01]  /*25440*/  SHF.R.S32.HI R0, RZ, 0x1f, R2.reuse ;  /* 0x0000001fff007819 */ /* 0x100fe20000011402 */
[----:B------:R-:W-:Y:S02]  /*25450*/  IMAD.MOV R5, RZ, RZ, -R2 ;  /* 0x000000ffff057224 */ /* 0x000fe400078e0a02 */
[----:B0-----:R-:W-:Y:S02]  /*25460*/  IMAD.SHL.U32 R20, R20, 0x8, RZ ;  /* 0x0000000814147824 */ /* 0x001fe400078e00ff */
[----:B------:R-:W-:-:S03]  /*25470*/  IMAD R5, R5, UR7, R34 ;  /* 0x0000000705057c24 */ /* 0x000fc6000f8e0222 */
[----:B------:R-:W-:-:S03]  /*25480*/  LOP3.LUT R20, R20, 0x38, RZ, 0xc0, !PT ;  /* 0x0000003814147812 */ /* 0x000fc600078ec0ff */
[----:B------:R-:W-:-:S03]  /*25490*/  UIMAD.WIDE.U32 UR4, UR4, UR8, URZ ;  /* 0x00000008040472a5 */ /* 0x000fc6000f8e003f */
[----:B------:R-:W-:Y:S01]  /*254a0*/  ULDC.64 UR8, c[0x0][0x3e0] ;  /* 0x0000f80000087ab9 */ /* 0x000fe20000000a00 */
[----:B------:R-:W-:Y:S02]  /*254b0*/  UIADD3 UR5, UR5, UR6, URZ ;  /* 0x0000000605057290 */ /* 0x000fe4000fffe03f */
[----:B------:R-:W-:Y:S02]  /*254c0*/  UIMAD UR6, UR51, UR8, URZ ;  /* 0x00000008330672a4 */ /* 0x000fe4000f8e023f */
[----:B------:R-:W-:Y:S02]  /*254d0*/  UIMAD.WIDE.U32 UR4, UR38, UR8, UR4 ;  /* 0x00000008260472a5 */ /* 0x000fe4000f8e0004 */
[----:B------:R-:W-:-:S03]  /*254e0*/  UIMAD UR6, UR38, UR9, UR6 ;  /* 0x00000009260672a4 */ /* 0x000fc6000f8e0206 */
[----:B------:R-:W-:Y:S01]  /*254f0*/  ULDC.64 UR8, c[0x0][0x3d0] ;  /* 0x0000f40000087ab9 */ /* 0x000fe20000000a00 */
[----:B------:R-:W-:Y:S01]  /*25500*/  UIADD3 UR5, UR5, UR6, URZ ;  /* 0x0000000605057290 */ /* 0x000fe2000fffe03f */
[----:B------:R-:W-:Y:S01]  /*25510*/  IMAD R3, R0, UR8, RZ ;  /* 0x0000000800037c24 */ /* 0x000fe2000f8e02ff */
[----:B------:R-:W-:Y:S01]  /*25520*/  SHF.R.S32.HI R0, RZ, 0x1f, R5 ;  /* 0x0000001fff007819 */ /* 0x000fe20000011405 */
[----:B------:R-:W-:Y:S02]  /*25530*/  IMAD.U32 R9, RZ, RZ, UR8 ;  /* 0x00000008ff097e24 */ /* 0x000fe4000f8e00ff */
        /* <DEDUP_REMOVED lines=16> */
[----:B------:R-:W2:Y:S04]  /*25640*/  SHFL.IDX PT, R2, R4, RZ, 0x181f ;  /* 0x00181fff04027589 */ /* 0x000ea800000e0000 */
[----:B------:R-:W-:Y:S06]  /*25650*/  SHFL.IDX PT, R5, R4, 0x1, 0x181f ;  /* 0x00381f0004057f89 */ /* 0x000fec00000e0000 */
[----:B0-----:R-:W-:-:S05]  /*25660*/  @!P6 LEA R14, P0, R20, R14, 0x1 ;  /* 0x0000000e140ee211 */ /* 0x001fca00078008ff */
[----:B--2---:R-:W-:Y:S02]  /*25670*/  @!P6 IMAD.X R3, RZ, RZ, R2, P0 ;  /* 0x000000ffff03e224 */ /* 0x004fe400000e0602 */
        /* <DEDUP_REMOVED lines=11> */
[----:B--2---:R-:W-:Y:S02]  /*25730*/  @!P1 IMAD.MOV.U32 R2, RZ, RZ, R14 ;  /* 0x000000ffff029224 */ /* 0x004fe400078e000e */
[----:B------:R-:W-:Y:S01]  /*25740*/  @!P1 IMAD.MOV.U32 R3, RZ, RZ, R5 ;  /* 0x000000ffff039224 */ /* 0x000fe200078e0005 */
[----:B------:R-:W0:Y:S04]  /*25750*/  SHFL.IDX PT, R14, R0, 0x2, 0x181f ;  /* 0x00581f00000e7f89 */ /* 0x000e2800000e0000 */
[----:B------:R-:W-:Y:S04]  /*25760*/  @!P1 LDGSTS.E.BYPASS.LTC128B.128 [R22+0x22c00], desc[UR36][R2.64], !P2 ;  /* 0x22c0000002169fae */ /* 0x000fe8000d101d64 */
[----:B------:R-:W-:Y:S04]  /*25770*/  @!P1 LDGSTS.E.BYPASS.LTC128B.128 [R22+0x26c00], desc[UR36][R2.64+0x80], !P3 ;  /* 0x26c0008002169fae */ /* 0x000fe8000d901d64 */
[----:B------:R-:W-:Y:S04]  /*25780*/  @!P1 LDGSTS.E.BYPASS.LTC128B.128 [R22+0x2ac00], desc[UR36][R2.64+0x100], !P4 ;  /* 0x2ac0010002169fae */ /* 0x000fe8000e101d64 */
[----:B------:R2:W-:Y:S01]  /*25790*/  @!P1 LDGSTS.E.BYPASS.LTC128B.128 [R22+0x2ec00], desc[UR36][R2.64+0x180], !P5 ;  /* 0x2ec0018002169fae */ /* 0x0005e2000e901d64 */
[----:B------:R-:W-:-:S03]  /*257a0*/  LOP3.LUT P1, RZ, R16, 0x40, RZ, 0xc0, !PT ;  /* 0x0000004010ff7812 */ /* 0x000fc6000782c0ff */
[----:B------:R-:W3:Y:S01]  /*257b0*/  SHFL.IDX PT, R5, R4, 0x2, 0x181f ;  /* 0x00581f0004057f89 */ /* 0x000ee200000e0000 */
[----:B------:R-:W-:Y:S02]  /*257c0*/  P2R R6, PR, RZ, 0x2 ;  /* 0x00000002ff067803 */ /* 0x000fe40000000000 */
[----:B------:R-:W-:-:S04]  /*257d0*/  LOP3.LUT P1, RZ, R16, 0x100, RZ, 0xc0, !PT ;  /* 0x0000010010ff7812 */ /* 0x000fc8000782c0ff */
[----:B------:R-:W-:Y:S02]  /*257e0*/  P2R R8, PR, RZ, 0x2 ;  /* 0x00000002ff087803 */ /* 0x000fe40000000000 */
[----:B------:R-:W-:-:S13]  /*257f0*/  LOP3.LUT P1, RZ, R16, 0x400, RZ, 0xc0, !PT ;  /* 0x0000040010ff7812 */ /* 0x000fda000782c0ff */
[----:B0-----:R-:W-:-:S05]  /*25800*/  @!P1 LEA R14, P0, R20, R14, 0x1 ;  /* 0x0000000e140e9211 */ /* 0x001fca00078008ff */
[----:B---3--:R-:W-:Y:S02]  /*25810*/  @!P1 IMAD.X R5, RZ, RZ, R5, P0 ;  /* 0x000000ffff059224 */ /* 0x008fe400000e0605 */
[----:B--2---:R-:W-:Y:S02]  /*25820*/  @!P1 IMAD.MOV.U32 R2, RZ, RZ, R14 ;  /* 0x000000ffff029224 */ /* 0x004fe400078e000e */
[----:B------:R-:W0:Y:S01]  /*25830*/  SHFL.IDX PT, R14, R0, 0x3, 0x181f ;  /* 0x00781f00000e7f89 */ /* 0x000e2200000e0000 */
[----:B------:R-:W-:-:S03]  /*25840*/  @!P1 IMAD.MOV.U32 R3, RZ, RZ, R5 ;  /* 0x000000ffff039224 */ /* 0x000fc600078e0005 */
[----:B------:R-:W2:Y:S04]  /*25850*/  SHFL.IDX PT, R5, R4, 0x3, 0x181f ;  /* 0x00781f0004057f89 */ /* 0x000ea800000e0000 */
[----:B------:R-:W-:Y:S04]  /*25860*/  @!P1 LDGSTS.E.BYPASS.LTC128B.128 [R22+0x23400], desc[UR36][R2.64], !P2 ;  /* 0x2340000002169fae */ /* 0x000fe8000d101d64 */
[----:B------:R-:W-:Y:S04]  /*25870*/  @!P1 LDGSTS.E.BYPASS.LTC128B.128 [R22+0x27400], desc[UR36][R2.64+0x80], !P3 ;  /* 0x2740008002169fae */ /* 0x000fe8000d901d64 */
[----:B------:R-:W-:Y:S04]  /*25880*/  @!P1 LDGSTS.E.BYPASS.LTC128B.128 [R22+0x2b400], desc[UR36][R2.64+0x100], !P4 ;  /* 0x2b40010002169fae */ /* 0x000fe8000e101d64 */
[----:B------:R3:W-:Y:S01]  /*25890*/  @!P1 LDGSTS.E.BYPASS.LTC128B.128 [R22+0x2f400], desc[UR36][R2.64+0x180], !P5 ;  /* 0x2f40018002169fae */ /* 0x0007e2000e901d64 */
[----:B------:R-:W-:-:S02]  /*258a0*/  ISETP.NE.AND P1, PT, R8, RZ, PT ;  /* 0x000000ff0800720c */ /* 0x000fc40003f25270 */
[----:B0-----:R-:W-:-:S05]  /*258b0*/  @!P6 LEA R14, P0, R20, R14, 0x1 ;  /* 0x0000000e140ee211 */ /* 0x001fca00078008ff */
[----:B--2---:R-:W-:Y:S02]  /*258c0*/  @!P6 IMAD.X R5, RZ, RZ, R5, P0 ;  /* 0x000000ffff05e224 */ /* 0x004fe400000e0605 */
[----:B---3--:R-:W-:Y:S02]  /*258d0*/  @!P6 IMAD.MOV.U32 R2, RZ, RZ, R14 ;  /* 0x000000ffff02e224 */ /* 0x008fe400078e000e */
        /* <DEDUP_REMOVED lines=29> */
[----:B0-----:R-:W-:-:S05]  /*25ab0*/  @!P1 LEA R14, P0, R20, R14, 0x1 ;  /* 0x0000000e140e9211 */ /* 0x001fca00078008ff */
[----:B--2---:R-:W-:Y:S02]  /*25ac0*/  @!P1 IMAD.X R5, RZ, RZ, R5, P0 ;  /* 0x000000ffff059224 */ /* 0x004fe400000e0605 */
[----:B---3--:R-:W-:Y:S02]  /*25ad0*/  @!P1 IMAD.MOV.U32 R2, RZ, RZ, R14 ;  /* 0x000000ffff029224 */ /* 0x008fe400078e000e */
[----:B------:R-:W-:Y:S01]  /*25ae0*/  @!P1 IMAD.MOV.U32 R3, RZ, RZ, R5 ;  /* 0x000000ffff039224 */ /* 0x000fe200078e0005 */
[----:B------:R0:W2:Y:S04]  /*25af0*/  SHFL.IDX PT, R14, R0, 0x7, 0x181f ;  /* 0x00f81f00000e7f89 */ /* 0x0000a800000e0000 */
[----:B------:R0:W-:Y:S04]  /*25b00*/  @!P1 LDGSTS.E.BYPASS.LTC128B.128 [R22+0x25400], desc[UR36][R2.64], !P2 ;  /* 0x2540000002169fae */ /* 0x0001e8000d101d64 */
[----:B------:R0:W-:Y:S04]  /*25b10*/  @!P1 LDGSTS.E.BYPASS.LTC128B.128 [R22+0x29400], desc[UR36][R2.64+0x80], !P3 ;  /* 0x2940008002169fae */ /* 0x0001e8000d901d64 */
[----:B------:R0:W-:Y:S04]  /*25b20*/  @!P1 LDGSTS.E.BYPASS.LTC128B.128 [R22+0x2d400], desc[UR36][R2.64+0x100], !P4 ;  /* 0x2d40010002169fae */ /* 0x0001e8000e101d64 */
[----:B------:R0:W-:Y:S04]  /*25b30*/  @!P1 LDGSTS.E.BYPASS.LTC128B.128 [R22+0x31400], desc[UR36][R2.64+0x180], !P5 ;  /* 0x3140018002169fae */ /* 0x0001e8000e901d64 */
[----:B------:R0:W3:Y:S02]  /*25b40*/  SHFL.IDX PT, R5, R4, 0x7, 0x181f ;  /* 0x00f81f0004057f89 */ /* 0x0000e400000e0000 */
.L_x_2404:
[----:B------:R-:W-:-:S13]  /*25b50*/  LOP3.LUT P1, RZ, R16, 0x4000, RZ, 0xc0, !PT ;  /* 0x0000400010ff7812 */ /* 0x000fda000782c0ff */
[----:B0-2---:R-:W-:-:S05]  /*25b60*/  @!P1 LEA R2, P0, R20, R14, 0x1 ;  /* 0x0000000e14029211 */ /* 0x005fca00078008ff */
[----:B---3--:R-:W-:Y:S01]  /*25b70*/  @!P1 IMAD.X R3, RZ, RZ, R5, P0 ;  /* 0x000000ffff039224 */ /* 0x008fe200000e0605 */
[----:B------:R-:W-:-:S04]  /*25b80*/  PLOP3.LUT P0, PT, PT, PT, PT, 0x80, 0x0 ;  /* 0x000000000000781c */ /* 0x000fc80003f0f070 */
        /* <DEDUP_REMOVED lines=8> */
.L_x_2309:
        /* <DEDUP_REMOVED lines=18> */
.L_x_2405:
[----:B------:R-:W-:Y:S05]  /*25d30*/  BSYNC B0 ;  /* 0x0000000000007941 */ /* 0x000fea0003800000 */
.L_x_2310:
[----:B------:R-:W-:-:S13]  /*25d40*/  LOP3.LUT P0, RZ, R16, 0x2000, RZ, 0xc0, !PT ;  /* 0x0000200010ff7812 */ /* 0x000fda000780c0ff */
[----:B------:R-:W-:Y:S05]  /*25d50*/  @!P0 BRA `(.L_x_2312) ;  /* 0x0000000000048947 */ /* 0x000fea0003800000 */
[----:B------:R-:W-:Y:S01]  /*25d60*/  BPT.TRAP 0x1 ;  /* 0x000000040000795c */ /* 0x000fe20000300000 */
.L_x_2312:
[----:B------:R-:W-:Y:S01]  /*25d70*/  SHF.L.U32 R3, R26, 0x1f, RZ ;  /* 0x0000001f1a037819 */ /* 0x000fe200000006ff */
[----:B------:R-:W-:Y:S03]  /*25d80*/  BSSY B0, `(.L_x_2313) ;  /* 0x0000003000007945 */ /* 0x000fe60003800000 */
[----:B------:R-:W2:Y:S02]  /*25d90*/  SYNCS.PHASECHK.TRANS64.TRYWAIT P0, [R24+URZ+0x32460], R3 ;  /* 0x03246003180075a7 */ /* 0x000ea4000800017f */
[----:B--2---:R-:W-:Y:S05]  /*25da0*/  @!P0 BRA `(.L_x_2314) ;  /* 0x0000003c002c8947 */ /* 0x004fea0003800000 */
.L_x_2406:
[----:B------:R-:W-:Y:S05]  /*25db0*/  BSYNC B0 ;  /* 0x0000000000007941 */ /* 0x000fea0003800000 */
.L_x_2313:
[----:B------:R-:W3:Y:S01]  /*25dc0*/  LDL.LU R4, [R1+0x450] ;  /* 0x0004500001047983 */ /* 0x000ee20000300800 */
[----:B------:R-:W-:Y:S01]  /*25dd0*/  ULDC.64 UR4, c[0x0][0x328] ;  /* 0x0000ca0000047ab9 */ /* 0x000fe20000000a00 */
[----:B------:R-:W-:Y:S01]  /*25de0*/  LOP3.LUT P4, RZ, R36, 0x8, RZ, 0xc0, !PT ;  /* 0x0000000824ff7812 */ /* 0x000fe2000788c0ff */
[----:B0-----:R-:W-:Y:S02]  /*25df0*/  IMAD R0, R37, UR4, RZ ;  /* 0x0000000425007c24 */ /* 0x001fe4000f8e02ff */
[----:B--2---:R-:W-:-:S04]  /*25e00*/  IMAD.WIDE.U32 R2, R33, UR4, RZ ;  /* 0x0000000421027c25 */ /* 0x004fc8000f8e00ff */
[----:B------:R-:W-:Y:S01]  /*25e10*/  IMAD R5, R33, UR5, R0 ;  /* 0x0000000521057c24 */ /* 0x000fe2000f8e0200 */
[----:B------:R-:W-:-:S03]  /*25e20*/  ULDC.64 UR4, c[0x0][0x338] ;  /* 0x0000ce0000047ab9 */ /* 0x000fc60000000a00 */
[----:B------:R-:W-:Y:S02]  /*25e30*/  IMAD.IADD R3, R3, 0x1, R5 ;  /* 0x0000000103037824 */ /* 0x000fe400078e0205 */
[----:B------:R-:W-:-:S04]  /*25e40*/  IMAD.WIDE.U32 R2, R25, UR4, R2 ;  /* 0x0000000419027c25 */ /* 0x000fc8000f8e0002 */
[----:B---3--:R-:W-:Y:S02]  /*25e50*/  IMAD R0, R4, UR4, RZ ;  /* 0x0000000404007c24 */ /* 0x008fe4000f8e02ff */
[----:B------:R-:W-:Y:S02]  /*25e60*/  IMAD R4, R18, 0x6000, R29 ;  /* 0x0000600012047824 */ /* 0x000fe400078e021d */
[----:B------:R-:W-:Y:S01]  /*25e70*/  IMAD R5, R25, UR5, R0 ;  /* 0x0000000519057c24 */ /* 0x000fe2000f8e0200 */
[----:B------:R-:W-:Y:S02]  /*25e80*/  ULDC.64 UR4, c[0x0][0x330] ;  /* 0x0000cc0000047ab9 */ /* 0x000fe40000000a00 */
[----:B------:R-:W-:Y:S02]  /*25e90*/  IMAD R0, R27, UR4, RZ ;  /* 0x000000041b007c24 */ /* 0x000fe4000f8e02ff */
[----:B------:R-:W-:Y:S02]  /*25ea0*/  IMAD.IADD R3, R3, 0x1, R5 ;  /* 0x0000000103037824 */ /* 0x000fe400078e0205 */
[----:B------:R-:W-:-:S02]  /*25eb0*/  IMAD R5, R19, UR5, R0 ;  /* 0x0000000513057c24 */ /* 0x000fc4000f8e0200 */
        /* <DEDUP_REMOVED lines=29> */
[----:B------:R0:W-:Y:S04]  /*26090*/  LDGSTS.E.BYPASS.LTC128B.128 [R4+0x9400], desc[UR36][R2.64+0x180], !P3 ;  /* 0x0940018002047fae */ /* 0x0001e8000d901d64 */
[----:B0-----:R-:W0:Y:S01]  /*260a0*/  SHFL.IDX PT, R3, R6, 0x1, 0x181f ;  /* 0x00381f0006037f89 */ /* 0x001e2200000e0000 */
        /* <DEDUP_REMOVED lines=10> */
[----:B------:R0:W-:Y:S01]  /*26150*/  LDGSTS.E.BYPASS.LTC128B.128 [R4+0x9c00], desc[UR36][R2.64+0x180], !P3 ;  /* 0x09c0018002047fae */ /* 0x0001e2000d901d64 */
[----:B--2---:R-:W-:-:S03]  /*26160*/  IADD3 R8, P3, R14, R0, RZ ;  /* 0x000000000e087210 */ /* 0x004fc60007f7e0ff */
        /* <DEDUP_REMOVED lines=36> */
.L_x_2420:
        /* <DEDUP_REMOVED lines=15> */
.L_x_2316:
        /* <DEDUP_REMOVED lines=10> */
.L_x_2317:
[----:B------:R-:W-:Y:S01]  /*26540*/  UIADD3 UR4, UR44, -0x2, URZ ;  /* 0xfffffffe2c047890 */ /* 0x000fe2000fffe03f */
[----:B------:R2:W-:Y:S03]  /*26550*/  SYNCS.ARRIVE.TRANS64.A1T0 RZ, [R24+URZ+0x32450], RZ ;  /* 0x032450ff18ff79a7 */ /* 0x0005e6000810003f */
[----:B------:R-:W-:-:S06]  /*26560*/  UISETP.GE.AND UP0, UPT, UR4, UR45, UPT ;  /* 0x0000002d0400728c */ /* 0x000fcc000bf06270 */
[----:B------:R-:W-:-:S13]  /*26570*/  PLOP3.LUT P0, PT, PT, PT, UP0, 0x40, 0x0 ;  /* 0x000000000000781c */ /* 0x000fda0003f0e808 */
[----:B--2---:R-:W-:Y:S05]  /*26580*/  @P0 BRA `(.L_x_2318) ;  /* 0x0000000c00640947 */ /* 0x004fea0003800000 */
[----:B------:R-:W-:Y:S01]  /*26590*/  BSSY B0, `(.L_x_2318) ;  /* 0x00000d8000007945 */ /* 0x000fe20003800000 */
[----:B------:R-:W-:-:S07]  /*265a0*/  IMAD.U32 R20, RZ, RZ, UR4 ;  /* 0x00000004ff147e24 */ /* 0x000fce000f8e00ff */
.L_x_2331:
[----:B0-----:R-:W0:Y:S01]  /*265b0*/  S2R R2, SR_TID.X ;  /* 0x0000000000027919 */ /* 0x001e220000002100 */
[----:B--2---:R-:W2:Y:S01]  /*265c0*/  LDC R3, c[0x0][0x430] ;  /* 0x00010c00ff037b82 */ /* 0x004ea20000000800 */
[----:B------:R-:W-:Y:S01]  /*265d0*/  IMAD R8, R20, 0x60, R31 ;  /* 0x0000006014087824 */ /* 0x000fe200078e021f */
[----:B------:R-:W-:Y:S01]  /*265e0*/  LOP3.LUT P1, RZ, R16, 0x2000, RZ, 0xc0, !PT ;  /* 0x0000200010ff7812 */ /* 0x000fe2000782c0ff */
        /* <DEDUP_REMOVED lines=18> */
[----:B------:R-:W-:Y:S01]  /*26710*/  @!P2 IMAD.IADD R3, R5, 0x1, R3 ;  /* 0x000000010503a824 */ /* 0x000fe200078e0203 */
[----:B------:R-:W-:Y:S05]  /*26720*/  YIELD ;  /* 0x0000000000007946 */ /* 0x000fea0003800000 */
[C---:B0-----:R-:W-:Y:S01]  /*26730*/  @!P2 LEA R6, P0, R2.reuse, R6, 0x2 ;  /* 0x000000060206a211 */ /* 0x041fe200078010ff */
[----:B------:R-:W-:Y:S01]  /*26740*/  IMAD.MOV.U32 R4, RZ, RZ, RZ ;  /* 0x000000ffff047224 */ /* 0x000fe200078e00ff */
[----:B------:R-:W-:Y:S02]  /*26750*/  ULDC UR4, c[0x0][0x430] ;  /* 0x00010c0000047ab9 */ /* 0x000fe40000000800 */
[----:B------:R-:W-:Y:S01]  /*26760*/  @!P2 LEA.HI.X R7, R2, R7, R3, 0x2, P0 ;  /* 0x000000070207a211 */ /* 0x000fe200000f1403 */
[----:B------:R-:W-:Y:S01]  /*26770*/  IMAD.MOV R5, RZ, RZ, -R9 ;  /* 0x000000ffff057224 */ /* 0x000fe200078e0a09 */
[----:B------:R-:W-:Y:S01]  /*26780*/  ISETP.NE.AND P0, PT, R18, 0x2, PT ;  /* 0x000000021200780c */ /* 0x000fe20003f05270 */
[----:B------:R-:W-:-:S02]  /*26790*/  IMAD.MOV.U32 R2, RZ, RZ, R20 ;  /* 0x000000ffff027224 */ /* 0x000fc400078e0014 */
[----:B------:R-:W-:Y:S01]  /*267a0*/  IMAD R5, R5, UR4, R8 ;  /* 0x0000000405057c24 */ /* 0x000fe2000f8e0208 */
[----:B------:R-:W-:Y:S01]  /*267b0*/  SEL R3, RZ, 0x1, P0 ;  /* 0x00000001ff037807 */ /* 0x000fe20000000000 */
[----:B------:R0:W5:Y:S01]  /*267c0*/  @!P2 LDG.E R4, desc[UR36][R6.64] ;  /* 0x000000240604a981 */ /* 0x000162000c1e1900 */
[----:B------:R-:W-:Y:S01]  /*267d0*/  SEL R18, R18, RZ, P0 ;  /* 0x000000ff12127207 */ /* 0x000fe20000000000 */
[----:B------:R-:W-:Y:S01]  /*267e0*/  VIADD R20, R20, 0xffffffff ;  /* 0xffffffff14147836 */ /* 0x000fe20000000000 */
[----:B------:R-:W-:Y:S02]  /*267f0*/  LOP3.LUT R26, R26, R3, RZ, 0x3c, !PT ;  /* 0x000000031a1a7212 */ /* 0x000fe400078e3cff */
[----:B------:R-:W-:Y:S01]  /*26800*/  ISETP.GT.AND P2, PT, R2, UR45, PT ;  /* 0x0000002d02007c0c */ /* 0x000fe2000bf44270 */
[----:B-1----:R-:W-:-:S12]  /*26810*/  @!P1 BRA `(.L_x_2319) ;  /* 0x0000000000049947 */ /* 0x002fd80003800000 */
[----:B------:R-:W-:Y:S01]  /*26820*/  BPT.TRAP 0x1 ;  /* 0x000000040000795c */ /* 0x000fe20000300000 */
.L_x_2319:
[----:B------:R-:W-:Y:S01]  /*26830*/  IMAD R10, R18, 0x8, R17 ;  /* 0x00000008120a7824 */ /* 0x000fe200078e0211 */
[----:B------:R-:W-:Y:S01]  /*26840*/  SHF.L.U32 R25, R26, 0x1f, RZ ;  /* 0x0000001f1a197819 */ /* 0x000fe200000006ff */
[----:B------:R-:W-:Y:S01]  /*26850*/  BSSY B1, `(.L_x_2320) ;  /* 0x0000004000017945 */ /* 0x000fe20003800000 */
[----:B------:R-:W-:Y:S02]  /*26860*/  SHF.R.S32.HI R23, RZ, 0x1f, R5 ;  /* 0x0000001fff177819 */ /* 0x000fe40000011405 */
[----:B------:R-:W2:Y:S02]  /*26870*/  SYNCS.PHASECHK.TRANS64.TRYWAIT P0, [R10+URZ+0x32440], R25 ;  /* 0x032440190a0075a7 */ /* 0x000ea4000800017f */
[----:B--2---:R-:W-:Y:S05]  /*26880*/  @!P0 BRA `(.L_x_2321) ;  /* 0x0000003800cc8947 */ /* 0x004fea0003800000 */
.L_x_2421:
[----:B------:R-:W-:Y:S05]  /*26890*/  BSYNC B1 ;  /* 0x0000000000017941 */ /* 0x000fea0003800000 */
.L_x_2320:
[----:B------:R-:W-:Y:S01]  /*268a0*/  ULDC.64 UR4, c[0x0][0x300] ;  /* 0x0000c00000047ab9 */ /* 0x000fe20000000a00 */
[----:B-1---5:R-:W-:Y:S01]  /*268b0*/  SHF.R.S32.HI R24, RZ, 0x1f, R4 ;  /* 0x0000001fff187819 */ /* 0x022fe20000011404 */
[----:B------:R-:W-:Y:S01]  /*268c0*/  IMAD R2, R23, UR4, RZ ;  /* 0x0000000417027c24 */ /* 0x000fe2000f8e02ff */
[----:B------:R-:W-:Y:S01]  /*268d0*/  LOP3.LUT P1, RZ, R16, 0x1, RZ, 0xc0, !PT ;  /* 0x0000000110ff7812 */ /* 0x000fe2000782c0ff */
[----:B------:R-:W-:Y:S02]  /*268e0*/  IMAD R8, R18, 0x1800, R29 ;  /* 0x0000180012087824 */ /* 0x000fe400078e021d */
[C---:B0-----:R-:W-:Y:S02]  /*268f0*/  IMAD R7, R5.reuse, UR5, R2 ;  /* 0x0000000505077c24 */ /* 0x041fe4000f8e0202 */
        /* <DEDUP_REMOVED lines=20> */
[----:B------:R-:W3:Y:S04]  /*26a40*/  SHFL.IDX PT, R6, R9, 0x1, 0x181f ;  /* 0x00381f0009067f89 */ /* 0x000ee800000e0000 */
[----:B------:R-:W4:Y:S01]  /*26a50*/  SHFL.IDX PT, R7, R21, 0x1, 0x181f ;  /* 0x00381f0015077f89 */ /* 0x000f2200000e0000 */
[----:B0-----:R-:W-:-:S03]  /*26a60*/  IADD3 R2, P0, R14, R0, RZ ;  /* 0x000000000e027210 */ /* 0x001fc60007f1e0ff */
[----:B------:R-:W0:Y:S02]  /*26a70*/  SHFL.IDX PT, R14, R9, 0x2, 0x181f ;  /* 0x00581f00090e7f89 */ /* 0x000e2400000e0000 */
[----:B-1----:R-:W-:Y:S01]  /*26a80*/  IMAD.X R3, RZ, RZ, R3, P0 ;  /* 0x000000ffff037224 */ /* 0x002fe200000e0603 */
[----:B---3--:R-:W-:-:S04]  /*26a90*/  IADD3 R6, P0, R6, R0, RZ ;  /* 0x0000000006067210 */ /* 0x008fc80007f1e0ff */
[----:B------:R1:W-:Y:S01]  /*26aa0*/  LDGSTS.E.BYPASS.LTC128B.128 [R8+0x1c400], desc[UR36][R2.64], !P1 ;  /* 0x1c40000002087fae */ /* 0x0003e2000c901d64 */
[----:B----4-:R-:W-:-:S05]  /*26ab0*/  IMAD.X R7, RZ, RZ, R7, P0 ;  /* 0x000000ffff077224 */ /* 0x010fca00000e0607 */
[----:B------:R3:W-:Y:S04]  /*26ac0*/  LDGSTS.E.BYPASS.LTC128B.128 [R8+0x1cc00], desc[UR36][R6.64], !P1 ;  /* 0x1cc0000006087fae */ /* 0x0007e8000c901d64 */
[----:B-1----:R-:W1:Y:S01]  /*26ad0*/  SHFL.IDX PT, R3, R21, 0x2, 0x181f ;  /* 0x00581f0015037f89 */ /* 0x002e6200000e0000 */
[----:B0-----:R-:W-:-:S03]  /*26ae0*/  IADD3 R2, P0, R14, R0, RZ ;  /* 0x000000000e027210 */ /* 0x001fc60007f1e0ff */
[----:B------:R-:W0:Y:S04]  /*26af0*/  SHFL.IDX PT, R14, R9, 0x3, 0x181f ;  /* 0x00781f00090e7f89 */ /* 0x000e2800000e0000 */
[----:B---3--:R-:W3:Y:S01]  /*26b00*/  SHFL.IDX PT, R7, R21, 0x3, 0x181f ;  /* 0x00781f0015077f89 */ /* 0x008ee200000e0000 */
[----:B-1----:R-:W-:-:S05]  /*26b10*/  IMAD.X R3, RZ, RZ, R3, P0 ;  /* 0x000000ffff037224 */ /* 0x002fca00000e0603 */
[----:B------:R1:W-:Y:S01]  /*26b20*/  LDGSTS.E.BYPASS.LTC128B.128 [R8+0x1d400], desc[UR36][R2.64], !P1 ;  /* 0x1d40000002087fae */ /* 0x0003e2000c901d64 */
[----:B0-----:R-:W-:-:S03]  /*26b30*/  IADD3 R6, P0, R14, R0, RZ ;  /* 0x000000000e067210 */ /* 0x001fc60007f1e0ff */
[----:B------:R-:W0:Y:S02]  /*26b40*/  SHFL.IDX PT, R14, R9, 0x4, 0x181f ;  /* 0x00981f00090e7f89 */ /* 0x000e2400000e0000 */
[----:B---3--:R-:W-:-:S05]  /*26b50*/  IMAD.X R7, RZ, RZ, R7, P0 ;  /* 0x000000ffff077224 */ /* 0x008fca00000e0607 */
[----:B------:R3:W-:Y:S04]  /*26b60*/  LDGSTS.E.BYPASS.LTC128B.128 [R8+0x1dc00], desc[UR36][R6.64], !P1 ;  /* 0x1dc0000006087fae */ /* 0x0007e8000c901d64 */
[----:B-1----:R-:W1:Y:S04]  /*26b70*/  SHFL.IDX PT, R3, R21, 0x4, 0x181f ;  /* 0x00981f0015037f89 */ /* 0x002e6800000e0000 */
[----:B------:R-:W4:Y:S01]  /*26b80*/  SHFL.IDX PT, R21, R21, 0x5, 0x181f ;  /* 0x00b81f0015157f89 */ /* 0x000f2200000e0000 */
[----:B0-----:R-:W-:-:S03]  /*26b90*/  IADD3 R2, P0, R14, R0, RZ ;  /* 0x000000000e027210 */ /* 0x001fc60007f1e0ff */
[----:B------:R3:W0:Y:S02]  /*26ba0*/  SHFL.IDX PT, R14, R9, 0x5, 0x181f ;  /* 0x00b81f00090e7f89 */ /* 0x00062400000e0000 */
[----:B-1----:R-:W-:-:S05]  /*26bb0*/  IMAD.X R3, RZ, RZ, R3, P0 ;  /* 0x000000ffff037224 */ /* 0x002fca00000e0603 */
[----:B----4-:R3:W-:Y:S03]  /*26bc0*/  LDGSTS.E.BYPASS.LTC128B.128 [R8+0x1e400], desc[UR36][R2.64], !P1 ;  /* 0x1e40000002087fae */ /* 0x0107e6000c901d64 */
.L_x_2435:
[----:B0--3--:R-:W-:-:S05]  /*26bd0*/  IADD3 R2, P0, R14, R0, RZ ;  /* 0x000000000e027210 */ /* 0x009fca0007f1e0ff */
[----:B------:R-:W-:Y:S01]  /*26be0*/  IMAD.X R3, RZ, RZ, R21, P0 ;  /* 0x000000ffff037224 */ /* 0x000fe200000e0615 */
[----:B------:R-:W-:-:S04]  /*26bf0*/  PLOP3.LUT P0, PT, PT, PT, PT, 0x80, 0x0 ;  /* 0x000000000000781c */ /* 0x000fc80003f0f070 */
[----:B------:R-:W-:Y:S01]  /*26c00*/  @!PT LDS RZ, [RZ] ;  /* 0x00000000fffff984 */ /* 0x000fe20000000800 */
[----:B------:R-:W-:Y:S01]  /*26c10*/  @!PT LDS RZ, [RZ] ;  /* 0x00000000fffff984 */ /* 0x000fe20000000800 */
[----:B------:R-:W-:Y:S01]  /*26c20*/  @!PT LDS RZ, [RZ] ;  /* 0x00000000fffff984 */ /* 0x000fe20000000800 */
[----:B------:R0:W-:Y:S01]  /*26c30*/  LDGSTS.E.BYPASS.LTC128B.128 [R8+0x1ec00], desc[UR36][R2.64], !P1 ;  /* 0x1ec0000002087fae */ /* 0x0001e2000c901d64 */
[----:B------:R-:W-:-:S08]  /*26c40*/  NOP ;  /* 0x0000000000007918 */ /* 0x000fd00000000000 */
.L_x_2323:
        /* <DEDUP_REMOVED lines=10> */
.L_x_2324:
[----:B------:R1:W-:Y:S01]  /*26cf0*/  SYNCS.ARRIVE.TRANS64.A1T0 RZ, [R10+URZ+0x32430], RZ ;  /* 0x032430ff0aff79a7 */ /* 0x0003e2000810003f */
[----:B------:R-:W-:Y:S05]  /*26d00*/  @!P3 BRA `(.L_x_2325) ;  /* 0x000000000004b947 */ /* 0x000fea0003800000 */
[----:B------:R-:W-:Y:S01]  /*26d10*/  BPT.TRAP 0x1 ;  /* 0x000000040000795c */ /* 0x000fe20000300000 */
.L_x_2325:
[----:B------:R-:W3:Y:S01]  /*26d20*/  SYNCS.PHASECHK.TRANS64.TRYWAIT P0, [R10+URZ+0x32460], R25 ;  /* 0x032460190a0075a7 */ /* 0x000ee2000800017f */
[----:B------:R-:W-:Y:S04]  /*26d30*/  BSSY B1, `(.L_x_2326) ;  /* 0x0000002000017945 */ /* 0x000fe80003800000 */
[----:B---3--:R-:W-:Y:S05]  /*26d40*/  @!P0 BRA `(.L_x_2327) ;  /* 0x0000003c00408947 */ /* 0x008fea0003800000 */
.L_x_2436:
[----:B------:R-:W-:Y:S05]  /*26d50*/  BSYNC B1 ;  /* 0x0000000000017941 */ /* 0x000fea0003800000 */
.L_x_2326:
[----:B------:R-:W-:Y:S01]  /*26d60*/  ULDC.64 UR4, c[0x0][0x328] ;  /* 0x0000ca0000047ab9 */ /* 0x000fe20000000a00 */
[C---:B------:R-:W-:Y:S01]  /*26d70*/  LOP3.LUT P5, RZ, R16.reuse, 0x20, RZ, 0xc0, !PT ;  /* 0x0000002010ff7812 */ /* 0x040fe200078ac0ff */
[----:B0-----:R-:W-:Y:S01]  /*26d80*/  IMAD R2, R23, UR4, RZ ;  /* 0x0000000417027c24 */ /* 0x001fe2000f8e02ff */
[----:B------:R-:W-:Y:S01]  /*26d90*/  LOP3.LUT P4, RZ, R16, 0x10, RZ, 0xc0, !PT ;  /* 0x0000001010ff7812 */ /* 0x000fe2000788c0ff */
        /* <DEDUP_REMOVED lines=23> */
[----:B------:R-:W4:Y:S04]  /*26f10*/  SHFL.IDX PT, R3, R24, RZ, 0x181f ;  /* 0x00181fff18037589 */ /* 0x000f2800000e0000 */
[----:B------:R-:W-:Y:S04]  /*26f20*/  SHFL.IDX PT, R4, R24, 0x1, 0x181f ;  /* 0x00381f0018047f89 */ /* 0x000fe800000e0000 */
[----:B------:R-:W-:Y:S04]  /*26f30*/  SHFL.IDX PT, R5, R24, 0x3, 0x181f ;  /* 0x00781f0018057f89 */ /* 0x000fe800000e0000 */
[----:B--23--:R-:W-:Y:S01]  /*26f40*/  SHFL.IDX PT, R25, R24, 0x4, 0x181f ;  /* 0x00981f0018197f89 */ /* 0x00cfe200000e0000 */
[----:B0-----:R-:W-:-:S03]  /*26f50*/  IADD3 R2, P0, R14, R0, RZ ;  /* 0x000000000e027210 */ /* 0x001fc60007f1e0ff */
        /* <DEDUP_REMOVED lines=36> */
.L_x_2450:
        /* <DEDUP_REMOVED lines=11> */
.L_x_2329:
        /* <DEDUP_REMOVED lines=10> */
.L_x_2330:
[----:B------:R2:W-:Y:S01]  /*272f0*/  SYNCS.ARRIVE.TRANS64.A1T0 RZ, [R10+URZ+0x32450], RZ ;  /* 0x032450ff0aff79a7 */ /* 0x0005e2000810003f */
[----:B------:R-:W-:Y:S05]  /*27300*/  @P2 BRA `(.L_x_2331) ;  /* 0xfffffff000a82947 */ /* 0x000fea000383ffff */
[----:B------:R-:W-:Y:S05]  /*27310*/  BSYNC B0 ;  /* 0x0000000000007941 */ /* 0x000fea0003800000 */
.L_x_2318:
[----:B------:R-:W3:Y:S01]  /*27320*/  S2R R0, SR_TID.X ;  /* 0x0000000000007919 */ /* 0x000ee20000002100 */
[----:B------:R-:W-:Y:S01]  /*27330*/  VIADD R18, R18, 0x1 ;  /* 0x0000000112127836 */ /* 0x000fe20000000000 */
[----:B------:R-:W-:Y:S04]  /*27340*/  BSSY B0, `(.L_x_2332) ;  /* 0x0000013000007945 */ /* 0x000fe80003800000 */
[----:B------:R-:W-:-:S04]  /*27350*/  ISETP.NE.AND P0, PT, R18, 0x2, PT ;  /* 0x000000021200780c */ /* 0x000fc80003f05270 */
[----:B------:R-:W-:Y:S02]  /*27360*/  SEL R18, R18, RZ, P0 ;  /* 0x000000ff12127207 */ /* 0x000fe40000000000 */
[----:B------:R-:W-:Y:S02]  /*27370*/  SEL R5, RZ, 0x1, P0 ;  /* 0x00000001ff057807 */ /* 0x000fe40000000000 */
[----:B---3--:R-:W-:-:S04]  /*27380*/  LOP3.LUT R0, R0, 0x7f, RZ, 0xc0, !PT ;  /* 0x0000007f00007812 */ /* 0x008fc800078ec0ff */
[----:B------:R-:W-:-:S13]  /*27390*/  ISETP.NE.AND P0, PT, R0, RZ, PT ;  /* 0x000000ff0000720c */ /* 0x000fda0003f05270 */
[----:B------:R-:W-:Y:S05]  /*273a0*/  @P0 BRA `(.L_x_2333) ;  /* 0x0000000000300947 */ /* 0x000fea0003800000 */
[----:B------:R-:W3:Y:S01]  /*273b0*/  S2R R9, SR_LANEID ;  /* 0x0000000000097919 */ /* 0x000ee20000000000 */
[----:B------:R-:W-:Y:S01]  /*273c0*/  VOTEU.ANY UR4, UPT, PT ;  /* 0x0000000000047886 */ /* 0x000fe200038e0100 */
[----:B0-----:R-:W0:Y:S01]  /*273d0*/  LDC.64 R2, c[0x0][0xd80] ;  /* 0x00036000ff027b82 */ /* 0x001e220000000a00 */
[----:B------:R-:W3:Y:S08]  /*273e0*/  FLO.U32 R0, UR4 ;  /* 0x0000000400007d00 */ /* 0x000ef000080e0000 */
[----:B------:R-:W0:Y:S01]  /*273f0*/  POPC R7, UR4 ;  /* 0x0000000400077d09 */ /* 0x000e220008000000 */
[----:B---3--:R-:W-:-:S13]  /*27400*/  ISETP.EQ.U32.AND P1, PT, R0, R9, PT ;  /* 0x000000090000720c */ /* 0x008fda0003f22070 */
[----:B0-----:R-:W3:Y:S01]  /*27410*/  @P1 ATOMG.E.ADD.STRONG.GPU PT, R3, desc[UR36][R2.64], R7 ;  /* 0x00000007020319a8 */ /* 0x001ee200081ee1e4 */
[----:B------:R-:W0:Y:S02]  /*27420*/  S2R R4, SR_LTMASK ;  /* 0x0000000000047919 */ /* 0x000e240000003900 */
[----:B0-----:R-:W-:-:S04]  /*27430*/  LOP3.LUT R4, R4, UR4, RZ, 0xc0, !PT ;  /* 0x0000000404047c12 */ /* 0x001fc8000f8ec0ff */
[----:B------:R-:W0:Y:S01]  /*27440*/  POPC R9, R4 ;  /* 0x0000000400097309 */ /* 0x000e220000000000 */
[----:B---3--:R-:W0:Y:S02]  /*27450*/  SHFL.IDX PT, R0, R3, R0, 0x1f ;  /* 0x00001f0003007589 */ /* 0x008e2400000e0000 */
[----:B0-----:R-:W-:-:S07]  /*27460*/  IADD3 R32, R0, UR49, R9 ;  /* 0x0000003100207c10 */ /* 0x001fce000fffe009 */
.L_x_2333:
[----:B------:R-:W-:Y:S05]  /*27470*/  BSYNC B0 ;  /* 0x0000000000007941 */ /* 0x000fea0003800000 */
.L_x_2332:
[----:B------:R-:W-:-:S07]  /*27480*/  LOP3.LUT R26, R26, R5, RZ, 0x3c, !PT ;  /* 0x000000051a1a7212 */ /* 0x000fce00078e3cff */
.L_x_2289:
[----:B------:R-:W-:Y:S05]  /*27490*/  BSYNC B7 ;  /* 0x0000000000077941 */ /* 0x000fea0003800000 */
.L_x_2287:
        /* <DEDUP_REMOVED lines=8> */
[----:B------:R3:W4:Y:S01]  /*27520*/  LDS R32, [R17+0x324d0] ;  /* 0x0324d00011207984 */ /* 0x0007220000000800 */
[----:B------:R-:W-:Y:S06]  /*27530*/  BAR.ARV 0x4, 0x180 ;  /* 0x0106000000007b1d */ /* 0x000fec0000002000 */
[----:B------:R-:W-:Y:S05]  /*27540*/  BRA `(.L_x_2335) ;  /* 0x00000000002c7947 */ /* 0x000fea0003800000 */
.L_x_2334:
[----:B------:R-:W-:-:S03]  /*27550*/  UMOV UR4, 0xffffffff ;  /* 0xffffffff00047882 */ /* 0x000fc60000000000 */
[----:B------:R-:W-:Y:S05]  /*27560*/  BRA.DIV UR4, `(.L_x_2336) ;  /* 0x0000003e04147947 */ /* 0x000fea000b800000 */
[----:B------:R3:W4:Y:S02]  /*27570*/  SHFL.IDX PT, R14, R32, RZ, 0x1f ;  /* 0x00001fff200e7589 */ /* 0x00072400000e0000 */
.L_x_2453:
[----:B0-----:R-:W0:Y:S01]  /*27580*/  @!P0 S2R R3, SR_CgaCtaId ;  /* 0x0000000000038919 */ /* 0x001e220000008800 */
[----:B------:R-:W-:Y:S05]  /*27590*/  WARPSYNC.ALL ;  /* 0x0000000000007948 */ /* 0x000fea0003800000 */
[----:B------:R-:W-:Y:S01]  /*275a0*/  BAR.SYNC.DEFER_BLOCKING 0x4, 0x180 ;  /* 0x0106000000007b1d */ /* 0x000fe20000010000 */
[----:B------:R-:W-:-:S04]  /*275b0*/  @!P0 MOV R0, 0x400 ;  /* 0x0000040000008802 */ /* 0x000fc80000000f00 */
[----:B0-----:R-:W-:-:S05]  /*275c0*/  @!P0 LEA R17, R3, R0, 0x18 ;  /* 0x0000000003118211 */ /* 0x001fca00078ec0ff */
[----:B------:R3:W-:Y:S02]  /*275d0*/  @!P0 STS [R17+0x324d0], R32 ;  /* 0x0324d02011008388 */ /* 0x0007e40000000800 */
[----:B---34-:R-:W-:Y:S01]  /*275e0*/  IMAD.MOV.U32 R32, RZ, RZ, R14 ;  /* 0x000000ffff207224 */ /* 0x018fe200078e000e */
[----:B------:R-:W-:Y:S06]  /*275f0*/  BAR.ARV 0x5, 0x180 ;  /* 0x0146000000007b1d */ /* 0x000fec0000002000 */
.L_x_2335:
[----:B------:R-:W-:Y:S02]  /*27600*/  ULDC UR4, c[0x0][0xd38] ;  /* 0x00034e0000047ab9 */ /* 0x000fe40000000800 */
[----:B----4-:R-:W-:-:S13]  /*27610*/  ISETP.GE.AND P0, PT, R32, UR4, PT ;  /* 0x0000000420007c0c */ /* 0x010fda000bf06270 */
[----:B------:R-:W-:Y:S05]  /*27620*/  @!P0 BRA `(.L_x_2337) ;  /* 0xffffffb800648947 */ /* 0x000fea000383ffff */
.L_x_2278:
[----:B------:R-:W4:Y:S01]  /*27630*/  LDL.LU R0, [R1+0x454] ;  /* 0x0004540001007983 */ /* 0x000f220000300800 */
[----:B------:R-:W-:Y:S01]  /*27640*/  BSSY B0, `(.L_x_2338) ;  /* 0x000000b000007945 */ /* 0x000fe20003800000 */
[----:B------:R-:W1:Y:S01]  /*27650*/  S2R R5, SR_CgaCtaId ;  /* 0x0000000000057919 */ /* 0x000e620000008800 */
[----:B----4-:R-:W-:-:S05]  /*27660*/  VIADD R0, R0, 0x1 ;  /* 0x0000000100007836 */ /* 0x010fca0000000000 */
[----:B0-----:R-:W-:-:S04]  /*27670*/  LEA.HI R2, R0, R0, RZ, 0x1 ;  /* 0x0000000000027211 */ /* 0x001fc800078f08ff */
[----:B------:R-:W-:Y:S02]  /*27680*/  LOP3.LUT R3, R2, 0xfffffffe, RZ, 0xc0, !PT ;  /* 0xfffffffe02037812 */ /* 0x000fe400078ec0ff */
[----:B------:R-:W-:-:S03]  /*27690*/  MOV R2, 0x400 ;  /* 0x0000040000027802 */ /* 0x000fc60000000f00 */
[----:B------:R-:W-:Y:S01]  /*276a0*/  IMAD.IADD R0, R0, 0x1, -R3 ;  /* 0x0000000100007824 */ /* 0x000fe200078e0a03 */
[----:B-1----:R-:W-:-:S04]  /*276b0*/  LEA R7, R5, R2, 0x18 ;  /* 0x0000000205077211 */ /* 0x002fc800078ec0ff */
[----:B------:R-:W-:-:S04]  /*276c0*/  SHF.L.U32 R0, R0, 0x1f, RZ ;  /* 0x0000001f00007819 */ /* 0x000fc800000006ff */
[----:B------:R-:W0:Y:S02]  /*276d0*/  SYNCS.PHASECHK.TRANS64.TRYWAIT P0, [R7+URZ+0x32420], R0 ;  /* 0x03242000070075a7 */ /* 0x000e24000800017f */
[----:B0-----:R-:W-:Y:S05]  /*276e0*/  @!P0 BRA `(.L_x_2339) ;  /* 0x0000003800dc8947 */ /* 0x001fea0003800000 */
.L_x_2454:
[----:B------:R-:W-:Y:S05]  /*276f0*/  BSYNC B0 ;  /* 0x0000000000007941 */ /* 0x000fea0003800000 */
.L_x_2338:
[----:B------:R-:W-:-:S03]  /*27700*/  UMOV UR4, 0xffffffff ;  /* 0xffffffff00047882 */ /* 0x000fc60000000000 */
[----:B------:R-:W-:Y:S05]  /*27710*/  BRA.DIV UR4, `(.L_x_2340) ;  /* 0x0000003a04e47947 */ /* 0x000fea000b800000 */
[----:B0-----:R-:W0:Y:S02]  /*27720*/  S2R R0, SR_TID.X ;  /* 0x0000000000007919 */ /* 0x001e240000002100 */
[----:B0-----:R-:W-:-:S04]  /*27730*/  SHF.R.U32.HI R0, RZ, 0x5, R0 ;  /* 0x00000005ff007819 */ /* 0x001fc80000011600 */
[----:B------:R-:W-:-:S05]  /*27740*/  LOP3.LUT R0, R0, 0x3, RZ, 0xc0, !PT ;  /* 0x0000000300007812 */ /* 0x000fca00078ec0ff */
[----:B------:R0:W1:Y:S02]  /*27750*/  SHFL.IDX PT, R14, R0, RZ, 0x1f ;  /* 0x00001fff000e7589 */ /* 0x00006400000e0000 */
.L_x_2457:
[----:B-1----:R-:W-:Y:S01]  /*27760*/  ISETP.NE.AND P0, PT, R14, RZ, PT ;  /* 0x000000ff0e00720c */ /* 0x002fe20003f05270 */
[----:B------:R-:W-:-:S12]  /*27770*/  BSSY B0, `(.L_x_2341) ;  /* 0x0000026000007945 */ /* 0x000fd80003800000 */
[----:B------:R-:W-:Y:S05]  /*27780*/  @P0 BRA `(.L_x_2342) ;  /* 0x0000000000900947 */ /* 0x000fea0003800000 */
[----:B------:R-:W-:-:S03]  /*27790*/  UMOV UR4, 0xffffffff ;  /* 0xffffffff00047882 */ /* 0x000fc60000000000 */
[----:B------:R-:W-:Y:S05]  /*277a0*/  BRA.DIV UR4, `(.L_x_2343) ;  /* 0x0000003a04f47947 */ /* 0x000fea000b800000 */
[----:B------:R-:W-:-:S13]  /*277b0*/  ELECT P6, URZ, PT ;  /* 0x00000000003f782f */ /* 0x000fda00038c0000 */
.L_x_2460:
        /* <DEDUP_REMOVED lines=8> */
.L_x_2344:
[----:B------:R-:W-:Y:S01]  /*27840*/  IMAD R5, R18, 0x8, R7 ;  /* 0x0000000812057824 */ /* 0x000fe200078e0207 */
[----:B------:R-:W-:Y:S01]  /*27850*/  SHF.L.U32 R0, R26, 0x1f, RZ ;  /* 0x0000001f1a007819 */ /* 0x000fe200000006ff */
[----:B------:R-:W-:-:S03]  /*27860*/  VIADD R18, R18, 0x1 ;  /* 0x0000000112127836 */ /* 0x000fc60000000000 */
[----:B------:R-:W0:Y:S02]  /*27870*/  SYNCS.PHASECHK.TRANS64.TRYWAIT P1, [R5+URZ+0x32440], R0 ;  /* 0x03244000050075a7 */ /* 0x000e24000802017f */
[----:B------:R-:W-:-:S04]  /*27880*/  ISETP.NE.AND P2, PT, R18, 0x2, PT ;  /* 0x000000021200780c */ /* 0x000fc80003f45270 */
[----:B------:R-:W-:Y:S01]  /*27890*/  SEL R3, RZ, 0x1, P2 ;  /* 0x00000001ff037807 */ /* 0x000fe20001000000 */
[----:B0-----:R-:W-:Y:S08]  /*278a0*/  @!P1 BRA `(.L_x_2345) ;  /* 0x0000003800d49947 */ /* 0x001ff00003800000 */
.L_x_2461:
[----:B------:R-:W-:Y:S02]  /*278b0*/  SEL R18, R18, RZ, P2 ;  /* 0x000000ff12127207 */ /* 0x000fe40001000000 */
[----:B------:R-:W-:Y:S01]  /*278c0*/  LOP3.LUT R2, R26, R3, RZ, 0x3c, !PT ;  /* 0x000000031a027212 */ /* 0x000fe200078e3cff */
[----:B------:R-:W-:Y:S06]  /*278d0*/  @!P0 BRA `(.L_x_2346) ;  /* 0x0000000000048947 */ /* 0x000fec0003800000 */
[----:B------:R-:W-:Y:S01]  /*278e0*/  BPT.TRAP 0x1 ;  /* 0x000000040000795c */ /* 0x000fe20000300000 */
.L_x_2346:
[----:B------:R-:W-:Y:S01]  /*278f0*/  IMAD R3, R18, 0x8, R7 ;  /* 0x0000000812037824 */ /* 0x000fe200078e0207 */
[----:B------:R-:W-:-:S04]  /*27900*/  SHF.L.U32 R2, R2, 0x1f, RZ ;  /* 0x0000001f02027819 */ /* 0x000fc800000006ff */
[----:B------:R-:W1:Y:S02]  /*27910*/  SYNCS.PHASECHK.TRANS64.TRYWAIT P1, [R3+URZ+0x32440], R2 ;  /* 0x03244002030075a7 */ /* 0x000e64000802017f */
[----:B-1----:R-:W-:Y:S05]  /*27920*/  @!P1 BRA `(.L_x_2347) ;  /* 0x0000003800c89947 */ /* 0x002fea0003800000 */
.L_x_2462:
[----:B------:R-:W-:Y:S05]  /*27930*/  @!P0 BRA `(.L_x_2348) ;  /* 0x0000000000048947 */ /* 0x000fea0003800000 */
[----:B------:R-:W-:Y:S01]  /*27940*/  BPT.TRAP 0x1 ;  /* 0x000000040000795c */ /* 0x000fe20000300000 */
.L_x_2348:
[----:B------:R-:W4:Y:S02]  /*27950*/  SYNCS.PHASECHK.TRANS64.TRYWAIT P1, [R5+URZ+0x32460], R0 ;  /* 0x03246000050075a7 */ /* 0x000f24000802017f */
[----:B----4-:R-:W-:Y:S05]  /*27960*/  @!P1 BRA `(.L_x_2349) ;  /* 0x0000003800cc9947 */ /* 0x010fea0003800000 */
.L_x_2463:
[----:B------:R-:W-:Y:S05]  /*27970*/  @!P0 BRA `(.L_x_2350) ;  /* 0x0000000000048947 */ /* 0x000fea0003800000 */
[----:B------:R-:W-:Y:S01]  /*27980*/  BPT.TRAP 0x1 ;  /* 0x000000040000795c */ /* 0x000fe20000300000 */
.L_x_2350:
[----:B------:R0:W0:Y:S02]  /*27990*/  SYNCS.PHASECHK.TRANS64.TRYWAIT P0, [R3+URZ+0x32460], R2 ;  /* 0x03246002030075a7 */ /* 0x000024000800017f */
[----:B0-----:R-:W-:Y:S05]  /*279a0*/  @!P0 NANOSLEEP.SYNCS 0x989680 ;  /* 0x009896800000895d */ /* 0x001fea0003900000 */
[----:B------:R-:W0:Y:S02]  /*279b0*/  @!P0 SYNCS.PHASECHK.TRANS64 P0, [R3+URZ+0x32460], R2 ;  /* 0x03246002030085a7 */ /* 0x000e24000800007f */
[----:B0-----:R-:W-:Y:S05]  /*279c0*/  @!P0 BRA `(.L_x_2350) ;  /* 0xfffffffc00f08947 */ /* 0x001fea000383ffff */
.L_x_2342:
[----:B------:R-:W-:Y:S05]  /*279d0*/  BSYNC B0 ;  /* 0x0000000000007941 */ /* 0x000fea0003800000 */
.L_x_2341:
[----:B------:R-:W-:Y:S05]  /*279e0*/  EXIT ;  /* 0x000000000000794d */ /* 0x000fea0003800000 */
.L_x_2159:
[----:B0-----:R-:W-:-:S04]  /*279f0*/  IMAD.U32 R9, RZ, RZ, UR42 ;  /* 0x0000002aff097e24 */ /* 0x001fc8000f8e00ff */
[----:B------:R0:W1:Y:S03]  /*27a00*/  SYNCS.PHASECHK.TRANS64.TRYWAIT P0, [R9+URZ+0x32400], R0 ;  /* 0x03240000090075a7 */ /* 0x000066000800017f */
[----:B-1----:R-:W-:Y:S05]  /*27a10*/  @!P0 NANOSLEEP.SYNCS 0x989680 ;  /* 0x009896800000895d */ /* 0x002fea0003900000 */
[----:B------:R-:W1:Y:S02]  /*27a20*/  @!P0 SYNCS.PHASECHK.TRANS64 P0, [R9+URZ+0x32400], R0 ;  /* 0x03240000090085a7 */ /* 0x000e64000800007f */
[----:B-1----:R-:W-:Y:S05]  /*27a30*/  @!P0 BRA `(.L_x_2159) ;  /* 0xfffffffc00ec8947 */ /* 0x002fea000383ffff */
[----:B------:R-:W-:Y:S05]  /*27a40*/  BRA `(.L_x_2351) ;  /* 0xfffffda800f07947 */ /* 0x000fea000383ffff */
.L_x_2166:
[----:B-1----:R1:W2:Y:S02]  /*27a50*/  SYNCS.PHASECHK.TRANS64.TRYWAIT P0, [R20+URZ], R21 ;  /* 0x00000015140075a7 */ /* 0x0022a4000800017f */
[----:B--2---:R-:W-:Y:S05]  /*27a60*/  @!P0 NANOSLEEP.SYNCS 0x989680 ;  /* 0x009896800000895d */ /* 0x004fea0003900000 */
[----:B------:R-:W2:Y:S02]  /*27a70*/  @!P0 SYNCS.PHASECHK.TRANS64 P0, [R20+URZ], R21 ;  /* 0x00000015140085a7 */ /* 0x000ea4000800007f */
[----:B--2---:R-:W-:Y:S05]  /*27a80*/  @!P0 BRA `(.L_x_2166) ;  /* 0xfffffffc00f08947 */ /* 0x004fea000383ffff */
[----:B------:R-:W-:Y:S05]  /*27a90*/  BRA `(.L_x_2165) ;  /* 0xfffffdb000047947 */ /* 0x000fea000383ffff */
.L_x_2168:
[----:B0-----:R-:W-:-:S04]  /*27aa0*/  IMAD.U32 R9, RZ, RZ, UR42 ;  /* 0x0000002aff097e24 */ /* 0x001fc8000f8e00ff */
[----:B------:R0:W1:Y:S03]  /*27ab0*/  SYNCS.PHASECHK.TRANS64.TRYWAIT P0, [R9+URZ+0x32410], R6 ;  /* 0x03241006090075a7 */ /* 0x000066000800017f */
[----:B-1----:R-:W-:Y:S05]  /*27ac0*/  @!P0 NANOSLEEP.SYNCS 0x989680 ;  /* 0x009896800000895d */ /* 0x002fea0003900000 */
[----:B------:R-:W1:Y:S02]  /*27ad0*/  @!P0 SYNCS.PHASECHK.TRANS64 P0, [R9+URZ+0x32410], R6 ;  /* 0x03241006090085a7 */ /* 0x000e64000800007f */
[----:B-1----:R-:W-:Y:S05]  /*27ae0*/  @!P0 BRA `(.L_x_2168) ;  /* 0xfffffffc00ec8947 */ /* 0x002fea000383ffff */
[----:B------:R-:W-:Y:S05]  /*27af0*/  BRA `(.L_x_2352) ;  /* 0xfffffdb000d87947 */ /* 0x000fea000383ffff */
.L_x_2175:
[----:B-1----:R1:W2:Y:S02]  /*27b00*/  SYNCS.PHASECHK.TRANS64.TRYWAIT P0, [R8+URZ], R9 ;  /* 0x00000009080075a7 */ /* 0x0022a4000800017f */
[----:B--2---:R-:W-:Y:S05]  /*27b10*/  @!P0 NANOSLEEP.SYNCS 0x989680 ;  /* 0x009896800000895d */ /* 0x004fea0003900000 */
[----:B------:R-:W2:Y:S02]  /*27b20*/  @!P0 SYNCS.PHASECHK.TRANS64 P0, [R8+URZ], R9 ;  /* 0x00000009080085a7 */ /* 0x000ea4000800007f */
[----:B--2---:R-:W-:Y:S05]  /*27b30*/  @!P0 BRA `(.L_x_2175) ;  /* 0xfffffffc00f08947 */ /* 0x004fea000383ffff */
[----:B------:R-:W-:Y:S05]  /*27b40*/  BRA `(.L_x_2174) ;  /* 0xfffffdb4001c7947 */ /* 0x000fea000383ffff */
.L_x_2213:
[----:B0-----:R0:W2:Y:S02]  /*27b50*/  SYNCS.PHASECHK.TRANS64.TRYWAIT P0, [R6+URZ], R7 ;  /* 0x00000007060075a7 */ /* 0x0010a4000800017f */
[----:B--2---:R-:W-:Y:S05]  /*27b60*/  @!P0 NANOSLEEP.SYNCS 0x989680 ;  /* 0x009896800000895d */ /* 0x004fea0003900000 */
[----:B------:R-:W2:Y:S02]  /*27b70*/  @!P0 SYNCS.PHASECHK.TRANS64 P0, [R6+URZ], R7 ;  /* 0x00000007060085a7 */ /* 0x000ea4000800007f */
[----:B--2---:R-:W-:Y:S05]  /*27b80*/  @!P0 BRA `(.L_x_2213) ;  /* 0xfffffffc00f08947 */ /* 0x004fea000383ffff */
[----:B------:R-:W-:Y:S05]  /*27b90*/  BRA `(.L_x_2212) ;  /* 0xfffffe2000987947 */ /* 0x000fea000383ffff */
.L_x_2220:
[----:B0-----:R0:W1:Y:S02]  /*27ba0*/  SYNCS.PHASECHK.TRANS64.TRYWAIT P0, [R18+URZ], R19 ;  /* 0x00000013120075a7 */ /* 0x001064000800017f */
[----:B-1----:R-:W-:Y:S05]  /*27bb0*/  @!P0 NANOSLEEP.SYNCS 0x989680 ;  /* 0x009896800000895d */ /* 0x002fea0003900000 */
[----:B------:R-:W1:Y:S02]  /*27bc0*/  @!P0 SYNCS.PHASECHK.TRANS64 P0, [R18+URZ], R19 ;  /* 0x00000013120085a7 */ /* 0x000e64000800007f */
[----:B-1----:R-:W-:Y:S05]  /*27bd0*/  @!P0 BRA `(.L_x_2220) ;  /* 0xfffffffc00f08947 */ /* 0x002fea000383ffff */
[----:B------:R-:W-:Y:S05]  /*27be0*/  BRA `(.L_x_2219) ;  /* 0xfffffe2400bc7947 */ /* 0x000fea000383ffff */
.L_x_2233:
[----:B0-----:R0:W2:Y:S02]  /*27bf0*/  SYNCS.PHASECHK.TRANS64.TRYWAIT P0, [R0+URZ], R7 ;  /* 0x00000007000075a7 */ /* 0x0010a4000800017f */
[----:B--2---:R-:W-:Y:S05]  /*27c00*/  @!P0 NANOSLEEP.SYNCS 0x989680 ;  /* 0x009896800000895d */ /* 0x004fea0003900000 */
[----:B------:R-:W2:Y:S02]  /*27c10*/  @!P0 SYNCS.PHASECHK.TRANS64 P0, [R0+URZ], R7 ;  /* 0x00000007000085a7 */ /* 0x000ea4000800007f */
[----:B--2---:R-:W-:Y:S05]  /*27c20*/  @!P0 BRA `(.L_x_2233) ;  /* 0xfffffffc00f08947 */ /* 0x004fea000383ffff */
[----:B------:R-:W-:Y:S05]  /*27c30*/  BRA `(.L_x_2232) ;  /* 0xfffffec000007947 */ /* 0x000fea000383ffff */
.L_x_2240:
[----:B0-----:R0:W2:Y:S02]  /*27c40*/  SYNCS.PHASECHK.TRANS64.TRYWAIT P0, [R7+URZ], R8 ;  /* 0x00000008070075a7 */ /* 0x0010a4000800017f */
[----:B--2---:R-:W-:Y:S05]  /*27c50*/  @!P0 NANOSLEEP.SYNCS 0x989680 ;  /* 0x009896800000895d */ /* 0x004fea0003900000 */
[----:B------:R-:W2:Y:S02]  /*27c60*/  @!P0 SYNCS.PHASECHK.TRANS64 P0, [R7+URZ], R8 ;  /* 0x00000008070085a7 */ /* 0x000ea4000800007f */
[----:B--2---:R-:W-:Y:S05]  /*27c70*/  @!P0 BRA `(.L_x_2240) ;  /* 0xfffffffc00f08947 */ /* 0x004fea000383ffff */
[----:B------:R-:W-:Y:S05]  /*27c80*/  BRA `(.L_x_2239) ;  /* 0xfffffec400387947 */ /* 0x000fea000383ffff */
.L_x_2295:
        /* <DEDUP_REMOVED lines=10> */
.L_x_2353:
[----:B------:R-:W-:Y:S05]  /*27d30*/  BRA `(.L_x_2354) ;  /* 0xffffffc0000c7947 */ /* 0x000fea000383ffff */
.L_x_2298:
[----:B0-----:R0:W1:Y:S02]  /*27d40*/  SYNCS.PHASECHK.TRANS64.TRYWAIT P0, [R24+URZ+0x32440], R3 ;  /* 0x03244003180075a7 */ /* 0x001064000800017f */
[----:B-1----:R-:W-:Y:S05]  /*27d50*/  @!P0 NANOSLEEP.SYNCS 0x989680 ;  /* 0x009896800000895d */ /* 0x002fea0003900000 */
[----:B------:R-:W1:Y:S02]  /*27d60*/  @!P0 SYNCS.PHASECHK.TRANS64 P0, [R24+URZ+0x32440], R3 ;  /* 0x03244003180085a7 */ /* 0x000e64000800007f */
[----:B-1----:R-:W-:Y:S05]  /*27d70*/  @!P0 BRA `(.L_x_2298) ;  /* 0xfffffffc00f08947 */ /* 0x002fea000383ffff */
[----:B------:R-:W-:Y:S05]  /*27d80*/  BRA `(.L_x_2355) ;  /* 0xffffffc000b47947 */ /* 0x000fea000383ffff */
.L_x_2299:
        /* <DEDUP_REMOVED lines=8> */
.L_x_2357:
[----:B------:R-:W-:Y:S05]  /*27e10*/  BSYNC B0 ;  /* 0x0000000000007941 */ /* 0x000fea0003800000 */
.L_x_2356:
        /* <DEDUP_REMOVED lines=9> */
.L_x_2358:
        /* <DEDUP_REMOVED lines=8> */
.L_x_2359:
        /* <DEDUP_REMOVED lines=11> */
.L_x_2360:
[----:B------:R-:W-:Y:S02]  /*27fe0*/  IMAD.MOV.U32 R13, RZ, RZ, R5 ;  /* 0x000000ffff0d7224 */ /* 0x000fe400078e0005 */
[----:B------:R-:W-:Y:S01]  /*27ff0*/  IMAD.MOV.U32 R12, RZ, RZ, 0x2 ;  /* 0x00000002ff0c7424 */ /* 0x000fe200078e00ff */
[----:B------:R-:W-:-:S13]  /*28000*/  @P0 LEA R2, P1, R8, R14, 0x1 ;  /* 0x0000000e08020211 */ /* 0x000fda00078208ff */
[----:B------:R-:W-:Y:S05]  /*28010*/  WARPSYNC.COLLECTIVE R15, `(.L_x_2361) ;  /* 0x000000000f087348 */ /* 0x000fea0003c00000 */
[----:B------:R0:W1:Y:S02]  /*28020*/  SHFL.IDX P6, R14, R13, R12, R11 ;  /* 0x0000000c0d0e7389 */ /* 0x00006400000c000b */
[----:B01----:R-:W-:Y:S01]  /*28030*/  ENDCOLLECTIVE ;  /* 0x000000000000791b */ /* 0x003fe20003800000 */
.L_x_2361:
        /* <DEDUP_REMOVED lines=12> */
.L_x_2362:
[----:B------:R-:W-:Y:S02]  /*28100*/  IMAD.MOV.U32 R13, RZ, RZ, R5 ;  /* 0x000000ffff0d7224 */ /* 0x000fe400078e0005 */
[----:B------:R-:W-:Y:S01]  /*28110*/  IMAD.MOV.U32 R12, RZ, RZ, 0x3 ;  /* 0x00000003ff0c7424 */ /* 0x000fe200078e00ff */
[----:B------:R-:W-:-:S13]  /*28120*/  @P0 LEA R2, P1, R8, R14, 0x1 ;  /* 0x0000000e08020211 */ /* 0x000fda00078208ff */
[----:B------:R-:W-:Y:S05]  /*28130*/  WARPSYNC.COLLECTIVE R15, `(.L_x_2363) ;  /* 0x000000000f087348 */ /* 0x000fea0003c00000 */
[----:B------:R0:W1:Y:S02]  /*28140*/  SHFL.IDX P6, R14, R13, R12, R11 ;  /* 0x0000000c0d0e7389 */ /* 0x00006400000c000b */
[----:B01----:R-:W-:Y:S01]  /*28150*/  ENDCOLLECTIVE ;  /* 0x000000000000791b */ /* 0x003fe20003800000 */
.L_x_2363:
        /* <DEDUP_REMOVED lines=12> */
.L_x_2364:
[----:B------:R-:W-:Y:S02]  /*28220*/  IMAD.MOV.U32 R13, RZ, RZ, R5 ;  /* 0x000000ffff0d7224 */ /* 0x000fe400078e0005 */
[----:B------:R-:W-:Y:S01]  /*28230*/  IMAD.MOV.U32 R12, RZ, RZ, 0x4 ;  /* 0x00000004ff0c7424 */ /* 0x000fe200078e00ff */
[----:B------:R-:W-:-:S13]  /*28240*/  @P0 LEA R2, P1, R8, R14, 0x1 ;  /* 0x0000000e08020211 */ /* 0x000fda00078208ff */
[----:B------:R-:W-:Y:S05]  /*28250*/  WARPSYNC.COLLECTIVE R15, `(.L_x_2365) ;  /* 0x000000000f087348 */ /* 0x000fea0003c00000 */
[----:B------:R0:W1:Y:S02]  /*28260*/  SHFL.IDX P6, R14, R13, R12, R11 ;  /* 0x0000000c0d0e7389 */ /* 0x00006400000c000b */
[----:B01----:R-:W-:Y:S01]  /*28270*/  ENDCOLLECTIVE ;  /* 0x000000000000791b */ /* 0x003fe20003800000 */
.L_x_2365:
        /* <DEDUP_REMOVED lines=12> */
.L_x_2366:
[----:B------:R-:W-:Y:S02]  /*28340*/  IMAD.MOV.U32 R13, RZ, RZ, R5 ;  /* 0x000000ffff0d7224 */ /* 0x000fe400078e0005 */
[----:B------:R-:W-:Y:S01]  /*28350*/  IMAD.MOV.U32 R12, RZ, RZ, 0x5 ;  /* 0x00000005ff0c7424 */ /* 0x000fe200078e00ff */
[----:B------:R-:W-:-:S13]  /*28360*/  @P0 LEA R2, P1, R8, R14, 0x1 ;  /* 0x0000000e08020211 */ /* 0x000fda00078208ff */
[----:B------:R-:W-:Y:S05]  /*28370*/  WARPSYNC.COLLECTIVE R15, `(.L_x_2367) ;  /* 0x000000000f087348 */ /* 0x000fea0003c00000 */
[----:B------:R0:W1:Y:S02]  /*28380*/  SHFL.IDX P6, R14, R13, R12, R11 ;  /* 0x0000000c0d0e7389 */ /* 0x00006400000c000b */
[----:B01----:R-:W-:Y:S01]  /*28390*/  ENDCOLLECTIVE ;  /* 0x000000000000791b */ /* 0x003fe20003800000 */
.L_x_2367:
        /* <DEDUP_REMOVED lines=10> */
.L_x_2368:
[----:B------:R-:W-:Y:S05]  /*28440*/  BRA `(.L_x_2369) ;  /* 0xffffffc0001c7947 */ /* 0x000fea000383ffff */
.L_x_2304:
[----:B------:R-:W-:Y:S01]  /*28450*/  IMAD.MOV.U32 R13, RZ, RZ, R5 ;  /* 0x000000ffff0d7224 */ /* 0x000fe200078e0005 */
[----:B------:R-:W0:Y:S01]  /*28460*/  S2R R20, SR_TID.X ;  /* 0x0000000000147919 */ /* 0x000e220000002100 */
[----:B------:R-:W-:Y:S01]  /*28470*/  IMAD.MOV.U32 R12, RZ, RZ, RZ ;  /* 0x000000ffff0c7224 */ /* 0x000fe200078e00ff */
[----:B------:R-:W-:Y:S01]  /*28480*/  LOP3.LUT R16, R16, 0xffffefff, RZ, 0xc0, !PT ;  /* 0xffffefff10107812 */ /* 0x000fe200078ec0ff */
[----:B------:R-:W-:Y:S02]  /*28490*/  IMAD.MOV.U32 R11, RZ, RZ, 0x181f ;  /* 0x0000181fff0b7424 */ /* 0x000fe400078e00ff */
[----:B------:R-:W-:Y:S02]  /*284a0*/  IMAD.MOV.U32 R15, RZ, RZ, -0x1 ;  /* 0xffffffffff0f7424 */ /* 0x000fe400078e00ff */
[----:B------:R-:W-:-:S07]  /*284b0*/  VIADD R4, R35, UR43 ;  /* 0x0000002b23047c36 */ /* 0x000fce0008000000 */
[----:B01----:R-:W-:Y:S05]  /*284c0*/  WARPSYNC.COLLECTIVE R15, `(.L_x_2370) ;  /* 0x000000000f087348 */ /* 0x003fea0003c00000 */
[----:B------:R2:W3:Y:S02]  /*284d0*/  SHFL.IDX P6, R14, R13, R12, R11 ;  /* 0x0000000c0d0e7389 */ /* 0x0004e400000c000b */
[----:B0123--:R-:W-:Y:S01]  /*284e0*/  ENDCOLLECTIVE ;  /* 0x000000000000791b */ /* 0x00ffe20003800000 */
.L_x_2370:
[C---:B------:R-:W-:Y:S01]  /*284f0*/  VIADD R6, R4.reuse, 0x10 ;  /* 0x0000001004067836 */ /* 0x040fe20000000000 */
[----:B------:R-:W-:Y:S01]  /*28500*/  ISETP.GE.AND P1, PT, R4, UR41, PT ;  /* 0x0000002904007c0c */ /* 0x000fe2000bf26270 */
[----:B------:R-:W-:-:S12]  /*28510*/  IMAD.MOV.U32 R13, RZ, RZ, R0 ;  /* 0x000000ffff0d7224 */ /* 0x000fd800078e0000 */
[----:B------:R-:W-:-:S04]  /*28520*/  @P1 LOP3.LUT R16, R16, 0x1000, RZ, 0xfc, !PT ;  /* 0x0000100010101812 */ /* 0x000fc800078efcff */
[----:B------:R-:W-:Y:S01]  /*28530*/  LOP3.LUT R16, R16, 0xfffff7ff, RZ, 0xc0, !PT ;  /* 0xfffff7ff10107812 */ /* 0x000fe200078ec0ff */
[----:B------:R-:W-:Y:S02]  /*28540*/  IMAD.SHL.U32 R8, R20, 0x8, RZ ;  /* 0x0000000814087824 */ /* 0x000fe400078e00ff */
[----:B------:R-:W-:-:S07]  /*28550*/  IMAD.MOV.U32 R3, RZ, RZ, R14 ;  /* 0x000000ffff037224 */ /* 0x000fce00078e000e */
[----:B------:R-:W-:Y:S05]  /*28560*/  WARPSYNC.COLLECTIVE R15, `(.L_x_2371) ;  /* 0x000000000f087348 */ /* 0x000fea0003c00000 */
[----:B------:R0:W1:Y:S02]  /*28570*/  SHFL.IDX P6, R14, R13, R12, R11 ;  /* 0x0000000c0d0e7389 */ /* 0x00006400000c000b */
[----:B01----:R-:W-:Y:S01]  /*28580*/  ENDCOLLECTIVE ;  /* 0x000000000000791b */ /* 0x003fe20003800000 */
.L_x_2371:
[----:B------:R-:W-:Y:S01]  /*28590*/  LOP3.LUT R8, R8, 0x38, RZ, 0xc0, !PT ;  /* 0x0000003808087812 */ /* 0x000fe200078ec0ff */
[----:B------:R-:W-:-:S03]  /*285a0*/  IMAD.MOV.U32 R13, RZ, RZ, R5 ;  /* 0x000000ffff0d7224 */ /* 0x000fc600078e0005 */
[----:B------:R-:W-:-:S05]  /*285b0*/  @!P1 LEA R12, P0, R8, R14, 0x1 ;  /* 0x0000000e080c9211 */ /* 0x000fca00078008ff */
[----:B------:R-:W-:Y:S02]  /*285c0*/  @!P1 IMAD.MOV.U32 R2, RZ, RZ, R12 ;  /* 0x000000ffff029224 */ /* 0x000fe400078e000c */
[----:B------:R-:W-:Y:S02]  /*285d0*/  IMAD.MOV.U32 R12, RZ, RZ, 0x1 ;  /* 0x00000001ff0c7424 */ /* 0x000fe400078e00ff */
[----:B------:R-:W-:-:S07]  /*285e0*/  @!P1 IMAD.X R3, RZ, RZ, R3, P0 ;  /* 0x000000ffff039224 */ /* 0x000fce00000e0603 */
[----:B------:R-:W-:Y:S05]  /*285f0*/  WARPSYNC.COLLECTIVE R15, `(.L_x_2372) ;  /* 0x000000000f087348 */ /* 0x000fea0003c00000 */
[----:B------:R0:W1:Y:S02]  /*28600*/  SHFL.IDX P6, R14, R13, R12, R11 ;  /* 0x0000000c0d0e7389 */ /* 0x00006400000c000b */
[----:B01----:R-:W-:Y:S01]  /*28610*/  ENDCOLLECTIVE ;  /* 0x000000000000791b */ /* 0x003fe20003800000 */
.L_x_2372:
        /* <DEDUP_REMOVED lines=13> */
.L_x_2373:
[----:B------:R-:W-:Y:S02]  /*286f0*/  IMAD.MOV.U32 R13, RZ, RZ, R5 ;  /* 0x000000ffff0d7224 */ /* 0x000fe400078e0005 */
[----:B------:R-:W-:Y:S01]  /*28700*/  IMAD.MOV.U32 R12, RZ, RZ, 0x2 ;  /* 0x00000002ff0c7424 */ /* 0x000fe200078e00ff */
[----:B------:R-:W-:-:S05]  /*28710*/  @!P1 LEA R10, P0, R8, R14, 0x1 ;  /* 0x0000000e080a9211 */ /* 0x000fca00078008ff */
[----:B------:R-:W-:Y:S02]  /*28720*/  @!P1 IMAD.X R11, RZ, RZ, R2, P0 ;  /* 0x000000ffff0b9224 */ /* 0x000fe400000e0602 */
[----:B------:R-:W-:Y:S02]  /*28730*/  @!P1 IMAD.MOV.U32 R2, RZ, RZ, R10 ;  /* 0x000000ffff029224 */ /* 0x000fe400078e000a */
[----:B------:R-:W-:Y:S02]  /*28740*/  @!P1 IMAD.MOV.U32 R3, RZ, RZ, R11 ;  /* 0x000000ffff039224 */ /* 0x000fe400078e000b */
[----:B------:R-:W-:Y:S02]  /*28750*/  IMAD.MOV.U32 R11, RZ, RZ, 0x181f ;  /* 0x0000181fff0b7424 */ /* 0x000fe400078e00ff */
[----:B------:R-:W-:Y:S01]  /*28760*/  IMAD.SHL.U32 R10, R20, 0x8, RZ ;  /* 0x00000008140a7824 */ /* 0x000fe200078e00ff */
        /* <DEDUP_REMOVED lines=9> */
.L_x_2374:
[----:B------:R-:W-:Y:S02]  /*28800*/  LOP3.LUT R10, R10, 0x38, RZ, 0xc0, !PT ;  /* 0x000000380a0a7812 */ /* 0x000fe400078ec0ff */
[----:B------:R-:W-:Y:S01]  /*28810*/  @P1 LOP3.LUT R16, R16, 0x400, RZ, 0xfc, !PT ;  /* 0x0000040010101812 */ /* 0x000fe200078efcff */
[----:B------:R-:W-:-:S03]  /*28820*/  IMAD.MOV.U32 R13, RZ, RZ, R0 ;  /* 0x000000ffff0d7224 */ /* 0x000fc600078e0000 */
[----:B------:R-:W-:Y:S01]  /*28830*/  LOP3.LUT R16, R16, 0xfffffdff, RZ, 0xc0, !PT ;  /* 0xfffffdff10107812 */ /* 0x000fe200078ec0ff */
[----:B------:R-:W-:-:S07]  /*28840*/  IMAD.MOV.U32 R8, RZ, RZ, R14 ;  /* 0x000000ffff087224 */ /* 0x000fce00078e000e */
[----:B------:R-:W-:Y:S05]  /*28850*/  WARPSYNC.COLLECTIVE R15, `(.L_x_2375) ;  /* 0x000000000f087348 */ /* 0x000fea0003c00000 */
[----:B------:R0:W1:Y:S02]  /*28860*/  SHFL.IDX P6, R14, R13, R12, R11 ;  /* 0x0000000c0d0e7389 */ /* 0x00006400000c000b */
[----:B01----:R-:W-:Y:S01]  /*28870*/  ENDCOLLECTIVE ;  /* 0x000000000000791b */ /* 0x003fe20003800000 */
.L_x_2375:
[----:B------:R-:W-:Y:S02]  /*28880*/  IMAD.MOV.U32 R13, RZ, RZ, R5 ;  /* 0x000000ffff0d7224 */ /* 0x000fe400078e0005 */
[----:B------:R-:W-:Y:S02]  /*28890*/  IMAD.MOV.U32 R12, RZ, RZ, 0x3 ;  /* 0x00000003ff0c7424 */ /* 0x000fe400078e00ff */
[----:B------:R-:W-:-:S07]  /*288a0*/  IMAD.MOV.U32 R9, RZ, RZ, R14 ;  /* 0x000000ffff097224 */ /* 0x000fce00078e000e */
[----:B------:R-:W-:Y:S05]  /*288b0*/  WARPSYNC.COLLECTIVE R15, `(.L_x_2376) ;  /* 0x000000000f087348 */ /* 0x000fea0003c00000 */
[----:B------:R0:W1:Y:S02]  /*288c0*/  SHFL.IDX P6, R14, R13, R12, R11 ;  /* 0x0000000c0d0e7389 */ /* 0x00006400000c000b */
[----:B01----:R-:W-:Y:S01]  /*288d0*/  ENDCOLLECTIVE ;  /* 0x000000000000791b */ /* 0x003fe20003800000 */
.L_x_2376:
[----:B------:R-:W-:-:S05]  /*288e0*/  @!P1 LEA R9, P0, R10, R9, 0x1 ;  /* 0x000000090a099211 */ /* 0x000fca00078008ff */
[----:B------:R-:W-:Y:S02]  /*288f0*/  @!P1 IMAD.X R8, RZ, RZ, R8, P0 ;  /* 0x000000ffff089224 */ /* 0x000fe400000e0608 */
[----:B------:R-:W-:Y:S02]  /*28900*/  @!P1 IMAD.MOV.U32 R2, RZ, RZ, R9 ;  /* 0x000000ffff029224 */ /* 0x000fe400078e0009 */
[----:B------:R-:W-:Y:S02]  /*28910*/  @!P1 IMAD.MOV.U32 R3, RZ, RZ, R8 ;  /* 0x000000ffff039224 */ /* 0x000fe400078e0008 */
[----:B------:R-:W-:-:S03]  /*28920*/  IMAD.MOV.U32 R13, RZ, RZ, R0 ;  /* 0x000000ffff0d7224 */ /* 0x000fc600078e0000 */
[----:B------:R-:W-:Y:S01]  /*28930*/  @!PT LDS RZ, [RZ] ;  /* 0x00000000fffff984 */ /* 0x000fe20000000800 */
[----:B------:R-:W-:Y:S01]  /*28940*/  @!PT LDS RZ, [RZ] ;  /* 0x00000000fffff984 */ /* 0x000fe20000000800 */
[----:B------:R-:W-:Y:S01]  /*28950*/  @!PT LDS RZ, [RZ] ;  /* 0x00000000fffff984 */ /* 0x000fe20000000800 */
[----:B------:R0:W-:Y:S01]  /*28960*/  @!P1 LDGSTS.E.BYPASS.LTC128B.128 [R22+0x19400], desc[UR36][R2.64], !P5 ;  /* 0x1940000002169fae */ /* 0x0001e2000e901d64 */
[----:B------:R-:W-:Y:S01]  /*28970*/  ISETP.GE.AND P1, PT, R6, UR41, PT ;  /* 0x0000002906007c0c */ /* 0x000fe2000bf26270 */
[----:B------:R-:W-:-:S12]  /*28980*/  IMAD.MOV.U32 R6, RZ, RZ, R14 ;  /* 0x000000ffff067224 */ /* 0x000fd800078e000e */
[----:B0-----:R-:W-:Y:S05]  /*28990*/  WARPSYNC.COLLECTIVE R15, `(.L_x_2377) ;  /* 0x000000000f087348 */ /* 0x001fea0003c00000 */
[----:B------:R1:W2:Y:S02]  /*289a0*/  SHFL.IDX P6, R14, R13, R12, R11 ;  /* 0x0000000c0d0e7389 */ /* 0x0002a400000c000b */
[----:B012---:R-:W-:Y:S01]  /*289b0*/  ENDCOLLECTIVE ;  /* 0x000000000000791b */ /* 0x007fe20003800000 */
.L_x_2377:
[----:B------:R-:W-:-:S04]  /*289c0*/  @P1 LOP3.LUT R16, R16, 0x200, RZ, 0xfc, !PT ;  /* 0x0000020010101812 */ /* 0x000fc800078efcff */
[----:B------:R-:W-:Y:S01]  /*289d0*/  LOP3.LUT R16, R16, 0xfffffeff, RZ, 0xc0, !PT ;  /* 0xfffffeff10107812 */ /* 0x000fe200078ec0ff */
[----:B------:R-:W-:Y:S02]  /*289e0*/  IMAD.MOV.U32 R13, RZ, RZ, R5 ;  /* 0x000000ffff0d7224 */ /* 0x000fe400078e0005 */
[----:B------:R-:W-:Y:S02]  /*289f0*/  IMAD.MOV.U32 R12, RZ, RZ, 0x4 ;  /* 0x00000004ff0c7424 */ /* 0x000fe400078e00ff */
[----:B------:R-:W-:-:S07]  /*28a00*/  IMAD.MOV.U32 R7, RZ, RZ, R14 ;  /* 0x000000ffff077224 */ /* 0x000fce00078e000e */
[----:B------:R-:W-:Y:S05]  /*28a10*/  WARPSYNC.COLLECTIVE R15, `(.L_x_2378) ;  /* 0x000000000f087348 */ /* 0x000fea0003c00000 */
[----:B------:R0:W1:Y:S02]  /*28a20*/  SHFL.IDX P6, R14, R13, R12, R11 ;  /* 0x0000000c0d0e7389 */ /* 0x00006400000c000b */
[----:B01----:R-:W-:Y:S01]  /*28a30*/  ENDCOLLECTIVE ;  /* 0x000000000000791b */ /* 0x003fe20003800000 */
.L_x_2378:
[----:B------:R-:W-:-:S05]  /*28a40*/  @!P1 LEA R7, P0, R10, R7, 0x1 ;  /* 0x000000070a079211 */ /* 0x000fca00078008ff */
[----:B------:R-:W-:Y:S02]  /*28a50*/  @!P1 IMAD.X R6, RZ, RZ, R6, P0 ;  /* 0x000000ffff069224 */ /* 0x000fe400000e0606 */
[----:B------:R-:W-:Y:S02]  /*28a60*/  @!P1 IMAD.MOV.U32 R2, RZ, RZ, R7 ;  /* 0x000000ffff029224 */ /* 0x000fe400078e0007 */
[----:B------:R-:W-:Y:S02]  /*28a70*/  @!P1 IMAD.MOV.U32 R3, RZ, RZ, R6 ;  /* 0x000000ffff039224 */ /* 0x000fe400078e0006 */
[----:B------:R-:W-:Y:S02]  /*28a80*/  IMAD.MOV.U32 R13, RZ, RZ, R0 ;  /* 0x000000ffff0d7224 */ /* 0x000fe400078e0000 */
[----:B------:R-:W-:Y:S01]  /*28a90*/  VIADD R6, R4, 0x40 ;  /* 0x0000004004067836 */ /* 0x000fe20000000000 */
[----:B------:R-:W-:Y:S01]  /*28aa0*/  @!PT LDS RZ, [RZ] ;  /* 0x00000000fffff984 */ /* 0x000fe20000000800 */
[----:B------:R-:W-:Y:S01]  /*28ab0*/  @!PT LDS RZ, [RZ] ;  /* 0x00000000fffff984 */ /* 0x000fe20000000800 */
[----:B------:R-:W-:Y:S01]  /*28ac0*/  @!PT LDS RZ, [RZ] ;  /* 0x00000000fffff984 */ /* 0x000fe20000000800 */
[----:B------:R0:W-:Y:S04]  /*28ad0*/  @!P1 LDGSTS.E.BYPASS.LTC128B.128 [R22+0x19c00], desc[UR36][R2.64], !P5 ;  /* 0x19c0000002169fae */ /* 0x0001e8000e901d64 */
[----:B------:R-:W-:Y:S01]  /*28ae0*/  ISETP.GE.AND P1, PT, R6, UR41, PT ;  /* 0x0000002906007c0c */ /* 0x000fe2000bf26270 */
[----:B------:R-:W-:-:S02]  /*28af0*/  VIADD R6, R4, 0x50 ;  /* 0x0000005004067836 */ /* 0x000fc40000000000 */
[----:B0-----:R-:W-:-:S10]  /*28b00*/  IMAD.MOV.U32 R2, RZ, RZ, R14 ;  /* 0x000000ffff027224 */ /* 0x001fd400078e000e */
[----:B------:R-:W-:Y:S05]  /*28b10*/  WARPSYNC.COLLECTIVE R15, `(.L_x_2379) ;  /* 0x000000000f087348 */ /* 0x000fea0003c00000 */
[----:B------:R0:W1:Y:S02]  /*28b20*/  SHFL.IDX P6, R14, R13, R12, R11 ;  /* 0x0000000c0d0e7389 */ /* 0x00006400000c000b */
[----:B01----:R-:W-:Y:S01]  /*28b30*/  ENDCOLLECTIVE ;  /* 0x000000000000791b */ /* 0x003fe20003800000 */
.L_x_2379:
[----:B------:R-:W-:-:S04]  /*28b40*/  @P1 LOP3.LUT R16, R16, 0x100, RZ, 0xfc, !PT ;  /* 0x0000010010101812 */ /* 0x000fc800078efcff */
[----:B------:R-:W-:Y:S01]  /*28b50*/  LOP3.LUT R16, R16, 0xffffff7f, RZ, 0xc0, !PT ;  /* 0xffffff7f10107812 */ /* 0x000fe200078ec0ff */
[----:B------:R-:W-:Y:S01]  /*28b60*/  IMAD.MOV.U32 R12, RZ, RZ, 0x5 ;  /* 0x00000005ff0c7424 */ /* 0x000fe200078e00ff */
        /* <DEDUP_REMOVED lines=13> */
.L_x_2380:
[----:B------:R-:W-:Y:S01]  /*28c40*/  @P1 LOP3.LUT R16, R16, 0x80, RZ, 0xfc, !PT ;  /* 0x0000008010101812 */ /* 0x000fe200078efcff */
[----:B------:R-:W-:-:S03]  /*28c50*/  IMAD.MOV.U32 R13, RZ, RZ, R0 ;  /* 0x000000ffff0d7224 */ /* 0x000fc600078e0000 */
[----:B------:R-:W-:Y:S01]  /*28c60*/  LOP3.LUT R16, R16, 0xffffffbf, RZ, 0xc0, !PT ;  /* 0xffffffbf10107812 */ /* 0x000fe200078ec0ff */
[----:B------:R-:W-:-:S07]  /*28c70*/  IMAD.MOV.U32 R2, RZ, RZ, R14 ;  /* 0x000000ffff027224 */ /* 0x000fce00078e000e */
[----:B------:R-:W-:Y:S05]  /*28c80*/  WARPSYNC.COLLECTIVE R15, `(.L_x_2381) ;  /* 0x000000000f087348 */ /* 0x000fea0003c00000 */
[----:B------:R0:W1:Y:S02]  /*28c90*/  SHFL.IDX P6, R14, R13, R12, R11 ;  /* 0x0000000c0d0e7389 */ /* 0x00006400000c000b */
[----:B01----:R-:W-:Y:S01]  /*28ca0*/  ENDCOLLECTIVE ;  /* 0x000000000000791b */ /* 0x003fe20003800000 */
.L_x_2381:
[----:B------:R-:W-:Y:S02]  /*28cb0*/  IMAD.MOV.U32 R13, RZ, RZ, R5 ;  /* 0x000000ffff0d7224 */ /* 0x000fe400078e0005 */
[----:B------:R-:W-:Y:S02]  /*28cc0*/  IMAD.MOV.U32 R12, RZ, RZ, 0x6 ;  /* 0x00000006ff0c7424 */ /* 0x000fe400078e00ff */
[----:B------:R-:W-:-:S07]  /*28cd0*/  IMAD.MOV.U32 R21, RZ, RZ, R14 ;  /* 0x000000ffff157224 */ /* 0x000fce00078e000e */
[----:B------:R-:W-:Y:S05]  /*28ce0*/  WARPSYNC.COLLECTIVE R15, `(.L_x_2382) ;  /* 0x000000000f087348 */ /* 0x000fea0003c00000 */
[----:B------:R0:W1:Y:S02]  /*28cf0*/  SHFL.IDX P6, R14, R13, R12, R11 ;  /* 0x0000000c0d0e7389 */ /* 0x00006400000c000b */
[----:B01----:R-:W-:Y:S01]  /*28d00*/  ENDCOLLECTIVE ;  /* 0x000000000000791b */ /* 0x003fe20003800000 */
.L_x_2382:
        /* <DEDUP_REMOVED lines=13> */
.L_x_2383:
[----:B------:R-:W-:-:S05]  /*28de0*/  VIADD R3, R4, 0x60 ;  /* 0x0000006004037836 */ /* 0x000fca0000000000 */
[----:B------:R-:W-:Y:S01]  /*28df0*/  ISETP.GE.AND P1, PT, R3, UR41, PT ;  /* 0x0000002903007c0c */ /* 0x000fe2000bf26270 */
[----:B------:R-:W-:Y:S02]  /*28e00*/  IMAD.MOV.U32 R13, RZ, RZ, R5 ;  /* 0x000000ffff0d7224 */ /* 0x000fe400078e0005 */
[----:B------:R-:W-:-:S10]  /*28e10*/  IMAD.MOV.U32 R12, RZ, RZ, 0x7 ;  /* 0x00000007ff0c7424 */ /* 0x000fd400078e00ff */
[----:B------:R-:W-:Y:S01]  /*28e20*/  @P1 LOP3.LUT R16, R16, 0x40, RZ, 0xfc, !PT ;  /* 0x0000004010101812 */ /* 0x000fe200078efcff */
[----:B------:R-:W-:-:S05]  /*28e30*/  IMAD.MOV.U32 R15, RZ, RZ, R14 ;  /* 0x000000ffff0f7224 */ /* 0x000fca00078e000e */
[----:B------:R-:W-:-:S05]  /*28e40*/  @!P1 LEA R6, P0, R10, R15, 0x1 ;  /* 0x0000000f0a069211 */ /* 0x000fca00078008ff */
[----:B------:R-:W-:Y:S02]  /*28e50*/  @!P1 IMAD.X R15, RZ, RZ, R2, P0 ;  /* 0x000000ffff0f9224 */ /* 0x000fe400000e0602 */
[----:B------:R-:W-:Y:S02]  /*28e60*/  @!P1 IMAD.MOV.U32 R2, RZ, RZ, R6 ;  /* 0x000000ffff029224 */ /* 0x000fe400078e0006 */
[----:B------:R-:W-:Y:S02]  /*28e70*/  @!P1 IMAD.MOV.U32 R3, RZ, RZ, R15 ;  /* 0x000000ffff039224 */ /* 0x000fe400078e000f */
[----:B------:R-:W-:-:S03]  /*28e80*/  IMAD.MOV.U32 R15, RZ, RZ, -0x1 ;  /* 0xffffffffff0f7424 */ /* 0x000fc600078e00ff */
[----:B------:R-:W-:Y:S01]  /*28e90*/  @!PT LDS RZ, [RZ] ;  /* 0x00000000fffff984 */ /* 0x000fe20000000800 */
[----:B------:R-:W-:Y:S01]  /*28ea0*/  @!PT LDS RZ, [RZ] ;  /* 0x00000000fffff984 */ /* 0x000fe20000000800 */
[----:B------:R-:W-:Y:S01]  /*28eb0*/  @!PT LDS RZ, [RZ] ;  /* 0x00000000fffff984 */ /* 0x000fe20000000800 */
[----:B------:R0:W-:Y:S04]  /*28ec0*/  @!P1 LDGSTS.E.BYPASS.LTC128B.128 [R22+0x1b400], desc[UR36][R2.64], !P5 ;  /* 0x1b40000002169fae */ /* 0x0001e8000e901d64 */
[----:B0-----:R-:W-:Y:S05]  /*28ed0*/  WARPSYNC.COLLECTIVE R15, `(.L_x_2384) ;  /* 0x000000000f087348 */ /* 0x001fea0003c00000 */
[----:B------:R1:W2:Y:S02]  /*28ee0*/  SHFL.IDX P6, R14, R13, R12, R11 ;  /* 0x0000000c0d0e7389 */ /* 0x0002a400000c000b */
[----:B012---:R-:W-:Y:S01]  /*28ef0*/  ENDCOLLECTIVE ;  /* 0x000000000000791b */ /* 0x007fe20003800000 */
.L_x_2384:
[----:B------:R-:W-:Y:S02]  /*28f00*/  IMAD.MOV.U32 R13, RZ, RZ, R0 ;  /* 0x000000ffff0d7224 */ /* 0x000fe400078e0000 */
[----:B------:R-:W-:-:S07]  /*28f10*/  IMAD.MOV.U32 R5, RZ, RZ, R14 ;  /* 0x000000ffff057224 */ /* 0x000fce00078e000e */
[----:B------:R-:W-:Y:S05]  /*28f20*/  WARPSYNC.COLLECTIVE R15, `(.L_x_2385) ;  /* 0x000000000f087348 */ /* 0x000fea0003c00000 */
[----:B------:R0:W1:Y:S02]  /*28f30*/  SHFL.IDX P6, R14, R13, R12, R11 ;  /* 0x0000000c0d0e7389 */ /* 0x00006400000c000b */
[----:B01----:R-:W-:Y:S01]  /*28f40*/  ENDCOLLECTIVE ;  /* 0x000000000000791b */ /* 0x003fe20003800000 */
.L_x_2385:
[----:B------:R-:W-:Y:S05]  /*28f50*/  BRA `(.L_x_2386) ;  /* 0xffffffc000387947 */ /* 0x000fea000383ffff */
.L_x_2308:
        /* <DEDUP_REMOVED lines=8> */
.L_x_2388:
[----:B------:R-:W-:Y:S05]  /*28fe0*/  BSYNC B0 ;  /* 0x0000000000007941 */ /* 0x000fea0003800000 */
.L_x_2387:
[----:B------:R-:W-:Y:S01]  /*28ff0*/  IMAD.MOV.U32 R13, RZ, RZ, R0 ;  /* 0x000000ffff0d7224 */ /* 0x000fe200078e0000 */
[----:B------:R-:W-:Y:S01]  /*29000*/  LOP3.LUT P1, RZ, R16, 0x1000, RZ, 0xc0, !PT ;  /* 0x0000100010ff7812 */ /* 0x000fe2000782c0ff */
[----:B------:R-:W-:Y:S02]  /*29010*/  IMAD.MOV.U32 R12, RZ, RZ, RZ ;  /* 0x000000ffff0c7224 */ /* 0x000fe400078e00ff */
[----:B------:R-:W-:Y:S02]  /*29020*/  IMAD.MOV.U32 R11, RZ, RZ, 0x181f ;  /* 0x0000181fff0b7424 */ /* 0x000fe400078e00ff */
[----:B------:R-:W-:Y:S02]  /*29030*/  IMAD.MOV.U32 R15, RZ, RZ, -0x1 ;  /* 0xffffffffff0f7424 */ /* 0x000fe400078e00ff */
[----:B------:R-:W-:-:S07]  /*29040*/  IMAD.MOV.U32 R2, RZ, RZ, R14 ;  /* 0x000000ffff027224 */ /* 0x000fce00078e000e */
[----:B------:R-:W-:Y:S05]  /*29050*/  WARPSYNC.COLLECTIVE R15, `(.L_x_2389) ;  /* 0x000000000f087348 */ /* 0x000fea0003c00000 */
[----:B------:R0:W1:Y:S02]  /*29060*/  SHFL.IDX P6, R14, R13, R12, R11 ;  /* 0x0000000c0d0e7389 */ /* 0x00006400000c000b */
[----:B01----:R-:W-:Y:S01]  /*29070*/  ENDCOLLECTIVE ;  /* 0x000000000000791b */ /* 0x003fe20003800000 */
.L_x_2389:
        /* <DEDUP_REMOVED lines=8> */
.L_x_2390:
        /* <DEDUP_REMOVED lines=13> */
.L_x_2391:
[----:B------:R-:W-:Y:S02]  /*291d0*/  IMAD.MOV.U32 R13, RZ, RZ, R4 ;  /* 0x000000ffff0d7224 */ /* 0x000fe400078e0004 */
        /* <DEDUP_REMOVED lines=16> */
.L_x_2392:
[----:B------:R-:W-:Y:S02]  /*292e0*/  IMAD.MOV.U32 R13, RZ, RZ, R0 ;  /* 0x000000ffff0d7224 */ /* 0x000fe400078e0000 */
[----:B------:R-:W-:-:S07]  /*292f0*/  IMAD.MOV.U32 R5, RZ, RZ, R14 ;  /* 0x000000ffff057224 */ /* 0x000fce00078e000e */
[----:B------:R-:W-:Y:S05]  /*29300*/  WARPSYNC.COLLECTIVE R15, `(.L_x_2393) ;  /* 0x000000000f087348 */ /* 0x000fea0003c00000 */
[----:B------:R0:W1:Y:S02]  /*29310*/  SHFL.IDX P6, R14, R13, R12, R11 ;  /* 0x0000000c0d0e7389 */ /* 0x00006400000c000b */
[----:B01----:R-:W-:Y:S01]  /*29320*/  ENDCOLLECTIVE ;  /* 0x000000000000791b */ /* 0x003fe20003800000 */
.L_x_2393:
[----:B------:R-:W-:Y:S02]  /*29330*/  IMAD.MOV.U32 R13, RZ, RZ, R4 ;  /* 0x000000ffff0d7224 */ /* 0x000fe400078e0004 */
[----:B------:R-:W-:Y:S01]  /*29340*/  IMAD.MOV.U32 R12, RZ, RZ, 0x3 ;  /* 0x00000003ff0c7424 */ /* 0x000fe200078e00ff */
[----:B------:R-:W-:-:S05]  /*29350*/  @!P1 LEA R14, P0, R20, R14, 0x1 ;  /* 0x0000000e140e9211 */ /* 0x000fca00078008ff */
[----:B------:R-:W-:-:S08]  /*29360*/  @!P1 IMAD.MOV.U32 R2, RZ, RZ, R14 ;  /* 0x000000ffff029224 */ /* 0x000fd000078e000e */
[----:B------:R-:W-:Y:S05]  /*29370*/  WARPSYNC.COLLECTIVE R15, `(.L_x_2394) ;  /* 0x000000000f087348 */ /* 0x000fea0003c00000 */
[----:B------:R0:W1:Y:S02]  /*29380*/  SHFL.IDX P6, R14, R13, R12, R11 ;  /* 0x0000000c0d0e7389 */ /* 0x00006400000c000b */
[----:B01----:R-:W-:Y:S01]  /*29390*/  ENDCOLLECTIVE ;  /* 0x000000000000791b */ /* 0x003fe20003800000 */
.L_x_2394:
        /* <DEDUP_REMOVED lines=15> */
.L_x_2395:
        /* <DEDUP_REMOVED lines=17> */
.L_x_2396:
[----:B------:R-:W-:Y:S02]  /*295a0*/  IMAD.MOV.U32 R13, RZ, RZ, R0 ;  /* 0x000000ffff0d7224 */ /* 0x000fe400078e0000 */
[----:B------:R-:W-:-:S07]  /*295b0*/  IMAD.MOV.U32 R5, RZ, RZ, R14 ;  /* 0x000000ffff057224 */ /* 0x000fce00078e000e */
[----:B------:R-:W-:Y:S05]  /*295c0*/  WARPSYNC.COLLECTIVE R15, `(.L_x_2397) ;  /* 0x000000000f087348 */ /* 0x000fea0003c00000 */
[----:B------:R0:W1:Y:S02]  /*295d0*/  SHFL.IDX P6, R14, R13, R12, R11 ;  /* 0x0000000c0d0e7389 */ /* 0x00006400000c000b */
[----:B01----:R-:W-:Y:S01]  /*295e0*/  ENDCOLLECTIVE ;  /* 0x000000000000791b */ /* 0x003fe20003800000 */
.L_x_2397:
[----:B------:R-:W-:Y:S02]  /*295f0*/  IMAD.MOV.U32 R13, RZ, RZ, R4 ;  /* 0x000000ffff0d7224 */ /* 0x000fe400078e0004 */
[----:B------:R-:W-:Y:S01]  /*29600*/  IMAD.MOV.U32 R12, RZ, RZ, 0x5 ;  /* 0x00000005ff0c7424 */ /* 0x000fe200078e00ff */
[----:B------:R-:W-:-:S05]  /*29610*/  @!P1 LEA R14, P0, R20, R14, 0x1 ;  /* 0x0000000e140e9211 */ /* 0x000fca00078008ff */
[----:B------:R-:W-:-:S08]  /*29620*/  @!P1 IMAD.MOV.U32 R2, RZ, RZ, R14 ;  /* 0x000000ffff029224 */ /* 0x000fd000078e000e */
[----:B------:R-:W-:Y:S05]  /*29630*/  WARPSYNC.COLLECTIVE R15, `(.L_x_2398) ;  /* 0x000000000f087348 */ /* 0x000fea0003c00000 */
[----:B------:R0:W1:Y:S02]  /*29640*/  SHFL.IDX P6, R14, R13, R12, R11 ;  /* 0x0000000c0d0e7389 */ /* 0x00006400000c000b */
[----:B01----:R-:W-:Y:S01]  /*29650*/  ENDCOLLECTIVE ;  /* 0x000000000000791b */ /* 0x003fe20003800000 */
.L_x_2398:
        /* <DEDUP_REMOVED lines=15> */
.L_x_2399:
        /* <DEDUP_REMOVED lines=17> */
.L_x_2400:
[----:B------:R-:W-:Y:S02]  /*29860*/  IMAD.MOV.U32 R13, RZ, RZ, R0 ;  /* 0x000000ffff0d7224 */ /* 0x000fe400078e0000 */
[----:B------:R-:W-:-:S07]  /*29870*/  IMAD.MOV.U32 R5, RZ, RZ, R14 ;  /* 0x000000ffff057224 */ /* 0x000fce00078e000e */
[----:B------:R-:W-:Y:S05]  /*29880*/  WARPSYNC.COLLECTIVE R15, `(.L_x_2401) ;  /* 0x000000000f087348 */ /* 0x000fea0003c00000 */
[----:B------:R0:W1:Y:S02]  /*29890*/  SHFL.IDX P6, R14, R13, R12, R11 ;  /* 0x0000000c0d0e7389 */ /* 0x00006400000c000b */
[----:B01----:R-:W-:Y:S01]  /*298a0*/  ENDCOLLECTIVE ;  /* 0x000000000000791b */ /* 0x003fe20003800000 */
.L_x_2401:
[----:B------:R-:W-:Y:S02]  /*298b0*/  IMAD.MOV.U32 R13, RZ, RZ, R4 ;  /* 0x000000ffff0d7224 */ /* 0x000fe400078e0004 */
[----:B------:R-:W-:Y:S01]  /*298c0*/  IMAD.MOV.U32 R12, RZ, RZ, 0x7 ;  /* 0x00000007ff0c7424 */ /* 0x000fe200078e00ff */
[----:B------:R-:W-:-:S05]  /*298d0*/  @!P1 LEA R14, P0, R20, R14, 0x1 ;  /* 0x0000000e140e9211 */ /* 0x000fca00078008ff */
[----:B------:R-:W-:-:S08]  /*298e0*/  @!P1 IMAD.MOV.U32 R2, RZ, RZ, R14 ;  /* 0x000000ffff029224 */ /* 0x000fd000078e000e */
[----:B------:R-:W-:Y:S05]  /*298f0*/  WARPSYNC.COLLECTIVE R15, `(.L_x_2402) ;  /* 0x000000000f087348 */ /* 0x000fea0003c00000 */
[----:B------:R0:W1:Y:S02]  /*29900*/  SHFL.IDX P6, R14, R13, R12, R11 ;  /* 0x0000000c0d0e7389 */ /* 0x00006400000c000b */
[----:B01----:R-:W-:Y:S01]  /*29910*/  ENDCOLLECTIVE ;  /* 0x000000000000791b */ /* 0x003fe20003800000 */
.L_x_2402:
        /* <DEDUP_REMOVED lines=14> */
.L_x_2403:
[----:B------:R-:W-:Y:S05]  /*29a00*/  BRA `(.L_x_2404) ;  /* 0xffffffc000507947 */ /* 0x000fea000383ffff */
.L_x_2311:
[----:B0-----:R0:W2:Y:S02]  /*29a10*/  SYNCS.PHASECHK.TRANS64.TRYWAIT P0, [R17+URZ+0x32420], R0 ;  /* 0x03242000110075a7 */ /* 0x0010a4000800017f */
[----:B--2---:R-:W-:Y:S05]  /*29a20*/  @!P0 NANOSLEEP.SYNCS 0x989680 ;  /* 0x009896800000895d */ /* 0x004fea0003900000 */
[----:B------:R-:W2:Y:S02]  /*29a30*/  @!P0 SYNCS.PHASECHK.TRANS64 P0, [R17+URZ+0x32420], R0 ;  /* 0x03242000110085a7 */ /* 0x000ea4000800007f */
[----:B--2---:R-:W-:Y:S05]  /*29a40*/  @!P0 BRA `(.L_x_2311) ;  /* 0xfffffffc00f08947 */ /* 0x004fea000383ffff */
[----:B------:R-:W-:Y:S05]  /*29a50*/  BRA `(.L_x_2405) ;  /* 0xffffffc000b47947 */ /* 0x000fea000383ffff */
.L_x_2314:
[----:B--2---:R2:W3:Y:S02]  /*29a60*/  SYNCS.PHASECHK.TRANS64.TRYWAIT P0, [R24+URZ+0x32460], R3 ;  /* 0x03246003180075a7 */ /* 0x0044e4000800017f */
[----:B---3--:R-:W-:Y:S05]  /*29a70*/  @!P0 NANOSLEEP.SYNCS 0x989680 ;  /* 0x009896800000895d */ /* 0x008fea0003900000 */
[----:B------:R-:W3:Y:S02]  /*29a80*/  @!P0 SYNCS.PHASECHK.TRANS64 P0, [R24+URZ+0x32460], R3 ;  /* 0x03246003180085a7 */ /* 0x000ee4000800007f */
[----:B---3--:R-:W-:Y:S05]  /*29a90*/  @!P0 BRA `(.L_x_2314) ;  /* 0xfffffffc00f08947 */ /* 0x008fea000383ffff */
[----:B------:R-:W-:Y:S05]  /*29aa0*/  BRA `(.L_x_2406) ;  /* 0xffffffc000c07947 */ /* 0x000fea000383ffff */
.L_x_2315:
        /* <DEDUP_REMOVED lines=8> */
.L_x_2408:
[----:B------:R-:W-:Y:S05]  /*29b30*/  BSYNC B0 ;  /* 0x0000000000007941 */ /* 0x000fea0003800000 */
.L_x_2407:
        /* <DEDUP_REMOVED lines=12> */
.L_x_2409:
        /* <DEDUP_REMOVED lines=9> */
.L_x_2410:
        /* <DEDUP_REMOVED lines=19> */
.L_x_2411:
[----:B------:R-:W-:Y:S02]  /*29dc0*/  IMAD.MOV.U32 R13, RZ, RZ, R6 ;  /* 0x000000ffff0d7224 */ /* 0x000fe400078e0006 */
[----:B------:R-:W-:Y:S01]  /*29dd0*/  IMAD.MOV.U32 R12, RZ, RZ, 0x2 ;  /* 0x00000002ff0c7424 */ /* 0x000fe200078e00ff */
[----:B------:R-:W-:-:S13]  /*29de0*/  IADD3 R2, P3, R14, R0, RZ ;  /* 0x000000000e027210 */ /* 0x000fda0007f7e0ff */
[----:B------:R-:W-:Y:S05]  /*29df0*/  WARPSYNC.COLLECTIVE R15, `(.L_x_2412) ;  /* 0x000000000f087348 */ /* 0x000fea0003c00000 */
[----:B------:R0:W1:Y:S02]  /*29e00*/  SHFL.IDX P6, R14, R13, R12, R11 ;  /* 0x0000000c0d0e7389 */ /* 0x00006400000c000b */
[----:B01----:R-:W-:Y:S01]  /*29e10*/  ENDCOLLECTIVE ;  /* 0x000000000000791b */ /* 0x003fe20003800000 */
.L_x_2412:
        /* <DEDUP_REMOVED lines=17> */
.L_x_2413:
[----:B------:R-:W-:Y:S02]  /*29f30*/  IMAD.MOV.U32 R13, RZ, RZ, R6 ;  /* 0x000000ffff0d7224 */ /* 0x000fe400078e0006 */
[----:B------:R-:W-:Y:S01]  /*29f40*/  IMAD.MOV.U32 R12, RZ, RZ, 0x3 ;  /* 0x00000003ff0c7424 */ /* 0x000fe200078e00ff */
[----:B------:R-:W-:-:S13]  /*29f50*/  IADD3 R2, P3, R14, R0, RZ ;  /* 0x000000000e027210 */ /* 0x000fda0007f7e0ff */
[----:B------:R-:W-:Y:S05]  /*29f60*/  WARPSYNC.COLLECTIVE R15, `(.L_x_2414) ;  /* 0x000000000f087348 */ /* 0x000fea0003c00000 */
[----:B------:R0:W1:Y:S02]  /*29f70*/  SHFL.IDX P6, R14, R13, R12, R11 ;  /* 0x0000000c0d0e7389 */ /* 0x00006400000c000b */
[----:B01----:R-:W-:Y:S01]  /*29f80*/  ENDCOLLECTIVE ;  /* 0x000000000000791b */ /* 0x003fe20003800000 */
.L_x_2414:
        /* <DEDUP_REMOVED lines=17> */
.L_x_2415:
[----:B------:R-:W-:Y:S02]  /*2a0a0*/  IMAD.MOV.U32 R13, RZ, RZ, R6 ;  /* 0x000000ffff0d7224 */ /* 0x000fe400078e0006 */
[----:B------:R-:W-:Y:S01]  /*2a0b0*/  IMAD.MOV.U32 R12, RZ, RZ, 0x4 ;  /* 0x00000004ff0c7424 */ /* 0x000fe200078e00ff */
[----:B------:R-:W-:-:S13]  /*2a0c0*/  IADD3 R2, P3, R14, R0, RZ ;  /* 0x000000000e027210 */ /* 0x000fda0007f7e0ff */
[----:B------:R-:W-:Y:S05]  /*2a0d0*/  WARPSYNC.COLLECTIVE R15, `(.L_x_2416) ;  /* 0x000000000f087348 */ /* 0x000fea0003c00000 */
[----:B------:R0:W1:Y:S02]  /*2a0e0*/  SHFL.IDX P6, R14, R13, R12, R11 ;  /* 0x0000000c0d0e7389 */ /* 0x00006400000c000b */
[----:B01----:R-:W-:Y:S01]  /*2a0f0*/  ENDCOLLECTIVE ;  /* 0x000000000000791b */ /* 0x003fe20003800000 */
.L_x_2416:
        /* <DEDUP_REMOVED lines=17> */
.L_x_2417:
[----:B------:R-:W-:Y:S02]  /*2a210*/  IMAD.MOV.U32 R13, RZ, RZ, R6 ;  /* 0x000000ffff0d7224 */ /* 0x000fe400078e0006 */
[----:B------:R-:W-:Y:S01]  /*2a220*/  IMAD.MOV.U32 R12, RZ, RZ, 0x5 ;  /* 0x00000005ff0c7424 */ /* 0x000fe200078e00ff */
[----:B------:R-:W-:-:S13]  /*2a230*/  IADD3 R2, P3, R14, R0, RZ ;  /* 0x000000000e027210 */ /* 0x000fda0007f7e0ff */
[----:B------:R-:W-:Y:S05]  /*2a240*/  WARPSYNC.COLLECTIVE R15, `(.L_x_2418) ;  /* 0x000000000f087348 */ /* 0x000fea0003c00000 */
[----:B------:R0:W1:Y:S02]  /*2a250*/  SHFL.IDX P6, R14, R13, R12, R11 ;  /* 0x0000000c0d0e7389 */ /* 0x00006400000c000b */
[----:B01----:R-:W-:Y:S01]  /*2a260*/  ENDCOLLECTIVE ;  /* 0x000000000000791b */ /* 0x003fe20003800000 */
.L_x_2418:
        /* <DEDUP_REMOVED lines=12> */
.L_x_2419:
        /* <DEDUP_REMOVED lines=9> */
.L_x_2321:
[----:B--2---:R2:W3:Y:S02]  /*2a3c0*/  SYNCS.PHASECHK.TRANS64.TRYWAIT P0, [R10+URZ+0x32440], R25 ;  /* 0x032440190a0075a7 */ /* 0x0044e4000800017f */
[----:B---3--:R-:W-:Y:S05]  /*2a3d0*/  @!P0 NANOSLEEP.SYNCS 0x989680 ;  /* 0x009896800000895d */ /* 0x008fea0003900000 */
[----:B------:R-:W3:Y:S02]  /*2a3e0*/  @!P0 SYNCS.PHASECHK.TRANS64 P0, [R10+URZ+0x32440], R25 ;  /* 0x032440190a0085a7 */ /* 0x000ee4000800007f */
[----:B---3--:R-:W-:Y:S05]  /*2a3f0*/  @!P0 BRA `(.L_x_2321) ;  /* 0xfffffffc00f08947 */ /* 0x008fea000383ffff */
[----:B------:R-:W-:Y:S05]  /*2a400*/  BRA `(.L_x_2421) ;  /* 0xffffffc400207947 */ /* 0x000fea000383ffff */
.L_x_2322:
[----:B------:R-:W-:Y:S01]  /*2a410*/  BSSY B1, `(.L_x_2422) ;  /* 0x0000008000017945 */ /* 0x000fe20003800000 */
[----:B------:R-:W-:Y:S02]  /*2a420*/  IMAD.MOV.U32 R13, RZ, RZ, R21 ;  /* 0x000000ffff0d7224 */ /* 0x000fe400078e0015 */
[----:B------:R-:W-:Y:S02]  /*2a430*/  IMAD.MOV.U32 R12, RZ, RZ, RZ ;  /* 0x000000ffff0c7224 */ /* 0x000fe400078e00ff */
[----:B------:R-:W-:Y:S02]  /*2a440*/  IMAD.MOV.U32 R11, RZ, RZ, 0x181f ;  /* 0x0000181fff0b7424 */ /* 0x000fe400078e00ff */
[----:B------:R-:W-:-:S07]  /*2a450*/  IMAD.MOV.U32 R15, RZ, RZ, -0x1 ;  /* 0xffffffffff0f7424 */ /* 0x000fce00078e00ff */
[----:B--2---:R-:W-:Y:S05]  /*2a460*/  WARPSYNC.COLLECTIVE R15, `(.L_x_2423) ;  /* 0x000000000f087348 */ /* 0x004fea0003c00000 */
[----:B------:R0:W1:Y:S02]  /*2a470*/  SHFL.IDX P6, R14, R13, R12, R11 ;  /* 0x0000000c0d0e7389 */ /* 0x00006400000c000b */
[----:B012---:R-:W-:Y:S01]  /*2a480*/  ENDCOLLECTIVE ;  /* 0x000000000000791b */ /* 0x007fe20003800000 */
.L_x_2423:
[----:B------:R-:W-:Y:S05]  /*2a490*/  BSYNC B1 ;  /* 0x0000000000017941 */ /* 0x000fea0003800000 */
.L_x_2422:
        /* <DEDUP_REMOVED lines=9> */
.L_x_2424:
[----:B------:R-:W-:Y:S02]  /*2a530*/  IMAD.MOV.U32 R13, RZ, RZ, R21 ;  /* 0x000000ffff0d7224 */ /* 0x000fe400078e0015 */
[----:B------:R-:W-:Y:S01]  /*2a540*/  IMAD.MOV.U32 R12, RZ, RZ, 0x1 ;  /* 0x00000001ff0c7424 */ /* 0x000fe200078e00ff */
[----:B------:R-:W-:-:S13]  /*2a550*/  IADD3 R2, P0, R14, R0, RZ ;  /* 0x000000000e027210 */ /* 0x000fda0007f1e0ff */
[----:B------:R-:W-:Y:S05]  /*2a560*/  WARPSYNC.COLLECTIVE R15, `(.L_x_2425) ;  /* 0x000000000f087348 */ /* 0x000fea0003c00000 */
[----:B------:R0:W1:Y:S02]  /*2a570*/  SHFL.IDX P6, R14, R13, R12, R11 ;  /* 0x0000000c0d0e7389 */ /* 0x00006400000c000b */
[----:B01----:R-:W-:Y:S01]  /*2a580*/  ENDCOLLECTIVE ;  /* 0x000000000000791b */ /* 0x003fe20003800000 */
.L_x_2425:
        /* <DEDUP_REMOVED lines=10> */
.L_x_2426:
[----:B------:R-:W-:Y:S02]  /*2a630*/  IMAD.MOV.U32 R13, RZ, RZ, R21 ;  /* 0x000000ffff0d7224 */ /* 0x000fe400078e0015 */
[----:B------:R-:W-:Y:S02]  /*2a640*/  IMAD.MOV.U32 R12, RZ, RZ, 0x2 ;  /* 0x00000002ff0c7424 */ /* 0x000fe400078e00ff */
[----:B------:R-:W-:-:S07]  /*2a650*/  IMAD.MOV.U32 R6, RZ, RZ, R14 ;  /* 0x000000ffff067224 */ /* 0x000fce00078e000e */
[----:B------:R-:W-:Y:S05]  /*2a660*/  WARPSYNC.COLLECTIVE R15, `(.L_x_2427) ;  /* 0x000000000f087348 */ /* 0x000fea0003c00000 */
[----:B------:R0:W1:Y:S02]  /*2a670*/  SHFL.IDX P6, R14, R13, R12, R11 ;  /* 0x0000000c0d0e7389 */ /* 0x00006400000c000b */
[----:B01----:R-:W-:Y:S01]  /*2a680*/  ENDCOLLECTIVE ;  /* 0x000000000000791b */ /* 0x003fe20003800000 */
.L_x_2427:
        /* <DEDUP_REMOVED lines=11> */
.L_x_2428:
[----:B------:R-:W-:Y:S02]  /*2a740*/  IMAD.MOV.U32 R13, RZ, RZ, R21 ;  /* 0x000000ffff0d7224 */ /* 0x000fe400078e0015 */
[----:B------:R-:W-:Y:S01]  /*2a750*/  IMAD.MOV.U32 R12, RZ, RZ, 0x3 ;  /* 0x00000003ff0c7424 */ /* 0x000fe200078e00ff */
[----:B------:R-:W-:-:S13]  /*2a760*/  IADD3 R2, P0, R14, R0, RZ ;  /* 0x000000000e027210 */ /* 0x000fda0007f1e0ff */
[----:B------:R-:W-:Y:S05]  /*2a770*/  WARPSYNC.COLLECTIVE R15, `(.L_x_2429) ;  /* 0x000000000f087348 */ /* 0x000fea0003c00000 */
[----:B------:R0:W1:Y:S02]  /*2a780*/  SHFL.IDX P6, R14, R13, R12, R11 ;  /* 0x0000000c0d0e7389 */ /* 0x00006400000c000b */
[----:B01----:R-:W-:Y:S01]  /*2a790*/  ENDCOLLECTIVE ;  /* 0x000000000000791b */ /* 0x003fe20003800000 */
.L_x_2429:
        /* <DEDUP_REMOVED lines=10> */
.L_x_2430:
[----:B------:R-:W-:Y:S02]  /*2a840*/  IMAD.MOV.U32 R13, RZ, RZ, R21 ;  /* 0x000000ffff0d7224 */ /* 0x000fe400078e0015 */
[----:B------:R-:W-:Y:S01]  /*2a850*/  IMAD.MOV.U32 R12, RZ, RZ, 0x4 ;  /* 0x00000004ff0c7424 */ /* 0x000fe200078e00ff */
[----:B------:R-:W-:-:S13]  /*2a860*/  IADD3 R2, P0, R14, R0, RZ ;  /* 0x000000000e027210 */ /* 0x000fda0007f1e0ff */
[----:B------:R-:W-:Y:S05]  /*2a870*/  WARPSYNC.COLLECTIVE R15, `(.L_x_2431) ;  /* 0x000000000f087348 */ /* 0x000fea0003c00000 */
[----:B------:R0:W1:Y:S02]  /*2a880*/  SHFL.IDX P6, R14, R13, R12, R11 ;  /* 0x0000000c0d0e7389 */ /* 0x00006400000c000b */
[----:B01----:R-:W-:Y:S01]  /*2a890*/  ENDCOLLECTIVE ;  /* 0x000000000000791b */ /* 0x003fe20003800000 */
.L_x_2431:
        /* <DEDUP_REMOVED lines=10> */
.L_x_2432:
[----:B------:R-:W-:Y:S02]  /*2a940*/  IMAD.MOV.U32 R13, RZ, RZ, R21 ;  /* 0x000000ffff0d7224 */ /* 0x000fe400078e0015 */
[----:B------:R-:W-:Y:S01]  /*2a950*/  IMAD.MOV.U32 R12, RZ, RZ, 0x5 ;  /* 0x00000005ff0c7424 */ /* 0x000fe200078e00ff */
[----:B------:R-:W-:-:S13]  /*2a960*/  IADD3 R2, P0, R14, R0, RZ ;  /* 0x000000000e027210 */ /* 0x000fda0007f1e0ff */
[----:B------:R-:W-:Y:S05]  /*2a970*/  WARPSYNC.COLLECTIVE R15, `(.L_x_2433) ;  /* 0x000000000f087348 */ /* 0x000fea0003c00000 */
[----:B------:R0:W1:Y:S02]  /*2a980*/  SHFL.IDX P6, R14, R13, R12, R11 ;  /* 0x0000000c0d0e7389 */ /* 0x00006400000c000b */
[----:B01----:R-:W-:Y:S01]  /*2a990*/  ENDCOLLECTIVE ;  /* 0x000000000000791b */ /* 0x003fe20003800000 */
.L_x_2433:
        /* <DEDUP_REMOVED lines=10> */
.L_x_2434:
[----:B------:R-:W-:Y:S05]  /*2aa40*/  BRA `(.L_x_2435) ;  /* 0xffffffc000607947 */ /* 0x000fea000383ffff */
.L_x_2327:
[----:B---3--:R3:W4:Y:S02]  /*2aa50*/  SYNCS.PHASECHK.TRANS64.TRYWAIT P0, [R10+URZ+0x32460], R25 ;  /* 0x032460190a0075a7 */ /* 0x008724000800017f */
[----:B----4-:R-:W-:Y:S05]  /*2aa60*/  @!P0 NANOSLEEP.SYNCS 0x989680 ;  /* 0x009896800000895d */ /* 0x010fea0003900000 */
[----:B------:R-:W4:Y:S02]  /*2aa70*/  @!P0 SYNCS.PHASECHK.TRANS64 P0, [R10+URZ+0x32460], R25 ;  /* 0x032460190a0085a7 */ /* 0x000f24000800007f */
[----:B----4-:R-:W-:Y:S05]  /*2aa80*/  @!P0 BRA `(.L_x_2327) ;  /* 0xfffffffc00f08947 */ /* 0x010fea000383ffff */
[----:B------:R-:W-:Y:S05]  /*2aa90*/  BRA `(.L_x_2436) ;  /* 0xffffffc000ac7947 */ /* 0x000fea000383ffff */
.L_x_2328:
[----:B------:R-:W-:Y:S01]  /*2aaa0*/  BSSY B1, `(.L_x_2437) ;  /* 0x0000008000017945 */ /* 0x000fe20003800000 */
[----:B------:R-:W-:Y:S02]  /*2aab0*/  IMAD.MOV.U32 R13, RZ, RZ, R24 ;  /* 0x000000ffff0d7224 */ /* 0x000fe400078e0018 */
[----:B------:R-:W-:Y:S02]  /*2aac0*/  IMAD.MOV.U32 R12, RZ, RZ, RZ ;  /* 0x000000ffff0c7224 */ /* 0x000fe400078e00ff */
[----:B------:R-:W-:Y:S02]  /*2aad0*/  IMAD.MOV.U32 R11, RZ, RZ, 0x181f ;  /* 0x0000181fff0b7424 */ /* 0x000fe400078e00ff */
[----:B------:R-:W-:-:S07]  /*2aae0*/  IMAD.MOV.U32 R15, RZ, RZ, -0x1 ;  /* 0xffffffffff0f7424 */ /* 0x000fce00078e00ff */
[----:B-123--:R-:W-:Y:S05]  /*2aaf0*/  WARPSYNC.COLLECTIVE R15, `(.L_x_2438) ;  /* 0x000000000f087348 */ /* 0x00efea0003c00000 */
[----:B------:R0:W4:Y:S02]  /*2ab00*/  SHFL.IDX P6, R14, R13, R12, R11 ;  /* 0x0000000c0d0e7389 */ /* 0x00012400000c000b */
[----:B01234-:R-:W-:Y:S01]  /*2ab10*/  ENDCOLLECTIVE ;  /* 0x000000000000791b */ /* 0x01ffe20003800000 */
.L_x_2438:
[----:B------:R-:W-:Y:S05]  /*2ab20*/  BSYNC B1 ;  /* 0x0000000000017941 */ /* 0x000fea0003800000 */
.L_x_2437:
        /* <DEDUP_REMOVED lines=9> */
.L_x_2439:
[----:B------:R-:W-:Y:S02]  /*2abc0*/  IMAD.MOV.U32 R13, RZ, RZ, R24 ;  /* 0x000000ffff0d7224 */ /* 0x000fe400078e0018 */
[----:B------:R-:W-:Y:S01]  /*2abd0*/  IMAD.MOV.U32 R12, RZ, RZ, 0x1 ;  /* 0x00000001ff0c7424 */ /* 0x000fe200078e00ff */
[----:B------:R-:W-:-:S13]  /*2abe0*/  IADD3 R2, P0, R14, R0, RZ ;  /* 0x000000000e027210 */ /* 0x000fda0007f1e0ff */
[----:B------:R-:W-:Y:S05]  /*2abf0*/  WARPSYNC.COLLECTIVE R15, `(.L_x_2440) ;  /* 0x000000000f087348 */ /* 0x000fea0003c00000 */
[----:B------:R0:W1:Y:S02]  /*2ac00*/  SHFL.IDX P6, R14, R13, R12, R11 ;  /* 0x0000000c0d0e7389 */ /* 0x00006400000c000b */
[----:B01----:R-:W-:Y:S01]  /*2ac10*/  ENDCOLLECTIVE ;  /* 0x000000000000791b */ /* 0x003fe20003800000 */
.L_x_2440:
        /* <DEDUP_REMOVED lines=13> */
.L_x_2441:
[----:B------:R-:W-:Y:S02]  /*2acf0*/  IMAD.MOV.U32 R13, RZ, RZ, R24 ;  /* 0x000000ffff0d7224 */ /* 0x000fe400078e0018 */
[----:B------:R-:W-:Y:S01]  /*2ad00*/  IMAD.MOV.U32 R12, RZ, RZ, 0x2 ;  /* 0x00000002ff0c7424 */ /* 0x000fe200078e00ff */
[----:B------:R-:W-:-:S13]  /*2ad10*/  IADD3 R2, P0, R14, R0, RZ ;  /* 0x000000000e027210 */ /* 0x000fda0007f1e0ff */
[----:B------:R-:W-:Y:S05]  /*2ad20*/  WARPSYNC.COLLECTIVE R15, `(.L_x_2442) ;  /* 0x000000000f087348 */ /* 0x000fea0003c00000 */
[----:B------:R0:W1:Y:S02]  /*2ad30*/  SHFL.IDX P6, R14, R13, R12, R11 ;  /* 0x0000000c0d0e7389 */ /* 0x00006400000c000b */
[----:B01----:R-:W-:Y:S01]  /*2ad40*/  ENDCOLLECTIVE ;  /* 0x000000000000791b */ /* 0x003fe20003800000 */
.L_x_2442:
        /* <DEDUP_REMOVED lines=13> */
.L_x_2443:
[----:B------:R-:W-:Y:S02]  /*2ae20*/  IMAD.MOV.U32 R13, RZ, RZ, R24 ;  /* 0x000000ffff0d7224 */ /* 0x000fe400078e0018 */
[----:B------:R-:W-:Y:S01]  /*2ae30*/  IMAD.MOV.U32 R12, RZ, RZ, 0x3 ;  /* 0x00000003ff0c7424 */ /* 0x000fe200078e00ff */
[----:B------:R-:W-:-:S13]  /*2ae40*/  IADD3 R2, P0, R14, R0, RZ ;  /* 0x000000000e027210 */ /* 0x000fda0007f1e0ff */
[----:B------:R-:W-:Y:S05]  /*2ae50*/  WARPSYNC.COLLECTIVE R15, `(.L_x_2444) ;  /* 0x000000000f087348 */ /* 0x000fea0003c00000 */
[----:B------:R0:W1:Y:S02]  /*2ae60*/  SHFL.IDX P6, R14, R13, R12, R11 ;  /* 0x0000000c0d0e7389 */ /* 0x00006400000c000b */
[----:B01----:R-:W-:Y:S01]  /*2ae70*/  ENDCOLLECTIVE ;  /* 0x000000000000791b */ /* 0x003fe20003800000 */
.L_x_2444:
        /* <DEDUP_REMOVED lines=13> */
.L_x_2445:
[----:B------:R-:W-:Y:S02]  /*2af50*/  IMAD.MOV.U32 R13, RZ, RZ, R24 ;  /* 0x000000ffff0d7224 */ /* 0x000fe400078e0018 */
[----:B------:R-:W-:Y:S01]  /*2af60*/  IMAD.MOV.U32 R12, RZ, RZ, 0x4 ;  /* 0x00000004ff0c7424 */ /* 0x000fe200078e00ff */
[----:B------:R-:W-:-:S13]  /*2af70*/  IADD3 R2, P0, R14, R0, RZ ;  /* 0x000000000e027210 */ /* 0x000fda0007f1e0ff */
[----:B------:R-:W-:Y:S05]  /*2af80*/  WARPSYNC.COLLECTIVE R15, `(.L_x_2446) ;  /* 0x000000000f087348 */ /* 0x000fea0003c00000 */
[----:B------:R0:W1:Y:S02]  /*2af90*/  SHFL.IDX P6, R14, R13, R12, R11 ;  /* 0x0000000c0d0e7389 */ /* 0x00006400000c000b */
[----:B01----:R-:W-:Y:S01]  /*2afa0*/  ENDCOLLECTIVE ;  /* 0x000000000000791b */ /* 0x003fe20003800000 */
.L_x_2446:
        /* <DEDUP_REMOVED lines=13> */
.L_x_2447:
[----:B------:R-:W-:Y:S02]  /*2b080*/  IMAD.MOV.U32 R13, RZ, RZ, R24 ;  /* 0x000000ffff0d7224 */ /* 0x000fe400078e0018 */
[----:B------:R-:W-:Y:S01]  /*2b090*/  IMAD.MOV.U32 R12, RZ, RZ, 0x5 ;  /* 0x00000005ff0c7424 */ /* 0x000fe200078e00ff */
[----:B------:R-:W-:-:S13]  /*2b0a0*/  IADD3 R2, P0, R14, R0, RZ ;  /* 0x000000000e027210 */ /* 0x000fda0007f1e0ff */
[----:B------:R-:W-:Y:S05]  /*2b0b0*/  WARPSYNC.COLLECTIVE R15, `(.L_x_2448) ;  /* 0x000000000f087348 */ /* 0x000fea0003c00000 */
[----:B------:R0:W1:Y:S02]  /*2b0c0*/  SHFL.IDX P6, R14, R13, R12, R11 ;  /* 0x0000000c0d0e7389 */ /* 0x00006400000c000b */
[----:B01----:R-:W-:Y:S01]  /*2b0d0*/  ENDCOLLECTIVE ;  /* 0x000000000000791b */ /* 0x003fe20003800000 */
.L_x_2448:
        /* <DEDUP_REMOVED lines=13> */
.L_x_2449:
[----:B------:R-:W-:Y:S05]  /*2b1b0*/  BRA `(.L_x_2450) ;  /* 0xffffffbc00f87947 */ /* 0x000fea000383ffff */
.L_x_2336:
[----:B------:R-:W-:Y:S01]  /*2b1c0*/  BSSY B0, `(.L_x_2451) ;  /* 0x0000008000007945 */ /* 0x000fe20003800000 */
[----:B------:R-:W-:Y:S02]  /*2b1d0*/  IMAD.MOV.U32 R13, RZ, RZ, R32 ;  /* 0x000000ffff0d7224 */ /* 0x000fe400078e0020 */
[----:B------:R-:W-:Y:S02]  /*2b1e0*/  IMAD.MOV.U32 R12, RZ, RZ, RZ ;  /* 0x000000ffff0c7224 */ /* 0x000fe400078e00ff */
[----:B------:R-:W-:Y:S02]  /*2b1f0*/  IMAD.MOV.U32 R11, RZ, RZ, 0x1f ;  /* 0x0000001fff0b7424 */ /* 0x000fe400078e00ff */
[----:B------:R-:W-:-:S07]  /*2b200*/  IMAD.MOV.U32 R15, RZ, RZ, -0x1 ;  /* 0xffffffffff0f7424 */ /* 0x000fce00078e00ff */
[----:B012--5:R-:W-:Y:S05]  /*2b210*/  WARPSYNC.COLLECTIVE R15, `(.L_x_2452) ;  /* 0x000000000f087348 */ /* 0x027fea0003c00000 */
[----:B------:R3:W4:Y:S02]  /*2b220*/  SHFL.IDX P6, R14, R13, R12, R11 ;  /* 0x0000000c0d0e7389 */ /* 0x00072400000c000b */
[----:B012345:R-:W-:Y:S01]  /*2b230*/  ENDCOLLECTIVE ;  /* 0x000000000000791b */ /* 0x03ffe20003800000 */
.L_x_2452:
[----:B------:R-:W-:Y:S05]  /*2b240*/  BSYNC B0 ;  /* 0x0000000000007941 */ /* 0x000fea0003800000 */
.L_x_2451:
[----:B------:R-:W-:Y:S05]  /*2b250*/  BRA `(.L_x_2453) ;  /* 0xffffffc000c87947 */ /* 0x000fea000383ffff */
.L_x_2339:
[----:B0-----:R0:W1:Y:S02]  /*2b260*/  SYNCS.PHASECHK.TRANS64.TRYWAIT P0, [R7+URZ+0x32420], R0 ;  /* 0x03242000070075a7 */ /* 0x001064000800017f */
[----:B-1----:R-:W-:Y:S05]  /*2b270*/  @!P0 NANOSLEEP.SYNCS 0x989680 ;  /* 0x009896800000895d */ /* 0x002fea0003900000 */
[----:B------:R-:W1:Y:S02]  /*2b280*/  @!P0 SYNCS.PHASECHK.TRANS64 P0, [R7+URZ+0x32420], R0 ;  /* 0x03242000070085a7 */ /* 0x000e64000800007f */
[----:B-1----:R-:W-:Y:S05]  /*2b290*/  @!P0 BRA `(.L_x_2339) ;  /* 0xfffffffc00f08947 */ /* 0x002fea000383ffff */
[----:B------:R-:W-:Y:S05]  /*2b2a0*/  BRA `(.L_x_2454) ;  /* 0xffffffc400107947 */ /* 0x000fea000383ffff */
.L_x_2340:
        /* <DEDUP_REMOVED lines=8> */
[----:B0-23-5:R-:W-:Y:S05]  /*2b330*/  WARPSYNC.COLLECTIVE R15, `(.L_x_2456) ;  /* 0x000000000f087348 */ /* 0x02dfea0003c00000 */
[----:B------:R1:W4:Y:S02]  /*2b340*/  SHFL.IDX P6, R14, R13, R12, R11 ;  /* 0x0000000c0d0e7389 */ /* 0x00032400000c000b */
[----:B012345:R-:W-:Y:S01]  /*2b350*/  ENDCOLLECTIVE ;  /* 0x000000000000791b */ /* 0x03ffe20003800000 */
.L_x_2456:
[----:B------:R-:W-:Y:S05]  /*2b360*/  BSYNC B0 ;  /* 0x0000000000007941 */ /* 0x000fea0003800000 */
.L_x_2455:
[----:B------:R-:W-:Y:S05]  /*2b370*/  BRA `(.L_x_2457) ;  /* 0xffffffc000f87947 */ /* 0x000fea000383ffff */
.L_x_2343:
[----:B------:R-:W-:Y:S01]  /*2b380*/  BSSY B1, `(.L_x_2458) ;  /* 0x0000006000017945 */ /* 0x000fe20003800000 */
[----:B------:R-:W-:-:S07]  /*2b390*/  IMAD.MOV.U32 R15, RZ, RZ, -0x1 ;  /* 0xffffffffff0f7424 */ /* 0x000fce00078e00ff */
[----:B0-23-5:R-:W-:Y:S05]  /*2b3a0*/  WARPSYNC.COLLECTIVE R15, `(.L_x_2459) ;  /* 0x000000000f0c7348 */ /* 0x02dfea0003c00000 */
[----:B------:R-:W-:Y:S02]  /*2b3b0*/  ELECT P6, UR62, PT ;  /* 0x00000000003e782f */ /* 0x000fe400038c0000 */
[----:B------:R-:W-:Y:S01]  /*2b3c0*/  MOV R14, UR62 ;  /* 0x0000003e000e7c02 */ /* 0x000fe20008000f00 */
[----:B0-23-5:R-:W-:Y:S10]  /*2b3d0*/  ENDCOLLECTIVE ;  /* 0x000000000000791b */ /* 0x02dff40003800000 */
.L_x_2459:
[----:B------:R-:W-:Y:S05]  /*2b3e0*/  BSYNC B1 ;  /* 0x0000000000017941 */ /* 0x000fea0003800000 */
.L_x_2458:
[----:B------:R-:W-:Y:S05]  /*2b3f0*/  BRA `(.L_x_2460) ;  /* 0xffffffc000f07947 */ /* 0x000fea000383ffff */
.L_x_2345:
[----:B0-----:R0:W1:Y:S02]  /*2b400*/  SYNCS.PHASECHK.TRANS64.TRYWAIT P1, [R5+URZ+0x32440], R0 ;  /* 0x03244000050075a7 */ /* 0x001064000802017f */
[----:B-1----:R-:W-:Y:S05]  /*2b410*/  @!P1 NANOSLEEP.SYNCS 0x989680 ;  /* 0x009896800000995d */ /* 0x002fea0003900000 */
[----:B------:R-:W1:Y:S02]  /*2b420*/  @!P1 SYNCS.PHASECHK.TRANS64 P1, [R5+URZ+0x32440], R0 ;  /* 0x03244000050095a7 */ /* 0x000e64000802007f */
[----:B-1----:R-:W-:Y:S05]  /*2b430*/  @!P1 BRA `(.L_x_2345) ;  /* 0xfffffffc00f09947 */ /* 0x002fea000383ffff */
[----:B------:R-:W-:Y:S05]  /*2b440*/  BRA `(.L_x_2461) ;  /* 0xffffffc400187947 */ /* 0x000fea000383ffff */
.L_x_2347:
[----:B-1----:R1:W4:Y:S02]  /*2b450*/  SYNCS.PHASECHK.TRANS64.TRYWAIT P1, [R3+URZ+0x32440], R2 ;  /* 0x03244002030075a7 */ /* 0x002324000802017f */
[----:B----4-:R-:W-:Y:S05]  /*2b460*/  @!P1 NANOSLEEP.SYNCS 0x989680 ;  /* 0x009896800000995d */ /* 0x010fea0003900000 */
[----:B------:R-:W4:Y:S02]  /*2b470*/  @!P1 SYNCS.PHASECHK.TRANS64 P1, [R3+URZ+0x32440], R2 ;  /* 0x03244002030095a7 */ /* 0x000f24000802007f */
[----:B----4-:R-:W-:Y:S05]  /*2b480*/  @!P1 BRA `(.L_x_2347) ;  /* 0xfffffffc00f09947 */ /* 0x010fea000383ffff */
[----:B------:R-:W-:Y:S05]  /*2b490*/  BRA `(.L_x_2462) ;  /* 0xffffffc400247947 */ /* 0x000fea000383ffff */
.L_x_2349:
[----:B----4-:R4:W0:Y:S02]  /*2b4a0*/  SYNCS.PHASECHK.TRANS64.TRYWAIT P1, [R5+URZ+0x32460], R0 ;  /* 0x03246000050075a7 */ /* 0x010824000802017f */
[----:B0-----:R-:W-:Y:S05]  /*2b4b0*/  @!P1 NANOSLEEP.SYNCS 0x989680 ;  /* 0x009896800000995d */ /* 0x001fea0003900000 */
[----:B------:R-:W0:Y:S02]  /*2b4c0*/  @!P1 SYNCS.PHASECHK.TRANS64 P1, [R5+URZ+0x32460], R0 ;  /* 0x03246000050095a7 */ /* 0x000e24000802007f */
[----:B0-----:R-:W-:Y:S05]  /*2b4d0*/  @!P1 BRA `(.L_x_2349) ;  /* 0xfffffffc00f09947 */ /* 0x001fea000383ffff */
[----:B------:R-:W-:Y:S05]  /*2b4e0*/  BRA `(.L_x_2463) ;  /* 0xffffffc400207947 */ /* 0x000fea000383ffff */
        .type           $_ZN7cutlass13device_kernelIN5flash11enable_sm90INS1_16FlashAttnFwdSm90INS1_25CollectiveMainloopFwdSm90ILi2EN4cute5tupleIJNS5_1CILi1EEES8_S8_EEENS6_IJNS7_ILi128EEENS7_ILi96EEENS7_ILi64EEEEEELi256ENS_10bfloat16_tEfNS_4arch4Sm90ELb0ELb1ELb1ELb0ELb1ELb0ELb1ELb1ELb0ELb1ELb0ELb0EEENS1_21CollectiveEpilogueFwdINS6_IJSA_NS7_ILi256EEESB_EEES9_SE_SG_Li256ELb0ELb1ELb0ELb0EEENS1_30DynamicPersistentTileSchedulerILi256ELi128ELb0ELb1ELb1EEEEEEEEEvNT_6ParamsE$_ZZN5flash25CollectiveMainloopFwdSm90ILi2EN4cute5tupleIJNS1_1CILi1EEES4_S4_EEENS2_IJNS3_ILi128EEENS3_ILi96EEENS3_ILi64EEEEEELi256EN7cutlass10bfloat16_tEfNSA_4arch4Sm90ELb0ELb1ELb1ELb0ELb1ELb0ELb1ELb1ELb0ELb1ELb0ELb0EE3mmaINS_16FlashAttnFwdSm90ISE_NS_21CollectiveEpilogueFwdINS2_IJS6_NS3_ILi256EEES7_EEES5_SB_SD_Li256ELb0ELb1ELb0ELb0EEENS_30DynamicPersistentTileSchedulerILi256ELi128ELb0ELb1ELb1EEEE13SharedStorageENS1_6TensorINS1_11ArrayEngineIfLm128EEENS1_6LayoutINS2_IJNS2_IJNS3_ILi2EEEST_NS3_ILi32EEEEEES4_S4_EEENS2_IJNS2_IJS4_ST_NS3_ILi4EEEEEENS3_ILi0EEESZ_EEEEEEENS_7SoftmaxILi2ELi0EEEEEbRKNSE_6ParamsENSA_13PipelineAsyncILi2EEES19_RNSA_13PipelineStateILj2EEERT0_RT1_iRiRKNS_16SeqlenInfoQKNewKILb0ELb0EEENS2_IJiiiiEEERT_ENKUliT_T0_T1_E_clIZSF_ISO_S12_S14_EbS17_S19_S19_S1C_S1E_S1G_iS1H_S1L_S1M_S1O_EUlRS1P_iE1_NS3_ILb0EEENS3_ILb1EEEEEDaiS1P_S1Q_S1R_,@function
        .size           $_ZN7cutlass13device_kernelIN5flash11enable_sm90INS1_16FlashAttnFwdSm90INS1_25CollectiveMainloopFwdSm90ILi2EN4cute5tupleIJNS5_1CILi1EEES8_S8_EEENS6_IJNS7_ILi128EEENS7_ILi96EEENS7_ILi64EEEEEELi256ENS_10bfloat16_tEfNS_4arch4Sm90ELb0ELb1ELb1ELb0ELb1ELb0ELb1ELb1ELb0ELb1ELb0ELb0EEENS1_21CollectiveEpilogueFwdINS6_IJSA_NS7_ILi256EEESB_EEES9_SE_SG_Li256ELb0ELb1ELb0ELb0EEENS1_30DynamicPersistentTileSchedulerILi256ELi128ELb0ELb1ELb1EEEEEEEEEvNT_6ParamsE$_ZZN5flash25CollectiveMainloopFwdSm90ILi2EN4cute5tupleIJNS1_1CILi1EEES4_S4_EEENS2_IJNS3_ILi128EEENS3_ILi96EEENS3_ILi64EEEEEELi256EN7cutlass10bfloat16_tEfNSA_4arch4Sm90ELb0ELb1ELb1ELb0ELb1ELb0ELb1ELb1ELb0ELb1ELb0ELb0EE3mmaINS_16FlashAttnFwdSm90ISE_NS_21CollectiveEpilogueFwdINS2_IJS6_NS3_ILi256EEES7_EEES5_SB_SD_Li256ELb0ELb1ELb0ELb0EEENS_30DynamicPersistentTileSchedulerILi256ELi128ELb0ELb1ELb1EEEE13SharedStorageENS1_6TensorINS1_11ArrayEngineIfLm128EEENS1_6LayoutINS2_IJNS2_IJNS3_ILi2EEEST_NS3_ILi32EEEEEES4_S4_EEENS2_IJNS2_IJS4_ST_NS3_ILi4EEEEEENS3_ILi0EEESZ_EEEEEEENS_7SoftmaxILi2ELi0EEEEEbRKNSE_6ParamsENSA_13PipelineAsyncILi2EEES19_RNSA_13PipelineStateILj2EEERT0_RT1_iRiRKNS_16SeqlenInfoQKNewKILb0ELb0EEENS2_IJiiiiEEERT_ENKUliT_T0_T1_E_clIZSF_ISO_S12_S14_EbS17_S19_S19_S1C_S1E_S1G_iS1H_S1L_S1M_S1O_EUlRS1P_iE1_NS3_ILb0EEENS3_ILb1EEEEEDaiS1P_S1Q_S1R_,(.L_x_6455 - $_ZN7cutlass13device_kernelIN5flash11enable_sm90INS1_16FlashAttnFwdSm90INS1_25CollectiveMainloopFwdSm90ILi2EN4cute5tupleIJNS5_1CILi1EEES8_S8_EEENS6_IJNS7_ILi128EEENS7_ILi96EEENS7_ILi64EEEEEELi256ENS_10bfloat16_tEfNS_4arch4Sm90ELb0ELb1ELb1ELb0ELb1ELb0ELb1ELb1ELb0ELb1ELb0ELb0EEENS1_21CollectiveEpilogueFwdINS6_IJSA_NS7_ILi256EEESB_EEES9_SE_SG_Li256ELb0ELb1ELb0ELb0EEENS1_30DynamicPersistentTileSchedulerILi256ELi128ELb0ELb1ELb1EEEEEEEEEvNT_6ParamsE$_ZZN5flash25CollectiveMainloopFwdSm90ILi2EN4cute5tupleIJNS1_1CILi1EEES4_S4_EEENS2_IJNS3_ILi128EEENS3_ILi96EEENS3_ILi64EEEEEELi256EN7cutlass10bfloat16_tEfNSA_4arch4Sm90ELb0ELb1ELb1ELb0ELb1ELb0ELb1ELb1ELb0ELb1ELb0ELb0EE3mmaINS_16FlashAttnFwdSm90ISE_NS_21CollectiveEpilogueFwdINS2_IJS6_NS3_ILi256EEES7_EEES5_SB_SD_Li256ELb0ELb1ELb0ELb0EEENS_30DynamicPersistentTileSchedulerILi256ELi128ELb0ELb1ELb1EEEE13SharedStorageENS1_6TensorINS1_11ArrayEngineIfLm128EEENS1_6LayoutINS2_IJNS2_IJNS3_ILi2EEEST_NS3_ILi32EEEEEES4_S4_EEENS2_IJNS2_IJS4_ST_NS3_ILi4EEEEEENS3_ILi0EEESZ_EEEEEEENS_7SoftmaxILi2ELi0EEEEEbRKNSE_6ParamsENSA_13PipelineAsyncILi2EEES19_RNSA_13PipelineStateILj2EEERT0_RT1_iRiRKNS_16SeqlenInfoQKNewKILb0ELb0EEENS2_IJiiiiEEERT_ENKUliT_T0_T1_E_clIZSF_ISO_S12_S14_EbS17_S19_S19_S1C_S1E_S1G_iS1H_S1L_S1M_S1O_EUlRS1P_iE1_NS3_ILb0EEENS3_ILb1EEEEEDaiS1P_S1Q_S1R_)
$_ZN7cutlass13device_kernelIN5flash11enable_sm90INS1_16FlashAttnFwdSm90INS1_25CollectiveMainloopFwdSm90ILi2EN4cute5tupleIJNS5_1CILi1EEES8_S8_EEENS6_IJNS7_ILi128EEENS7_ILi96EEENS7_ILi64EEEEEELi256ENS_10bfloat16_tEfNS_4arch4Sm90ELb0ELb1ELb1ELb0ELb1ELb0ELb1ELb1ELb0ELb1ELb0ELb0EEENS1_21CollectiveEpilogueFwdINS6_IJSA_NS7_ILi256EEESB_EEES9_SE_SG_Li256ELb0ELb1ELb0ELb0EEENS1_30DynamicPersistentTileSchedulerILi256ELi128ELb0ELb1ELb1EEEEEEEEEvNT_6ParamsE$_ZZN5flash25CollectiveMainloopFwdSm90ILi2EN4cute5tupleIJNS1_1CILi1EEES4_S4_EEENS2_IJNS3_ILi128EEENS3_ILi96EEENS3_ILi64EEEEEELi256EN7cutlass10bfloat16_tEfNSA_4arch4Sm90ELb0ELb1ELb1ELb0ELb1ELb0ELb1ELb1ELb0ELb1ELb0ELb0EE3mmaINS_16FlashAttnFwdSm90ISE_NS_21CollectiveEpilogueFwdINS2_IJS6_NS3_ILi256EEES7_EEES5_SB_SD_Li256ELb0ELb1ELb0ELb0EEENS_30DynamicPersistentTileSchedulerILi256ELi128ELb0ELb1ELb1EEEE13SharedStorageENS1_6TensorINS1_11ArrayEngineIfLm128EEENS1_6LayoutINS2_IJNS2_IJNS3_ILi2EEEST_NS3_ILi32EEEEEES4_S4_EEENS2_IJNS2_IJS4_ST_NS3_ILi4EEEEEENS3_ILi0EEESZ_EEEEEEENS_7SoftmaxILi2ELi0EEEEEbRKNSE_6ParamsENSA_13PipelineAsyncILi2EEES19_RNSA_13PipelineStateILj2EEERT0_RT1_iRiRKNS_16SeqlenInfoQKNewKILb0ELb0EEENS2_IJiiiiEEERT_ENKUliT_T0_T1_E_clIZSF_ISO_S12_S14_EbS17_S19_S19_S1C_S1E_S1G_iS1H_S1L_S1M_S1O_EUlRS1P_iE1_NS3_ILb0EEENS3_ILb1EEEEEDaiS1P_S1Q_S1R_:
[----:B------:R-:W-:Y:S05]  /*2b4f0*/  YIELD ;  /* 0x0000000000007946 */ /* 0x000fea0003800000 */
[----:B------:R-:W-:Y:S02]  /*2b500*/  ULDC UR4, c[0x0][0x20] ;  /* 0x0000080000047ab9 */ /* 0x000fe40000000800 */
[----:B------:R-:W-:-:S05]  /*2b510*/  VIADD R0, R0, -UR4 ;  /* 0x8000000400007c36 */ /* 0x000fca0008000000 */
[----:B------:R-:W2:Y:S01]  /*2b520*/  LDL.64 R2, [R0] ;  /* 0x0000000000027983 */ /* 0x000ea20000100a00 */
[----:B------:R-:W0:Y:S02]  /*2b530*/  LDC.64 R4, c[0x0][0x208] ;  /* 0x00008200ff047b82 */ /* 0x000e240000000a00 */
[----:B0-----:R-:W-:Y:S02]  /*2b540*/  R2UR UR4, R4 ;  /* 0x00000000040472ca */ /* 0x001fe400000e0000 */
[----:B------:R-:W-:-:S13]  /*2b550*/  R2UR UR5, R5 ;  /* 0x00000000050572ca */ /* 0x000fda00000e0000 */
[----:B--2---:R-:W2:Y:S01]  /*2b560*/  LD.E R6, desc[UR4][R2.64] ;  /* 0x0000000402067980 */ /* 0x004ea2000c101900 */
[----:B------:R-:W-:Y:S02]  /*2b570*/  R2UR UR4, R4 ;  /* 0x00000000040472ca */ /* 0x000fe400000e0000 */
[----:B------:R-:W-:Y:S01]  /*2b580*/  R2UR UR5, R5 ;  /* 0x00000000050572ca */ /* 0x000fe200000e0000 */
[----:B--2---:R-:W-:-:S12]  /*2b590*/  VIADD R11, R6, 0x1 ;  /* 0x00000001060b7836 */ /* 0x004fd80000000000 */
[----:B------:R-:W2:Y:S01]  /*2b5a0*/  LD.E R6, desc[UR4][R2.64+0x8] ;  /* 0x0000080402067980 */ /* 0x000ea2000c101900 */
[----:B------:R-:W-:-:S13]  /*2b5b0*/  ISETP.NE.AND P0, PT, R11, 0x2, PT ;  /* 0x000000020b00780c */ /* 0x000fda0003f05270 */
[----:B------:R-:W-:Y:S02]  /*2b5c0*/  @!P0 R2UR UR6, R4 ;  /* 0x00000000040682ca */ /* 0x000fe400000e0000 */
[----:B------:R-:W-:-:S13]  /*2b5d0*/  @!P0 R2UR UR7, R5 ;  /* 0x00000000050782ca */ /* 0x000fda00000e0000 */
[----:B------:R-:W3:Y:S01]  /*2b5e0*/  @!P0 LD.E R7, desc[UR6][R2.64+0x4] ;  /* 0x0000040602078980 */ /* 0x000ee2000c101900 */
[C---:B------:R-:W-:Y:S02]  /*2b5f0*/  R2UR UR4, R4.reuse ;  /* 0x00000000040472ca */ /* 0x040fe400000e0000 */
[C---:B------:R-:W-:Y:S02]  /*2b600*/  R2UR UR5, R5.reuse ;  /* 0x00000000050572ca */ /* 0x040fe400000e0000 */
[C---:B------:R-:W-:Y:S02]  /*2b610*/  R2UR UR6, R4.reuse ;  /* 0x00000000040672ca */ /* 0x040fe400000e0000 */
[C---:B------:R-:W-:Y:S02]  /*2b620*/  R2UR UR7, R5.reuse ;  /* 0x00000000050772ca */ /* 0x040fe400000e0000 */
[----:B------:R-:W-:Y:S02]  /*2b630*/  @!P0 R2UR UR8, R4 ;  /* 0x00000000040882ca */ /* 0x000fe400000e0000 */
[----:B------:R-:W-:-:S02]  /*2b640*/  @!P0 R2UR UR9, R5 ;  /* 0x00000000050982ca */ /* 0x000fc400000e0000 */
[----:B------:R-:W-:Y:S02]  /*2b650*/  @!P0 R2UR UR10, R4 ;  /* 0x00000000040a82ca */ /* 0x000fe400000e0000 */
[----:B------:R-:W-:Y:S01]  /*2b660*/  @!P0 R2UR UR11, R5 ;  /* 0x00000000050b82ca */ /* 0x000fe200000e0000 */
[----:B------:R0:W-:Y:S08]  /*2b670*/  ST.E desc[UR4][R2.64], R11 ;  /* 0x0000000b02007985 */ /* 0x0001f0000c101904 */
[----:B------:R1:W-:Y:S01]  /*2b680*/  @!P0 ST.E desc[UR8][R2.64], RZ ;  /* 0x000000ff02008985 */ /* 0x0003e2000c101908 */
[----:B--2---:R-:W-:-:S05]  /*2b690*/  VIADD R13, R6, 0x1 ;  /* 0x00000001060d7836 */ /* 0x004fca0000000000 */
[----:B------:R1:W-:Y:S01]  /*2b6a0*/  ST.E desc[UR6][R2.64+0x8], R13 ;  /* 0x0000080d02007985 */ /* 0x0003e2000c101906 */
[----:B---3--:R-:W-:-:S05]  /*2b6b0*/  @!P0 LOP3.LUT R15, R7, 0x1, RZ, 0x3c, !PT ;  /* 0x00000001070f8812 */ /* 0x008fca00078e3cff */
[----:B------:R1:W-:Y:S04]  /*2b6c0*/  @!P0 ST.E desc[UR10][R2.64+0x4], R15 ;  /* 0x0000040f02008985 */ /* 0x0003e8000c10190a */
[----:B------:R-:W2:Y:S01]  /*2b6d0*/  LDL.64 R8, [R0+0x18] ;  /* 0x0000180000087983 */ /* 0x000ea20000100a00 */
[----:B------:R-:W-:Y:S02]  /*2b6e0*/  R2UR UR4, R4 ;  /* 0x00000000040472ca */ /* 0x000fe400000e0000 */
[----:B------:R-:W-:Y:S01]  /*2b6f0*/  R2UR UR5, R5 ;  /* 0x00000000050572ca */ /* 0x000fe200000e0000 */
[----:B------:R-:W3:-:S12]  /*2b700*/  LDL.64 R6, [R0] ;  /* 0x0000000000067983 */ /* 0x000ed80000100a00 */
[----:B--2---:R-:W2:Y:S01]  /*2b710*/  LD.E R14, desc[UR4][R8.64] ;  /* 0x00000004080e7980 */ /* 0x004ea2000c101900 */
[C---:B------:R-:W-:Y:S02]  /*2b720*/  R2UR UR4, R4.reuse ;  /* 0x00000000040472ca */ /* 0x040fe400000e0000 */
[C---:B------:R-:W-:Y:S02]  /*2b730*/  R2UR UR5, R5.reuse ;  /* 0x00000000050572ca */ /* 0x040fe400000e0000 */
[----:B------:R-:W-:Y:S02]  /*2b740*/  R2UR UR6, R4 ;  /* 0x00000000040672ca */ /* 0x000fe400000e0000 */
[----:B------:R-:W-:Y:S01]  /*2b750*/  R2UR UR7, R5 ;  /* 0x00000000050772ca */ /* 0x000fe200000e0000 */
[----:B------:R-:W-:Y:S08]  /*2b760*/  BSSY B2, `(.L_x_2464) ;  /* 0x0000007000027945 */ /* 0x000ff00003800000 */
[----:B---3--:R1:W5:Y:S04]  /*2b770*/  LD.E R12, desc[UR4][R6.64] ;  /* 0x00000004060c7980 */ /* 0x008368000c101900 */
[----:B0-----:R1:W5:Y:S01]  /*2b780*/  LD.E R11, desc[UR6][R6.64+0x4] ;  /* 0x00000406060b7980 */ /* 0x001362000c101900 */
[----:B--2---:R-:W-:-:S04]  /*2b790*/  LOP3.LUT R14, R14, 0x1, RZ, 0xfc, !PT ;  /* 0x000000010e0e7812 */ /* 0x004fc800078efcff */
[----:B------:R-:W-:-:S13]  /*2b7a0*/  ISETP.NE.AND P0, PT, R14, 0x3, PT ;  /* 0x000000030e00780c */ /* 0x000fda0003f05270 */
[----:B-1----:R-:W-:Y:S05]  /*2b7b0*/  @!P0 BRA `(.L_x_2465) ;  /* 0x0000000000048947 */ /* 0x002fea0003800000 */
[----:B------:R-:W-:Y:S01]  /*2b7c0*/  BPT.TRAP 0x1 ;  /* 0x000000040000795c */ /* 0x000fe20000300000 */
.L_x_2465:
[----:B------:R-:W-:Y:S05]  /*2b7d0*/  BSYNC B2 ;  /* 0x0000000000027941 */ /* 0x000fea0003800000 */
.L_x_2464:
[----:B------:R-:W-:Y:S02]  /*2b7e0*/  R2UR UR4, R4 ;  /* 0x00000000040472ca */ /* 0x000fe400000e0000 */
[----:B------:R-:W-:-:S13]  /*2b7f0*/  R2UR UR5, R5 ;  /* 0x00000000050572ca */ /* 0x000fda00000e0000 */
[----:B------:R-:W2:Y:S01]  /*2b800*/  LD.E.64 R2, desc[UR4][R8.64+0x18] ;  /* 0x0000180408027980 */ /* 0x000ea2000c101b00 */
[----:B-----5:R-:W-:Y:S02]  /*2b810*/  SHF.L.U32 R13, R11, 0x1f, RZ ;  /* 0x0000001f0b0d7819 */ /* 0x020fe400000006ff */
[----:B--2---:R-:W-:-:S05]  /*2b820*/  MOV R3, R2 ;  /* 0x0000000200037202 */ /* 0x004fca0000000f00 */
[----:B------:R-:W-:-:S04]  /*2b830*/  IMAD R12, R12, 0x8, R3 ;  /* 0x000000080c0c7824 */ /* 0x000fc800078e0203 */
[----:B------:R0:W1:Y:S01]  /*2b840*/  SYNCS.PHASECHK.TRANS64.TRYWAIT P0, [R12+URZ], R13 ;  /* 0x0000000d0c0075a7 */ /* 0x000062000800017f */
[----:B------:R-:W2:Y:S01]  /*2b850*/  LD.E R11, desc[UR4][R8.64] ;  /* 0x00000004080b7980 */ /* 0x000ea2000c101900 */
[----:B------:R-:W-:Y:S02]  /*2b860*/  R2UR UR6, R4 ;  /* 0x00000000040672ca */ /* 0x000fe400000e0000 */
[----:B------:R-:W-:Y:S01]  /*2b870*/  R2UR UR7, R5 ;  /* 0x00000000050772ca */ /* 0x000fe200000e0000 */
[----:B------:R0:W5:Y:S01]  /*2b880*/  LD.E R2, desc[UR4][R6.64] ;  /* 0x0000000406027980 */ /* 0x000162000c101900 */
[----:B------:R-:W-:Y:S11]  /*2b890*/  BSSY B2, `(.L_x_2466) ;  /* 0x0000006000027945 */ /* 0x000ff60003800000 */
[----:B------:R0:W5:Y:S01]  /*2b8a0*/  LD.E R3, desc[UR6][R6.64+0x4] ;  /* 0x0000040606037980 */ /* 0x000162000c101900 */
[----:B--2---:R-:W-:-:S04]  /*2b8b0*/  LOP3.LUT R11, R11, 0x1, RZ, 0xfc, !PT ;  /* 0x000000010b0b7812 */ /* 0x004fc800078efcff */
[----:B------:R-:W-:-:S13]  /*2b8c0*/  ISETP.NE.AND P1, PT, R11, 0x3, PT ;  /* 0x000000030b00780c */ /* 0x000fda0003f25270 */
[----:B01----:R-:W-:Y:S05]  /*2b8d0*/  @!P1 BRA `(.L_x_2467) ;  /* 0x0000000000049947 */ /* 0x003fea0003800000 */
[----:B------:R-:W-:Y:S01]  /*2b8e0*/  BPT.TRAP 0x1 ;  /* 0x000000040000795c */ /* 0x000fe20000300000 */
.L_x_2467:
[----:B------:R-:W-:Y:S05]  /*2b8f0*/  BSYNC B2 ;  /* 0x0000000000027941 */ /* 0x000fea0003800000 */
.L_x_2466:
[----:B------:R-:W-:Y:S04]  /*2b900*/  BSSY B2, `(.L_x_2468) ;  /* 0x000000a000027945 */ /* 0x000fe80003800000 */
[----:B------:R-:W-:Y:S05]  /*2b910*/  @P0 BRA `(.L_x_2469) ;  /* 0x0000000000200947 */ /* 0x000fea0003800000 */
[----:B------:R-:W-:Y:S02]  /*2b920*/  R2UR UR4, R4 ;  /* 0x00000000040472ca */ /* 0x000fe400000e0000 */
[----:B------:R-:W-:-:S13]  /*2b930*/  R2UR UR5, R5 ;  /* 0x00000000050572ca */ /* 0x000fda00000e0000 */
[----:B------:R-:W2:Y:S01]  /*2b940*/  LD.E.64 R8, desc[UR4][R8.64+0x18] ;  /* 0x0000180408087980 */ /* 0x000ea2000c101b00 */
[----:B-----5:R-:W-:Y:S02]  /*2b950*/  SHF.L.U32 R3, R3, 0x1f, RZ ;  /* 0x0000001f03037819 */ /* 0x020fe400000006ff */
[----:B--2---:R-:W-:-:S05]  /*2b960*/  MOV R7, R8 ;  /* 0x0000000800077202 */ /* 0x004fca0000000f00 */
[----:B------:R-:W-:-:S04]  /*2b970*/  IMAD R2, R2, 0x8, R7 ;  /* 0x0000000802027824 */ /* 0x000fc800078e0207 */
[----:B------:R-:W0:Y:S02]  /*2b980*/  SYNCS.PHASECHK.TRANS64.TRYWAIT P0, [R2+URZ], R3 ;  /* 0x00000003020075a7 */ /* 0x000e24000800017f */
[----:B0-----:R-:W-:Y:S05]  /*2b990*/  @!P0 BRA `(.L_x_2470) ;  /* 0x000001b8000c8947 */ /* 0x001fea0003800000 */
.L_x_2469:
[----:B------:R-:W-:Y:S05]  /*2b9a0*/  BSYNC B2 ;  /* 0x0000000000027941 */ /* 0x000fea0003800000 */
.L_x_2468:
[----:B------:R-:W2:Y:S04]  /*2b9b0*/  LDL.64 R8, [R0] ;  /* 0x0000000000087983 */ /* 0x000ea80000100a00 */
[----:B------:R-:W3:Y:S01]  /*2b9c0*/  LDL.64 R6, [R0+0x28] ;  /* 0x0000280000067983 */ /* 0x000ee20000100a00 */
[C---:B------:R-:W-:Y:S02]  /*2b9d0*/  R2UR UR6, R4.reuse ;  /* 0x00000000040672ca */ /* 0x040fe400000e0000 */
[C---:B------:R-:W-:Y:S01]  /*2b9e0*/  R2UR UR7, R5.reuse ;  /* 0x00000000050772ca */ /* 0x040fe200000e0000 */
[----:B0----5:R-:W4:Y:S01]  /*2b9f0*/  LDL.64 R2, [R0+0x20] ;  /* 0x0000200000027983 */ /* 0x021f220000100a00 */
[C---:B------:R-:W-:Y:S02]  /*2ba00*/  R2UR UR4, R4.reuse ;  /* 0x00000000040472ca */ /* 0x040fe400000e0000 */
[----:B------:R-:W-:Y:S01]  /*2ba10*/  R2UR UR5, R5 ;  /* 0x00000000050572ca */ /* 0x000fe200000e0000 */
[----:B------:R-:W4:Y:S08]  /*2ba20*/  LDL.64 R12, [R0+0x8] ;  /* 0x00000800000c7983 */ /* 0x000f300000100a00 */
[----:B--2---:R-:W2:Y:S04]  /*2ba30*/  LD.E R9, desc[UR6][R8.64] ;  /* 0x0000000608097980 */ /* 0x004ea8000c101900 */
[----:B---3--:R-:W2:Y:S01]  /*2ba40*/  LD.E.64 R14, desc[UR4][R6.64] ;  /* 0x00000004060e7980 */ /* 0x008ea2000c101b00 */
[----:B------:R-:W-:Y:S05]  /*2ba50*/  WARPSYNC.ALL ;  /* 0x0000000000007948 */ /* 0x000fea0003800000 */
[----:B------:R-:W-:-:S02]  /*2ba60*/  R2UR UR4, R4 ;  /* 0x00000000040472ca */ /* 0x000fc400000e0000 */
[C---:B------:R-:W-:Y:S02]  /*2ba70*/  R2UR UR5, R5.reuse ;  /* 0x00000000050572ca */ /* 0x040fe400000e0000 */
[----:B------:R-:W-:Y:S02]  /*2ba80*/  R2UR UR6, R4 ;  /* 0x00000000040672ca */ /* 0x000fe400000e0000 */
[----:B------:R-:W-:-:S09]  /*2ba90*/  R2UR UR7, R5 ;  /* 0x00000000050772ca */ /* 0x000fd200000e0000 */
[----:B----4-:R0:W-:Y:S04]  /*2baa0*/  ST.E desc[UR4][R12.64], RZ ;  /* 0x000000ff0c007985 */ /* 0x0101e8000c101904 */
[----:B------:R-:W3:Y:S01]  /*2bab0*/  LD.E.64 R6, desc[UR6][R2.64] ;  /* 0x0000000602067980 */ /* 0x000ee2000c101b00 */
[----:B--2---:R-:W-:Y:S01]  /*2bac0*/  IMAD R8, R9, 0x300, R14 ;  /* 0x0000030009087824 */ /* 0x004fe200078e020e */
[----:B------:R-:W-:Y:S01]  /*2bad0*/  WARPGROUP.ARRIVE ;  /* 0x00000000000079c5 */ /* 0x000fe20000000000 */
[----:B------:R-:W-:Y:S01]  /*2bae0*/  IMAD.MOV.U32 R9, RZ, RZ, R15 ;  /* 0x000000ffff097224 */ /* 0x000fe200078e000f */
[----:B------:R-:W-:Y:S01]  /*2baf0*/  R2UR UR8, R4 ;  /* 0x00000000040872ca */ /* 0x000fe200000e0000 */
[----:B------:R-:W-:Y:S01]  /*2bb00*/  IMAD.MOV.U32 R195, RZ, RZ, 0x1 ;  /* 0x00000001ffc37424 */ /* 0x000fe200078e00ff */
[----:B------:R-:W-:-:S02]  /*2bb10*/  R2UR UR6, R8 ;  /* 0x00000000080672ca */ /* 0x000fc400000e0000 */
[----:B------:R-:W-:Y:S02]  /*2bb20*/  R2UR UR7, R9 ;  /* 0x00000000090772ca */ /* 0x000fe400000e0000 */
[C---:B------:R-:W-:Y:S02]  /*2bb30*/  R2UR UR9, R5.reuse ;  /* 0x00000000050972ca */ /* 0x040fe400000e0000 */
[----:B------:R-:W-:Y:S02]  /*2bb40*/  R2UR UR10, R4 ;  /* 0x00000000040a72ca */ /* 0x000fe400000e0000 */
[----:B------:R-:W-:Y:S02]  /*2bb50*/  R2UR UR11, R5 ;  /* 0x00000000050b72ca */ /* 0x000fe400000e0000 */
[----:B---3--:R-:W-:Y:S02]  /*2bb60*/  R2UR UR4, R6 ;  /* 0x00000000060472ca */ /* 0x008fe400000e0000 */
[----:B------:R-:W-:-:S13]  /*2bb70*/  R2UR UR5, R7 ;  /* 0x00000000070572ca */ /* 0x000fda00000e0000 */
[----:B------:R-:W-:Y:S03]  /*2bb80*/  HGMMA.64x96x16.F32.BF16 R24, gdesc[UR4], RZ, !UPT, gsb0 ;  /* 0x01600000041879f0 */ /* 0x000fe6000c0018ff */
[----:B------:R-:W-:Y:S02]  /*2bb90*/  WARPGROUP.DEPBAR.LE gsb0, 0x0 ;  /* 0x00008000000079c5 */ /* 0x000fe40000010000 */
[----:B------:R0:W-:Y:S04]  /*2bba0*/  ST.E desc[UR8][R12.64], R195 ;  /* 0x000000c30c007985 */ /* 0x0001e8000c101908 */
[----:B------:R-:W2:Y:S01]  /*2bbb0*/  LD.E.64 R6, desc[UR10][R2.64] ;  /* 0x0000000a02067980 */ /* 0x000ea2000c101b00 */
[----:B------:R-:W-:Y:S01]  /*2bbc0*/  VIADD R14, R8, 0x2 ;  /* 0x00000002080e7836 */ /* 0x000fe20000000000 */
[----:B------:R-:W-:Y:S01]  /*2bbd0*/  R2UR UR7, R15 ;  /* 0x000000000f0772ca */ /* 0x000fe200000e0000 */
[----:B------:R-:W-:Y:S01]  /*2bbe0*/  WARPGROUP.ARRIVE ;  /* 0x00000000000079c5 */ /* 0x000fe20000000000 */
[----:B------:R-:W-:-:S02]  /*2bbf0*/  R2UR UR8, R4 ;  /* 0x00000000040872ca */ /* 0x000fc400000e0000 */
[----:B------:R-:W-:Y:S02]  /*2bc00*/  R2UR UR6, R14 ;  /* 0x000000000e0672ca */ /* 0x000fe400000e0000 */
[C---:B------:R-:W-:Y:S02]  /*2bc10*/  R2UR UR9, R5.reuse ;  /* 0x00000000050972ca */ /* 0x040fe400000e0000 */
[----:B------:R-:W-:Y:S02]  /*2bc20*/  R2UR UR10, R4 ;  /* 0x00000000040a72ca */ /* 0x000fe400000e0000 */
[----:B------:R-:W-:Y:S01]  /*2bc30*/  R2UR UR11, R5 ;  /* 0x00000000050b72ca */ /* 0x000fe200000e0000 */
[----:B--2---:R-:W-:Y:S01]  /*2bc40*/  VIADD R6, R6, 0x2 ;  /* 0x0000000206067836 */ /* 0x004fe20000000000 */
[----:B------:R-:W-:-:S04]  /*2bc50*/  R2UR UR5, R7 ;  /* 0x00000000070572ca */ /* 0x000fc800000e0000 */
[----:B------:R-:W-:-:S13]  /*2bc60*/  R2UR UR4, R6 ;  /* 0x00000000060472ca */ /* 0x000fda00000e0000 */
[----:B------:R-:W-:Y:S03]  /*2bc70*/  HGMMA.64x96x16.F32.BF16 R24, gdesc[UR4], R24, gsb0 ;  /* 0x01600000041879f0 */ /* 0x000fe60008001818 */
        /* <DEDUP_REMOVED lines=19> */
[----:B------:R-:W-:Y:S01]  /*2bdb0*/  WARPGROUP.ARRIVE ;  /* 0x00000000000079c5 */ /* 0x000fe20000000000 */
[----:B------:R-:W-:Y:S01]  /*2bdc0*/  IMAD.MOV.U32 R9, RZ, RZ, R15 ;  /* 0x000000ffff097224 */ /* 0x000fe200078e000f */
[----:B------:R-:W-:-:S02]  /*2bdd0*/  R2UR UR8, R4 ;  /* 0x00000000040872ca */ /* 0x000fc400000e0000 */
[----:B------:R-:W-:Y:S02]  /*2bde0*/  R2UR UR6, R8 ;  /* 0x00000000080672ca */ /* 0x000fe400000e0000 */
        /* <DEDUP_REMOVED lines=8> */
[----:B------:R-:W2:Y:S01]  /*2be70*/  LDL.64 R6, [R0+0x40] ;  /* 0x0000400000067983 */ /* 0x000ea20000100a00 */
[----:B------:R-:W-:-:S02]  /*2be80*/  R2UR UR4, R4 ;  /* 0x00000000040472ca */ /* 0x000fc400000e0000 */
        /* <DEDUP_REMOVED lines=9> */
[----:B------:R0:W5:Y:S01]  /*2bf20*/  LD.E R14, desc[UR6][R2.64+0x4] ;  /* 0x00000406020e7980 */ /* 0x000162000c101900 */
[----:B--2---:R-:W-:-:S04]  /*2bf30*/  LOP3.LUT R8, R8, 0x1, RZ, 0xfc, !PT ;  /* 0x0000000108087812 */ /* 0x004fc800078efcff */
[----:B------:R-:W-:-:S13]  /*2bf40*/  ISETP.NE.AND P0, PT, R8, 0x3, PT ;  /* 0x000000030800780c */ /* 0x000fda0003f05270 */
[----:B0-----:R-:W-:Y:S05]  /*2bf50*/  @!P0 BRA `(.L_x_2472) ;  /* 0x0000000000048947 */ /* 0x001fea0003800000 */
[----:B------:R-:W-:Y:S01]  /*2bf60*/  BPT.TRAP 0x1 ;  /* 0x000000040000795c */ /* 0x000fe20000300000 */
.L_x_2472:
[----:B------:R-:W-:Y:S05]  /*2bf70*/  BSYNC B2 ;  /* 0x0000000000027941 */ /* 0x000fea0003800000 */
.L_x_2471:
        /* <DEDUP_REMOVED lines=17> */
.L_x_2474:
[----:B------:R-:W-:Y:S05]  /*2c090*/  BSYNC B2 ;  /* 0x0000000000027941 */ /* 0x000fea0003800000 */
.L_x_2473:
        /* <DEDUP_REMOVED lines=10> */
.L_x_2476:
[----:B------:R-:W-:Y:S05]  /*2c140*/  BSYNC B2 ;  /* 0x0000000000027941 */ /* 0x000fea0003800000 */
.L_x_2475:
[----:B------:R-:W2:Y:S04]  /*2c150*/  LDL.64 R14, [R0] ;  /* 0x00000000000e7983 */ /* 0x000ea80000100a00 */
[----:B------:R-:W3:Y:S04]  /*2c160*/  LDL.64 R12, [R0+0x58] ;  /* 0x00005800000c7983 */ /* 0x000ee80000100a00 */
[----:B------:R-:W4:Y:S04]  /*2c170*/  LDL.64 R2, [R0+0x48] ;  /* 0x0000480000027983 */ /* 0x000f280000100a00 */
[----:B0----5:R-:W4:Y:S01]  /*2c180*/  LDL.64 R8, [R0+0x50] ;  /* 0x0000500000087983 */ /* 0x021f220000100a00 */
[----:B------:R-:W-:-:S02]  /*2c190*/  R2UR UR6, R4 ;  /* 0x00000000040672ca */ /* 0x000fc400000e0000 */
[C---:B------:R-:W-:Y:S02]  /*2c1a0*/  R2UR UR7, R5.reuse ;  /* 0x00000000050772ca */ /* 0x040fe400000e0000 */
[----:B------:R-:W-:Y:S02]  /*2c1b0*/  R2UR UR4, R4 ;  /* 0x00000000040472ca */ /* 0x000fe400000e0000 */
[----:B------:R-:W-:-:S09]  /*2c1c0*/  R2UR UR5, R5 ;  /* 0x00000000050572ca */ /* 0x000fd200000e0000 */
[----:B--2---:R-:W2:Y:S04]  /*2c1d0*/  LD.E R15, desc[UR6][R14.64] ;  /* 0x000000060e0f7980 */ /* 0x004ea8000c101900 */
[----:B---3--:R-:W2:Y:S01]  /*2c1e0*/  LD.E.64 R6, desc[UR4][R12.64] ;  /* 0x000000040c067980 */ /* 0x008ea2000c101b00 */
[----:B------:R-:W-:Y:S05]  /*2c1f0*/  WARPSYNC.ALL ;  /* 0x0000000000007948 */ /* 0x000fea0003800000 */
[----:B------:R-:W-:-:S02]  /*2c200*/  R2UR UR6, R4 ;  /* 0x00000000040672ca */ /* 0x000fc400000e0000 */
[C---:B------:R-:W-:Y:S02]  /*2c210*/  R2UR UR7, R5.reuse ;  /* 0x00000000050772ca */ /* 0x040fe400000e0000 */
[----:B------:R-:W-:Y:S02]  /*2c220*/  R2UR UR4, R4 ;  /* 0x00000000040472ca */ /* 0x000fe400000e0000 */
[----:B------:R-:W-:-:S09]  /*2c230*/  R2UR UR5, R5 ;  /* 0x00000000050572ca */ /* 0x000fd200000e0000 */
[----:B----4-:R-:W3:Y:S04]  /*2c240*/  LD.E R11, desc[UR6][R2.64] ;  /* 0x00000006020b7980 */ /* 0x010ee8000c101900 */
[----:B------:R-:W4:Y:S01]  /*2c250*/  LD.E.64 R18, desc[UR4][R8.64] ;  /* 0x0000000408127980 */ /* 0x000f22000c101b00 */
[----:B------:R-:W-:Y:S01]  /*2c260*/  WARPGROUP.ARRIVE ;  /* 0x00000000000079c5 */ /* 0x000fe20000000000 */
[C---:B------:R-:W-:Y:S02]  /*2c270*/  R2UR UR8, R4.reuse ;  /* 0x00000000040872ca */ /* 0x040fe400000e0000 */
[----:B------:R-:W-:Y:S02]  /*2c280*/  R2UR UR9, R5 ;  /* 0x00000000050972ca */ /* 0x000fe400000e0000 */
[----:B------:R-:W-:-:S02]  /*2c290*/  R2UR UR10, R4 ;  /* 0x00000000040a72ca */ /* 0x000fc400000e0000 */
[----:B------:R-:W-:Y:S01]  /*2c2a0*/  R2UR UR11, R5 ;  /* 0x00000000050b72ca */ /* 0x000fe200000e0000 */
[----:B--2---:R-:W-:Y:S01]  /*2c2b0*/  IMAD R6, R15, 0xc00, R6 ;  /* 0x00000c000f067824 */ /* 0x004fe200078e0206 */
[----:B------:R-:W-:-:S04]  /*2c2c0*/  R2UR UR7, R7 ;  /* 0x00000000070772ca */ /* 0x000fc800000e0000 */
[----:B------:R-:W-:Y:S02]  /*2c2d0*/  R2UR UR6, R6 ;  /* 0x00000000060672ca */ /* 0x000fe400000e0000 */
[----:B---3--:R-:W-:Y:S02]  /*2c2e0*/  ISETP.NE.U32.AND P0, PT, R11, RZ, PT ;  /* 0x000000ff0b00720c */ /* 0x008fe40003f05070 */
[----:B----4-:R-:W-:Y:S02]  /*2c2f0*/  R2UR UR4, R18 ;  /* 0x00000000120472ca */ /* 0x010fe400000e0000 */
[----:B------:R-:W-:-:S09]  /*2c300*/  R2UR UR5, R19 ;  /* 0x00000000130572ca */ /* 0x000fd200000e0000 */
[----:B------:R-:W-:-:S05]  /*2c310*/  VOTEU.ANY UP0, P0 ;  /* 0x00000000003f7886 */ /* 0x000fca0000000100 */
[----:B------:R-:W-:Y:S03]  /*2c320*/  HGMMA.64x96x16.F32.BF16 R24, gdesc[UR4], R24, UP0, gsb0 ;  /* 0x01600000041879f0 */ /* 0x000fe6000b801818 */
        /* <DEDUP_REMOVED lines=234> */
[----:B--2---:R-:W-:Y:S02]  /*2d1d0*/  VIADD R6, R8, 0xc06 ;  /* 0x00000c0608067836 */ /* 0x004fe40000000000 */
[----:B------:R-:W-:-:S03]  /*2d1e0*/  IMAD.MOV.U32 R7, RZ, RZ, R9 ;  /* 0x000000ffff077224 */ /* 0x000fc600078e0009 */
[----:B------:R-:W-:Y:S02]  /*2d1f0*/  R2UR UR4, R6 ;  /* 0x00000000060472ca */ /* 0x000fe400000e0000 */
[----:B------:R-:W-:-:S13]  /*2d200*/  R2UR UR5, R7 ;  /* 0x00000000070572ca */ /* 0x000fda00000e0000 */
[----:B------:R-:W-:Y:S03]  /*2d210*/  HGMMA.64x96x16.F32.BF16 R24, gdesc[UR4], R24, gsb0 ;  /* 0x01600000041879f0 */ /* 0x000fe60008001818 */
[----:B------:R-:W-:Y:S02]  /*2d220*/  WARPGROUP.DEPBAR.LE gsb0, 0x0 ;  /* 0x00008000000079c5 */ /* 0x000fe40000010000 */
[----:B------:R0:W-:Y:S04]  /*2d230*/  ST.E desc[UR8][R2.64], R195 ;  /* 0x000000c302007985 */ /* 0x0001e8000c101908 */
[----:B------:R-:W2:Y:S01]  /*2d240*/  LDL.64 R12, [R0+0x18] ;  /* 0x00001800000c7983 */ /* 0x000ea20000100a00 */
[----:B------:R-:W1:Y:S01]  /*2d250*/  S2R R6, SR_TID.X ;  /* 0x0000000000067919 */ /* 0x000e620000002100 */
[----:B------:R-:W-:-:S02]  /*2d260*/  R2UR UR4, R4 ;  /* 0x00000000040472ca */ /* 0x000fc400000e0000 */
[----:B------:R-:W-:Y:S01]  /*2d270*/  R2UR UR5, R5 ;  /* 0x00000000050572ca */ /* 0x000fe200000e0000 */
[----:B------:R-:W3:Y:S01]  /*2d280*/  LDL.64 R8, [R0] ;  /* 0x0000000000087983 */ /* 0x000ee20000100a00 */
[----:B-1----:R-:W-:-:S04]  /*2d290*/  SHF.R.U32.HI R7, RZ, 0x7, R6 ;  /* 0x00000007ff077819 */ /* 0x002fc80000011606 */
[----:B------:R-:W-:-:S05]  /*2d2a0*/  IADD3 R7, -R7, 0xb, RZ ;  /* 0x0000000b07077810 */ /* 0x000fca0007ffe1ff */
[----:B------:R0:W-:Y:S06]  /*2d2b0*/  BAR.ARV R7, 0x100 ;  /* 0x000400070000751d */ /* 0x0001ec0000002000 */
[----:B--2---:R-:W2:Y:S01]  /*2d2c0*/  LD.E R11, desc[UR4][R12.64] ;  /* 0x000000040c0b7980 */ /* 0x004ea2000c101900 */
[----:B------:R-:W-:Y:S02]  /*2d2d0*/  R2UR UR4, R4 ;  /* 0x00000000040472ca */ /* 0x000fe400000e0000 */
[----:B------:R-:W-:Y:S01]  /*2d2e0*/  R2UR UR5, R5 ;  /* 0x00000000050572ca */ /* 0x000fe200000e0000 */
[----:B------:R-:W-:-:S12]  /*2d2f0*/  BSSY B2, `(.L_x_2478) ;  /* 0x0000006000027945 */ /* 0x000fd80003800000 */
[----:B---3--:R0:W5:Y:S01]  /*2d300*/  LD.E R8, desc[UR4][R8.64] ;  /* 0x0000000408087980 */ /* 0x008162000c101900 */
[----:B--2---:R-:W-:-:S04]  /*2d310*/  LOP3.LUT R11, R11, 0x1, RZ, 0xfc, !PT ;  /* 0x000000010b0b7812 */ /* 0x004fc800078efcff */
[----:B------:R-:W-:-:S13]  /*2d320*/  ISETP.NE.AND P0, PT, R11, 0x3, PT ;  /* 0x000000030b00780c */ /* 0x000fda0003f05270 */
[----:B0-----:R-:W-:Y:S05]  /*2d330*/  @!P0 BRA `(.L_x_2479) ;  /* 0x0000000000048947 */ /* 0x001fea0003800000 */
[----:B------:R-:W-:Y:S01]  /*2d340*/  BPT.TRAP 0x1 ;  /* 0x000000040000795c */ /* 0x000fe20000300000 */
.L_x_2479:
[----:B------:R-:W-:Y:S05]  /*2d350*/  BSYNC B2 ;  /* 0x0000000000027941 */ /* 0x000fea0003800000 */
.L_x_2478:
[C---:B------:R-:W-:Y:S01]  /*2d360*/  R2UR UR6, R4.reuse ;  /* 0x00000000040672ca */ /* 0x040fe200000e0000 */
[----:B------:R-:W2:Y:S01]  /*2d370*/  LDL R11, [R1+0x450] ;  /* 0x00045000010b7983 */ /* 0x000ea20000100800 */
[C---:B------:R-:W-:Y:S02]  /*2d380*/  R2UR UR7, R5.reuse ;  /* 0x00000000050772ca */ /* 0x040fe400000e0000 */
[----:B------:R-:W-:Y:S01]  /*2d390*/  R2UR UR4, R4 ;  /* 0x00000000040472ca */ /* 0x000fe200000e0000 */
[----:B------:R-:W3:Y:S01]  /*2d3a0*/  LDL R9, [R1+0x454] ;  /* 0x0004540001097983 */ /* 0x000ee20000100800 */
[----:B------:R-:W-:-:S09]  /*2d3b0*/  R2UR UR5, R5 ;  /* 0x00000000050572ca */ /* 0x000fd200000e0000 */
[----:B------:R-:W4:Y:S04]  /*2d3c0*/  LD.E.64 R2, desc[UR6][R12.64+0x20] ;  /* 0x000020060c027980 */ /* 0x000f28000c101b00 */
[----:B------:R-:W2:Y:S01]  /*2d3d0*/  LD.E R7, desc[UR4][R12.64+0xc] ;  /* 0x00000c040c077980 */ /* 0x000ea2000c101900 */
[----:B----4-:R-:W-:-:S05]  /*2d3e0*/  MOV R3, R2 ;  /* 0x0000000200037202 */ /* 0x010fca0000000f00 */
[----:B-----5:R-:W-:-:S05]  /*2d3f0*/  IMAD R8, R8, 0x8, R3 ;  /* 0x0000000808087824 */ /* 0x020fca00078e0203 */
[----:B--2---:R-:W-:-:S04]  /*2d400*/  PRMT R7, R7, 0x654, R8 ;  /* 0x0000065407077816 */ /* 0x004fc80000000008 */
[----:B------:R0:W-:Y:S01]  /*2d410*/  SYNCS.ARRIVE.TRANS64.RED.A1T0 RZ, [R7+URZ], RZ ;  /* 0x000000ff07ff79a7 */ /* 0x0001e2000810043f */
[----:B------:R-:W2:Y:S04]  /*2d420*/  LDL.64 R2, [R0+0x68] ;  /* 0x0000680000027983 */ /* 0x000ea80000100a00 */
[----:B------:R-:W4:Y:S04]  /*2d430*/  LD.E R79, desc[UR4][R22.64] ;  /* 0x00000004164f7980 */ /* 0x000f28000c101900 */
[----:B0-----:R-:W3:Y:S04]  /*2d440*/  LD.E R7, desc[UR4][R22.64+0x24] ;  /* 0x0000240416077980 */ /* 0x001ee8000c101900 */
[----:B--2---:R-:W2:Y:S01]  /*2d450*/  LD.E.64 R2, desc[UR4][R2.64] ;  /* 0x0000000402027980 */ /* 0x004ea2000c101b00 */
[----:B---3--:R-:W-:-:S13]  /*2d460*/  ISETP.NE.AND P0, PT, R7, 0x1, PT ;  /* 0x000000010700780c */ /* 0x008fda0003f05270 */
[C---:B------:R-:W-:Y:S02]  /*2d470*/  @P0 R2UR UR6, R4.reuse ;  /* 0x00000000040602ca */ /* 0x040fe400000e0000 */
[C---:B------:R-:W-:Y:S02]  /*2d480*/  @P0 R2UR UR7, R5.reuse ;  /* 0x00000000050702ca */ /* 0x040fe400000e0000 */
[C---:B------:R-:W-:Y:S02]  /*2d490*/  R2UR UR14, R4.reuse ;  /* 0x00000000040e72ca */ /* 0x040fe400000e0000 */
[----:B------:R-:W-:Y:S02]  /*2d4a0*/  R2UR UR15, R5 ;  /* 0x00000000050f72ca */ /* 0x000fe400000e0000 */
[----:B------:R-:W-:-:S07]  /*2d4b0*/  R2UR UR10, R4 ;  /* 0x00000000040a72ca */ /* 0x000fce00000e0000 */
[----:B------:R-:W3:Y:S01]  /*2d4c0*/  @P0 LD.E R82, desc[UR6][R22.64+0x2c] ;  /* 0x00002c0616520980 */ /* 0x000ee2000c101900 */
[C---:B------:R-:W-:Y:S02]  /*2d4d0*/  R2UR UR6, R4.reuse ;  /* 0x00000000040672ca */ /* 0x040fe400000e0000 */
[C---:B------:R-:W-:Y:S01]  /*2d4e0*/  R2UR UR7, R5.reuse ;  /* 0x00000000050772ca */ /* 0x040fe200000e0000 */
[----:B------:R-:W4:Y:S01]  /*2d4f0*/  LD.E R7, desc[UR14][R22.64+0x18] ;  /* 0x0000180e16077980 */ /* 0x000f22000c101900 */
[C---:B------:R-:W-:Y:S02]  /*2d500*/  R2UR UR11, R5.reuse ;  /* 0x00000000050b72ca */ /* 0x040fe400000e0000 */
[C---:B------:R-:W-:Y:S02]  /*2d510*/  R2UR UR8, R4.reuse ;  /* 0x00000000040872ca */ /* 0x040fe400000e0000 */
[----:B------:R-:W-:Y:S02]  /*2d520*/  R2UR UR9, R5 ;  /* 0x00000000050972ca */ /* 0x000fe400000e0000 */
[----:B------:R-:W-:-:S02]  /*2d530*/  R2UR UR12, R4 ;  /* 0x00000000040c72ca */ /* 0x000fc400000e0000 */
[----:B------:R-:W-:-:S03]  /*2d540*/  R2UR UR13, R5 ;  /* 0x00000000050d72ca */ /* 0x000fc600000e0000 */
[----:B------:R-:W3:Y:S04]  /*2d550*/  LD.E R8, desc[UR6][R22.64+0x4] ;  /* 0x0000040616087980 */ /* 0x000ee8000c101900 */
[----:B------:R-:W3:Y:S04]  /*2d560*/  LD.E R20, desc[UR10][R22.64+0xc] ;  /* 0x00000c0a16147980 */ /* 0x000ee8000c101900 */
[----:B------:R-:W3:Y:S04]  /*2d570*/  LD.E R19, desc[UR8][R22.64+0x10] ;  /* 0x0000100816137980 */ /* 0x000ee8000c101900 */
[----:B------:R-:W3:Y:S04]  /*2d580*/  LD.E R21, desc[UR12][R22.64+0x14] ;  /* 0x0000140c16157980 */ /* 0x000ee8000c101900 */
[----:B--2---:R0:W2:Y:S02]  /*2d590*/  LD.E R18, desc[UR4][R2.64] ;  /* 0x0000000402127980 */ /* 0x0040a4000c101900 */
[----:B0-----:R-:W-:-:S02]  /*2d5a0*/  IMAD.MOV.U32 R2, RZ, RZ, R9 ;  /* 0x000000ffff027224 */ /* 0x001fc400078e0009 */
[----:B------:R-:W-:-:S05]  /*2d5b0*/  IMAD.MOV.U32 R3, RZ, RZ, R11 ;  /* 0x000000ffff037224 */ /* 0x000fca00078e000b */
[----:B------:R0:W3:Y:S01]  /*2d5c0*/  LD.E R80, desc[UR4][R2.64] ;  /* 0x0000000402507980 */ /* 0x0000e2000c101900 */
[----:B------:R-:W-:Y:S02]  /*2d5d0*/  @P0 R2UR UR4, R4 ;  /* 0x00000000040402ca */ /* 0x000fe400000e0000 */
[----:B------:R-:W-:-:S13]  /*2d5e0*/  @P0 R2UR UR5, R5 ;  /* 0x00000000050502ca */ /* 0x000fda00000e0000 */
[----:B------:R-:W3:Y:S01]  /*2d5f0*/  @P0 LD.E R81, desc[UR4][R22.64+0x28] ;  /* 0x0000280416510980 */ /* 0x000ee2000c101900 */
[----:B------:R-:W-:Y:S02]  /*2d600*/  R2UR UR4, R4 ;  /* 0x00000000040472ca */ /* 0x000fe400000e0000 */
[----:B------:R-:W-:-:S13]  /*2d610*/  R2UR UR5, R5 ;  /* 0x00000000050572ca */ /* 0x000fda00000e0000 */
[----:B------:R-:W3:Y:S01]  /*2d620*/  LD.E R3, desc[UR4][R22.64+0x8] ;  /* 0x0000080416037980 */ /* 0x000ee2000c101900 */
[----:B----4-:R-:W-:Y:S01]  /*2d630*/  ISETP.GE.AND P1, PT, R7, 0x1, PT ;  /* 0x000000010700780c */ /* 0x010fe20003f26270 */
[----:B------:R-:W-:Y:S01]  /*2d640*/  BSSY B2, `(.L_x_2480) ;  /* 0x00000ae000027945 */ /* 0x000fe20003800000 */
[-C--:B--2---:R-:W-:Y:S01]  /*2d650*/  FMUL.FTZ R14, R34, R18.reuse ;  /* 0x00000012220e7220 */ /* 0x084fe20000410000 */
[----:B------:R-:W-:Y:S01]  /*2d660*/  SHF.R.S32.HI R34, RZ, 0x1f, R79 ;  /* 0x0000001fff227819 */ /* 0x000fe2000001144f */
        /* <DEDUP_REMOVED lines=14> */
[----:B------:R-:W-:Y:S01]  /*2d750*/  SHF.R.S32.HI R41, RZ, 0x1f, R40 ;  /* 0x0000001fff297819 */ /* 0x000fe20000011428 */
[-C--:B------:R-:W-:Y:S01]  /*2d760*/  FMUL.FTZ R30, R46, R18.reuse ;  /* 0x000000122e1e7220 */ /* 0x080fe20000410000 */
[-C--:B------:R-:W-:Y:S01]  /*2d770*/  FMUL.FTZ R31, R47, R18.reuse ;  /* 0x000000122f1f7220 */ /* 0x080fe20000410000 */
[----:B------:R-:W-:Y:S01]  /*2d780*/  LEA.HI R46, R34, R79, RZ, 0x2 ;  /* 0x0000004f222e7211 */ /* 0x000fe200078f10ff */
[----:B0-----:R-:W-:Y:S01]  /*2d790*/  FMUL.FTZ R2, R26, R18 ;  /* 0x000000121a027220 */ /* 0x001fe20000410000 */
[----:B------:R-:W-:Y:S01]  /*2d7a0*/  LEA.HI R47, R41, R40, RZ, 0x2 ;  /* 0x00000028292f7211 */ /* 0x000fe200078f10ff */
[-C--:B------:R-:W-:Y:S01]  /*2d7b0*/  FMUL.FTZ R11, R27, R18.reuse ;  /* 0x000000121b0b7220 */ /* 0x080fe20000410000 */
[-C--:B------:R-:W-:Y:S01]  /*2d7c0*/  FMUL.FTZ R26, R42, R18.reuse ;  /* 0x000000122a1a7220 */ /* 0x080fe20000410000 */
[-C--:B------:R-:W-:Y:S01]  /*2d7d0*/  FMUL.FTZ R27, R43, R18.reuse ;  /* 0x000000122b1b7220 */ /* 0x080fe20000410000 */
[-C--:B------:R-:W-:Y:S01]  /*2d7e0*/  FMUL.FTZ R43, R48, R18.reuse ;  /* 0x00000012302b7220 */ /* 0x080fe20000410000 */
[----:B------:R-:W-:Y:S01]  /*2d7f0*/  FMUL.FTZ R42, R49, R18 ;  /* 0x00000012312a7220 */ /* 0x000fe20000410000 */
[----:B------:R-:W-:-:S02]  /*2d800*/  LOP3.LUT R46, R46, 0xfffffffc, RZ, 0xc0, !PT ;  /* 0xfffffffc2e2e7812 */ /* 0x000fc400078ec0ff */
[--C-:B------:R-:W-:Y:S02]  /*2d810*/  SHF.R.S32.HI R48, RZ, 0x2, R47.reuse ;  /* 0x00000002ff307819 */ /* 0x100fe4000001142f */
[----:B------:R-:W-:Y:S01]  /*2d820*/  SHF.R.S32.HI R49, RZ, 0x1f, R47 ;  /* 0x0000001fff317819 */ /* 0x000fe2000001142f */
[----:B------:R-:W-:Y:S01]  /*2d830*/  IMAD.IADD R79, R79, 0x1, -R46 ;  /* 0x000000014f4f7824 */ /* 0x000fe200078e0a2e */
[----:B------:R-:W-:Y:S02]  /*2d840*/  SHF.R.S32.HI R46, RZ, 0x7, R39 ;  /* 0x00000007ff2e7819 */ /* 0x000fe40000011427 */
[----:B------:R-:W-:Y:S02]  /*2d850*/  LEA.HI R49, R49, R48, RZ, 0x3 ;  /* 0x0000003031317211 */ /* 0x000fe400078f18ff */
[----:B------:R-:W-:Y:S02]  /*2d860*/  LEA.HI R41, R41, R40, RZ, 0x5 ;  /* 0x0000002829297211 */ /* 0x000fe400078f28ff */
[----:B------:R-:W-:-:S02]  /*2d870*/  LOP3.LUT R49, R49, 0xfffffff8, RZ, 0xc0, !PT ;  /* 0xfffffff831317812 */ /* 0x000fc400078ec0ff */
[----:B------:R-:W-:Y:S02]  /*2d880*/  LEA.HI R39, R39, R46, RZ, 0x1 ;  /* 0x0000002e27277211 */ /* 0x000fe400078f08ff */
[----:B------:R-:W-:Y:S01]  /*2d890*/  SHF.R.S32.HI R41, RZ, 0x5, R41 ;  /* 0x00000005ff297819 */ /* 0x000fe20000011429 */
[----:B------:R-:W-:Y:S01]  /*2d8a0*/  IMAD.IADD R49, R48, 0x1, -R49 ;  /* 0x0000000130317824 */ /* 0x000fe200078e0a31 */
[----:B------:R-:W-:Y:S02]  /*2d8b0*/  LOP3.LUT R39, R39, 0x3fffffe, RZ, 0xc0, !PT ;  /* 0x03fffffe27277812 */ /* 0x000fe400078ec0ff */
[----:B------:R-:W-:Y:S01]  /*2d8c0*/  LEA.HI R48, R79, R79, RZ, 0x1 ;  /* 0x0000004f4f307211 */ /* 0x000fe200078f08ff */
[----:B---3--:R-:W-:Y:S02]  /*2d8d0*/  IMAD R80, R80, 0x8, R41 ;  /* 0x0000000850507824 */ /* 0x008fe400078e0229 */
[----:B------:R-:W-:Y:S01]  /*2d8e0*/  IMAD.IADD R39, R46, 0x1, -R39 ;  /* 0x000000012e277824 */ /* 0x000fe200078e0a27 */
[----:B------:R-:W-:Y:S01]  /*2d8f0*/  LOP3.LUT R48, R48, 0x1ffffffe, RZ, 0xc0, !PT ;  /* 0x1ffffffe30307812 */ /* 0x000fe200078ec0ff */
[----:B------:R-:W-:-:S02]  /*2d900*/  IMAD.U32 R46, R80, 0x10, R49 ;  /* 0x00000010502e7824 */ /* 0x000fc400078e0031 */
[----:B------:R-:W-:Y:S02]  /*2d910*/  FMUL.FTZ R52, R52, R18 ;  /* 0x0000001234347220 */ /* 0x000fe40000410000 */
[----:B------:R-:W-:Y:S02]  /*2d920*/  IMAD.IADD R48, R79, 0x1, -R48 ;  /* 0x000000014f307824 */ /* 0x000fe400078e0a30 */
[----:B------:R-:W-:Y:S01]  /*2d930*/  IMAD R39, R39, 0x40, R46 ;  /* 0x0000004027277824 */ /* 0x000fe200078e022e */
[----:B------:R0:W1:Y:S03]  /*2d940*/  MUFU.TANH R83, R52 ;  /* 0x0000003400537308 */ /* 0x0000660000002400 */
[----:B0-----:R-:W-:-:S04]  /*2d950*/  IMAD R52, R48, 0x8, R39 ;  /* 0x0000000830347824 */ /* 0x001fc800078e0227 */
[----:B------:R-:W-:-:S05]  /*2d960*/  @P0 IMAD.HI.U32 R81, R52, R81, RZ ;  /* 0x0000005134510227 */ /* 0x000fca00078e00ff */
[----:B------:R-:W-:Y:S01]  /*2d970*/  @P0 SHF.R.U32.HI R52, RZ, R82, R81 ;  /* 0x00000052ff340219 */ /* 0x000fe20000011651 */
[-C--:B------:R-:W-:Y:S01]  /*2d980*/  FMUL.FTZ R61, R61, R18.reuse ;  /* 0x000000123d3d7220 */ /* 0x080fe20000410000 */
[----:B------:R-:W-:Y:S01]  /*2d990*/  LOP3.LUT R47, R47, 0x7ffffffc, RZ, 0xc0, !PT ;  /* 0x7ffffffc2f2f7812 */ /* 0x000fe200078ec0ff */
[-C--:B------:R-:W-:Y:S02]  /*2d9a0*/  FMUL.FTZ R64, R64, R18.reuse ;  /* 0x0000001240407220 */ /* 0x080fe40000410000 */
[----:B------:R-:W0:Y:S01]  /*2d9b0*/  SHFL.IDX PT, R46, R52, RZ, 0x1c1f ;  /* 0x001c1fff342e7589 */ /* 0x000e2200000e0000 */
[----:B------:R-:W-:Y:S02]  /*2d9c0*/  IMAD.MOV.U32 R39, RZ, RZ, -0x60 ;  /* 0xffffffa0ff277424 */ /* 0x000fe400078e00ff */
[-C--:B------:R-:W-:Y:S01]  /*2d9d0*/  FMUL.FTZ R75, R33, R18.reuse ;  /* 0x00000012214b7220 */ /* 0x080fe20000410000 */
[-C--:B------:R-:W-:Y:S01]  /*2d9e0*/  FMUL.FTZ R77, R55, R18.reuse ;  /* 0x00000012374d7220 */ /* 0x080fe20000410000 */
[-C--:B------:R-:W-:Y:S01]  /*2d9f0*/  FMUL.FTZ R78, R58, R18.reuse ;  /* 0x000000123a4e7220 */ /* 0x080fe20000410000 */
[-C--:B------:R-:W-:Y:S01]  /*2da00*/  FMUL.FTZ R74, R32, R18.reuse ;  /* 0x00000012204a7220 */ /* 0x080fe20000410000 */
[----:B------:R2:W3:Y:S01]  /*2da10*/  MUFU.TANH R55, R61 ;  /* 0x0000003d00377308 */ /* 0x0004e20000002400 */
[-C--:B------:R-:W-:Y:S01]  /*2da20*/  FMUL.FTZ R33, R62, R18.reuse ;  /* 0x000000123e217220 */ /* 0x080fe20000410000 */
[----:B------:R-:W-:Y:S01]  /*2da30*/  FMUL.FTZ R34, R63, R18 ;  /* 0x000000123f227220 */ /* 0x000fe20000410000 */
[----:B------:R-:W-:-:S02]  /*2da40*/  IMAD.IADD R47, R40, 0x1, -R47 ;  /* 0x00000001282f7824 */ /* 0x000fc400078e0a2f */
[-C--:B------:R-:W-:Y:S01]  /*2da50*/  FMUL.FTZ R28, R28, R18.reuse ;  /* 0x000000121c1c7220 */ /* 0x080fe20000410000 */
[-C--:B------:R-:W-:Y:S01]  /*2da60*/  FMUL.FTZ R29, R29, R18.reuse ;  /* 0x000000121d1d7220 */ /* 0x080fe20000410000 */
        /* <DEDUP_REMOVED lines=16> */
[----:B------:R-:W-:-:S02]  /*2db70*/  IMAD R40, R10, R39, 0x1 ;  /* 0x000000010a287424 */ /* 0x000fc400078e0227 */
[-C--:B----4-:R-:W-:Y:S01]  /*2db80*/  FMUL.FTZ R64, R71, R18.reuse ;  /* 0x0000001247407220 */ /* 0x090fe20000410000 */
[----:B------:R-:W2:Y:S01]  /*2db90*/  MUFU.TANH R9, R9 ;  /* 0x0000000900097308 */ /* 0x000ea20000002400 */
[----:B------:R-:W-:Y:S02]  /*2dba0*/  IMAD R40, R47, -0x2, R40 ;  /* 0xfffffffe2f287824 */ /* 0x000fe400078e0228 */
[----:B------:R-:W-:Y:S01]  /*2dbb0*/  FMUL.FTZ R53, R53, R18 ;  /* 0x0000001235357220 */ /* 0x000fe20000410000 */
[----:B------:R-:W-:-:S04]  /*2dbc0*/  LOP3.LUT R39, RZ, R20, RZ, 0x33, !PT ;  /* 0x00000014ff277212 */ /* 0x000fc800078e33ff */
[----:B------:R-:W4:Y:S01]  /*2dbd0*/  MUFU.TANH R72, R72 ;  /* 0x0000004800487308 */ /* 0x000f220000002400 */
        /* <DEDUP_REMOVED lines=42> */
[----:B------:R-:W1:Y:S01]  /*2de80*/  MUFU.TANH R64, R64 ;  /* 0x0000004000407308 */ /* 0x000e620000002400 */
[----:B------:R-:W-:-:S02]  /*2de90*/  IMAD.IADD R59, R18, 0x1, R19 ;  /* 0x00000001123b7824 */ /* 0x000fc400078e0213 */
[----:B------:R-:W-:Y:S02]  /*2dea0*/  IMAD.IADD R67, R18, 0x1, R39 ;  /* 0x0000000112437824 */ /* 0x000fe400078e0227 */
[----:B------:R-:W-:Y:S02]  /*2deb0*/  IMAD R70, R10, -0x60, R21 ;  /* 0xffffffa00a467824 */ /* 0x000fe400078e0215 */
[----:B------:R-:W-:Y:S01]  /*2dec0*/  VIADD R71, R40, 0xffffffff ;  /* 0xffffffff28477836 */ /* 0x000fe20000000000 */
[----:B------:R3:W1:Y:S01]  /*2ded0*/  MUFU.TANH R84, R53 ;  /* 0x0000003500547308 */ /* 0x0006620000002400 */
[--C-:B0-----:R-:W-:Y:S02]  /*2dee0*/  IMAD.IADD R54, R59, 0x1, R46.reuse ;  /* 0x000000013b367824 */ /* 0x101fe400078e022e */
[----:B---3--:R-:W-:Y:S01]  /*2def0*/  IMAD.IADD R53, R67, 0x1, R46 ;  /* 0x0000000143357824 */ /* 0x008fe200078e022e */
[----:B--2-4-:R-:W-:Y:S06]  /*2df00*/  @!P1 BRA `(.L_x_2481) ;  /* 0x0000000000849947 */ /* 0x014fec0003800000 */
        /* <DEDUP_REMOVED lines=8> */
[C---:B------:R-:W-:Y:S02]  /*2df90*/  R2UR UR4, R4.reuse ;  /* 0x00000000040472ca */ /* 0x040fe400000e0000 */
[C---:B------:R-:W-:Y:S02]  /*2dfa0*/  R2UR UR5, R5.reuse ;  /* 0x00000000050572ca */ /* 0x040fe400000e0000 */
[----:B------:R-:W-:Y:S02]  /*2dfb0*/  R2UR UR6, R4 ;  /* 0x00000000040672ca */ /* 0x000fe400000e0000 */
[----:B------:R-:W-:-:S09]  /*2dfc0*/  R2UR UR7, R5 ;  /* 0x00000000050772ca */ /* 0x000fd200000e0000 */
[----:B------:R-:W2:Y:S04]  /*2dfd0*/  LD.E R19, desc[UR4][R22.64+0x1c] ;  /* 0x00001c0416137980 */ /* 0x000ea8000c101900 */
[----:B------:R-:W3:Y:S01]  /*2dfe0*/  LD.E R21, desc[UR6][R22.64+0x20] ;  /* 0x0000200616157980 */ /* 0x000ee2000c101900 */
[----:B--2---:R-:W-:-:S05]  /*2dff0*/  IMAD.HI.U32 R18, R18, R19, RZ ;  /* 0x0000001312127227 */ /* 0x004fca00078e00ff */
[----:B---3--:R-:W-:-:S07]  /*2e000*/  SHF.R.U32.HI R18, RZ, R21, R18 ;  /* 0x00000015ff127219 */ /* 0x008fce0000011612 */
.L_x_2485:
[----:B------:R-:W-:Y:S05]  /*2e010*/  BSYNC B4 ;  /* 0x0000000000047941 */ /* 0x000fea0003800000 */
.L_x_2484:
[----:B------:R-:W-:Y:S01]  /*2e020*/  LOP3.LUT R18, RZ, R18, RZ, 0x33, !PT ;  /* 0x00000012ff127212 */ /* 0x000fe200078e33ff */
[----:B------:R-:W-:Y:S06]  /*2e030*/  BRA `(.L_x_2486) ;  /* 0x0000000000287947 */ /* 0x000fec0003800000 */
.L_x_2483:
[----:B------:R-:W-:-:S13]  /*2e040*/  ISETP.NE.AND P0, PT, R7, 0x1, PT ;  /* 0x000000010700780c */ /* 0x000fda0003f05270 */
        /* <DEDUP_REMOVED lines=9> */
.L_x_2486:
[----:B------:R-:W-:Y:S05]  /*2e0e0*/  BSYNC B3 ;  /* 0x0000000000037941 */ /* 0x000fea0003800000 */
.L_x_2482:
[----:B------:R-:W-:-:S05]  /*2e0f0*/  IMAD R18, R7, R18, R71 ;  /* 0x0000001207127224 */ /* 0x000fca00078e0247 */
[----:B------:R-:W-:Y:S02]  /*2e100*/  VIMNMX R53, R53, R18, !PT ;  /* 0x0000001235357248 */ /* 0x000fe40007fe0100 */
[----:B------:R-:W-:-:S07]  /*2e110*/  VIADDMNMX R54, R18, R7, R54, PT ;  /* 0x0000000712367246 */ /* 0x000fce0003800136 */
.L_x_2481:
[----:B------:R-:W-:Y:S05]  /*2e120*/  BSYNC B2 ;  /* 0x0000000000027941 */ /* 0x000fea0003800000 */
.L_x_2480:
        /* <DEDUP_REMOVED lines=68> */
[----:B-1----:R-:W-:Y:S02]  /*2e570*/  FSEL R41, R83, -INF , !P2 ;  /* 0xff80000053297808 */ /* 0x002fe40005000000 */
        /* <DEDUP_REMOVED lines=32> */
[----:B------:R-:W-:Y:S01]  /*2e780*/  FSEL R28, R65, -INF , !P5 ;  /* 0xff800000411c7808 */ /* 0x000fe20006800000 */
[----:B0-----:R-:W-:Y:S01]  /*2e790*/  IMAD.IADD R65, R67, 0x1, R52 ;  /* 0x0000000143417824 */ /* 0x001fe200078e0234 */
[----:B------:R-:W-:-:S04]  /*2e7a0*/  ISETP.GE.AND P5, PT, R70, 0x59, PT ;  /* 0x000000594600780c */ /* 0x000fc80003fa6270 */
[----:B------:R-:W-:-:S04]  /*2e7b0*/  ISETP.GT.AND P6, PT, R53, 0x58, !P5 ;  /* 0x000000583500780c */ /* 0x000fc80006fc4270 */
[----:B------:R-:W-:-:S04]  /*2e7c0*/  ISETP.LT.OR P6, PT, R54, 0x59, P6 ;  /* 0x000000593600780c */ /* 0x000fc800037c1670 */
[----:B------:R-:W-:Y:S01]  /*2e7d0*/  FSEL R21, R68, -INF , !P6 ;  /* 0xff80000044157808 */ /* 0x000fe20007000000 */
[----:B------:R-:W-:Y:S01]  /*2e7e0*/  IMAD.IADD R68, R59, 0x1, R52 ;  /* 0x000000013b447824 */ /* 0x000fe200078e0234 */
        /* <DEDUP_REMOVED lines=8> */
[----:B------:R-:W-:-:S04]  /*2e870*/  ISETP.LT.OR P6, PT, R54, 0x5a, P6 ;  /* 0x0000005a3600780c */ /* 0x000fc800037c1670 */
        /* <DEDUP_REMOVED lines=19> */
.L_x_2492:
[----:B------:R-:W-:Y:S05]  /*2e9b0*/  BSYNC B4 ;  /* 0x0000000000047941 */ /* 0x000fea0003800000 */
.L_x_2491:
[----:B------:R-:W-:Y:S01]  /*2e9c0*/  LOP3.LUT R8, RZ, R8, RZ, 0x33, !PT ;  /* 0x00000008ff087212 */ /* 0x000fe200078e33ff */
[----:B------:R-:W-:Y:S06]  /*2e9d0*/  BRA `(.L_x_2493) ;  /* 0x0000000000287947 */ /* 0x000fec0003800000 */
.L_x_2490:
        /* <DEDUP_REMOVED lines=10> */
.L_x_2493:
[----:B------:R-:W-:Y:S05]  /*2ea80*/  BSYNC B3 ;  /* 0x0000000000037941 */ /* 0x000fea0003800000 */
.L_x_2489:
[----:B------:R-:W-:-:S05]  /*2ea90*/  IMAD R8, R7, R8, R71 ;  /* 0x0000000807087224 */ /* 0x000fca00078e0247 */
[----:B------:R-:W-:Y:S02]  /*2eaa0*/  VIADDMNMX R68, R8, R7, R68, PT ;  /* 0x0000000708447246 */ /* 0x000fe40003800144 */
[----:B------:R-:W-:-:S07]  /*2eab0*/  VIMNMX R65, R65, R8, !PT ;  /* 0x0000000841417248 */ /* 0x000fce0007fe0100 */
.L_x_2488:
[----:B------:R-:W-:Y:S05]  /*2eac0*/  BSYNC B2 ;  /* 0x0000000000027941 */ /* 0x000fea0003800000 */
.L_x_2487:
[----:B------:R-:W2:Y:S01]  /*2ead0*/  LDL.64 R8, [R0+0x70] ;  /* 0x0000700000087983 */ /* 0x000ea20000100a00 */
        /* <DEDUP_REMOVED lines=61> */
[----:B------:R-:W-:Y:S02]  /*2eeb0*/  R2UR UR4, R4 ;  /* 0x00000000040472ca */ /* 0x000fe400000e0000 */
[----:B------:R-:W-:Y:S02]  /*2eec0*/  ISETP.LT.OR P0, PT, R68, 0x41, P0 ;  /* 0x000000414400780c */ /* 0x000fe40000701670 */
[----:B------:R-:W-:Y:S02]  /*2eed0*/  R2UR UR5, R5 ;  /* 0x00000000050572ca */ /* 0x000fe400000e0000 */
[----:B------:R-:W-:-:S02]  /*2eee0*/  FSEL R30, R78, -INF , !P0 ;  /* 0xff8000004e1e7808 */ /* 0x000fc40004000000 */
[----:B------:R-:W-:Y:S02]  /*2eef0*/  ISETP.GT.AND P0, PT, R65, RZ, !P6 ;  /* 0x000000ff4100720c */ /* 0x000fe40007704270 */
[----:B------:R-:W-:Y:S02]  /*2ef00*/  ISETP.NE.AND P6, PT, R70, RZ, PT ;  /* 0x000000ff4600720c */ /* 0x000fe40003fc5270 */
[----:B------:R-:W-:Y:S02]  /*2ef10*/  ISETP.LT.OR P0, PT, R68, 0x1, P0 ;  /* 0x000000014400780c */ /* 0x000fe40000701670 */
[----:B------:R-:W-:Y:S02]  /*2ef20*/  ISETP.NE.AND P1, PT, R92, RZ, PT ;  /* 0x000000ff5c00720c */ /* 0x000fe40003f25270 */
[----:B------:R-:W-:Y:S02]  /*2ef30*/  FSEL R26, R2, -INF , !P0 ;  /* 0xff800000021a7808 */ /* 0x000fe40004000000 */
[----:B------:R-:W-:Y:S01]  /*2ef40*/  ISETP.NE.AND P0, PT, R91, RZ, PT ;  /* 0x000000ff5b00720c */ /* 0x000fe20003f05270 */
[----:B--2---:R-:W2:Y:S03]  /*2ef50*/  LD.E.64 R2, desc[UR4][R8.64] ;  /* 0x0000000408027980 */ /* 0x004ea6000c101b00 */
[----:B------:R-:W-:-:S02]  /*2ef60*/  ISETP.GT.AND P0, PT, R65, 0x41, !P0 ;  /* 0x000000414100780c */ /* 0x000fc40004704270 */
[C---:B------:R-:W-:Y:S01]  /*2ef70*/  ISETP.GT.AND P1, PT, R65.reuse, 0x48, !P1 ;  /* 0x000000484100780c */ /* 0x040fe20004f24270 */
[----:B------:R-:W3:Y:S01]  /*2ef80*/  LD.E R27, desc[UR4][R8.64+0x10] ;  /* 0x00001004081b7980 */ /* 0x000ee2000c101900 */
[C---:B------:R-:W-:Y:S02]  /*2ef90*/  ISETP.LT.OR P0, PT, R68.reuse, 0x42, P0 ;  /* 0x000000424400780c */ /* 0x040fe40000701670 */
[C---:B------:R-:W-:Y:S02]  /*2efa0*/  ISETP.GT.AND P2, PT, R65.reuse, 0x49, !P2 ;  /* 0x000000494100780c */ /* 0x040fe40005744270 */
[----:B------:R-:W-:Y:S02]  /*2efb0*/  ISETP.LT.OR P1, PT, R68, 0x49, P1 ;  /* 0x000000494400780c */ /* 0x000fe40000f21670 */
[----:B------:R-:W-:Y:S02]  /*2efc0*/  FSEL R32, R32, -INF , !P0 ;  /* 0xff80000020207808 */ /* 0x000fe40004000000 */
[----:B------:R-:W-:-:S02]  /*2efd0*/  ISETP.GT.AND P3, PT, R65, 0x50, !P3 ;  /* 0x000000504100780c */ /* 0x000fc40005f64270 */
[C---:B------:R-:W-:Y:S02]  /*2efe0*/  ISETP.LT.OR P2, PT, R68.reuse, 0x4a, P2 ;  /* 0x0000004a4400780c */ /* 0x040fe40001741670 */
[----:B------:R-:W-:Y:S02]  /*2eff0*/  FSEL R33, R33, -INF , !P1 ;  /* 0xff80000021217808 */ /* 0x000fe40004800000 */
[C---:B------:R-:W-:Y:S02]  /*2f000*/  ISETP.GT.AND P4, PT, R65.reuse, 0x51, !P4 ;  /* 0x000000514100780c */ /* 0x040fe40006784270 */
[C---:B------:R-:W-:Y:S02]  /*2f010*/  ISETP.GT.AND P5, PT, R65.reuse, 0x58, !P5 ;  /* 0x000000584100780c */ /* 0x040fe40006fa4270 */
[----:B------:R-:W-:Y:S02]  /*2f020*/  ISETP.GT.AND P6, PT, R65, 0x59, !P6 ;  /* 0x000000594100780c */ /* 0x000fe400077c4270 */
[----:B------:R-:W-:-:S02]  /*2f030*/  ISETP.LT.OR P3, PT, R68, 0x51, P3 ;  /* 0x000000514400780c */ /* 0x000fc40001f61670 */
[----:B------:R-:W-:Y:S02]  /*2f040*/  FSEL R34, R34, -INF , !P2 ;  /* 0xff80000022227808 */ /* 0x000fe40005000000 */
[C---:B------:R-:W-:Y:S02]  /*2f050*/  ISETP.LT.OR P4, PT, R68.reuse, 0x52, P4 ;  /* 0x000000524400780c */ /* 0x040fe40002781670 */
[C---:B------:R-:W-:Y:S02]  /*2f060*/  ISETP.LT.OR P5, PT, R68.reuse, 0x59, P5 ;  /* 0x000000594400780c */ /* 0x040fe40002fa1670 */
[----:B------:R-:W-:Y:S02]  /*2f070*/  ISETP.LT.OR P6, PT, R68, 0x5a, P6 ;  /* 0x0000005a4400780c */ /* 0x000fe400037c1670 */
[----:B------:R-:W-:Y:S02]  /*2f080*/  FSEL R61, R61, -INF , !P3 ;  /* 0xff8000003d3d7808 */ /* 0x000fe40005800000 */
[----:B------:R-:W-:-:S02]  /*2f090*/  FSEL R62, R62, -INF , !P4 ;  /* 0xff8000003e3e7808 */ /* 0x000fc40006000000 */
[----:B------:R-:W-:Y:S02]  /*2f0a0*/  FSEL R63, R63, -INF , !P5 ;  /* 0xff8000003f3f7808 */ /* 0x000fe40006800000 */
[----:B------:R-:W-:Y:S02]  /*2f0b0*/  R2UR UR6, R4 ;  /* 0x00000000040672ca */ /* 0x000fe400000e0000 */
[----:B------:R-:W-:Y:S02]  /*2f0c0*/  R2UR UR7, R5 ;  /* 0x00000000050772ca */ /* 0x000fe400000e0000 */
[----:B------:R-:W-:Y:S02]  /*2f0d0*/  FSEL R64, R64, -INF , !P6 ;  /* 0xff80000040407808 */ /* 0x000fe40007000000 */
[----:B--2---:R-:W-:-:S04]  /*2f0e0*/  FMNMX.FTZ R7, R66, R2, !PT ;  /* 0x0000000242077209 */ /* 0x004fc80007810000 */
[----:B------:R-:W-:Y:S02]  /*2f0f0*/  FMNMX.FTZ R15, R72, R7, !PT ;  /* 0x00000007480f7209 */ /* 0x000fe40007810000 */
[----:B------:R-:W-:Y:S02]  /*2f100*/  FMNMX.FTZ R7, R26, R3, !PT ;  /* 0x000000031a077209 */ /* 0x000fe40007810000 */
[----:B------:R-:W-:Y:S02]  /*2f110*/  FMNMX.FTZ R15, R50, R15, !PT ;  /* 0x0000000f320f7209 */ /* 0x000fe40007810000 */
[----:B------:R-:W-:Y:S02]  /*2f120*/  FMNMX.FTZ R24, R60, R7, !PT ;  /* 0x000000073c187209 */ /* 0x000fe40007810000 */
[----:B------:R-:W-:Y:S02]  /*2f130*/  FMNMX.FTZ R15, R20, R15, !PT ;  /* 0x0000000f140f7209 */ /* 0x000fe40007810000 */
[----:B------:R-:W-:-:S02]  /*2f140*/  FMNMX.FTZ R24, R59, R24, !PT ;  /* 0x000000183b187209 */ /* 0x000fc40007810000 */
        /* <DEDUP_REMOVED lines=33> */
[----:B------:R-:W-:Y:S01]  /*2f360*/  FMNMX.FTZ R24, R34, R7, !PT ;  /* 0x0000000722187209 */ /* 0x000fe20007810000 */
[----:B------:R-:W2:Y:S01]  /*2f370*/  LD.E R70, desc[UR4][R8.64+0x20] ;  /* 0x0000200408467980 */ /* 0x000ea2000c101900 */
[----:B------:R-:W-:Y:S02]  /*2f380*/  FMNMX.FTZ R68, R28, R15, !PT ;  /* 0x0000000f1c447209 */ /* 0x000fe40007810000 */
[----:B------:R-:W-:-:S02]  /*2f390*/  FMNMX.FTZ R7, R61, R24, !PT ;  /* 0x000000183d077209 */ /* 0x000fc40007810000 */
[----:B------:R-:W-:Y:S02]  /*2f3a0*/  FMNMX.FTZ R68, R21, R68, !PT ;  /* 0x0000004415447209 */ /* 0x000fe40007810000 */
[----:B------:R-:W-:Y:S02]  /*2f3b0*/  FMNMX.FTZ R24, R62, R7, !PT ;  /* 0x000000073e187209 */ /* 0x000fe40007810000 */
[----:B------:R-:W-:Y:S02]  /*2f3c0*/  FMNMX.FTZ R68, R29, R68, !PT ;  /* 0x000000441d447209 */ /* 0x000fe40007810000 */
[----:B------:R-:W-:-:S03]  /*2f3d0*/  FMNMX.FTZ R7, R63, R24, !PT ;  /* 0x000000183f077209 */ /* 0x000fc60007810000 */
[----:B------:R-:W0:Y:S01]  /*2f3e0*/  SHFL.BFLY PT, R15, R68, 0x2, 0x1f ;  /* 0x0c401f00440f7f89 */ /* 0x000e2200000e0000 */
[----:B------:R-:W-:-:S05]  /*2f3f0*/  FMNMX.FTZ R69, R64, R7, !PT ;  /* 0x0000000740457209 */ /* 0x000fca0007810000 */
[----:B------:R1:W-:Y:S04]  /*2f400*/  ST.E.64 desc[UR4][R8.64], R68 ;  /* 0x0000004408007985 */ /* 0x0003e8000c101b04 */
[----:B------:R-:W4:Y:S01]  /*2f410*/  LD.E R74, desc[UR6][R8.64+0x4] ;  /* 0x00000406084a7980 */ /* 0x000f22000c101900 */
[----:B0-----:R-:W-:-:S03]  /*2f420*/  FMNMX.FTZ R15, R68, R15, !PT ;  /* 0x0000000f440f7209 */ /* 0x001fc60007810000 */
[----:B-1----:R-:W3:Y:S04]  /*2f430*/  LD.E R68, desc[UR6][R8.64+0x14] ;  /* 0x0000140608447980 */ /* 0x002ee8000c101900 */
[----:B------:R-:W0:Y:S02]  /*2f440*/  SHFL.BFLY PT, R24, R15, 0x1, 0x1f ;  /* 0x0c201f000f187f89 */ /* 0x000e2400000e0000 */
[----:B0-----:R-:W-:-:S05]  /*2f450*/  FMNMX.FTZ R7, R15, R24, !PT ;  /* 0x000000180f077209 */ /* 0x001fca0007810000 */
[----:B------:R-:W-:Y:S04]  /*2f460*/  ST.E desc[UR4][R8.64], R7 ;  /* 0x0000000708007985 */ /* 0x000fe8000c101904 */
[----:B------:R-:W2:Y:S01]  /*2f470*/  LD.E R65, desc[UR6][R8.64] ;  /* 0x0000000608417980 */ /* 0x000ea2000c101900 */
[----:B------:R-:W-:Y:S02]  /*2f480*/  R2UR UR8, R4 ;  /* 0x00000000040872ca */ /* 0x000fe400000e0000 */
[----:B------:R-:W-:Y:S01]  /*2f490*/  R2UR UR9, R5 ;  /* 0x00000000050972ca */ /* 0x000fe200000e0000 */
[----:B----4-:R-:W0:Y:S02]  /*2f4a0*/  SHFL.BFLY PT, R15, R74, 0x2, 0x1f ;  /* 0x0c401f004a0f7f89 */ /* 0x010e2400000e0000 */
[----:B0-----:R-:W-:-:S05]  /*2f4b0*/  FMNMX.FTZ R15, R15, R74, !PT ;  /* 0x0000004a0f0f7209 */ /* 0x001fca0007810000 */
[----:B------:R-:W0:Y:S01]  /*2f4c0*/  SHFL.BFLY PT, R24, R15, 0x1, 0x1f ;  /* 0x0c201f000f187f89 */ /* 0x000e2200000e0000 */
[----:B--2---:R-:W-:Y:S02]  /*2f4d0*/  FSETP.NEU.FTZ.AND P0, PT, R65, -INF , PT ;  /* 0xff8000004100780b */ /* 0x004fe40003f1d000 */
[----:B0-----:R-:W-:Y:S02]  /*2f4e0*/  FMNMX.FTZ R25, R15, R24, !PT ;  /* 0x000000180f197209 */ /* 0x001fe40007810000 */
[----:B------:R-:W-:Y:S02]  /*2f4f0*/  FSEL R7, R65, RZ, P0 ;  /* 0x000000ff41077208 */ /* 0x000fe40000000000 */
[----:B------:R-:W-:-:S03]  /*2f500*/  FSETP.NEU.FTZ.AND P0, PT, R25, -INF , PT ;  /* 0xff8000001900780b */ /* 0x000fc60003f1d000 */
[----:B------:R-:W-:Y:S01]  /*2f510*/  FADD.FTZ R7, R2, -R7 ;  /* 0x8000000702077221 */ /* 0x000fe20000010000 */
[----:B------:R-:W-:-:S05]  /*2f520*/  FSEL R2, R25, RZ, P0 ;  /* 0x000000ff19027208 */ /* 0x000fca0000000000 */
[----:B------:R-:W-:Y:S01]  /*2f530*/  FADD.FTZ R3, R3, -R2 ;  /* 0x8000000203037221 */ /* 0x000fe20000010000 */
[----:B------:R-:W-:-:S03]  /*2f540*/  FMUL.FTZ R24, R7, R70 ;  /* 0x0000004607187220 */ /* 0x000fc60000410000 */
[----:B------:R-:W-:-:S03]  /*2f550*/  FMUL.FTZ R7, R70, R3 ;  /* 0x0000000346077220 */ /* 0x000fc60000410000 */
[----:B------:R-:W3:Y:S08]  /*2f560*/  MUFU.EX2 R24, R24 ;  /* 0x0000001800187308 */ /* 0x000ef00000000800 */
[----:B------:R-:W0:Y:S01]  /*2f570*/  MUFU.EX2 R7, R7 ;  /* 0x0000000700077308 */ /* 0x000e220000000800 */
[----:B------:R-:W-:Y:S01]  /*2f580*/  ST.E desc[UR4][R8.64+0x4], R25 ;  /* 0x0000041908007985 */ /* 0x000fe2000c101904 */
[----:B---3--:R-:W-:Y:S01]  /*2f590*/  FMUL.FTZ R27, R24, R27 ;  /* 0x0000001b181b7220 */ /* 0x008fe20000410000 */
[----:B0-----:R-:W-:-:S04]  /*2f5a0*/  FMUL.FTZ R15, R7, R68 ;  /* 0x00000044070f7220 */ /* 0x001fc80000410000 */
[----:B------:R-:W-:Y:S04]  /*2f5b0*/  ST.E desc[UR6][R8.64+0x10], R27 ;  /* 0x0000101b08007985 */ /* 0x000fe8000c101906 */
[----:B------:R0:W-:Y:S04]  /*2f5c0*/  ST.E desc[UR8][R8.64+0x14], R15 ;  /* 0x0000140f08007985 */ /* 0x0001e8000c101908 */
[----:B------:R-:W2:Y:S04]  /*2f5d0*/  LDL.64 R2, [R0+0x70] ;  /* 0x0000700000027983 */ /* 0x000ea80000100a00 */
[----:B--2---:R-:W0:Y:S04]  /*2f5e0*/  LD.E R65, desc[UR6][R2.64+0x20] ;  /* 0x0000200602417980 */ /* 0x004e28000c101900 */
[----:B------:R-:W0:Y:S04]  /*2f5f0*/  LD.E R68, desc[UR4][R2.64] ;  /* 0x0000000402447980 */ /* 0x000e28000c101900 */
[----:B------:R-:W2:Y:S04]  /*2f600*/  LD.E R70, desc[UR4][R2.64+0x4] ;  /* 0x0000040402467980 */ /* 0x000ea8000c101900 */
[----:B------:R-:W3:Y:S04]  /*2f610*/  LD.E R67, desc[UR4][R2.64+0x10] ;  /* 0x0000100402437980 */ /* 0x000ee8000c101900 */
[----:B------:R-:W4:Y:S01]  /*2f620*/  LD.E R74, desc[UR6][R2.64+0x14] ;  /* 0x00001406024a7980 */ /* 0x000f22000c101900 */
[C---:B0-----:R-:W-:Y:S01]  /*2f630*/  FMUL.FTZ R8, R68.reuse, R65 ;  /* 0x0000004144087220 */ /* 0x041fe20000410000 */
[----:B------:R-:W-:-:S04]  /*2f640*/  FSETP.NEU.FTZ.AND P0, PT, R68, -INF , PT ;  /* 0xff8000004400780b */ /* 0x000fc80003f1d000 */
[----:B------:R-:W-:Y:S01]  /*2f650*/  FSEL R8, R8, RZ, P0 ;  /* 0x000000ff08087208 */ /* 0x000fe20000000000 */
[----:B--2---:R-:W-:Y:S01]  /*2f660*/  FMUL.FTZ R9, R65, R70 ;  /* 0x0000004641097220 */ /* 0x004fe20000410000 */
[----:B------:R-:W-:-:S03]  /*2f670*/  FSETP.NEU.FTZ.AND P0, PT, R70, -INF , PT ;  /* 0xff8000004600780b */ /* 0x000fc60003f1d000 */
        /* <DEDUP_REMOVED lines=24> */
[----:B------:R-:W-:-:S05]  /*2f800*/  FSEL R8, R9, RZ, P0 ;  /* 0x000000ff09087208 */ /* 0x000fca0000000000 */
[-CC-:B------:R-:W-:Y:S01]  /*2f810*/  FFMA.FTZ R153, R26, R65.reuse, -R8.reuse ;  /* 0x000000411a997223 */ /* 0x180fe20000010808 */
[-CC-:B------:R-:W-:Y:S01]  /*2f820*/  FFMA.FTZ R26, R60, R65.reuse, -R8.reuse ;  /* 0x000000413c1a7223 */ /* 0x180fe20000010808 */
[----:B------:R-:W3:Y:S01]  /*2f830*/  MUFU.EX2 R152, R152 ;  /* 0x0000009800987308 */ /* 0x000ee20000000800 */
[-CC-:B------:R-:W-:Y:S01]  /*2f840*/  FFMA.FTZ R155, R59, R65.reuse, -R8.reuse ;  /* 0x000000413b9b7223 */ /* 0x180fe20000010808 */
[----:B------:R-:W-:-:S06]  /*2f850*/  FFMA.FTZ R213, R13, R65, -R8 ;  /* 0x000000410dd57223 */ /* 0x000fcc0000010808 */
[----:B------:R-:W4:Y:S01]  /*2f860*/  MUFU.EX2 R153, R153 ;  /* 0x0000009900997308 */ /* 0x000f220000000800 */
[----:B------:R-:W-:-:S07]  /*2f870*/  FFMA.FTZ R14, R14, R65, -R8 ;  /* 0x000000410e0e7223 */ /* 0x000fce0000010808 */
[----:B------:R-:W0:Y:S08]  /*2f880*/  MUFU.EX2 R27, R27 ;  /* 0x0000001b001b7308 */ /* 0x000e300000000800 */
[----:B------:R-:W1:Y:S01]  /*2f890*/  MUFU.EX2 R26, R26 ;  /* 0x0000001a001a7308 */ /* 0x000e620000000800 */
[----:B------:R-:W-:-:S07]  /*2f8a0*/  FFMA.FTZ R13, R12, R65, -R8 ;  /* 0x000000410c0d7223 */ /* 0x000fce0000010808 */
[----:B------:R-:W2:Y:S08]  /*2f8b0*/  MUFU.EX2 R154, R154 ;  /* 0x0000009a009a7308 */ /* 0x000eb00000000800 */
[----:B------:R-:W2:Y:S01]  /*2f8c0*/  MUFU.EX2 R155, R155 ;  /* 0x0000009b009b7308 */ /* 0x000ea20000000800 */
[----:B---3--:R-:W-:Y:S01]  /*2f8d0*/  FADD.FTZ R28, R152, R67 ;  /* 0x00000043981c7221 */ /* 0x008fe20000010000 */
[----:B----4-:R-:W-:-:S06]  /*2f8e0*/  FADD.FTZ R9, R153, R74 ;  /* 0x0000004a99097221 */ /* 0x010fcc0000010000 */
[----:B------:R-:W3:Y:S01]  /*2f8f0*/  MUFU.EX2 R25, R25 ;  /* 0x0000001900197308 */ /* 0x000ee20000000800 */
[----:B------:R-:W-:-:S07]  /*2f900*/  FFMA.FTZ R11, R11, R65, -R8 ;  /* 0x000000410b0b7223 */ /* 0x000fce0000010808 */
[----:B------:R-:W4:Y:S01]  /*2f910*/  MUFU.EX2 R213, R213 ;  /* 0x000000d500d57308 */ /* 0x000f220000000800 */
[----:B0-----:R-:W-:Y:S01]  /*2f920*/  FADD.FTZ R21, R27, R28 ;  /* 0x0000001c1b157221 */ /* 0x001fe20000010000 */
[----:B-1----:R-:W-:-:S06]  /*2f930*/  FADD.FTZ R28, R26, R9 ;  /* 0x000000091a1c7221 */ /* 0x002fcc0000010000 */
[----:B------:R-:W0:Y:S01]  /*2f940*/  MUFU.EX2 R20, R20 ;  /* 0x0000001400147308 */ /* 0x000e220000000800 */
[----:B------:R-:W-:-:S07]  /*2f950*/  FFMA.FTZ R12, R58, R65, -R8 ;  /* 0x000000413a0c7223 */ /* 0x000fce0000010808 */
[----:B------:R-:W1:Y:S01]  /*2f960*/  MUFU.EX2 R14, R14 ;  /* 0x0000000e000e7308 */ /* 0x000e620000000800 */
[----:B--2---:R-:W-:Y:S01]  /*2f970*/  FADD.FTZ R36, R154, R21 ;  /* 0x000000159a247221 */ /* 0x004fe20000010000 */
[----:B------:R-:W-:-:S06]  /*2f980*/  FADD.FTZ R28, R155, R28 ;  /* 0x0000001c9b1c7221 */ /* 0x000fcc0000010000 */
[----:B------:R-:W2:Y:S01]  /*2f990*/  MUFU.EX2 R19, R19 ;  /* 0x0000001300137308 */ /* 0x000ea20000000800 */
[----:B------:R-:W-:-:S07]  /*2f9a0*/  FFMA.FTZ R167, R57, R65, -R8 ;  /* 0x0000004139a77223 */ /* 0x000fce0000010808 */
[----:B------:R-:W2:Y:S01]  /*2f9b0*/  MUFU.EX2 R13, R13 ;  /* 0x0000000d000d7308 */ /* 0x000ea20000000800 */
[----:B---3--:R-:W-:Y:S01]  /*2f9c0*/  FADD.FTZ R9, R25, R36 ;  /* 0x0000002419097221 */ /* 0x008fe20000010000 */
[----:B----4-:R-:W-:-:S06]  /*2f9d0*/  FADD.FTZ R21, R213, R28 ;  /* 0x0000001cd5157221 */ /* 0x010fcc0000010000 */
[----:B------:R-:W3:Y:S01]  /*2f9e0*/  MUFU.EX2 R18, R18 ;  /* 0x0000001200127308 */ /* 0x000ee20000000800 */
[----:B------:R-:W-:-:S07]  /*2f9f0*/  FFMA.FTZ R166, R55, R65, -R8 ;  /* 0x0000004137a67223 */ /* 0x000fce0000010808 */
[----:B------:R-:W4:Y:S01]  /*2fa00*/  MUFU.EX2 R11, R11 ;  /* 0x0000000b000b7308 */ /* 0x000f220000000800 */
[----:B------:R-:W-:Y:S01]  /*2fa10*/  FFMA.FTZ R184, R30, R65, -R8 ;  /* 0x000000411eb87223 */ /* 0x000fe20000010808 */
[----:B0-----:R-:W-:-:S06]  /*2fa20*/  FADD.FTZ R28, R20, R9 ;  /* 0x00000009141c7221 */ /* 0x001fcc0000010000 */
[----:B------:R-:W0:Y:S01]  /*2fa30*/  MUFU.EX2 R15, R15 ;  /* 0x0000000f000f7308 */ /* 0x000e220000000800 */
[----:B-1----:R-:W-:Y:S01]  /*2fa40*/  FADD.FTZ R30, R14, R21 ;  /* 0x000000150e1e7221 */ /* 0x002fe20000010000 */
[----:B------:R-:W-:-:S06]  /*2fa50*/  FFMA.FTZ R169, R54, R65, -R8 ;  /* 0x0000004136a97223 */ /* 0x000fcc0000010808 */
        /* <DEDUP_REMOVED lines=28> */
[----:B------:R-:W0:Y:S08]  /*2fc20*/  MUFU.EX2 R170, R170 ;  /* 0x000000aa00aa7308 */ /* 0x000e300000000800 */
        /* <DEDUP_REMOVED lines=38> */
[----:B------:R-:W3:Y:S08]  /*2fe90*/  MUFU.EX2 R187, R187 ;  /* 0x000000bb00bb7308 */ /* 0x000ef00000000800 */
[----:B------:R-:W4:Y:S01]  /*2fea0*/  MUFU.EX2 R160, R160 ;  /* 0x000000a000a07308 */ /* 0x000f220000000800 */
[----:B0-----:R-:W-:Y:S01]  /*2feb0*/  FADD.FTZ R29, R182, R29 ;  /* 0x0000001db61d7221 */ /* 0x001fe20000010000 */
[----:B-1----:R-:W-:-:S06]  /*2fec0*/  FADD.FTZ R8, R21, R8 ;  /* 0x0000000815087221 */ /* 0x002fcc0000010000 */
[----:B------:R-:W0:Y:S08]  /*2fed0*/  MUFU.EX2 R186, R186 ;  /* 0x000000ba00ba7308 */ /* 0x000e300000000800 */
[----:B------:R-:W1:Y:S01]  /*2fee0*/  MUFU.EX2 R159, R159 ;  /* 0x0000009f009f7308 */ /* 0x000e620000000800 */
[----:B--2---:R-:W-:Y:S01]  /*2fef0*/  FADD.FTZ R28, R188, R29 ;  /* 0x0000001dbc1c7221 */ /* 0x004fe20000010000 */
[----:B------:R-:W-:-:S06]  /*2ff00*/  FADD.FTZ R9, R161, R8 ;  /* 0x00000008a1097221 */ /* 0x000fcc0000010000 */
[----:B------:R-:W2:Y:S08]  /*2ff10*/  MUFU.EX2 R185, R185 ;  /* 0x000000b900b97308 */ /* 0x000eb00000000800 */
[----:B------:R-:W2:Y:S01]  /*2ff20*/  MUFU.EX2 R158, R158 ;  /* 0x0000009e009e7308 */ /* 0x000ea20000000800 */
[----:B---3--:R-:W-:Y:S01]  /*2ff30*/  FADD.FTZ R29, R187, R28 ;  /* 0x0000001cbb1d7221 */ /* 0x008fe20000010000 */
[----:B----4-:R-:W-:-:S03]  /*2ff40*/  FADD.FTZ R8, R160, R9 ;  /* 0x00000009a0087221 */ /* 0x010fc60000010000 */
[----:B0-----:R-:W-:Y:S01]  /*2ff50*/  FADD.FTZ R28, R186, R29 ;  /* 0x0000001dba1c7221 */ /* 0x001fe20000010000 */
[----:B-1----:R-:W-:-:S03]  /*2ff60*/  FADD.FTZ R9, R159, R8 ;  /* 0x000000089f097221 */ /* 0x002fc60000010000 */
[----:B--2---:R-:W-:Y:S01]  /*2ff70*/  FADD.FTZ R29, R185, R28 ;  /* 0x0000001cb91d7221 */ /* 0x004fe20000010000 */
[----:B------:R-:W-:-:S04]  /*2ff80*/  FADD.FTZ R31, R158, R9 ;  /* 0x000000099e1f7221 */ /* 0x000fc80000010000 */
[----:B------:R-:W-:Y:S04]  /*2ff90*/  ST.E desc[UR4][R2.64+0x10], R29 ;  /* 0x0000101d02007985 */ /* 0x000fe8000c101904 */
[----:B------:R0:W-:Y:S04]  /*2ffa0*/  ST.E desc[UR6][R2.64+0x14], R31 ;  /* 0x0000141f02007985 */ /* 0x0001e8000c101906 */
[----:B------:R-:W2:Y:S01]  /*2ffb0*/  LDL.64 R8, [R0+0x80] ;  /* 0x0000800000087983 */ /* 0x000ea20000100a00 */
[----:B------:R-:W-:Y:S02]  /*2ffc0*/  R2UR UR10, R4 ;  /* 0x00000000040a72ca */ /* 0x000fe400000e0000 */
[----:B------:R-:W-:-:S02]  /*2ffd0*/  R2UR UR11, R5 ;  /* 0x00000000050b72ca */ /* 0x000fc400000e0000 */
[C---:B------:R-:W-:Y:S02]  /*2ffe0*/  R2UR UR12, R4.reuse ;  /* 0x00000000040c72ca */ /* 0x040fe400000e0000 */
[C---:B------:R-:W-:Y:S02]  /*2fff0*/  R2UR UR13, R5.reuse ;  /* 0x00000000050d72ca */ /* 0x040fe400000e0000 */
[C---:B------:R-:W-:Y:S02]  /*30000*/  R2UR UR14, R4.reuse ;  /* 0x00000000040e72ca */ /* 0x040fe400000e0000 */
[C---:B------:R-:W-:Y:S02]  /*30010*/  R2UR UR15, R5.reuse ;  /* 0x00000000050f72ca */ /* 0x040fe400000e0000 */
[C---:B------:R-:W-:Y:S02]  /*30020*/  R2UR UR16, R4.reuse ;  /* 0x00000000041072ca */ /* 0x040fe400000e0000 */
[----:B------:R-:W-:Y:S01]  /*30030*/  R2UR UR17, R5 ;  /* 0x00000000051172ca */ /* 0x000fe200000e0000 */
[----:B--2---:R-:W2:Y:S04]  /*30040*/  LD.E R85, desc[UR4][R8.64] ;  /* 0x0000000408557980 */ /* 0x004ea8000c101900 */
        /* <DEDUP_REMOVED lines=36> */
[----:B------:R-:W-:-:S03]  /*30290*/  R2UR UR18, R4 ;  /* 0x00000000041272ca */ /* 0x000fc600000e0000 */
[----:B------:R-:W4:Y:S01]  /*302a0*/  LD.E R49, desc[UR4][R8.64+0x124] ;  /* 0x0001240408317980 */ /* 0x000f22000c101900 */
[----:B------:R-:W-:-:S03]  /*302b0*/  R2UR UR19, R5 ;  /* 0x00000000051372ca */ /* 0x000fc600000e0000 */
[----:B------:R-:W4:Y:S01]  /*302c0*/  LD.E R51, desc[UR14][R8.64+0x130] ;  /* 0x0001300e08337980 */ /* 0x000f22000c101900 */
[----:B------:R-:W-:-:S03]  /*302d0*/  R2UR UR20, R4 ;  /* 0x00000000041472ca */ /* 0x000fc600000e0000 */
[----:B------:R-:W4:Y:S01]  /*302e0*/  LD.E R53, desc[UR16][R8.64+0x134] ;  /* 0x0001341008357980 */ /* 0x000f22000c101900 */
[----:B------:R-:W-:-:S03]  /*302f0*/  R2UR UR21, R5 ;  /* 0x00000000051572ca */ /* 0x000fc600000e0000 */
[----:B------:R-:W4:Y:S01]  /*30300*/  LD.E R55, desc[UR6][R8.64+0x140] ;  /* 0x0001400608377980 */ /* 0x000f22000c101900 */
[C---:B------:R-:W-:Y:S02]  /*30310*/  R2UR UR22, R4.reuse ;  /* 0x00000000041672ca */ /* 0x040fe400000e0000 */
[C---:B------:R-:W-:Y:S01]  /*30320*/  R2UR UR23, R5.reuse ;  /* 0x00000000051772ca */ /* 0x040fe200000e0000 */
[----:B------:R-:W4:Y:S01]  /*30330*/  LD.E R57, desc[UR8][R8.64+0x144] ;  /* 0x0001440808397980 */ /* 0x000f22000c101900 */
[C---:B------:R-:W-:Y:S02]  /*30340*/  R2UR UR24, R4.reuse ;  /* 0x00000000041872ca */ /* 0x040fe400000e0000 */
[----:B------:R-:W-:Y:S01]  /*30350*/  R2UR UR25, R5 ;  /* 0x00000000051972ca */ /* 0x000fe200000e0000 */
        /* <DEDUP_REMOVED lines=35> */
[----:B--2---:R-:W-:-:S03]  /*30590*/  FMUL.FTZ R95, R24, R85 ;  /* 0x00000055185f7220 */ /* 0x004fc60000410000 */
[----:B------:R-:W2:Y:S01]  /*305a0*/  LD.E R56, desc[UR20][R8.64+0x98] ;  /* 0x0000981408387980 */ /* 0x000ea2000c101900 */
[----:B---3--:R-:W-:-:S03]  /*305b0*/  FMUL.FTZ R97, R24, R87 ;  /* 0x0000005718617220 */ /* 0x008fc60000410000 */
[----:B------:R-:W3:Y:S01]  /*305c0*/  LD.E R85, desc[UR20][R8.64+0x1b0] ;  /* 0x0001b01408557980 */ /* 0x000ee2000c101900 */
[----:B----4-:R-:W-:-:S03]  /*305d0*/  FMUL.FTZ R99, R24, R89 ;  /* 0x0000005918637220 */ /* 0x010fc60000410000 */
[----:B------:R-:W4:Y:S04]  /*305e0*/  LD.E R87, desc[UR22][R8.64+0x1b4] ;  /* 0x0001b41608577980 */ /* 0x000f28000c101900 */
[----:B------:R-:W2:Y:S04]  /*305f0*/  LD.E R89, desc[UR24][R8.64+0x1c0] ;  /* 0x0001c01808597980 */ /* 0x000ea8000c101900 */
[----:B------:R0:W-:Y:S01]  /*30600*/  ST.E desc[UR4][R8.64], R95 ;  /* 0x0000005f08007985 */ /* 0x0001e2000c101904 */
[----:B------:R-:W-:-:S03]  /*30610*/  FMUL.FTZ R115, R24, R101 ;  /* 0x0000006518737220 */ /* 0x000fc60000410000 */
[----:B------:R1:W-:Y:S04]  /*30620*/  ST.E desc[UR6][R8.64+0x4], R97 ;  /* 0x0000046108007985 */ /* 0x0003e8000c101906 */
[----:B------:R1:W-:Y:S04]  /*30630*/  ST.E desc[UR8][R8.64+0x10], R99 ;  /* 0x0000106308007985 */ /* 0x0003e8000c101908 */
[----:B0-----:R-:W2:Y:S04]  /*30640*/  LD.E R95, desc[UR14][R8.64+0x1d4] ;  /* 0x0001d40e085f7980 */ /* 0x001ea8000c101900 */
[----:B-1----:R-:W2:Y:S04]  /*30650*/  LD.E R97, desc[UR16][R8.64+0x1e0] ;  /* 0x0001e01008617980 */ /* 0x002ea8000c101900 */
        /* <DEDUP_REMOVED lines=77> */
[----:B------:R-:W-:Y:S01]  /*30b30*/  ST.E desc[UR4][R8.64+0x14], R115 ;  /* 0x0000147308007985 */ /* 0x000fe2000c101904 */
[C---:B------:R-:W-:Y:S01]  /*30b40*/  FMUL.FTZ R43, R24.reuse, R43 ;  /* 0x0000002b182b7220 */ /* 0x040fe20000410000 */
[----:B------:R-:W-:-:S02]  /*30b50*/  FMUL.FTZ R45, R24, R45 ;  /* 0x0000002d182d7220 */ /* 0x000fc40000410000 */
[----:B------:R-:W-:Y:S01]  /*30b60*/  ST.E desc[UR6][R8.64+0x20], R117 ;  /* 0x0000207508007985 */ /* 0x000fe2000c101906 */
[----:B------:R-:W-:-:S03]  /*30b70*/  FMUL.FTZ R47, R24, R47 ;  /* 0x0000002f182f7220 */ /* 0x000fc60000410000 */
[----:B------:R-:W-:Y:S01]  /*30b80*/  ST.E desc[UR8][R8.64+0x24], R119 ;  /* 0x0000247708007985 */ /* 0x000fe2000c101908 */
[----:B------:R-:W-:-:S03]  /*30b90*/  FMUL.FTZ R49, R24, R49 ;  /* 0x0000003118317220 */ /* 0x000fc60000410000 */
        /* <DEDUP_REMOVED lines=24> */
[----:B------:R-:W-:-:S03]  /*30d20*/  FMUL.FTZ R51, R24, R51 ;  /* 0x0000003318337220 */ /* 0x000fc60000410000 */
[----:B------:R1:W-:Y:S01]  /*30d30*/  ST.E desc[UR14][R8.64+0xf0], R35 ;  /* 0x0000f02308007985 */ /* 0x0003e2000c10190e */
[----:B------:R-:W-:-:S03]  /*30d40*/  FMUL.FTZ R53, R24, R53 ;  /* 0x0000003518357220 */ /* 0x000fc60000410000 */
[----:B------:R1:W-:Y:S01]  /*30d50*/  ST.E desc[UR4][R8.64+0xf4], R37 ;  /* 0x0000f42508007985 */ /* 0x0003e2000c101904 */
[----:B------:R-:W-:-:S03]  /*30d60*/  FMUL.FTZ R55, R24, R55 ;  /* 0x0000003718377220 */ /* 0x000fc60000410000 */
[----:B------:R-:W-:Y:S01]  /*30d70*/  ST.E desc[UR16][R8.64+0x100], R39 ;  /* 0x0001002708007985 */ /* 0x000fe2000c101910 */
        /* <DEDUP_REMOVED lines=26> */
[----:B---3--:R-:W-:-:S03]  /*30f20*/  FMUL.FTZ R85, R24, R85 ;  /* 0x0000005518557220 */ /* 0x008fc60000410000 */
[----:B------:R-:W-:Y:S01]  /*30f30*/  ST.E desc[UR16][R8.64+0x170], R67 ;  /* 0x0001704308007985 */ /* 0x000fe2000c101910 */
[----:B----4-:R-:W-:-:S03]  /*30f40*/  FMUL.FTZ R87, R24, R87 ;  /* 0x0000005718577220 */ /* 0x010fc60000410000 */
[----:B------:R-:W-:Y:S01]  /*30f50*/  ST.E desc[UR6][R8.64+0x174], R69 ;  /* 0x0001744508007985 */ /* 0x000fe2000c101906 */
[----:B--2---:R-:W-:-:S03]  /*30f60*/  FMUL.FTZ R89, R24, R89 ;  /* 0x0000005918597220 */ /* 0x004fc60000410000 */
        /* <DEDUP_REMOVED lines=15> */
[----:B0-----:R-:W-:-:S03]  /*31060*/  FMUL.FTZ R3, R7, R2 ;  /* 0x0000000207037220 */ /* 0x001fc60000410000 */
[----:B------:R-:W-:Y:S01]  /*31070*/  ST.E desc[UR8][R8.64+0x1c0], R89 ;  /* 0x0001c05908007985 */ /* 0x000fe2000c101908 */
[----:B-1----:R-:W-:-:S03]  /*31080*/  FMUL.FTZ R29, R7, R28 ;  /* 0x0000001c071d7220 */ /* 0x002fc60000410000 */
[----:B------:R-:W-:Y:S04]  /*31090*/  ST.E desc[UR10][R8.64+0x1c4], R91 ;  /* 0x0001c45b08007985 */ /* 0x000fe8000c10190a */
[----:B------:R-:W-:Y:S01]  /*310a0*/  ST.E desc[UR12][R8.64+0x1d0], R93 ;  /* 0x0001d05d08007985 */ /* 0x000fe2000c10190c */
[----:B------:R-:W-:-:S03]  /*310b0*/  FMUL.FTZ R31, R7, R34 ;  /* 0x00000022071f7220 */ /* 0x000fc60000410000 */
[----:B------:R-:W-:Y:S01]  /*310c0*/  ST.E desc[UR14][R8.64+0x1d4], R95 ;  /* 0x0001d45f08007985 */ /* 0x000fe2000c10190e */
[----:B------:R-:W-:-:S03]  /*310d0*/  FMUL.FTZ R33, R7, R30 ;  /* 0x0000001e07217220 */ /* 0x000fc60000410000 */
[----:B------:R-:W-:Y:S01]  /*310e0*/  ST.E desc[UR6][R8.64+0x1e0], R97 ;  /* 0x0001e06108007985 */ /* 0x000fe2000c101906 */
[----:B------:R-:W-:-:S03]  /*310f0*/  FMUL.FTZ R35, R7, R32 ;  /* 0x0000002007237220 */ /* 0x000fc60000410000 */
[----:B------:R-:W-:Y:S04]  /*31100*/  ST.E desc[UR16][R8.64+0x1e4], R99 ;  /* 0x0001e46308007985 */ /* 0x000fe8000c101910 */
[----:B------:R-:W-:Y:S04]  /*31110*/  ST.E desc[UR4][R8.64+0x1f0], R103 ;  /* 0x0001f06708007985 */ /* 0x000fe8000c101904 */
[----:B------:R-:W-:Y:S01]  /*31120*/  ST.E desc[UR8][R8.64+0x1f4], R101 ;  /* 0x0001f46508007985 */ /* 0x000fe2000c101908 */
        /* <DEDUP_REMOVED lines=10> */
[C---:B------:R-:W-:Y:S01]  /*311d0*/  FMUL.FTZ R39, R7.reuse, R48 ;  /* 0x0000003007277220 */ /* 0x040fe20000410000 */
[C---:B0-----:R-:W-:Y:S02]  /*311e0*/  FMUL.FTZ R33, R7.reuse, R44 ;  /* 0x0000002c07217220 */ /* 0x041fe40000410000 */
[----:B------:R0:W-:Y:S01]  /*311f0*/  ST.E desc[UR8][R8.64+0x38], R29 ;  /* 0x0000381d08007985 */ /* 0x0001e2000c101908 */
[----:B-1----:R-:W-:-:S03]  /*31200*/  FMUL.FTZ R35, R7, R46 ;  /* 0x0000002e07237220 */ /* 0x002fc60000410000 */
[----:B------:R-:W-:Y:S01]  /*31210*/  ST.E desc[UR10][R8.64+0x3c], R37 ;  /* 0x00003c2508007985 */ /* 0x000fe2000c10190a */
[----:B--2---:R-:W-:-:S03]  /*31220*/  FMUL.FTZ R3, R7, R50 ;  /* 0x0000003207037220 */ /* 0x004fc60000410000 */
[----:B------:R1:W-:Y:S01]  /*31230*/  ST.E desc[UR6][R8.64+0x48], R31 ;  /* 0x0000481f08007985 */ /* 0x0003e2000c101906 */
[----:B0-----:R-:W-:-:S03]  /*31240*/  FMUL.FTZ R29, R7, R52 ;  /* 0x00000034071d7220 */ /* 0x001fc60000410000 */
[----:B------:R0:W-:Y:S04]  /*31250*/  ST.E desc[UR12][R8.64+0x4c], R33 ;  /* 0x00004c2108007985 */ /* 0x0001e8000c10190c */
[----:B------:R2:W-:Y:S01]  /*31260*/  ST.E desc[UR14][R8.64+0x58], R35 ;  /* 0x0000582308007985 */ /* 0x0005e2000c10190e */
[----:B-1----:R-:W-:-:S03]  /*31270*/  FMUL.FTZ R31, R7, R62 ;  /* 0x0000003e071f7220 */ /* 0x002fc60000410000 */
[----:B------:R1:W-:Y:S01]  /*31280*/  ST.E desc[UR16][R8.64+0x5c], R39 ;  /* 0x00005c2708007985 */ /* 0x0003e2000c101910 */
[C---:B------:R-:W-:Y:S01]  /*31290*/  FMUL.FTZ R37, R7.reuse, R58 ;  /* 0x0000003a07257220 */ /* 0x040fe20000410000 */
[C---:B0-----:R-:W-:Y:S02]  /*312a0*/  FMUL.FTZ R33, R7.reuse, R54 ;  /* 0x0000003607217220 */ /* 0x041fe40000410000 */
[----:B------:R0:W-:Y:S01]  /*312b0*/  ST.E desc[UR4][R8.64+0x68], R3 ;  /* 0x0000680308007985 */ /* 0x0001e2000c101904 */
[----:B--2---:R-:W-:-:S03]  /*312c0*/  FMUL.FTZ R35, R7, R60 ;  /* 0x0000003c07237220 */ /* 0x004fc60000410000 */
[----:B------:R2:W-:Y:S01]  /*312d0*/  ST.E desc[UR8][R8.64+0x6c], R29 ;  /* 0x00006c1d08007985 */ /* 0x0005e2000c101908 */
[----:B-1----:R-:W-:-:S03]  /*312e0*/  FMUL.FTZ R39, R7, R56 ;  /* 0x0000003807277220 */ /* 0x002fc60000410000 */
[----:B------:R1:W-:Y:S01]  /*312f0*/  ST.E desc[UR6][R8.64+0x78], R31 ;  /* 0x0000781f08007985 */ /* 0x0003e2000c101906 */
[----:B0-----:R-:W-:-:S03]  /*31300*/  FMUL.FTZ R3, R7, R64 ;  /* 0x0000004007037220 */ /* 0x001fc60000410000 */
        /* <DEDUP_REMOVED lines=10> */
[----:B------:R1:W-:Y:S04]  /*313b0*/  ST.E desc[UR6][R8.64+0xa8], R29 ;  /* 0x0000a81d08007985 */ /* 0x0003e8000c101906 */
[----:B------:R3:W-:Y:S01]  /*313c0*/  ST.E desc[UR8][R8.64+0xac], R31 ;  /* 0x0000ac1f08007985 */ /* 0x0007e2000c101908 */
[C---:B0-----:R-:W-:Y:S01]  /*313d0*/  FMUL.FTZ R39, R7.reuse, R76 ;  /* 0x0000004c07277220 */ /* 0x041fe20000410000 */
[C---:B--2---:R-:W-:Y:S02]  /*313e0*/  FMUL.FTZ R3, R7.reuse, R78 ;  /* 0x0000004e07037220 */ /* 0x044fe40000410000 */
[----:B------:R0:W-:Y:S01]  /*313f0*/  ST.E desc[UR10][R8.64+0xb8], R33 ;  /* 0x0000b82108007985 */ /* 0x0001e2000c10190a */
[----:B-1----:R-:W-:-:S03]  /*31400*/  FMUL.FTZ R29, R7, R86 ;  /* 0x00000056071d7220 */ /* 0x002fc60000410000 */
[----:B------:R1:W-:Y:S01]  /*31410*/  ST.E desc[UR12][R8.64+0xbc], R35 ;  /* 0x0000bc2308007985 */ /* 0x0003e2000c10190c */
[----:B---3--:R-:W-:-:S03]  /*31420*/  FMUL.FTZ R31, R7, R80 ;  /* 0x00000050071f7220 */ /* 0x008fc60000410000 */
[----:B------:R2:W-:Y:S01]  /*31430*/  ST.E desc[UR14][R8.64+0xc8], R37 ;  /* 0x0000c82508007985 */ /* 0x0005e2000c10190e */
[----:B0-----:R-:W-:-:S03]  /*31440*/  FMUL.FTZ R33, R7, R84 ;  /* 0x0000005407217220 */ /* 0x001fc60000410000 */
[----:B------:R0:W-:Y:S01]  /*31450*/  ST.E desc[UR4][R8.64+0xcc], R3 ;  /* 0x0000cc0308007985 */ /* 0x0001e2000c101904 */
[----:B-1----:R-:W-:-:S03]  /*31460*/  FMUL.FTZ R35, R7, R82 ;  /* 0x0000005207237220 */ /* 0x002fc60000410000 */
[----:B------:R1:W-:Y:S01]  /*31470*/  ST.E desc[UR16][R8.64+0xd8], R39 ;  /* 0x0000d82708007985 */ /* 0x0003e2000c101910 */
[----:B--2---:R-:W-:-:S03]  /*31480*/  FMUL.FTZ R37, R7, R88 ;  /* 0x0000005807257220 */ /* 0x004fc60000410000 */
        /* <DEDUP_REMOVED lines=54> */
[----:B------:R-:W-:Y:S01]  /*317f0*/  ST.E desc[UR6][R8.64+0x1b8], R29 ;  /* 0x0001b81d08007985 */ /* 0x000fe2000c101906 */
[C---:B------:R-:W-:Y:S01]  /*31800*/  FMUL.FTZ R41, R7.reuse, R146 ;  /* 0x0000009207297220 */ /* 0x040fe20000410000 */
[C---:B0-----:R-:W-:Y:S02]  /*31810*/  FMUL.FTZ R35, R7.reuse, R150 ;  /* 0x0000009607237220 */ /* 0x041fe40000410000 */
[----:B------:R0:W-:Y:S01]  /*31820*/  ST.E desc[UR16][R8.64+0x1bc], R39 ;  /* 0x0001bc2708007985 */ /* 0x0001e2000c101910 */
[----:B-1----:R-:W-:-:S03]  /*31830*/  FMUL.FTZ R37, R7, R144 ;  /* 0x0000009007257220 */ /* 0x002fc60000410000 */
[----:B------:R1:W-:Y:S01]  /*31840*/  ST.E desc[UR4][R8.64+0x1c8], R3 ;  /* 0x0001c80308007985 */ /* 0x0003e2000c101904 */
[----:B------:R-:W-:-:S03]  /*31850*/  FMUL.FTZ R43, R7, R214 ;  /* 0x000000d6072b7220 */ /* 0x000fc60000410000 */
[----:B------:R-:W-:Y:S01]  /*31860*/  ST.E desc[UR8][R8.64+0x1cc], R31 ;  /* 0x0001cc1f08007985 */ /* 0x000fe2000c101908 */
[----:B0-----:R-:W-:-:S03]  /*31870*/  FMUL.FTZ R39, R7, R148 ;  /* 0x0000009407277220 */ /* 0x001fc60000410000 */
[----:B------:R-:W-:Y:S04]  /*31880*/  ST.E desc[UR10][R8.64+0x1d8], R33 ;  /* 0x0001d82108007985 */ /* 0x000fe8000c10190a */
[----:B------:R-:W-:Y:S04]  /*31890*/  ST.E desc[UR6][R8.64+0x1dc], R35 ;  /* 0x0001dc2308007985 */ /* 0x000fe8000c101906 */
[----:B------:R-:W-:Y:S04]  /*318a0*/  ST.E desc[UR12][R8.64+0x1e8], R37 ;  /* 0x0001e82508007985 */ /* 0x000fe8000c10190c */
[----:B------:R-:W-:Y:S04]  /*318b0*/  ST.E desc[UR14][R8.64+0x1ec], R39 ;  /* 0x0001ec2708007985 */ /* 0x000fe8000c10190e */
[----:B------:R-:W-:Y:S04]  /*318c0*/  ST.E desc[UR16][R8.64+0x1f8], R41 ;  /* 0x0001f82908007985 */ /* 0x000fe8000c101910 */
[----:B------:R0:W-:Y:S04]  /*318d0*/  ST.E desc[UR18][R8.64+0x1fc], R43 ;  /* 0x0001fc2b08007985 */ /* 0x0001e8000c101912 */
[----:B-1----:R-:W2:Y:S01]  /*318e0*/  LDL.64 R2, [R0+0x80] ;  /* 0x0000800000027983 */ /* 0x002ea20000100a00 */
[----:B------:R-:W-:-:S02]  /*318f0*/  LEA.HI R24, R6, 0x8, RZ, 0x19 ;  /* 0x0000000806187811 */ /* 0x000fc400078fc8ff */
[----:B------:R-:W-:Y:S01]  /*31900*/  R2UR UR28, R4 ;  /* 0x00000000041c72ca */ /* 0x000fe200000e0000 */
[----:B------:R-:W3:Y:S02]  /*31910*/  LDL.64 R28, [R0] ;  /* 0x00000000001c7983 */ /* 0x000ee40000100a00 */
[----:B------:R1:W-:Y:S01]  /*31920*/  BAR.SYNC.DEFER_BLOCKING R24, 0x100 ;  /* 0x000400180000751d */ /* 0x0003e20000010000 */
[----:B------:R-:W-:-:S05]  /*31930*/  R2UR UR29, R5 ;  /* 0x00000000051d72ca */ /* 0x000fca00000e0000 */
[----:B------:R-:W4:Y:S04]  /*31940*/  LDL.64 R6, [R0+0x98] ;  /* 0x0000980000067983 */ /* 0x000f280000100a00 */
[----:B0-----:R-:W4:Y:S04]  /*31950*/  LDL.64 R8, [R0+0x88] ;  /* 0x0000880000087983 */ /* 0x001f280000100a00 */
[----:B--2---:R-:W2:Y:S04]  /*31960*/  LD.E R31, desc[UR4][R2.64] ;  /* 0x00000004021f7980 */ /* 0x004ea8000c101900 */
        /* <DEDUP_REMOVED lines=63> */
[----:B-1----:R-:W2:Y:S04]  /*31d60*/  LD.E R24, desc[UR26][R2.64+0x100] ;  /* 0x0001001a02187980 */ /* 0x002ea8000c101900 */
[----:B---3--:R-:W3:Y:S04]  /*31d70*/  LD.E R29, desc[UR6][R28.64] ;  /* 0x000000061c1d7980 */ /* 0x008ee8000c101900 */
[----:B----4-:R-:W3:Y:S04]  /*31d80*/  LD.E.64 R6, desc[UR4][R6.64] ;  /* 0x0000000406067980 */ /* 0x010ee8000c101b00 */
[----:B--2---:R0:W-:Y:S04]  /*31d90*/  ST.E desc[UR8][R2.64], R31 ;  /* 0x0000001f02007985 */ /* 0x0041e8000c101908 */
        /* <DEDUP_REMOVED lines=64> */
[----:B0-----:R-:W4:Y:S04]  /*321a0*/  LD.E R31, desc[UR28][R2.64+0x104] ;  /* 0x0001041c021f7980 */ /* 0x001f28000c101900 */
[----:B----4-:R0:W-:Y:S04]  /*321b0*/  ST.E desc[UR4][R2.64+0x104], R31 ;  /* 0x0001041f02007985 */ /* 0x0101e8000c101904 */
[----:B-1----:R-:W4:Y:S04]  /*321c0*/  LD.E R33, desc[UR6][R2.64+0x108] ;  /* 0x0001080602217980 */ /* 0x002f28000c101900 */
[----:B--2---:R-:W2:Y:S04]  /*321d0*/  LD.E R35, desc[UR8][R2.64+0x10c] ;  /* 0x00010c0802237980 */ /* 0x004ea8000c101900 */
        /* <DEDUP_REMOVED lines=8> */
[----:B0-----:R-:W3:Y:S04]  /*32260*/  LD.E R31, desc[UR26][R2.64+0x130] ;  /* 0x0001301a021f7980 */ /* 0x001ee8000c101900 */
        /* <DEDUP_REMOVED lines=113> */
[----:B------:R-:W4:Y:S01]  /*32980*/  LD.E R24, desc[UR28][R8.64] ;  /* 0x0000001c08187980 */ /* 0x000f22000c101900 */
[----:B------:R-:W-:-:S02]  /*32990*/  R2UR UR50, R4 ;  /* 0x00000000043272ca */ /* 0x000fc400000e0000 */
[C---:B------:R-:W-:Y:S02]  /*329a0*/  R2UR UR51, R5.reuse ;  /* 0x00000000053372ca */ /* 0x040fe400000e0000 */
[C---:B------:R-:W-:Y:S02]  /*329b0*/  R2UR UR52, R4.reuse ;  /* 0x00000000043472ca */ /* 0x040fe400000e0000 */
[C---:B------:R-:W-:Y:S02]  /*329c0*/  R2UR UR53, R5.reuse ;  /* 0x00000000053572ca */ /* 0x040fe400000e0000 */
[C---:B------:R-:W-:Y:S02]  /*329d0*/  R2UR UR54, R4.reuse ;  /* 0x00000000043672ca */ /* 0x040fe400000e0000 */
[----:B------:R-:W-:Y:S02]  /*329e0*/  R2UR UR55, R5 ;  /* 0x00000000053772ca */ /* 0x000fe400000e0000 */
        /* <DEDUP_REMOVED lines=14> */
[----:B------:R-:W-:Y:S02]  /*32ad0*/  R2UR UR48, R4 ;  /* 0x00000000043072ca */ /* 0x000fe400000e0000 */
[----:B------:R-:W-:Y:S01]  /*32ae0*/  R2UR UR49, R5 ;  /* 0x00000000053172ca */ /* 0x000fe200000e0000 */
[----:B------:R-:W-:Y:S01]  /*32af0*/  IMAD R6, R29, 0xc00, R6 ;  /* 0x00000c001d067824 */ /* 0x000fe200078e0206 */
[----:B------:R-:W-:Y:S01]  /*32b00*/  F2FP.BF16.F32.PACK_AB R152, R27, R152 ;  /* 0x000000981b98723e */ /* 0x000fe200000010ff */
[----:B------:R-:W4:Y:S01]  /*32b10*/  LD.E R28, desc[UR4][R2.64+0x10] ;  /* 0x00001004021c7980 */ /* 0x000f22000c101900 */
[----:B------:R-:W-:Y:S02]  /*32b20*/  F2FP.BF16.F32.PACK_AB R154, R25, R154 ;  /* 0x0000009a199a723e */ /* 0x000fe400000010ff */
[----:B------:R-:W-:Y:S01]  /*32b30*/  F2FP.BF16.F32.PACK_AB R153, R26, R153 ;  /* 0x000000991a99723e */ /* 0x000fe200000010ff */
        /* <DEDUP_REMOVED lines=63> */
[----:B------:R-:W-:-:S03]  /*32f30*/  ISETP.NE.U32.AND P0, PT, R24, RZ, PT ;  /* 0x000000ff1800720c */ /* 0x000fc60003f05070 */
        /* <DEDUP_REMOVED lines=64> */
[----:B------:R-:W-:-:S02]  /*33340*/  R2UR UR6, R6 ;  /* 0x00000000060672ca */ /* 0x000fc400000e0000 */
[----:B------:R-:W-:Y:S02]  /*33350*/  R2UR UR7, R7 ;  /* 0x00000000070772ca */ /* 0x000fe400000e0000 */
[----:B------:R-:W-:Y:S01]  /*33360*/  F2FP.BF16.F32.PACK_AB R155, R213, R155 ;  /* 0x0000009bd59b723e */ /* 0x000fe200000010ff */
[----:B------:R-:W-:Y:S01]  /*33370*/  VOTEU.ANY UP0, P0 ;  /* 0x00000000003f7886 */ /* 0x000fe20000000100 */
        /* <DEDUP_REMOVED lines=22> */
[----:B------:R-:W-:Y:S02]  /*334e0*/  R2UR UR28, R4 ;  /* 0x00000000041c72ca */ /* 0x000fe400000e0000 */
[----:B------:R-:W-:Y:S01]  /*334f0*/  R2UR UR29, R5 ;  /* 0x00000000051d72ca */ /* 0x000fe200000e0000 */
[----:B--2---:R-:W-:-:S06]  /*33500*/  WARPGROUP.ARRIVE ;  /* 0x00000000000079c5 */ /* 0x004fcc0000000000 */
[----:B------:R-:W-:Y:S01]  /*33510*/  HGMMA.64x256x16.F32.BF16 R24, R152, gdesc[UR4].tnspB, R24, UP0, gsb0 ;  /* 0x43e0000498187df0 */ /* 0x000fe2000b801818 */
        /* <DEDUP_REMOVED lines=23> */
[----:B------:R-:W-:Y:S01]  /*33690*/  R2UR UR31, R5 ;  /* 0x00000000051f72ca */ /* 0x000fe200000e0000 */
[----:B------:R-:W-:-:S02]  /*336a0*/  WARPGROUP.DEPBAR.LE gsb0, 0x0 ;  /* 0x00008000000079c5 */ /* 0x000fc40000010000 */
[----:B------:R0:W-:Y:S01]  /*336b0*/  ST.E desc[UR4][R2.64], R24 ;  /* 0x0000001802007985 */ /* 0x0001e2000c101904 */
[C---:B------:R-:W-:Y:S02]  /*336c0*/  R2UR UR4, R4.reuse ;  /* 0x00000000040472ca */ /* 0x040fe400000e0000 */
[C---:B------:R-:W-:Y:S01]  /*336d0*/  R2UR UR5, R5.reuse ;  /* 0x00000000050572ca */ /* 0x040fe200000e0000 */
[----:B------:R1:W-:Y:S01]  /*336e0*/  ST.E desc[UR6][R2.64+0x4], R25 ;  /* 0x0000041902007985 */ /* 0x0003e2000c101906 */
[C---:B------:R-:W-:Y:S02]  /*336f0*/  R2UR UR6, R4.reuse ;  /* 0x00000000040672ca */ /* 0x040fe400000e0000 */
[C---:B------:R-:W-:Y:S01]  /*33700*/  R2UR UR7, R5.reuse ;  /* 0x00000000050772ca */ /* 0x040fe200000e0000 */
[----:B------:R2:W-:Y:S01]  /*33710*/  ST.E desc[UR8][R2.64+0x8], R26 ;  /* 0x0000081a02007985 */ /* 0x0005e2000c101908 */
[C---:B------:R-:W-:Y:S02]  /*33720*/  R2UR UR8, R4.reuse ;  /* 0x00000000040872ca */ /* 0x040fe400000e0000 */
[----:B------:R-:W-:Y:S01]  /*33730*/  R2UR UR9, R5 ;  /* 0x00000000050972ca */ /* 0x000fe200000e0000 */
[----:B------:R3:W-:Y:S01]  /*33740*/  ST.E desc[UR10][R2.64+0xc], R27 ;  /* 0x00000c1b02007985 */ /* 0x0007e2000c10190a */
[----:B------:R-:W-:-:S02]  /*33750*/  R2UR UR10, R4 ;  /* 0x00000000040a72ca */ /* 0x000fc400000e0000 */
        /* <DEDUP_REMOVED lines=324> */
[----:B------:R-:W-:Y:S01]  /*34ba0*/  R2UR UR23, R5 ;  /* 0x00000000051772ca */ /* 0x000fe200000e0000 */
[----:B------:R4:W-:Y:S04]  /*34bb0*/  ST.E desc[UR24][R2.64+0x1c0], R136 ;  /* 0x0001c08802007985 */ /* 0x0009e8000c101918 */
[----:B------:R4:W-:Y:S04]  /*34bc0*/  ST.E desc[UR26][R2.64+0x1c4], R137 ;  /* 0x0001c48902007985 */ /* 0x0009e8000c10191a */
[----:B------:R4:W-:Y:S04]  /*34bd0*/  ST.E desc[UR28][R2.64+0x1c8], R138 ;  /* 0x0001c88a02007985 */ /* 0x0009e8000c10191c */
[----:B------:R4:W-:Y:S04]  /*34be0*/  ST.E desc[UR4][R2.64+0x1cc], R139 ;  /* 0x0001cc8b02007985 */ /* 0x0009e8000c101904 */
[----:B------:R4:W-:Y:S04]  /*34bf0*/  ST.E desc[UR6][R2.64+0x1d0], R140 ;  /* 0x0001d08c02007985 */ /* 0x0009e8000c101906 */
[----:B------:R4:W-:Y:S04]  /*34c00*/  ST.E desc[UR8][R2.64+0x1d4], R141 ;  /* 0x0001d48d02007985 */ /* 0x0009e8000c101908 */
[----:B------:R4:W-:Y:S01]  /*34c10*/  ST.E desc[UR10][R2.64+0x1d8], R142 ;  /* 0x0001d88e02007985 */ /* 0x0009e2000c10190a */
[----:B------:R-:W-:-:S03]  /*34c20*/  R2UR UR24, R4 ;  /* 0x00000000041872ca */ /* 0x000fc600000e0000 */
[----:B------:R4:W-:Y:S01]  /*34c30*/  ST.E desc[UR12][R2.64+0x1dc], R143 ;  /* 0x0001dc8f02007985 */ /* 0x0009e2000c10190c */
[----:B------:R-:W-:-:S03]  /*34c40*/  R2UR UR25, R5 ;  /* 0x00000000051972ca */ /* 0x000fc600000e0000 */
[----:B------:R4:W-:Y:S01]  /*34c50*/  ST.E desc[UR14][R2.64+0x1e0], R144 ;  /* 0x0001e09002007985 */ /* 0x0009e2000c10190e */
[----:B------:R-:W-:-:S03]  /*34c60*/  R2UR UR26, R4 ;  /* 0x00000000041a72ca */ /* 0x000fc600000e0000 */
[----:B------:R4:W-:Y:S01]  /*34c70*/  ST.E desc[UR16][R2.64+0x1e4], R145 ;  /* 0x0001e49102007985 */ /* 0x0009e2000c101910 */
[----:B------:R-:W-:-:S03]  /*34c80*/  R2UR UR27, R5 ;  /* 0x00000000051b72ca */ /* 0x000fc600000e0000 */
[----:B------:R4:W-:Y:S01]  /*34c90*/  ST.E desc[UR18][R2.64+0x1e8], R146 ;  /* 0x0001e89202007985 */ /* 0x0009e2000c101912 */
[C---:B------:R-:W-:Y:S02]  /*34ca0*/  R2UR UR28, R4.reuse ;  /* 0x00000000041c72ca */ /* 0x040fe400000e0000 */
[----:B------:R-:W-:Y:S01]  /*34cb0*/  R2UR UR29, R5 ;  /* 0x00000000051d72ca */ /* 0x000fe200000e0000 */
[----:B------:R4:W-:Y:S01]  /*34cc0*/  ST.E desc[UR20][R2.64+0x1ec], R147 ;  /* 0x0001ec9302007985 */ /* 0x0009e2000c101914 */
[----:B------:R-:W-:-:S03]  /*34cd0*/  R2UR UR20, R4 ;  /* 0x00000000041472ca */ /* 0x000fc600000e0000 */
[----:B------:R4:W-:Y:S01]  /*34ce0*/  ST.E desc[UR22][R2.64+0x1f0], R148 ;  /* 0x0001f09402007985 */ /* 0x0009e2000c101916 */
        /* <DEDUP_REMOVED lines=12> */
[----:B------:R-:W-:Y:S01]  /*34db0*/  R2UR UR11, R5 ;  /* 0x00000000050b72ca */ /* 0x000fe200000e0000 */
[----:B------:R4:W-:Y:S04]  /*34dc0*/  ST.E desc[UR24][R2.64+0x1f4], R149 ;  /* 0x0001f49502007985 */ /* 0x0009e8000c101918 */
[----:B------:R4:W-:Y:S01]  /*34dd0*/  ST.E desc[UR26][R2.64+0x1f8], R150 ;  /* 0x0001f89602007985 */ /* 0x0009e2000c10191a */
[----:B------:R-:W-:-:S03]  /*34de0*/  R2UR UR8, R4 ;  /* 0x00000000040872ca */ /* 0x000fc600000e0000 */
[----:B------:R4:W-:Y:S01]  /*34df0*/  ST.E desc[UR28][R2.64+0x1fc], R151 ;  /* 0x0001fc9702007985 */ /* 0x0009e2000c10191c */
[----:B------:R-:W-:-:S03]  /*34e00*/  R2UR UR9, R5 ;  /* 0x00000000050972ca */ /* 0x000fc600000e0000 */
[----:B------:R-:W-:Y:S01]  /*34e10*/  ST.E desc[UR22][R8.64], R195 ;  /* 0x000000c308007985 */ /* 0x000fe2000c101916 */
[C---:B------:R-:W-:Y:S02]  /*34e20*/  R2UR UR6, R4.reuse ;  /* 0x00000000040672ca */ /* 0x040fe400000e0000 */
[C---:B------:R-:W-:Y:S01]  /*34e30*/  R2UR UR7, R5.reuse ;  /* 0x00000000050772ca */ /* 0x040fe200000e0000 */
[----:B0-----:R-:W4:Y:S01]  /*34e40*/  LD.E R24, desc[UR20][R2.64] ;  /* 0x0000001402187980 */ /* 0x001f22000c101900 */
[C---:B------:R-:W-:Y:S02]  /*34e50*/  R2UR UR4, R4.reuse ;  /* 0x00000000040472ca */ /* 0x040fe400000e0000 */
[C---:B------:R-:W-:Y:S01]  /*34e60*/  R2UR UR5, R5.reuse ;  /* 0x00000000050572ca */ /* 0x040fe200000e0000 */
[----:B-1----:R-:W4:Y:S01]  /*34e70*/  LD.E R25, desc[UR18][R2.64+0x4] ;  /* 0x0000041202197980 */ /* 0x002f22000c101900 */
[C---:B------:R-:W-:Y:S02]  /*34e80*/  R2UR UR28, R4.reuse ;  /* 0x00000000041c72ca */ /* 0x040fe400000e0000 */
[----:B------:R-:W-:Y:S01]  /*34e90*/  R2UR UR29, R5 ;  /* 0x00000000051d72ca */ /* 0x000fe200000e0000 */
[----:B--2---:R-:W2:Y:S01]  /*34ea0*/  LD.E R26, desc[UR16][R2.64+0x8] ;  /* 0x00000810021a7980 */ /* 0x004ea2000c101900 */
[----:B------:R-:W-:-:S02]  /*34eb0*/  R2UR UR26, R4 ;  /* 0x00000000041a72ca */ /* 0x000fc400000e0000 */
[C---:B------:R-:W-:Y:S01]  /*34ec0*/  R2UR UR27, R5.reuse ;  /* 0x00000000051b72ca */ /* 0x040fe200000e0000 */
[----:B---3--:R-:W2:Y:S01]  /*34ed0*/  LD.E R27, desc[UR56][R2.64+0xc] ;  /* 0x00000c38021b7980 */ /* 0x008ea2000c101900 */
[C---:B------:R-:W-:Y:S02]  /*34ee0*/  R2UR UR24, R4.reuse ;  /* 0x00000000041872ca */ /* 0x040fe400000e0000 */
[C---:B------:R-:W-:Y:S01]  /*34ef0*/  R2UR UR25, R5.reuse ;  /* 0x00000000051972ca */ /* 0x040fe200000e0000 */
[----:B----4-:R-:W2:Y:S01]  /*34f00*/  LD.E R28, desc[UR54][R2.64+0x10] ;  /* 0x00001036021c7980 */ /* 0x010ea2000c101900 */
[C---:B------:R-:W-:Y:S02]  /*34f10*/  R2UR UR22, R4.reuse ;  /* 0x00000000041672ca */ /* 0x040fe400000e0000 */
[----:B------:R-:W-:Y:S01]  /*34f20*/  R2UR UR23, R5 ;  /* 0x00000000051772ca */ /* 0x000fe200000e0000 */
[----:B------:R-:W2:Y:S01]  /*34f30*/  LD.E R29, desc[UR14][R2.64+0x14] ;  /* 0x0000140e021d7980 */ /* 0x000ea2000c101900 */
[----:B------:R-:W-:-:S02]  /*34f40*/  R2UR UR20, R4 ;  /* 0x00000000041472ca */ /* 0x000fc400000e0000 */
[C---:B------:R-:W-:Y:S01]  /*34f50*/  R2UR UR21, R5.reuse ;  /* 0x00000000051572ca */ /* 0x040fe200000e0000 */
[----:B------:R-:W2:Y:S01]  /*34f60*/  LD.E R30, desc[UR12][R2.64+0x18] ;  /* 0x0000180c021e7980 */ /* 0x000ea2000c101900 */
[C---:B------:R-:W-:Y:S02]  /*34f70*/  R2UR UR18, R4.reuse ;  /* 0x00000000041272ca */ /* 0x040fe400000e0000 */
[C---:B------:R-:W-:Y:S01]  /*34f80*/  R2UR UR19, R5.reuse ;  /* 0x00000000051372ca */ /* 0x040fe200000e0000 */
[----:B------:R-:W2:Y:S01]  /*34f90*/  LD.E R31, desc[UR10][R2.64+0x1c] ;  /* 0x00001c0a021f7980 */ /* 0x000ea2000c101900 */
        /* <DEDUP_REMOVED lines=303> */
[----:B------:R-:W-:Y:S02]  /*36290*/  R2UR UR10, R4 ;  /* 0x00000000040a72ca */ /* 0x000fe400000e0000 */
[----:B------:R-:W-:Y:S01]  /*362a0*/  R2UR UR11, R5 ;  /* 0x00000000050b72ca */ /* 0x000fe200000e0000 */
        /* <DEDUP_REMOVED lines=19> */
[----:B------:R-:W-:-:S02]  /*363e0*/  VIADD R152, R6, 0x80 ;  /* 0x0000008006987836 */ /* 0x000fc40000000000 */
[----:B------:R-:W-:-:S03]  /*363f0*/  IMAD.MOV.U32 R153, RZ, RZ, R7 ;  /* 0x000000ffff997224 */ /* 0x000fc600078e0007 */
[----:B------:R-:W-:Y:S02]  /*36400*/  R2UR UR6, R152 ;  /* 0x00000000980672ca */ /* 0x000fe400000e0000 */
[----:B------:R-:W-:Y:S02]  /*36410*/  R2UR UR7, R153 ;  /* 0x00000000990772ca */ /* 0x000fe400000e0000 */
[----:B------:R-:W-:Y:S02]  /*36420*/  F2FP.BF16.F32.PACK_AB R152, R19, R20 ;  /* 0x000000141398723e */ /* 0x000fe400000010ff */
[----:B------:R-:W-:Y:S02]  /*36430*/  F2FP.BF16.F32.PACK_AB R154, R15, R18 ;  /* 0x000000120f9a723e */ /* 0x000fe400000010ff */
[----:B------:R-:W-:Y:S02]  /*36440*/  F2FP.BF16.F32.PACK_AB R153, R13, R14 ;  /* 0x0000000e0d99723e */ /* 0x000fe400000010ff */
[----:B------:R-:W-:-:S02]  /*36450*/  F2FP.BF16.F32.PACK_AB R155, R12, R11 ;  /* 0x0000000b0c9b723e */ /* 0x000fc400000010ff */
        /* <DEDUP_REMOVED lines=24> */
[----:B--2---:R-:W-:-:S06]  /*365e0*/  WARPGROUP.ARRIVE ;  /* 0x00000000000079c5 */ /* 0x004fcc0000000000 */
[----:B------:R-:W-:Y:S01]  /*365f0*/  HGMMA.64x256x16.F32.BF16 R24, R152, gdesc[UR4].tnspB, R24, gsb0 ;  /* 0x43e0000498187df0 */ /* 0x000fe20008001818 */
        /* <DEDUP_REMOVED lines=2698> */
[----:B------:R4:W-:Y:S04]  /*40ea0*/  ST.E desc[UR18][R2.64+0x1b4], R133 ;  /* 0x0001b48502007985 */ /* 0x0009e8000c101912 */
        /* <DEDUP_REMOVED lines=17> */
[----:B------:R-:W-:Y:S01]  /*40fc0*/  R2UR UR19, R5 ;  /* 0x00000000051372ca */ /* 0x000fe200000e0000 */
[----:B------:R4:W-:Y:S04]  /*40fd0*/  ST.E desc[UR6][R2.64+0x1d0], R140 ;  /* 0x0001d08c02007985 */ /* 0x0009e8000c101906 */
[----:B------:R4:W-:Y:S04]  /*40fe0*/  ST.E desc[UR8][R2.64+0x1d4], R141 ;  /* 0x0001d48d02007985 */ /* 0x0009e8000c101908 */
[----:B------:R4:W-:Y:S04]  /*40ff0*/  ST.E desc[UR10][R2.64+0x1d8], R142 ;  /* 0x0001d88e02007985 */ /* 0x0009e8000c10190a */
[----:B------:R4:W-:Y:S04]  /*41000*/  ST.E desc[UR12][R2.64+0x1dc], R143 ;  /* 0x0001dc8f02007985 */ /* 0x0009e8000c10190c */
[----:B------:R4:W-:Y:S04]  /*41010*/  ST.E desc[UR14][R2.64+0x1e0], R144 ;  /* 0x0001e09002007985 */ /* 0x0009e8000c10190e */
[----:B------:R4:W-:Y:S04]  /*41020*/  ST.E desc[UR16][R2.64+0x1e4], R145 ;  /* 0x0001e49102007985 */ /* 0x0009e8000c101910 */
[----:B------:R-:W-:Y:S04]  /*41030*/  ST.E desc[UR20][R2.64+0x1ec], R147 ;  /* 0x0001ec9302007985 */ /* 0x000fe8000c101914 */
[----:B------:R-:W-:Y:S01]  /*41040*/  ST.E desc[UR22][R2.64+0x1f0], R148 ;  /* 0x0001f09402007985 */ /* 0x000fe2000c101916 */
[----:B------:R-:W-:-:S03]  /*41050*/  R2UR UR22, R4 ;  /* 0x00000000041672ca */ /* 0x000fc600000e0000 */
[----:B------:R-:W-:Y:S01]  /*41060*/  ST.E desc[UR24][R2.64+0x1f4], R149 ;  /* 0x0001f49502007985 */ /* 0x000fe2000c101918 */
[----:B------:R-:W-:-:S03]  /*41070*/  R2UR UR23, R5 ;  /* 0x00000000051772ca */ /* 0x000fc600000e0000 */
[----:B------:R-:W-:Y:S01]  /*41080*/  ST.E desc[UR26][R2.64+0x1f8], R150 ;  /* 0x0001f89602007985 */ /* 0x000fe2000c10191a */
[----:B------:R-:W-:-:S03]  /*41090*/  R2UR UR20, R4 ;  /* 0x00000000041472ca */ /* 0x000fc600000e0000 */
[----:B------:R-:W-:Y:S01]  /*410a0*/  ST.E desc[UR28][R2.64+0x1fc], R151 ;  /* 0x0001fc9702007985 */ /* 0x000fe2000c10191c */
[C---:B------:R-:W-:Y:S02]  /*410b0*/  R2UR UR21, R5.reuse ;  /* 0x00000000051572ca */ /* 0x040fe400000e0000 */
[C---:B------:R-:W-:Y:S01]  /*410c0*/  R2UR UR16, R4.reuse ;  /* 0x00000000041072ca */ /* 0x040fe200000e0000 */
[----:B------:R4:W-:Y:S01]  /*410d0*/  ST.E desc[UR18][R2.64+0x1e8], R146 ;  /* 0x0001e89202007985 */ /* 0x0009e2000c101912 */
        /* <DEDUP_REMOVED lines=8> */
[----:B------:R-:W-:Y:S01]  /*41160*/  R2UR UR11, R5 ;  /* 0x00000000050b72ca */ /* 0x000fe200000e0000 */
[----:B------:R-:W-:Y:S01]  /*41170*/  ST.E desc[UR22][R8.64], R195 ;  /* 0x000000c308007985 */ /* 0x000fe2000c101916 */
[----:B------:R-:W-:-:S02]  /*41180*/  R2UR UR8, R4 ;  /* 0x00000000040872ca */ /* 0x000fc400000e0000 */
        /* <DEDUP_REMOVED lines=349> */
[----:B------:R-:W-:Y:S01]  /*42760*/  VIADD R6, R6, 0x280 ;  /* 0x0000028006067836 */ /* 0x000fe20000000000 */
[----:B------:R-:W-:-:S02]  /*42770*/  R2UR UR7, R7 ;  /* 0x00000000070772ca */ /* 0x000fc400000e0000 */
[----:B------:R-:W-:Y:S02]  /*42780*/  F2FP.BF16.F32.PACK_AB R184, R187, R188 ;  /* 0x000000bcbbb8723e */ /* 0x000fe400000010ff */
[----:B------:R-:W-:Y:S02]  /*42790*/  R2UR UR6, R6 ;  /* 0x00000000060672ca */ /* 0x000fe400000e0000 */
[----:B------:R-:W-:Y:S02]  /*427a0*/  F2FP.BF16.F32.PACK_AB R186, R185, R186 ;  /* 0x000000bab9ba723e */ /* 0x000fe400000010ff */
[----:B------:R-:W-:Y:S02]  /*427b0*/  F2FP.BF16.F32.PACK_AB R185, R160, R161 ;  /* 0x000000a1a0b9723e */ /* 0x000fe400000010ff */
[----:B------:R-:W-:Y:S02]  /*427c0*/  F2FP.BF16.F32.PACK_AB R187, R158, R159 ;  /* 0x0000009f9ebb723e */ /* 0x000fe400000010ff */
        /* <DEDUP_REMOVED lines=27> */
[C---:B------:R-:W-:Y:S01]  /*42980*/  R2UR UR7, R5.reuse ;  /* 0x00000000050772ca */ /* 0x040fe200000e0000 */
[----:B------:R-:W-:Y:S02]  /*42990*/  WARPGROUP.DEPBAR.LE gsb0, 0x0 ;  /* 0x00008000000079c5 */ /* 0x000fe40000010000 */
[----:B------:R-:W-:Y:S01]  /*429a0*/  ST.E desc[UR4][R2.64], R24 ;  /* 0x0000001802007985 */ /* 0x000fe2000c101904 */
[----:B------:R-:W-:Y:S02]  /*429b0*/  R2UR UR4, R4 ;  /* 0x00000000040472ca */ /* 0x000fe400000e0000 */
[----:B------:R-:W-:-:S07]  /*429c0*/  R2UR UR5, R5 ;  /* 0x00000000050572ca */ /* 0x000fce00000e0000 */
[----:B------:R0:W-:Y:S01]  /*429d0*/  ST.E desc[UR6][R2.64+0x4], R25 ;  /* 0x0000041902007985 */ /* 0x0001e2000c101906 */
[C---:B------:R-:W-:Y:S02]  /*429e0*/  R2UR UR6, R4.reuse ;  /* 0x00000000040672ca */ /* 0x040fe400000e0000 */
[C---:B------:R-:W-:Y:S01]  /*429f0*/  R2UR UR7, R5.reuse ;  /* 0x00000000050772ca */ /* 0x040fe200000e0000 */
[----:B------:R-:W-:Y:S01]  /*42a00*/  ST.E desc[UR8][R2.64+0x8], R26 ;  /* 0x0000081a02007985 */ /* 0x000fe2000c101908 */
[C---:B------:R-:W-:Y:S02]  /*42a10*/  R2UR UR8, R4.reuse ;  /* 0x00000000040872ca */ /* 0x040fe400000e0000 */
[C---:B------:R-:W-:Y:S01]  /*42a20*/  R2UR UR9, R5.reuse ;  /* 0x00000000050972ca */ /* 0x040fe200000e0000 */
[----:B------:R1:W-:Y:S01]  /*42a30*/  ST.E desc[UR10][R2.64+0xc], R27 ;  /* 0x00000c1b02007985 */ /* 0x0003e2000c10190a */
[C---:B------:R-:W-:Y:S02]  /*42a40*/  R2UR UR10, R4.reuse ;  /* 0x00000000040a72ca */ /* 0x040fe400000e0000 */
[----:B------:R-:W-:Y:S01]  /*42a50*/  R2UR UR11, R5 ;  /* 0x00000000050b72ca */ /* 0x000fe200000e0000 */
[----:B------:R-:W-:Y:S01]  /*42a60*/  ST.E desc[UR12][R2.64+0x10], R28 ;  /* 0x0000101c02007985 */ /* 0x000fe2000c10190c */
[----:B------:R-:W-:-:S02]  /*42a70*/  R2UR UR12, R4 ;  /* 0x00000000040c72ca */ /* 0x000fc400000e0000 */
[C---:B------:R-:W-:Y:S01]  /*42a80*/  R2UR UR13, R5.reuse ;  /* 0x00000000050d72ca */ /* 0x040fe200000e0000 */
[----:B------:R2:W-:Y:S01]  /*42a90*/  ST.E desc[UR14][R2.64+0x14], R29 ;  /* 0x0000141d02007985 */ /* 0x0005e2000c10190e */
[C---:B------:R-:W-:Y:S02]  /*42aa0*/  R2UR UR14, R4.reuse ;  /* 0x00000000040e72ca */ /* 0x040fe400000e0000 */
[C---:B------:R-:W-:Y:S01]  /*42ab0*/  R2UR UR15, R5.reuse ;  /* 0x00000000050f72ca */ /* 0x040fe200000e0000 */
[----:B------:R-:W-:Y:S01]  /*42ac0*/  ST.E desc[UR16][R2.64+0x18], R30 ;  /* 0x0000181e02007985 */ /* 0x000fe2000c101910 */
[C---:B------:R-:W-:Y:S02]  /*42ad0*/  R2UR UR16, R4.reuse ;  /* 0x00000000041072ca */ /* 0x040fe400000e0000 */
[----:B------:R-:W-:Y:S01]  /*42ae0*/  R2UR UR17, R5 ;  /* 0x00000000051172ca */ /* 0x000fe200000e0000 */
[----:B------:R3:W-:Y:S01]  /*42af0*/  ST.E desc[UR18][R2.64+0x1c], R31 ;  /* 0x00001c1f02007985 */ /* 0x0007e2000c101912 */
[----:B------:R-:W-:-:S02]  /*42b00*/  R2UR UR18, R4 ;  /* 0x00000000041272ca */ /* 0x000fc400000e0000 */
[C---:B------:R-:W-:Y:S01]  /*42b10*/  R2UR UR19, R5.reuse ;  /* 0x00000000051372ca */ /* 0x040fe200000e0000 */
[----:B------:R-:W-:Y:S01]  /*42b20*/  ST.E desc[UR20][R2.64+0x20], R32 ;  /* 0x0000202002007985 */ /* 0x000fe2000c101914 */
[C---:B------:R-:W-:Y:S02]  /*42b30*/  R2UR UR20, R4.reuse ;  /* 0x00000000041472ca */ /* 0x040fe400000e0000 */
[C---:B------:R-:W-:Y:S01]  /*42b40*/  R2UR UR21, R5.reuse ;  /* 0x00000000051572ca */ /* 0x040fe200000e0000 */
[----:B------:R-:W-:Y:S01]  /*42b50*/  ST.E desc[UR22][R2.64+0x24], R33 ;  /* 0x0000242102007985 */ /* 0x000fe2000c101916 */
[C---:B------:R-:W-:Y:S02]  /*42b60*/  R2UR UR22, R4.reuse ;  /* 0x00000000041672ca */ /* 0x040fe400000e0000 */
[----:B------:R-:W-:Y:S01]  /*42b70*/  R2UR UR23, R5 ;  /* 0x00000000051772ca */ /* 0x000fe200000e0000 */
[----:B------:R-:W-:Y:S01]  /*42b80*/  ST.E desc[UR4][R2.64+0x28], R34 ;  /* 0x0000282202007985 */ /* 0x000fe2000c101904 */
        /* <DEDUP_REMOVED lines=351> */
[----:B------:R-:W-:-:S03]  /*44180*/  R2UR UR4, R4 ;  /* 0x00000000040472ca */ /* 0x000fc600000e0000 */
[----:B------:R4:W-:Y:S01]  /*44190*/  ST.E desc[UR6][R8.64], R195 ;  /* 0x000000c308007985 */ /* 0x0009e2000c101906 */
[----:B------:R-:W-:-:S03]  /*441a0*/  R2UR UR5, R5 ;  /* 0x00000000050572ca */ /* 0x000fc600000e0000 */
[----:B------:R-:W4:Y:S01]  /*441b0*/  LD.E R7, desc[UR8][R2.64] ;  /* 0x0000000802077980 */ /* 0x000f22000c101900 */
[C---:B------:R-:W-:Y:S02]  /*441c0*/  R2UR UR6, R4.reuse ;  /* 0x00000000040672ca */ /* 0x040fe400000e0000 */
[C---:B------:R-:W-:Y:S01]  /*441d0*/  R2UR UR7, R5.reuse ;  /* 0x00000000050772ca */ /* 0x040fe200000e0000 */
[----:B------:R-:W4:Y:S01]  /*441e0*/  LD.E R11, desc[UR10][R2.64+0x4] ;  /* 0x0000040a020b7980 */ /* 0x000f22000c101900 */
[C---:B------:R-:W-:Y:S02]  /*441f0*/  R2UR UR8, R4.reuse ;  /* 0x00000000040872ca */ /* 0x040fe400000e0000 */
[C---:B------:R-:W-:Y:S01]  /*44200*/  R2UR UR9, R5.reuse ;  /* 0x00000000050972ca */ /* 0x040fe200000e0000 */
[----:B------:R-:W4:Y:S01]  /*44210*/  LD.E R13, desc[UR12][R2.64+0x8] ;  /* 0x0000080c020d7980 */ /* 0x000f22000c101900 */
[C---:B------:R-:W-:Y:S02]  /*44220*/  R2UR UR10, R4.reuse ;  /* 0x00000000040a72ca */ /* 0x040fe400000e0000 */
[----:B------:R-:W-:Y:S01]  /*44230*/  R2UR UR11, R5 ;  /* 0x00000000050b72ca */ /* 0x000fe200000e0000 */
[----:B------:R-:W4:Y:S01]  /*44240*/  LD.E R15, desc[UR14][R2.64+0xc] ;  /* 0x00000c0e020f7980 */ /* 0x000f22000c101900 */
[----:B------:R-:W-:-:S02]  /*44250*/  R2UR UR12, R4 ;  /* 0x00000000040c72ca */ /* 0x000fc400000e0000 */
[C---:B------:R-:W-:Y:S01]  /*44260*/  R2UR UR13, R5.reuse ;  /* 0x00000000050d72ca */ /* 0x040fe200000e0000 */
[----:B------:R-:W4:Y:S01]  /*44270*/  LD.E R19, desc[UR16][R2.64+0x10] ;  /* 0x0000101002137980 */ /* 0x000f22000c101900 */
[C---:B------:R-:W-:Y:S02]  /*44280*/  R2UR UR14, R4.reuse ;  /* 0x00000000040e72ca */ /* 0x040fe400000e0000 */
[C---:B------:R-:W-:Y:S01]  /*44290*/  R2UR UR15, R5.reuse ;  /* 0x00000000050f72ca */ /* 0x040fe200000e0000 */
[----:B------:R-:W4:Y:S01]  /*442a0*/  LD.E R21, desc[UR18][R2.64+0x14] ;  /* 0x0000141202157980 */ /* 0x000f22000c101900 */
[C---:B------:R-:W-:Y:S02]  /*442b0*/  R2UR UR16, R4.reuse ;  /* 0x00000000041072ca */ /* 0x040fe400000e0000 */
[----:B------:R-:W-:Y:S01]  /*442c0*/  R2UR UR17, R5 ;  /* 0x00000000051172ca */ /* 0x000fe200000e0000 */
[----:B0-----:R-:W4:Y:S01]  /*442d0*/  LD.E R25, desc[UR20][R2.64+0x18] ;  /* 0x0000181402197980 */ /* 0x001f22000c101900 */
[----:B------:R-:W-:-:S02]  /*442e0*/  R2UR UR18, R4 ;  /* 0x00000000041272ca */ /* 0x000fc400000e0000 */
[C---:B------:R-:W-:Y:S01]  /*442f0*/  R2UR UR19, R5.reuse ;  /* 0x00000000051372ca */ /* 0x040fe200000e0000 */
[----:B-1----:R-:W4:Y:S01]  /*44300*/  LD.E R27, desc[UR22][R2.64+0x1c] ;  /* 0x00001c16021b7980 */ /* 0x002f22000c101900 */
[C---:B------:R-:W-:Y:S02]  /*44310*/  R2UR UR20, R4.reuse ;  /* 0x00000000041472ca */ /* 0x040fe400000e0000 */
[C---:B------:R-:W-:Y:S01]  /*44320*/  R2UR UR21, R5.reuse ;  /* 0x00000000051572ca */ /* 0x040fe200000e0000 */
[----:B--2---:R-:W2:Y:S01]  /*44330*/  LD.E R29, desc[UR24][R2.64+0x20] ;  /* 0x00002018021d7980 */ /* 0x004ea2000c101900 */
[C---:B------:R-:W-:Y:S02]  /*44340*/  R2UR UR22, R4.reuse ;  /* 0x00000000041672ca */ /* 0x040fe400000e0000 */
[----:B------:R-:W-:Y:S01]  /*44350*/  R2UR UR23, R5 ;  /* 0x00000000051772ca */ /* 0x000fe200000e0000 */
[----:B---3--:R-:W3:Y:S01]  /*44360*/  LD.E R31, desc[UR26][R2.64+0x24] ;  /* 0x0000241a021f7980 */ /* 0x008ee2000c101900 */
[----:B------:R-:W-:-:S02]  /*44370*/  R2UR UR24, R4 ;  /* 0x00000000041872ca */ /* 0x000fc400000e0000 */
[C---:B------:R-:W-:Y:S01]  /*44380*/  R2UR UR25, R5.reuse ;  /* 0x00000000051972ca */ /* 0x040fe200000e0000 */
[----:B----4-:R-:W4:Y:S01]  /*44390*/  LD.E R9, desc[UR28][R2.64+0x28] ;  /* 0x0000281c02097980 */ /* 0x010f22000c101900 */
        /* <DEDUP_REMOVED lines=375> */
[----:B--2---:R-:W-:Y:S01]  /*45b10*/  ST.E desc[UR20][R2.64+0x20], R29 ;  /* 0x0000201d02007985 */ /* 0x004fe2000c101914 */
[C---:B------:R-:W-:Y:S02]  /*45b20*/  R2UR UR20, R4.reuse ;  /* 0x00000000041472ca */ /* 0x040fe400000e0000 */
[C---:B------:R-:W-:Y:S01]  /*45b30*/  R2UR UR21, R5.reuse ;  /* 0x00000000051572ca */ /* 0x040fe200000e0000 */
[----:B---3--:R-:W-:Y:S01]  /*45b40*/  ST.E desc[UR22][R2.64+0x24], R31 ;  /* 0x0000241f02007985 */ /* 0x008fe2000c101916 */
[C---:B------:R-:W-:Y:S02]  /*45b50*/  R2UR UR22, R4.reuse ;  /* 0x00000000041672ca */ /* 0x040fe400000e0000 */
[----:B------:R-:W-:Y:S01]  /*45b60*/  R2UR UR23, R5 ;  /* 0x00000000051772ca */ /* 0x000fe200000e0000 */
[----:B----4-:R-:W-:Y:S01]  /*45b70*/  ST.E desc[UR24][R2.64+0x28], R9 ;  /* 0x0000280902007985 */ /* 0x010fe2000c101918 */
        /* <DEDUP_REMOVED lines=331> */
[----:B0-----:R-:W2:Y:S01]  /*47030*/  LDL.64 R8, [R0+0x40] ;  /* 0x0000400000087983 */ /* 0x001ea20000100a00 */
[----:B------:R-:W-:-:S02]  /*47040*/  R2UR UR4, R4 ;  /* 0x00000000040472ca */ /* 0x000fc400000e0000 */
[----:B------:R-:W-:Y:S01]  /*47050*/  R2UR UR5, R5 ;  /* 0x00000000050572ca */ /* 0x000fe200000e0000 */
[----:B------:R-:W3:-:S12]  /*47060*/  LDL.64 R6, [R0] ;  /* 0x0000000000067983 */ /* 0x000ed80000100a00 */
[----:B--2---:R-:W2:Y:S01]  /*47070*/  LD.E R11, desc[UR4][R8.64] ;  /* 0x00000004080b7980 */ /* 0x004ea2000c101900 */
[----:B------:R-:W-:Y:S02]  /*47080*/  R2UR UR4, R4 ;  /* 0x00000000040472ca */ /* 0x000fe400000e0000 */
[----:B------:R-:W-:Y:S01]  /*47090*/  R2UR UR5, R5 ;  /* 0x00000000050572ca */ /* 0x000fe200000e0000 */
[----:B------:R-:W-:-:S12]  /*470a0*/  BSSY B2, `(.L_x_2494) ;  /* 0x0000006000027945 */ /* 0x000fd80003800000 */
[----:B---3--:R1:W5:Y:S01]  /*470b0*/  LD.E R6, desc[UR4][R6.64] ;  /* 0x0000000406067980 */ /* 0x008362000c101900 */
[----:B--2---:R-:W-:-:S04]  /*470c0*/  LOP3.LUT R11, R11, 0x1, RZ, 0xfc, !PT ;  /* 0x000000010b0b7812 */ /* 0x004fc800078efcff */
[----:B------:R-:W-:-:S13]  /*470d0*/  ISETP.NE.AND P0, PT, R11, 0x3, PT ;  /* 0x000000030b00780c */ /* 0x000fda0003f05270 */
[----:B-1----:R-:W-:Y:S05]  /*470e0*/  @!P0 BRA `(.L_x_2495) ;  /* 0x0000000000048947 */ /* 0x002fea0003800000 */
[----:B------:R-:W-:Y:S01]  /*470f0*/  BPT.TRAP 0x1 ;  /* 0x000000040000795c */ /* 0x000fe20000300000 */
.L_x_2495:
[----:B------:R-:W-:Y:S05]  /*47100*/  BSYNC B2 ;  /* 0x0000000000027941 */ /* 0x000fea0003800000 */
.L_x_2494:
[C---:B------:R-:W-:Y:S02]  /*47110*/  R2UR UR6, R4.reuse ;  /* 0x00000000040672ca */ /* 0x040fe400000e0000 */
[C---:B------:R-:W-:Y:S02]  /*47120*/  R2UR UR7, R5.reuse ;  /* 0x00000000050772ca */ /* 0x040fe400000e0000 */
[----:B------:R-:W-:Y:S02]  /*47130*/  R2UR UR4, R4 ;  /* 0x00000000040472ca */ /* 0x000fe400000e0000 */
[----:B------:R-:W-:-:S09]  /*47140*/  R2UR UR5, R5 ;  /* 0x00000000050572ca */ /* 0x000fd200000e0000 */
[----:B------:R-:W2:Y:S04]  /*47150*/  LD.E.64 R2, desc[UR6][R8.64+0x20] ;  /* 0x0000200608027980 */ /* 0x000ea8000c101b00 */
[----:B------:R-:W3:Y:S01]  /*47160*/  LD.E R0, desc[UR4][R8.64+0xc] ;  /* 0x00000c0408007980 */ /* 0x000ee2000c101900 */
[----:B------:R-:W-:Y:S01]  /*47170*/  IMAD.MOV.U32 R213, RZ, RZ, 0x0 ;  /* 0x00000000ffd57424 */ /* 0x000fe200078e00ff */
[----:B--2---:R-:W-:-:S05]  /*47180*/  MOV R3, R2 ;  /* 0x0000000200037202 */ /* 0x004fca0000000f00 */
[----:B-----5:R-:W-:-:S05]  /*47190*/  IMAD R3, R6, 0x8, R3 ;  /* 0x0000000806037824 */ /* 0x020fca00078e0203 */
[----:B---3--:R-:W-:-:S04]  /*471a0*/  PRMT R0, R0, 0x654, R3 ;  /* 0x0000065400007816 */ /* 0x008fc80000000003 */
[----:B------:R0:W-:Y:S02]  /*471b0*/  SYNCS.ARRIVE.TRANS64.RED.A1T0 RZ, [R0+URZ], RZ ;  /* 0x000000ff00ff79a7 */ /* 0x0001e4000810043f */
[----:B0-----:R-:W-:Y:S05]  /*471c0*/  RET.REL.NODEC R212 `(_ZN7cutlass13device_kernelIN5flash11enable_sm90INS1_16FlashAttnFwdSm90INS1_25CollectiveMainloopFwdSm90ILi2EN4cute5tupleIJNS5_1CILi1EEES8_S8_EEENS6_IJNS7_ILi128EEENS7_ILi96EEENS7_ILi64EEEEEELi256ENS_10bfloat16_tEfNS_4arch4Sm90ELb0ELb1ELb1ELb0ELb1ELb0ELb1ELb1ELb0ELb1ELb0ELb0EEENS1_21CollectiveEpilogueFwdINS6_IJSA_NS7_ILi256EEESB_EEES9_SE_SG_Li256ELb0ELb1ELb0ELb0EEENS1_30DynamicPersistentTileSchedulerILi256ELi128ELb0ELb1ELb1EEEEEEEEEvNT_6ParamsE) ;  /* 0xfffffb8cd48c7950 */ /* 0x001fea0003c3ffff */
.L_x_2470:
[----:B0-----:R0:W1:Y:S02]  /*471d0*/  SYNCS.PHASECHK.TRANS64.TRYWAIT P0, [R2+URZ], R3 ;  /* 0x00000003020075a7 */ /* 0x001064000800017f */
[----:B-1----:R-:W-:Y:S05]  /*471e0*/  @!P0 NANOSLEEP.SYNCS 0x989680 ;  /* 0x009896800000895d */ /* 0x002fea0003900000 */
[----:B------:R-:W1:Y:S02]  /*471f0*/  @!P0 SYNCS.PHASECHK.TRANS64 P0, [R2+URZ], R3 ;  /* 0x00000003020085a7 */ /* 0x000e64000800007f */
[----:B-1----:R-:W-:Y:S05]  /*47200*/  @!P0 BRA `(.L_x_2470) ;  /* 0xfffffffc00f08947 */ /* 0x002fea000383ffff */
[----:B------:R-:W-:Y:S05]  /*47210*/  BRA `(.L_x_2469) ;  /* 0xfffffe4400e07947 */ /* 0x000fea000383ffff */
.L_x_2477:
[----:B0-----:R0:W1:Y:S02]  /*47220*/  SYNCS.PHASECHK.TRANS64.TRYWAIT P0, [R8+URZ], R9 ;  /* 0x00000009080075a7 */ /* 0x001064000800017f */
[----:B-1----:R-:W-:Y:S05]  /*47230*/  @!P0 NANOSLEEP.SYNCS 0x989680 ;  /* 0x009896800000895d */ /* 0x002fea0003900000 */
[----:B------:R-:W1:Y:S02]  /*47240*/  @!P0 SYNCS.PHASECHK.TRANS64 P0, [R8+URZ], R9 ;  /* 0x00000009080085a7 */ /* 0x000e64000800007f */
[----:B-1----:R-:W-:Y:S05]  /*47250*/  @!P0 BRA `(.L_x_2477) ;  /* 0xfffffffc00f08947 */ /* 0x002fea000383ffff */
[----:B------:R-:W-:Y:S05]  /*47260*/  BRA `(.L_x_2476) ;  /* 0xfffffe4c00b47947 */ /* 0x000fea000383ffff */
.L_x_2496:
        /* <DEDUP_REMOVED lines=9> */
.L_x_6455:


//--------------------- .text._ZN7cutlass13device_kernelIN5flash11enable_sm90INS1_16FlashAttnFwdSm90INS1_25CollectiveMainloopFwdSm90ILi2EN4cute5tupleIJNS5_1CILi1EEES8_S8_EEENS6_IJNS7_ILi128EEENS7_ILi96EEENS7_ILi64EEEEEELi256ENS_10bfloat16_tEfNS_4arch4Sm90ELb0ELb1ELb1ELb1ELb1ELb0ELb0ELb1ELb0ELb1ELb0ELb0EEENS1_21CollectiveEpilogueFwdINS6_IJSA_NS7_ILi256EEESB_EEES9_SE_SG_Li256ELb1ELb1ELb0ELb0EEENS1_36VarlenDynamicPersistentTileSchedulerILi128ELi96ELi256ELi128ELb0ELb1ELb1ELb1ELb0ELb1EEEEEEEEEvNT_6ParamsE --------------------------
	.section	.text._ZN7cutlass13device_kernelIN5flash11enable_sm90INS1_16FlashAttnFwdSm90INS1_25CollectiveMainloopFwdSm90ILi2EN4cute5tupleIJNS5_1CILi1EEES8_S8_EEENS6_IJNS7_ILi128EEENS7_ILi96EEENS7_ILi64EEEEEELi256ENS_10bfloat16_tEfNS_4arch4Sm90ELb0ELb1ELb1ELb1ELb1ELb0ELb0ELb1ELb0ELb1ELb0ELb0EEENS1_21CollectiveEpilogueFwdINS6_IJSA_NS7_ILi256EEESB_EEES9_SE_SG_Li256ELb1ELb1ELb0ELb0EEENS1_36VarlenDynamicPersistentTileSchedulerILi128ELi96ELi256ELi128ELb0ELb1ELb1ELb1ELb0ELb1EEEEEEEEEvNT_6ParamsE,"ax",@progbits
	.align	128
.text._ZN7cutlass13device_kernelIN5flash11enable_sm90INS1_16FlashAttnFwdSm90INS1_25CollectiveMainloopFwdSm90ILi2EN4cute5tupleIJNS5_1CILi1EEES8_S8_EEENS6_IJNS7_ILi128EEENS7_ILi96EEENS7_ILi64EEEEEELi256ENS_10bfloat16_tEfNS_4arch4Sm90ELb0ELb1ELb1ELb1ELb1ELb0ELb0ELb1ELb0ELb1ELb0ELb0EEENS1_21CollectiveEpilogueFwdINS6_IJSA_NS7_ILi256EEESB_EEES9_SE_SG_Li256ELb1ELb1ELb0ELb0EEENS1_36VarlenDynamicPersistentTileSchedulerILi128ELi96ELi256ELi128ELb0ELb1ELb1ELb1ELb0ELb1EEEEEEEEEvNT_6ParamsE:
        .type           _ZN7cutlass13device_kernelIN5flash11enable_sm90INS1_16FlashAttnFwdSm90INS1_25CollectiveMainloopFwdSm90ILi2EN4cute5tupleIJNS5_1CILi1EEES8_S8_EEENS6_IJNS7_ILi128EEENS7_ILi96EEENS7_ILi64EEEEEELi256ENS_10bfloat16_tEfNS_4arch4Sm90ELb0ELb1ELb1ELb1ELb1ELb0ELb0ELb1ELb0ELb1ELb0ELb0EEENS1_21CollectiveEpilogueFwdINS6_IJSA_NS7_ILi256EEESB_EEES9_SE_SG_Li256ELb1ELb1ELb0ELb0EEENS1_36VarlenDynamicPersistentTileSchedulerILi128ELi96ELi256ELi128ELb0ELb1ELb1ELb1ELb0ELb1EEEEEEEEEvNT_6ParamsE,@function
        .size           _ZN7cutlass13device_kernelIN5flash11enable_sm90INS1_16FlashAttnFwdSm90INS1_25CollectiveMainloopFwdSm90ILi2EN4cute5tupleIJNS5_1CILi1EEES8_S8_EEENS6_IJNS7_ILi128EEENS7_ILi96EEENS7_ILi64EEEEEELi256ENS_10bfloat16_tEfNS_4arch4Sm90ELb0ELb1ELb1ELb1ELb1ELb0ELb0ELb1ELb0ELb1ELb0ELb0EEENS1_21CollectiveEpilogueFwdINS6_IJSA_NS7_ILi256EEESB_EEES9_SE_SG_Li256ELb1ELb1ELb0ELb0EEENS1_36VarlenDynamicPersistentTileSchedulerILi128ELi96ELi256ELi128ELb0ELb1ELb1ELb1ELb0ELb1EEEEEEEEEvNT_6ParamsE,(.L_x_6457 - _ZN7cutlass13device_kernelIN5flash11enable_sm90INS1_16FlashAttnFwdSm90INS1_25CollectiveMainloopFwdSm90ILi2EN4cute5tupleIJNS5_1CILi1EEES8_S8_EEENS6_IJNS7_ILi128EEENS7_ILi96EEENS7_ILi64EEEEEELi256ENS_10bfloat16_tEfNS_4arch4Sm90ELb0ELb1ELb1ELb1ELb1ELb0ELb0ELb1ELb0ELb1ELb0ELb0EEENS1_21CollectiveEpilogueFwdINS6_IJSA_NS7_ILi256EEESB_EEES9_SE_SG_Li256ELb1ELb1ELb0ELb0EEENS1_36VarlenDynamicPersistentTileSchedulerILi128ELi96ELi256ELi128ELb0ELb1ELb1ELb1ELb0ELb1EEEEEEEEEvNT_6ParamsE)
        .other          _ZN7cutlass13device_kernelIN5flash11enable_sm90INS1_16FlashAttnFwdSm90INS1_25CollectiveMainloopFwdSm90ILi2EN4cute5tupleIJNS5_1CILi1EEES8_S8_EEENS6_IJNS7_ILi128EEENS7_ILi96EEENS7_ILi64EEEEEELi256ENS_10bfloat16_tEfNS_4arch4Sm90ELb0ELb1ELb1ELb1ELb1ELb0ELb0ELb1ELb0ELb1ELb0ELb0EEENS1_21CollectiveEpilogueFwdINS6_IJSA_NS7_ILi256EEESB_EEES9_SE_SG_Li256ELb1ELb1ELb0ELb0EEENS1_36VarlenDynamicPersistentTileSchedulerILi128ELi96ELi256ELi128ELb0ELb1ELb1ELb1ELb0ELb1EEEEEEEEEvNT_6ParamsE,@"STO_CUDA_ENTRY STV_DEFAULT"
_ZN7cutlass13device_kernelIN5flash11enable_sm90INS1_16FlashAttnFwdSm90INS1_25CollectiveMainloopFwdSm90ILi2EN4cute5tupleIJNS5_1CILi1EEES8_S8_EEENS6_IJNS7_ILi128EEENS7_ILi96EEENS7_ILi64EEEEEELi256ENS_10bfloat16_tEfNS_4arch4Sm90ELb0ELb1ELb1ELb1ELb1ELb0ELb0ELb1ELb0ELb1ELb0ELb0EEENS1_21CollectiveEpilogueFwdINS6_IJSA_NS7_ILi256EEESB_EEES9_SE_SG_Li256ELb1ELb1ELb0ELb0EEENS1_36VarlenDynamicPersistentTileSchedulerILi128ELi96ELi256ELi128ELb0ELb1ELb1ELb1ELb0ELb1EEEEEEEEEvNT_6ParamsE:
        /* <DEDUP_REMOVED lines=45> */
.L_x_2497:
        /* <DEDUP_REMOVED lines=22> */
.L_x_2498:
        /* <DEDUP_REMOVED lines=18> */
.L_x_2499:
        /* <DEDUP_REMOVED lines=22> */
.L_x_2500:
        /* <DEDUP_REMOVED lines=23> */
.L_x_2501:
        /* <DEDUP_REMOVED lines=8> */
.L_x_2503:
[----:B------:R-:W-:-:S08]  /*08a0*/  NOP ;  /* 0x0000000000007918 */ /* 0x000fd00000000000 */
[----:B------:R-:W0:Y:S02]  /*08b0*/  USETMAXREG.TRY_ALLOC.CTAPOOL UP0, 0xe8 ;  /* 0x000000e8000079c8 */ /* 0x000e240008000600 */
[----:B0-----:R-:W-:-:S13]  /*08c0*/  PLOP3.LUT P0, PT, PT, PT, UP0, 0x80, 0x0 ;  /* 0x000000000000781c */ /* 0x001fda0003f0f008 */
[----:B------:R-:W-:Y:S05]  /*08d0*/  @!P0 BRA `(.L_x_2503) ;  /* 0xfffffffc00f08947 */ /* 0x000fea000383ffff */
[----:B------:R-:W-:Y:S01]  /*08e0*/  SHF.R.U32.HI R2, RZ, 0x7, R0 ;  /* 0x00000007ff027819 */ /* 0x000fe20000011600 */
[----:B------:R-:W0:Y:S08]  /*08f0*/  S2UR UR5, SR_CgaCtaId ;  /* 0x00000000000579c3 */ /* 0x000e300000008800 */
[----:B------:R-:W-:Y:S06]  /*0900*/  BAR.ARV 0x8, 0x180 ;  /* 0x0206000000007b1d */ /* 0x000fec0000002000 */
[----:B------:R-:W-:Y:S01]  /*0910*/  ISETP.NE.AND P0, PT, R2, 0x1, PT ;  /* 0x000000010200780c */ /* 0x000fe20003f05270 */
[----:B------:R-:W-:-:S12]  /*0920*/  UMOV UR4, 0x400 ;  /* 0x0000040000047882 */ /* 0x000fd80000000000 */
[----:B------:R-:W-:Y:S06]  /*0930*/  @!P0 BAR.ARV 0x9, 0x100 ;  /* 0x0244000000008b1d */ /* 0x000fec0000002000 */
[----:B0-----:R-:W-:Y:S02]  /*0940*/  ULEA UR4, UR5, UR4, 0x18 ;  /* 0x0000000405047291 */ /* 0x001fe4000f8ec03f */
[----:B------:R-:W-:Y:S07]  /*0950*/  BAR.SYNC.DEFER_BLOCKING 0x5, 0x180 ;  /* 0x0146000000007b1d */ /* 0x000fee0000010000 */
[----:B------:R-:W0:Y:S01]  /*0960*/  LDS.128 R4, [UR4+0x228d0] ;  /* 0x0228d004ff047984 */ /* 0x000e220008000c00 */
[----:B------:R-:W-:Y:S01]  /*0970*/  ULDC UR4, c[0x0][0xc3c] ;  /* 0x00030f0000047ab9 */ /* 0x000fe20000000800 */
[----:B------:R-:W-:Y:S06]  /*0980*/  BAR.ARV 0x4, 0x180 ;  /* 0x0106000000007b1d */ /* 0x000fec0000002000 */
[----:B0-----:R-:W-:-:S13]  /*0990*/  ISETP.GE.AND P0, PT, R7, UR4, PT ;  /* 0x0000000407007c0c */ /* 0x001fda000bf06270 */
[----:B------:R-:W-:Y:S05]  /*09a0*/  @P0 EXIT ;  /* 0x000000000000094d */ /* 0x000fea0003800000 */
[----:B------:R-:W-:Y:S01]  /*09b0*/  VIADD R214, R0, 0xffffff80 ;  /* 0xffffff8000d67836 */ /* 0x000fe20000000000 */
[----:B------:R-:W-:Y:S01]  /*09c0*/  R2UR UR7, R6 ;  /* 0x00000000060772ca */ /* 0x000fe200000e0000 */
[----:B------:R-:W-:Y:S01]  /*09d0*/  ULOP3.LUT UR40, UR39, 0x1, URZ, 0xfc, !UPT ;  /* 0x0000000127287892 */ /* 0x000fe2000f8efc3f */
[----:B------:R-:W-:Y:S01]  /*09e0*/  R2UR UR5, R5 ;  /* 0x00000000050572ca */ /* 0x000fe200000e0000 */
[----:B------:R-:W-:Y:S01]  /*09f0*/  UMOV UR36, URZ ;  /* 0x0000003f00247c82 */ /* 0x000fe20008000000 */
[----:B------:R-:W-:Y:S01]  /*0a00*/  SHF.R.S32.HI R3, RZ, 0x1f, R214 ;  /* 0x0000001fff037819 */ /* 0x000fe200000114d6 */
[----:B------:R-:W-:Y:S01]  /*0a10*/  UMOV UR37, URZ ;  /* 0x0000003f00257c82 */ /* 0x000fe20008000000 */
[----:B------:R-:W-:Y:S01]  /*0a20*/  R2UR UR6, R7 ;  /* 0x00000000070672ca */ /* 0x000fe200000e0000 */
[----:B------:R-:W-:Y:S01]  /*0a30*/  UMOV UR38, URZ ;  /* 0x0000003f00267c82 */ /* 0x000fe20008000000 */
[CC--:B------:R-:W-:Y:S02]  /*0a40*/  LEA.HI R0, R3.reuse, R214.reuse, RZ, 0x7 ;  /* 0x000000d603007211 */ /* 0x0c0fe400078f38ff */
[----:B------:R-:W-:-:S02]  /*0a50*/  LEA.HI R4, R3, R214, RZ, 0x5 ;  /* 0x000000d603047211 */ /* 0x000fc400078f28ff */
[----:B------:R-:W-:Y:S02]  /*0a60*/  LOP3.LUT R205, R0, 0xffffff80, RZ, 0xc0, !PT ;  /* 0xffffff8000cd7812 */ /* 0x000fe400078ec0ff */
[CC--:B------:R-:W-:Y:S01]  /*0a70*/  LEA.HI R2, R3.reuse, R214.reuse, RZ, 0x4 ;  /* 0x000000d603027211 */ /* 0x0c0fe200078f20ff */
[----:B------:R-:W-:Y:S01]  /*0a80*/  IMAD.SHL.U32 R4, R4, 0x20, RZ ;  /* 0x0000002004047824 */ /* 0x000fe200078e00ff */
[-C--:B------:R-:W-:Y:S01]  /*0a90*/  LEA.HI R11, R3, R214.reuse, RZ, 0x2 ;  /* 0x000000d6030b7211 */ /* 0x080fe200078f10ff */
[----:B------:R-:W-:Y:S01]  /*0aa0*/  IMAD.IADD R205, R214, 0x1, -R205 ;  /* 0x00000001d6cd7824 */ /* 0x000fe200078e0acd */
[----:B------:R-:W-:Y:S02]  /*0ab0*/  LOP3.LUT R5, R2, 0x3fffff0, RZ, 0xc0, !PT ;  /* 0x03fffff002057812 */ /* 0x000fe400078ec0ff */
[----:B------:R-:W-:Y:S02]  /*0ac0*/  LOP3.LUT R11, R11, 0xfffffffc, RZ, 0xc0, !PT ;  /* 0xfffffffc0b0b7812 */ /* 0x000fe400078ec0ff */
[----:B------:R-:W-:Y:S01]  /*0ad0*/  SHF.R.S32.HI R6, RZ, 0x1f, R205 ;  /* 0x0000001fff067819 */ /* 0x000fe200000114cd */
[C---:B------:R-:W-:Y:S01]  /*0ae0*/  IMAD.IADD R5, R214.reuse, 0x1, -R5 ;  /* 0x00000001d6057824 */ /* 0x040fe200078e0a05 */
[----:B------:R-:W-:Y:S01]  /*0af0*/  LEA.HI R3, R3, R214, RZ, 0x3 ;  /* 0x000000d603037211 */ /* 0x000fe200078f18ff */
[----:B------:R-:W-:Y:S01]  /*0b00*/  IMAD.IADD R11, R214, 0x1, -R11 ;  /* 0x00000001d60b7824 */ /* 0x000fe200078e0a0b */
[----:B------:R-:W-:-:S02]  /*0b10*/  LEA.HI R8, R6, R205, RZ, 0x2 ;  /* 0x000000cd06087211 */ /* 0x000fc400078f10ff */
[----:B------:R-:W-:Y:S02]  /*0b20*/  SHF.R.S32.HI R207, RZ, 0x7, R0 ;  /* 0x00000007ffcf7819 */ /* 0x000fe40000011400 */
[--C-:B------:R-:W-:Y:S02]  /*0b30*/  SHF.R.S32.HI R9, RZ, 0x2, R8.reuse ;  /* 0x00000002ff097819 */ /* 0x100fe40000011408 */
[----:B------:R-:W-:Y:S02]  /*0b40*/  SHF.R.S32.HI R10, RZ, 0x1f, R8 ;  /* 0x0000001fff0a7819 */ /* 0x000fe40000011408 */
[----:B------:R-:W-:Y:S02]  /*0b50*/  LOP3.LUT R4, R4, 0xfffffc00, RZ, 0xc0, !PT ;  /* 0xfffffc0004047812 */ /* 0x000fe400078ec0ff */
[----:B------:R-:W-:Y:S02]  /*0b60*/  LEA.HI R10, R10, R9, RZ, 0x3 ;  /* 0x000000090a0a7211 */ /* 0x000fe400078f18ff */
[----:B------:R-:W-:Y:S01]  /*0b70*/  LOP3.LUT R203, R3, 0xfffffff8, RZ, 0xc0, !PT ;  /* 0xfffffff803cb7812 */ /* 0x000fe200078ec0ff */
[----:B------:R-:W-:Y:S01]  /*0b80*/  IMAD R5, R5, 0x40, R4 ;  /* 0x0000004005057824 */ /* 0x000fe200078e0204 */
[----:B------:R-:W-:-:S02]  /*0b90*/  SHF.R.S32.HI R7, RZ, 0x4, R2 ;  /* 0x00000004ff077819 */ /* 0x000fc40000011402 */
[----:B------:R-:W-:Y:S01]  /*0ba0*/  LOP3.LUT R10, R10, 0xfffffff8, RZ, 0xc0, !PT ;  /* 0xfffffff80a0a7812 */ /* 0x000fe200078ec0ff */
[----:B------:R-:W-:Y:S01]  /*0bb0*/  IMAD.IADD R203, R214, 0x1, -R203 ;  /* 0x00000001d6cb7824 */ /* 0x000fe200078e0acb */
[----:B------:R-:W-:Y:S02]  /*0bc0*/  LEA.HI R6, R6, R205, RZ, 0x5 ;  /* 0x000000cd06067211 */ /* 0x000fe400078f28ff */
[----:B------:R-:W-:Y:S01]  /*0bd0*/  LEA.HI R0, R0, R207, RZ, 0x1 ;  /* 0x000000cf00007211 */ /* 0x000fe200078f08ff */
[----:B------:R-:W-:Y:S01]  /*0be0*/  IMAD.IADD R9, R9, 0x1, -R10 ;  /* 0x0000000109097824 */ /* 0x000fe200078e0a0a */
[----:B------:R-:W-:Y:S01]  /*0bf0*/  LEA.HI R2, R2, R7, RZ, 0x1 ;  /* 0x0000000702027211 */ /* 0x000fe200078f08ff */
[----:B------:R-:W-:Y:S01]  /*0c00*/  IMAD.SHL.U32 R22, R203, 0x8, RZ ;  /* 0x00000008cb167824 */ /* 0x000fe200078e00ff */
[----:B------:R-:W-:Y:S02]  /*0c10*/  SHF.R.S32.HI R6, RZ, 0x5, R6 ;  /* 0x00000005ff067819 */ /* 0x000fe40000011406 */
[----:B------:R-:W-:Y:S01]  /*0c20*/  LEA.HI R4, R11, R11, RZ, 0x1 ;  /* 0x0000000b0b047211 */ /* 0x000fe200078f08ff */
[----:B------:R-:W-:Y:S01]  /*0c30*/  VIADD R201, R22, 0x40 ;  /* 0x0000004016c97836 */ /* 0x000fe20000000000 */
[----:B------:R-:W-:Y:S01]  /*0c40*/  LOP3.LUT R0, R0, 0x3fffffe, RZ, 0xc0, !PT ;  /* 0x03fffffe00007812 */ /* 0x000fe200078ec0ff */
[----:B------:R-:W-:Y:S01]  /*0c50*/  IMAD R9, R6, 0x10, R9 ;  /* 0x0000001006097824 */ /* 0x000fe200078e0209 */
[----:B------:R-:W-:Y:S01]  /*0c60*/  LOP3.LUT R2, R2, 0x1ffffffe, RZ, 0xc0, !PT ;  /* 0x1ffffffe02027812 */ /* 0x000fe200078ec0ff */
[----:B------:R-:W-:Y:S01]  /*0c70*/  VIADD R200, R22, 0x80 ;  /* 0x0000008016c87836 */ /* 0x000fe20000000000 */
[----:B------:R-:W-:Y:S01]  /*0c80*/  LOP3.LUT R4, R4, 0x1ffffffe, RZ, 0xc0, !PT ;  /* 0x1ffffffe04047812 */ /* 0x000fe200078ec0ff */
[----:B------:R-:W-:Y:S01]  /*0c90*/  IMAD.IADD R0, R207, 0x1, -R0 ;  /* 0x00000001cf007824 */ /* 0x000fe200078e0a00 */
[----:B------:R-:W-:Y:S01]  /*0ca0*/  LOP3.LUT R8, R8, 0x7ffffffc, RZ, 0xc0, !PT ;  /* 0x7ffffffc08087812 */ /* 0x000fe200078ec0ff */
[----:B------:R-:W-:Y:S01]  /*0cb0*/  VIADD R202, R22, 0xc0 ;  /* 0x000000c016ca7836 */ /* 0x000fe20000000000 */
[----:B------:R-:W-:Y:S01]  /*0cc0*/  SHF.R.S32.HI R204, RZ, 0x3, R3 ;  /* 0x00000003ffcc7819 */ /* 0x000fe20000011403 */
[----:B------:R-:W-:Y:S01]  /*0cd0*/  IMAD.IADD R2, R7, 0x1, -R2 ;  /* 0x0000000107027824 */ /* 0x000fe200078e0a02 */
[----:B------:R-:W-:Y:S01]  /*0ce0*/  SHF.R.S32.HI R213, RZ, 0x1f, R22 ;  /* 0x0000001fffd57819 */ /* 0x000fe20000011416 */
[----:B------:R-:W-:Y:S01]  /*0cf0*/  IMAD.IADD R23, R11, 0x1, -R4 ;  /* 0x000000010b177824 */ /* 0x000fe200078e0a04 */
[----:B------:R-:W-:Y:S01]  /*0d00*/  SHF.R.S32.HI R212, RZ, 0x1f, R201 ;  /* 0x0000001fffd47819 */ /* 0x000fe200000114c9 */
[----:B------:R-:W-:Y:S01]  /*0d10*/  IMAD R208, R0, 0x40, R9 ;  /* 0x0000004000d07824 */ /* 0x000fe200078e0209 */
[----:B------:R-:W-:Y:S01]  /*0d20*/  SHF.R.S32.HI R211, RZ, 0x1f, R200 ;  /* 0x0000001fffd37819 */ /* 0x000fe200000114c8 */
[----:B------:R-:W-:Y:S01]  /*0d30*/  IMAD R209, R2, 0x8, R5 ;  /* 0x0000000802d17824 */ /* 0x000fe200078e0205 */
[----:B------:R-:W-:Y:S01]  /*0d40*/  SHF.R.S32.HI R210, RZ, 0x1f, R202 ;  /* 0x0000001fffd27819 */ /* 0x000fe200000114ca */
[----:B------:R-:W-:-:S02]  /*0d50*/  IMAD.IADD R19, R205, 0x1, -R8 ;  /* 0x00000001cd137824 */ /* 0x000fc400078e0a08 */
[----:B------:R-:W-:-:S07]  /*0d60*/  IMAD R23, R23, 0x8, R208 ;  /* 0x0000000817177824 */ /* 0x000fce00078e02d0 */
.L_x_2611:
[----:B------:R-:W-:Y:S01]  /*0d70*/  ULDC.64 UR8, c[0x0][0xa28] ;  /* 0x00028a0000087ab9 */ /* 0x000fe20000000a00 */
[----:B0-----:R-:W-:Y:S01]  /*0d80*/  IMAD.MOV.U32 R7, RZ, RZ, RZ ;  /* 0x000000ffff077224 */ /* 0x001fe200078e00ff */
[----:B------:R-:W-:Y:S01]  /*0d90*/  UISETP.NE.U32.AND UP0, UPT, UR8, URZ, UPT ;  /* 0x0000003f0800728c */ /* 0x000fe2000bf05070 */
[----:B------:R-:W-:-:S03]  /*0da0*/  ULDC UR4, c[0x0][0x424] ;  /* 0x0001090000047ab9 */ /* 0x000fc60000000800 */
[----:B------:R-:W-:-:S03]  /*0db0*/  UISETP.NE.AND.EX UP0, UPT, UR9, URZ, UPT, UP0 ;  /* 0x0000003f0900728c */ /* 0x000fc6000bf05300 */
[----:B------:R-:W-:Y:S02]  /*0dc0*/  ULDC.64 UR8, c[0x0][0xa18] ;  /* 0x0002860000087ab9 */ /* 0x000fe40000000a00 */
[----:B------:R-:W-:Y:S01]  /*0dd0*/  UISETP.NE.U32.AND UP1, UPT, UR8, URZ, UPT ;  /* 0x0000003f0800728c */ /* 0x000fe2000bf25070 */
[----:B------:R-:W-:-:S03]  /*0de0*/  PLOP3.LUT P0, PT, PT, PT, UP0, 0x80, 0x0 ;  /* 0x000000000000781c */ /* 0x000fc60003f0f008 */
[----:B------:R-:W-:-:S03]  /*0df0*/  UISETP.NE.AND.EX UP1, UPT, UR9, URZ, UPT, UP1 ;  /* 0x0000003f0900728c */ /* 0x000fc6000bf25310 */
[----:B------:R-:W-:Y:S02]  /*0e00*/  @UP0 ULDC.64 UR8, c[0x0][0xa28] ;  /* 0x00028a0000080ab9 */ /* 0x000fe40000000a00 */
[----:B------:R-:W-:Y:S01]  /*0e10*/  @UP0 UIMAD.WIDE UR8, UR6, 0x4, UR8 ;  /* 0x00000004060808a5 */ /* 0x000fe2000f8e0208 */
[----:B------:R-:W-:-:S05]  /*0e20*/  PLOP3.LUT P2, PT, PT, PT, UP1, 0x80, 0x0 ;  /* 0x000000000000781c */ /* 0x000fca0003f4f018 */
[----:B------:R-:W-:Y:S01]  /*0e30*/  @UP1 ULDC.64 UR10, c[0x0][0xa18] ;  /* 0x00028600000a1ab9 */ /* 0x000fe20000000a00 */
[----:B------:R-:W-:Y:S02]  /*0e40*/  IMAD.U32 R2, RZ, RZ, UR8 ;  /* 0x00000008ff027e24 */ /* 0x000fe4000f8e00ff */
[----:B--2---:R-:W-:Y:S01]  /*0e50*/  IMAD.U32 R3, RZ, RZ, UR9 ;  /* 0x00000009ff037e24 */ /* 0x004fe2000f8e00ff */
[----:B------:R-:W-:-:S04]  /*0e60*/  @UP1 UIMAD.WIDE UR8, UR6, 0x4, UR10 ;  /* 0x00000004060818a5 */ /* 0x000fc8000f8e020a */
[----:B------:R0:W5:Y:S02]  /*0e70*/  @P0 LDG.E R7, desc[UR46][R2.64] ;  /* 0x0000002e02070981 */ /* 0x000164000c1e1900 */
[----:B------:R-:W-:Y:S02]  /*0e80*/  IMAD.U32 R4, RZ, RZ, UR8 ;  /* 0x00000008ff047e24 */ /* 0x000fe4000f8e00ff */
[----:B------:R-:W-:Y:S01]  /*0e90*/  IMAD.U32 R5, RZ, RZ, UR9 ;  /* 0x00000009ff057e24 */ /* 0x000fe2000f8e00ff */
[----:B------:R-:W-:-:S04]  /*0ea0*/  ULDC.64 UR8, c[0x0][0x418] ;  /* 0x0001060000087ab9 */ /* 0x000fc80000000a00 */
[----:B----4-:R0:W5:Y:S01]  /*0eb0*/  @P2 LDG.E R17, desc[UR46][R4.64] ;  /* 0x0000002e04112981 */ /* 0x010162000c1e1900 */
[----:B------:R-:W-:Y:S01]  /*0ec0*/  UISETP.NE.U32.AND UP0, UPT, UR8, URZ, UPT ;  /* 0x0000003f0800728c */ /* 0x000fe2000bf05070 */
[----:B------:R-:W-:-:S03]  /*0ed0*/  UMOV UR41, UR7 ;  /* 0x0000000700297c82 */ /* 0x000fc60008000000 */
[----:B------:R-:W-:-:S03]  /*0ee0*/  UISETP.NE.AND.EX UP0, UPT, UR9, URZ, UPT, UP0 ;  /* 0x0000003f0900728c */ /* 0x000fc6000bf05300 */
[----:B------:R-:W-:Y:S01]  /*0ef0*/  ULDC.64 UR8, c[0x0][0xa20] ;  /* 0x0002880000087ab9 */ /* 0x000fe20000000a00 */
[----:B------:R-:W-:Y:S01]  /*0f00*/  USEL UR4, UR4, 0x1, UP0 ;  /* 0x0000000104047887 */ /* 0x000fe20008000000 */
[----:B------:R-:W-:Y:S01]  /*0f10*/  ISETP.NE.U32.AND P1, PT, RZ, UR8, PT ;  /* 0x00000008ff007c0c */ /* 0x000fe2000bf25070 */
[----:B------:R-:W-:Y:S02]  /*0f20*/  ULDC UR8, c[0x0][0x2f0] ;  /* 0x0000bc0000087ab9 */ /* 0x000fe40000000800 */
[----:B------:R-:W-:Y:S01]  /*0f30*/  UIMAD UR4, UR4, UR8, URZ ;  /* 0x00000008040472a4 */ /* 0x000fe2000f8e023f */
[----:B------:R-:W-:Y:S01]  /*0f40*/  ISETP.NE.AND.EX P1, PT, RZ, UR9, PT, P1 ;  /* 0x00000009ff007c0c */ /* 0x000fe2000bf25310 */
[----:B01-3--:R-:W-:-:S12]  /*0f50*/  @P2 BRA `(.L_x_2504) ;  /* 0x0000000000302947 */ /* 0x00bfd80003800000 */
[----:B------:R-:W-:Y:S01]  /*0f60*/  ULDC.64 UR8, c[0x0][0xa00] ;  /* 0x0002800000087ab9 */ /* 0x000fe20000000a00 */
[----:B-----5:R-:W0:Y:S01]  /*0f70*/  LDC R17, c[0x0][0x288] ;  /* 0x0000a200ff117b82 */ /* 0x020e220000000800 */
[----:B------:R-:W-:-:S04]  /*0f80*/  ISETP.NE.U32.AND P0, PT, RZ, UR8, PT ;  /* 0x00000008ff007c0c */ /* 0x000fc8000bf05070 */
[----:B------:R-:W-:-:S13]  /*0f90*/  ISETP.NE.AND.EX P0, PT, RZ, UR9, PT, P0 ;  /* 0x00000009ff007c0c */ /* 0x000fda000bf05300 */
[----:B------:R-:W-:Y:S05]  /*0fa0*/  @!P0 BRA `(.L_x_2504) ;  /* 0x00000000001c8947 */ /* 0x000fea0003800000 */
[----:B------:R-:W-:Y:S02]  /*0fb0*/  ULDC.64 UR8, c[0x0][0xa00] ;  /* 0x0002800000087ab9 */ /* 0x000fe40000000a00 */
[----:B------:R-:W-:-:S06]  /*0fc0*/  UIMAD.WIDE UR8, UR6, 0x4, UR8 ;  /* 0x00000004060878a5 */ /* 0x000fcc000f8e0208 */
[----:B------:R-:W-:Y:S02]  /*0fd0*/  IMAD.U32 R2, RZ, RZ, UR8 ;  /* 0x00000008ff027e24 */ /* 0x000fe4000f8e00ff */
[----:B------:R-:W-:-:S05]  /*0fe0*/  IMAD.U32 R3, RZ, RZ, UR9 ;  /* 0x00000009ff037e24 */ /* 0x000fca000f8e00ff */
[----:B0-----:R-:W2:Y:S04]  /*0ff0*/  LDG.E R17, desc[UR46][R2.64] ;  /* 0x0000002e02117981 */ /* 0x001ea8000c1e1900 */
[----:B------:R-:W2:Y:S02]  /*1000*/  LDG.E R0, desc[UR46][R2.64+0x4] ;  /* 0x0000042e02007981 */ /* 0x000ea4000c1e1900 */
[----:B--2---:R-:W-:-:S07]  /*1010*/  IMAD.IADD R17, R0, 0x1, -R17 ;  /* 0x0000000100117824 */ /* 0x004fce00078e0a11 */
.L_x_2504:
[----:B------:R-:W-:Y:S01]  /*1020*/  IMAD.U32 R18, RZ, RZ, UR4 ;  /* 0x00000004ff127e24 */ /* 0x000fe2000f8e00ff */
[----:B------:R-:W-:Y:S01]  /*1030*/  UMOV UR42, UR6 ;  /* 0x00000006002a7c82 */ /* 0x000fe20008000000 */
[----:B------:R-:W-:Y:S05]  /*1040*/  @!P1 BRA `(.L_x_2505) ;  /* 0x0000000000189947 */ /* 0x000fea0003800000 */
[----:B------:R-:W-:Y:S02]  /*1050*/  ULDC.64 UR8, c[0x0][0xa20] ;  /* 0x0002880000087ab9 */ /* 0x000fe40000000a00 */
[----:B------:R-:W-:-:S06]  /*1060*/  UIMAD.WIDE UR6, UR6, 0x4, UR8 ;  /* 0x00000004060678a5 */ /* 0x000fcc000f8e0208 */
[----:B------:R-:W-:Y:S02]  /*1070*/  IMAD.U32 R2, RZ, RZ, UR6 ;  /* 0x00000006ff027e24 */ /* 0x000fe4000f8e00ff */
[----:B------:R-:W-:-:S05]  /*1080*/  IMAD.U32 R3, RZ, RZ, UR7 ;  /* 0x00000007ff037e24 */ /* 0x000fca000f8e00ff */
[----:B------:R1:W5:Y:S01]  /*1090*/  LDG.E R18, desc[UR46][R2.64] ;  /* 0x0000002e02127981 */ /* 0x000362000c1e1900 */
[----:B------:R-:W-:Y:S05]  /*10a0*/  BRA `(.L_x_2506) ;  /* 0x00000000002c7947 */ /* 0x000fea0003800000 */
.L_x_2505:
[----:B------:R-:W-:Y:S02]  /*10b0*/  ULDC.64 UR8, c[0x0][0xa08] ;  /* 0x0002820000087ab9 */ /* 0x000fe40000000a00 */
[----:B------:R-:W-:-:S04]  /*10c0*/  ISETP.NE.U32.AND P0, PT, RZ, UR8, PT ;  /* 0x00000008ff007c0c */ /* 0x000fc8000bf05070 */
[----:B------:R-:W-:-:S13]  /*10d0*/  ISETP.NE.AND.EX P0, PT, RZ, UR9, PT, P0 ;  /* 0x00000009ff007c0c */ /* 0x000fda000bf05300 */
[----:B------:R-:W-:Y:S05]  /*10e0*/  @!P0 BRA `(.L_x_2506) ;  /* 0x00000000001c8947 */ /* 0x000fea0003800000 */
[----:B------:R-:W-:Y:S02]  /*10f0*/  ULDC.64 UR8, c[0x0][0xa08] ;  /* 0x0002820000087ab9 */ /* 0x000fe40000000a00 */
[----:B------:R-:W-:-:S06]  /*1100*/  UIMAD.WIDE UR6, UR6, 0x4, UR8 ;  /* 0x00000004060678a5 */ /* 0x000fcc000f8e0208 */
[----:B------:R-:W-:Y:S02]  /*1110*/  IMAD.U32 R2, RZ, RZ, UR6 ;  /* 0x00000006ff027e24 */ /* 0x000fe4000f8e00ff */
[----:B------:R-:W-:-:S05]  /*1120*/  IMAD.U32 R3, RZ, RZ, UR7 ;  /* 0x00000007ff037e24 */ /* 0x000fca000f8e00ff */
[----:B------:R-:W2:Y:S04]  /*1130*/  LDG.E R18, desc[UR46][R2.64] ;  /* 0x0000002e02127981 */ /* 0x000ea8000c1e1900 */
[----:B------:R-:W2:Y:S02]  /*1140*/  LDG.E R5, desc[UR46][R2.64+0x4] ;  /* 0x0000042e02057981 */ /* 0x000ea4000c1e1900 */
[----:B--2---:R-:W-:-:S07]  /*1150*/  IMAD.IADD R18, R5, 0x1, -R18 ;  /* 0x0000000105127824 */ /* 0x004fce00078e0a12 */
.L_x_2506:
[----:B------:R-:W2:Y:S01]  /*1160*/  LDC R206, c[0x0][0x448] ;  /* 0x00011200ffce7b82 */ /* 0x000ea20000000800 */
[----:B------:R-:W-:Y:S01]  /*1170*/  USHF.L.U32 UR43, UR5, 0x7, URZ ;  /* 0x00000007052b7899 */ /* 0x000fe2000800063f */
[----:B-----5:R-:W-:Y:S01]  /*1180*/  IMAD.IADD R18, R18, 0x1, -R7 ;  /* 0x0000000112127824 */ /* 0x020fe200078e0a07 */
[----:B------:R-:W-:Y:S02]  /*1190*/  LOP3.LUT R16, R16, 0xffefffff, RZ, 0xc0, !PT ;  /* 0xffefffff10107812 */ /* 0x000fe400078ec0ff */
[----:B------:R-:W-:Y:S02]  /*11a0*/  UIADD3 UR4, UR43, 0x7f, URZ ;  /* 0x0000007f2b047890 */ /* 0x000fe4000fffe03f */
[----:B01----:R-:W-:Y:S01]  /*11b0*/  IADD3 R3, R18, 0x1, -R17 ;  /* 0x0000000112037810 */ /* 0x003fe20007ffe811 */
[----:B------:R-:W0:Y:S03]  /*11c0*/  LDC.64 R8, c[0x0][0x9e0] ;  /* 0x00027800ff087b82 */ /* 0x000e260000000a00 */
[----:B------:R-:W-:Y:S01]  /*11d0*/  IMAD.U32 R0, RZ, RZ, UR4 ;  /* 0x00000004ff007e24 */ /* 0x000fe2000f8e00ff */
[----:B--2---:R-:W-:-:S02]  /*11e0*/  ISETP.NE.AND P2, PT, R206, 0x1, PT ;  /* 0x00000001ce00780c */ /* 0x004fc40003f45270 */
[----:B0-----:R-:W-:-:S11]  /*11f0*/  ISETP.GE.AND P1, PT, R9, 0x1, PT ;  /* 0x000000010900780c */ /* 0x001fd60003f26270 */
[----:B------:R-:W0:Y:S01]  /*1200*/  @P2 LDC R2, c[0x0][0x44c] ;  /* 0x00011300ff022b82 */ /* 0x000e220000000800 */
[----:B------:R-:W-:-:S04]  /*1210*/  @P2 LOP3.LUT R16, R16, 0x100000, RZ, 0xfc, !PT ;  /* 0x0010000010102812 */ /* 0x000fc800078efcff */
[----:B------:R-:W-:-:S03]  /*1220*/  LOP3.LUT R16, R16, 0xfff7ffff, RZ, 0xc0, !PT ;  /* 0xfff7ffff10107812 */ /* 0x000fc600078ec0ff */
[----:B------:R-:W1:Y:S01]  /*1230*/  @P2 LDC R5, c[0x0][0x450] ;  /* 0x00011400ff052b82 */ /* 0x000e620000000800 */
[----:B------:R-:W-:Y:S01]  /*1240*/  @P1 LOP3.LUT R16, R16, 0x80000, RZ, 0xfc, !PT ;  /* 0x0008000010101812 */ /* 0x000fe200078efcff */
[----:B0-----:R-:W-:-:S05]  /*1250*/  @P2 IMAD.HI.U32 R2, R2, UR4, RZ ;  /* 0x0000000402022c27 */ /* 0x001fca000f8e00ff */
[----:B-1----:R-:W-:-:S05]  /*1260*/  @P2 SHF.R.U32.HI R0, RZ, R5, R2 ;  /* 0x00000005ff002219 */ /* 0x002fca0000011602 */
        /* <DEDUP_REMOVED lines=13> */
.L_x_2508:
[----:B------:R-:W-:-:S13]  /*1340*/  ISETP.NE.AND P0, PT, R9, 0x1, PT ;  /* 0x000000010900780c */ /* 0x000fda0003f05270 */
[----:B------:R-:W0:Y:S02]  /*1350*/  @P0 LDC.64 R4, c[0x0][0x9e8] ;  /* 0x00027a00ff040b82 */ /* 0x000e240000000a00 */
[----:B0-----:R-:W-:-:S05]  /*1360*/  @P0 IMAD.HI.U32 R4, R2, R4, RZ ;  /* 0x0000000402040227 */ /* 0x001fca00078e00ff */
[----:B------:R-:W-:-:S07]  /*1370*/  @P0 SHF.R.U32.HI R2, RZ, R5, R4 ;  /* 0x00000005ff020219 */ /* 0x000fce0000011604 */
.L_x_2509:
[----:B------:R-:W-:-:S05]  /*1380*/  IMAD R3, R2, R9, R9 ;  /* 0x0000000902037224 */ /* 0x000fca00078e0209 */
[----:B------:R-:W-:-:S07]  /*1390*/  VIMNMX R0, R0, R3, PT ;  /* 0x0000000300007248 */ /* 0x000fce0003fe0100 */
.L_x_2507:
[----:B------:R-:W0:Y:S01]  /*13a0*/  @P2 LDC R4, c[0x0][0x44c] ;  /* 0x00011300ff042b82 */ /* 0x000e220000000800 */
[----:B------:R-:W-:Y:S01]  /*13b0*/  IMAD.U32 R3, RZ, RZ, UR43 ;  /* 0x0000002bff037e24 */ /* 0x000fe2000f8e00ff */
[----:B------:R-:W-:Y:S01]  /*13c0*/  ULDC UR4, c[0x0][0x9dc] ;  /* 0x0002770000047ab9 */ /* 0x000fe20000000800 */
[----:B------:R-:W-:Y:S02]  /*13d0*/  VIADD R2, R0, 0x5f ;  /* 0x0000005f00027836 */ /* 0x000fe40000000000 */
[----:B------:R-:W-:Y:S02]  /*13e0*/  VIADD R0, R18, 0x5f ;  /* 0x0000005f12007836 */ /* 0x000fe40000000000 */
[----:B------:R-:W-:Y:S01]  /*13f0*/  IMAD.HI R2, R2, 0x2aaaaaab, RZ ;  /* 0x2aaaaaab02027827 */ /* 0x000fe200078e02ff */
[----:B------:R-:W1:Y:S03]  /*1400*/  @P2 LDC R5, c[0x0][0x450] ;  /* 0x00011400ff052b82 */ /* 0x000e660000000800 */
[----:B------:R-:W-:-:S04]  /*1410*/  IMAD.HI R0, R0, 0x2aaaaaab, RZ ;  /* 0x2aaaaaab00007827 */ /* 0x000fc800078e02ff */
[----:B0-----:R-:W-:-:S05]  /*1420*/  @P2 IMAD.HI.U32 R4, R4, UR43, RZ ;  /* 0x0000002b04042c27 */ /* 0x001fca000f8e00ff */
[----:B-1----:R-:W-:Y:S02]  /*1430*/  @P2 SHF.R.U32.HI R3, RZ, R5, R4 ;  /* 0x00000005ff032219 */ /* 0x002fe40000011604 */
[----:B------:R-:W-:Y:S02]  /*1440*/  SHF.R.U32.HI R5, RZ, 0x1f, R2 ;  /* 0x0000001fff057819 */ /* 0x000fe40000011602 */
[----:B------:R-:W-:Y:S02]  /*1450*/  IADD3 R4, R3, R18, -R17 ;  /* 0x0000001203047210 */ /* 0x000fe40007ffe811 */
        /* <DEDUP_REMOVED lines=16> */
.L_x_2511:
[----:B------:R-:W-:-:S13]  /*1560*/  ISETP.NE.AND P0, PT, R9, 0x1, PT ;  /* 0x000000010900780c */ /* 0x000fda0003f05270 */
[----:B------:R-:W0:Y:S02]  /*1570*/  @P0 LDC.64 R2, c[0x0][0x9e8] ;  /* 0x00027a00ff020b82 */ /* 0x000e240000000a00 */
[----:B0-----:R-:W-:-:S05]  /*1580*/  @P0 IMAD.HI.U32 R0, R4, R2, RZ ;  /* 0x0000000204000227 */ /* 0x001fca00078e00ff */
[----:B------:R-:W-:-:S07]  /*1590*/  @P0 SHF.R.U32.HI R4, RZ, R3, R0 ;  /* 0x00000003ff040219 */ /* 0x000fce0000011600 */
.L_x_2512:
[----:B------:R-:W-:-:S05]  /*15a0*/  IMAD R4, R4, R9, RZ ;  /* 0x0000000904047224 */ /* 0x000fca00078e02ff */
[----:B------:R-:W-:-:S13]  /*15b0*/  R2UR UR5, R4 ;  /* 0x00000000040572ca */ /* 0x000fda00000e0000 */
[----:B------:R-:W-:-:S04]  /*15c0*/  UISETP.LT.AND UP0, UPT, UR4, UR5, UPT ;  /* 0x000000050400728c */ /* 0x000fc8000bf01270 */
[----:B------:R-:W-:-:S12]  /*15d0*/  USEL UR4, UR4, UR5, !UP0 ;  /* 0x0000000504047287 */ /* 0x000fd8000c000000 */
.L_x_2510:
[----:B------:R-:W-:Y:S01]  /*15e0*/  UIMAD.WIDE UR4, UR4, 0x2aaaaaab, URZ ;  /* 0x2aaaaaab040478a5 */ /* 0x000fe2000f8e023f */
[----:B------:R-:W-:Y:S02]  /*15f0*/  PLOP3.LUT P0, PT, PT, PT, PT, 0x80, 0x0 ;  /* 0x000000000000781c */ /* 0x000fe40003f0f070 */
[----:B------:R-:W-:Y:S01]  /*1600*/  CS2R R2, SRZ ;  /* 0x0000000000027805 */ /* 0x000fe2000001ff00 */
[----:B------:R-:W-:Y:S01]  /*1610*/  IMAD.MOV.U32 R0, RZ, RZ, RZ ;  /* 0x000000ffff007224 */ /* 0x000fe200078e00ff */
[----:B------:R-:W-:Y:S01]  /*1620*/  USHF.R.U32.HI UR4, URZ, 0x1f, UR5 ;  /* 0x0000001f3f047899 */ /* 0x000fe20008011605 */
[----:B------:R-:W-:Y:S01]  /*1630*/  IMAD.MOV.U32 R150, RZ, RZ, RZ ;  /* 0x000000ffff967224 */ /* 0x000fe200078e00ff */
        /* <DEDUP_REMOVED lines=99> */
.L_x_2514:
        /* <DEDUP_REMOVED lines=13> */
.L_x_2704:
[----:B------:R-:W-:Y:S01]  /*1d40*/  IMAD.U32 R0, RZ, RZ, UR40 ;  /* 0x00000028ff007e24 */ /* 0x000fe2000f8e00ff */
[----:B------:R-:W-:Y:S05]  /*1d50*/  WARPSYNC.ALL ;  /* 0x0000000000007948 */ /* 0x000fea0003800000 */
[----:B------:R1:W-:Y:S01]  /*1d60*/  BAR.SYNC.DEFER_BLOCKING R7, 0x100 ;  /* 0x000400070000751d */ /* 0x0003e20000010000 */
[----:B------:R-:W-:-:S13]  /*1d70*/  ISETP.NE.AND P0, PT, R0, 0x3, PT ;  /* 0x000000030000780c */ /* 0x000fda0003f05270 */
[----:B-1----:R-:W-:Y:S05]  /*1d80*/  @!P0 BRA `(.L_x_2516) ;  /* 0x0000000000048947 */ /* 0x002fea0003800000 */
[----:B------:R-:W-:Y:S01]  /*1d90*/  BPT.TRAP 0x1 ;  /* 0x000000040000795c */ /* 0x000fe20000300000 */
.L_x_2516:
[----:B------:R-:W-:Y:S01]  /*1da0*/  R2UR UR24, R6 ;  /* 0x00000000061872ca */ /* 0x000fe200000e0000 */
[----:B------:R-:W-:-:S05]  /*1db0*/  IMAD.U32 R8, RZ, RZ, UR37 ;  /* 0x00000025ff087e24 */ /* 0x000fca000f8e00ff */
[----:B------:R-:W-:-:S07]  /*1dc0*/  SHF.L.U32 R8, R8, 0x1f, RZ ;  /* 0x0000001f08087819 */ /* 0x000fce00000006ff */
[----:B------:R-:W-:-:S09]  /*1dd0*/  ULEA UR24, UR38, UR24, 0x3 ;  /* 0x0000001826187291 */ /* 0x000fd2000f8e183f */
[----:B------:R1:W2:Y:S01]  /*1de0*/  SYNCS.PHASECHK.TRANS64.TRYWAIT P1, [UR24+0x22830], R8 ;  /* 0x02283008ff0075a7 */ /* 0x0002a20008020158 */
[----:B------:R-:W-:Y:S05]  /*1df0*/  @!P0 BRA `(.L_x_2517) ;  /* 0x0000000000048947 */ /* 0x000fea0003800000 */
[----:B------:R-:W-:Y:S01]  /*1e00*/  BPT.TRAP 0x1 ;  /* 0x000000040000795c */ /* 0x000fe20000300000 */
.L_x_2517:
[----:B--2---:R-:W-:Y:S05]  /*1e10*/  @P1 BRA `(.L_x_2518) ;  /* 0x0000000000081947 */ /* 0x004fea0003800000 */
[----:B------:R-:W2:Y:S02]  /*1e20*/  SYNCS.PHASECHK.TRANS64.TRYWAIT P1, [UR24+0x22830], R8 ;  /* 0x02283008ff0075a7 */ /* 0x000ea40008020158 */
[----:B--2---:R-:W-:Y:S05]  /*1e30*/  @!P1 BRA `(.L_x_2519) ;  /* 0x0000015000c89947 */ /* 0x004fea0003800000 */
.L_x_2518:
[----:B------:R-:W-:Y:S01]  /*1e40*/  R2UR UR4, R6 ;  /* 0x00000000060472ca */ /* 0x000fe200000e0000 */
[----:B------:R-:W-:Y:S01]  /*1e50*/  ULOP3.LUT UR20, UR45, 0x10000, URZ, 0xfc, !UPT ;  /* 0x000100002d147892 */ /* 0x000fe2000f8efc3f */
[----:B------:R-:W-:Y:S01]  /*1e60*/  WARPGROUP.ARRIVE ;  /* 0x00000000000079c5 */ /* 0x000fe20000000000 */
[----:B------:R-:W-:Y:S01]  /*1e70*/  UMOV UR21, 0x40000040 ;  /* 0x4000004000157882 */ /* 0x000fe20000000000 */
[----:B------:R-:W-:Y:S01]  /*1e80*/  UMOV UR23, 0x40000040 ;  /* 0x4000004000177882 */ /* 0x000fe20000000000 */
[----:B------:R-:W-:-:S03]  /*1e90*/  UIADD3 UR8, UR20, 0x2, URZ ;  /* 0x0000000214087890 */ /* 0x000fc6000fffe03f */
[----:B------:R-:W2:Y:S01]  /*1ea0*/  S2R R0, SR_TID.X ;  /* 0x0000000000007919 */ /* 0x000ea20000002100 */
        /* <DEDUP_REMOVED lines=32> */
.L_x_2520:
[----:B------:R-:W-:Y:S01]  /*20b0*/  ISETP.NE.AND P2, PT, R206, 0x1, PT ;  /* 0x00000001ce00780c */ /* 0x000fe20003f45270 */
[----:B------:R-:W2:Y:S01]  /*20c0*/  S2UR UR6, SR_CgaCtaId ;  /* 0x00000000000679c3 */ /* 0x000ea20000008800 */
[----:B------:R-:W-:Y:S01]  /*20d0*/  VIADD R11, R23, UR43 ;  /* 0x0000002b170b7c36 */ /* 0x000fe20008000000 */
[----:B------:R-:W-:Y:S01]  /*20e0*/  ULDC UR7, c[0x0][0x9d8] ;  /* 0x0002760000077ab9 */ /* 0x000fe20000000800 */
[----:B------:R-:W-:Y:S01]  /*20f0*/  UIADD3 UR5, UR24, 0x22840, URZ ;  /* 0x0002284018057890 */ /* 0x000fe2000fffe03f */
[----:B------:R-:W-:Y:S01]  /*2100*/  FMUL.FTZ R33, R33, UR7 ;  /* 0x0000000721217c20 */ /* 0x000fe20008410000 */
[----:B------:R-:W-:Y:S01]  /*2110*/  FMUL.FTZ R9, R31, UR7 ;  /* 0x000000071f097c20 */ /* 0x000fe20008410000 */
[----:B------:R-:W-:Y:S01]  /*2120*/  FMUL.FTZ R5, R67, UR7 ;  /* 0x0000000743057c20 */ /* 0x000fe20008410000 */
[----:B------:R-:W-:Y:S01]  /*2130*/  FMUL.FTZ R32, R32, UR7 ;  /* 0x0000000720207c20 */ /* 0x000fe20008410000 */
[----:B------:R3:W4:Y:S01]  /*2140*/  MUFU.TANH R31, R33 ;  /* 0x00000021001f7308 */ /* 0x0007220000002400 */
[----:B------:R-:W-:Y:S01]  /*2150*/  FMUL.FTZ R0, R27, UR7 ;  /* 0x000000071b007c20 */ /* 0x000fe20008410000 */
[----:B------:R-:W-:Y:S01]  /*2160*/  FMUL.FTZ R14, R24, UR7 ;  /* 0x00000007180e7c20 */ /* 0x000fe20008410000 */
[----:B------:R-:W-:Y:S01]  /*2170*/  FMUL.FTZ R4, R26, UR7 ;  /* 0x000000071a047c20 */ /* 0x000fe20008410000 */
[----:B------:R-:W5:Y:S01]  /*2180*/  @P2 LDC R12, c[0x0][0x44c] ;  /* 0x00011300ff0c2b82 */ /* 0x000f620000000800 */
[----:B------:R-:W-:Y:S01]  /*2190*/  FMUL.FTZ R2, R30, UR7 ;  /* 0x000000071e027c20 */ /* 0x000fe20008410000 */
[----:B------:R-:W-:Y:S01]  /*21a0*/  FMUL.FTZ R25, R25, UR7 ;  /* 0x0000000719197c20 */ /* 0x000fe20008410000 */
[----:B------:R-:W-:Y:S01]  /*21b0*/  FMUL.FTZ R28, R28, UR7 ;  /* 0x000000071c1c7c20 */ /* 0x000fe20008410000 */
[----:B------:R0:W1:Y:S01]  /*21c0*/  MUFU.TANH R27, R32 ;  /* 0x00000020001b7308 */ /* 0x0000620000002400 */
[----:B---3--:R-:W-:-:S02]  /*21d0*/  IMAD.MOV.U32 R33, RZ, RZ, R11 ;  /* 0x000000ffff217224 */ /* 0x008fc400078e000b */
[----:B------:R-:W-:Y:S01]  /*21e0*/  FMUL.FTZ R29, R29, UR7 ;  /* 0x000000071d1d7c20 */ /* 0x000fe20008410000 */
[----:B------:R-:W-:Y:S01]  /*21f0*/  FMUL.FTZ R24, R34, UR7 ;  /* 0x0000000722187c20 */ /* 0x000fe20008410000 */
[----:B------:R-:W3:Y:S01]  /*2200*/  @P2 LDC R13, c[0x0][0x450] ;  /* 0x00011400ff0d2b82 */ /* 0x000ee20000000800 */
[----:B------:R-:W-:Y:S01]  /*2210*/  FMUL.FTZ R26, R35, UR7 ;  /* 0x00000007231a7c20 */ /* 0x000fe20008410000 */
[----:B------:R-:W-:Y:S01]  /*2220*/  FMUL.FTZ R36, R36, UR7 ;  /* 0x0000000724247c20 */ /* 0x000fe20008410000 */
[----:B------:R-:W-:Y:S01]  /*2230*/  FMUL.FTZ R37, R37, UR7 ;  /* 0x0000000725257c20 */ /* 0x000fe20008410000 */
[----:B--2---:R-:W-:Y:S01]  /*2240*/  UPRMT UR5, UR6, 0x654, UR5 ;  /* 0x0000065406057896 */ /* 0x004fe20008000005 */
[----:B------:R-:W-:Y:S01]  /*2250*/  FMUL.FTZ R30, R38, UR7 ;  /* 0x00000007261e7c20 */ /* 0x000fe20008410000 */
        /* <DEDUP_REMOVED lines=12> */
[----:B------:R-:W-:Y:S01]  /*2320*/  FMUL.FTZ R50, R50, UR7 ;  /* 0x0000000732327c20 */ /* 0x000fe20008410000 */
[----:B------:R-:W-:Y:S01]  /*2330*/  FMUL.FTZ R51, R51, UR7 ;  /* 0x0000000733337c20 */ /* 0x000fe20008410000 */
[----:B------:R-:W-:Y:S01]  /*2340*/  FMUL.FTZ R52, R52, UR7 ;  /* 0x0000000734347c20 */ /* 0x000fe20008410000 */
[----:B------:R-:W-:Y:S01]  /*2350*/  FMUL.FTZ R53, R53, UR7 ;  /* 0x0000000735357c20 */ /* 0x000fe20008410000 */
[----:B------:R-:W-:Y:S01]  /*2360*/  FMUL.FTZ R54, R54, UR7 ;  /* 0x0000000736367c20 */ /* 0x000fe20008410000 */
[----:B------:R-:W-:Y:S01]  /*2370*/  FMUL.FTZ R55, R55, UR7 ;  /* 0x0000000737377c20 */ /* 0x000fe20008410000 */
[----:B---3--:R-:W-:Y:S01]  /*2380*/  @P2 SHF.R.U32.HI R33, RZ, R13, R12 ;  /* 0x0000000dff212219 */ /* 0x008fe2000001160c */
[----:B------:R-:W-:Y:S02]  /*2390*/  IMAD R13, R176, -0x60, R18 ;  /* 0xffffffa0b00d7824 */ /* 0x000fe400078e0212 */
[----:B------:R-:W-:Y:S01]  /*23a0*/  FMUL.FTZ R56, R56, UR7 ;  /* 0x0000000738387c20 */ /* 0x000fe20008410000 */
[----:B------:R-:W-:Y:S01]  /*23b0*/  FMUL.FTZ R57, R57, UR7 ;  /* 0x0000000739397c20 */ /* 0x000fe20008410000 */
[----:B------:R-:W-:Y:S01]  /*23c0*/  FMUL.FTZ R58, R58, UR7 ;  /* 0x000000073a3a7c20 */ /* 0x000fe20008410000 */
[----:B------:R-:W0:Y:S01]  /*23d0*/  SHFL.IDX PT, R67, R33, RZ, 0x1c1f ;  /* 0x001c1fff21437589 */ /* 0x000e2200000e0000 */
        /* <DEDUP_REMOVED lines=14> */
[----:B------:R2:W3:Y:S01]  /*24c0*/  MUFU.TANH R21, R28 ;  /* 0x0000001c00157308 */ /* 0x0004e20000002400 */
[----:B------:R-:W-:Y:S01]  /*24d0*/  ULDC UR15, c[0x0][0x9dc] ;  /* 0x00027700000f7ab9 */ /* 0x000fe20000000800 */
[----:B------:R-:W-:Y:S01]  /*24e0*/  SYNCS.ARRIVE.TRANS64.RED.A1T0 RZ, [UR5], RZ ;  /* 0x000000ffffff79a7 */ /* 0x000fe20008100405 */
[----:B------:R-:W-:Y:S01]  /*24f0*/  ULOP3.LUT UR5, URZ, UR15, URZ, 0x33, !UPT ;  /* 0x0000000f3f057292 */ /* 0x000fe2000f8e333f */
[----:B------:R-:W-:Y:S01]  /*2500*/  IMAD.MOV.U32 R15, RZ, RZ, -0x60 ;  /* 0xffffffa0ff0f7424 */ /* 0x000fe200078e00ff */
[----:B------:R-:W-:-:S03]  /*2510*/  ULDC UR11, c[0x0][0x9e0] ;  /* 0x00027800000b7ab9 */ /* 0x000fc60000000800 */
[----:B------:R-:W1:Y:S01]  /*2520*/  MUFU.TANH R14, R14 ;  /* 0x0000000e000e7308 */ /* 0x000e620000002400 */
[----:B--2---:R-:W-:Y:S02]  /*2530*/  IMAD R28, R19, -0x2, R20 ;  /* 0xfffffffe131c7824 */ /* 0x004fe400078e0214 */
[----:B------:R-:W-:Y:S02]  /*2540*/  VIADD R20, R13, 0x60 ;  /* 0x000000600d147836 */ /* 0x000fe40000000000 */
[----:B------:R-:W-:Y:S02]  /*2550*/  IMAD.IADD R28, R28, 0x1, -R17 ;  /* 0x000000011c1c7824 */ /* 0x000fe400078e0a11 */
[----:B------:R-:W-:Y:S01]  /*2560*/  IMAD R38, R19, -0x2, R20 ;  /* 0xfffffffe13267824 */ /* 0x000fe200078e0214 */
[----:B------:R-:W2:Y:S01]  /*2570*/  MUFU.TANH R25, R25 ;  /* 0x0000001900197308 */ /* 0x000ea20000002400 */
[----:B------:R-:W-:Y:S02]  /*2580*/  VIADD R39, R28, UR11 ;  /* 0x0000000b1c277c36 */ /* 0x000fe40008000000 */
[----:B------:R-:W-:-:S02]  /*2590*/  IMAD R70, R176, R15, 0x60 ;  /* 0x00000060b0467424 */ /* 0x000fc400078e020f */
[----:B------:R-:W-:Y:S01]  /*25a0*/  VIADD R66, R28, UR5 ;  /* 0x000000051c427c36 */ /* 0x000fe20008000000 */
[----:B0-----:R-:W-:Y:S01]  /*25b0*/  VIADDMNMX R34, R67, R39, R38, PT ;  /* 0x0000002743227246 */ /* 0x001fe20003800126 */
[----:B------:R-:W-:Y:S01]  /*25c0*/  IMAD R72, R19, -0x2, R70 ;  /* 0xfffffffe13487824 */ /* 0x000fe200078e0246 */
[----:B------:R-:W0:Y:S01]  /*25d0*/  MUFU.TANH R4, R4 ;  /* 0x0000000400047308 */ /* 0x000e220000002400 */
        /* <DEDUP_REMOVED lines=43> */
[----:B-1234-:R-:W-:Y:S05]  /*2890*/  @!P1 BRA `(.L_x_2521) ;  /* 0x00000000005c9947 */ /* 0x01efea0003800000 */
[----:B------:R-:W-:Y:S01]  /*28a0*/  IADD3 R13, -R17, R18, R67 ;  /* 0x00000012110d7210 */ /* 0x000fe20007ffe143 */
        /* <DEDUP_REMOVED lines=12> */
.L_x_2523:
[----:B------:R-:W-:Y:S02]  /*2970*/  ULDC UR5, c[0x0][0x9e4] ;  /* 0x0002790000057ab9 */ /* 0x000fe40000000800 */
[----:B------:R-:W-:-:S05]  /*2980*/  IMAD.U32 R15, RZ, RZ, UR5 ;  /* 0x00000005ff0f7e24 */ /* 0x000fca000f8e00ff */
[----:B------:R-:W-:-:S13]  /*2990*/  ISETP.NE.AND P1, PT, R15, 0x1, PT ;  /* 0x000000010f00780c */ /* 0x000fda0003f25270 */
[----:B------:R-:W1:Y:S02]  /*29a0*/  @P1 LDC.64 R74, c[0x0][0x9e8] ;  /* 0x00027a00ff4a1b82 */ /* 0x000e640000000a00 */
[----:B-1----:R-:W-:-:S05]  /*29b0*/  @P1 IMAD.HI.U32 R20, R13, R74, RZ ;  /* 0x0000004a0d141227 */ /* 0x002fca00078e00ff */
[----:B------:R-:W-:-:S07]  /*29c0*/  @P1 SHF.R.U32.HI R13, RZ, R75, R20 ;  /* 0x0000004bff0d1219 */ /* 0x000fce0000011614 */
.L_x_2524:
[----:B------:R-:W-:Y:S05]  /*29d0*/  BSYNC B0 ;  /* 0x0000000000007941 */ /* 0x000fea0003800000 */
.L_x_2522:
[----:B------:R-:W-:-:S05]  /*29e0*/  IMAD R13, R13, R15, R72 ;  /* 0x0000000f0d0d7224 */ /* 0x000fca00078e0248 */
[----:B------:R-:W-:Y:S02]  /*29f0*/  VIADDMNMX R34, R13, R15, R34, PT ;  /* 0x0000000f0d227246 */ /* 0x000fe40003800122 */
[----:B------:R-:W-:-:S07]  /*2a00*/  VIMNMX R35, R35, R13, !PT ;  /* 0x0000000d23237248 */ /* 0x000fce0007fe0100 */
.L_x_2521:
[C---:B------:R-:W-:Y:S01]  /*2a10*/  ISETP.GE.AND P6, PT, R70.reuse, 0x9, PT ;  /* 0x000000094600780c */ /* 0x040fe20003fc6270 */
[----:B------:R-:W1:Y:S01]  /*2a20*/  SHFL.IDX PT, R33, R33, 0x1, 0x1c1f ;  /* 0x003c1f0021217f89 */ /* 0x000e6200000e0000 */
        /* <DEDUP_REMOVED lines=11> */
[----:B0-----:R-:W-:Y:S02]  /*2ae0*/  FSEL R73, R29, -INF , !P2 ;  /* 0xff8000001d497808 */ /* 0x001fe40005000000 */
        /* <DEDUP_REMOVED lines=100> */
[----:B-1----:R-:W-:-:S03]  /*3130*/  IMAD.IADD R35, R66, 0x1, R33 ;  /* 0x0000000142237824 */ /* 0x002fc600078e0221 */
[----:B------:R-:W-:Y:S02]  /*3140*/  ISETP.LT.OR P5, PT, R34, 0x5a, P5 ;  /* 0x0000005a2200780c */ /* 0x000fe40002fa1670 */
[----:B------:R-:W-:Y:S02]  /*3150*/  VIADDMNMX R34, R33, R39, R38, PT ;  /* 0x0000002721227246 */ /* 0x000fe40003800126 */
[----:B------:R-:W-:Y:S02]  /*3160*/  FSEL R14, R69, -INF , !P5 ;  /* 0xff800000450e7808 */ /* 0x000fe40006800000 */
[----:B------:R-:W-:-:S13]  /*3170*/  LOP3.LUT P5, RZ, R16, 0x80000, RZ, 0xc0, !PT ;  /* 0x0008000010ff7812 */ /* 0x000fda00078ac0ff */
[----:B------:R-:W-:Y:S05]  /*3180*/  @!P5 BRA `(.L_x_2525) ;  /* 0x00000000005cd947 */ /* 0x000fea0003800000 */
        /* <DEDUP_REMOVED lines=13> */
.L_x_2527:
[----:B------:R-:W-:Y:S02]  /*3260*/  ULDC UR5, c[0x0][0x9e4] ;  /* 0x0002790000057ab9 */ /* 0x000fe40000000800 */
[----:B------:R-:W-:-:S05]  /*3270*/  IMAD.U32 R37, RZ, RZ, UR5 ;  /* 0x00000005ff257e24 */ /* 0x000fca000f8e00ff */
[----:B------:R-:W-:-:S13]  /*3280*/  ISETP.NE.AND P5, PT, R37, 0x1, PT ;  /* 0x000000012500780c */ /* 0x000fda0003fa5270 */
[----:B------:R-:W0:Y:S02]  /*3290*/  @P5 LDC.64 R38, c[0x0][0x9e8] ;  /* 0x00027a00ff265b82 */ /* 0x000e240000000a00 */
[----:B0-----:R-:W-:-:S05]  /*32a0*/  @P5 IMAD.HI.U32 R36, R33, R38, RZ ;  /* 0x0000002621245227 */ /* 0x001fca00078e00ff */
[----:B------:R-:W-:-:S07]  /*32b0*/  @P5 SHF.R.U32.HI R33, RZ, R39, R36 ;  /* 0x00000027ff215219 */ /* 0x000fce0000011624 */
.L_x_2528:
[----:B------:R-:W-:Y:S05]  /*32c0*/  BSYNC B0 ;  /* 0x0000000000007941 */ /* 0x000fea0003800000 */
.L_x_2526:
[----:B------:R-:W-:-:S05]  /*32d0*/  IMAD R33, R33, R37, R72 ;  /* 0x0000002521217224 */ /* 0x000fca00078e0248 */
[----:B------:R-:W-:Y:S02]  /*32e0*/  VIADDMNMX R34, R33, R37, R34, PT ;  /* 0x0000002521227246 */ /* 0x000fe40003800122 */
[----:B------:R-:W-:-:S07]  /*32f0*/  VIMNMX R35, R35, R33, !PT ;  /* 0x0000002123237248 */ /* 0x000fce0007fe0100 */
.L_x_2525:
        /* <DEDUP_REMOVED lines=21> */
[C---:B------:R-:W-:Y:S02]  /*3450*/  ISETP.GT.AND P3, PT, R35.reuse, 0x58, !P3 ;  /* 0x000000582300780c */ /* 0x040fe40005f64270 */
[----:B------:R-:W-:Y:S02]  /*3460*/  ISETP.GT.AND P1, PT, R35, 0x11, !P1 ;  /* 0x000000112300780c */ /* 0x000fe40004f24270 */
[C---:B------:R-:W-:Y:S02]  /*3470*/  ISETP.LT.OR P2, PT, R34.reuse, 0x52, P2 ;  /* 0x000000522200780c */ /* 0x040fe40001741670 */
        /* <DEDUP_REMOVED lines=16> */
[----:B------:R-:W-:Y:S02]  /*3580*/  ISETP.NE.AND P6, PT, R40, RZ, PT ;  /* 0x000000ff2800720c */ /* 0x000fe40003fc5270 */
        /* <DEDUP_REMOVED lines=8> */
[----:B------:R-:W-:Y:S02]  /*3610*/  ISETP.NE.AND P5, PT, R41, RZ, PT ;  /* 0x000000ff2900720c */ /* 0x000fe40003fa5270 */
[----:B------:R-:W-:Y:S02]  /*3620*/  FMNMX.FTZ R4, R83, R4, !PT ;  /* 0x0000000453047209 */ /* 0x000fe40007810000 */
[----:B------:R-:W-:Y:S02]  /*3630*/  FSEL R41, R43, -INF , !P1 ;  /* 0xff8000002b297808 */ /* 0x000fe40004800000 */
[----:B------:R-:W-:Y:S02]  /*3640*/  ISETP.NE.AND P1, PT, R88, RZ, PT ;  /* 0x000000ff5800720c */ /* 0x000fe40003f25270 */
[----:B------:R-:W-:Y:S02]  /*3650*/  FMNMX.FTZ R4, R85, R4, !PT ;  /* 0x0000000455047209 */ /* 0x000fe40007810000 */
[----:B------:R-:W-:-:S02]  /*3660*/  ISETP.GT.AND P1, PT, R35, 0x28, !P1 ;  /* 0x000000282300780c */ /* 0x000fc40004f24270 */
[----:B------:R-:W-:Y:S02]  /*3670*/  FMNMX.FTZ R4, R87, R4, !PT ;  /* 0x0000000457047209 */ /* 0x000fe40007810000 */
[----:B------:R-:W-:Y:S02]  /*3680*/  ISETP.LT.OR P1, PT, R34, 0x29, P1 ;  /* 0x000000292200780c */ /* 0x000fe40000f21670 */
[----:B------:R-:W-:Y:S02]  /*3690*/  FMNMX.FTZ R4, R89, R4, !PT ;  /* 0x0000000459047209 */ /* 0x000fe40007810000 */
[----:B------:R-:W-:Y:S02]  /*36a0*/  FSEL R42, R46, -INF , !P1 ;  /* 0xff8000002e2a7808 */ /* 0x000fe40004800000 */
[----:B------:R-:W-:Y:S02]  /*36b0*/  ISETP.NE.AND P1, PT, R44, RZ, PT ;  /* 0x000000ff2c00720c */ /* 0x000fe40003f25270 */
[----:B------:R-:W-:-:S02]  /*36c0*/  FMNMX.FTZ R4, R91, R4, !PT ;  /* 0x000000045b047209 */ /* 0x000fc40007810000 */
[----:B------:R-:W-:Y:S02]  /*36d0*/  ISETP.GT.AND P1, PT, R35, 0x29, !P1 ;  /* 0x000000292300780c */ /* 0x000fe40004f24270 */
[----:B------:R-:W-:Y:S02]  /*36e0*/  FMNMX.FTZ R4, R93, R4, !PT ;  /* 0x000000045d047209 */ /* 0x000fe40007810000 */
[----:B------:R-:W-:Y:S02]  /*36f0*/  ISETP.LT.OR P1, PT, R34, 0x2a, P1 ;  /* 0x0000002a2200780c */ /* 0x000fe40000f21670 */
[----:B------:R-:W-:Y:S02]  /*3700*/  FMNMX.FTZ R4, R31, R4, !PT ;  /* 0x000000041f047209 */ /* 0x000fe40007810000 */
[----:B------:R-:W-:Y:S02]  /*3710*/  FSEL R43, R47, -INF , !P1 ;  /* 0xff8000002f2b7808 */ /* 0x000fe40004800000 */
[----:B------:R-:W-:-:S02]  /*3720*/  FMNMX.FTZ R47, R29, R4, !PT ;  /* 0x000000041d2f7209 */ /* 0x000fc40007810000 */
[----:B------:R-:W-:Y:S02]  /*3730*/  ISETP.NE.AND P1, PT, R45, RZ, PT ;  /* 0x000000ff2d00720c */ /* 0x000fe40003f25270 */
[----:B------:R-:W-:Y:S02]  /*3740*/  FMNMX.FTZ R4, R28, R47, !PT ;  /* 0x0000002f1c047209 */ /* 0x000fe40007810000 */
[----:B------:R-:W-:Y:S02]  /*3750*/  ISETP.GT.AND P1, PT, R35, 0x30, !P1 ;  /* 0x000000302300780c */ /* 0x000fe40004f24270 */
[----:B------:R-:W-:Y:S02]  /*3760*/  FMNMX.FTZ R4, R27, R4, !PT ;  /* 0x000000041b047209 */ /* 0x000fe40007810000 */
[----:B------:R-:W-:Y:S02]  /*3770*/  ISETP.LT.OR P1, PT, R34, 0x31, P1 ;  /* 0x000000312200780c */ /* 0x000fe40000f21670 */
[----:B------:R-:W-:-:S02]  /*3780*/  FMNMX.FTZ R4, R25, R4, !PT ;  /* 0x0000000419047209 */ /* 0x000fc40007810000 */
[----:B------:R-:W-:Y:S02]  /*3790*/  FSEL R44, R50, -INF , !P1 ;  /* 0xff800000322c7808 */ /* 0x000fe40004800000 */
[----:B------:R-:W-:Y:S02]  /*37a0*/  FMNMX.FTZ R47, R21, R4, !PT ;  /* 0x00000004152f7209 */ /* 0x000fe40007810000 */
[----:B------:R-:W-:Y:S02]  /*37b0*/  ISETP.NE.AND P1, PT, R48, RZ, PT ;  /* 0x000000ff3000720c */ /* 0x000fe40003f25270 */
[----:B------:R-:W-:Y:S02]  /*37c0*/  FMNMX.FTZ R4, R20, R47, !PT ;  /* 0x0000002f14047209 */ /* 0x000fe40007810000 */
[----:B------:R-:W-:Y:S02]  /*37d0*/  ISETP.GT.AND P1, PT, R35, 0x31, !P1 ;  /* 0x000000312300780c */ /* 0x000fe40004f24270 */
[----:B------:R-:W-:-:S02]  /*37e0*/  FMNMX.FTZ R4, R15, R4, !PT ;  /* 0x000000040f047209 */ /* 0x000fc40007810000 */
[----:B------:R-:W-:Y:S02]  /*37f0*/  ISETP.LT.OR P1, PT, R34, 0x32, P1 ;  /* 0x000000322200780c */ /* 0x000fe40000f21670 */
[----:B------:R-:W-:Y:S02]  /*3800*/  FMNMX.FTZ R47, R13, R4, !PT ;  /* 0x000000040d2f7209 */ /* 0x000fe40007810000 */
[----:B------:R-:W-:Y:S02]  /*3810*/  FSEL R45, R51, -INF , !P1 ;  /* 0xff800000332d7808 */ /* 0x000fe40004800000 */
[----:B------:R-:W-:Y:S02]  /*3820*/  FMNMX.FTZ R48, R14, R47, !PT ;  /* 0x0000002f0e307209 */ /* 0x000fe40007810000 */
[----:B------:R-:W-:Y:S02]  /*3830*/  ISETP.NE.AND P1, PT, R49, RZ, PT ;  /* 0x000000ff3100720c */ /* 0x000fe40003f25270 */
[----:B------:R-:W-:Y:S01]  /*3840*/  FMNMX.FTZ R49, R26, R33, !PT ;  /* 0x000000211a317209 */ /* 0x000fe20007810000 */
[----:B------:R-:W0:Y:S01]  /*3850*/  SHFL.BFLY PT, R47, R48, 0x2, 0x1f ;  /* 0x0c401f00302f7f89 */ /* 0x000e2200000e0000 */
[----:B------:R-:W-:-:S02]  /*3860*/  ISETP.GT.AND P1, PT, R35, 0x38, !P1 ;  /* 0x000000382300780c */ /* 0x000fc40004f24270 */
[----:B------:R-:W-:Y:S02]  /*3870*/  FSEL R11, R11, -INF , !P3 ;  /* 0xff8000000b0b7808 */ /* 0x000fe40005800000 */
[----:B------:R-:W-:-:S04]  /*3880*/  ISETP.LT.OR P1, PT, R34, 0x39, P1 ;  /* 0x000000392200780c */ /* 0x000fc80000f21670 */
[----:B------:R-:W-:Y:S02]  /*3890*/  FSEL R46, R54, -INF , !P1 ;  /* 0xff800000362e7808 */ /* 0x000fe40004800000 */
[----:B------:R-:W-:-:S04]  /*38a0*/  ISETP.NE.AND P1, PT, R52, RZ, PT ;  /* 0x000000ff3400720c */ /* 0x000fc80003f25270 */
[----:B------:R-:W-:-:S04]  /*38b0*/  ISETP.GT.AND P1, PT, R35, 0x39, !P1 ;  /* 0x000000392300780c */ /* 0x000fc80004f24270 */
[----:B------:R-:W-:-:S04]  /*38c0*/  ISETP.LT.OR P1, PT, R34, 0x3a, P1 ;  /* 0x0000003a2200780c */ /* 0x000fc80000f21670 */
[----:B------:R-:W-:Y:S02]  /*38d0*/  FSEL R24, R55, -INF , !P1 ;  /* 0xff80000037187808 */ /* 0x000fe40004800000 */
[----:B0-----:R-:W-:Y:S02]  /*38e0*/  FMNMX.FTZ R50, R48, R47, !PT ;  /* 0x0000002f30327209 */ /* 0x001fe40007810000 */
[----:B------:R-:W-:Y:S02]  /*38f0*/  FMNMX.FTZ R48, R36, R49, !PT ;  /* 0x0000003124307209 */ /* 0x000fe40007810000 */
[----:B------:R-:W-:Y:S01]  /*3900*/  ISETP.NE.AND P1, PT, R90, RZ, PT ;  /* 0x000000ff5a00720c */ /* 0x000fe20003f25270 */
[----:B------:R-:W0:Y:S01]  /*3910*/  SHFL.BFLY PT, R47, R50, 0x1, 0x1f ;  /* 0x0c201f00322f7f89 */ /* 0x000e2200000e0000 */
[----:B------:R-:W-:Y:S02]  /*3920*/  FMNMX.FTZ R49, R37, R48, !PT ;  /* 0x0000003025317209 */ /* 0x000fe40007810000 */
[----:B------:R-:W-:-:S02]  /*3930*/  ISETP.GT.AND P1, PT, R35, 0x40, !P1 ;  /* 0x000000402300780c */ /* 0x000fc40004f24270 */
[----:B------:R-:W-:Y:S02]  /*3940*/  FMNMX.FTZ R48, R38, R49, !PT ;  /* 0x0000003126307209 */ /* 0x000fe40007810000 */
[----:B------:R-:W-:Y:S02]  /*3950*/  ISETP.LT.OR P1, PT, R34, 0x41, P1 ;  /* 0x000000412200780c */ /* 0x000fe40000f21670 */
[----:B------:R-:W-:Y:S02]  /*3960*/  FMNMX.FTZ R49, R39, R48, !PT ;  /* 0x0000003027317209 */ /* 0x000fe40007810000 */
[----:B------:R-:W-:Y:S02]  /*3970*/  FSEL R9, R58, -INF , !P1 ;  /* 0xff8000003a097808 */ /* 0x000fe40004800000 */
        /* <DEDUP_REMOVED lines=9> */
[----:B0-----:R-:W-:Y:S02]  /*3a10*/  FMNMX.FTZ R4, R50, R47, !PT ;  /* 0x0000002f32047209 */ /* 0x001fe40007810000 */
[----:B------:R-:W-:Y:S02]  /*3a20*/  FMNMX.FTZ R49, R43, R48, !PT ;  /* 0x000000302b317209 */ /* 0x000fe40007810000 */
[----:B------:R-:W-:Y:S01]  /*3a30*/  ISETP.LT.OR P1, PT, R34, 0x49, P1 ;  /* 0x000000492200780c */ /* 0x000fe20000f21670 */
[----:B------:R-:W-:Y:S01]  /*3a40*/  FMUL.FTZ R47, R4, UR14 ;  /* 0x0000000e042f7c20 */ /* 0x000fe20008410000 */
[----:B------:R-:W-:Y:S02]  /*3a50*/  FMNMX.FTZ R48, R44, R49, !PT ;  /* 0x000000312c307209 */ /* 0x000fe40007810000 */
[----:B------:R-:W-:-:S02]  /*3a60*/  FSEL R0, R62, -INF , !P1 ;  /* 0xff8000003e007808 */ /* 0x000fc40004800000 */
[----:B------:R-:W-:Y:S02]  /*3a70*/  FMNMX.FTZ R49, R45, R48, !PT ;  /* 0x000000302d317209 */ /* 0x000fe40007810000 */
[----:B------:R-:W-:Y:S02]  /*3a80*/  FSETP.NEU.FTZ.AND P1, PT, R4, -INF , PT ;  /* 0xff8000000400780b */ /* 0x000fe40003f3d000 */
[----:B------:R-:W-:Y:S02]  /*3a90*/  ISETP.NE.AND P5, PT, R56, RZ, PT ;  /* 0x000000ff3800720c */ /* 0x000fe40003fa5270 */
[----:B------:R-:W-:Y:S02]  /*3aa0*/  FMNMX.FTZ R49, R46, R49, !PT ;  /* 0x000000312e317209 */ /* 0x000fe40007810000 */
[----:B------:R-:W-:Y:S02]  /*3ab0*/  FSEL R52, R47, RZ, P1 ;  /* 0x000000ff2f347208 */ /* 0x000fe40000800000 */
[----:B------:R-:W-:-:S02]  /*3ac0*/  ISETP.GT.AND P1, PT, R35, 0x49, !P5 ;  /* 0x000000492300780c */ /* 0x000fc40006f24270 */
[----:B------:R-:W-:Y:S01]  /*3ad0*/  FMNMX.FTZ R48, R24, R49, !PT ;  /* 0x0000003118307209 */ /* 0x000fe20007810000 */
[--C-:B------:R-:W-:Y:S01]  /*3ae0*/  FFMA.FTZ R29, R29, UR14, -R52.reuse ;  /* 0x0000000e1d1d7c23 */ /* 0x100fe20008010834 */
[----:B------:R-:W-:Y:S01]  /*3af0*/  ISETP.LT.OR P1, PT, R34, 0x4a, P1 ;  /* 0x0000004a2200780c */ /* 0x000fe20000f21670 */
[--C-:B------:R-:W-:Y:S01]  /*3b00*/  FFMA.FTZ R51, R53, UR14, -R52.reuse ;  /* 0x0000000e35337c23 */ /* 0x100fe20008010834 */
[----:B------:R-:W-:Y:S01]  /*3b10*/  ISETP.NE.AND P6, PT, R57, RZ, PT ;  /* 0x000000ff3900720c */ /* 0x000fe20003fc5270 */
[--C-:B------:R-:W-:Y:S01]  /*3b20*/  FFMA.FTZ R50, R67, UR14, -R52.reuse ;  /* 0x0000000e43327c23 */ /* 0x100fe20008010834 */
[----:B------:R-:W-:Y:S01]  /*3b30*/  FMNMX.FTZ R49, R9, R48, !PT ;  /* 0x0000003009317209 */ /* 0x000fe20007810000 */
[----:B------:R-:W-:Y:S01]  /*3b40*/  MUFU.EX2 R166, R29 ;  /* 0x0000001d00a67308 */ /* 0x000fe20000000800 */
[----:B------:R-:W-:Y:S01]  /*3b50*/  FSEL R47, R63, -INF , !P1 ;  /* 0xff8000003f2f7808 */ /* 0x000fe20004800000 */
[--C-:B------:R-:W-:Y:S01]  /*3b60*/  FFMA.FTZ R53, R71, UR14, -R52.reuse ;  /* 0x0000000e47357c23 */ /* 0x100fe20008010834 */
[----:B------:R-:W-:Y:S01]  /*3b70*/  ISETP.GT.AND P1, PT, R35, 0x50, !P6 ;  /* 0x000000502300780c */ /* 0x000fe20007724270 */
[--C-:B------:R-:W-:Y:S01]  /*3b80*/  FFMA.FTZ R54, R73, UR14, -R52.reuse ;  /* 0x0000000e49367c23 */ /* 0x100fe20008010834 */
[----:B------:R-:W-:Y:S01]  /*3b90*/  FMNMX.FTZ R49, R2, R49, !PT ;  /* 0x0000003102317209 */ /* 0x000fe20007810000 */
[--C-:B------:R-:W-:Y:S01]  /*3ba0*/  FFMA.FTZ R55, R75, UR14, -R52.reuse ;  /* 0x0000000e4b377c23 */ /* 0x100fe20008010834 */
[----:B------:R-:W-:Y:S01]  /*3bb0*/  ISETP.LT.OR P1, PT, R34, 0x51, P1 ;  /* 0x000000512200780c */ /* 0x000fe20000f21670 */
[----:B------:R-:W-:Y:S01]  /*3bc0*/  MUFU.EX2 R51, R51 ;  /* 0x0000003300337308 */ /* 0x000fe20000000800 */
[----:B------:R-:W-:Y:S01]  /*3bd0*/  FMNMX.FTZ R48, R0, R49, !PT ;  /* 0x0000003100307209 */ /* 0x000fe20007810000 */
[--C-:B------:R-:W-:Y:S01]  /*3be0*/  FFMA.FTZ R56, R77, UR14, -R52.reuse ;  /* 0x0000000e4d387c23 */ /* 0x100fe20008010834 */
[----:B------:R-:W-:Y:S01]  /*3bf0*/  ISETP.NE.AND P5, PT, R60, RZ, PT ;  /* 0x000000ff3c00720c */ /* 0x000fe20003fa5270 */
[--C-:B------:R-:W-:Y:S01]  /*3c00*/  FFMA.FTZ R57, R79, UR14, -R52.reuse ;  /* 0x0000000e4f397c23 */ /* 0x100fe20008010834 */
[----:B------:R-:W-:Y:S01]  /*3c10*/  FSEL R10, R10, -INF , !P1 ;  /* 0xff8000000a0a7808 */ /* 0x000fe20004800000 */
[--C-:B------:R-:W-:Y:S01]  /*3c20*/  FFMA.FTZ R21, R21, UR14, -R52.reuse ;  /* 0x0000000e15157c23 */ /* 0x100fe20008010834 */
[----:B------:R-:W-:Y:S01]  /*3c30*/  FMNMX.FTZ R49, R47, R48, !PT ;  /* 0x000000302f317209 */ /* 0x000fe20007810000 */
[----:B------:R-:W0:Y:S01]  /*3c40*/  MUFU.EX2 R50, R50 ;  /* 0x0000003200327308 */ /* 0x000e220000000800 */
[----:B------:R-:W-:Y:S01]  /*3c50*/  ISETP.GT.AND P4, PT, R35, 0x59, !P5 ;  /* 0x000000592300780c */ /* 0x000fe20006f84270 */
[--C-:B------:R-:W-:Y:S01]  /*3c60*/  FFMA.FTZ R58, R81, UR14, -R52.reuse ;  /* 0x0000000e513a7c23 */ /* 0x100fe20008010834 */
[----:B------:R-:W-:Y:S01]  /*3c70*/  FSEL R35, R5, -INF , !P2 ;  /* 0xff80000005237808 */ /* 0x000fe20005000000 */
[--C-:B------:R-:W-:Y:S01]  /*3c80*/  FFMA.FTZ R59, R83, UR14, -R52.reuse ;  /* 0x0000000e533b7c23 */ /* 0x100fe20008010834 */
[----:B------:R-:W-:Y:S01]  /*3c90*/  FMNMX.FTZ R48, R10, R49, !PT ;  /* 0x000000310a307209 */ /* 0x000fe20007810000 */
[--C-:B------:R-:W-:Y:S01]  /*3ca0*/  FFMA.FTZ R60, R85, UR14, -R52.reuse ;  /* 0x0000000e553c7c23 */ /* 0x100fe20008010834 */
[----:B------:R-:W-:Y:S01]  /*3cb0*/  ISETP.LT.OR P4, PT, R34, 0x5a, P4 ;  /* 0x0000005a2200780c */ /* 0x000fe20002781670 */
[----:B------:R-:W-:Y:S01]  /*3cc0*/  MUFU.EX2 R53, R53 ;  /* 0x0000003500357308 */ /* 0x000fe20000000800 */
[----:B------:R-:W-:Y:S01]  /*3cd0*/  FMNMX.FTZ R48, R35, R48, !PT ;  /* 0x0000003023307209 */ /* 0x000fe20007810000 */
[--C-:B------:R-:W-:Y:S01]  /*3ce0*/  FFMA.FTZ R49, R87, UR14, -R52.reuse ;  /* 0x0000000e57317c23 */ /* 0x100fe20008010834 */
[----:B------:R-:W-:Y:S01]  /*3cf0*/  FSEL R12, R12, -INF , !P4 ;  /* 0xff8000000c0c7808 */ /* 0x000fe20006000000 */
[--C-:B------:R-:W-:Y:S01]  /*3d00*/  FFMA.FTZ R61, R91, UR14, -R52.reuse ;  /* 0x0000000e5b3d7c23 */ /* 0x100fe20008010834 */
[----:B------:R-:W-:Y:S01]  /*3d10*/  FMNMX.FTZ R5, R11, R48, !PT ;  /* 0x000000300b057209 */ /* 0x000fe20007810000 */
[--C-:B------:R-:W-:Y:S01]  /*3d20*/  FFMA.FTZ R48, R89, UR14, -R52.reuse ;  /* 0x0000000e59307c23 */ /* 0x100fe20008010834 */
[--C-:B------:R-:W-:Y:S01]  /*3d30*/  FFMA.FTZ R62, R93, UR14, -R52.reuse ;  /* 0x0000000e5d3e7c23 */ /* 0x100fe20008010834 */
[----:B------:R-:W1:Y:S01]  /*3d40*/  MUFU.EX2 R54, R54 ;  /* 0x0000003600367308 */ /* 0x000e620000000800 */
[----:B------:R-:W-:Y:S01]  /*3d50*/  FMNMX.FTZ R5, R12, R5, !PT ;  /* 0x000000050c057209 */ /* 0x000fe20007810000 */
[--C-:B------:R-:W-:Y:S01]  /*3d60*/  FFMA.FTZ R31, R31, UR14, -R52.reuse ;  /* 0x0000000e1f1f7c23 */ /* 0x100fe20008010834 */
[--C-:B------:R-:W-:Y:S01]  /*3d70*/  FFMA.FTZ R28, R28, UR14, -R52.reuse ;  /* 0x0000000e1c1c7c23 */ /* 0x100fe20008010834 */
[--C-:B------:R-:W-:Y:S01]  /*3d80*/  FFMA.FTZ R27, R27, UR14, -R52.reuse ;  /* 0x0000000e1b1b7c23 */ /* 0x100fe20008010834 */
[--C-:B------:R-:W-:Y:S01]  /*3d90*/  FFMA.FTZ R25, R25, UR14, -R52.reuse ;  /* 0x0000000e19197c23 */ /* 0x100fe20008010834 */
[----:B------:R-:W2:Y:S01]  /*3da0*/  SHFL.BFLY PT, R34, R5, 0x2, 0x1f ;  /* 0x0c401f0005227f89 */ /* 0x000ea200000e0000 */
[--C-:B------:R-:W-:Y:S01]  /*3db0*/  FFMA.FTZ R20, R20, UR14, -R52.reuse ;  /* 0x0000000e14147c23 */ /* 0x100fe20008010834 */
[----:B------:R-:W-:Y:S01]  /*3dc0*/  MUFU.EX2 R55, R55 ;  /* 0x0000003700377308 */ /* 0x000fe20000000800 */
[--C-:B------:R-:W-:Y:S01]  /*3dd0*/  FFMA.FTZ R15, R15, UR14, -R52.reuse ;  /* 0x0000000e0f0f7c23 */ /* 0x100fe20008010834 */
[--C-:B------:R-:W-:Y:S01]  /*3de0*/  FFMA.FTZ R13, R13, UR14, -R52.reuse ;  /* 0x0000000e0d0d7c23 */ /* 0x100fe20008010834 */
[----:B------:R-:W-:Y:S01]  /*3df0*/  FFMA.FTZ R14, R14, UR14, -R52 ;  /* 0x0000000e0e0e7c23 */ /* 0x000fe20008010834 */
[----:B0-----:R-:W-:-:S04]  /*3e00*/  F2FP.BF16.F32.PACK_AB R152, R50, R51 ;  /* 0x000000333298723e */ /* 0x001fc800000010ff */
[----:B------:R-:W0:Y:S01]  /*3e10*/  MUFU.EX2 R56, R56 ;  /* 0x0000003800387308 */ /* 0x000e220000000800 */
[----:B-1----:R-:W-:-:S07]  /*3e20*/  F2FP.BF16.F32.PACK_AB R154, R54, R53 ;  /* 0x00000035369a723e */ /* 0x002fce00000010ff */
[----:B------:R-:W-:Y:S01]  /*3e30*/  MUFU.EX2 R57, R57 ;  /* 0x0000003900397308 */ /* 0x000fe20000000800 */
[----:B--2---:R-:W-:-:S07]  /*3e40*/  FMNMX.FTZ R34, R5, R34, !PT ;  /* 0x0000002205227209 */ /* 0x004fce0007810000 */
[----:B------:R-:W-:Y:S01]  /*3e50*/  MUFU.EX2 R170, R21 ;  /* 0x0000001500aa7308 */ /* 0x000fe20000000800 */
[----:B0-----:R-:W-:Y:S01]  /*3e60*/  F2FP.BF16.F32.PACK_AB R156, R56, R55 ;  /* 0x00000037389c723e */ /* 0x001fe200000010ff */
[----:B------:R-:W0:Y:S06]  /*3e70*/  SHFL.BFLY PT, R5, R34, 0x1, 0x1f ;  /* 0x0c201f0022057f89 */ /* 0x000e2c00000e0000 */
[----:B------:R-:W1:Y:S08]  /*3e80*/  MUFU.EX2 R58, R58 ;  /* 0x0000003a003a7308 */ /* 0x000e700000000800 */
[----:B------:R-:W-:Y:S08]  /*3e90*/  MUFU.EX2 R59, R59 ;  /* 0x0000003b003b7308 */ /* 0x000ff00000000800 */
[----:B------:R-:W2:Y:S01]  /*3ea0*/  MUFU.EX2 R60, R60 ;  /* 0x0000003c003c7308 */ /* 0x000ea20000000800 */
[----:B-1----:R-:W-:-:S02]  /*3eb0*/  F2FP.BF16.F32.PACK_AB R158, R58, R57 ;  /* 0x000000393a9e723e */ /* 0x002fc400000010ff */
[----:B0-----:R-:W-:-:S04]  /*3ec0*/  FMNMX.FTZ R5, R34, R5, !PT ;  /* 0x0000000522057209 */ /* 0x001fc80007810000 */
[C---:B------:R-:W-:Y:S01]  /*3ed0*/  FSETP.NEU.FTZ.AND P1, PT, R5.reuse, -INF , PT ;  /* 0xff8000000500780b */ /* 0x040fe20003f3d000 */
[----:B------:R-:W-:Y:S01]  /*3ee0*/  FMUL.FTZ R29, R5, UR14 ;  /* 0x0000000e051d7c20 */ /* 0x000fe20008410000 */
[----:B------:R-:W-:Y:S04]  /*3ef0*/  MUFU.EX2 R49, R49 ;  /* 0x0000003100317308 */ /* 0x000fe80000000800 */
[----:B------:R-:W-:-:S04]  /*3f00*/  FSEL R29, R29, RZ, P1 ;  /* 0x000000ff1d1d7208 */ /* 0x000fc80000800000 */
        /* <DEDUP_REMOVED lines=22> */
[--C-:B------:R-:W-:Y:S01]  /*4070*/  FFMA.FTZ R47, R47, UR14, -R29.reuse ;  /* 0x0000000e2f2f7c23 */ /* 0x100fe2000801081d */
[--C-:B------:R-:W-:Y:S01]  /*4080*/  FFMA.FTZ R10, R10, UR14, -R29.reuse ;  /* 0x0000000e0a0a7c23 */ /* 0x100fe2000801081d */
[----:B------:R3:W-:Y:S01]  /*4090*/  MUFU.EX2 R159, R32 ;  /* 0x00000020009f7308 */ /* 0x0007e20000000800 */
[--C-:B------:R-:W-:Y:S01]  /*40a0*/  FFMA.FTZ R35, R35, UR14, -R29.reuse ;  /* 0x0000000e23237c23 */ /* 0x100fe2000801081d */
[--C-:B------:R-:W-:Y:S01]  /*40b0*/  FFMA.FTZ R11, R11, UR14, -R29.reuse ;  /* 0x0000000e0b0b7c23 */ /* 0x100fe2000801081d */
[----:B------:R-:W-:Y:S01]  /*40c0*/  FFMA.FTZ R12, R12, UR14, -R29 ;  /* 0x0000000e0c0c7c23 */ /* 0x000fe2000801081d */
[----:B--2---:R-:W-:-:S02]  /*40d0*/  F2FP.BF16.F32.PACK_AB R160, R60, R59 ;  /* 0x0000003b3ca0723e */ /* 0x004fc400000010ff */
[----:B0-----:R-:W-:Y:S02]  /*40e0*/  F2FP.BF16.F32.PACK_AB R162, R48, R49 ;  /* 0x0000003130a2723e */ /* 0x001fe400000010ff */
[----:B------:R-:W0:Y:S01]  /*40f0*/  MUFU.EX2 R36, R36 ;  /* 0x0000002400247308 */ /* 0x000e220000000800 */
[----:B---3--:R-:W-:Y:S01]  /*4100*/  FADD.FTZ R32, R51, R50 ;  /* 0x0000003233207221 */ /* 0x008fe20000010000 */
[----:B-1----:R-:W-:-:S03]  /*4110*/  F2FP.BF16.F32.PACK_AB R153, R33, R26 ;  /* 0x0000001a2199723e */ /* 0x002fc600000010ff */
[----:B------:R-:W-:-:S03]  /*4120*/  FADD.FTZ R21, R53, R32 ;  /* 0x0000002035157221 */ /* 0x000fc60000010000 */
[----:B------:R-:W1:Y:S01]  /*4130*/  MUFU.EX2 R37, R37 ;  /* 0x0000002500257308 */ /* 0x000e620000000800 */
[----:B------:R-:W-:Y:S01]  /*4140*/  FADD.FTZ R32, R54, R21 ;  /* 0x0000001536207221 */ /* 0x000fe20000010000 */
[----:B------:R-:W-:-:S03]  /*4150*/  FADD.FTZ R21, R26, R33 ;  /* 0x000000211a157221 */ /* 0x000fc60000010000 */
[----:B------:R-:W-:-:S03]  /*4160*/  FADD.FTZ R63, R55, R32 ;  /* 0x00000020373f7221 */ /* 0x000fc60000010000 */
[----:B------:R-:W2:Y:S01]  /*4170*/  MUFU.EX2 R38, R38 ;  /* 0x0000002600267308 */ /* 0x000ea20000000800 */
[----:B------:R-:W-:Y:S01]  /*4180*/  FADD.FTZ R34, R56, R63 ;  /* 0x0000003f38227221 */ /* 0x000fe20000010000 */
[----:B0-----:R-:W-:-:S03]  /*4190*/  FADD.FTZ R32, R36, R21 ;  /* 0x0000001524207221 */ /* 0x001fc60000010000 */
[----:B------:R-:W-:-:S03]  /*41a0*/  FADD.FTZ R63, R57, R34 ;  /* 0x00000022393f7221 */ /* 0x000fc60000010000 */
[----:B------:R-:W0:Y:S01]  /*41b0*/  MUFU.EX2 R39, R39 ;  /* 0x0000002700277308 */ /* 0x000e220000000800 */
[C---:B-1----:R-:W-:Y:S01]  /*41c0*/  FADD.FTZ R21, R37.reuse, R32 ;  /* 0x0000002025157221 */ /* 0x042fe20000010000 */
[----:B------:R-:W-:Y:S01]  /*41d0*/  FADD.FTZ R34, R58, R63 ;  /* 0x0000003f3a227221 */ /* 0x000fe20000010000 */
[----:B------:R-:W-:-:S03]  /*41e0*/  F2FP.BF16.F32.PACK_AB R155, R37, R36 ;  /* 0x00000024259b723e */ /* 0x000fc600000010ff */
[----:B------:R-:W-:Y:S02]  /*41f0*/  FADD.FTZ R63, R59, R34 ;  /* 0x000000223b3f7221 */ /* 0x000fe40000010000 */
[----:B------:R-:W1:Y:S01]  /*4200*/  MUFU.EX2 R30, R30 ;  /* 0x0000001e001e7308 */ /* 0x000e620000000800 */
[----:B--2---:R-:W-:Y:S01]  /*4210*/  FADD.FTZ R32, R38, R21 ;  /* 0x0000001526207221 */ /* 0x004fe20000010000 */
[----:B------:R-:W-:-:S04]  /*4220*/  FADD.FTZ R34, R60, R63 ;  /* 0x0000003f3c227221 */ /* 0x000fc80000010000 */
[----:B------:R-:W-:Y:S02]  /*4230*/  FADD.FTZ R63, R49, R34 ;  /* 0x00000022313f7221 */ /* 0x000fe40000010000 */
[----:B------:R-:W2:Y:S01]  /*4240*/  MUFU.EX2 R40, R40 ;  /* 0x0000002800287308 */ /* 0x000ea20000000800 */
[C---:B0-----:R-:W-:Y:S01]  /*4250*/  FADD.FTZ R21, R39.reuse, R32 ;  /* 0x0000002027157221 */ /* 0x041fe20000010000 */
[----:B------:R-:W-:Y:S01]  /*4260*/  FADD.FTZ R34, R48, R63 ;  /* 0x0000003f30227221 */ /* 0x000fe20000010000 */
[----:B------:R-:W-:-:S05]  /*4270*/  F2FP.BF16.F32.PACK_AB R157, R39, R38 ;  /* 0x00000026279d723e */ /* 0x000fca00000010ff */
[----:B------:R-:W0:Y:S01]  /*4280*/  MUFU.EX2 R61, R61 ;  /* 0x0000003d003d7308 */ /* 0x000e220000000800 */
[----:B-1----:R-:W-:-:S04]  /*4290*/  FADD.FTZ R32, R30, R21 ;  /* 0x000000151e207221 */ /* 0x002fc80000010000 */
[C---:B------:R-:W-:Y:S01]  /*42a0*/  FADD.FTZ R21, R159.reuse, R32 ;  /* 0x000000209f157221 */ /* 0x040fe20000010000 */
[----:B------:R-:W-:Y:S02]  /*42b0*/  F2FP.BF16.F32.PACK_AB R159, R159, R30 ;  /* 0x0000001e9f9f723e */ /* 0x000fe400000010ff */
[----:B------:R-:W1:Y:S01]  /*42c0*/  MUFU.EX2 R41, R41 ;  /* 0x0000002900297308 */ /* 0x000e620000000800 */
[----:B--2---:R-:W-:-:S07]  /*42d0*/  FADD.FTZ R32, R40, R21 ;  /* 0x0000001528207221 */ /* 0x004fce0000010000 */
[----:B------:R-:W2:Y:S01]  /*42e0*/  MUFU.EX2 R62, R62 ;  /* 0x0000003e003e7308 */ /* 0x000ea20000000800 */
[----:B0-----:R-:W-:-:S07]  /*42f0*/  FADD.FTZ R63, R61, R34 ;  /* 0x000000223d3f7221 */ /* 0x001fce0000010000 */
[----:B------:R-:W-:Y:S01]  /*4300*/  MUFU.EX2 R42, R42 ;  /* 0x0000002a002a7308 */ /* 0x000fe20000000800 */
[C---:B-1----:R-:W-:Y:S01]  /*4310*/  FADD.FTZ R21, R41.reuse, R32 ;  /* 0x0000002029157221 */ /* 0x042fe20000010000 */
[----:B------:R-:W-:-:S06]  /*4320*/  F2FP.BF16.F32.PACK_AB R161, R41, R40 ;  /* 0x0000002829a1723e */ /* 0x000fcc00000010ff */
[----:B------:R-:W0:Y:S01]  /*4330*/  MUFU.EX2 R31, R31 ;  /* 0x0000001f001f7308 */ /* 0x000e220000000800 */
[C---:B--2---:R-:W-:Y:S01]  /*4340*/  FADD.FTZ R32, R62.reuse, R63 ;  /* 0x0000003f3e207221 */ /* 0x044fe20000010000 */
[----:B------:R-:W-:-:S06]  /*4350*/  F2FP.BF16.F32.PACK_AB R164, R62, R61 ;  /* 0x0000003d3ea4723e */ /* 0x000fcc00000010ff */
[----:B------:R-:W1:Y:S08]  /*4360*/  MUFU.EX2 R43, R43 ;  /* 0x0000002b002b7308 */ /* 0x000e700000000800 */
[----:B------:R-:W-:Y:S01]  /*4370*/  MUFU.EX2 R44, R44 ;  /* 0x0000002c002c7308 */ /* 0x000fe20000000800 */
[----:B0-----:R-:W-:-:S04]  /*4380*/  FADD.FTZ R63, R31, R32 ;  /* 0x000000201f3f7221 */ /* 0x001fc80000010000 */
[C---:B------:R-:W-:Y:S01]  /*4390*/  FADD.FTZ R63, R166.reuse, R63 ;  /* 0x0000003fa63f7221 */ /* 0x040fe20000010000 */
[----:B------:R-:W-:Y:S02]  /*43a0*/  F2FP.BF16.F32.PACK_AB R166, R166, R31 ;  /* 0x0000001fa6a6723e */ /* 0x000fe400000010ff */
[----:B------:R-:W0:Y:S01]  /*43b0*/  MUFU.EX2 R28, R28 ;  /* 0x0000001c001c7308 */ /* 0x000e220000000800 */
[----:B-1----:R-:W-:-:S07]  /*43c0*/  F2FP.BF16.F32.PACK_AB R163, R43, R42 ;  /* 0x0000002a2ba3723e */ /* 0x002fce00000010ff */
[----:B------:R-:W1:Y:S08]  /*43d0*/  MUFU.EX2 R45, R45 ;  /* 0x0000002d002d7308 */ /* 0x000e700000000800 */
[----:B------:R-:W2:Y:S01]  /*43e0*/  MUFU.EX2 R27, R27 ;  /* 0x0000001b001b7308 */ /* 0x000ea20000000800 */
[----:B0-----:R-:W-:-:S07]  /*43f0*/  FADD.FTZ R32, R28, R63 ;  /* 0x0000003f1c207221 */ /* 0x001fce0000010000 */
[----:B------:R-:W-:Y:S01]  /*4400*/  MUFU.EX2 R167, R24 ;  /* 0x0000001800a77308 */ /* 0x000fe20000000800 */
[----:B-1----:R-:W-:-:S07]  /*4410*/  F2FP.BF16.F32.PACK_AB R165, R45, R44 ;  /* 0x0000002c2da5723e */ /* 0x002fce00000010ff */
[----:B------:R-:W0:Y:S01]  /*4420*/  MUFU.EX2 R46, R46 ;  /* 0x0000002e002e7308 */ /* 0x000e220000000800 */
[C---:B--2---:R-:W-:Y:S01]  /*4430*/  FADD.FTZ R32, R27.reuse, R32 ;  /* 0x000000201b207221 */ /* 0x044fe20000010000 */
[----:B------:R-:W-:-:S06]  /*4440*/  F2FP.BF16.F32.PACK_AB R168, R27, R28 ;  /* 0x0000001c1ba8723e */ /* 0x000fcc00000010ff */
[----:B------:R1:W-:Y:S08]  /*4450*/  MUFU.EX2 R24, R2 ;  /* 0x0000000200187308 */ /* 0x0003f00000000800 */
[----:B------:R-:W2:Y:S01]  /*4460*/  MUFU.EX2 R25, R25 ;  /* 0x0000001900197308 */ /* 0x000ea20000000800 */
[----:B-1----:R-:W-:-:S04]  /*4470*/  FADD.FTZ R2, R42, R21 ;  /* 0x000000152a027221 */ /* 0x002fc80000010000 */
[----:B------:R-:W-:-:S03]  /*4480*/  FADD.FTZ R21, R43, R2 ;  /* 0x000000022b157221 */ /* 0x000fc60000010000 */
[----:B------:R-:W1:Y:S01]  /*4490*/  MUFU.EX2 R9, R9 ;  /* 0x0000000900097308 */ /* 0x000e620000000800 */
[----:B------:R-:W-:-:S04]  /*44a0*/  FADD.FTZ R2, R44, R21 ;  /* 0x000000152c027221 */ /* 0x000fc80000010000 */
[----:B------:R-:W-:-:S03]  /*44b0*/  FADD.FTZ R21, R45, R2 ;  /* 0x000000022d157221 */ /* 0x000fc60000010000 */
[----:B------:R-:W3:Y:S01]  /*44c0*/  MUFU.EX2 R20, R20 ;  /* 0x0000001400147308 */ /* 0x000ee20000000800 */
[----:B0-----:R-:W-:Y:S01]  /*44d0*/  FADD.FTZ R2, R46, R21 ;  /* 0x000000152e027221 */ /* 0x001fe20000010000 */
[----:B--2---:R-:W-:-:S03]  /*44e0*/  FADD.FTZ R21, R25, R32 ;  /* 0x0000002019157221 */ /* 0x004fc60000010000 */
[----:B------:R-:W-:Y:S01]  /*44f0*/  FADD.FTZ R2, R167, R2 ;  /* 0x00000002a7027221 */ /* 0x000fe20000010000 */
[C---:B------:R-:W-:Y:S01]  /*4500*/  FADD.FTZ R29, R170.reuse, R21 ;  /* 0x00000015aa1d7221 */ /* 0x040fe20000010000 */
[----:B------:R-:W-:Y:S01]  /*4510*/  F2FP.BF16.F32.PACK_AB R170, R170, R25 ;  /* 0x00000019aaaa723e */ /* 0x000fe200000010ff */
[----:B------:R-:W0:Y:S01]  /*4520*/  MUFU.EX2 R15, R15 ;  /* 0x0000000f000f7308 */ /* 0x000e220000000800 */
[----:B-1----:R-:W-:Y:S01]  /*4530*/  FADD.FTZ R21, R9, R2 ;  /* 0x0000000209157221 */ /* 0x002fe20000010000 */
[----:B------:R-:W-:Y:S02]  /*4540*/  F2FP.BF16.F32.PACK_AB R167, R167, R46 ;  /* 0x0000002ea7a7723e */ /* 0x000fe400000010ff */
[C---:B------:R-:W-:Y:S01]  /*4550*/  F2FP.BF16.F32.PACK_AB R169, R24.reuse, R9 ;  /* 0x0000000918a9723e */ /* 0x040fe200000010ff */
[----:B------:R-:W-:-:S03]  /*4560*/  FADD.FTZ R21, R24, R21 ;  /* 0x0000001518157221 */ /* 0x000fc60000010000 */
[----:B------:R-:W1:Y:S01]  /*4570*/  MUFU.EX2 R0, R0 ;  /* 0x0000000000007308 */ /* 0x000e620000000800 */
[----:B---3--:R-:W-:-:S07]  /*4580*/  FADD.FTZ R2, R20, R29 ;  /* 0x0000001d14027221 */ /* 0x008fce0000010000 */
        /* <DEDUP_REMOVED lines=16> */
[C---:B0-----:R-:W-:Y:S01]  /*4690*/  FADD.FTZ R14, R35.reuse, R14 ;  /* 0x0000000e230e7221 */ /* 0x041fe20000010000 */
[----:B------:R-:W-:-:S03]  /*46a0*/  F2FP.BF16.F32.PACK_AB R173, R35, R10 ;  /* 0x0000000a23ad723e */ /* 0x000fc600000010ff */
[----:B-1----:R-:W-:-:S04]  /*46b0*/  FADD.FTZ R13, R11, R14 ;  /* 0x0000000e0b0d7221 */ /* 0x002fc80000010000 */
[C---:B--2---:R-:W-:Y:S01]  /*46c0*/  FADD.FTZ R0, R12.reuse, R13 ;  /* 0x0000000d0c007221 */ /* 0x044fe20000010000 */
[----:B------:R-:W-:Y:S01]  /*46d0*/  F2FP.BF16.F32.PACK_AB R175, R12, R11 ;  /* 0x0000000b0caf723e */ /* 0x000fe200000010ff */
[----:B------:R-:W-:Y:S06]  /*46e0*/  @!P0 BRA `(.L_x_2529) ;  /* 0x0000000000048947 */ /* 0x000fec0003800000 */
[----:B------:R-:W-:Y:S01]  /*46f0*/  BPT.TRAP 0x1 ;  /* 0x000000040000795c */ /* 0x000fe20000300000 */
.L_x_2529:
[----:B------:R0:W1:Y:S01]  /*4700*/  SYNCS.PHASECHK.TRANS64.TRYWAIT P1, [UR24+0x22850], R8 ;  /* 0x02285008ff0075a7 */ /* 0x0000620008020158 */
[----:B------:R-:W-:Y:S05]  /*4710*/  @!P0 BRA `(.L_x_2530) ;  /* 0x0000000000048947 */ /* 0x000fea0003800000 */
[----:B------:R-:W-:Y:S01]  /*4720*/  BPT.TRAP 0x1 ;  /* 0x000000040000795c */ /* 0x000fe20000300000 */
.L_x_2530:
[----:B-1----:R-:W-:Y:S05]  /*4730*/  @P1 BRA `(.L_x_2531) ;  /* 0x0000000000081947 */ /* 0x002fea0003800000 */
[----:B------:R-:W1:Y:S02]  /*4740*/  SYNCS.PHASECHK.TRANS64.TRYWAIT P1, [UR24+0x22850], R8 ;  /* 0x02285008ff0075a7 */ /* 0x000e640008020158 */
[----:B-1----:R-:W-:Y:S05]  /*4750*/  @!P1 BRA `(.L_x_2532) ;  /* 0x0000012800989947 */ /* 0x002fea0003800000 */
.L_x_2531:
        /* <DEDUP_REMOVED lines=44> */
.L_x_2533:
[----:B------:R-:W-:Y:S01]  /*4a20*/  ISETP.NE.AND P2, PT, R206, 0x1, PT ;  /* 0x00000001ce00780c */ /* 0x000fe20003f45270 */
[----:B------:R-:W2:Y:S01]  /*4a30*/  S2UR UR6, SR_CgaCtaId ;  /* 0x00000000000679c3 */ /* 0x000ea20000008800 */
[----:B------:R-:W-:Y:S01]  /*4a40*/  UIADD3 UR24, UR24, 0x22860, URZ ;  /* 0x0002286018187890 */ /* 0x000fe2000fffe03f */
[----:B------:R-:W-:-:S10]  /*4a50*/  LOP3.LUT P1, RZ, R16, 0x80000, RZ, 0xc0, !PT ;  /* 0x0008000010ff7812 */ /* 0x000fd4000782c0ff */
[----:B------:R-:W3:Y:S08]  /*4a60*/  @P2 LDC R6, c[0x0][0x44c] ;  /* 0x00011300ff062b82 */ /* 0x000ef00000000800 */
[----:B01----:R-:W0:Y:S01]  /*4a70*/  @P2 LDC R8, c[0x0][0x450] ;  /* 0x00011400ff082b82 */ /* 0x003e220000000800 */
[----:B--2---:R-:W-:-:S09]  /*4a80*/  UPRMT UR24, UR6, 0x654, UR24 ;  /* 0x0000065406187896 */ /* 0x004fd20008000018 */
[----:B------:R-:W-:Y:S01]  /*4a90*/  SYNCS.ARRIVE.TRANS64.RED.A1T0 RZ, [UR24], RZ ;  /* 0x000000ffffff79a7 */ /* 0x000fe20008100418 */
[----:B---3--:R-:W-:-:S04]  /*4aa0*/  @P2 IMAD.HI.U32 R7, R6, UR43, RZ ;  /* 0x0000002b06072c27 */ /* 0x008fc8000f8e00ff */
[----:B------:R-:W-:Y:S01]  /*4ab0*/  IMAD.U32 R6, RZ, RZ, UR43 ;  /* 0x0000002bff067e24 */ /* 0x000fe2000f8e00ff */
[----:B0-----:R-:W-:-:S04]  /*4ac0*/  @P2 SHF.R.U32.HI R6, RZ, R8, R7 ;  /* 0x00000008ff062219 */ /* 0x001fc80000011607 */
[----:B------:R-:W-:-:S05]  /*4ad0*/  IADD3 R6, R6, R18, -R17 ;  /* 0x0000001206067210 */ /* 0x000fca0007ffe811 */
[----:B------:R-:W-:-:S05]  /*4ae0*/  VIADD R7, R6, UR11 ;  /* 0x0000000b06077c36 */ /* 0x000fca0008000000 */
[----:B------:R-:W-:Y:S01]  /*4af0*/  R2UR UR10, R7 ;  /* 0x00000000070a72ca */ /* 0x000fe200000e0000 */
[----:B------:R-:W-:Y:S01]  /*4b00*/  VIADD R7, R176, 0xfffffffe ;  /* 0xfffffffeb0077836 */ /* 0x000fe20000000000 */
[----:B------:R-:W-:-:S13]  /*4b10*/  @!P1 BRA `(.L_x_2534) ;  /* 0x0000000000549947 */ /* 0x000fda0003800000 */
[C---:B------:R-:W-:Y:S01]  /*4b20*/  ISETP.GT.AND P1, PT, R6.reuse, RZ, PT ;  /* 0x000000ff0600720c */ /* 0x040fe20003f24270 */
[----:B------:R-:W-:-:S05]  /*4b30*/  VIADD R8, R6, 0xffffffff ;  /* 0xffffffff06087836 */ /* 0x000fca0000000000 */
        /* <DEDUP_REMOVED lines=11> */
.L_x_2535:
[----:B------:R-:W-:Y:S02]  /*4bf0*/  ULDC UR18, c[0x0][0x9e4] ;  /* 0x0002790000127ab9 */ /* 0x000fe40000000800 */
[----:B------:R-:W-:-:S11]  /*4c00*/  UISETP.NE.AND UP0, UPT, UR18, 0x1, UPT ;  /* 0x000000011200788c */ /* 0x000fd6000bf05270 */
[----:B------:R-:W-:Y:S02]  /*4c10*/  @UP0 ULDC.64 UR22, c[0x0][0x9e8] ;  /* 0x00027a0000160ab9 */ /* 0x000fe40000000a00 */
[----:B------:R-:W-:-:S04]  /*4c20*/  UIMAD.WIDE.U32 UR6, UR11, UR22, URZ ;  /* 0x000000160b0672a5 */ /* 0x000fc8000f8e003f */
[----:B------:R-:W-:-:S12]  /*4c30*/  @UP0 USHF.R.U32.HI UR11, URZ, UR23, UR7 ;  /* 0x000000173f0b0299 */ /* 0x000fd80008011607 */
.L_x_2536:
[----:B------:R-:W-:-:S04]  /*4c40*/  UIMAD UR11, UR11, UR18, UR18 ;  /* 0x000000120b0b72a4 */ /* 0x000fc8000f8e0212 */
[----:B------:R-:W-:-:S04]  /*4c50*/  UISETP.LT.AND UP0, UPT, UR10, UR11, UPT ;  /* 0x0000000b0a00728c */ /* 0x000fc8000bf01270 */
[----:B------:R-:W-:-:S12]  /*4c60*/  USEL UR10, UR10, UR11, UP0 ;  /* 0x0000000b0a0a7287 */ /* 0x000fd80008000000 */
.L_x_2534:
        /* <DEDUP_REMOVED lines=13> */
[----:B------:R-:W-:-:S05]  /*4d40*/  ULDC UR28, c[0x0][0x9e0] ;  /* 0x00027800001c7ab9 */ /* 0x000fca0000000800 */
.L_x_2556:
[----:B------:R-:W-:-:S04]  /*4d50*/  UIADD3 UR38, UR38, 0x1, URZ ;  /* 0x0000000126267890 */ /* 0x000fc8000fffe03f */
[----:B------:R-:W-:-:S04]  /*4d60*/  UISETP.NE.AND UP0, UPT, UR38, 0x2, UPT ;  /* 0x000000022600788c */ /* 0x000fc8000bf05270 */
[----:B------:R-:W-:Y:S02]  /*4d70*/  USEL UR7, URZ, 0x1, UP0 ;  /* 0x000000013f077887 */ /* 0x000fe40008000000 */
[----:B------:R-:W-:Y:S02]  /*4d80*/  USEL UR38, UR38, URZ, UP0 ;  /* 0x0000003f26267287 */ /* 0x000fe40008000000 */
[----:B------:R-:W-:Y:S01]  /*4d90*/  ULOP3.LUT UR37, UR37, UR7, URZ, 0x3c, !UPT ;  /* 0x0000000725257292 */ /* 0x000fe2000f8e3c3f */
[----:B0-----:R-:W-:Y:S11]  /*4da0*/  @!P0 BRA `(.L_x_2538) ;  /* 0x0000000000048947 */ /* 0x001ff60003800000 */
[----:B------:R-:W-:Y:S01]  /*4db0*/  BPT.TRAP 0x1 ;  /* 0x000000040000795c */ /* 0x000fe20000300000 */
.L_x_2538:
        /* <DEDUP_REMOVED lines=9> */
.L_x_2539:
[----:B-1----:R-:W-:Y:S05]  /*4e50*/  @P1 BRA `(.L_x_2540) ;  /* 0x0000000000081947 */ /* 0x002fea0003800000 */
[----:B------:R-:W1:Y:S02]  /*4e60*/  SYNCS.PHASECHK.TRANS64.TRYWAIT P1, [UR24+0x22830], R6 ;  /* 0x02283006ff0075a7 */ /* 0x000e640008020158 */
[----:B-1----:R-:W-:Y:S05]  /*4e70*/  @!P1 BRA `(.L_x_2541) ;  /* 0x0000012000e89947 */ /* 0x002fea0003800000 */
.L_x_2540:
        /* <DEDUP_REMOVED lines=12> */
[----:B-1----:R-:W-:Y:S01]  /*4f40*/  IADD3 R3, -R215, 0xb, RZ ;  /* 0x0000000bd7037810 */ /* 0x002fe20007ffe1ff */
        /* <DEDUP_REMOVED lines=13> */
.L_x_2542:
[----:B------:R-:W-:Y:S01]  /*5020*/  ISETP.NE.AND P2, PT, R206, 0x1, PT ;  /* 0x00000001ce00780c */ /* 0x000fe20003f45270 */
        /* <DEDUP_REMOVED lines=11> */
[----:B------:R-:W-:Y:S01]  /*50e0*/  FMUL.FTZ R158, R164, UR26 ;  /* 0x0000001aa49e7c20 */ /* 0x000fe20008410000 */
[----:B------:R-:W2:Y:S01]  /*50f0*/  @P2 LDC R4, c[0x0][0x44c] ;  /* 0x00011300ff042b82 */ /* 0x000ea20000000800 */
[----:B------:R-:W-:Y:S01]  /*5100*/  FMUL.FTZ R178, R184, UR26 ;  /* 0x0000001ab8b27c20 */ /* 0x000fe20008410000 */
[----:B------:R-:W-:Y:S01]  /*5110*/  FMUL.FTZ R164, R174, UR26 ;  /* 0x0000001aaea47c20 */ /* 0x000fe20008410000 */
[----:B------:R-:W-:Y:S01]  /*5120*/  FMUL.FTZ R184, R195, UR26 ;  /* 0x0000001ac3b87c20 */ /* 0x000fe20008410000 */
[----:B------:R-:W-:Y:S01]  /*5130*/  FMUL.FTZ R11, R154, UR26 ;  /* 0x0000001a9a0b7c20 */ /* 0x000fe20008410000 */
[----:B------:R-:W-:Y:S01]  /*5140*/  FMUL.FTZ R20, R156, UR26 ;  /* 0x0000001a9c147c20 */ /* 0x000fe20008410000 */
[----:B------:R-:W-:Y:S01]  /*5150*/  FMUL.FTZ R174, R180, UR26 ;  /* 0x0000001ab4ae7c20 */ /* 0x000fe20008410000 */
[----:B------:R-:W-:Y:S01]  /*5160*/  UIADD3 UR10, UR24, 0x22840, URZ ;  /* 0x00022840180a7890 */ /* 0x000fe2000fffe03f */
[----:B------:R-:W3:Y:S01]  /*5170*/  @P2 LDC R5, c[0x0][0x450] ;  /* 0x00011400ff052b82 */ /* 0x000ee20000000800 */
        /* <DEDUP_REMOVED lines=15> */
[----:B--2---:R-:W-:-:S04]  /*5270*/  @P2 IMAD.HI.U32 R4, R191, R4, RZ ;  /* 0x00000004bf042227 */ /* 0x004fc800078e00ff */
        /* <DEDUP_REMOVED lines=8> */
[----:B------:R-:W-:Y:S01]  /*5300*/  UPRMT UR10, UR7, 0x654, UR10 ;  /* 0x00000654070a7896 */ /* 0x000fe2000800000a */
        /* <DEDUP_REMOVED lines=15> */
[----:B------:R-:W-:Y:S01]  /*5400*/  UMOV UR15, UR25 ;  /* 0x00000019000f7c82 */ /* 0x000fe20008000000 */
[----:B------:R-:W-:Y:S01]  /*5410*/  SYNCS.ARRIVE.TRANS64.RED.A1T0 RZ, [UR10], RZ ;  /* 0x000000ffffff79a7 */ /* 0x000fe2000810040a */
[----:B------:R-:W-:Y:S02]  /*5420*/  ULOP3.LUT UR10, URZ, UR15, URZ, 0x33, !UPT ;  /* 0x0000000f3f0a7292 */ /* 0x000fe4000f8e333f */
[----:B------:R-:W-:Y:S02]  /*5430*/  IADD3 R4, -R17, R4, R18 ;  /* 0x0000000411047210 */ /* 0x000fe40007ffe112 */
[----:B------:R-:W4:Y:S03]  /*5440*/  MUFU.TANH R13, R13 ;  /* 0x0000000d000d7308 */ /* 0x000f260000002400 */
[----:B------:R-:W-:-:S02]  /*5450*/  VIADD R198, R4, UR28 ;  /* 0x0000001c04c67c36 */ /* 0x000fc40008000000 */
[----:B------:R-:W-:Y:S02]  /*5460*/  VIADD R197, R4, UR10 ;  /* 0x0000000a04c57c36 */ /* 0x000fe40008000000 */
[----:B--2---:R-:W-:Y:S01]  /*5470*/  IMAD.IADD R196, R198, 0x1, R195 ;  /* 0x00000001c6c47824 */ /* 0x004fe200078e02c3 */
[----:B------:R-:W2:Y:S01]  /*5480*/  MUFU.TANH R11, R11 ;  /* 0x0000000b000b7308 */ /* 0x000ea20000002400 */
        /* <DEDUP_REMOVED lines=46> */
[----:B--234-:R-:W-:Y:S05]  /*5770*/  @!P1 BRA `(.L_x_2543) ;  /* 0x0000000000589947 */ /* 0x01cfea0003800000 */
[----:B------:R-:W-:Y:S01]  /*5780*/  IADD3 R195, -R17, R18, R195 ;  /* 0x0000001211c37210 */ /* 0x000fe20007ffe1c3 */
[----:B------:R-:W-:Y:S03]  /*5790*/  BSSY B0, `(.L_x_2544) ;  /* 0x0000010000007945 */ /* 0x000fe60003800000 */
[----:B------:R-:W-:-:S13]  /*57a0*/  ISETP.GT.AND P1, PT, R195, -0x1, PT ;  /* 0xffffffffc300780c */ /* 0x000fda0003f24270 */
[----:B------:R-:W-:Y:S05]  /*57b0*/  @P1 BRA `(.L_x_2545) ;  /* 0x0000000000201947 */ /* 0x000fea0003800000 */
[----:B------:R-:W-:Y:S01]  /*57c0*/  IMAD.U32 R199, RZ, RZ, UR27 ;  /* 0x0000001bffc77e24 */ /* 0x000fe2000f8e00ff */
[----:B------:R-:W-:-:S04]  /*57d0*/  LOP3.LUT R195, RZ, R195, RZ, 0x33, !PT ;  /* 0x000000c3ffc37212 */ /* 0x000fc800078e33ff */
[----:B------:R-:W-:-:S13]  /*57e0*/  ISETP.NE.AND P1, PT, R199, 0x1, PT ;  /* 0x00000001c700780c */ /* 0x000fda0003f25270 */
[----:B------:R-:W2:Y:S02]  /*57f0*/  @P1 LDC.64 R4, c[0x0][0x9e8] ;  /* 0x00027a00ff041b82 */ /* 0x000ea40000000a00 */
[----:B--2---:R-:W-:-:S05]  /*5800*/  @P1 IMAD.HI.U32 R4, R195, R4, RZ ;  /* 0x00000004c3041227 */ /* 0x004fca00078e00ff */
[----:B------:R-:W-:-:S04]  /*5810*/  @P1 SHF.R.U32.HI R195, RZ, R5, R4 ;  /* 0x00000005ffc31219 */ /* 0x000fc80000011604 */
[----:B------:R-:W-:Y:S01]  /*5820*/  LOP3.LUT R195, RZ, R195, RZ, 0x33, !PT ;  /* 0x000000c3ffc37212 */ /* 0x000fe200078e33ff */
[----:B------:R-:W-:Y:S06]  /*5830*/  BRA `(.L_x_2546) ;  /* 0x0000000000147947 */ /* 0x000fec0003800000 */
.L_x_2545:
[----:B------:R-:W-:-:S05]  /*5840*/  IMAD.U32 R199, RZ, RZ, UR27 ;  /* 0x0000001bffc77e24 */ /* 0x000fca000f8e00ff */
[----:B------:R-:W-:-:S13]  /*5850*/  ISETP.NE.AND P1, PT, R199, 0x1, PT ;  /* 0x00000001c700780c */ /* 0x000fda0003f25270 */
[----:B------:R-:W2:Y:S02]  /*5860*/  @P1 LDC.64 R4, c[0x0][0x9e8] ;  /* 0x00027a00ff041b82 */ /* 0x000ea40000000a00 */
[----:B--2---:R-:W-:-:S05]  /*5870*/  @P1 IMAD.HI.U32 R4, R195, R4, RZ ;  /* 0x00000004c3041227 */ /* 0x004fca00078e00ff */
[----:B------:R-:W-:-:S07]  /*5880*/  @P1 SHF.R.U32.HI R195, RZ, R5, R4 ;  /* 0x00000005ffc31219 */ /* 0x000fce0000011604 */
.L_x_2546:
[----:B------:R-:W-:Y:S05]  /*5890*/  BSYNC B0 ;  /* 0x0000000000007941 */ /* 0x000fea0003800000 */
.L_x_2544:
[----:B------:R-:W-:-:S04]  /*58a0*/  IMAD R4, R19, -0x2, R190 ;  /* 0xfffffffe13047824 */ /* 0x000fc800078e02be */
[----:B------:R-:W-:-:S05]  /*58b0*/  IMAD R195, R195, R199, R4 ;  /* 0x000000c7c3c37224 */ /* 0x000fca00078e0204 */
[----:B------:R-:W-:Y:S02]  /*58c0*/  VIADDMNMX R196, R195, R199, R196, PT ;  /* 0x000000c7c3c47246 */ /* 0x000fe400038001c4 */
[----:B------:R-:W-:-:S07]  /*58d0*/  VIMNMX R194, R194, R195, !PT ;  /* 0x000000c3c2c27248 */ /* 0x000fce0007fe0100 */
.L_x_2543:
[----:B------:R-:W-:Y:S01]  /*58e0*/  ISETP.GE.AND P2, PT, R190, 0x1, PT ;  /* 0x00000001be00780c */ /* 0x000fe20003f46270 */
[----:B------:R-:W2:Y:S01]  /*58f0*/  SHFL.IDX PT, R191, R191, 0x1, 0x1c1f ;  /* 0x003c1f00bfbf7f89 */ /* 0x000ea200000e0000 */
        /* <DEDUP_REMOVED lines=12> */
[--C-:B--2---:R-:W-:Y:S01]  /*59c0*/  IMAD.IADD R198, R198, 0x1, R191.reuse ;  /* 0x00000001c6c67824 */ /* 0x104fe200078e02bf */
        /* <DEDUP_REMOVED lines=124> */
[----:B------:R-:W-:Y:S01]  /*6190*/  IADD3 R191, -R17, R18, R191 ;  /* 0x0000001211bf7210 */ /* 0x000fe20007ffe1bf */
        /* <DEDUP_REMOVED lines=11> */
.L_x_2549:
[----:B------:R-:W-:-:S05]  /*6250*/  IMAD.U32 R10, RZ, RZ, UR27 ;  /* 0x0000001bff0a7e24 */ /* 0x000fca000f8e00ff */
[----:B------:R-:W-:-:S13]  /*6260*/  ISETP.NE.AND P6, PT, R10, 0x1, PT ;  /* 0x000000010a00780c */ /* 0x000fda0003fc5270 */
[----:B------:R-:W0:Y:S02]  /*6270*/  @P6 LDC.64 R4, c[0x0][0x9e8] ;  /* 0x00027a00ff046b82 */ /* 0x000e240000000a00 */
[----:B0-----:R-:W-:-:S05]  /*6280*/  @P6 IMAD.HI.U32 R4, R191, R4, RZ ;  /* 0x00000004bf046227 */ /* 0x001fca00078e00ff */
[----:B------:R-:W-:-:S07]  /*6290*/  @P6 SHF.R.U32.HI R191, RZ, R5, R4 ;  /* 0x00000005ffbf6219 */ /* 0x000fce0000011604 */
.L_x_2550:
[----:B------:R-:W-:Y:S05]  /*62a0*/  BSYNC B0 ;  /* 0x0000000000007941 */ /* 0x000fea0003800000 */
.L_x_2548:
[----:B------:R-:W-:-:S04]  /*62b0*/  IMAD R190, R19, -0x2, R190 ;  /* 0xfffffffe13be7824 */ /* 0x000fc800078e02be */
[----:B------:R-:W-:-:S05]  /*62c0*/  IMAD R191, R191, R10, R190 ;  /* 0x0000000abfbf7224 */ /* 0x000fca00078e02be */
[----:B------:R-:W-:Y:S02]  /*62d0*/  VIADDMNMX R198, R191, R10, R198, PT ;  /* 0x0000000abfc67246 */ /* 0x000fe400038001c6 */
[----:B------:R-:W-:-:S07]  /*62e0*/  VIMNMX R197, R197, R191, !PT ;  /* 0x000000bfc5c57248 */ /* 0x000fce0007fe0100 */
.L_x_2547:
        /* <DEDUP_REMOVED lines=132> */
[----:B------:R-:W-:Y:S01]  /*6b30*/  MUFU.EX2 R190, R190 ;  /* 0x000000be00be7308 */ /* 0x000fe20000000800 */
[----:B------:R-:W-:Y:S01]  /*6b40*/  FMNMX.FTZ R20, R152, R5, !PT ;  /* 0x0000000598147209 */ /* 0x000fe20007810000 */
[----:B------:R-:W-:-:S03]  /*6b50*/  FFMA.FTZ R158, R158, UR14, -R11 ;  /* 0x0000000e9e9e7c23 */ /* 0x000fc6000801080b */
[----:B------:R-:W-:-:S03]  /*6b60*/  FMNMX.FTZ R5, R153, R20, !PT ;  /* 0x0000001499057209 */ /* 0x000fc60007810000 */
[----:B------:R0:W-:Y:S01]  /*6b70*/  MUFU.EX2 R20, R195 ;  /* 0x000000c300147308 */ /* 0x0001e20000000800 */
[----:B------:R-:W-:-:S04]  /*6b80*/  FMNMX.FTZ R194, R156, R5, !PT ;  /* 0x000000059cc27209 */ /* 0x000fc80007810000 */
[----:B------:R-:W-:Y:S01]  /*6b90*/  FMNMX.FTZ R5, R157, R194, !PT ;  /* 0x000000c29d057209 */ /* 0x000fe20007810000 */
[--C-:B------:R-:W-:Y:S01]  /*6ba0*/  FFMA.FTZ R194, R155, UR14, -R11.reuse ;  /* 0x0000000e9bc27c23 */ /* 0x100fe2000801080b */
[--C-:B------:R-:W-:Y:S01]  /*6bb0*/  FFMA.FTZ R155, R159, UR14, -R11.reuse ;  /* 0x0000000e9f9b7c23 */ /* 0x100fe2000801080b */
[----:B------:R-:W-:Y:S01]  /*6bc0*/  MUFU.EX2 R191, R191 ;  /* 0x000000bf00bf7308 */ /* 0x000fe20000000800 */
[----:B------:R-:W-:Y:S01]  /*6bd0*/  FMNMX.FTZ R154, R160, R5, !PT ;  /* 0x00000005a09a7209 */ /* 0x000fe20007810000 */
[--C-:B------:R-:W-:Y:S01]  /*6be0*/  FFMA.FTZ R159, R162, UR14, -R11.reuse ;  /* 0x0000000ea29f7c23 */ /* 0x100fe2000801080b */
[----:B0-----:R-:W-:Y:S01]  /*6bf0*/  FSEL R195, R4, RZ, P1 ;  /* 0x000000ff04c37208 */ /* 0x001fe20000800000 */
[--C-:B------:R-:W-:Y:S01]  /*6c00*/  FFMA.FTZ R162, R163, UR14, -R11.reuse ;  /* 0x0000000ea3a27c23 */ /* 0x100fe2000801080b */
[----:B------:R-:W-:Y:S01]  /*6c10*/  FMNMX.FTZ R5, R161, R154, !PT ;  /* 0x0000009aa1057209 */ /* 0x000fe20007810000 */
[--C-:B------:R-:W-:Y:S01]  /*6c20*/  FFMA.FTZ R163, R166, UR14, -R11.reuse ;  /* 0x0000000ea6a37c23 */ /* 0x100fe2000801080b */
[--C-:B------:R-:W-:Y:S01]  /*6c30*/  FFMA.FTZ R166, R167, UR14, -R11.reuse ;  /* 0x0000000ea7a67c23 */ /* 0x100fe2000801080b */
[----:B------:R-:W-:Y:S01]  /*6c40*/  FADD.FTZ R195, -R195, R8 ;  /* 0x00000008c3c37221 */ /* 0x000fe20000010100 */
[----:B------:R-:W-:Y:S01]  /*6c50*/  FMNMX.FTZ R154, R164, R5, !PT ;  /* 0x00000005a49a7209 */ /* 0x000fe20007810000 */
[----:B------:R-:W-:Y:S01]  /*6c60*/  MUFU.EX2 R13, R13 ;  /* 0x0000000d000d7308 */ /* 0x000fe20000000800 */
        /* <DEDUP_REMOVED lines=15> */
[----:B------:R-:W2:Y:S01]  /*6d60*/  MUFU.EX2 R21, R21 ;  /* 0x0000001500157308 */ /* 0x000ea20000000800 */
[--C-:B------:R-:W-:Y:S01]  /*6d70*/  FFMA.FTZ R186, R188, UR14, -R11.reuse ;  /* 0x0000000ebcba7c23 */ /* 0x100fe2000801080b */
[--C-:B------:R-:W-:Y:S01]  /*6d80*/  FFMA.FTZ R188, R192, UR14, -R11.reuse ;  /* 0x0000000ec0bc7c23 */ /* 0x100fe2000801080b */
[----:B------:R-:W-:Y:S01]  /*6d90*/  FMNMX.FTZ R5, R173, R154, !PT ;  /* 0x0000009aad057209 */ /* 0x000fe20007810000 */
[----:B------:R-:W-:-:S03]  /*6da0*/  FFMA.FTZ R11, R193, UR14, -R11 ;  /* 0x0000000ec10b7c23 */ /* 0x000fc6000801080b */
[----:B------:R-:W-:Y:S01]  /*6db0*/  FMNMX.FTZ R154, R176, R5, !PT ;  /* 0x00000005b09a7209 */ /* 0x000fe20007810000 */
[----:B------:R-:W3:Y:S01]  /*6dc0*/  MUFU.EX2 R194, R194 ;  /* 0x000000c200c27308 */ /* 0x000ee20000000800 */
[----:B0-----:R-:W-:Y:S01]  /*6dd0*/  FFMA.FTZ R195, R8, R2, R191 ;  /* 0x0000000208c37223 */ /* 0x001fe200000100bf */
[----:B------:R-:W-:Y:S01]  /*6de0*/  FMUL.FTZ R24, R24, R8 ;  /* 0x0000000818187220 */ /* 0x000fe20000410000 */
[----:B------:R-:W-:Y:S01]  /*6df0*/  FMNMX.FTZ R5, R177, R154, !PT ;  /* 0x0000009ab1057209 */ /* 0x000fe20007810000 */
[-C--:B------:R-:W-:Y:S01]  /*6e00*/  FMUL.FTZ R25, R25, R8.reuse ;  /* 0x0000000819197220 */ /* 0x080fe20000410000 */
[----:B------:R-:W-:Y:S01]  /*6e10*/  FADD.FTZ R2, R190, R195 ;  /* 0x000000c3be027221 */ /* 0x000fe20000010000 */
[-C--:B------:R-:W-:Y:S01]  /*6e20*/  FMUL.FTZ R28, R28, R8.reuse ;  /* 0x000000081c1c7220 */ /* 0x080fe20000410000 */
[----:B------:R-:W-:Y:S01]  /*6e30*/  FMNMX.FTZ R154, R180, R5, !PT ;  /* 0x00000005b49a7209 */ /* 0x000fe20007810000 */
[----:B------:R-:W0:Y:S01]  /*6e40*/  MUFU.EX2 R158, R158 ;  /* 0x0000009e009e7308 */ /* 0x000e220000000800 */
[----:B------:R-:W-:Y:S01]  /*6e50*/  FADD.FTZ R195, R13, R2 ;  /* 0x000000020dc37221 */ /* 0x000fe20000010000 */
[----:B------:R-:W-:Y:S01]  /*6e60*/  FMUL.FTZ R29, R29, R8 ;  /* 0x000000081d1d7220 */ /* 0x000fe20000410000 */
[----:B------:R-:W-:Y:S01]  /*6e70*/  FMNMX.FTZ R154, R181, R154, !PT ;  /* 0x0000009ab59a7209 */ /* 0x000fe20007810000 */
[-C--:B------:R-:W-:Y:S01]  /*6e80*/  FMUL.FTZ R32, R32, R8.reuse ;  /* 0x0000000820207220 */ /* 0x080fe20000410000 */
[----:B------:R-:W-:Y:S01]  /*6e90*/  FADD.FTZ R2, R20, R195 ;  /* 0x000000c314027221 */ /* 0x000fe20000010000 */
[----:B------:R-:W-:Y:S01]  /*6ea0*/  FMUL.FTZ R33, R33, R8 ;  /* 0x0000000821217220 */ /* 0x000fe20000410000 */
[----:B------:R-:W-:Y:S01]  /*6eb0*/  FMNMX.FTZ R5, R185, R154, !PT ;  /* 0x0000009ab9057209 */ /* 0x000fe20007810000 */
[----:B------:R-:W4:Y:S01]  /*6ec0*/  MUFU.EX2 R155, R155 ;  /* 0x0000009b009b7308 */ /* 0x000f220000000800 */
[----:B--2---:R-:W-:Y:S01]  /*6ed0*/  FADD.FTZ R195, R21, R2 ;  /* 0x0000000215c37221 */ /* 0x004fe20000010000 */
[-C--:B------:R-:W-:Y:S01]  /*6ee0*/  FMUL.FTZ R36, R36, R8.reuse ;  /* 0x0000000824247220 */ /* 0x080fe20000410000 */
[----:B------:R-:W-:Y:S01]  /*6ef0*/  FMNMX.FTZ R154, R184, R5, !PT ;  /* 0x00000005b89a7209 */ /* 0x000fe20007810000 */
[-C--:B------:R-:W-:Y:S01]  /*6f00*/  FMUL.FTZ R37, R37, R8.reuse ;  /* 0x0000000825257220 */ /* 0x080fe20000410000 */
[----:B---3--:R-:W-:Y:S01]  /*6f10*/  FADD.FTZ R195, R194, R195 ;  /* 0x000000c3c2c37221 */ /* 0x008fe20000010000 */
[----:B------:R-:W-:Y:S01]  /*6f20*/  FMUL.FTZ R40, R40, R8 ;  /* 0x0000000828287220 */ /* 0x000fe20000410000 */
[----:B------:R-:W-:Y:S01]  /*6f30*/  FMNMX.FTZ R154, R187, R154, !PT ;  /* 0x0000009abb9a7209 */ /* 0x000fe20007810000 */
[----:B------:R-:W2:Y:S01]  /*6f40*/  MUFU.EX2 R159, R159 ;  /* 0x0000009f009f7308 */ /* 0x000ea20000000800 */
[----:B0-----:R-:W-:Y:S01]  /*6f50*/  FADD.FTZ R2, R158, R195 ;  /* 0x000000c39e027221 */ /* 0x001fe20000010000 */
[----:B------:R-:W-:Y:S01]  /*6f60*/  FMUL.FTZ R41, R41, R8 ;  /* 0x0000000829297220 */ /* 0x000fe20000410000 */
[----:B------:R-:W-:Y:S01]  /*6f70*/  FMNMX.FTZ R154, R189, R154, !PT ;  /* 0x0000009abd9a7209 */ /* 0x000fe20007810000 */
[-C--:B------:R-:W-:Y:S01]  /*6f80*/  FMUL.FTZ R44, R44, R8.reuse ;  /* 0x000000082c2c7220 */ /* 0x080fe20000410000 */
[-C--:B------:R-:W-:Y:S01]  /*6f90*/  FMUL.FTZ R45, R45, R8.reuse ;  /* 0x000000082d2d7220 */ /* 0x080fe20000410000 */
[-C--:B------:R-:W-:Y:S01]  /*6fa0*/  FMUL.FTZ R48, R48, R8.reuse ;  /* 0x0000000830307220 */ /* 0x080fe20000410000 */
[----:B------:R-:W-:Y:S01]  /*6fb0*/  FMUL.FTZ R49, R49, R8 ;  /* 0x0000000831317220 */ /* 0x000fe20000410000 */
[----:B------:R-:W0:Y:S01]  /*6fc0*/  SHFL.BFLY PT, R5, R154, 0x2, 0x1f ;  /* 0x0c401f009a057f89 */ /* 0x000e2200000e0000 */
[----:B------:R-:W3:Y:S01]  /*6fd0*/  MUFU.EX2 R162, R162 ;  /* 0x000000a200a27308 */ /* 0x000ee20000000800 */
[C---:B----4-:R-:W-:Y:S01]  /*6fe0*/  FADD.FTZ R2, R155.reuse, R2 ;  /* 0x000000029b027221 */ /* 0x050fe20000010000 */
[----:B------:R-:W-:Y:S01]  /*6ff0*/  F2FP.BF16.F32.PACK_AB R158, R155, R158 ;  /* 0x0000009e9b9e723e */ /* 0x000fe200000010ff */
        /* <DEDUP_REMOVED lines=20> */
[----:B0-----:R-:W-:Y:S01]  /*7140*/  FMNMX.FTZ R5, R154, R5, !PT ;  /* 0x000000059a057209 */ /* 0x001fe20007810000 */
[----:B------:R-:W0:Y:S01]  /*7150*/  MUFU.EX2 R167, R167 ;  /* 0x000000a700a77308 */ /* 0x000e220000000800 */
[-C--:B------:R-:W-:Y:S01]  /*7160*/  FMUL.FTZ R88, R88, R8.reuse ;  /* 0x0000000858587220 */ /* 0x080fe20000410000 */
[-C--:B------:R-:W-:Y:S01]  /*7170*/  FMUL.FTZ R89, R89, R8.reuse ;  /* 0x0000000859597220 */ /* 0x080fe20000410000 */
[-C--:B------:R-:W-:Y:S01]  /*7180*/  FMUL.FTZ R92, R92, R8.reuse ;  /* 0x000000085c5c7220 */ /* 0x080fe20000410000 */
[----:B------:R-:W1:Y:S01]  /*7190*/  SHFL.BFLY PT, R154, R5, 0x1, 0x1f ;  /* 0x0c201f00059a7f89 */ /* 0x000e6200000e0000 */
        /* <DEDUP_REMOVED lines=22> */
[----:B------:R-:W-:Y:S01]  /*7300*/  FMUL.FTZ R132, R132, R8 ;  /* 0x0000000884847220 */ /* 0x000fe20000410000 */
[----:B-1----:R-:W-:Y:S01]  /*7310*/  FMNMX.FTZ R5, R5, R154, !PT ;  /* 0x0000009a05057209 */ /* 0x002fe20007810000 */
[-C--:B------:R-:W-:Y:S01]  /*7320*/  FMUL.FTZ R133, R133, R8.reuse ;  /* 0x0000000885857220 */ /* 0x080fe20000410000 */
[-C--:B------:R-:W-:Y:S01]  /*7330*/  FMUL.FTZ R136, R136, R8.reuse ;  /* 0x0000000888887220 */ /* 0x080fe20000410000 */
[-C--:B------:R-:W-:Y:S01]  /*7340*/  FMUL.FTZ R137, R137, R8.reuse ;  /* 0x0000000889897220 */ /* 0x080fe20000410000 */
[C---:B------:R-:W-:Y:S01]  /*7350*/  FSETP.NEU.FTZ.AND P1, PT, R5.reuse, -INF , PT ;  /* 0xff8000000500780b */ /* 0x040fe20003f3d000 */
[----:B------:R-:W-:Y:S01]  /*7360*/  FMUL.FTZ R154, R5, UR14 ;  /* 0x0000000e059a7c20 */ /* 0x000fe20008410000 */
[----:B------:R-:W-:Y:S01]  /*7370*/  MUFU.EX2 R175, R175 ;  /* 0x000000af00af7308 */ /* 0x000fe20000000800 */
[-C--:B------:R-:W-:Y:S01]  /*7380*/  FMUL.FTZ R140, R140, R8.reuse ;  /* 0x000000088c8c7220 */ /* 0x080fe20000410000 */
[-C--:B------:R-:W-:Y:S01]  /*7390*/  FMUL.FTZ R141, R141, R8.reuse ;  /* 0x000000088d8d7220 */ /* 0x080fe20000410000 */
[-C--:B------:R-:W-:Y:S01]  /*73a0*/  FMUL.FTZ R144, R144, R8.reuse ;  /* 0x0000000890907220 */ /* 0x080fe20000410000 */
[----:B------:R-:W-:Y:S01]  /*73b0*/  FSEL R154, R154, RZ, P1 ;  /* 0x000000ff9a9a7208 */ /* 0x000fe20000800000 */
[-C--:B------:R-:W-:Y:S01]  /*73c0*/  FMUL.FTZ R145, R145, R8.reuse ;  /* 0x0000000891917220 */ /* 0x080fe20000410000 */
[-C--:B------:R-:W-:Y:S01]  /*73d0*/  FMUL.FTZ R148, R148, R8.reuse ;  /* 0x0000000894947220 */ /* 0x080fe20000410000 */
[----:B------:R-:W-:Y:S01]  /*73e0*/  FMUL.FTZ R149, R149, R8 ;  /* 0x0000000895957220 */ /* 0x000fe20000410000 */
[----:B------:R-:W1:Y:S01]  /*73f0*/  MUFU.EX2 R178, R178 ;  /* 0x000000b200b27308 */ /* 0x000e620000000800 */
[--C-:B------:R-:W-:Y:S01]  /*7400*/  FFMA.FTZ R195, R153, UR14, -R154.reuse ;  /* 0x0000000e99c37c23 */ /* 0x100fe2000801089a */
[----:B------:R-:W-:Y:S01]  /*7410*/  FFMA.FTZ R193, R10, UR14, -R154 ;  /* 0x0000000e0ac17c23 */ /* 0x000fe2000801089a */
[----:B--2---:R-:W-:Y:S01]  /*7420*/  FADD.FTZ R153, R159, R2 ;  /* 0x000000029f997221 */ /* 0x004fe20000010000 */
[--C-:B------:R-:W-:Y:S01]  /*7430*/  FFMA.FTZ R10, R12, UR14, -R154.reuse ;  /* 0x0000000e0c0a7c23 */ /* 0x100fe2000801089a */
[--C-:B------:R-:W-:Y:S01]  /*7440*/  FFMA.FTZ R12, R14, UR14, -R154.reuse ;  /* 0x0000000e0e0c7c23 */ /* 0x100fe2000801089a */
[--C-:B------:R-:W-:Y:S01]  /*7450*/  FFMA.FTZ R14, R152, UR14, -R154.reuse ;  /* 0x0000000e980e7c23 */ /* 0x100fe2000801089a */
[----:B---3--:R-:W-:Y:S01]  /*7460*/  FADD.FTZ R152, R162, R153 ;  /* 0x00000099a2987221 */ /* 0x008fe20000010000 */
[----:B------:R-:W-:Y:S01]  /*7470*/  FFMA.FTZ R196, R165, UR14, -R154 ;  /* 0x0000000ea5c47c23 */ /* 0x000fe2000801089a */
[----:B------:R-:W2:Y:S01]  /*7480*/  MUFU.EX2 R179, R179 ;  /* 0x000000b300b37308 */ /* 0x000ea20000000800 */
[----:B------:R-:W-:Y:S01]  /*7490*/  FSEL R2, R5, RZ, P1 ;  /* 0x000000ff05027208 */ /* 0x000fe20000800000 */
[----:B----4-:R-:W-:Y:S01]  /*74a0*/  FADD.FTZ R153, R163, R152 ;  /* 0x00000098a3997221 */ /* 0x010fe20000010000 */
[--C-:B------:R-:W-:Y:S01]  /*74b0*/  FFMA.FTZ R15, R15, UR14, -R154.reuse ;  /* 0x0000000e0f0f7c23 */ /* 0x100fe2000801089a */
[--C-:B------:R-:W-:Y:S01]  /*74c0*/  FFMA.FTZ R192, R156, UR14, -R154.reuse ;  /* 0x0000000e9cc07c23 */ /* 0x100fe2000801089a */
[--C-:B------:R-:W-:Y:S01]  /*74d0*/  FFMA.FTZ R160, R160, UR14, -R154.reuse ;  /* 0x0000000ea0a07c23 */ /* 0x100fe2000801089a */
[----:B-----5:R-:W-:Y:S01]  /*74e0*/  FADD.FTZ R152, R166, R153 ;  /* 0x00000099a6987221 */ /* 0x020fe20000010000 */
[----:B------:R-:W-:Y:S01]  /*74f0*/  FADD.FTZ R2, -R2, R9 ;  /* 0x0000000902027221 */ /* 0x000fe20000010100 */
[----:B------:R-:W3:Y:S01]  /*7500*/  MUFU.EX2 R182, R182 ;  /* 0x000000b600b67308 */ /* 0x000ee20000000800 */
[----:B------:R-:W-:Y:S01]  /*7510*/  FFMA.FTZ R9, R157, UR14, -R154 ;  /* 0x0000000e9d097c23 */ /* 0x000fe2000801089a */
[----:B0-----:R-:W-:Y:S01]  /*7520*/  FADD.FTZ R153, R167, R152 ;  /* 0x00000098a7997221 */ /* 0x001fe20000010000 */
[--C-:B------:R-:W-:Y:S01]  /*7530*/  FFMA.FTZ R198, R161, UR14, -R154.reuse ;  /* 0x0000000ea1c67c23 */ /* 0x100fe2000801089a */
[--C-:B------:R-:W-:Y:S01]  /*7540*/  FFMA.FTZ R197, R164, UR14, -R154.reuse ;  /* 0x0000000ea4c57c23 */ /* 0x100fe2000801089a */
[--C-:B------:R-:W-:Y:S01]  /*7550*/  FFMA.FTZ R169, R169, UR14, -R154.reuse ;  /* 0x0000000ea9a97c23 */ /* 0x100fe2000801089a */
[----:B------:R-:W-:Y:S01]  /*7560*/  FADD.FTZ R152, R170, R153 ;  /* 0x00000099aa987221 */ /* 0x000fe20000010000 */
[----:B------:R-:W-:Y:S01]  /*7570*/  FFMA.FTZ R153, R168, UR14, -R154 ;  /* 0x0000000ea8997c23 */ /* 0x000fe2000801089a */
[----:B------:R-:W-:Y:S01]  /*7580*/  MUFU.EX2 R183, R183 ;  /* 0x000000b700b77308 */ /* 0x000fe20000000800 */
[----:B-1----:R-:W-:Y:S01]  /*7590*/  F2FP.BF16.F32.PACK_AB R168, R178, R175 ;  /* 0x000000afb2a8723e */ /* 0x002fe200000010ff */
[----:B------:R-:W-:Y:S01]  /*75a0*/  FADD.FTZ R165, R171, R152 ;  /* 0x00000098aba57221 */ /* 0x000fe20000010000 */
[--C-:B------:R-:W-:Y:S01]  /*75b0*/  FFMA.FTZ R157, R172, UR14, -R154.reuse ;  /* 0x0000000eac9d7c23 */ /* 0x100fe2000801089a */
[--C-:B------:R-:W-:Y:S01]  /*75c0*/  FFMA.FTZ R173, R173, UR14, -R154.reuse ;  /* 0x0000000eadad7c23 */ /* 0x100fe2000801089a */
[--C-:B------:R-:W-:Y:S01]  /*75d0*/  FFMA.FTZ R176, R176, UR14, -R154.reuse ;  /* 0x0000000eb0b07c23 */ /* 0x100fe2000801089a */
[----:B------:R-:W-:Y:S01]  /*75e0*/  FADD.FTZ R152, R174, R165 ;  /* 0x000000a5ae987221 */ /* 0x000fe20000010000 */
[--C-:B------:R-:W-:Y:S01]  /*75f0*/  FFMA.FTZ R177, R177, UR14, -R154.reuse ;  /* 0x0000000eb1b17c23 */ /* 0x100fe2000801089a */
[----:B------:R-:W0:Y:S01]  /*7600*/  MUFU.EX2 R186, R186 ;  /* 0x000000ba00ba7308 */ /* 0x000e220000000800 */
[----:B------:R-:W-:Y:S01]  /*7610*/  FFMA.FTZ R165, R180, UR14, -R154 ;  /* 0x0000000eb4a57c23 */ /* 0x000fe2000801089a */
[----:B------:R-:W-:Y:S01]  /*7620*/  FADD.FTZ R199, R175, R152 ;  /* 0x00000098afc77221 */ /* 0x000fe20000010000 */
[--C-:B------:R-:W-:Y:S01]  /*7630*/  FFMA.FTZ R181, R181, UR14, -R154.reuse ;  /* 0x0000000eb5b57c23 */ /* 0x100fe2000801089a */
[--C-:B------:R-:W-:Y:S01]  /*7640*/  FFMA.FTZ R185, R185, UR14, -R154.reuse ;  /* 0x0000000eb9b97c23 */ /* 0x100fe2000801089a */
[--C-:B------:R-:W-:Y:S01]  /*7650*/  FFMA.FTZ R184, R184, UR14, -R154.reuse ;  /* 0x0000000eb8b87c23 */ /* 0x100fe2000801089a */
[----:B------:R-:W-:Y:S01]  /*7660*/  FADD.FTZ R152, R178, R199 ;  /* 0x000000c7b2987221 */ /* 0x000fe20000010000 */
[----:B------:R-:W-:Y:S01]  /*7670*/  FMUL.FTZ R178, R2, UR14 ;  /* 0x0000000e02b27c20 */ /* 0x000fe20008410000 */
[----:B------:R-:W1:Y:S01]  /*7680*/  MUFU.EX2 R188, R188 ;  /* 0x000000bc00bc7308 */ /* 0x000e620000000800 */
[----:B------:R-:W-:Y:S01]  /*7690*/  FFMA.FTZ R187, R187, UR14, -R154 ;  /* 0x0000000ebbbb7c23 */ /* 0x000fe2000801089a */
[----:B--2---:R-:W-:Y:S01]  /*76a0*/  FADD.FTZ R199, R179, R152 ;  /* 0x00000098b3c77221 */ /* 0x004fe20000010000 */
[----:B------:R-:W-:Y:S01]  /*76b0*/  FFMA.FTZ R189, R189, UR14, -R154 ;  /* 0x0000000ebdbd7c23 */ /* 0x000fe2000801089a */
[----:B------:R-:W-:-:S02]  /*76c0*/  F2FP.BF16.F32.PACK_AB R154, R20, R13 ;  /* 0x0000000d149a723e */ /* 0x000fc400000010ff */
[----:B---3--:R-:W-:Y:S01]  /*76d0*/  FADD.FTZ R20, R182, R199 ;  /* 0x000000c7b6147221 */ /* 0x008fe20000010000 */
[----:B------:R-:W-:Y:S01]  /*76e0*/  F2FP.BF16.F32.PACK_AB R156, R194, R21 ;  /* 0x00000015c29c723e */ /* 0x000fe200000010ff */
[----:B------:R-:W-:Y:S01]  /*76f0*/  MUFU.EX2 R193, R193 ;  /* 0x000000c100c17308 */ /* 0x000fe20000000800 */
[----:B0-----:R-:W-:Y:S01]  /*7700*/  F2FP.BF16.F32.PACK_AB R172, R186, R183 ;  /* 0x000000b7baac723e */ /* 0x001fe200000010ff */
[----:B------:R-:W-:Y:S01]  /*7710*/  FADD.FTZ R21, R183, R20 ;  /* 0x00000014b7157221 */ /* 0x000fe20000010000 */
[----:B------:R-:W-:Y:S02]  /*7720*/  F2FP.BF16.F32.PACK_AB R164, R170, R167 ;  /* 0x000000a7aaa4723e */ /* 0x000fe400000010ff */
[----:B------:R-:W-:Y:S01]  /*7730*/  F2FP.BF16.F32.PACK_AB R170, R182, R179 ;  /* 0x000000b3b6aa723e */ /* 0x000fe200000010ff */
[----:B------:R-:W-:Y:S01]  /*7740*/  FADD.FTZ R21, R186, R21 ;  /* 0x00000015ba157221 */ /* 0x000fe20000010000 */
[----:B------:R-:W-:Y:S01]  /*7750*/  F2FP.BF16.F32.PACK_AB R152, R190, R191 ;  /* 0x000000bfbe98723e */ /* 0x000fe200000010ff */
[----:B------:R-:W0:Y:S02]  /*7760*/  MUFU.EX2 R178, R178 ;  /* 0x000000b200b27308 */ /* 0x000e240000000800 */
[----:B-1----:R-:W-:-:S06]  /*7770*/  FADD.FTZ R2, R188, R21 ;  /* 0x00000015bc027221 */ /* 0x002fcc0000010000 */
[----:B------:R-:W1:Y:S08]  /*7780*/  MUFU.EX2 R10, R10 ;  /* 0x0000000a000a7308 */ /* 0x000e700000000800 */
        /* <DEDUP_REMOVED lines=56> */
[----:B------:R0:W3:Y:S01]  /*7b10*/  MUFU.EX2 R161, R160 ;  /* 0x000000a000a17308 */ /* 0x0000e20000000800 */
        /* <DEDUP_REMOVED lines=8> */
[----:B0-----:R-:W-:Y:S01]  /*7ba0*/  F2FP.BF16.F32.PACK_AB R160, R162, R159 ;  /* 0x0000009fa2a0723e */ /* 0x001fe200000010ff */
[-C--:B------:R-:W-:Y:S01]  /*7bb0*/  FMUL.FTZ R122, R122, R178.reuse ;  /* 0x000000b27a7a7220 */ /* 0x080fe20000410000 */
[----:B------:R-:W-:Y:S01]  /*7bc0*/  F2FP.BF16.F32.PACK_AB R162, R166, R163 ;  /* 0x000000a3a6a2723e */ /* 0x000fe200000010ff */
[-C--:B------:R-:W-:Y:S01]  /*7bd0*/  FMUL.FTZ R123, R123, R178.reuse ;  /* 0x000000b27b7b7220 */ /* 0x080fe20000410000 */
[----:B------:R-:W-:Y:S01]  /*7be0*/  F2FP.BF16.F32.PACK_AB R166, R174, R171 ;  /* 0x000000abaea6723e */ /* 0x000fe200000010ff */
[----:B------:R-:W-:Y:S01]  /*7bf0*/  FMUL.FTZ R126, R126, R178 ;  /* 0x000000b27e7e7220 */ /* 0x000fe20000410000 */
[----:B------:R-:W-:Y:S01]  /*7c00*/  F2FP.BF16.F32.PACK_AB R174, R11, R188 ;  /* 0x000000bc0bae723e */ /* 0x000fe200000010ff */
[----:B------:R-:W-:Y:S01]  /*7c10*/  MUFU.EX2 R13, R197 ;  /* 0x000000c5000d7308 */ /* 0x000fe20000000800 */
[----:B-1----:R-:W-:Y:S01]  /*7c20*/  FADD.FTZ R188, R192, R21 ;  /* 0x00000015c0bc7221 */ /* 0x002fe20000010000 */
[----:B--2---:R-:W-:Y:S01]  /*7c30*/  F2FP.BF16.F32.PACK_AB R159, R9, R192 ;  /* 0x000000c0099f723e */ /* 0x004fe200000010ff */
[-C--:B------:R-:W-:Y:S01]  /*7c40*/  FMUL.FTZ R127, R127, R178.reuse ;  /* 0x000000b27f7f7220 */ /* 0x080fe20000410000 */
[-C--:B------:R-:W-:Y:S01]  /*7c50*/  FMUL.FTZ R130, R130, R178.reuse ;  /* 0x000000b282827220 */ /* 0x080fe20000410000 */
[----:B------:R-:W-:Y:S01]  /*7c60*/  FADD.FTZ R188, R9, R188 ;  /* 0x000000bc09bc7221 */ /* 0x000fe20000010000 */
[-C--:B------:R-:W-:Y:S01]  /*7c70*/  FMUL.FTZ R131, R131, R178.reuse ;  /* 0x000000b283837220 */ /* 0x080fe20000410000 */
[-C--:B------:R-:W-:Y:S01]  /*7c80*/  FMUL.FTZ R134, R134, R178.reuse ;  /* 0x000000b286867220 */ /* 0x080fe20000410000 */
[----:B------:R-:W0:Y:S01]  /*7c90*/  MUFU.EX2 R20, R196 ;  /* 0x000000c400147308 */ /* 0x000e220000000800 */
[----:B---3--:R-:W-:Y:S01]  /*7ca0*/  FADD.FTZ R21, R161, R188 ;  /* 0x000000bca1157221 */ /* 0x008fe20000010000 */
[----:B----4-:R-:W-:Y:S01]  /*7cb0*/  F2FP.BF16.F32.PACK_AB R161, R180, R161 ;  /* 0x000000a1b4a1723e */ /* 0x010fe200000010ff */
        /* <DEDUP_REMOVED lines=9> */
[----:B------:R-:W-:-:S04]  /*7d50*/  FMUL.FTZ R151, R151, R178 ;  /* 0x000000b297977220 */ /* 0x000fc80000410000 */
[----:B------:R-:W3:Y:S01]  /*7d60*/  MUFU.EX2 R182, R169 ;  /* 0x000000a900b67308 */ /* 0x000ee20000000800 */
[----:B-1----:R-:W-:Y:S02]  /*7d70*/  F2FP.BF16.F32.PACK_AB R153, R10, R193 ;  /* 0x000000c10a99723e */ /* 0x002fe400000010ff */
[----:B0-----:R-:W-:-:S05]  /*7d80*/  F2FP.BF16.F32.PACK_AB R163, R20, R13 ;  /* 0x0000000d14a3723e */ /* 0x001fca00000010ff */
[----:B------:R0:W-:Y:S08]  /*7d90*/  MUFU.EX2 R169, R176 ;  /* 0x000000b000a97308 */ /* 0x0001f00000000800 */
[----:B------:R1:W4:Y:S01]  /*7da0*/  MUFU.EX2 R167, R157 ;  /* 0x0000009d00a77308 */ /* 0x0003220000000800 */
[----:B0-----:R-:W-:-:S04]  /*7db0*/  FADD.FTZ R176, R180, R21 ;  /* 0x00000015b4b07221 */ /* 0x001fc80000010000 */
[----:B------:R-:W-:-:S03]  /*7dc0*/  FADD.FTZ R21, R13, R176 ;  /* 0x000000b00d157221 */ /* 0x000fc60000010000 */
[----:B------:R-:W0:Y:S01]  /*7dd0*/  MUFU.EX2 R0, R173 ;  /* 0x000000ad00007308 */ /* 0x000e220000000800 */
[----:B------:R-:W-:Y:S01]  /*7de0*/  FADD.FTZ R188, R20, R21 ;  /* 0x0000001514bc7221 */ /* 0x000fe20000010000 */
[----:B-1----:R-:W-:-:S03]  /*7df0*/  F2FP.BF16.F32.PACK_AB R157, R195, R14 ;  /* 0x0000000ec39d723e */ /* 0x002fc600000010ff */
[----:B--2---:R-:W-:-:S03]  /*7e00*/  FADD.FTZ R21, R11, R188 ;  /* 0x000000bc0b157221 */ /* 0x004fc60000010000 */
[----:B------:R-:W1:Y:S01]  /*7e10*/  MUFU.EX2 R186, R177 ;  /* 0x000000b100ba7308 */ /* 0x000e620000000800 */
[----:B---3--:R-:W-:-:S04]  /*7e20*/  FADD.FTZ R188, R182, R21 ;  /* 0x00000015b6bc7221 */ /* 0x008fc80000010000 */
[----:B----4-:R-:W-:-:S03]  /*7e30*/  FADD.FTZ R21, R167, R188 ;  /* 0x000000bca7157221 */ /* 0x010fc60000010000 */
[----:B------:R2:W3:Y:S01]  /*7e40*/  MUFU.EX2 R171, R165 ;  /* 0x000000a500ab7308 */ /* 0x0004e20000000800 */
[C---:B0-----:R-:W-:Y:S01]  /*7e50*/  FADD.FTZ R188, R0.reuse, R21 ;  /* 0x0000001500bc7221 */ /* 0x041fe20000010000 */
[----:B------:R-:W-:-:S03]  /*7e60*/  F2FP.BF16.F32.PACK_AB R167, R0, R167 ;  /* 0x000000a700a7723e */ /* 0x000fc600000010ff */
[----:B------:R-:W-:-:S03]  /*7e70*/  FADD.FTZ R21, R169, R188 ;  /* 0x000000bca9157221 */ /* 0x000fc60000010000 */
[----:B------:R-:W0:Y:S01]  /*7e80*/  MUFU.EX2 R176, R181 ;  /* 0x000000b500b07308 */ /* 0x000e220000000800 */
[----:B-1----:R-:W-:Y:S01]  /*7e90*/  FADD.FTZ R188, R186, R21 ;  /* 0x00000015babc7221 */ /* 0x002fe20000010000 */
[----:B--2---:R-:W-:Y:S02]  /*7ea0*/  F2FP.BF16.F32.PACK_AB R165, R182, R11 ;  /* 0x0000000bb6a5723e */ /* 0x004fe400000010ff */
[----:B------:R-:W-:-:S04]  /*7eb0*/  F2FP.BF16.F32.PACK_AB R169, R186, R169 ;  /* 0x000000a9baa9723e */ /* 0x000fc800000010ff */
        /* <DEDUP_REMOVED lines=8> */
[C---:B--2---:R-:W-:Y:S01]  /*7f40*/  FADD.FTZ R8, R184.reuse, R15 ;  /* 0x0000000fb8087221 */ /* 0x044fe20000010000 */
[----:B------:R-:W-:-:S03]  /*7f50*/  F2FP.BF16.F32.PACK_AB R173, R184, R173 ;  /* 0x000000adb8ad723e */ /* 0x000fc600000010ff */
[----:B0-----:R-:W-:-:S04]  /*7f60*/  FADD.FTZ R9, R175, R8 ;  /* 0x00000008af097221 */ /* 0x001fc80000010000 */
[C---:B-1----:R-:W-:Y:S01]  /*7f70*/  FADD.FTZ R0, R188.reuse, R9 ;  /* 0x00000009bc007221 */ /* 0x042fe20000010000 */
[----:B------:R-:W-:Y:S01]  /*7f80*/  F2FP.BF16.F32.PACK_AB R175, R188, R175 ;  /* 0x000000afbcaf723e */ /* 0x000fe200000010ff */
[----:B------:R-:W-:Y:S06]  /*7f90*/  @!P0 BRA `(.L_x_2551) ;  /* 0x0000000000048947 */ /* 0x000fec0003800000 */
[----:B------:R-:W-:Y:S01]  /*7fa0*/  BPT.TRAP 0x1 ;  /* 0x000000040000795c */ /* 0x000fe20000300000 */
.L_x_2551:
[----:B------:R0:W1:Y:S01]  /*7fb0*/  SYNCS.PHASECHK.TRANS64.TRYWAIT P1, [UR24+0x22850], R6 ;  /* 0x02285006ff0075a7 */ /* 0x0000620008020158 */
[----:B------:R-:W-:Y:S05]  /*7fc0*/  @!P0 BRA `(.L_x_2552) ;  /* 0x0000000000048947 */ /* 0x000fea0003800000 */
[----:B------:R-:W-:Y:S01]  /*7fd0*/  BPT.TRAP 0x1 ;  /* 0x000000040000795c */ /* 0x000fe20000300000 */
.L_x_2552:
[----:B------:R-:W-:Y:S01]  /*7fe0*/  VIADD R8, R215, 0x8 ;  /* 0x00000008d7087836 */ /* 0x000fe20000000000 */
[----:B-1----:R-:W-:Y:S06]  /*7ff0*/  @P1 BRA `(.L_x_2553) ;  /* 0x0000000000081947 */ /* 0x002fec0003800000 */
[----:B------:R-:W1:Y:S02]  /*8000*/  SYNCS.PHASECHK.TRANS64.TRYWAIT P1, [UR24+0x22850], R6 ;  /* 0x02285006ff0075a7 */ /* 0x000e640008020158 */
[----:B-1----:R-:W-:Y:S05]  /*8010*/  @!P1 BRA `(.L_x_2554) ;  /* 0x000000f000989947 */ /* 0x002fea0003800000 */
.L_x_2553:
        /* <DEDUP_REMOVED lines=39> */
.L_x_2555:
        /* <DEDUP_REMOVED lines=8> */
.L_x_2537:
        /* <DEDUP_REMOVED lines=25> */
.L_x_2558:
[----:B------:R-:W-:Y:S02]  /*84a0*/  ULDC UR15, c[0x0][0x9e4] ;  /* 0x00027900000f7ab9 */ /* 0x000fe40000000800 */
[----:B------:R-:W-:-:S11]  /*84b0*/  UISETP.NE.AND UP0, UPT, UR15, 0x1, UPT ;  /* 0x000000010f00788c */ /* 0x000fd6000bf05270 */
[----:B------:R-:W-:Y:S02]  /*84c0*/  @UP0 ULDC.64 UR18, c[0x0][0x9e8] ;  /* 0x00027a0000120ab9 */ /* 0x000fe40000000a00 */
[----:B------:R-:W-:-:S04]  /*84d0*/  UIMAD.WIDE.U32 UR6, UR10, UR18, URZ ;  /* 0x000000120a0672a5 */ /* 0x000fc8000f8e003f */
[----:B------:R-:W-:-:S12]  /*84e0*/  @UP0 USHF.R.U32.HI UR10, URZ, UR19, UR7 ;  /* 0x000000133f0a0299 */ /* 0x000fd80008011607 */
.L_x_2559:
[----:B------:R-:W-:-:S04]  /*84f0*/  UIMAD UR10, UR10, UR15, URZ ;  /* 0x0000000f0a0a72a4 */ /* 0x000fc8000f8e023f */
[----:B------:R-:W-:-:S04]  /*8500*/  UISETP.LT.AND UP0, UPT, UR11, UR10, UPT ;  /* 0x0000000a0b00728c */ /* 0x000fc8000bf01270 */
[----:B------:R-:W-:-:S12]  /*8510*/  USEL UR11, UR11, UR10, !UP0 ;  /* 0x0000000a0b0b7287 */ /* 0x000fd8000c000000 */
.L_x_2557:
        /* <DEDUP_REMOVED lines=11> */
[----:B------:R-:W-:-:S06]  /*85d0*/  ULDC UR25, c[0x0][0x988] ;  /* 0x0002620000197ab9 */ /* 0x000fcc0000000800 */
.L_x_2571:
        /* <DEDUP_REMOVED lines=9> */
.L_x_2561:
        /* <DEDUP_REMOVED lines=9> */
.L_x_2562:
[----:B-1----:R-:W-:Y:S05]  /*8700*/  @P2 BRA `(.L_x_2563) ;  /* 0x0000000000082947 */ /* 0x002fea0003800000 */
[----:B------:R-:W1:Y:S02]  /*8710*/  SYNCS.PHASECHK.TRANS64.TRYWAIT P2, [UR27+0x22830], R6 ;  /* 0x02283006ff0075a7 */ /* 0x000e64000804015b */
[----:B-1----:R-:W-:Y:S05]  /*8720*/  @!P2 BRA `(.L_x_2564) ;  /* 0x000000e800eca947 */ /* 0x002fea0003800000 */
.L_x_2563:
        /* <DEDUP_REMOVED lines=26> */
.L_x_2565:
        /* <DEDUP_REMOVED lines=101> */
[----:B------:R-:W5:Y:S08]  /*8f20*/  MUFU.TANH R15, R15 ;  /* 0x0000000f000f7308 */ /* 0x000f700000002400 */
[----:B------:R-:W0:Y:S08]  /*8f30*/  MUFU.TANH R20, R20 ;  /* 0x0000001400147308 */ /* 0x000e300000002400 */
[----:B------:R-:W1:Y:S01]  /*8f40*/  MUFU.TANH R153, R153 ;  /* 0x0000009900997308 */ /* 0x000e620000002400 */
[----:B----4-:R-:W-:Y:S01]  /*8f50*/  FMNMX.FTZ R192, R4, R185, !PT ;  /* 0x000000b904c07209 */ /* 0x010fe20007810000 */
[----:B------:R-:W-:-:S06]  /*8f60*/  FMUL.FTZ R185, R190, UR28 ;  /* 0x0000001cbeb97c20 */ /* 0x000fcc0008410000 */
[----:B------:R-:W4:Y:S01]  /*8f70*/  MUFU.TANH R154, R154 ;  /* 0x0000009a009a7308 */ /* 0x000f220000002400 */
[----:B------:R-:W-:Y:S01]  /*8f80*/  FMUL.FTZ R190, R199, UR28 ;  /* 0x0000001cc7be7c20 */ /* 0x000fe20008410000 */
[----:B------:R-:W2:Y:S06]  /*8f90*/  SHFL.BFLY PT, R193, R192, 0x1, 0x1f ;  /* 0x0c201f00c0c17f89 */ /* 0x000eac00000e0000 */
[----:B------:R-:W4:Y:S08]  /*8fa0*/  MUFU.TANH R156, R156 ;  /* 0x0000009c009c7308 */ /* 0x000f300000002400 */
[----:B------:R-:W4:Y:S08]  /*8fb0*/  MUFU.TANH R158, R158 ;  /* 0x0000009e009e7308 */ /* 0x000f300000002400 */
[----:B------:R-:W4:Y:S01]  /*8fc0*/  MUFU.TANH R160, R160 ;  /* 0x000000a000a07308 */ /* 0x000f220000002400 */
[----:B--2---:R-:W-:-:S02]  /*8fd0*/  FMNMX.FTZ R4, R192, R193, !PT ;  /* 0x000000c1c0047209 */ /* 0x004fc40007810000 */
[----:B------:R-:W-:-:S03]  /*8fe0*/  FMNMX.FTZ R193, R10, R8, !PT ;  /* 0x000000080ac17209 */ /* 0x000fc60007810000 */
[----:B------:R-:W-:Y:S01]  /*8ff0*/  FMUL.FTZ R191, R4, UR14 ;  /* 0x0000000e04bf7c20 */ /* 0x000fe20008410000 */
[----:B---3--:R-:W-:Y:S01]  /*9000*/  FMNMX.FTZ R192, R12, R193, !PT ;  /* 0x000000c10cc07209 */ /* 0x008fe20007810000 */
[----:B------:R-:W2:Y:S01]  /*9010*/  MUFU.TANH R162, R162 ;  /* 0x000000a200a27308 */ /* 0x000ea20000002400 */
[----:B------:R-:W-:Y:S01]  /*9020*/  FADD.FTZ R9, -R4, R9 ;  /* 0x0000000904097221 */ /* 0x000fe20000010100 */
[--C-:B------:R-:W-:Y:S01]  /*9030*/  FFMA.FTZ R196, R5, UR14, -R191.reuse ;  /* 0x0000000e05c47c23 */ /* 0x100fe200080108bf */
[----:B-----5:R-:W-:Y:S01]  /*9040*/  FMNMX.FTZ R5, R15, R192, !PT ;  /* 0x000000c00f057209 */ /* 0x020fe20007810000 */
[--C-:B------:R-:W-:Y:S01]  /*9050*/  FFMA.FTZ R198, R14, UR14, -R191.reuse ;  /* 0x0000000e0ec67c23 */ /* 0x100fe200080108bf */
[----:B------:R-:W-:Y:S01]  /*9060*/  FMUL.FTZ R9, R9, UR14 ;  /* 0x0000000e09097c20 */ /* 0x000fe20008410000 */
[--C-:B------:R-:W-:Y:S01]  /*9070*/  FFMA.FTZ R195, R13, UR14, -R191.reuse ;  /* 0x0000000e0dc37c23 */ /* 0x100fe200080108bf */
[----:B0-----:R-:W-:Y:S01]  /*9080*/  FMNMX.FTZ R192, R20, R5, !PT ;  /* 0x0000000514c07209 */ /* 0x001fe20007810000 */
[----:B------:R-:W0:Y:S01]  /*9090*/  MUFU.TANH R164, R164 ;  /* 0x000000a400a47308 */ /* 0x000e220000002400 */
[--C-:B------:R-:W-:Y:S01]  /*90a0*/  FFMA.FTZ R13, R163, UR14, -R191.reuse ;  /* 0x0000000ea30d7c23 */ /* 0x100fe200080108bf */
[--C-:B------:R-:W-:Y:S01]  /*90b0*/  FFMA.FTZ R163, R165, UR14, -R191.reuse ;  /* 0x0000000ea5a37c23 */ /* 0x100fe200080108bf */
[----:B-1----:R-:W-:Y:S01]  /*90c0*/  FMNMX.FTZ R5, R153, R192, !PT ;  /* 0x000000c099057209 */ /* 0x002fe20007810000 */
[--C-:B------:R-:W-:Y:S01]  /*90d0*/  FFMA.FTZ R192, R21, UR14, -R191.reuse ;  /* 0x0000000e15c07c23 */ /* 0x100fe200080108bf */
[--C-:B------:R-:W-:Y:S01]  /*90e0*/  FFMA.FTZ R21, R155, UR14, -R191.reuse ;  /* 0x0000000e9b157c23 */ /* 0x100fe200080108bf */
[--C-:B------:R-:W-:Y:S01]  /*90f0*/  FFMA.FTZ R165, R167, UR14, -R191.reuse ;  /* 0x0000000ea7a57c23 */ /* 0x100fe200080108bf */
[----:B----4-:R-:W-:Y:S01]  /*9100*/  FMNMX.FTZ R5, R154, R5, !PT ;  /* 0x000000059a057209 */ /* 0x010fe20007810000 */
[----:B------:R-:W1:Y:S01]  /*9110*/  MUFU.TANH R175, R175 ;  /* 0x000000af00af7308 */ /* 0x000e620000002400 */
        /* <DEDUP_REMOVED lines=18> */
[----:B0-----:R-:W-:Y:S01]  /*9240*/  FMNMX.FTZ R14, R164, R5, !PT ;  /* 0x00000005a40e7209 */ /* 0x001fe20007810000 */
[--C-:B------:R-:W-:Y:S01]  /*9250*/  FFMA.FTZ R174, R180, UR14, -R191.reuse ;  /* 0x0000000eb4ae7c23 */ /* 0x100fe200080108bf */
[----:B------:R-:W-:-:S02]  /*9260*/  FFMA.FTZ R161, R161, UR14, -R191 ;  /* 0x0000000ea1a17c23 */ /* 0x000fc400080108bf */
[----:B-1----:R-:W-:Y:S01]  /*9270*/  FMNMX.FTZ R5, R175, R14, !PT ;  /* 0x0000000eaf057209 */ /* 0x002fe20007810000 */
[----:B------:R-:W0:Y:S03]  /*9280*/  MUFU.TANH R181, R181 ;  /* 0x000000b500b57308 */ /* 0x000e260000002400 */
[----:B---3--:R-:W-:-:S05]  /*9290*/  FMNMX.FTZ R14, R178, R5, !PT ;  /* 0x00000005b20e7209 */ /* 0x008fca0007810000 */
[----:B------:R-:W1:Y:S01]  /*92a0*/  MUFU.TANH R182, R182 ;  /* 0x000000b600b67308 */ /* 0x000e620000002400 */
[----:B--2---:R-:W-:-:S07]  /*92b0*/  FMNMX.FTZ R14, R179, R14, !PT ;  /* 0x0000000eb30e7209 */ /* 0x004fce0007810000 */
[----:B------:R-:W2:Y:S01]  /*92c0*/  MUFU.TANH R183, R183 ;  /* 0x000000b700b77308 */ /* 0x000ea20000002400 */
[----:B0-----:R-:W-:-:S07]  /*92d0*/  FMNMX.FTZ R5, R181, R14, !PT ;  /* 0x0000000eb5057209 */ /* 0x001fce0007810000 */
[----:B------:R-:W0:Y:S01]  /*92e0*/  MUFU.TANH R184, R184 ;  /* 0x000000b800b87308 */ /* 0x000e220000002400 */
[----:B-1----:R-:W-:-:S07]  /*92f0*/  FMNMX.FTZ R14, R182, R5, !PT ;  /* 0x00000005b60e7209 */ /* 0x002fce0007810000 */
[----:B------:R-:W1:Y:S01]  /*9300*/  MUFU.TANH R185, R185 ;  /* 0x000000b900b97308 */ /* 0x000e620000002400 */
[----:B--2---:R-:W-:Y:S01]  /*9310*/  FMNMX.FTZ R5, R183, R14, !PT ;  /* 0x0000000eb7057209 */ /* 0x004fe20007810000 */
[----:B------:R-:W-:-:S06]  /*9320*/  FFMA.FTZ R14, R159, UR14, -R191 ;  /* 0x0000000e9f0e7c23 */ /* 0x000fcc00080108bf */
[----:B------:R-:W2:Y:S08]  /*9330*/  MUFU.TANH R186, R186 ;  /* 0x000000ba00ba7308 */ /* 0x000eb00000002400 */
[----:B------:R-:W3:Y:S08]  /*9340*/  MUFU.TANH R187, R187 ;  /* 0x000000bb00bb7308 */ /* 0x000ef00000002400 */
[----:B------:R4:W-:Y:S08]  /*9350*/  MUFU.EX2 R193, R196 ;  /* 0x000000c400c17308 */ /* 0x0009f00000000800 */
[----:B------:R-:W5:Y:S01]  /*9360*/  MUFU.TANH R188, R188 ;  /* 0x000000bc00bc7308 */ /* 0x000f620000002400 */
[----:B----4-:R-:W-:Y:S01]  /*9370*/  FFMA.FTZ R196, R152, UR14, -R191 ;  /* 0x0000000e98c47c23 */ /* 0x010fe200080108bf */
[----:B0-----:R-:W-:-:S04]  /*9380*/  FMNMX.FTZ R152, R184, R5, !PT ;  /* 0x00000005b8987209 */ /* 0x001fc80007810000 */
[----:B-1----:R-:W-:Y:S02]  /*9390*/  FMNMX.FTZ R5, R185, R152, !PT ;  /* 0x00000098b9057209 */ /* 0x002fe40007810000 */
[----:B------:R-:W0:Y:S02]  /*93a0*/  MUFU.TANH R189, R189 ;  /* 0x000000bd00bd7308 */ /* 0x000e240000002400 */
[----:B--2---:R-:W-:-:S04]  /*93b0*/  FMNMX.FTZ R152, R186, R5, !PT ;  /* 0x00000005ba987209 */ /* 0x004fc80007810000 */
[----:B---3--:R-:W-:Y:S02]  /*93c0*/  FMNMX.FTZ R5, R187, R152, !PT ;  /* 0x00000098bb057209 */ /* 0x008fe40007810000 */
[----:B------:R-:W1:Y:S02]  /*93d0*/  MUFU.TANH R190, R190 ;  /* 0x000000be00be7308 */ /* 0x000e640000002400 */
[----:B-----5:R-:W-:-:S06]  /*93e0*/  FMNMX.FTZ R152, R188, R5, !PT ;  /* 0x00000005bc987209 */ /* 0x020fcc0007810000 */
        /* <DEDUP_REMOVED lines=75> */
[----:B------:R-:W-:Y:S01]  /*98a0*/  FFMA.FTZ R175, R179, UR14, -R199 ;  /* 0x0000000eb3af7c23 */ /* 0x000fe200080108c7 */
[----:B------:R-:W-:Y:S01]  /*98b0*/  FFMA.FTZ R153, R9, R2, R193 ;  /* 0x0000000209997223 */ /* 0x000fe200000100c1 */
[--C-:B------:R-:W-:Y:S01]  /*98c0*/  FFMA.FTZ R159, R156, UR14, -R199.reuse ;  /* 0x0000000e9c9f7c23 */ /* 0x100fe200080108c7 */
[----:B------:R-:W-:Y:S01]  /*98d0*/  FFMA.FTZ R216, R158, UR14, -R199 ;  /* 0x0000000e9ed87c23 */ /* 0x000fe200080108c7 */
[----:B------:R-:W1:Y:S01]  /*98e0*/  MUFU.EX2 R155, R155 ;  /* 0x0000009b009b7308 */ /* 0x000e620000000800 */
[----:B0-----:R-:W-:Y:S01]  /*98f0*/  FADD.FTZ R2, R194, R153 ;  /* 0x00000099c2027221 */ /* 0x001fe20000010000 */
[--C-:B------:R-:W-:Y:S01]  /*9900*/  FFMA.FTZ R20, R160, UR14, -R199.reuse ;  /* 0x0000000ea0147c23 */ /* 0x100fe200080108c7 */
[--C-:B------:R-:W-:Y:S01]  /*9910*/  FFMA.FTZ R181, R181, UR14, -R199.reuse ;  /* 0x0000000eb5b57c23 */ /* 0x100fe200080108c7 */
[--C-:B------:R-:W-:Y:S01]  /*9920*/  FFMA.FTZ R191, R162, UR14, -R199.reuse ;  /* 0x0000000ea2bf7c23 */ /* 0x100fe200080108c7 */
[----:B---3--:R-:W-:Y:S01]  /*9930*/  FADD.FTZ R153, R195, R2 ;  /* 0x00000002c3997221 */ /* 0x008fe20000010000 */
[--C-:B------:R-:W-:Y:S01]  /*9940*/  FFMA.FTZ R12, R178, UR14, -R199.reuse ;  /* 0x0000000eb20c7c23 */ /* 0x100fe200080108c7 */
[----:B------:R-:W-:Y:S01]  /*9950*/  FFMA.FTZ R2, R183, UR14, -R199 ;  /* 0x0000000eb7027c23 */ /* 0x000fe200080108c7 */
[----:B------:R-:W0:Y:S01]  /*9960*/  MUFU.EX2 R10, R10 ;  /* 0x0000000a000a7308 */ /* 0x000e220000000800 */
[----:B--2---:R-:W-:Y:S01]  /*9970*/  FADD.FTZ R153, R198, R153 ;  /* 0x00000099c6997221 */ /* 0x004fe20000010000 */
[--C-:B------:R-:W-:Y:S01]  /*9980*/  FFMA.FTZ R184, R184, UR14, -R199.reuse ;  /* 0x0000000eb8b87c23 */ /* 0x100fe200080108c7 */
[--C-:B------:R-:W-:Y:S01]  /*9990*/  FFMA.FTZ R178, R185, UR14, -R199.reuse ;  /* 0x0000000eb9b27c23 */ /* 0x100fe200080108c7 */
[----:B------:R-:W-:Y:S01]  /*99a0*/  FFMA.FTZ R186, R186, UR14, -R199 ;  /* 0x0000000ebaba7c23 */ /* 0x000fe200080108c7 */
[----:B----4-:R-:W-:Y:S01]  /*99b0*/  FADD.FTZ R153, R192, R153 ;  /* 0x00000099c0997221 */ /* 0x010fe20000010000 */
[--C-:B------:R-:W-:Y:S01]  /*99c0*/  FFMA.FTZ R187, R187, UR14, -R199.reuse ;  /* 0x0000000ebbbb7c23 */ /* 0x100fe200080108c7 */
[----:B------:R-:W-:Y:S01]  /*99d0*/  FFMA.FTZ R188, R188, UR14, -R199 ;  /* 0x0000000ebcbc7c23 */ /* 0x000fe200080108c7 */
[----:B------:R-:W2:Y:S01]  /*99e0*/  MUFU.EX2 R177, R177 ;  /* 0x000000b100b17308 */ /* 0x000ea20000000800 */
[----:B-1----:R-:W-:Y:S01]  /*99f0*/  FFMA.FTZ R179, R8, R0, R155 ;  /* 0x0000000008b37223 */ /* 0x002fe2000001009b */
[--C-:B------:R-:W-:Y:S01]  /*9a00*/  FFMA.FTZ R189, R189, UR14, -R199.reuse ;  /* 0x0000000ebdbd7c23 */ /* 0x100fe200080108c7 */
[----:B------:R-:W-:Y:S01]  /*9a10*/  FFMA.FTZ R190, R190, UR14, -R199 ;  /* 0x0000000ebebe7c23 */ /* 0x000fe200080108c7 */
[-C--:B------:R-:W-:Y:S01]  /*9a20*/  FMUL.FTZ R117, R117, R9.reuse ;  /* 0x0000000975757220 */ /* 0x080fe20000410000 */
[-C--:B------:R-:W-:Y:S01]  /*9a30*/  FMUL.FTZ R120, R120, R9.reuse ;  /* 0x0000000978787220 */ /* 0x080fe20000410000 */
[-C--:B------:R-:W-:Y:S01]  /*9a40*/  FMUL.FTZ R121, R121, R9.reuse ;  /* 0x0000000979797220 */ /* 0x080fe20000410000 */
[-C--:B------:R-:W-:Y:S01]  /*9a50*/  FMUL.FTZ R124, R124, R9.reuse ;  /* 0x000000097c7c7220 */ /* 0x080fe20000410000 */
[----:B------:R-:W1:Y:S01]  /*9a60*/  MUFU.EX2 R218, R218 ;  /* 0x000000da00da7308 */ /* 0x000e620000000800 */
[----:B0-----:R-:W-:Y:S01]  /*9a70*/  FADD.FTZ R152, R10, R179 ;  /* 0x000000b30a987221 */ /* 0x001fe20000010000 */
[----:B------:R-:W-:Y:S01]  /*9a80*/  FFMA.FTZ R179, R182, UR14, -R199 ;  /* 0x0000000eb6b37c23 */ /* 0x000fe200080108c7 */
        /* <DEDUP_REMOVED lines=16> */
[----:B------:R-:W-:Y:S01]  /*9b90*/  FMUL.FTZ R149, R149, R9 ;  /* 0x0000000995957220 */ /* 0x000fe20000410000 */
        /* <DEDUP_REMOVED lines=37> */
[----:B0-----:R-:W-:Y:S01]  /*9df0*/  FADD.FTZ R181, R157, R152 ;  /* 0x000000989db57221 */ /* 0x001fe20000010000 */
[----:B------:R-:W-:Y:S01]  /*9e00*/  FADD.FTZ R152, R196, R153 ;  /* 0x00000099c4987221 */ /* 0x000fe20000010000 */
[----:B--2---:R-:W-:Y:S01]  /*9e10*/  F2FP.BF16.F32.PACK_AB R157, R180, R157 ;  /* 0x0000009db49d723e */ /* 0x004fe200000010ff */
[-C--:B------:R-:W-:Y:S01]  /*9e20*/  FMUL.FTZ R90, R90, R8.reuse ;  /* 0x000000085a5a7220 */ /* 0x080fe20000410000 */
[----:B------:R-:W-:Y:S01]  /*9e30*/  FADD.FTZ R154, R180, R181 ;  /* 0x000000b5b49a7221 */ /* 0x000fe20000010000 */
[----:B------:R-:W-:Y:S01]  /*9e40*/  FADD.FTZ R152, R21, R152 ;  /* 0x0000009815987221 */ /* 0x000fe20000010000 */
[-C--:B------:R-:W-:Y:S01]  /*9e50*/  FMUL.FTZ R91, R91, R8.reuse ;  /* 0x000000085b5b7220 */ /* 0x080fe20000410000 */
[----:B------:R-:W0:Y:S01]  /*9e60*/  MUFU.EX2 R13, R13 ;  /* 0x0000000d000d7308 */ /* 0x000e220000000800 */
[----:B-1----:R-:W-:Y:S01]  /*9e70*/  FADD.FTZ R153, R159, R154 ;  /* 0x0000009a9f997221 */ /* 0x002fe20000010000 */
[----:B------:R-:W-:Y:S01]  /*9e80*/  FADD.FTZ R183, R197, R152 ;  /* 0x00000098c5b77221 */ /* 0x000fe20000010000 */
[----:B------:R-:W-:Y:S01]  /*9e90*/  F2FP.BF16.F32.PACK_AB R152, R194, R193 ;  /* 0x000000c1c298723e */ /* 0x000fe200000010ff */
[-C--:B------:R-:W-:Y:S01]  /*9ea0*/  FMUL.FTZ R94, R94, R8.reuse ;  /* 0x000000085e5e7220 */ /* 0x080fe20000410000 */
[----:B---3--:R-:W-:Y:S01]  /*9eb0*/  FADD.FTZ R153, R216, R153 ;  /* 0x00000099d8997221 */ /* 0x008fe20000010000 */
[----:B------:R-:W-:Y:S01]  /*9ec0*/  FADD.FTZ R154, R14, R183 ;  /* 0x000000b70e9a7221 */ /* 0x000fe20000010000 */
[----:B------:R-:W-:Y:S01]  /*9ed0*/  F2FP.BF16.F32.PACK_AB R159, R216, R159 ;  /* 0x0000009fd89f723e */ /* 0x000fe200000010ff */
[----:B------:R-:W1:Y:S01]  /*9ee0*/  MUFU.EX2 R15, R15 ;  /* 0x0000000f000f7308 */ /* 0x000e620000000800 */
[----:B----4-:R-:W-:Y:S01]  /*9ef0*/  FADD.FTZ R156, R20, R153 ;  /* 0x00000099149c7221 */ /* 0x010fe20000010000 */
[----:B------:R-:W-:Y:S01]  /*9f00*/  FADD.FTZ R158, R161, R154 ;  /* 0x0000009aa19e7221 */ /* 0x000fe20000010000 */
[----:B------:R-:W-:Y:S01]  /*9f10*/  F2FP.BF16.F32.PACK_AB R153, R10, R155 ;  /* 0x0000009b0a99723e */ /* 0x000fe200000010ff */
[-C--:B------:R-:W-:Y:S01]  /*9f20*/  FMUL.FTZ R95, R95, R8.reuse ;  /* 0x000000085f5f7220 */ /* 0x080fe20000410000 */
[----:B-----5:R-:W-:Y:S01]  /*9f30*/  FADD.FTZ R156, R191, R156 ;  /* 0x0000009cbf9c7221 */ /* 0x020fe20000010000 */
[----:B------:R-:W-:Y:S01]  /*9f40*/  F2FP.BF16.F32.PACK_AB R155, R218, R177 ;  /* 0x000000b1da9b723e */ /* 0x000fe200000010ff */
        /* <DEDUP_REMOVED lines=10> */
[----:B-1----:R-:W-:Y:S01]  /*9ff0*/  FADD.FTZ R183, R15, R156 ;  /* 0x0000009c0fb77221 */ /* 0x002fe20000010000 */
[----:B------:R-:W-:Y:S01]  /*a000*/  F2FP.BF16.F32.PACK_AB R156, R196, R192 ;  /* 0x000000c0c49c723e */ /* 0x000fe200000010ff */
        /* <DEDUP_REMOVED lines=32> */
[----:B------:R-:W-:-:S05]  /*a210*/  FMUL.FTZ R151, R151, R8 ;  /* 0x0000000897977220 */ /* 0x000fca0000410000 */
[----:B------:R-:W2:Y:S01]  /*a220*/  MUFU.EX2 R166, R166 ;  /* 0x000000a600a67308 */ /* 0x000ea20000000800 */
[C---:B0-----:R-:W-:Y:S01]  /*a230*/  FADD.FTZ R21, R165.reuse, R10 ;  /* 0x0000000aa5157221 */ /* 0x041fe20000010000 */
[----:B------:R-:W-:-:S06]  /*a240*/  F2FP.BF16.F32.PACK_AB R164, R165, R11 ;  /* 0x0000000ba5a4723e */ /* 0x000fcc00000010ff */
[----:B------:R-:W0:Y:S01]  /*a250*/  MUFU.EX2 R167, R167 ;  /* 0x000000a700a77308 */ /* 0x000e220000000800 */
[----:B-1----:R-:W-:Y:S01]  /*a260*/  FADD.FTZ R183, R175, R160 ;  /* 0x000000a0afb77221 */ /* 0x002fe20000010000 */
[----:B------:R-:W-:Y:S02]  /*a270*/  F2FP.BF16.F32.PACK_AB R160, R161, R14 ;  /* 0x0000000ea1a0723e */ /* 0x000fe400000010ff */
[----:B------:R-:W-:Y:S01]  /*a280*/  F2FP.BF16.F32.PACK_AB R165, R175, R12 ;  /* 0x0000000cafa5723e */ /* 0x000fe200000010ff */
[----:B------:R-:W-:Y:S01]  /*a290*/  FADD.FTZ R14, R0, R183 ;  /* 0x000000b7000e7221 */ /* 0x000fe20000010000 */
[----:B------:R-:W-:Y:S02]  /*a2a0*/  F2FP.BF16.F32.PACK_AB R161, R191, R20 ;  /* 0x00000014bfa1723e */ /* 0x000fe400000010ff */
        /* <DEDUP_REMOVED lines=48> */
.L_x_2566:
[----:B------:R0:W1:Y:S01]  /*a5b0*/  SYNCS.PHASECHK.TRANS64.TRYWAIT P2, [UR27+0x22850], R6 ;  /* 0x02285006ff0075a7 */ /* 0x000062000804015b */
[----:B------:R-:W-:Y:S05]  /*a5c0*/  @!P0 BRA `(.L_x_2567) ;  /* 0x0000000000048947 */ /* 0x000fea0003800000 */
[----:B------:R-:W-:Y:S01]  /*a5d0*/  BPT.TRAP 0x1 ;  /* 0x000000040000795c */ /* 0x000fe20000300000 */
.L_x_2567:
[----:B------:R-:W-:Y:S01]  /*a5e0*/  VIADD R8, R217, 0x8 ;  /* 0x00000008d9087836 */ /* 0x000fe20000000000 */
[----:B-1----:R-:W-:Y:S06]  /*a5f0*/  @P2 BRA `(.L_x_2568) ;  /* 0x0000000000082947 */ /* 0x002fec0003800000 */
[----:B------:R-:W1:Y:S02]  /*a600*/  SYNCS.PHASECHK.TRANS64.TRYWAIT P2, [UR27+0x22850], R6 ;  /* 0x02285006ff0075a7 */ /* 0x000e64000804015b */
[----:B-1----:R-:W-:Y:S05]  /*a610*/  @!P2 BRA `(.L_x_2569) ;  /* 0x000000cc0048a947 */ /* 0x002fea0003800000 */
.L_x_2568:
        /* <DEDUP_REMOVED lines=39> */
.L_x_2570:
[----:B------:R-:W-:Y:S01]  /*a890*/  UIADD3 UR27, UR27, 0x22860, URZ ;  /* 0x000228601b1b7890 */ /* 0x000fe2000fffe03f */
[----:B------:R-:W-:Y:S02]  /*a8a0*/  IMAD.MOV.U32 R8, RZ, RZ, R5 ;  /* 0x000000ffff087224 */ /* 0x000fe400078e0005 */
[----:B-1----:R-:W-:Y:S01]  /*a8b0*/  IMAD.MOV.U32 R9, RZ, RZ, R4 ;  /* 0x000000ffff097224 */ /* 0x002fe200078e0004 */
[----:B------:R-:W-:-:S09]  /*a8c0*/  UPRMT UR27, UR26, 0x654, UR27 ;  /* 0x000006541a1b7896 */ /* 0x000fd2000800001b */
[----:B------:R-:W-:Y:S01]  /*a8d0*/  SYNCS.ARRIVE.TRANS64.RED.A1T0 RZ, [UR27], RZ ;  /* 0x000000ffffff79a7 */ /* 0x000fe2000810041b */
[----:B------:R-:W-:Y:S05]  /*a8e0*/  @P1 BRA `(.L_x_2571) ;  /* 0xffffffdc003c1947 */ /* 0x000fea000383ffff */
.L_x_2560:
        /* <DEDUP_REMOVED lines=9> */
.L_x_2591:
[----:B------:R-:W-:-:S04]  /*a980*/  UIADD3 UR38, UR38, 0x1, URZ ;  /* 0x0000000126267890 */ /* 0x000fc8000fffe03f */
[----:B------:R-:W-:-:S04]  /*a990*/  UISETP.NE.AND UP0, UPT, UR38, 0x2, UPT ;  /* 0x000000022600788c */ /* 0x000fc8000bf05270 */
[----:B------:R-:W-:Y:S02]  /*a9a0*/  USEL UR6, URZ, 0x1, UP0 ;  /* 0x000000013f067887 */ /* 0x000fe40008000000 */
[----:B------:R-:W-:Y:S02]  /*a9b0*/  USEL UR38, UR38, URZ, UP0 ;  /* 0x0000003f26267287 */ /* 0x000fe40008000000 */
[----:B------:R-:W-:Y:S01]  /*a9c0*/  ULOP3.LUT UR37, UR37, UR6, URZ, 0x3c, !UPT ;  /* 0x0000000625257292 */ /* 0x000fe2000f8e3c3f */
[----:B------:R-:W-:Y:S11]  /*a9d0*/  @!P0 BRA `(.L_x_2573) ;  /* 0x0000000000048947 */ /* 0x000ff60003800000 */
[----:B------:R-:W-:Y:S01]  /*a9e0*/  BPT.TRAP 0x1 ;  /* 0x000000040000795c */ /* 0x000fe20000300000 */
.L_x_2573:
[----:B------:R-:W1:Y:S01]  /*a9f0*/  S2UR UR24, SR_CgaCtaId ;  /* 0x00000000001879c3 */ /* 0x000e620000008800 */
[----:B------:R-:W-:Y:S01]  /*aa00*/  UMOV UR6, 0x400 ;  /* 0x0000040000067882 */ /* 0x000fe20000000000 */
[----:B0-----:R-:W-:-:S05]  /*aa10*/  IMAD.U32 R6, RZ, RZ, UR37 ;  /* 0x00000025ff067e24 */ /* 0x001fca000f8e00ff */
[----:B------:R-:W-:Y:S01]  /*aa20*/  SHF.L.U32 R6, R6, 0x1f, RZ ;  /* 0x0000001f06067819 */ /* 0x000fe200000006ff */
[----:B-1----:R-:W-:-:S04]  /*aa30*/  ULEA UR6, UR24, UR6, 0x18 ;  /* 0x0000000618067291 */ /* 0x002fc8000f8ec03f */
[----:B------:R-:W-:-:S09]  /*aa40*/  ULEA UR25, UR38, UR6, 0x3 ;  /* 0x0000000626197291 */ /* 0x000fd2000f8e183f */
[----:B------:R0:W1:Y:S01]  /*aa50*/  SYNCS.PHASECHK.TRANS64.TRYWAIT P1, [UR25+0x22830], R6 ;  /* 0x02283006ff0075a7 */ /* 0x0000620008020159 */
[----:B------:R-:W-:Y:S05]  /*aa60*/  @!P0 BRA `(.L_x_2574) ;  /* 0x0000000000048947 */ /* 0x000fea0003800000 */
[----:B------:R-:W-:Y:S01]  /*aa70*/  BPT.TRAP 0x1 ;  /* 0x000000040000795c */ /* 0x000fe20000300000 */
.L_x_2574:
[----:B-1----:R-:W-:Y:S05]  /*aa80*/  @P1 BRA `(.L_x_2575) ;  /* 0x0000000000081947 */ /* 0x002fea0003800000 */
[----:B------:R-:W1:Y:S02]  /*aa90*/  SYNCS.PHASECHK.TRANS64.TRYWAIT P1, [UR25+0x22830], R6 ;  /* 0x02283006ff0075a7 */ /* 0x000e640008020159 */
[----:B-1----:R-:W-:Y:S05]  /*aaa0*/  @!P1 BRA `(.L_x_2576) ;  /* 0x000000c8003c9947 */ /* 0x002fea0003800000 */
.L_x_2575:
        /* <DEDUP_REMOVED lines=26> */
.L_x_2577:
        /* <DEDUP_REMOVED lines=64> */
[----:B------:R-:W-:Y:S02]  /*b050*/  IADD3 R4, -R17, R4, R18 ;  /* 0x0000000411047210 */ /* 0x000fe40007ffe112 */
[----:B------:R-:W4:Y:S03]  /*b060*/  MUFU.TANH R13, R13 ;  /* 0x0000000d000d7308 */ /* 0x000f260000002400 */
[C---:B------:R-:W-:Y:S02]  /*b070*/  VIADD R198, R4.reuse, UR30 ;  /* 0x0000001e04c67c36 */ /* 0x040fe40008000000 */
        /* <DEDUP_REMOVED lines=62> */
.L_x_2580:
[----:B------:R-:W-:-:S05]  /*b460*/  IMAD.U32 R199, RZ, RZ, UR27 ;  /* 0x0000001bffc77e24 */ /* 0x000fca000f8e00ff */
[----:B------:R-:W-:-:S13]  /*b470*/  ISETP.NE.AND P1, PT, R199, 0x1, PT ;  /* 0x00000001c700780c */ /* 0x000fda0003f25270 */
[----:B------:R-:W2:Y:S02]  /*b480*/  @P1 LDC.64 R4, c[0x0][0x9e8] ;  /* 0x00027a00ff041b82 */ /* 0x000ea40000000a00 */
[----:B--2---:R-:W-:-:S05]  /*b490*/  @P1 IMAD.HI.U32 R4, R195, R4, RZ ;  /* 0x00000004c3041227 */ /* 0x004fca00078e00ff */
[----:B------:R-:W-:-:S07]  /*b4a0*/  @P1 SHF.R.U32.HI R195, RZ, R5, R4 ;  /* 0x00000005ffc31219 */ /* 0x000fce0000011604 */
.L_x_2581:
[----:B------:R-:W-:Y:S05]  /*b4b0*/  BSYNC B0 ;  /* 0x0000000000007941 */ /* 0x000fea0003800000 */
.L_x_2579:
[----:B------:R-:W-:-:S04]  /*b4c0*/  IMAD R4, R19, -0x2, R188 ;  /* 0xfffffffe13047824 */ /* 0x000fc800078e02bc */
[----:B------:R-:W-:-:S05]  /*b4d0*/  IMAD R195, R195, R199, R4 ;  /* 0x000000c7c3c37224 */ /* 0x000fca00078e0204 */
[----:B------:R-:W-:Y:S02]  /*b4e0*/  VIADDMNMX R196, R195, R199, R196, PT ;  /* 0x000000c7c3c47246 */ /* 0x000fe400038001c4 */
[----:B------:R-:W-:-:S07]  /*b4f0*/  VIMNMX R194, R194, R195, !PT ;  /* 0x000000c3c2c27248 */ /* 0x000fce0007fe0100 */
.L_x_2578:
        /* <DEDUP_REMOVED lines=151> */
.L_x_2584:
[----:B------:R-:W-:-:S05]  /*be70*/  IMAD.U32 R10, RZ, RZ, UR27 ;  /* 0x0000001bff0a7e24 */ /* 0x000fca000f8e00ff */
[----:B------:R-:W-:-:S13]  /*be80*/  ISETP.NE.AND P6, PT, R10, 0x1, PT ;  /* 0x000000010a00780c */ /* 0x000fda0003fc5270 */
[----:B------:R-:W0:Y:S02]  /*be90*/  @P6 LDC.64 R4, c[0x0][0x9e8] ;  /* 0x00027a00ff046b82 */ /* 0x000e240000000a00 */
[----:B0-----:R-:W-:-:S05]  /*bea0*/  @P6 IMAD.HI.U32 R4, R199, R4, RZ ;  /* 0x00000004c7046227 */ /* 0x001fca00078e00ff */
[----:B------:R-:W-:-:S07]  /*beb0*/  @P6 SHF.R.U32.HI R199, RZ, R5, R4 ;  /* 0x00000005ffc76219 */ /* 0x000fce0000011604 */
.L_x_2585:
[----:B------:R-:W-:Y:S05]  /*bec0*/  BSYNC B0 ;  /* 0x0000000000007941 */ /* 0x000fea0003800000 */
.L_x_2583:
[----:B------:R-:W-:-:S04]  /*bed0*/  IMAD R188, R19, -0x2, R188 ;  /* 0xfffffffe13bc7824 */ /* 0x000fc800078e02bc */
[----:B------:R-:W-:-:S05]  /*bee0*/  IMAD R199, R199, R10, R188 ;  /* 0x0000000ac7c77224 */ /* 0x000fca00078e02bc */
[----:B------:R-:W-:Y:S02]  /*bef0*/  VIADDMNMX R198, R199, R10, R198, PT ;  /* 0x0000000ac7c67246 */ /* 0x000fe400038001c6 */
[----:B------:R-:W-:-:S07]  /*bf00*/  VIMNMX R197, R197, R199, !PT ;  /* 0x000000c7c5c57248 */ /* 0x000fce0007fe0100 */
.L_x_2582:
        /* <DEDUP_REMOVED lines=136> */
[----:B------:R-:W-:Y:S01]  /*c790*/  MUFU.EX2 R11, R11 ;  /* 0x0000000b000b7308 */ /* 0x000fe20000000800 */
[----:B------:R-:W-:-:S04]  /*c7a0*/  FMNMX.FTZ R194, R156, R5, !PT ;  /* 0x000000059cc27209 */ /* 0x000fc80007810000 */
[----:B------:R-:W-:Y:S01]  /*c7b0*/  FMNMX.FTZ R5, R157, R194, !PT ;  /* 0x000000c29d057209 */ /* 0x000fe20007810000 */
[--C-:B------:R-:W-:Y:S01]  /*c7c0*/  FFMA.FTZ R194, R155, UR14, -R188.reuse ;  /* 0x0000000e9bc27c23 */ /* 0x100fe200080108bc */
[--C-:B------:R-:W-:Y:S01]  /*c7d0*/  FFMA.FTZ R155, R159, UR14, -R188.reuse ;  /* 0x0000000e9f9b7c23 */ /* 0x100fe200080108bc */
[--C-:B------:R-:W-:Y:S01]  /*c7e0*/  FFMA.FTZ R159, R162, UR14, -R188.reuse ;  /* 0x0000000ea29f7c23 */ /* 0x100fe200080108bc */
        /* <DEDUP_REMOVED lines=17> */
[----:B------:R-:W-:Y:S01]  /*c900*/  FFMA.FTZ R186, R189, UR14, -R188 ;  /* 0x0000000ebdba7c23 */ /* 0x000fe200080108bc */
[----:B------:R-:W-:Y:S01]  /*c910*/  FSEL R189, R4, RZ, P1 ;  /* 0x000000ff04bd7208 */ /* 0x000fe20000800000 */
[----:B------:R-:W-:Y:S01]  /*c920*/  MUFU.EX2 R13, R13 ;  /* 0x0000000d000d7308 */ /* 0x000fe20000000800 */
[----:B------:R-:W-:-:S03]  /*c930*/  FMNMX.FTZ R5, R169, R154, !PT ;  /* 0x0000009aa9057209 */ /* 0x000fc60007810000 */
[----:B------:R-:W-:Y:S01]  /*c940*/  FADD.FTZ R8, -R189, R8 ;  /* 0x00000008bd087221 */ /* 0x000fe20000010100 */
[----:B------:R-:W-:-:S03]  /*c950*/  FMNMX.FTZ R154, R172, R5, !PT ;  /* 0x00000005ac9a7209 */ /* 0x000fc60007810000 */
[----:B------:R-:W-:Y:S01]  /*c960*/  FMUL.FTZ R8, R8, UR14 ;  /* 0x0000000e08087c20 */ /* 0x000fe20008410000 */
[----:B------:R-:W-:Y:S01]  /*c970*/  FMNMX.FTZ R5, R173, R154, !PT ;  /* 0x0000009aad057209 */ /* 0x000fe20007810000 */
[----:B------:R0:W-:Y:S03]  /*c980*/  MUFU.EX2 R20, R195 ;  /* 0x000000c300147308 */ /* 0x0001e60000000800 */
[----:B------:R-:W-:-:S04]  /*c990*/  FMNMX.FTZ R154, R176, R5, !PT ;  /* 0x00000005b09a7209 */ /* 0x000fc80007810000 */
[----:B------:R-:W-:Y:S01]  /*c9a0*/  FMNMX.FTZ R5, R177, R154, !PT ;  /* 0x0000009ab1057209 */ /* 0x000fe20007810000 */
[----:B------:R-:W2:Y:S01]  /*c9b0*/  MUFU.EX2 R8, R8 ;  /* 0x0000000800087308 */ /* 0x000ea20000000800 */
[--C-:B0-----:R-:W-:Y:S01]  /*c9c0*/  FFMA.FTZ R195, R191, UR14, -R188.reuse ;  /* 0x0000000ebfc37c23 */ /* 0x101fe200080108bc */
[----:B------:R-:W-:Y:S01]  /*c9d0*/  FFMA.FTZ R188, R193, UR14, -R188 ;  /* 0x0000000ec1bc7c23 */ /* 0x000fe200080108bc */
[----:B------:R-:W-:-:S04]  /*c9e0*/  FMNMX.FTZ R154, R180, R5, !PT ;  /* 0x00000005b49a7209 */ /* 0x000fc80007810000 */
[----:B------:R-:W-:Y:S01]  /*c9f0*/  FMNMX.FTZ R154, R181, R154, !PT ;  /* 0x0000009ab59a7209 */ /* 0x000fe20007810000 */
[----:B------:R-:W0:Y:S03]  /*ca00*/  MUFU.EX2 R21, R21 ;  /* 0x0000001500157308 */ /* 0x000e260000000800 */
[----:B------:R-:W-:-:S04]  /*ca10*/  FMNMX.FTZ R5, R185, R154, !PT ;  /* 0x0000009ab9057209 */ /* 0x000fc80007810000 */
[----:B------:R-:W-:Y:S01]  /*ca20*/  FMNMX.FTZ R154, R184, R5, !PT ;  /* 0x00000005b89a7209 */ /* 0x000fe20007810000 */
[----:B------:R-:W3:Y:S01]  /*ca30*/  MUFU.EX2 R194, R194 ;  /* 0x000000c200c27308 */ /* 0x000ee20000000800 */
[----:B--2---:R-:W-:Y:S01]  /*ca40*/  FFMA.FTZ R193, R8, R2, R11 ;  /* 0x0000000208c17223 */ /* 0x004fe2000001000b */
[----:B------:R-:W-:Y:S01]  /*ca50*/  FMUL.FTZ R24, R24, R8 ;  /* 0x0000000818187220 */ /* 0x000fe20000410000 */
[----:B------:R-:W-:Y:S01]  /*ca60*/  FMNMX.FTZ R5, R187, R154, !PT ;  /* 0x0000009abb057209 */ /* 0x000fe20007810000 */
[-C--:B------:R-:W-:Y:S01]  /*ca70*/  FMUL.FTZ R25, R25, R8.reuse ;  /* 0x0000000819197220 */ /* 0x080fe20000410000 */
[----:B------:R-:W-:Y:S01]  /*ca80*/  FADD.FTZ R2, R192, R193 ;  /* 0x000000c1c0027221 */ /* 0x000fe20000010000 */
[-C--:B------:R-:W-:Y:S01]  /*ca90*/  FMUL.FTZ R28, R28, R8.reuse ;  /* 0x000000081c1c7220 */ /* 0x080fe20000410000 */
[----:B------:R-:W-:Y:S01]  /*caa0*/  FMNMX.FTZ R5, R190, R5, !PT ;  /* 0x00000005be057209 */ /* 0x000fe20007810000 */
[----:B------:R-:W2:Y:S01]  /*cab0*/  MUFU.EX2 R158, R158 ;  /* 0x0000009e009e7308 */ /* 0x000ea20000000800 */
[----:B------:R-:W-:Y:S01]  /*cac0*/  FADD.FTZ R193, R13, R2 ;  /* 0x000000020dc17221 */ /* 0x000fe20000010000 */
[-C--:B------:R-:W-:Y:S01]  /*cad0*/  FMUL.FTZ R29, R29, R8.reuse ;  /* 0x000000081d1d7220 */ /* 0x080fe20000410000 */
[-C--:B------:R-:W-:Y:S01]  /*cae0*/  FMUL.FTZ R32, R32, R8.reuse ;  /* 0x0000000820207220 */ /* 0x080fe20000410000 */
[----:B------:R-:W4:Y:S01]  /*caf0*/  SHFL.BFLY PT, R154, R5, 0x2, 0x1f ;  /* 0x0c401f00059a7f89 */ /* 0x000f2200000e0000 */
[----:B------:R-:W-:Y:S01]  /*cb00*/  FADD.FTZ R2, R20, R193 ;  /* 0x000000c114027221 */ /* 0x000fe20000010000 */
[-C--:B------:R-:W-:Y:S01]  /*cb10*/  FMUL.FTZ R33, R33, R8.reuse ;  /* 0x0000000821217220 */ /* 0x080fe20000410000 */
[-C--:B------:R-:W-:Y:S01]  /*cb20*/  FMUL.FTZ R36, R36, R8.reuse ;  /* 0x0000000824247220 */ /* 0x080fe20000410000 */
[----:B------:R-:W5:Y:S01]  /*cb30*/  MUFU.EX2 R155, R155 ;  /* 0x0000009b009b7308 */ /* 0x000f620000000800 */
[----:B0-----:R-:W-:Y:S01]  /*cb40*/  FADD.FTZ R193, R21, R2 ;  /* 0x0000000215c17221 */ /* 0x001fe20000010000 */
[-C--:B------:R-:W-:Y:S01]  /*cb50*/  FMUL.FTZ R37, R37, R8.reuse ;  /* 0x0000000825257220 */ /* 0x080fe20000410000 */
[-C--:B------:R-:W-:Y:S01]  /*cb60*/  FMUL.FTZ R40, R40, R8.reuse ;  /* 0x0000000828287220 */ /* 0x080fe20000410000 */
[-C--:B------:R-:W-:Y:S01]  /*cb70*/  FMUL.FTZ R41, R41, R8.reuse ;  /* 0x0000000829297220 */ /* 0x080fe20000410000 */
[----:B---3--:R-:W-:Y:S01]  /*cb80*/  FADD.FTZ R193, R194, R193 ;  /* 0x000000c1c2c17221 */ /* 0x008fe20000010000 */
        /* <DEDUP_REMOVED lines=11> */
[----:B-----5:R-:W-:Y:S01]  /*cc40*/  FADD.FTZ R2, R155, R2 ;  /* 0x000000029b027221 */ /* 0x020fe20000010000 */
[-C--:B------:R-:W-:Y:S01]  /*cc50*/  FMUL.FTZ R60, R60, R8.reuse ;  /* 0x000000083c3c7220 */ /* 0x080fe20000410000 */
[----:B------:R-:W-:Y:S01]  /*cc60*/  FMUL.FTZ R61, R61, R8 ;  /* 0x000000083d3d7220 */ /* 0x000fe20000410000 */
[----:B----4-:R-:W-:Y:S01]  /*cc70*/  FMNMX.FTZ R154, R5, R154, !PT ;  /* 0x0000009a059a7209 */ /* 0x010fe20007810000 */
[-C--:B------:R-:W-:Y:S01]  /*cc80*/  FMUL.FTZ R64, R64, R8.reuse ;  /* 0x0000000840407220 */ /* 0x080fe20000410000 */
[-C--:B------:R-:W-:Y:S01]  /*cc90*/  FMUL.FTZ R65, R65, R8.reuse ;  /* 0x0000000841417220 */ /* 0x080fe20000410000 */
[-C--:B------:R-:W-:Y:S01]  /*cca0*/  FMUL.FTZ R68, R68, R8.reuse ;  /* 0x0000000844447220 */ /* 0x080fe20000410000 */
[----:B------:R-:W3:Y:S01]  /*ccb0*/  MUFU.EX2 R163, R163 ;  /* 0x000000a300a37308 */ /* 0x000ee20000000800 */
[----:B------:R-:W4:Y:S01]  /*ccc0*/  SHFL.BFLY PT, R5, R154, 0x1, 0x1f ;  /* 0x0c201f009a057f89 */ /* 0x000f2200000e0000 */
        /* <DEDUP_REMOVED lines=23> */
[----:B----4-:R-:W-:Y:S01]  /*ce40*/  FMNMX.FTZ R5, R154, R5, !PT ;  /* 0x000000059a057209 */ /* 0x010fe20007810000 */
[-C--:B------:R-:W-:Y:S01]  /*ce50*/  FMUL.FTZ R109, R109, R8.reuse ;  /* 0x000000086d6d7220 */ /* 0x080fe20000410000 */
[----:B------:R-:W-:Y:S01]  /*ce60*/  F2FP.BF16.F32.PACK_AB R154, R20, R13 ;  /* 0x0000000d149a723e */ /* 0x000fe200000010ff */
[-C--:B------:R-:W-:Y:S01]  /*ce70*/  FMUL.FTZ R112, R112, R8.reuse ;  /* 0x0000000870707220 */ /* 0x080fe20000410000 */
[C---:B------:R-:W-:Y:S01]  /*ce80*/  FSETP.NEU.FTZ.AND P1, PT, R5.reuse, -INF , PT ;  /* 0xff8000000500780b */ /* 0x040fe20003f3d000 */
[----:B------:R-:W-:Y:S01]  /*ce90*/  FMUL.FTZ R197, R5, UR14 ;  /* 0x0000000e05c57c20 */ /* 0x000fe20008410000 */
[-C--:B------:R-:W-:Y:S01]  /*cea0*/  FMUL.FTZ R113, R113, R8.reuse ;  /* 0x0000000871717220 */ /* 0x080fe20000410000 */
[----:B------:R-:W4:Y:S01]  /*ceb0*/  MUFU.EX2 R171, R171 ;  /* 0x000000ab00ab7308 */ /* 0x000f220000000800 */
[-C--:B------:R-:W-:Y:S01]  /*cec0*/  FMUL.FTZ R116, R116, R8.reuse ;  /* 0x0000000874747220 */ /* 0x080fe20000410000 */
[-C--:B------:R-:W-:Y:S01]  /*ced0*/  FMUL.FTZ R117, R117, R8.reuse ;  /* 0x0000000875757220 */ /* 0x080fe20000410000 */
[----:B------:R-:W-:Y:S01]  /*cee0*/  FSEL R197, R197, RZ, P1 ;  /* 0x000000ffc5c57208 */ /* 0x000fe20000800000 */
[-C--:B------:R-:W-:Y:S01]  /*cef0*/  FMUL.FTZ R120, R120, R8.reuse ;  /* 0x0000000878787220 */ /* 0x080fe20000410000 */
[-C--:B------:R-:W-:Y:S01]  /*cf00*/  FMUL.FTZ R121, R121, R8.reuse ;  /* 0x0000000879797220 */ /* 0x080fe20000410000 */
[-C--:B------:R-:W-:Y:S01]  /*cf10*/  FMUL.FTZ R124, R124, R8.reuse ;  /* 0x000000087c7c7220 */ /* 0x080fe20000410000 */
[-C--:B------:R-:W-:Y:S01]  /*cf20*/  FMUL.FTZ R125, R125, R8.reuse ;  /* 0x000000087d7d7220 */ /* 0x080fe20000410000 */
[--C-:B------:R-:W-:Y:S01]  /*cf30*/  FFMA.FTZ R193, R153, UR14, -R197.reuse ;  /* 0x0000000e99c17c23 */ /* 0x100fe200080108c5 */
[--C-:B------:R-:W-:Y:S01]  /*cf40*/  FFMA.FTZ R191, R10, UR14, -R197.reuse ;  /* 0x0000000e0abf7c23 */ /* 0x100fe200080108c5 */
[----:B0-----:R-:W-:Y:S01]  /*cf50*/  FADD.FTZ R153, R159, R2 ;  /* 0x000000029f997221 */ /* 0x001fe20000010000 */
[--C-:B------:R-:W-:Y:S01]  /*cf60*/  FFMA.FTZ R10, R12, UR14, -R197.reuse ;  /* 0x0000000e0c0a7c23 */ /* 0x100fe200080108c5 */
[--C-:B------:R-:W-:Y:S01]  /*cf70*/  FFMA.FTZ R12, R14, UR14, -R197.reuse ;  /* 0x0000000e0e0c7c23 */ /* 0x100fe200080108c5 */
[----:B------:R-:W-:Y:S01]  /*cf80*/  FFMA.FTZ R14, R152, UR14, -R197 ;  /* 0x0000000e980e7c23 */ /* 0x000fe200080108c5 */
[----:B--2---:R-:W-:Y:S01]  /*cf90*/  FADD.FTZ R152, R162, R153 ;  /* 0x00000099a2987221 */ /* 0x004fe20000010000 */
[----:B------:R-:W-:Y:S01]  /*cfa0*/  FSEL R2, R5, RZ, P1 ;  /* 0x000000ff05027208 */ /* 0x000fe20000800000 */
[----:B------:R-:W0:Y:S01]  /*cfb0*/  MUFU.EX2 R174, R174 ;  /* 0x000000ae00ae7308 */ /* 0x000e220000000800 */
[--C-:B------:R-:W-:Y:S01]  /*cfc0*/  FFMA.FTZ R196, R157, UR14, -R197.reuse ;  /* 0x0000000e9dc47c23 */ /* 0x100fe200080108c5 */
[----:B---3--:R-:W-:Y:S01]  /*cfd0*/  FADD.FTZ R153, R163, R152 ;  /* 0x00000098a3997221 */ /* 0x008fe20000010000 */
[----:B------:R-:W-:Y:S01]  /*cfe0*/  FFMA.FTZ R15, R15, UR14, -R197 ;  /* 0x0000000e0f0f7c23 */ /* 0x000fe200080108c5 */
[----:B------:R-:W-:Y:S01]  /*cff0*/  FADD.FTZ R2, -R2, R9 ;  /* 0x0000000902027221 */ /* 0x000fe20000010100 */
[----:B------:R-:W-:Y:S01]  /*d000*/  FFMA.FTZ R160, R160, UR14, -R197 ;  /* 0x0000000ea0a07c23 */ /* 0x000fe200080108c5 */
[----:B-----5:R-:W-:Y:S01]  /*d010*/  FADD.FTZ R152, R166, R153 ;  /* 0x00000099a6987221 */ /* 0x020fe20000010000 */
[--C-:B------:R-:W-:Y:S01]  /*d020*/  FFMA.FTZ R199, R161, UR14, -R197.reuse ;  /* 0x0000000ea1c77c23 */ /* 0x100fe200080108c5 */
[----:B------:R-:W2:Y:S01]  /*d030*/  MUFU.EX2 R175, R175 ;  /* 0x000000af00af7308 */ /* 0x000ea20000000800 */
[--C-:B------:R-:W-:Y:S01]  /*d040*/  FFMA.FTZ R198, R164, UR14, -R197.reuse ;  /* 0x0000000ea4c67c23 */ /* 0x100fe200080108c5 */
[----:B-1----:R-:W-:Y:S01]  /*d050*/  FADD.FTZ R9, R167, R152 ;  /* 0x00000098a7097221 */ /* 0x002fe20000010000 */
[--C-:B------:R-:W-:Y:S01]  /*d060*/  FFMA.FTZ R165, R165, UR14, -R197.reuse ;  /* 0x0000000ea5a57c23 */ /* 0x100fe200080108c5 */
[--C-:B------:R-:W-:Y:S01]  /*d070*/  FFMA.FTZ R169, R169, UR14, -R197.reuse ;  /* 0x0000000ea9a97c23 */ /* 0x100fe200080108c5 */
[----:B------:R-:W-:Y:S01]  /*d080*/  FFMA.FTZ R153, R172, UR14, -R197 ;  /* 0x0000000eac997c23 */ /* 0x000fe200080108c5 */
[----:B------:R-:W-:Y:S01]  /*d090*/  FADD.FTZ R152, R170, R9 ;  /* 0x00000009aa987221 */ /* 0x000fe20000010000 */
[--C-:B------:R-:W-:Y:S01]  /*d0a0*/  FFMA.FTZ R9, R168, UR14, -R197.reuse ;  /* 0x0000000ea8097c23 */ /* 0x100fe200080108c5 */
[----:B------:R-:W1:Y:S01]  /*d0b0*/  MUFU.EX2 R178, R178 ;  /* 0x000000b200b27308 */ /* 0x000e620000000800 */
[--C-:B------:R-:W-:Y:S01]  /*d0c0*/  FFMA.FTZ R173, R173, UR14, -R197.reuse ;  /* 0x0000000eadad7c23 */ /* 0x100fe200080108c5 */
[----:B----4-:R-:W-:Y:S01]  /*d0d0*/  FADD.FTZ R157, R171, R152 ;  /* 0x00000098ab9d7221 */ /* 0x010fe20000010000 */
[--C-:B------:R-:W-:Y:S01]  /*d0e0*/  FFMA.FTZ R176, R176, UR14, -R197.reuse ;  /* 0x0000000eb0b07c23 */ /* 0x100fe200080108c5 */
[--C-:B------:R-:W-:Y:S01]  /*d0f0*/  FFMA.FTZ R177, R177, UR14, -R197.reuse ;  /* 0x0000000eb1b17c23 */ /* 0x100fe200080108c5 */
[----:B------:R-:W-:Y:S01]  /*d100*/  FFMA.FTZ R181, R181, UR14, -R197 ;  /* 0x0000000eb5b57c23 */ /* 0x000fe200080108c5 */
[----:B0-----:R-:W-:Y:S01]  /*d110*/  FADD.FTZ R152, R174, R157 ;  /* 0x0000009dae987221 */ /* 0x001fe20000010000 */
[--C-:B------:R-:W-:Y:S01]  /*d120*/  FFMA.FTZ R157, R180, UR14, -R197.reuse ;  /* 0x0000000eb49d7c23 */ /* 0x100fe200080108c5 */
[----:B------:R-:W0:Y:S01]  /*d130*/  MUFU.EX2 R179, R179 ;  /* 0x000000b300b37308 */ /* 0x000e220000000800 */
[--C-:B------:R-:W-:Y:S01]  /*d140*/  FFMA.FTZ R185, R185, UR14, -R197.reuse ;  /* 0x0000000eb9b97c23 */ /* 0x100fe200080108c5 */
[----:B--2---:R-:W-:Y:S01]  /*d150*/  FADD.FTZ R215, R175, R152 ;  /* 0x00000098afd77221 */ /* 0x004fe20000010000 */
[--C-:B------:R-:W-:Y:S01]  /*d160*/  FFMA.FTZ R184, R184, UR14, -R197.reuse ;  /* 0x0000000eb8b87c23 */ /* 0x100fe200080108c5 */
[--C-:B------:R-:W-:Y:S01]  /*d170*/  FFMA.FTZ R187, R187, UR14, -R197.reuse ;  /* 0x0000000ebbbb7c23 */ /* 0x100fe200080108c5 */
[----:B------:R-:W-:Y:S01]  /*d180*/  FFMA.FTZ R190, R190, UR14, -R197 ;  /* 0x0000000ebebe7c23 */ /* 0x000fe200080108c5 */
[----:B------:R-:W-:Y:S01]  /*d190*/  F2FP.BF16.F32.PACK_AB R164, R170, R167 ;  /* 0x000000a7aaa4723e */ /* 0x000fe200000010ff */
[-C--:B------:R-:W-:Y:S01]  /*d1a0*/  FMUL.FTZ R128, R128, R8.reuse ;  /* 0x0000000880807220 */ /* 0x080fe20000410000 */
[----:B------:R-:W-:Y:S01]  /*d1b0*/  MUFU.EX2 R182, R182 ;  /* 0x000000b600b67308 */ /* 0x000fe20000000800 */
[C---:B-1----:R-:W-:Y:S01]  /*d1c0*/  FADD.FTZ R152, R178.reuse, R215 ;  /* 0x000000d7b2987221 */ /* 0x042fe20000010000 */
[----:B------:R-:W-:Y:S01]  /*d1d0*/  F2FP.BF16.F32.PACK_AB R168, R178, R175 ;  /* 0x000000afb2a8723e */ /* 0x000fe200000010ff */
[----:B------:R-:W-:Y:S01]  /*d1e0*/  FMUL.FTZ R178, R2, UR14 ;  /* 0x0000000e02b27c20 */ /* 0x000fe20008410000 */
        /* <DEDUP_REMOVED lines=11> */
[----:B------:R-:W-:Y:S01]  /*d2a0*/  FMUL.FTZ R149, R149, R8 ;  /* 0x0000000895957220 */ /* 0x000fe20000410000 */
[----:B------:R-:W1:Y:S01]  /*d2b0*/  MUFU.EX2 R186, R186 ;  /* 0x000000ba00ba7308 */ /* 0x000e620000000800 */
[----:B------:R-:W-:-:S07]  /*d2c0*/  F2FP.BF16.F32.PACK_AB R158, R155, R158 ;  /* 0x0000009e9b9e723e */ /* 0x000fce00000010ff */
[----:B------:R2:W3:Y:S08]  /*d2d0*/  MUFU.EX2 R189, R195 ;  /* 0x000000c300bd7308 */ /* 0x0004f00000000800 */
[----:B------:R-:W4:Y:S01]  /*d2e0*/  MUFU.EX2 R188, R188 ;  /* 0x000000bc00bc7308 */ /* 0x000f220000000800 */
[----:B--2---:R-:W-:Y:S01]  /*d2f0*/  FFMA.FTZ R195, R156, UR14, -R197 ;  /* 0x0000000e9cc37c23 */ /* 0x004fe200080108c5 */
[----:B0-----:R-:W-:Y:S01]  /*d300*/  FADD.FTZ R197, R179, R152 ;  /* 0x00000098b3c57221 */ /* 0x001fe20000010000 */
[----:B-1----:R-:W-:-:S02]  /*d310*/  F2FP.BF16.F32.PACK_AB R172, R186, R183 ;  /* 0x000000b7baac723e */ /* 0x002fc400000010ff */
[----:B------:R-:W-:Y:S01]  /*d320*/  F2FP.BF16.F32.PACK_AB R152, R192, R11 ;  /* 0x0000000bc098723e */ /* 0x000fe200000010ff */
[----:B------:R-:W-:Y:S01]  /*d330*/  FADD.FTZ R20, R182, R197 ;  /* 0x000000c5b6147221 */ /* 0x000fe20000010000 */
[----:B------:R-:W-:Y:S01]  /*d340*/  F2FP.BF16.F32.PACK_AB R156, R194, R21 ;  /* 0x00000015c29c723e */ /* 0x000fe200000010ff */
[----:B------:R-:W-:Y:S02]  /*d350*/  MUFU.EX2 R191, R191 ;  /* 0x000000bf00bf7308 */ /* 0x000fe40000000800 */
[----:B------:R-:W-:-:S04]  /*d360*/  FADD.FTZ R13, R183, R20 ;  /* 0x00000014b70d7221 */ /* 0x000fc80000010000 */
[----:B------:R-:W-:Y:S02]  /*d370*/  FADD.FTZ R170, R186, R13 ;  /* 0x0000000dbaaa7221 */ /* 0x000fe40000010000 */
[----:B------:R-:W0:Y:S02]  /*d380*/  MUFU.EX2 R178, R178 ;  /* 0x000000b200b27308 */ /* 0x000e240000000800 */
[----:B---3--:R-:W-:Y:S01]  /*d390*/  FADD.FTZ R13, R189, R170 ;  /* 0x000000aabd0d7221 */ /* 0x008fe20000010000 */
[----:B------:R-:W-:-:S03]  /*d3a0*/  F2FP.BF16.F32.PACK_AB R170, R182, R179 ;  /* 0x000000b3b6aa723e */ /* 0x000fc600000010ff */
[----:B----4-:R-:W-:Y:S02]  /*d3b0*/  FADD.FTZ R2, R188, R13 ;  /* 0x0000000dbc027221 */ /* 0x010fe40000010000 */
        /* <DEDUP_REMOVED lines=49> */
[----:B------:R2:W3:Y:S01]  /*d6d0*/  MUFU.EX2 R161, R160 ;  /* 0x000000a000a17308 */ /* 0x0004e20000000800 */
        /* <DEDUP_REMOVED lines=8> */
[----:B--2---:R-:W-:Y:S01]  /*d760*/  F2FP.BF16.F32.PACK_AB R160, R162, R159 ;  /* 0x0000009fa2a0723e */ /* 0x004fe200000010ff */
[-C--:B------:R-:W-:Y:S01]  /*d770*/  FMUL.FTZ R107, R107, R178.reuse ;  /* 0x000000b26b6b7220 */ /* 0x080fe20000410000 */
[----:B------:R-:W-:Y:S01]  /*d780*/  F2FP.BF16.F32.PACK_AB R162, R166, R163 ;  /* 0x000000a3a6a2723e */ /* 0x000fe200000010ff */
[-C--:B------:R-:W-:Y:S01]  /*d790*/  FMUL.FTZ R110, R110, R178.reuse ;  /* 0x000000b26e6e7220 */ /* 0x080fe20000410000 */
[----:B------:R-:W-:Y:S01]  /*d7a0*/  F2FP.BF16.F32.PACK_AB R166, R174, R171 ;  /* 0x000000abaea6723e */ /* 0x000fe200000010ff */
[-C--:B------:R-:W-:Y:S01]  /*d7b0*/  FMUL.FTZ R111, R111, R178.reuse ;  /* 0x000000b26f6f7220 */ /* 0x080fe20000410000 */
[----:B------:R-:W-:Y:S01]  /*d7c0*/  F2FP.BF16.F32.PACK_AB R174, R188, R189 ;  /* 0x000000bdbcae723e */ /* 0x000fe200000010ff */
[----:B------:R-:W-:Y:S01]  /*d7d0*/  MUFU.EX2 R11, R198 ;  /* 0x000000c6000b7308 */ /* 0x000fe20000000800 */
[C---:B-1----:R-:W-:Y:S01]  /*d7e0*/  FADD.FTZ R188, R196.reuse, R13 ;  /* 0x0000000dc4bc7221 */ /* 0x042fe20000010000 */
[----:B------:R-:W-:Y:S01]  /*d7f0*/  F2FP.BF16.F32.PACK_AB R159, R196, R195 ;  /* 0x000000c3c49f723e */ /* 0x000fe200000010ff */
[-C--:B------:R-:W-:Y:S01]  /*d800*/  FMUL.FTZ R114, R114, R178.reuse ;  /* 0x000000b272727220 */ /* 0x080fe20000410000 */
[-C--:B------:R-:W-:Y:S01]  /*d810*/  FMUL.FTZ R115, R115, R178.reuse ;  /* 0x000000b273737220 */ /* 0x080fe20000410000 */
[----:B---3--:R-:W-:Y:S01]  /*d820*/  FADD.FTZ R13, R161, R188 ;  /* 0x000000bca10d7221 */ /* 0x008fe20000010000 */
[-C--:B------:R-:W-:Y:S01]  /*d830*/  FMUL.FTZ R118, R118, R178.reuse ;  /* 0x000000b276767220 */ /* 0x080fe20000410000 */
[-C--:B------:R-:W-:Y:S01]  /*d840*/  FMUL.FTZ R119, R119, R178.reuse ;  /* 0x000000b277777220 */ /* 0x080fe20000410000 */
[----:B------:R-:W1:Y:S01]  /*d850*/  MUFU.EX2 R20, R165 ;  /* 0x000000a500147308 */ /* 0x000e620000000800 */
[----:B0-----:R-:W-:Y:S01]  /*d860*/  F2FP.BF16.F32.PACK_AB R161, R180, R161 ;  /* 0x000000a1b4a1723e */ /* 0x001fe200000010ff */
        /* <DEDUP_REMOVED lines=18> */
[----:B------:R-:W-:-:S04]  /*d990*/  FMUL.FTZ R151, R151, R178 ;  /* 0x000000b297977220 */ /* 0x000fc80000410000 */
[----:B------:R1:W-:Y:S08]  /*d9a0*/  MUFU.EX2 R169, R176 ;  /* 0x000000b000a97308 */ /* 0x0003f00000000800 */
[----:B------:R2:W3:Y:S01]  /*d9b0*/  MUFU.EX2 R167, R153 ;  /* 0x0000009900a77308 */ /* 0x0004e20000000800 */
[----:B-1----:R-:W-:Y:S01]  /*d9c0*/  FADD.FTZ R176, R180, R13 ;  /* 0x0000000db4b07221 */ /* 0x002fe20000010000 */
[----:B0-----:R-:W-:-:S03]  /*d9d0*/  F2FP.BF16.F32.PACK_AB R165, R182, R9 ;  /* 0x00000009b6a5723e */ /* 0x001fc600000010ff */
[----:B------:R-:W-:-:S03]  /*d9e0*/  FADD.FTZ R13, R11, R176 ;  /* 0x000000b00b0d7221 */ /* 0x000fc60000010000 */
[----:B------:R-:W0:Y:S01]  /*d9f0*/  MUFU.EX2 R0, R173 ;  /* 0x000000ad00007308 */ /* 0x000e220000000800 */
[----:B------:R-:W-:Y:S01]  /*da00*/  FADD.FTZ R188, R20, R13 ;  /* 0x0000000d14bc7221 */ /* 0x000fe20000010000 */
[----:B--2---:R-:W-:-:S03]  /*da10*/  F2FP.BF16.F32.PACK_AB R153, R10, R191 ;  /* 0x000000bf0a99723e */ /* 0x004fc600000010ff */
[----:B------:R-:W-:-:S03]  /*da20*/  FADD.FTZ R13, R9, R188 ;  /* 0x000000bc090d7221 */ /* 0x000fc60000010000 */
[----:B------:R-:W1:Y:S01]  /*da30*/  MUFU.EX2 R186, R177 ;  /* 0x000000b100ba7308 */ /* 0x000e620000000800 */
[----:B------:R-:W-:-:S04]  /*da40*/  FADD.FTZ R188, R182, R13 ;  /* 0x0000000db6bc7221 */ /* 0x000fc80000010000 */
[----:B---3--:R-:W-:-:S03]  /*da50*/  FADD.FTZ R13, R167, R188 ;  /* 0x000000bca70d7221 */ /* 0x008fc60000010000 */
[----:B------:R2:W3:Y:S01]  /*da60*/  MUFU.EX2 R171, R157 ;  /* 0x0000009d00ab7308 */ /* 0x0004e20000000800 */
[C---:B0-----:R-:W-:Y:S01]  /*da70*/  FADD.FTZ R188, R0.reuse, R13 ;  /* 0x0000000d00bc7221 */ /* 0x041fe20000010000 */
[----:B------:R-:W-:-:S03]  /*da80*/  F2FP.BF16.F32.PACK_AB R167, R0, R167 ;  /* 0x000000a700a7723e */ /* 0x000fc600000010ff */
[----:B------:R-:W-:-:S03]  /*da90*/  FADD.FTZ R13, R169, R188 ;  /* 0x000000bca90d7221 */ /* 0x000fc60000010000 */
[----:B------:R-:W0:Y:S01]  /*daa0*/  MUFU.EX2 R176, R181 ;  /* 0x000000b500b07308 */ /* 0x000e220000000800 */
[C---:B-1----:R-:W-:Y:S01]  /*dab0*/  FADD.FTZ R188, R186.reuse, R13 ;  /* 0x0000000dbabc7221 */ /* 0x042fe20000010000 */
        /* <DEDUP_REMOVED lines=17> */
.L_x_2586:
[----:B------:R0:W1:Y:S01]  /*dbd0*/  SYNCS.PHASECHK.TRANS64.TRYWAIT P1, [UR25+0x22850], R6 ;  /* 0x02285006ff0075a7 */ /* 0x0000620008020159 */
[----:B------:R-:W-:Y:S05]  /*dbe0*/  @!P0 BRA `(.L_x_2587) ;  /* 0x0000000000048947 */ /* 0x000fea0003800000 */
[----:B------:R-:W-:Y:S01]  /*dbf0*/  BPT.TRAP 0x1 ;  /* 0x000000040000795c */ /* 0x000fe20000300000 */
.L_x_2587:
[----:B------:R-:W-:Y:S01]  /*dc00*/  VIADD R8, R216, 0x8 ;  /* 0x00000008d8087836 */ /* 0x000fe20000000000 */
[----:B-1----:R-:W-:Y:S06]  /*dc10*/  @P1 BRA `(.L_x_2588) ;  /* 0x0000000000081947 */ /* 0x002fec0003800000 */
[----:B------:R-:W1:Y:S02]  /*dc20*/  SYNCS.PHASECHK.TRANS64.TRYWAIT P1, [UR25+0x22850], R6 ;  /* 0x02285006ff0075a7 */ /* 0x000e640008020159 */
[----:B-1----:R-:W-:Y:S05]  /*dc30*/  @!P1 BRA `(.L_x_2589) ;  /* 0x0000009400f09947 */ /* 0x002fea0003800000 */
.L_x_2588:
        /* <DEDUP_REMOVED lines=39> */
.L_x_2590:
        /* <DEDUP_REMOVED lines=8> */
.L_x_2572:
[----:B------:R-:W1:Y:S01]  /*df30*/  SHFL.BFLY PT, R7, R2, 0x2, 0x1f ;  /* 0x0c401f0002077f89 */ /* 0x000e6200000e0000 */
[----:B------:R-:W-:Y:S01]  /*df40*/  IMAD.MOV.U32 R8, RZ, RZ, RZ ;  /* 0x000000ffff087224 */ /* 0x000fe200078e00ff */
[----:B------:R-:W-:Y:S01]  /*df50*/  UIADD3 UR38, UR38, 0x1, URZ ;  /* 0x0000000126267890 */ /* 0x000fe2000fffe03f */
[----:B------:R-:W-:Y:S01]  /*df60*/  IMAD.U32 R13, RZ, RZ, UR14 ;  /* 0x0000000eff0d7e24 */ /* 0x000fe2000f8e00ff */
[----:B------:R-:W2:Y:S01]  /*df70*/  SHFL.BFLY PT, R9, R0, 0x2, 0x1f ;  /* 0x0c401f0000097f89 */ /* 0x000ea200000e0000 */
[----:B------:R3:W-:Y:S06]  /*df80*/  BAR.ARV R3, 0x100 ;  /* 0x000400030000751d */ /* 0x0007ec0000002000 */
[----:B------:R-:W-:-:S02]  /*df90*/  UISETP.NE.AND UP0, UPT, UR38, 0x2, UPT ;  /* 0x000000022600788c */ /* 0x000fc4000bf05270 */
[----:B------:R-:W-:Y:S06]  /*dfa0*/  BAR.ARV 0x8, 0x180 ;  /* 0x0206000000007b1d */ /* 0x000fec0000002000 */
[----:B---3--:R-:W-:Y:S01]  /*dfb0*/  IMAD.MOV.U32 R3, RZ, RZ, -0x800000 ;  /* 0xff800000ff037424 */ /* 0x008fe200078e00ff */
[----:B------:R-:W-:Y:S01]  /*dfc0*/  USEL UR4, URZ, 0x1, UP0 ;  /* 0x000000013f047887 */ /* 0x000fe20008000000 */
[----:B-1----:R-:W-:Y:S01]  /*dfd0*/  FADD.FTZ R7, R7, R2 ;  /* 0x0000000207077221 */ /* 0x002fe20000010000 */
[----:B------:R-:W-:Y:S01]  /*dfe0*/  IMAD.MOV.U32 R2, RZ, RZ, -0x800000 ;  /* 0xff800000ff027424 */ /* 0x000fe200078e00ff */
[----:B------:R-:W-:Y:S01]  /*dff0*/  PLOP3.LUT P0, PT, PT, PT, PT, 0x8, 0x0 ;  /* 0x000000000000781c */ /* 0x000fe20003f0e170 */
[----:B------:R-:W-:Y:S01]  /*e000*/  UIADD3 UR36, UR36, 0x1, URZ ;  /* 0x0000000124247890 */ /* 0x000fe2000fffe03f */
[----:B--2---:R-:W-:Y:S01]  /*e010*/  FADD.FTZ R9, R9, R0 ;  /* 0x0000000009097221 */ /* 0x004fe20000010000 */
[----:B0-----:R-:W0:Y:S01]  /*e020*/  SHFL.BFLY PT, R6, R7, 0x1, 0x1f ;  /* 0x0c201f0007067f89 */ /* 0x001e2200000e0000 */
[----:B------:R-:W-:Y:S01]  /*e030*/  IMAD.MOV.U32 R0, RZ, RZ, RZ ;  /* 0x000000ffff007224 */ /* 0x000fe200078e00ff */
[----:B------:R-:W-:-:S02]  /*e040*/  USEL UR38, UR38, URZ, UP0 ;  /* 0x0000003f26267287 */ /* 0x000fc40008000000 */
[----:B------:R-:W-:Y:S01]  /*e050*/  ULOP3.LUT UR37, UR37, UR4, URZ, 0x3c, !UPT ;  /* 0x0000000425257292 */ /* 0x000fe2000f8e3c3f */
[----:B0-----:R-:W-:Y:S01]  /*e060*/  FADD.FTZ R10, R7, R6 ;  /* 0x00000006070a7221 */ /* 0x001fe20000010000 */
[----:B------:R-:W-:Y:S01]  /*e070*/  IMAD.U32 R7, RZ, RZ, UR14 ;  /* 0x0000000eff077e24 */ /* 0x000fe2000f8e00ff */
[----:B------:R-:W0:Y:S03]  /*e080*/  SHFL.BFLY PT, R6, R9, 0x1, 0x1f ;  /* 0x0c201f0009067f89 */ /* 0x000e2600000e0000 */
[----:B------:R-:W-:-:S13]  /*e090*/  FSETP.NE.FTZ.AND P1, PT, R10, RZ, PT ;  /* 0x000000ff0a00720b */ /* 0x000fda0003f35000 */
[----:B------:R-:W1:Y:S01]  /*e0a0*/  @P1 MUFU.RCP R8, R10 ;  /* 0x0000000a00081308 */ /* 0x000e620000001000 */
[----:B------:R-:W-:Y:S01]  /*e0b0*/  @P1 FMUL.FTZ R7, R7, 0.69314718246459960938 ;  /* 0x3f31721807071820 */ /* 0x000fe20000410000 */
[----:B0-----:R-:W-:-:S06]  /*e0c0*/  FADD.FTZ R12, R9, R6 ;  /* 0x00000006090c7221 */ /* 0x001fcc0000010000 */
        /* <DEDUP_REMOVED lines=10> */
[----:B------:R-:W-:-:S04]  /*e170*/  FMUL.FTZ R40, R40, R8 ;  /* 0x0000000828287220 */ /* 0x000fc80000410000 */
[----:B------:R-:W-:Y:S01]  /*e180*/  @P2 MUFU.RCP R0, R12 ;  /* 0x0000000c00002308 */ /* 0x000fe20000001000 */
        /* <DEDUP_REMOVED lines=56> */
[----:B------:R-:W-:Y:S01]  /*e510*/  @P2 FMUL.FTZ R13, R13, 0.69314718246459960938 ;  /* 0x3f3172180d0d2820 */ /* 0x000fe20000410000 */
[----:B0-----:R-:W-:Y:S01]  /*e520*/  @P1 FMUL.FTZ R6, R6, 0.69314718246459960938 ;  /* 0x3f31721806061820 */ /* 0x001fe20000410000 */
        /* <DEDUP_REMOVED lines=67> */
.L_x_2513:
[----:B------:R-:W0:Y:S01]  /*e960*/  S2R R4, SR_CgaCtaId ;  /* 0x0000000000047919 */ /* 0x000e220000008800 */
[----:B------:R-:W-:Y:S01]  /*e970*/  MOV R17, 0x400 ;  /* 0x0000040000117802 */ /* 0x000fe20000000f00 */
[----:B------:R-:W-:Y:S01]  /*e980*/  BSSY B0, `(.L_x_2592) ;  /* 0x00002d5000007945 */ /* 0x000fe20003800000 */
[----:B------:R-:W-:Y:S02]  /*e990*/  BAR.SYNC.DEFER_BLOCKING 0x5, 0x180 ;  /* 0x0146000000007b1d */ /* 0x000fe40000010000 */
[----:B0-----:R-:W-:-:S05]  /*e9a0*/  LEA R17, R4, R17, 0x18 ;  /* 0x0000001104117211 */ /* 0x001fca00078ec0ff */
[----:B------:R-:W0:Y:S02]  /*e9b0*/  LDS.128 R4, [R17+0x228d0] ;  /* 0x0228d00011047984 */ /* 0x000e240000000c00 */
[----:B0-----:R-:W-:Y:S02]  /*e9c0*/  R2UR UR5, R5 ;  /* 0x00000000050572ca */ /* 0x001fe400000e0000 */
[----:B------:R-:W-:Y:S02]  /*e9d0*/  R2UR UR7, R6 ;  /* 0x00000000060772ca */ /* 0x000fe400000e0000 */
        /* <DEDUP_REMOVED lines=8> */
[----:B------:R-:W-:Y:S02]  /*ea60*/  F2FP.BF16.F32.PACK_AB R26, R29, R28 ;  /* 0x0000001c1d1a723e */ /* 0x000fe400000010ff */
[----:B------:R-:W-:Y:S01]  /*ea70*/  F2FP.BF16.F32.PACK_AB R32, R33, R32 ;  /* 0x000000202120723e */ /* 0x000fe200000010ff */
[----:B------:R-:W-:Y:S01]  /*ea80*/  UISETP.NE.AND.EX UP0, UPT, UR9, URZ, UPT, UP0 ;  /* 0x0000003f0900728c */ /* 0x000fe2000bf05300 */
[----:B------:R-:W-:Y:S02]  /*ea90*/  F2FP.BF16.F32.PACK_AB R27, R157, R27 ;  /* 0x0000001b9d1b723e */ /* 0x000fe400000010ff */
[----:B------:R-:W-:Y:S01]  /*eaa0*/  F2FP.BF16.F32.PACK_AB R33, R156, R34 ;  /* 0x000000229c21723e */ /* 0x000fe200000010ff */
[----:B------:R-:W-:Y:S01]  /*eab0*/  ULDC.64 UR8, c[0x0][0xc00] ;  /* 0x0003000000087ab9 */ /* 0x000fe20000000a00 */
[----:B------:R-:W-:Y:S01]  /*eac0*/  F2FP.BF16.F32.PACK_AB R40, R41, R40 ;  /* 0x000000282928723e */ /* 0x000fe200000010ff */
[----:B------:R-:W-:Y:S01]  /*ead0*/  UIMAD.WIDE UR8, UR42, 0x4, UR8 ;  /* 0x000000042a0878a5 */ /* 0x000fe2000f8e0208 */
        /* <DEDUP_REMOVED lines=9> */
[----:B------:R-:W-:Y:S02]  /*eb70*/  MOV R170, R17 ;  /* 0x0000001100aa7202 */ /* 0x000fe40000000f00 */
[----:B0-----:R-:W-:Y:S02]  /*eb80*/  MOV R171, R4 ;  /* 0x0000000400ab7202 */ /* 0x001fe40000000f00 */
[----:B------:R-:W-:Y:S02]  /*eb90*/  F2FP.BF16.F32.PACK_AB R51, R11, R51 ;  /* 0x000000330b33723e */ /* 0x000fe400000010ff */
[----:B------:R-:W-:Y:S01]  /*eba0*/  F2FP.BF16.F32.PACK_AB R57, R10, R58 ;  /* 0x0000003a0a39723e */ /* 0x000fe200000010ff */
[----:B------:R-:W-:Y:S01]  /*ebb0*/  IMAD.WIDE R110, R209, 0x2, R170 ;  /* 0x00000002d16e7825 */ /* 0x000fe200078e02aa */
[----:B------:R-:W-:-:S02]  /*ebc0*/  F2FP.BF16.F32.PACK_AB R64, R65, R64 ;  /* 0x000000404140723e */ /* 0x000fc400000010ff */
[----:B------:R-:W-:Y:S02]  /*ebd0*/  F2FP.BF16.F32.PACK_AB R58, R61, R60 ;  /* 0x0000003c3d3a723e */ /* 0x000fe400000010ff */
[C---:B------:R-:W-:Y:S02]  /*ebe0*/  IADD3 R151, P1, R110.reuse, 0x20, RZ ;  /* 0x000000206e977810 */ /* 0x040fe40007f3e0ff */
[C---:B------:R-:W-:Y:S02]  /*ebf0*/  LOP3.LUT R5, R110.reuse, 0x380, RZ, 0xc0, !PT ;  /* 0x000003806e057812 */ /* 0x040fe400078ec0ff */
        /* <DEDUP_REMOVED lines=13> */
[----:B------:R-:W-:Y:S01]  /*ecd0*/  SHF.R.U64 R5, R5, 0x3, RZ ;  /* 0x0000000305057819 */ /* 0x000fe200000012ff */
[--C-:B------:R-:W-:Y:S01]  /*ece0*/  IMAD.X R55, RZ, RZ, R111.reuse, P2 ;  /* 0x000000ffff377224 */ /* 0x100fe200010e066f */
[C---:B------:R-:W-:Y:S01]  /*ecf0*/  IADD3 R187, P0, R110.reuse, 0x8020, RZ ;  /* 0x000080206ebb7810 */ /* 0x040fe20007f1e0ff */
[----:B------:R-:W-:Y:S01]  /*ed00*/  IMAD.X R87, RZ, RZ, R111, P1 ;  /* 0x000000ffff577224 */ /* 0x000fe200008e066f */
[----:B------:R-:W-:-:S02]  /*ed10*/  IADD3 R189, P4, R110, 0x8040, RZ ;  /* 0x000080406ebd7810 */ /* 0x000fc40007f9e0ff */
        /* <DEDUP_REMOVED lines=10> */
[----:B------:R-:W-:Y:S01]  /*edc0*/  LOP3.LUT R110, R5, R110, RZ, 0x3c, !PT ;  /* 0x0000006e056e7212 */ /* 0x000fe200078e3cff */
[--C-:B------:R-:W-:Y:S01]  /*edd0*/  IMAD.X R5, RZ, RZ, R111.reuse, P2 ;  /* 0x000000ffff057224 */ /* 0x100fe200010e066f */
[----:B------:R-:W-:Y:S01]  /*ede0*/  LOP3.LUT R12, R151, 0x380, RZ, 0xc0, !PT ;  /* 0x00000380970c7812 */ /* 0x000fe200078ec0ff */
[----:B------:R-:W-:Y:S01]  /*edf0*/  IMAD.X R7, RZ, RZ, R111, P1 ;  /* 0x000000ffff077224 */ /* 0x000fe200008e066f */
[----:B------:R-:W-:-:S02]  /*ee00*/  LOP3.LUT R14, R173, 0x380, RZ, 0xc0, !PT ;  /* 0x00000380ad0e7812 */ /* 0x000fc400078ec0ff */
[----:B------:R-:W-:Y:S02]  /*ee10*/  LOP3.LUT R20, R175, 0x380, RZ, 0xc0, !PT ;  /* 0x00000380af147812 */ /* 0x000fe400078ec0ff */
[----:B------:R-:W-:Y:S02]  /*ee20*/  LOP3.LUT R30, R177, 0x380, RZ, 0xc0, !PT ;  /* 0x00000380b11e7812 */ /* 0x000fe400078ec0ff */
[----:B------:R-:W-:Y:S01]  /*ee30*/  MOV R110, R110 ;  /* 0x0000006e006e7202 */ /* 0x000fe20000000f00 */
[----:B------:R-:W-:Y:S01]  /*ee40*/  BAR.SYNC.DEFER_BLOCKING 0x1, 0x100 ;  /* 0x0044000000007b1d */ /* 0x000fe20000010000 */
[----:B------:R-:W-:Y:S02]  /*ee50*/  LOP3.LUT R106, R4, 0x380, RZ, 0xc0, !PT ;  /* 0x00000380046a7812 */ /* 0x000fe400078ec0ff */
[----:B------:R-:W-:Y:S02]  /*ee60*/  SHF.R.U64 R12, R12, 0x3, RZ ;  /* 0x000000030c0c7819 */ /* 0x000fe400000012ff */
[----:B------:R-:W-:-:S02]  /*ee70*/  LOP3.LUT R38, R179, 0x380, RZ, 0xc0, !PT ;  /* 0x00000380b3267812 */ /* 0x000fc400078ec0ff */
[----:B------:R-:W-:Y:S02]  /*ee80*/  LOP3.LUT R111, R18, 0x380, RZ, 0xc0, !PT ;  /* 0x00000380126f7812 */ /* 0x000fe400078ec0ff */
[----:B------:R-:W-:Y:S02]  /*ee90*/  SHF.R.U64 R14, R14, 0x3, RZ ;  /* 0x000000030e0e7819 */ /* 0x000fe400000012ff */
[----:B------:R-:W-:Y:S02]  /*eea0*/  LOP3.LUT R46, R181, 0x380, RZ, 0xc0, !PT ;  /* 0x00000380b52e7812 */ /* 0x000fe400078ec0ff */
[----:B------:R-:W-:Y:S02]  /*eeb0*/  SHF.R.U64 R20, R20, 0x3, RZ ;  /* 0x0000000314147819 */ /* 0x000fe400000012ff */
[----:B------:R-:W-:Y:S02]  /*eec0*/  LOP3.LUT R54, R183, 0x380, RZ, 0xc0, !PT ;  /* 0x00000380b7367812 */ /* 0x000fe400078ec0ff */
[----:B------:R-:W-:-:S02]  /*eed0*/  LOP3.LUT R90, R187, 0x380, RZ, 0xc0, !PT ;  /* 0x00000380bb5a7812 */ /* 0x000fc400078ec0ff */
[----:B------:R-:W-:Y:S02]  /*eee0*/  SHF.R.U64 R30, R30, 0x3, RZ ;  /* 0x000000031e1e7819 */ /* 0x000fe400000012ff */
[----:B------:R-:W-:Y:S02]  /*eef0*/  LOP3.LUT R86, R185, 0x380, RZ, 0xc0, !PT ;  /* 0x00000380b9567812 */ /* 0x000fe400078ec0ff */
[----:B------:R-:W-:Y:S01]  /*ef00*/  LOP3.LUT R98, R191, 0x380, RZ, 0xc0, !PT ;  /* 0x00000380bf627812 */ /* 0x000fe200078ec0ff */
[----:B------:R0:W-:Y:S01]  /*ef10*/  STSM.16.M88.4 [R110], R24 ;  /* 0x000000186e007844 */ /* 0x0001e20000000200 */
[----:B------:R-:W-:Y:S02]  /*ef20*/  SHF.R.U64 R29, R106, 0x3, RZ ;  /* 0x000000036a1d7819 */ /* 0x000fe400000012ff */
[----:B------:R-:W-:Y:S02]  /*ef30*/  LOP3.LUT R12, R12, R151, RZ, 0x3c, !PT ;  /* 0x000000970c0c7212 */ /* 0x000fe400078e3cff */
[----:B------:R-:W-:-:S02]  /*ef40*/  SHF.R.U64 R38, R38, 0x3, RZ ;  /* 0x0000000326267819 */ /* 0x000fc400000012ff */
[----:B------:R-:W-:Y:S02]  /*ef50*/  SHF.R.U64 R111, R111, 0x3, RZ ;  /* 0x000000036f6f7819 */ /* 0x000fe400000012ff */
[----:B------:R-:W-:Y:S02]  /*ef60*/  LOP3.LUT R14, R14, R173, RZ, 0x3c, !PT ;  /* 0x000000ad0e0e7212 */ /* 0x000fe400078e3cff */
[----:B------:R-:W-:Y:S02]  /*ef70*/  SHF.R.U64 R46, R46, 0x3, RZ ;  /* 0x000000032e2e7819 */ /* 0x000fe400000012ff */
[----:B------:R-:W-:Y:S02]  /*ef80*/  LOP3.LUT R94, R189, 0x380, RZ, 0xc0, !PT ;  /* 0x00000380bd5e7812 */ /* 0x000fe400078ec0ff */
[----:B------:R-:W-:Y:S02]  /*ef90*/  LOP3.LUT R20, R20, R175, RZ, 0x3c, !PT ;  /* 0x000000af14147212 */ /* 0x000fe400078e3cff */
[----:B------:R-:W-:-:S02]  /*efa0*/  SHF.R.U64 R54, R54, 0x3, RZ ;  /* 0x0000000336367819 */ /* 0x000fc400000012ff */
[----:B------:R-:W-:Y:S02]  /*efb0*/  SHF.R.U64 R90, R90, 0x3, RZ ;  /* 0x000000035a5a7819 */ /* 0x000fe400000012ff */
[----:B------:R-:W-:Y:S02]  /*efc0*/  LOP3.LUT R30, R30, R177, RZ, 0x3c, !PT ;  /* 0x000000b11e1e7212 */ /* 0x000fe400078e3cff */
[----:B------:R-:W-:Y:S02]  /*efd0*/  SHF.R.U64 R86, R86, 0x3, RZ ;  /* 0x0000000356567819 */ /* 0x000fe400000012ff */
[----:B------:R-:W-:Y:S02]  /*efe0*/  LOP3.LUT R102, R193, 0x380, RZ, 0xc0, !PT ;  /* 0x00000380c1667812 */ /* 0x000fe400078ec0ff */
[----:B------:R-:W-:Y:S02]  /*eff0*/  SHF.R.U64 R98, R98, 0x3, RZ ;  /* 0x0000000362627819 */ /* 0x000fe400000012ff */
[----:B------:R-:W-:-:S02]  /*f000*/  LOP3.LUT R106, R29, R4, RZ, 0x3c, !PT ;  /* 0x000000041d6a7212 */ /* 0x000fc400078e3cff */
[----:B------:R-:W-:Y:S02]  /*f010*/  LOP3.LUT R38, R38, R179, RZ, 0x3c, !PT ;  /* 0x000000b326267212 */ /* 0x000fe400078e3cff */
[----:B------:R-:W-:Y:S02]  /*f020*/  LOP3.LUT R4, R111, R18, RZ, 0x3c, !PT ;  /* 0x000000126f047212 */ /* 0x000fe400078e3cff */
[----:B------:R-:W-:Y:S02]  /*f030*/  MOV R28, R12 ;  /* 0x0000000c001c7202 */ /* 0x000fe40000000f00 */
[----:B------:R-:W-:Y:S02]  /*f040*/  LOP3.LUT R46, R46, R181, RZ, 0x3c, !PT ;  /* 0x000000b52e2e7212 */ /* 0x000fe400078e3cff */
[----:B------:R-:W-:Y:S01]  /*f050*/  SHF.R.U64 R94, R94, 0x3, RZ ;  /* 0x000000035e5e7819 */ /* 0x000fe200000012ff */
[----:B------:R0:W-:Y:S01]  /*f060*/  STSM.16.M88.4 [R28], R32 ;  /* 0x000000201c007844 */ /* 0x0001e20000000200 */
[----:B------:R-:W-:-:S02]  /*f070*/  MOV R18, R14 ;  /* 0x0000000e00127202 */ /* 0x000fc40000000f00 */
[----:B------:R-:W-:Y:S02]  /*f080*/  LOP3.LUT R54, R54, R183, RZ, 0x3c, !PT ;  /* 0x000000b736367212 */ /* 0x000fe400078e3cff */
[----:B------:R-:W-:Y:S01]  /*f090*/  LOP3.LUT R90, R90, R187, RZ, 0x3c, !PT ;  /* 0x000000bb5a5a7212 */ /* 0x000fe200078e3cff */
[----:B------:R0:W-:Y:S01]  /*f0a0*/  STSM.16.M88.4 [R18], R40 ;  /* 0x0000002812007844 */ /* 0x0001e20000000200 */
[----:B------:R-:W-:Y:S02]  /*f0b0*/  LOP3.LUT R151, R6, 0x380, RZ, 0xc0, !PT ;  /* 0x0000038006977812 */ /* 0x000fe400078ec0ff */
[----:B------:R-:W-:Y:S02]  /*f0c0*/  MOV R20, R20 ;  /* 0x0000001400147202 */ /* 0x000fe40000000f00 */
[----:B------:R-:W-:Y:S02]  /*f0d0*/  LOP3.LUT R86, R86, R185, RZ, 0x3c, !PT ;  /* 0x000000b956567212 */ /* 0x000fe400078e3cff */
[----:B------:R-:W-:Y:S01]  /*f0e0*/  SHF.R.U64 R102, R102, 0x3, RZ ;  /* 0x0000000366667819 */ /* 0x000fe200000012ff */
[----:B------:R0:W-:Y:S01]  /*f0f0*/  STSM.16.M88.4 [R20], R48 ;  /* 0x0000003014007844 */ /* 0x0001e20000000200 */
[----:B------:R-:W-:-:S02]  /*f100*/  LOP3.LUT R98, R98, R191, RZ, 0x3c, !PT ;  /* 0x000000bf62627212 */ /* 0x000fc400078e3cff */
[----:B------:R-:W-:Y:S02]  /*f110*/  MOV R30, R30 ;  /* 0x0000001e001e7202 */ /* 0x000fe40000000f00 */
        /* <DEDUP_REMOVED lines=10> */
[----:B------:R-:W-:Y:S02]  /*f1c0*/  LOP3.LUT R94, R94, R189, RZ, 0x3c, !PT ;  /* 0x000000bd5e5e7212 */ /* 0x000fe400078e3cff */
[----:B------:R-:W-:Y:S02]  /*f1d0*/  MOV R46, R46 ;  /* 0x0000002e002e7202 */ /* 0x000fe40000000f00 */
[----:B------:R-:W-:-:S02]  /*f1e0*/  F2FP.BF16.F32.PACK_AB R74, R77, R76 ;  /* 0x0000004c4d4a723e */ /* 0x000fc400000010ff */
[----:B------:R-:W-:Y:S02]  /*f1f0*/  F2FP.BF16.F32.PACK_AB R75, R75, R78 ;  /* 0x0000004e4b4b723e */ /* 0x000fe400000010ff */
[----:B------:R-:W-:Y:S02]  /*f200*/  F2FP.BF16.F32.PACK_AB R88, R89, R88 ;  /* 0x000000585958723e */ /* 0x000fe400000010ff */
[----:B------:R-:W-:Y:S01]  /*f210*/  F2FP.BF16.F32.PACK_AB R96, R97, R96 ;  /* 0x000000606160723e */ /* 0x000fe200000010ff */
[----:B------:R0:W-:Y:S01]  /*f220*/  STSM.16.M88.4 [R46], R72 ;  /* 0x000000482e007844 */ /* 0x0001e20000000200 */
[----:B------:R-:W-:Y:S02]  /*f230*/  F2FP.BF16.F32.PACK_AB R81, R83, R82 ;  /* 0x000000525351723e */ /* 0x000fe400000010ff */
[----:B------:R-:W-:Y:S02]  /*f240*/  F2FP.BF16.F32.PACK_AB R104, R105, R104 ;  /* 0x000000686968723e */ /* 0x000fe400000010ff */
[----:B------:R-:W-:-:S02]  /*f250*/  F2FP.BF16.F32.PACK_AB R112, R113, R112 ;  /* 0x000000707170723e */ /* 0x000fc400000010ff */
[----:B------:R-:W-:Y:S02]  /*f260*/  F2FP.BF16.F32.PACK_AB R120, R121, R120 ;  /* 0x000000787978723e */ /* 0x000fe400000010ff */
[----:B------:R-:W-:Y:S02]  /*f270*/  F2FP.BF16.F32.PACK_AB R128, R129, R128 ;  /* 0x000000808180723e */ /* 0x000fe400000010ff */
[----:B------:R-:W-:Y:S02]  /*f280*/  F2FP.BF16.F32.PACK_AB R136, R137, R136 ;  /* 0x000000888988723e */ /* 0x000fe400000010ff */
[----:B------:R-:W-:Y:S01]  /*f290*/  F2FP.BF16.F32.PACK_AB R144, R145, R144 ;  /* 0x000000909190723e */ /* 0x000fe200000010ff */
[----:B------:R-:W-:Y:S01]  /*f2a0*/  ULDC UR10, c[0x0][0xa88] ;  /* 0x0002a200000a7ab9 */ /* 0x000fe20000000800 */
[----:B------:R-:W-:Y:S01]  /*f2b0*/  SHF.R.U64 R151, R151, 0x3, RZ ;  /* 0x0000000397977819 */ /* 0x000fe200000012ff */
[----:B------:R-:W-:Y:S01]  /*f2c0*/  UMOV UR4, URZ ;  /* 0x0000003f00047c82 */ /* 0x000fe20008000000 */
[----:B------:R-:W-:Y:S01]  /*f2d0*/  MOV R54, R54 ;  /* 0x0000003600367202 */ /* 0x000fe20000000f00 */
[----:B------:R-:W1:Y:S01]  /*f2e0*/  LDC R77, c[0x0][0xbe8] ;  /* 0x0002fa00ff4d7b82 */ /* 0x000e620000000800 */
[----:B------:R-:W-:-:S02]  /*f2f0*/  MOV R15, R90 ;  /* 0x0000005a000f7202 */ /* 0x000fc40000000f00 */
[----:B------:R-:W-:Y:S02]  /*f300*/  F2FP.BF16.F32.PACK_AB R82, R85, R84 ;  /* 0x000000545552723e */ /* 0x000fe400000010ff */
[----:B------:R-:W-:Y:S02]  /*f310*/  F2FP.BF16.F32.PACK_AB R83, R70, R62 ;  /* 0x0000003e4653723e */ /* 0x000fe400000010ff */
[----:B------:R-:W-:Y:S02]  /*f320*/  LOP3.LUT R102, R102, R193, RZ, 0x3c, !PT ;  /* 0x000000c166667212 */ /* 0x000fe400078e3cff */
[----:B------:R-:W-:Y:S01]  /*f330*/  MOV R86, R86 ;  /* 0x0000005600567202 */ /* 0x000fe20000000f00 */
[----:B------:R0:W-:Y:S01]  /*f340*/  STSM.16.M88.4 [R54], R80 ;  /* 0x0000005036007844 */ /* 0x0001e20000000200 */
[----:B------:R-:W-:Y:S02]  /*f350*/  MOV R14, R98 ;  /* 0x00000062000e7202 */ /* 0x000fe40000000f00 */
[----:B------:R-:W-:-:S02]  /*f360*/  F2FP.BF16.F32.PACK_AB R89, R159, R79 ;  /* 0x0000004f9f59723e */ /* 0x000fc400000010ff */
[----:B------:R-:W-:Y:S02]  /*f370*/  F2FP.BF16.F32.PACK_AB R90, R93, R92 ;  /* 0x0000005c5d5a723e */ /* 0x000fe400000010ff */
[----:B------:R-:W-:Y:S02]  /*f380*/  F2FP.BF16.F32.PACK_AB R91, R161, R160 ;  /* 0x000000a0a15b723e */ /* 0x000fe400000010ff */
[----:B------:R-:W-:Y:S02]  /*f390*/  MOV R13, R106 ;  /* 0x0000006a000d7202 */ /* 0x000fe40000000f00 */
[----:B------:R-:W-:Y:S01]  /*f3a0*/  F2FP.BF16.F32.PACK_AB R97, R163, R162 ;  /* 0x000000a2a361723e */ /* 0x000fe200000010ff */
[----:B------:R0:W-:Y:S01]  /*f3b0*/  STSM.16.M88.4 [R86], R88 ;  /* 0x0000005856007844 */ /* 0x0001e20000000200 */
[----:B------:R-:W-:Y:S02]  /*f3c0*/  F2FP.BF16.F32.PACK_AB R98, R101, R100 ;  /* 0x000000646562723e */ /* 0x000fe400000010ff */
[----:B------:R-:W-:-:S02]  /*f3d0*/  F2FP.BF16.F32.PACK_AB R99, R165, R164 ;  /* 0x000000a4a563723e */ /* 0x000fc400000010ff */
[----:B------:R-:W-:Y:S02]  /*f3e0*/  MOV R94, R94 ;  /* 0x0000005e005e7202 */ /* 0x000fe40000000f00 */
[----:B------:R-:W-:Y:S01]  /*f3f0*/  F2FP.BF16.F32.PACK_AB R105, R167, R166 ;  /* 0x000000a6a769723e */ /* 0x000fe200000010ff */
[----:B------:R0:W-:Y:S01]  /*f400*/  STSM.16.M88.4 [R15], R96 ;  /* 0x000000600f007844 */ /* 0x0001e20000000200 */
[----:B------:R-:W-:Y:S02]  /*f410*/  F2FP.BF16.F32.PACK_AB R106, R109, R108 ;  /* 0x0000006c6d6a723e */ /* 0x000fe400000010ff */
[----:B------:R-:W-:Y:S02]  /*f420*/  F2FP.BF16.F32.PACK_AB R107, R169, R168 ;  /* 0x000000a8a96b723e */ /* 0x000fe400000010ff */
[----:B------:R-:W-:Y:S02]  /*f430*/  F2FP.BF16.F32.PACK_AB R113, R115, R114 ;  /* 0x000000727371723e */ /* 0x000fe400000010ff */
[----:B------:R-:W-:Y:S01]  /*f440*/  LOP3.LUT R6, R151, R6, RZ, 0x3c, !PT ;  /* 0x0000000697067212 */ /* 0x000fe200078e3cff */
[----:B------:R0:W-:Y:S01]  /*f450*/  STSM.16.M88.4 [R94], R104 ;  /* 0x000000685e007844 */ /* 0x0001e20000000200 */
[----:B------:R-:W-:-:S02]  /*f460*/  F2FP.BF16.F32.PACK_AB R114, R117, R116 ;  /* 0x000000747572723e */ /* 0x000fc400000010ff */
[----:B------:R-:W-:Y:S02]  /*f470*/  F2FP.BF16.F32.PACK_AB R115, R119, R118 ;  /* 0x000000767773723e */ /* 0x000fe400000010ff */
[----:B------:R-:W-:Y:S02]  /*f480*/  F2FP.BF16.F32.PACK_AB R121, R123, R122 ;  /* 0x0000007a7b79723e */ /* 0x000fe400000010ff */
[----:B------:R-:W-:Y:S01]  /*f490*/  MOV R102, R102 ;  /* 0x0000006600667202 */ /* 0x000fe20000000f00 */
[----:B------:R0:W-:Y:S01]  /*f4a0*/  STSM.16.M88.4 [R14], R112 ;  /* 0x000000700e007844 */ /* 0x0001e20000000200 */
[----:B------:R-:W-:Y:S02]  /*f4b0*/  F2FP.BF16.F32.PACK_AB R122, R125, R124 ;  /* 0x0000007c7d7a723e */ /* 0x000fe400000010ff */
[----:B------:R-:W-:Y:S02]  /*f4c0*/  F2FP.BF16.F32.PACK_AB R123, R127, R126 ;  /* 0x0000007e7f7b723e */ /* 0x000fe400000010ff */
[----:B------:R-:W-:-:S02]  /*f4d0*/  F2FP.BF16.F32.PACK_AB R129, R131, R130 ;  /* 0x000000828381723e */ /* 0x000fc400000010ff */
[----:B------:R-:W-:Y:S01]  /*f4e0*/  F2FP.BF16.F32.PACK_AB R130, R133, R132 ;  /* 0x000000848582723e */ /* 0x000fe200000010ff */
[----:B------:R0:W-:Y:S01]  /*f4f0*/  STSM.16.M88.4 [R102], R120 ;  /* 0x0000007866007844 */ /* 0x0001e20000000200 */
[----:B------:R-:W-:Y:S02]  /*f500*/  F2FP.BF16.F32.PACK_AB R131, R135, R134 ;  /* 0x000000868783723e */ /* 0x000fe400000010ff */
[----:B------:R-:W-:Y:S02]  /*f510*/  F2FP.BF16.F32.PACK_AB R137, R139, R138 ;  /* 0x0000008a8b89723e */ /* 0x000fe400000010ff */
[----:B------:R-:W-:Y:S01]  /*f520*/  MOV R12, R4 ;  /* 0x00000004000c7202 */ /* 0x000fe20000000f00 */
[----:B------:R0:W-:Y:S01]  /*f530*/  STSM.16.M88.4 [R13], R128 ;  /* 0x000000800d007844 */ /* 0x0001e20000000200 */
[----:B------:R-:W-:Y:S01]  /*f540*/  F2FP.BF16.F32.PACK_AB R138, R141, R140 ;  /* 0x0000008c8d8a723e */ /* 0x000fe200000010ff */
[----:B------:R-:W-:Y:S01]  /*f550*/  IMAD.U32 R4, RZ, RZ, UR8 ;  /* 0x00000008ff047e24 */ /* 0x000fe2000f8e00ff */
[----:B------:R-:W-:Y:S01]  /*f560*/  F2FP.BF16.F32.PACK_AB R139, R143, R142 ;  /* 0x0000008e8f8b723e */ /* 0x000fe200000010ff */
[----:B------:R-:W-:Y:S01]  /*f570*/  IMAD.U32 R5, RZ, RZ, UR9 ;  /* 0x00000009ff057e24 */ /* 0x000fe2000f8e00ff */
[----:B------:R-:W-:Y:S01]  /*f580*/  F2FP.BF16.F32.PACK_AB R145, R147, R146 ;  /* 0x000000929391723e */ /* 0x000fe200000010ff */
[----:B------:R-:W-:Y:S01]  /*f590*/  ULDC.64 UR8, c[0x0][0xc08] ;  /* 0x0003020000087ab9 */ /* 0x000fe20000000a00 */
[----:B------:R-:W-:Y:S01]  /*f5a0*/  MOV R6, R6 ;  /* 0x0000000600067202 */ /* 0x000fe20000000f00 */
[----:B------:R0:W-:Y:S01]  /*f5b0*/  STSM.16.M88.4 [R12], R136 ;  /* 0x000000880c007844 */ /* 0x0001e20000000200 */
[----:B------:R-:W-:-:S02]  /*f5c0*/  F2FP.BF16.F32.PACK_AB R146, R149, R148 ;  /* 0x000000949592723e */ /* 0x000fc400000010ff */
[----:B------:R-:W-:Y:S02]  /*f5d0*/  F2FP.BF16.F32.PACK_AB R147, R0, R150 ;  /* 0x000000960093723e */ /* 0x000fe400000010ff */
[----:B------:R-:W-:-:S03]  /*f5e0*/  PLOP3.LUT P0, PT, PT, PT, UP0, 0x80, 0x0 ;  /* 0x000000000000781c */ /* 0x000fc60003f0f008 */
[----:B------:R0:W-:Y:S01]  /*f5f0*/  STSM.16.M88.4 [R6], R144 ;  /* 0x0000009006007844 */ /* 0x0001e20000000200 */
[----:B------:R-:W-:Y:S09]  /*f600*/  BAR.SYNC.DEFER_BLOCKING 0x1, 0x100 ;  /* 0x0044000000007b1d */ /* 0x000ff20000010000 */
[----:B------:R-:W2:Y:S01]  /*f610*/  @P0 LDG.E R0, desc[UR46][R4.64] ;  /* 0x0000002e04000981 */ /* 0x000ea2000c1e1900 */
[----:B------:R-:W-:Y:S01]  /*f620*/  UISETP.NE.U32.AND UP1, UPT, UR8, URZ, UPT ;  /* 0x0000003f0800728c */ /* 0x000fe2000bf25070 */
[----:B-1----:R-:W-:-:S03]  /*f630*/  ISETP.NE.AND P1, PT, R77, 0x1, PT ;  /* 0x000000014d00780c */ /* 0x002fc60003f25270 */
[----:B------:R-:W-:-:S06]  /*f640*/  UISETP.NE.AND.EX UP1, UPT, UR9, URZ, UPT, UP1 ;  /* 0x0000003f0900728c */ /* 0x000fcc000bf25310 */
[----:B------:R-:W-:-:S04]  /*f650*/  PLOP3.LUT P2, PT, PT, PT, UP1, 0x80, 0x0 ;  /* 0x000000000000781c */ /* 0x000fc80003f4f018 */
[----:B------:R-:W1:Y:S01]  /*f660*/  @P1 LDC R7, c[0x0][0xbec] ;  /* 0x0002fb00ff071b82 */ /* 0x000e620000000800 */
[----:B------:R-:W-:Y:S02]  /*f670*/  @UP1 ULDC.64 UR8, c[0x0][0xc08] ;  /* 0x0003020000081ab9 */ /* 0x000fe40000000a00 */
[----:B------:R-:W-:-:S05]  /*f680*/  @UP1 UIMAD.WIDE UR8, UR42, 0x4, UR8 ;  /* 0x000000042a0818a5 */ /* 0x000fca000f8e0208 */
[----:B------:R-:W3:Y:S01]  /*f690*/  @P1 LDC R8, c[0x0][0xbf0] ;  /* 0x0002fc00ff081b82 */ /* 0x000ee20000000800 */
[----:B------:R-:W-:Y:S02]  /*f6a0*/  IMAD.U32 R10, RZ, RZ, UR8 ;  /* 0x00000008ff0a7e24 */ /* 0x000fe4000f8e00ff */
[----:B------:R-:W-:Y:S01]  /*f6b0*/  IMAD.U32 R11, RZ, RZ, UR9 ;  /* 0x00000009ff0b7e24 */ /* 0x000fe2000f8e00ff */
[----:B--2---:R-:W-:Y:S01]  /*f6c0*/  @P0 R2UR UR4, R0 ;  /* 0x00000000000402ca */ /* 0x004fe200000e0000 */
[----:B------:R-:W-:-:S06]  /*f6d0*/  IMAD.U32 R0, RZ, RZ, UR10 ;  /* 0x0000000aff007e24 */ /* 0x000fcc000f8e00ff */
[----:B------:R0:W5:Y:S01]  /*f6e0*/  @P2 LDG.E R0, desc[UR46][R10.64] ;  /* 0x0000002e0a002981 */ /* 0x000162000c1e1900 */
[----:B-1-3--:R-:W-:Y:S07]  /*f6f0*/  @P2 BRA `(.L_x_2594) ;  /* 0x0000000000102947 */ /* 0x00afee0003800000 */
[----:B------:R-:W-:Y:S05]  /*f700*/  @!P0 BRA `(.L_x_2594) ;  /* 0x00000000000c8947 */ /* 0x000fea0003800000 */
[----:B------:R-:W2:Y:S04]  /*f710*/  LDG.E R9, desc[UR46][R4.64] ;  /* 0x0000002e04097981 */ /* 0x000ea8000c1e1900 */
[----:B-----5:R-:W2:Y:S02]  /*f720*/  LDG.E R0, desc[UR46][R4.64+0x4] ;  /* 0x0000042e04007981 */ /* 0x020ea4000c1e1900 */
[----:B--2---:R-:W-:-:S07]  /*f730*/  IMAD.IADD R0, R0, 0x1, -R9 ;  /* 0x0000000100007824 */ /* 0x004fce00078e0a09 */
.L_x_2594:
[----:B------:R-:W-:Y:S01]  /*f740*/  USHF.R.S32.HI UR9, URZ, 0x1f, UR4 ;  /* 0x0000001f3f097899 */ /* 0x000fe20008011404 */
[----:B0-----:R-:W-:Y:S01]  /*f750*/  VIADD R10, R23, UR43 ;  /* 0x0000002b170a7c36 */ /* 0x001fe20008000000 */
[----:B------:R-:W-:Y:S01]  /*f760*/  USHF.R.S32.HI UR16, URZ, 0x1f, UR41 ;  /* 0x0000001f3f107899 */ /* 0x000fe20008011429 */
[----:B------:R-:W-:Y:S01]  /*f770*/  VIADD R14, R208, UR43 ;  /* 0x0000002bd00e7c36 */ /* 0x000fe20008000000 */
[----:B------:R-:W-:Y:S01]  /*f780*/  ULDC.64 UR14, c[0x0][0xb90] ;  /* 0x0002e400000e7ab9 */ /* 0x000fe20000000a00 */
[----:B------:R-:W-:Y:S01]  /*f790*/  UMOV UR8, UR4 ;  /* 0x0000000400087c82 */ /* 0x000fe20008000000 */
[----:B------:R-:W-:Y:S01]  /*f7a0*/  UIMAD UR12, UR16, UR14, URZ ;  /* 0x0000000e100c72a4 */ /* 0x000fe2000f8e023f */
[----:B------:R-:W-:Y:S01]  /*f7b0*/  @P1 IMAD.HI.U32 R5, R10, R7, RZ ;  /* 0x000000070a051227 */ /* 0x000fe200078e00ff */
[----:B------:R-:W-:Y:S01]  /*f7c0*/  UIMAD.WIDE.U32 UR10, UR41, UR14, UR8 ;  /* 0x0000000e290a72a5 */ /* 0x000fe2000f8e0008 */
[----:B------:R-:W0:Y:S01]  /*f7d0*/  @P1 LDC R79, c[0x0][0xbf0] ;  /* 0x0002fc00ff4f1b82 */ /* 0x000e220000000800 */
[----:B------:R-:W-:Y:S01]  /*f7e0*/  USHF.R.S32.HI UR8, URZ, 0x1f, UR42 ;  /* 0x0000001f3f087899 */ /* 0x000fe2000801142a */
[----:B------:R-:W-:Y:S01]  /*f7f0*/  IMAD.MOV.U32 R4, RZ, RZ, R10 ;  /* 0x000000ffff047224 */ /* 0x000fe200078e000a */
[----:B------:R-:W-:Y:S01]  /*f800*/  UIMAD UR12, UR41, UR15, UR12 ;  /* 0x0000000f290c72a4 */ /* 0x000fe2000f8e020c */
[----:B------:R-:W-:Y:S01]  /*f810*/  @P1 SHF.R.U32.HI R4, RZ, R8, R5 ;  /* 0x00000008ff041219 */ /* 0x000fe20000011605 */
[----:B------:R-:W-:Y:S01]  /*f820*/  USEL UR18, UR8, URZ, !UP0 ;  /* 0x0000003f08127287 */ /* 0x000fe2000c000000 */
[----:B------:R-:W-:Y:S01]  /*f830*/  IMAD R5, R204, 0x40, R22 ;  /* 0x00000040cc057824 */ /* 0x000fe200078e0216 */
[----:B------:R-:W-:Y:S01]  /*f840*/  ULDC.64 UR14, c[0x0][0xb98] ;  /* 0x0002e600000e7ab9 */ /* 0x000fe20000000a00 */
[----:B------:R-:W-:Y:S01]  /*f850*/  USEL UR17, UR42, URZ, !UP0 ;  /* 0x0000003f2a117287 */ /* 0x000fe2000c000000 */
[----:B------:R-:W-:Y:S01]  /*f860*/  IMAD.MOV R6, RZ, RZ, -R4 ;  /* 0x000000ffff067224 */ /* 0x000fe200078e0a04 */
[----:B------:R-:W-:Y:S01]  /*f870*/  UIMAD UR8, UR18, UR14, URZ ;  /* 0x0000000e120872a4 */ /* 0x000fe2000f8e023f */
[----:B------:R-:W-:Y:S01]  /*f880*/  IMAD.WIDE R170, R5, 0x2, R170 ;  /* 0x0000000205aa7825 */ /* 0x000fe200078e02aa */
[----:B------:R-:W-:Y:S01]  /*f890*/  UIADD3 UR11, UR11, UR12, URZ ;  /* 0x0000000c0b0b7290 */ /* 0x000fe2000fffe03f */
[----:B------:R-:W-:Y:S01]  /*f8a0*/  SHF.R.S32.HI R5, RZ, 0x1f, R4 ;  /* 0x0000001fff057819 */ /* 0x000fe20000011404 */
[----:B------:R-:W-:Y:S01]  /*f8b0*/  UIMAD UR8, UR17, UR15, UR8 ;  /* 0x0000000f110872a4 */ /* 0x000fe2000f8e0208 */
[----:B------:R-:W-:Y:S01]  /*f8c0*/  IMAD R7, R77, R6, R10 ;  /* 0x000000064d077224 */ /* 0x000fe200078e020a */
[----:B------:R-:W-:Y:S01]  /*f8d0*/  UIMAD.WIDE.U32 UR10, UR17, UR14, UR10 ;  /* 0x0000000e110a72a5 */ /* 0x000fe2000f8e000a */
[----:B------:R-:W-:Y:S01]  /*f8e0*/  IADD3 R29, P2, R170, 0x5000, RZ ;  /* 0x00005000aa1d7810 */ /* 0x000fe20007f5e0ff */
[----:B-----5:R-:W-:Y:S01]  /*f8f0*/  IMAD R81, R0, R77, RZ ;  /* 0x0000004d00517224 */ /* 0x020fe200078e02ff */
[----:B------:R-:W-:Y:S01]  /*f900*/  IADD3 R53, P3, R170, 0x4000, RZ ;  /* 0x00004000aa357810 */ /* 0x000fe20007f7e0ff */
[----:B------:R-:W-:Y:S01]  /*f910*/  IMAD.U32 R8, RZ, RZ, UR8 ;  /* 0x00000008ff087e24 */ /* 0x000fe2000f8e00ff */
[----:B------:R-:W-:Y:S01]  /*f920*/  SHF.R.S32.HI R6, RZ, 0x1f, R7 ;  /* 0x0000001fff067819 */ /* 0x000fe20000011407 */
[----:B------:R-:W-:Y:S01]  /*f930*/  ULDC.64 UR12, c[0x0][0xaa0] ;  /* 0x0002a800000c7ab9 */ /* 0x000fe20000000a00 */
[----:B------:R-:W-:-:S02]  /*f940*/  IADD3 R4, P0, R4, UR10, RZ ;  /* 0x0000000a04047c10 */ /* 0x000fc4000ff1e0ff */
[----:B------:R-:W-:Y:S02]  /*f950*/  LOP3.LUT R28, R29, 0x380, RZ, 0xc0, !PT ;  /* 0x000003801d1c7812 */ /* 0x000fe400078ec0ff */
[----:B------:R-:W-:Y:S01]  /*f960*/  IADD3.X R5, R5, UR11, R8, P0, !PT ;  /* 0x0000000b05057c10 */ /* 0x000fe200087fe408 */
[----:B------:R-:W-:Y:S01]  /*f970*/  ULDC.64 UR10, c[0x0][0xb88] ;  /* 0x0002e200000a7ab9 */ /* 0x000fe20000000a00 */
[----:B------:R-:W-:Y:S01]  /*f980*/  SHF.R.U64 R28, R28, 0x3, RZ ;  /* 0x000000031c1c7819 */ /* 0x000fe200000012ff */
[----:B------:R-:W-:Y:S01]  /*f990*/  IMAD R6, R6, UR10, RZ ;  /* 0x0000000a06067c24 */ /* 0x000fe2000f8e02ff */
[----:B------:R-:W-:Y:S01]  /*f9a0*/  LOP3.LUT R52, R53, 0x380, RZ, 0xc0, !PT ;  /* 0x0000038035347812 */ /* 0x000fe200078ec0ff */
[C---:B------:R-:W-:Y:S01]  /*f9b0*/  IMAD.WIDE.U32 R4, R7.reuse, UR10, R4 ;  /* 0x0000000a07047c25 */ /* 0x040fe2000f8e0004 */
[----:B------:R-:W-:Y:S02]  /*f9c0*/  LOP3.LUT R28, R28, R29, RZ, 0x3c, !PT ;  /* 0x0000001d1c1c7212 */ /* 0x000fe400078e3cff */
[----:B------:R-:W-:Y:S01]  /*f9d0*/  SHF.R.U64 R52, R52, 0x3, RZ ;  /* 0x0000000334347819 */ /* 0x000fe200000012ff */
[----:B------:R-:W-:Y:S01]  /*f9e0*/  IMAD R11, R7, UR11, R6 ;  /* 0x0000000b070b7c24 */ /* 0x000fe2000f8e0206 */
[----:B------:R-:W-:Y:S01]  /*f9f0*/  ULDC.64 UR10, c[0x0][0xb50] ;  /* 0x0002d400000a7ab9 */ /* 0x000fe20000000a00 */
[----:B------:R-:W-:Y:S01]  /*fa00*/  IMAD.X R29, RZ, RZ, R171, P2 ;  /* 0x000000ffff1d7224 */ /* 0x000fe200010e06ab */
[----:B------:R-:W-:Y:S01]  /*fa10*/  LEA R6, P0, R4, UR10, 0x2 ;  /* 0x0000000a04067c11 */ /* 0x000fe2000f8010ff */
[----:B------:R-:W-:Y:S01]  /*fa20*/  IMAD.IADD R5, R5, 0x1, R11 ;  /* 0x0000000105057824 */ /* 0x000fe200078e020b */
[----:B------:R-:W-:-:S02]  /*fa30*/  IADD3 R45, P2, R170, 0xb000, RZ ;  /* 0x0000b000aa2d7810 */ /* 0x000fc40007f5e0ff */
[----:B------:R-:W-:Y:S01]  /*fa40*/  LOP3.LUT R52, R52, R53, RZ, 0x3c, !PT ;  /* 0x0000003534347212 */ /* 0x000fe200078e3cff */
[----:B------:R-:W-:Y:S01]  /*fa50*/  SHFL.IDX PT, R20, R6, RZ, 0x1c1f ;  /* 0x001c1fff06147589 */ /* 0x000fe200000e0000 */
[----:B------:R-:W-:Y:S01]  /*fa60*/  LEA.HI.X R10, R4, UR11, R5, 0x2, P0 ;  /* 0x0000000b040a7c11 */ /* 0x000fe200080f1405 */
[----:B------:R-:W-:Y:S01]  /*fa70*/  VIADD R4, R14, 0x8 ;  /* 0x000000080e047836 */ /* 0x000fe20000000000 */
[----:B------:R-:W-:Y:S01]  /*fa80*/  IADD3 R25, P0, R170, 0x3000, RZ ;  /* 0x00003000aa197810 */ /* 0x000fe20007f1e0ff */
[----:B------:R-:W-:Y:S01]  /*fa90*/  SHFL.IDX PT, R42, R6, 0x1, 0x1c1f ;  /* 0x003c1f00062a7f89 */ /* 0x000fe200000e0000 */
[----:B------:R-:W-:Y:S01]  /*faa0*/  LOP3.LUT R44, R45, 0x380, RZ, 0xc0, !PT ;  /* 0x000003802d2c7812 */ /* 0x000fe200078ec0ff */
[----:B------:R-:W-:Y:S01]  /*fab0*/  IMAD.X R53, RZ, RZ, R171, P3 ;  /* 0x000000ffff357224 */ /* 0x000fe200018e06ab */
[----:B------:R-:W-:Y:S01]  /*fac0*/  LOP3.LUT R24, R25, 0x380, RZ, 0xc0, !PT ;  /* 0x0000038019187812 */ /* 0x000fe200078ec0ff */
[----:B------:R-:W1:Y:S01]  /*fad0*/  SHFL.IDX PT, R21, R10, RZ, 0x1c1f ;  /* 0x001c1fff0a157589 */ /* 0x000e6200000e0000 */
[----:B------:R-:W-:-:S02]  /*fae0*/  SHF.R.U64 R44, R44, 0x3, RZ ;  /* 0x000000032c2c7819 */ /* 0x000fc400000012ff */
[----:B------:R-:W-:Y:S01]  /*faf0*/  SHF.R.U64 R24, R24, 0x3, RZ ;  /* 0x0000000318187819 */ /* 0x000fe200000012ff */
[----:B------:R-:W2:Y:S01]  /*fb00*/  SHFL.IDX PT, R43, R10, 0x1, 0x1c1f ;  /* 0x003c1f000a2b7f89 */ /* 0x000ea200000e0000 */
[----:B------:R-:W-:Y:S01]  /*fb10*/  LOP3.LUT R44, R44, R45, RZ, 0x3c, !PT ;  /* 0x0000002d2c2c7212 */ /* 0x000fe200078e3cff */
[--C-:B------:R-:W-:Y:S01]  /*fb20*/  IMAD.X R45, RZ, RZ, R171.reuse, P2 ;  /* 0x000000ffff2d7224 */ /* 0x100fe200010e06ab */
[----:B------:R-:W-:Y:S01]  /*fb30*/  LOP3.LUT R24, R24, R25, RZ, 0x3c, !PT ;  /* 0x0000001918187212 */ /* 0x000fe200078e3cff */
[----:B------:R-:W-:Y:S01]  /*fb40*/  IMAD.X R25, RZ, RZ, R171, P0 ;  /* 0x000000ffff197224 */ /* 0x000fe200000e06ab */
[C---:B------:R-:W-:Y:S02]  /*fb50*/  IADD3 R57, P0, R170.reuse, 0x9000, RZ ;  /* 0x00009000aa397810 */ /* 0x040fe40007f1e0ff */
[----:B------:R-:W-:Y:S02]  /*fb60*/  IADD3 R41, P3, R170, 0xa000, RZ ;  /* 0x0000a000aa297810 */ /* 0x000fe40007f7e0ff */
[----:B------:R-:W-:-:S02]  /*fb70*/  LOP3.LUT R56, R57, 0x380, RZ, 0xc0, !PT ;  /* 0x0000038039387812 */ /* 0x000fc400078ec0ff */
[----:B------:R-:W-:Y:S02]  /*fb80*/  IADD3 R9, P5, R170, 0x1000, RZ ;  /* 0x00001000aa097810 */ /* 0x000fe40007fbe0ff */
[----:B------:R-:W-:Y:S02]  /*fb90*/  SHF.R.U64 R56, R56, 0x3, RZ ;  /* 0x0000000338387819 */ /* 0x000fe400000012ff */
[----:B------:R-:W-:Y:S02]  /*fba0*/  IADD3 R13, P4, R170, 0x2000, RZ ;  /* 0x00002000aa0d7810 */ /* 0x000fe40007f9e0ff */
[----:B------:R-:W-:Y:S01]  /*fbb0*/  LOP3.LUT R56, R56, R57, RZ, 0x3c, !PT ;  /* 0x0000003938387212 */ /* 0x000fe200078e3cff */
[----:B------:R-:W-:Y:S01]  /*fbc0*/  IMAD.X R57, RZ, RZ, R171, P0 ;  /* 0x000000ffff397224 */ /* 0x000fe200000e06ab */
[----:B------:R-:W-:Y:S02]  /*fbd0*/  LOP3.LUT P0, RZ, R205, 0x3, RZ, 0xc0, !PT ;  /* 0x00000003cdff7812 */ /* 0x000fe4000780c0ff */
[----:B------:R-:W-:-:S02]  /*fbe0*/  LOP3.LUT R40, R41, 0x380, RZ, 0xc0, !PT ;  /* 0x0000038029287812 */ /* 0x000fc400078ec0ff */
[-C--:B------:R-:W-:Y:S02]  /*fbf0*/  ISETP.GE.OR P2, PT, R14, R81.reuse, P0 ;  /* 0x000000510e00720c */ /* 0x080fe40000746670 */
[----:B------:R-:W-:Y:S02]  /*fc00*/  ISETP.GE.OR P0, PT, R4, R81, P0 ;  /* 0x000000510400720c */ /* 0x000fe40000706670 */
[----:B------:R-:W-:Y:S02]  /*fc10*/  LOP3.LUT R8, R9, 0x380, RZ, 0xc0, !PT ;  /* 0x0000038009087812 */ /* 0x000fe400078ec0ff */
[----:B------:R-:W-:Y:S02]  /*fc20*/  LOP3.LUT R12, R13, 0x380, RZ, 0xc0, !PT ;  /* 0x000003800d0c7812 */ /* 0x000fe400078ec0ff */
[----:B------:R-:W-:Y:S02]  /*fc30*/  SHF.R.U64 R40, R40, 0x3, RZ ;  /* 0x0000000328287819 */ /* 0x000fe400000012ff */
[----:B------:R-:W-:-:S02]  /*fc40*/  SHF.R.U64 R8, R8, 0x3, RZ ;  /* 0x0000000308087819 */ /* 0x000fc400000012ff */
[----:B------:R-:W-:Y:S01]  /*fc50*/  SHF.R.U64 R12, R12, 0x3, RZ ;  /* 0x000000030c0c7819 */ /* 0x000fe200000012ff */
[----:B-1----:R-:W-:Y:S01]  /*fc60*/  @!P2 ST.E desc[UR46][R20.64], R2 ;  /* 0x000000021400a985 */ /* 0x002fe2000c10192e */
[----:B------:R-:W-:Y:S01]  /*fc70*/  LOP3.LUT R40, R40, R41, RZ, 0x3c, !PT ;  /* 0x0000002928287212 */ /* 0x000fe200078e3cff */
[--C-:B------:R-:W-:Y:S01]  /*fc80*/  IMAD.X R41, RZ, RZ, R171.reuse, P3 ;  /* 0x000000ffff297224 */ /* 0x100fe200018e06ab */
[----:B------:R-:W-:Y:S01]  /*fc90*/  IADD3 R5, P3, R170, 0xf000, RZ ;  /* 0x0000f000aa057810 */ /* 0x000fe20007f7e0ff */
[----:B--2---:R1:W-:Y:S01]  /*fca0*/  @!P0 ST.E desc[UR46][R42.64], R3 ;  /* 0x000000032a008985 */ /* 0x0043e2000c10192e */
[----:B------:R-:W-:Y:S01]  /*fcb0*/  LOP3.LUT R8, R8, R9, RZ, 0x3c, !PT ;  /* 0x0000000908087212 */ /* 0x000fe200078e3cff */
[--C-:B------:R-:W-:Y:S01]  /*fcc0*/  IMAD.X R9, RZ, RZ, R171.reuse, P5 ;  /* 0x000000ffff097224 */ /* 0x100fe200028e06ab */
[----:B------:R-:W-:Y:S01]  /*fcd0*/  LOP3.LUT R12, R12, R13, RZ, 0x3c, !PT ;  /* 0x0000000d0c0c7212 */ /* 0x000fe200078e3cff */
[--C-:B------:R-:W-:Y:S01]  /*fce0*/  IMAD.X R13, RZ, RZ, R171.reuse, P4 ;  /* 0x000000ffff0d7224 */ /* 0x100fe200020e06ab */
[C---:B------:R-:W-:Y:S01]  /*fcf0*/  IADD3 R33, P6, R170.reuse, 0x6000, RZ ;  /* 0x00006000aa217810 */ /* 0x040fe20007fde0ff */
[----:B------:R-:W-:Y:S01]  /*fd00*/  UIMAD UR10, UR9, UR12, URZ ;  /* 0x0000000c090a72a4 */ /* 0x000fe2000f8e023f */
[C---:B------:R-:W-:Y:S01]  /*fd10*/  IADD3 R37, P5, R170.reuse, 0x7000, RZ ;  /* 0x00007000aa257810 */ /* 0x040fe20007fbe0ff */
[----:B------:R-:W-:Y:S01]  /*fd20*/  IMAD.X R49, RZ, RZ, R171, P3 ;  /* 0x000000ffff317224 */ /* 0x000fe200018e06ab */
[----:B------:R-:W-:Y:S01]  /*fd30*/  IADD3 R65, P4, R170, 0x8000, RZ ;  /* 0x00008000aa417810 */ /* 0x000fe20007f9e0ff */
[----:B------:R-:W5:Y:S01]  /*fd40*/  LD.E.128 R8, desc[UR46][R8.64] ;  /* 0x0000002e08087980 */ /* 0x000f62000c101d00 */
[----:B------:R-:W-:Y:S01]  /*fd50*/  LOP3.LUT R0, R5, 0x380, RZ, 0xc0, !PT ;  /* 0x0000038005007812 */ /* 0x000fe200078ec0ff */
[----:B-1----:R-:W1:Y:S01]  /*fd60*/  @P1 LDC R3, c[0x0][0xbec] ;  /* 0x0002fb00ff031b82 */ /* 0x002e620000000800 */
[----:B------:R-:W-:Y:S01]  /*fd70*/  LOP3.LUT R32, R33, 0x380, RZ, 0xc0, !PT ;  /* 0x0000038021207812 */ /* 0x000fe200078ec0ff */
[----:B------:R-:W5:Y:S01]  /*fd80*/  LD.E.128 R12, desc[UR46][R12.64] ;  /* 0x0000002e0c0c7980 */ /* 0x000f62000c101d00 */
[----:B------:R-:W-:-:S02]  /*fd90*/  LOP3.LUT R36, R37, 0x380, RZ, 0xc0, !PT ;  /* 0x0000038025247812 */ /* 0x000fc400078ec0ff */
[----:B------:R-:W-:Y:S01]  /*fda0*/  LOP3.LUT R64, R65, 0x380, RZ, 0xc0, !PT ;  /* 0x0000038041407812 */ /* 0x000fe200078ec0ff */
[----:B------:R-:W5:Y:S01]  /*fdb0*/  LD.E.128 R24, desc[UR46][R24.64] ;  /* 0x0000002e18187980 */ /* 0x000f62000c101d00 */
[----:B------:R-:W-:Y:S01]  /*fdc0*/  SHF.R.U64 R0, R0, 0x3, RZ ;  /* 0x0000000300007819 */ /* 0x000fe200000012ff */
[----:B------:R-:W-:Y:S01]  /*fdd0*/  UIMAD.WIDE.U32 UR8, UR4, UR12, URZ ;  /* 0x0000000c040872a5 */ /* 0x000fe2000f8e003f */
[----:B------:R-:W-:Y:S01]  /*fde0*/  SHF.R.U64 R32, R32, 0x3, RZ ;  /* 0x0000000320207819 */ /* 0x000fe200000012ff */
[----:B------:R-:W-:Y:S01]  /*fdf0*/  UIMAD UR10, UR4, UR13, UR10 ;  /* 0x0000000d040a72a4 */ /* 0x000fe2000f8e020a */
[----:B------:R-:W-:Y:S01]  /*fe00*/  SHF.R.U64 R36, R36, 0x3, RZ ;  /* 0x0000000324247819 */ /* 0x000fe200000012ff */
[----:B------:R-:W5:Y:S01]  /*fe10*/  LD.E.128 R52, desc[UR46][R52.64] ;  /* 0x0000002e34347980 */ /* 0x000f62000c101d00 */
[----:B------:R-:W-:Y:S01]  /*fe20*/  SHF.R.U64 R64, R64, 0x3, RZ ;  /* 0x0000000340407819 */ /* 0x000fe200000012ff */
[----:B------:R-:W-:Y:S01]  /*fe30*/  ULDC.64 UR12, c[0x0][0xae8] ;  /* 0x0002ba00000c7ab9 */ /* 0x000fe20000000a00 */
[----:B------:R-:W-:Y:S01]  /*fe40*/  LOP3.LUT R48, R0, R5, RZ, 0x3c, !PT ;  /* 0x0000000500307212 */ /* 0x000fe200078e3cff */
[----:B------:R-:W-:Y:S01]  /*fe50*/  IMAD R0, R203, 0x20, R204 ;  /* 0x00000020cb007824 */ /* 0x000fe200078e02cc */
[----:B------:R-:W-:Y:S01]  /*fe60*/  UIADD3 UR9, UR9, UR10, URZ ;  /* 0x0000000a09097290 */ /* 0x000fe2000fffe03f */
[----:B------:R-:W-:Y:S01]  /*fe70*/  LOP3.LUT R32, R32, R33, RZ, 0x3c, !PT ;  /* 0x0000002120207212 */ /* 0x000fe200078e3cff */
[----:B------:R-:W-:Y:S01]  /*fe80*/  UIMAD UR4, UR16, UR12, URZ ;  /* 0x0000000c100472a4 */ /* 0x000fe2000f8e023f */
[----:B------:R-:W-:Y:S01]  /*fe90*/  LOP3.LUT R36, R36, R37, RZ, 0x3c, !PT ;  /* 0x0000002524247212 */ /* 0x000fe200078e3cff */
[--C-:B------:R-:W-:Y:S01]  /*fea0*/  IMAD.X R33, RZ, RZ, R171.reuse, P6 ;  /* 0x000000ffff217224 */ /* 0x100fe200030e06ab */
[----:B------:R-:W-:Y:S01]  /*feb0*/  LOP3.LUT R64, R64, R65, RZ, 0x3c, !PT ;  /* 0x0000004140407212 */ /* 0x000fe200078e3cff */
[--C-:B------:R-:W-:Y:S01]  /*fec0*/  IMAD.X R37, RZ, RZ, R171.reuse, P5 ;  /* 0x000000ffff257224 */ /* 0x100fe200028e06ab */
[C---:B------:R-:W-:Y:S01]  /*fed0*/  IADD3 R73, P6, R170.reuse, 0xc000, RZ ;  /* 0x0000c000aa497810 */ /* 0x040fe20007fde0ff */
[----:B------:R-:W-:Y:S01]  /*fee0*/  IMAD.X R65, RZ, RZ, R171, P4 ;  /* 0x000000ffff417224 */ /* 0x000fe200020e06ab */
[----:B------:R-:W-:Y:S01]  /*fef0*/  IADD3 R69, P5, R170, 0xd000, RZ ;  /* 0x0000d000aa457810 */ /* 0x000fe20007fbe0ff */
[----:B------:R-:W-:Y:S01]  /*ff00*/  VIADD R20, R0, UR43 ;  /* 0x0000002b00147c36 */ /* 0x000fe20008000000 */
[----:B------:R-:W-:Y:S01]  /*ff10*/  IADD3 R61, P4, R170, 0xe000, RZ ;  /* 0x0000e000aa3d7810 */ /* 0x000fe20007f9e0ff */
[----:B------:R-:W-:Y:S01]  /*ff20*/  UIMAD UR4, UR41, UR13, UR4 ;  /* 0x0000000d290472a4 */ /* 0x000fe2000f8e0204 */
[----:B------:R-:W-:Y:S01]  /*ff30*/  LOP3.LUT R72, R73, 0x380, RZ, 0xc0, !PT ;  /* 0x0000038049487812 */ /* 0x000fe200078ec0ff */
[----:B------:R-:W-:Y:S01]  /*ff40*/  UIMAD.WIDE.U32 UR8, UR41, UR12, UR8 ;  /* 0x0000000c290872a5 */ /* 0x000fe2000f8e0008 */
[----:B-1----:R-:W-:Y:S01]  /*ff50*/  @P1 IMAD.HI.U32 R0, R20, R3, RZ ;  /* 0x0000000314001227 */ /* 0x002fe200078e00ff */
[----:B------:R-:W-:Y:S01]  /*ff60*/  ULDC.64 UR10, c[0x0][0xaf0] ;  /* 0x0002bc00000a7ab9 */ /* 0x000fe20000000a00 */
[----:B------:R-:W-:Y:S01]  /*ff70*/  LOP3.LUT R68, R69, 0x380, RZ, 0xc0, !PT ;  /* 0x0000038045447812 */ /* 0x000fe200078ec0ff */
[----:B------:R-:W-:Y:S01]  /*ff80*/  UIADD3 UR9, UR9, UR4, URZ ;  /* 0x0000000409097290 */ /* 0x000fe2000fffe03f */
[----:B------:R-:W-:Y:S01]  /*ff90*/  LOP3.LUT R60, R61, 0x380, RZ, 0xc0, !PT ;  /* 0x000003803d3c7812 */ /* 0x000fe200078ec0ff */
[----:B------:R-:W-:Y:S01]  /*ffa0*/  UIMAD UR4, UR18, UR10, URZ ;  /* 0x0000000a120472a4 */ /* 0x000fe2000f8e023f */
[----:B------:R-:W-:Y:S01]  /*ffb0*/  LOP3.LUT R7, R170, 0x380, RZ, 0xc0, !PT ;  /* 0x00000380aa077812 */ /* 0x000fe200078ec0ff */
[----:B------:R-:W-:Y:S01]  /*ffc0*/  IMAD.MOV.U32 R21, RZ, RZ, R20 ;  /* 0x000000ffff157224 */ /* 0x000fe200078e0014 */
[----:B------:R-:W-:Y:S01]  /*ffd0*/  SHF.R.U64 R72, R72, 0x3, RZ ;  /* 0x0000000348487819 */ /* 0x000fe200000012ff */
[----:B------:R-:W-:Y:S01]  /*ffe0*/  UIMAD UR4, UR17, UR11, UR4 ;  /* 0x0000000b110472a4 */ /* 0x000fe2000f8e0204 */
[----:B------:R-:W-:Y:S01]  /*fff0*/  SHF.R.U64 R68, R68, 0x3, RZ ;  /* 0x0000000344447819 */ /* 0x000fe200000012ff */
[----:B------:R-:W-:Y:S01]  /*10000*/  UIMAD.WIDE.U32 UR8, UR17, UR10, UR8 ;  /* 0x0000000a110872a5 */ /* 0x000fe2000f8e0008 */
[----:B------:R-:W-:Y:S01]  /*10010*/  SHF.R.U64 R60, R60, 0x3, RZ ;  /* 0x000000033c3c7819 */ /* 0x000fe200000012ff */
[----:B------:R-:W5:Y:S01]  /*10020*/  LD.E.128 R28, desc[UR46][R28.64] ;  /* 0x0000002e1c1c7980 */ /* 0x000f62000c101d00 */
[----:B0-----:R-:W-:-:S02]  /*10030*/  @P1 SHF.R.U32.HI R21, RZ, R79, R0 ;  /* 0x0000004fff151219 */ /* 0x001fc40000011600 */
[----:B------:R-:W-:Y:S01]  /*10040*/  SHF.R.U64 R7, R7, 0x3, RZ ;  /* 0x0000000307077819 */ /* 0x000fe200000012ff */
[----:B------:R-:W-:Y:S01]  /*10050*/  UIADD3 UR4, UR9, UR4, URZ ;  /* 0x0000000409047290 */ /* 0x000fe2000fffe03f */
[----:B------:R-:W-:Y:S01]  /*10060*/  LOP3.LUT R72, R72, R73, RZ, 0x3c, !PT ;  /* 0x0000004948487212 */ /* 0x000fe200078e3cff */
[--C-:B------:R-:W-:Y:S01]  /*10070*/  IMAD.X R73, RZ, RZ, R171.reuse, P6 ;  /* 0x000000ffff497224 */ /* 0x100fe200030e06ab */
[----:B------:R-:W-:Y:S01]  /*10080*/  LOP3.LUT R68, R68, R69, RZ, 0x3c, !PT ;  /* 0x0000004544447212 */ /* 0x000fe200078e3cff */
[--C-:B------:R-:W-:Y:S01]  /*10090*/  IMAD.X R69, RZ, RZ, R171.reuse, P5 ;  /* 0x000000ffff457224 */ /* 0x100fe200028e06ab */
[----:B------:R-:W-:Y:S01]  /*100a0*/  LOP3.LUT R60, R60, R61, RZ, 0x3c, !PT ;  /* 0x0000003d3c3c7212 */ /* 0x000fe200078e3cff */
[----:B------:R-:W-:Y:S01]  /*100b0*/  IMAD.X R61, RZ, RZ, R171, P4 ;  /* 0x000000ffff3d7224 */ /* 0x000fe200020e06ab */
[--C-:B------:R-:W-:Y:S01]  /*100c0*/  SHF.R.S32.HI R0, RZ, 0x1f, R21.reuse ;  /* 0x0000001fff007819 */ /* 0x100fe20000011415 */
[----:B------:R-:W-:Y:S01]  /*100d0*/  IMAD.MOV R18, RZ, RZ, -R21 ;  /* 0x000000ffff127224 */ /* 0x000fe200078e0a15 */
[----:B------:R-:W-:Y:S01]  /*100e0*/  LOP3.LUT R170, R7, R170, RZ, 0x3c, !PT ;  /* 0x000000aa07aa7212 */ /* 0x000fe200078e3cff */
[----:B------:R-:W-:Y:S01]  /*100f0*/  ULDC.64 UR10, c[0x0][0xae0] ;  /* 0x0002b800000a7ab9 */ /* 0x000fe20000000a00 */
[----:B------:R-:W-:Y:S01]  /*10100*/  IMAD.U32 R3, RZ, RZ, UR9 ;  /* 0x00000009ff037e24 */ /* 0x000fe2000f8e00ff */
[----:B------:R-:W5:Y:S01]  /*10110*/  LD.E.128 R32, desc[UR46][R32.64] ;  /* 0x0000002e20207980 */ /* 0x000f62000c101d00 */
[----:B------:R-:W-:-:S02]  /*10120*/  IMAD R0, R0, UR10, RZ ;  /* 0x0000000a00007c24 */ /* 0x000fc4000f8e02ff */
[----:B------:R-:W-:Y:S01]  /*10130*/  IMAD R77, R77, R18, R20 ;  /* 0x000000124d4d7224 */ /* 0x000fe200078e0214 */
[----:B------:R0:W5:Y:S01]  /*10140*/  LD.E.128 R4, desc[UR46][R170.64] ;  /* 0x0000002eaa047980 */ /* 0x000162000c101d00 */
[----:B------:R-:W-:Y:S01]  /*10150*/  IMAD.U32 R2, RZ, RZ, UR8 ;  /* 0x00000008ff027e24 */ /* 0x000fe2000f8e00ff */
[----:B------:R-:W-:Y:S01]  /*10160*/  ULDC.64 UR8, c[0x0][0xad8] ;  /* 0x0002b60000087ab9 */ /* 0x000fe20000000a00 */
[----:B------:R-:W-:Y:S01]  /*10170*/  IMAD.U32 R3, RZ, RZ, UR4 ;  /* 0x00000004ff037e24 */ /* 0x000fe2000f8e00ff */
[----:B------:R-:W5:Y:S01]  /*10180*/  LD.E.128 R36, desc[UR46][R36.64] ;  /* 0x0000002e24247980 */ /* 0x000f62000c101d00 */
[----:B------:R-:W-:-:S03]  /*10190*/  IMAD R79, R21, UR11, R0 ;  /* 0x0000000b154f7c24 */ /* 0x000fc6000f8e0200 */
[----:B------:R-:W5:Y:S01]  /*101a0*/  LD.E.128 R64, desc[UR46][R64.64] ;  /* 0x0000002e40407980 */ /* 0x000f62000c101d00 */
[----:B------:R-:W-:-:S03]  /*101b0*/  SHF.R.S32.HI R0, RZ, 0x1f, R77 ;  /* 0x0000001fff007819 */ /* 0x000fc6000001144d */
[----:B------:R-:W5:Y:S04]  /*101c0*/  LD.E.128 R56, desc[UR46][R56.64] ;  /* 0x0000002e38387980 */ /* 0x000f68000c101d00 */
[----:B------:R-:W5:Y:S04]  /*101d0*/  LD.E.128 R40, desc[UR46][R40.64] ;  /* 0x0000002e28287980 */ /* 0x000f68000c101d00 */
[----:B------:R-:W5:Y:S04]  /*101e0*/  LD.E.128 R44, desc[UR46][R44.64] ;  /* 0x0000002e2c2c7980 */ /* 0x000f68000c101d00 */
[----:B------:R-:W5:Y:S04]  /*101f0*/  LD.E.128 R72, desc[UR46][R72.64] ;  /* 0x0000002e48487980 */ /* 0x000f68000c101d00 */
[----:B------:R-:W5:Y:S04]  /*10200*/  LD.E.128 R68, desc[UR46][R68.64] ;  /* 0x0000002e44447980 */ /* 0x000f68000c101d00 */
[----:B------:R-:W5:Y:S04]  /*10210*/  LD.E.128 R60, desc[UR46][R60.64] ;  /* 0x0000002e3c3c7980 */ /* 0x000f68000c101d00 */
[----:B------:R-:W5:Y:S01]  /*10220*/  LD.E.128 R48, desc[UR46][R48.64] ;  /* 0x0000002e30307980 */ /* 0x000f62000c101d00 */
[----:B------:R-:W-:Y:S01]  /*10230*/  IMAD.WIDE.U32 R2, R21, UR10, R2 ;  /* 0x0000000a15027c25 */ /* 0x000fe2000f8e0002 */
        /* <DEDUP_REMOVED lines=8> */
[----:B------:R-:W-:Y:S02]  /*102c0*/  VIADD R82, R204, UR43 ;  /* 0x0000002bcc527c36 */ /* 0x000fe40008000000 */
[C---:B------:R-:W-:Y:S02]  /*102d0*/  IMAD R21, R77.reuse, UR9, R18 ;  /* 0x000000094d157c24 */ /* 0x040fe4000f8e0212 */
[----:B------:R-:W-:Y:S01]  /*102e0*/  IMAD.WIDE.U32 R2, R77, UR8, R2 ;  /* 0x000000084d027c25 */ /* 0x000fe2000f8e0002 */
[----:B------:R-:W-:Y:S01]  /*102f0*/  ISETP.GE.AND P2, PT, R82, R81, PT ;  /* 0x000000515200720c */ /* 0x000fe20003f46270 */
[----:B------:R-:W-:Y:S02]  /*10300*/  ULDC.64 UR8, c[0x0][0xa80] ;  /* 0x0002a00000087ab9 */ /* 0x000fe40000000a00 */
[----:B------:R-:W-:Y:S01]  /*10310*/  VIADD R17, R17, 0x22820 ;  /* 0x0002282011117836 */ /* 0x000fe20000000000 */
[----:B------:R-:W-:Y:S01]  /*10320*/  LEA R18, P3, R2, UR8, 0x1 ;  /* 0x0000000802127c11 */ /* 0x000fe2000f8608ff */
[----:B------:R-:W-:-:S02]  /*10330*/  IMAD.IADD R3, R3, 0x1, R21 ;  /* 0x0000000103037824 */ /* 0x000fc400078e0215 */
[----:B------:R-:W-:Y:S01]  /*10340*/  VIADD R0, R82, 0x20 ;  /* 0x0000002052007836 */ /* 0x000fe20000000000 */
[----:B------:R-:W-:Y:S02]  /*10350*/  PRMT R17, RZ, 0x654, R17 ;  /* 0x00000654ff117816 */ /* 0x000fe40000000011 */
[----:B------:R-:W-:Y:S02]  /*10360*/  LEA.HI.X R80, R2, UR9, R3, 0x1, P3 ;  /* 0x0000000902507c11 */ /* 0x000fe400098f0c03 */
[-C--:B------:R-:W-:Y:S01]  /*10370*/  ISETP.GE.AND P1, PT, R0, R81.reuse, PT ;  /* 0x000000510000720c */ /* 0x080fe20003f26270 */
[----:B------:R-:W-:Y:S01]  /*10380*/  VIADD R0, R82, 0x40 ;  /* 0x0000004052007836 */ /* 0x000fe20000000000 */
[----:B-1----:R1:W-:Y:S01]  /*10390*/  SYNCS.ARRIVE.TRANS64.RED.A1T0 RZ, [R17+URZ], RZ ;  /* 0x000000ff11ff79a7 */ /* 0x0023e2000810043f */
[----:B------:R0:W2:Y:S01]  /*103a0*/  SHFL.IDX PT, R79, R18, RZ, 0x181f ;  /* 0x00181fff124f7589 */ /* 0x0000a200000e0000 */
[----:B------:R-:W-:Y:S02]  /*103b0*/  BSSY B1, `(.L_x_2595) ;  /* 0x0000015000017945 */ /* 0x000fe40003800000 */
[----:B------:R-:W-:Y:S01]  /*103c0*/  ISETP.GE.AND P0, PT, R0, R81, PT ;  /* 0x000000510000720c */ /* 0x000fe20003f06270 */
[----:B-1----:R0:W1:Y:S01]  /*103d0*/  SHFL.IDX PT, R17, R80, RZ, 0x181f ;  /* 0x00181fff50117589 */ /* 0x00206200000e0000 */
[----:B------:R-:W-:Y:S11]  /*103e0*/  @P2 BRA `(.L_x_2596) ;  /* 0x0000000000442947 */ /* 0x000ff60003800000 */
[----:B------:R-:W-:Y:S02]  /*103f0*/  ULDC UR4, c[0x0][0xac8] ;  /* 0x0002b20000047ab9 */ /* 0x000fe40000000800 */
[----:B------:R-:W-:Y:S02]  /*10400*/  ISETP.GE.AND P5, PT, R22, UR4, PT ;  /* 0x0000000416007c0c */ /* 0x000fe4000bfa6270 */
[----:B------:R-:W-:Y:S02]  /*10410*/  ISETP.GE.AND P4, PT, R201, UR4, PT ;  /* 0x00000004c9007c0c */ /* 0x000fe4000bf86270 */
[----:B------:R-:W-:Y:S02]  /*10420*/  ISETP.GE.AND P3, PT, R200, UR4, PT ;  /* 0x00000004c8007c0c */ /* 0x000fe4000bf66270 */
[----:B------:R-:W-:-:S07]  /*10430*/  ISETP.GE.AND P2, PT, R202, UR4, PT ;  /* 0x00000004ca007c0c */ /* 0x000fce000bf46270 */
[----:B--2---:R-:W-:-:S04]  /*10440*/  @!P5 LEA R2, P6, R22, R79, 0x1 ;  /* 0x0000004f1602d211 */ /* 0x004fc800078c08ff */
        /* <DEDUP_REMOVED lines=11> */
.L_x_2596:
[----:B------:R-:W-:Y:S05]  /*10500*/  BSYNC B1 ;  /* 0x0000000000017941 */ /* 0x000fea0003800000 */
.L_x_2595:
[----:B-1----:R1:W4:Y:S01]  /*10510*/  SHFL.IDX PT, R17, R80, 0x1, 0x181f ;  /* 0x00381f0050117f89 */ /* 0x00232200000e0000 */
        /* <DEDUP_REMOVED lines=20> */
.L_x_2598:
[----:B------:R-:W-:Y:S05]  /*10660*/  BSYNC B1 ;  /* 0x0000000000017941 */ /* 0x000fea0003800000 */
.L_x_2597:
[----:B---3-5:R3:W0:Y:S01]  /*10670*/  SHFL.IDX PT, R9, R80, 0x2, 0x181f ;  /* 0x00581f0050097f89 */ /* 0x02862200000e0000 */
        /* <DEDUP_REMOVED lines=20> */
.L_x_2600:
[----:B------:R-:W-:Y:S05]  /*107c0*/  BSYNC B1 ;  /* 0x0000000000017941 */ /* 0x000fea0003800000 */
.L_x_2599:
[----:B------:R-:W-:Y:S01]  /*107d0*/  VIADD R0, R82, 0x60 ;  /* 0x0000006052007836 */ /* 0x000fe20000000000 */
[----:B0-----:R0:W0:Y:S04]  /*107e0*/  SHFL.IDX PT, R9, R80, 0x3, 0x181f ;  /* 0x00781f0050097f89 */ /* 0x00102800000e0000 */
[----:B------:R-:W-:Y:S01]  /*107f0*/  ISETP.GE.AND P0, PT, R0, R81, PT ;  /* 0x000000510000720c */ /* 0x000fe20003f06270 */
[----:B------:R0:W0:-:S12]  /*10800*/  SHFL.IDX PT, R11, R18, 0x3, 0x181f ;  /* 0x00781f00120b7f89 */ /* 0x00001800000e0000 */
        /* <DEDUP_REMOVED lines=20> */
.L_x_2593:
        /* <DEDUP_REMOVED lines=11> */
[----:B------:R-:W-:Y:S01]  /*10a00*/  UISETP.NE.U32.AND UP1, UPT, UR8, URZ, UPT ;  /* 0x0000003f0800728c */ /* 0x000fe2000bf25070 */
[----:B------:R-:W-:Y:S02]  /*10a10*/  IMAD.U32 R0, RZ, RZ, UR4 ;  /* 0x00000004ff007e24 */ /* 0x000fe4000f8e00ff */
[----:B------:R-:W2:Y:S01]  /*10a20*/  @P2 LDG.E R6, desc[UR46][R2.64] ;  /* 0x0000002e02062981 */ /* 0x000ea2000c1e1900 */
[----:B------:R-:W-:-:S06]  /*10a30*/  UISETP.NE.AND.EX UP1, UPT, UR9, URZ, UPT, UP1 ;  /* 0x0000003f0900728c */ /* 0x000fcc000bf25310 */
        /* <DEDUP_REMOVED lines=11> */
[----:B--2---:R-:W-:Y:S01]  /*10af0*/  @P2 R2UR UR4, R6 ;  /* 0x00000000060422ca */ /* 0x004fe200000e0000 */
[----:B01----:R-:W-:-:S14]  /*10b00*/  @P3 BRA `(.L_x_2602) ;  /* 0x0000000000103947 */ /* 0x003fdc0003800000 */
[----:B------:R-:W-:Y:S05]  /*10b10*/  @!P2 BRA `(.L_x_2602) ;  /* 0x00000000000ca947 */ /* 0x000fea0003800000 */
[----:B------:R-:W2:Y:S04]  /*10b20*/  LDG.E R5, desc[UR46][R2.64] ;  /* 0x0000002e02057981 */ /* 0x000ea8000c1e1900 */
[----:B-----5:R-:W2:Y:S02]  /*10b30*/  LDG.E R0, desc[UR46][R2.64+0x4] ;  /* 0x0000042e02007981 */ /* 0x020ea4000c1e1900 */
[----:B--2---:R-:W-:-:S07]  /*10b40*/  IMAD.IADD R0, R0, 0x1, -R5 ;  /* 0x0000000100007824 */ /* 0x004fce00078e0a05 */
.L_x_2602:
[----:B------:R-:W-:Y:S01]  /*10b50*/  USHF.R.S32.HI UR8, URZ, 0x1f, UR42 ;  /* 0x0000001f3f087899 */ /* 0x000fe2000801142a */
[----:B------:R-:W-:Y:S01]  /*10b60*/  BSSY B1, `(.L_x_2603) ;  /* 0x000002e000017945 */ /* 0x000fe20003800000 */
[----:B------:R-:W-:Y:S02]  /*10b70*/  USHF.R.S32.HI UR11, URZ, 0x1f, UR4 ;  /* 0x0000001f3f0b7899 */ /* 0x000fe40008011404 */
[----:B------:R-:W-:Y:S02]  /*10b80*/  USEL UR13, UR42, URZ, !UP0 ;  /* 0x0000003f2a0d7287 */ /* 0x000fe4000c000000 */
[----:B------:R-:W-:Y:S01]  /*10b90*/  USEL UR14, UR8, URZ, !UP0 ;  /* 0x0000003f080e7287 */ /* 0x000fe2000c000000 */
[----:B------:R-:W-:Y:S11]  /*10ba0*/  @P1 BRA `(.L_x_2604) ;  /* 0x0000000000a41947 */ /* 0x000ff60003800000 */
[----:B------:R-:W0:Y:S01]  /*10bb0*/  S2R R4, SR_TID.X ;  /* 0x0000000000047919 */ /* 0x000e220000002100 */
[----:B------:R-:W1:Y:S01]  /*10bc0*/  LDC R7, c[0x0][0xbe8] ;  /* 0x0002fa00ff077b82 */ /* 0x000e620000000800 */
[----:B------:R-:W-:Y:S02]  /*10bd0*/  IMAD.U32 R3, RZ, RZ, UR43 ;  /* 0x0000002bff037e24 */ /* 0x000fe4000f8e00ff */
[----:B-1---5:R-:W-:-:S03]  /*10be0*/  IMAD R2, R0, R7, RZ ;  /* 0x0000000700027224 */ /* 0x022fc600078e02ff */
[----:B0-----:R-:W-:-:S04]  /*10bf0*/  IADD3 R4, R3, -0x80, R4 ;  /* 0xffffff8003047810 */ /* 0x001fc80007ffe004 */
[----:B------:R-:W-:-:S13]  /*10c00*/  ISETP.GE.AND P1, PT, R4, R2, PT ;  /* 0x000000020400720c */ /* 0x000fda0003f26270 */
[----:B------:R-:W-:Y:S05]  /*10c10*/  @P1 BRA `(.L_x_2604) ;  /* 0x0000000000881947 */ /* 0x000fea0003800000 */
[----:B------:R-:W-:Y:S01]  /*10c20*/  ISETP.NE.AND P1, PT, R7, 0x1, PT ;  /* 0x000000010700780c */ /* 0x000fe20003f25270 */
[----:B------:R-:W-:Y:S01]  /*10c30*/  ULDC.64 UR16, c[0x0][0xb90] ;  /* 0x0002e40000107ab9 */ /* 0x000fe20000000a00 */
[----:B------:R-:W-:Y:S01]  /*10c40*/  UMOV UR8, UR4 ;  /* 0x0000000400087c82 */ /* 0x000fe20008000000 */
[----:B------:R-:W-:Y:S01]  /*10c50*/  UIMAD UR10, UR12, UR16, URZ ;  /* 0x000000100c0a72a4 */ /* 0x000fe2000f8e023f */
[----:B------:R-:W-:Y:S01]  /*10c60*/  IMAD.MOV.U32 R2, RZ, RZ, R4 ;  /* 0x000000ffff027224 */ /* 0x000fe200078e0004 */
[----:B------:R-:W-:Y:S02]  /*10c70*/  UMOV UR9, UR11 ;  /* 0x0000000b00097c82 */ /* 0x000fe40008000000 */
[----:B------:R-:W-:Y:S02]  /*10c80*/  UIMAD.WIDE.U32 UR8, UR41, UR16, UR8 ;  /* 0x00000010290872a5 */ /* 0x000fe4000f8e0008 */
[----:B------:R-:W-:-:S03]  /*10c90*/  UIMAD UR10, UR41, UR17, UR10 ;  /* 0x00000011290a72a4 */ /* 0x000fc6000f8e020a */
[----:B------:R-:W-:Y:S01]  /*10ca0*/  ULDC.64 UR16, c[0x0][0xb98] ;  /* 0x0002e60000107ab9 */ /* 0x000fe20000000a00 */
[----:B------:R-:W0:Y:S01]  /*10cb0*/  @P1 LDC R3, c[0x0][0xbec] ;  /* 0x0002fb00ff031b82 */ /* 0x000e220000000800 */
[----:B------:R-:W-:Y:S02]  /*10cc0*/  UIADD3 UR9, UR9, UR10, URZ ;  /* 0x0000000a09097290 */ /* 0x000fe4000fffe03f */
[----:B------:R-:W-:Y:S02]  /*10cd0*/  UIMAD UR10, UR14, UR16, URZ ;  /* 0x000000100e0a72a4 */ /* 0x000fe4000f8e023f */
[----:B------:R-:W-:Y:S02]  /*10ce0*/  UIMAD.WIDE.U32 UR8, UR13, UR16, UR8 ;  /* 0x000000100d0872a5 */ /* 0x000fe4000f8e0008 */
[----:B------:R-:W-:Y:S01]  /*10cf0*/  UIMAD UR10, UR13, UR17, UR10 ;  /* 0x000000110d0a72a4 */ /* 0x000fe2000f8e020a */
[----:B------:R-:W1:Y:S02]  /*10d00*/  @P1 LDC R6, c[0x0][0xbf0] ;  /* 0x0002fc00ff061b82 */ /* 0x000e640000000800 */
[----:B------:R-:W-:Y:S01]  /*10d10*/  ULDC.64 UR16, c[0x0][0xb88] ;  /* 0x0002e20000107ab9 */ /* 0x000fe20000000a00 */
[----:B0-----:R-:W-:-:S05]  /*10d20*/  @P1 IMAD.HI.U32 R3, R4, R3, RZ ;  /* 0x0000000304031227 */ /* 0x001fca00078e00ff */
[----:B-1----:R-:W-:Y:S01]  /*10d30*/  @P1 SHF.R.U32.HI R2, RZ, R6, R3 ;  /* 0x00000006ff021219 */ /* 0x002fe20000011603 */
[----:B------:R-:W-:-:S03]  /*10d40*/  IMAD.U32 R6, RZ, RZ, UR10 ;  /* 0x0000000aff067e24 */ /* 0x000fc6000f8e00ff */
[--C-:B------:R-:W-:Y:S01]  /*10d50*/  SHF.R.S32.HI R3, RZ, 0x1f, R2.reuse ;  /* 0x0000001fff037819 */ /* 0x100fe20000011402 */
[----:B------:R-:W-:Y:S01]  /*10d60*/  IMAD.MOV R5, RZ, RZ, -R2 ;  /* 0x000000ffff057224 */ /* 0x000fe200078e0a02 */
[----:B------:R-:W-:-:S03]  /*10d70*/  IADD3 R2, P1, R2, UR8, RZ ;  /* 0x0000000802027c10 */ /* 0x000fc6000ff3e0ff */
[----:B------:R-:W-:Y:S01]  /*10d80*/  IMAD R5, R7, R5, R4 ;  /* 0x0000000507057224 */ /* 0x000fe200078e0204 */
[----:B------:R-:W-:Y:S01]  /*10d90*/  IADD3.X R3, R3, UR9, R6, P1, !PT ;  /* 0x0000000903037c10 */ /* 0x000fe20008ffe406 */
[----:B------:R-:W-:-:S03]  /*10da0*/  ULDC.64 UR8, c[0x0][0xb50] ;  /* 0x0002d40000087ab9 */ /* 0x000fc60000000a00 */
[----:B------:R-:W-:Y:S01]  /*10db0*/  SHF.R.S32.HI R4, RZ, 0x1f, R5 ;  /* 0x0000001fff047819 */ /* 0x000fe20000011405 */
[----:B------:R-:W-:-:S04]  /*10dc0*/  IMAD.WIDE.U32 R2, R5, UR16, R2 ;  /* 0x0000001005027c25 */ /* 0x000fc8000f8e0002 */
[----:B------:R-:W-:-:S04]  /*10dd0*/  IMAD R4, R4, UR16, RZ ;  /* 0x0000001004047c24 */ /* 0x000fc8000f8e02ff */
[----:B------:R-:W-:Y:S01]  /*10de0*/  IMAD R7, R5, UR17, R4 ;  /* 0x0000001105077c24 */ /* 0x000fe2000f8e0204 */
[----:B------:R-:W-:-:S03]  /*10df0*/  LEA R4, P1, R2, UR8, 0x2 ;  /* 0x0000000802047c11 */ /* 0x000fc6000f8210ff */
[----:B------:R-:W-:-:S05]  /*10e00*/  IMAD.IADD R3, R3, 0x1, R7 ;  /* 0x0000000103037824 */ /* 0x000fca00078e0207 */
[----:B------:R-:W-:Y:S01]  /*10e10*/  LEA.HI.X R5, R2, UR9, R3, 0x2, P1 ;  /* 0x0000000902057c11 */ /* 0x000fe200088f1403 */
[----:B------:R-:W-:-:S05]  /*10e20*/  IMAD.MOV.U32 R3, RZ, RZ, -0x800000 ;  /* 0xff800000ff037424 */ /* 0x000fca00078e00ff */
[----:B------:R0:W-:Y:S02]  /*10e30*/  STG.E desc[UR46][R4.64], R3 ;  /* 0x0000000304007986 */ /* 0x0001e4000c10192e */
.L_x_2604:
[----:B------:R-:W-:Y:S05]  /*10e40*/  BSYNC B1 ;  /* 0x0000000000017941 */ /* 0x000fea0003800000 */
.L_x_2603:
[----:B0-----:R-:W0:Y:S01]  /*10e50*/  @P0 LDC R3, c[0x0][0xbf0] ;  /* 0x0002fc00ff030b82 */ /* 0x001e220000000800 */
[----:B------:R-:W-:Y:S01]  /*10e60*/  ULDC.64 UR16, c[0x0][0xaa0] ;  /* 0x0002a80000107ab9 */ /* 0x000fe20000000a00 */
[----:B------:R-:W-:Y:S01]  /*10e70*/  IMAD R2, R203, 0x20, R204 ;  /* 0x00000020cb027824 */ /* 0x000fe200078e02cc */
[----:B------:R-:W-:Y:S01]  /*10e80*/  UIMAD UR10, UR11, UR16, URZ ;  /* 0x000000100b0a72a4 */ /* 0x000fe2000f8e023f */
[----:B------:R-:W-:Y:S01]  /*10e90*/  BSSY B1, `(.L_x_2605) ;  /* 0x0000041000017945 */ /* 0x000fe20003800000 */
[----:B------:R-:W-:Y:S01]  /*10ea0*/  UIMAD.WIDE.U32 UR8, UR4, UR16, URZ ;  /* 0x00000010040872a5 */ /* 0x000fe2000f8e003f */
[----:B------:R-:W-:Y:S01]  /*10eb0*/  VIADD R6, R2, UR43 ;  /* 0x0000002b02067c36 */ /* 0x000fe20008000000 */
[----:B------:R-:W-:-:S03]  /*10ec0*/  UIMAD UR10, UR4, UR17, UR10 ;  /* 0x00000011040a72a4 */ /* 0x000fc6000f8e020a */
[----:B------:R-:W-:Y:S01]  /*10ed0*/  ULDC.64 UR16, c[0x0][0xae8] ;  /* 0x0002ba0000107ab9 */ /* 0x000fe20000000a00 */
[----:B------:R-:W-:Y:S01]  /*10ee0*/  UIADD3 UR9, UR9, UR10, URZ ;  /* 0x0000000a09097290 */ /* 0x000fe2000fffe03f */
[----:B------:R-:W-:Y:S01]  /*10ef0*/  @P0 IMAD.HI.U32 R2, R6, R9, RZ ;  /* 0x0000000906020227 */ /* 0x000fe200078e00ff */
[----:B------:R-:W-:Y:S02]  /*10f00*/  UIMAD UR4, UR12, UR16, URZ ;  /* 0x000000100c0472a4 */ /* 0x000fe4000f8e023f */
[----:B------:R-:W-:Y:S01]  /*10f10*/  UIMAD.WIDE.U32 UR8, UR41, UR16, UR8 ;  /* 0x00000010290872a5 */ /* 0x000fe2000f8e0008 */
[----:B------:R-:W-:Y:S01]  /*10f20*/  IMAD.MOV.U32 R5, RZ, RZ, R6 ;  /* 0x000000ffff057224 */ /* 0x000fe200078e0006 */
[----:B------:R-:W-:Y:S01]  /*10f30*/  UIMAD UR4, UR41, UR17, UR4 ;  /* 0x00000011290472a4 */ /* 0x000fe2000f8e0204 */
[----:B------:R-:W-:-:S03]  /*10f40*/  ULDC.64 UR10, c[0x0][0xaf0] ;  /* 0x0002bc00000a7ab9 */ /* 0x000fc60000000a00 */
[----:B------:R-:W-:Y:S02]  /*10f50*/  UIADD3 UR9, UR9, UR4, URZ ;  /* 0x0000000409097290 */ /* 0x000fe4000fffe03f */
[----:B------:R-:W-:Y:S01]  /*10f60*/  UIMAD UR4, UR14, UR10, URZ ;  /* 0x0000000a0e0472a4 */ /* 0x000fe2000f8e023f */
[----:B0-----:R-:W-:Y:S01]  /*10f70*/  @P0 SHF.R.U32.HI R5, RZ, R3, R2 ;  /* 0x00000003ff050219 */ /* 0x001fe20000011602 */
        /* <DEDUP_REMOVED lines=8> */
[----:B------:R-:W-:Y:S02]  /*11000*/  IMAD R7, R11, R7, R6 ;  /* 0x000000070b077224 */ /* 0x000fe400078e0206 */
[----:B------:R-:W-:Y:S01]  /*11010*/  IMAD.U32 R2, RZ, RZ, UR8 ;  /* 0x00000008ff027e24 */ /* 0x000fe2000f8e00ff */
[----:B------:R-:W-:Y:S01]  /*11020*/  ULDC.64 UR8, c[0x0][0xad8] ;  /* 0x0002b60000087ab9 */ /* 0x000fe20000000a00 */
[----:B------:R-:W-:Y:S02]  /*11030*/  IMAD.U32 R3, RZ, RZ, UR4 ;  /* 0x00000004ff037e24 */ /* 0x000fe4000f8e00ff */
[C---:B------:R-:W-:Y:S01]  /*11040*/  IMAD R9, R5.reuse, UR11, R4 ;  /* 0x0000000b05097c24 */ /* 0x040fe2000f8e0204 */
[----:B------:R-:W-:Y:S01]  /*11050*/  SHF.R.S32.HI R4, RZ, 0x1f, R7 ;  /* 0x0000001fff047819 */ /* 0x000fe20000011407 */
[----:B------:R-:W-:-:S04]  /*11060*/  IMAD.WIDE.U32 R2, R5, UR10, R2 ;  /* 0x0000000a05027c25 */ /* 0x000fc8000f8e0002 */
[----:B------:R-:W-:Y:S02]  /*11070*/  IMAD.IADD R3, R3, 0x1, R9 ;  /* 0x0000000103037824 */ /* 0x000fe400078e0209 */
[----:B------:R-:W-:Y:S02]  /*11080*/  IMAD R4, R4, UR8, RZ ;  /* 0x0000000804047c24 */ /* 0x000fe4000f8e02ff */
[----:B------:R-:W-:Y:S02]  /*11090*/  VIADD R6, R204, UR43 ;  /* 0x0000002bcc067c36 */ /* 0x000fe40008000000 */
        /* <DEDUP_REMOVED lines=32> */
.L_x_2606:
[----:B------:R-:W-:Y:S05]  /*112a0*/  BSYNC B1 ;  /* 0x0000000000017941 */ /* 0x000fea0003800000 */
.L_x_2605:
        /* <DEDUP_REMOVED lines=21> */
.L_x_2608:
[----:B------:R-:W-:Y:S05]  /*11400*/  BSYNC B1 ;  /* 0x0000000000017941 */ /* 0x000fea0003800000 */
.L_x_2607:
        /* <DEDUP_REMOVED lines=21> */
.L_x_2610:
[----:B------:R-:W-:Y:S05]  /*11560*/  BSYNC B1 ;  /* 0x0000000000017941 */ /* 0x000fea0003800000 */
.L_x_2609:
[----:B------:R-:W-:Y:S01]  /*11570*/  VIADD R0, R6, 0x60 ;  /* 0x0000006006007836 */ /* 0x000fe20000000000 */
[----:B0-23--:R-:W0:Y:S04]  /*11580*/  SHFL.IDX PT, R5, R5, 0x3, 0x181f ;  /* 0x00781f0005057f89 */ /* 0x00de2800000e0000 */
        /* <DEDUP_REMOVED lines=20> */
.L_x_2601:
[----:B------:R-:W-:Y:S05]  /*116d0*/  BSYNC B0 ;  /* 0x0000000000007941 */ /* 0x000fea0003800000 */
.L_x_2592:
[----:B------:R-:W-:Y:S02]  /*116e0*/  ULDC UR4, c[0x0][0xc3c] ;  /* 0x00030f0000047ab9 */ /* 0x000fe40000000800 */
[----:B------:R-:W-:-:S06]  /*116f0*/  UISETP.GE.AND UP0, UPT, UR6, UR4, UPT ;  /* 0x000000040600728c */ /* 0x000fcc000bf06270 */
[----:B------:R-:W-:-:S13]  /*11700*/  PLOP3.LUT P0, PT, PT, PT, UP0, 0x80, 0x0 ;  /* 0x000000000000781c */ /* 0x000fda0003f0f008 */
[----:B------:R-:W-:Y:S05]  /*11710*/  @!P0 BRA `(.L_x_2611) ;  /* 0xfffffef400948947 */ /* 0x000fea000383ffff */
[----:B------:R-:W-:Y:S05]  /*11720*/  EXIT ;  /* 0x000000000000794d */ /* 0x000fea0003800000 */
.L_x_2502:
[----:B------:R-:W-:-:S08]  /*11730*/  NOP ;  /* 0x0000000000007918 */ /* 0x000fd00000000000 */
[----:B------:R-:W0:-:S00]  /*11740*/  USETMAXREG.DEALLOC.CTAPOOL 0x28 ;  /* 0x00000028000079c8 */ /* 0x000e0000080e0500 */
        /* <DEDUP_REMOVED lines=14> */
.L_x_2612:
        /* <DEDUP_REMOVED lines=36> */
[----:B------:R-:W-:Y:S01]  /*11a70*/  IMAD.MOV.U32 R6, RZ, RZ, R3 ;  /* 0x000000ffff067224 */ /* 0x000fe200078e0003 */
[----:B------:R-:W-:Y:S01]  /*11a80*/  UMOV UR4, URZ ;  /* 0x0000003f00047c82 */ /* 0x000fe20008000000 */
[----:B------:R-:W-:-:S05]  /*11a90*/  ULDC UR5, c[0x0][0xc38] ;  /* 0x00030e0000057ab9 */ /* 0x000fca0000000800 */
.L_x_2618:
        /* <DEDUP_REMOVED lines=12> */
.L_x_2617:
[----:B------:R-:W-:Y:S05]  /*11b60*/  BSYNC B0 ;  /* 0x0000000000007941 */ /* 0x000fea0003800000 */
.L_x_2616:
        /* <DEDUP_REMOVED lines=20> */
.L_x_2614:
[----:B------:R-:W-:-:S04]  /*11cb0*/  IMAD.IADD R13, R6, 0x1, -R3 ;  /* 0x00000001060d7824 */ /* 0x000fc800078e0a03 */
[----:B------:R-:W-:-:S05]  /*11cc0*/  IMAD R2, R8, UR5, R13 ;  /* 0x0000000508027c24 */ /* 0x000fca000f8e020d */
[----:B------:R-:W-:Y:S02]  /*11cd0*/  ISETP.GT.AND P0, PT, R2, UR6, PT ;  /* 0x0000000602007c0c */ /* 0x000fe4000bf04270 */
[----:B------:R-:W0:Y:S11]  /*11ce0*/  LDC.64 R2, c[0x0][0xc90] ;  /* 0x00032400ff027b82 */ /* 0x000e360000000a00 */
[----:B------:R-:W-:-:S04]  /*11cf0*/  VOTE.ANY R9, PT, !P0 ;  /* 0x0000000000097806 */ /* 0x000fc800040e0100 */
[----:B------:R-:W1:Y:S02]  /*11d00*/  POPC R15, R9 ;  /* 0x00000009000f7309 */ /* 0x000e640000000000 */
[----:B-1----:R-:W-:-:S04]  /*11d10*/  VIADD R27, R15, UR4 ;  /* 0x000000040f1b7c36 */ /* 0x002fc80008000000 */
[----:B0-----:R-:W-:-:S05]  /*11d20*/  IMAD.WIDE R2, R27, 0x4, R2 ;  /* 0x000000041b027825 */ /* 0x001fca00078e0202 */
[----:B------:R-:W2:Y:S01]  /*11d30*/  LDG.E R7, desc[UR46][R2.64] ;  /* 0x0000002e02077981 */ /* 0x000ea2000c1e1900 */
[----:B------:R-:W-:-:S03]  /*11d40*/  ISETP.NE.AND P0, PT, R9, RZ, PT ;  /* 0x000000ff0900720c */ /* 0x000fc60003f05270 */
[----:B------:R-:W2:Y:S02]  /*11d50*/  SHFL.IDX PT, R4, R4, R15, 0x1f ;  /* 0x00001f0f04047589 */ /* 0x000ea400000e0000 */
[----:B--2---:R-:W-:-:S05]  /*11d60*/  IMAD R6, R4, R7, RZ ;  /* 0x0000000704067224 */ /* 0x004fca00078e02ff */
[----:B------:R-:W-:-:S04]  /*11d70*/  IABS R12, R6 ;  /* 0x00000006000c7213 */ /* 0x000fc80000000000 */
[----:B------:R-:W0:Y:S08]  /*11d80*/  I2F.RP R10, R12 ;  /* 0x0000000c000a7306 */ /* 0x000e300000209400 */
[----:B0-----:R-:W0:Y:S02]  /*11d90*/  MUFU.RCP R10, R10 ;  /* 0x0000000a000a7308 */ /* 0x001e240000001000 */
[----:B0-----:R-:W-:-:S06]  /*11da0*/  VIADD R11, R10, 0xffffffe ;  /* 0x0ffffffe0a0b7836 */ /* 0x001fcc0000000000 */
[----:B------:R0:W1:Y:S01]  /*11db0*/  F2I.FTZ.U32.TRUNC.NTZ R3, R11 ;  /* 0x0000000b00037305 */ /* 0x000062000021f000 */
[----:B------:R-:W-:Y:S05]  /*11dc0*/  @!P0 BRA `(.L_x_2619) ;  /* 0x0000000000088947 */ /* 0x000fea0003800000 */
[----:B------:R-:W-:-:S05]  /*11dd0*/  VIADD R9, R15, 0xffffffff ;  /* 0xffffffff0f097836 */ /* 0x000fca0000000000 */
[----:B------:R2:W3:Y:S02]  /*11de0*/  SHFL.IDX PT, R24, R8, R9, 0x1f ;  /* 0x00001f0908187589 */ /* 0x0004e400000e0000 */
.L_x_2619:
[----:B---3--:R-:W-:Y:S01]  /*11df0*/  IMAD R24, R24, UR5, R13 ;  /* 0x0000000518187c24 */ /* 0x008fe2000f8e020d */
[----:B------:R-:W-:Y:S01]  /*11e00*/  IABS R2, R6 ;  /* 0x0000000600027213 */ /* 0x000fe20000000000 */
[----:B-12---:R-:W-:-:S03]  /*11e10*/  IMAD.MOV R9, RZ, RZ, -R3 ;  /* 0x000000ffff097224 */ /* 0x006fc600078e0a03 */
[----:B0-----:R-:W-:Y:S01]  /*11e20*/  IADD3 R11, -R24, UR6, RZ ;  /* 0x00000006180b7c10 */ /* 0x001fe2000fffe1ff */
        /* <DEDUP_REMOVED lines=19> */
[----:B------:R-:W-:Y:S02]  /*11f60*/  IMAD R13, R7, R2, RZ ;  /* 0x00000002070d7224 */ /* 0x000fe400078e02ff */
[----:B------:R-:W-:Y:S02]  /*11f70*/  IMAD.MOV R9, RZ, RZ, -R2 ;  /* 0x000000ffff097224 */ /* 0x000fe400078e0a02 */
[----:B------:R-:W-:Y:S02]  /*11f80*/  IMAD.MOV R8, RZ, RZ, -R13 ;  /* 0x000000ffff087224 */ /* 0x000fe400078e0a0d */
[----:B------:R-:W-:-:S03]  /*11f90*/  IMAD R6, R6, R9, R11 ;  /* 0x0000000906067224 */ /* 0x000fc600078e020b */
[----:B------:R-:W-:Y:S02]  /*11fa0*/  VIADDMNMX R15, R8, UR5, R7, PT ;  /* 0x00000005080f7c46 */ /* 0x000fe4000b800107 */
[----:B------:R-:W-:Y:S02]  /*11fb0*/  IABS R11, R6 ;  /* 0x00000006000b7213 */ /* 0x000fe40000000000 */
[-C--:B------:R-:W-:Y:S01]  /*11fc0*/  IABS R8, R15.reuse ;  /* 0x0000000f00087213 */ /* 0x080fe20000000000 */
[----:B------:R-:W-:Y:S01]  /*11fd0*/  IMAD.MOV R26, RZ, RZ, -R15 ;  /* 0x000000ffff1a7224 */ /* 0x000fe200078e0a0f */
[----:B------:R-:W-:Y:S02]  /*11fe0*/  IABS R10, R15 ;  /* 0x0000000f000a7213 */ /* 0x000fe40000000000 */
[----:B------:R-:W0:Y:S08]  /*11ff0*/  I2F.RP R7, R8 ;  /* 0x0000000800077306 */ /* 0x000e300000209400 */
[----:B0-----:R-:W0:Y:S02]  /*12000*/  MUFU.RCP R7, R7 ;  /* 0x0000000700077308 */ /* 0x001e240000001000 */
[----:B0-----:R-:W-:-:S06]  /*12010*/  VIADD R3, R7, 0xffffffe ;  /* 0x0ffffffe07037836 */ /* 0x001fcc0000000000 */
[----:B------:R-:W0:Y:S02]  /*12020*/  F2I.FTZ.U32.TRUNC.NTZ R3, R3 ;  /* 0x0000000300037305 */ /* 0x000e24000021f000 */
[----:B0-----:R-:W-:-:S04]  /*12030*/  IMAD.MOV R2, RZ, RZ, -R3 ;  /* 0x000000ffff027224 */ /* 0x001fc800078e0a03 */
[----:B------:R-:W-:Y:S02]  /*12040*/  IMAD.MOV.U32 R9, RZ, RZ, R2 ;  /* 0x000000ffff097224 */ /* 0x000fe400078e0002 */
[----:B------:R-:W-:Y:S02]  /*12050*/  IMAD.MOV.U32 R2, RZ, RZ, RZ ;  /* 0x000000ffff027224 */ /* 0x000fe400078e00ff */
[----:B------:R-:W-:-:S04]  /*12060*/  IMAD R9, R9, R8, RZ ;  /* 0x0000000809097224 */ /* 0x000fc800078e02ff */
[----:B------:R-:W-:-:S04]  /*12070*/  IMAD.HI.U32 R2, R3, R9, R2 ;  /* 0x0000000903027227 */ /* 0x000fc800078e0002 */
[----:B------:R-:W-:Y:S02]  /*12080*/  IMAD.MOV R3, RZ, RZ, -R10 ;  /* 0x000000ffff037224 */ /* 0x000fe400078e0a0a */
        /* <DEDUP_REMOVED lines=8> */
[----:B------:R-:W-:Y:S01]  /*12110*/  ISETP.GE.AND P2, PT, R3, RZ, PT ;  /* 0x000000ff0300720c */ /* 0x000fe20003f46270 */
[----:B------:R-:W-:-:S06]  /*12120*/  IMAD.IADD R3, R6, 0x1, R13 ;  /* 0x0000000106037824 */ /* 0x000fcc00078e020d */
[----:B------:R-:W-:-:S06]  /*12130*/  @P0 VIADD R2, R2, 0x1 ;  /* 0x0000000102020836 */ /* 0x000fcc0000000000 */
[----:B------:R-:W-:Y:S01]  /*12140*/  @!P2 IMAD.MOV R2, RZ, RZ, -R2 ;  /* 0x000000ffff02a224 */ /* 0x000fe200078e0a02 */
[----:B------:R-:W-:-:S04]  /*12150*/  @!P1 LOP3.LUT R2, RZ, R15, RZ, 0x33, !PT ;  /* 0x0000000fff029212 */ /* 0x000fc800078e33ff */
[----:B------:R-:W-:Y:S01]  /*12160*/  LOP3.LUT R25, RZ, R2, RZ, 0x33, !PT ;  /* 0x00000002ff197212 */ /* 0x000fe200078e33ff */
[----:B------:R-:W-:-:S04]  /*12170*/  IMAD R26, R2, R26, R3 ;  /* 0x0000001a021a7224 */ /* 0x000fc800078e0203 */
[----:B------:R-:W-:Y:S01]  /*12180*/  IMAD.IADD R25, R4, 0x1, R25 ;  /* 0x0000000104197824 */ /* 0x000fe200078e0219 */
[----:B------:R-:W-:Y:S06]  /*12190*/  BRA `(.L_x_2620) ;  /* 0x0000000000147947 */ /* 0x000fec0003800000 */
.L_x_2615:
[----:B------:R-:W-:Y:S01]  /*121a0*/  ULDC UR4, c[0x0][0xc3c] ;  /* 0x00030f0000047ab9 */ /* 0x000fe20000000800 */
[----:B------:R-:W-:Y:S02]  /*121b0*/  IMAD.MOV.U32 R25, RZ, RZ, RZ ;  /* 0x000000ffff197224 */ /* 0x000fe400078e00ff */
[----:B------:R-:W-:Y:S02]  /*121c0*/  IMAD.U32 R24, RZ, RZ, UR6 ;  /* 0x00000006ff187e24 */ /* 0x000fe4000f8e00ff */
[----:B------:R-:W-:Y:S02]  /*121d0*/  IMAD.MOV.U32 R26, RZ, RZ, RZ ;  /* 0x000000ffff1a7224 */ /* 0x000fe400078e00ff */
[----:B------:R-:W-:-:S07]  /*121e0*/  IMAD.U32 R27, RZ, RZ, UR4 ;  /* 0x00000004ff1b7e24 */ /* 0x000fce000f8e00ff */
.L_x_2620:
[----:B------:R-:W-:-:S13]  /*121f0*/  ISETP.NE.AND P0, PT, R5, RZ, PT ;  /* 0x000000ff0500720c */ /* 0x000fda0003f05270 */
[----:B------:R-:W0:Y:S01]  /*12200*/  @!P0 S2R R3, SR_CgaCtaId ;  /* 0x0000000000038919 */ /* 0x000e220000008800 */
[----:B------:R-:W-:-:S04]  /*12210*/  @!P0 MOV R2, 0x400 ;  /* 0x0000040000028802 */ /* 0x000fc80000000f00 */
[----:B0-----:R-:W-:-:S05]  /*12220*/  @!P0 LEA R2, R3, R2, 0x18 ;  /* 0x0000000203028211 */ /* 0x001fca00078ec0ff */
[----:B------:R1:W-:Y:S01]  /*12230*/  @!P0 STS.128 [R2+0x228d0], R24 ;  /* 0x0228d01802008388 */ /* 0x0003e20000000c00 */
[----:B------:R-:W-:Y:S06]  /*12240*/  BAR.ARV 0x5, 0x180 ;  /* 0x0146000000007b1d */ /* 0x000fec0000002000 */
.L_x_2613:
[----:B------:R2:W-:Y:S01]  /*12250*/  STL [R1+0x10], RZ ;  /* 0x000010ff01007387 */ /* 0x0005e20000100800 */
[----:B------:R-:W-:Y:S01]  /*12260*/  ULDC UR4, c[0x0][0xc3c] ;  /* 0x00030f0000047ab9 */ /* 0x000fe20000000800 */
[----:B------:R-:W-:Y:S01]  /*12270*/  IMAD.MOV.U32 R22, RZ, RZ, 0x1 ;  /* 0x00000001ff167424 */ /* 0x000fe200078e00ff */
[----:B0-----:R-:W-:Y:S01]  /*12280*/  ISETP.GE.AND P0, PT, R27, UR4, PT ;  /* 0x000000041b007c0c */ /* 0x001fe2000bf06270 */
[----:B------:R-:W-:-:S12]  /*12290*/  IMAD.MOV.U32 R18, RZ, RZ, RZ ;  /* 0x000000ffff127224 */ /* 0x000fd800078e00ff */
[----:B--2---:R-:W-:Y:S05]  /*122a0*/  @P0 BRA `(.L_x_2621) ;  /* 0x0000004800b00947 */ /* 0x004fea0003800000 */
[----:B------:R-:W0:Y:S01]  /*122b0*/  S2UR UR5, SR_CgaCtaId ;  /* 0x00000000000579c3 */ /* 0x000e220000008800 */
[----:B------:R2:W-:Y:S01]  /*122c0*/  STL [R1+0x10], RZ ;  /* 0x000010ff01007387 */ /* 0x0005e20000100800 */
[C---:B-1----:R-:W-:Y:S01]  /*122d0*/  IMAD.SHL.U32 R2, R0.reuse, 0x8, RZ ;  /* 0x0000000800027824 */ /* 0x042fe200078e00ff */
[----:B------:R-:W-:Y:S01]  /*122e0*/  UMOV UR4, 0x400 ;  /* 0x0000040000047882 */ /* 0x000fe20000000000 */
[----:B------:R-:W-:Y:S01]  /*122f0*/  LOP3.LUT R4, R0, 0x7f, RZ, 0xc0, !PT ;  /* 0x0000007f00047812 */ /* 0x000fe200078ec0ff */
[----:B------:R-:W-:Y:S01]  /*12300*/  BSSY B8, `(.L_x_2621) ;  /* 0x00004a6000087945 */ /* 0x000fe20003800000 */
[----:B------:R-:W-:Y:S01]  /*12310*/  IMAD.MOV.U32 R22, RZ, RZ, 0x1 ;  /* 0x00000001ff167424 */ /* 0x000fe200078e00ff */
[----:B------:R-:W-:Y:S01]  /*12320*/  LOP3.LUT R3, R2, 0x1f8, RZ, 0xc0, !PT ;  /* 0x000001f802037812 */ /* 0x000fe200078ec0ff */
[----:B------:R-:W-:Y:S01]  /*12330*/  IMAD.MOV.U32 R18, RZ, RZ, RZ ;  /* 0x000000ffff127224 */ /* 0x000fe200078e00ff */
[----:B------:R-:W-:Y:S01]  /*12340*/  SHF.R.U32.HI R5, RZ, 0x3, R4 ;  /* 0x00000003ff057819 */ /* 0x000fe20000011604 */
[----:B------:R-:W-:Y:S01]  /*12350*/  ULOP3.LUT UR36, UR39, 0x2, URZ, 0xfc, !UPT ;  /* 0x0000000227247892 */ /* 0x000fe2000f8efc3f */
[----:B------:R-:W-:Y:S01]  /*12360*/  LOP3.LUT R3, R3, 0x38, R0, 0x78, !PT ;  /* 0x0000003803037812 */ /* 0x000fe200078e7800 */
[----:B------:R-:W-:Y:S01]  /*12370*/  IMAD.SHL.U32 R0, R0, 0x10, RZ ;  /* 0x0000001000007824 */ /* 0x000fe200078e00ff */
[----:B------:R-:W-:Y:S01]  /*12380*/  LOP3.LUT R4, R2, 0x38, RZ, 0xc0, !PT ;  /* 0x0000003802047812 */ /* 0x000fe200078ec0ff */
[----:B------:R-:W-:Y:S01]  /*12390*/  ULDC UR37, c[0x0][0xc] ;  /* 0x0000030000257ab9 */ /* 0x000fe20000000800 */
[----:B------:R-:W-:-:S02]  /*123a0*/  LOP3.LUT R28, R3, 0x200, R2, 0xf8, !PT ;  /* 0x00000200031c7812 */ /* 0x000fc400078ef802 */
[----:B------:R-:W-:Y:S02]  /*123b0*/  LOP3.LUT R0, R5, 0x70, R0, 0xf8, !PT ;  /* 0x0000007005007812 */ /* 0x000fe400078ef800 */
[C---:B------:R-:W-:Y:S02]  /*123c0*/  LOP3.LUT R3, R4.reuse, 0x40, RZ, 0xfc, !PT ;  /* 0x0000004004037812 */ /* 0x040fe400078efcff */
[C---:B------:R-:W-:Y:S02]  /*123d0*/  LOP3.LUT R2, R4.reuse, 0x80, RZ, 0xfc, !PT ;  /* 0x0000008004027812 */ /* 0x040fe400078efcff */
[----:B------:R-:W-:Y:S01]  /*123e0*/  LOP3.LUT R0, R4, 0xc0, RZ, 0xfc, !PT ;  /* 0x000000c004007812 */ /* 0x000fe200078efcff */
[----:B0-----:R-:W-:-:S06]  /*123f0*/  ULEA UR4, UR5, UR4, 0x18 ;  /* 0x0000000405047291 */ /* 0x001fcc000f8ec03f */
[----:B------:R-:W-:-:S04]  /*12400*/  IMAD.U32 R17, RZ, RZ, UR4 ;  /* 0x00000004ff117e24 */ /* 0x000fc8000f8e00ff */
[----:B--2---:R-:W-:-:S07]  /*12410*/  IMAD R37, R28, 0x2, R17 ;  /* 0x000000021c257824 */ /* 0x004fce00078e0211 */
.L_x_2690:
[----:B------:R-:W-:Y:S05]  /*12420*/  YIELD ;  /* 0x0000000000007946 */ /* 0x000fea0003800000 */
[----:B------:R-:W-:Y:S01]  /*12430*/  ULDC.64 UR4, c[0x0][0xa28] ;  /* 0x00028a0000047ab9 */ /* 0x000fe20000000a00 */
[----:B------:R-:W-:Y:S01]  /*12440*/  IMAD.MOV.U32 R29, RZ, RZ, RZ ;  /* 0x000000ffff1d7224 */ /* 0x000fe200078e00ff */
[----:B------:R-:W-:-:S04]  /*12450*/  ISETP.NE.U32.AND P0, PT, RZ, UR4, PT ;  /* 0x00000004ff007c0c */ /* 0x000fc8000bf05070 */
[----:B------:R-:W-:Y:S01]  /*12460*/  ISETP.NE.AND.EX P0, PT, RZ, UR5, PT, P0 ;  /* 0x00000005ff007c0c */ /* 0x000fe2000bf05300 */
[----:B------:R-:W-:-:S12]  /*12470*/  ULDC.64 UR4, c[0x0][0xa18] ;  /* 0x0002860000047ab9 */ /* 0x000fd80000000a00 */
[----:B------:R-:W0:Y:S02]  /*12480*/  @P0 LDC.64 R2, c[0x0][0xa28] ;  /* 0x00028a00ff020b82 */ /* 0x000e240000000a00 */
[----:B0-----:R-:W-:-:S05]  /*12490*/  @P0 IMAD.WIDE R2, R27, 0x4, R2 ;  /* 0x000000041b020825 */ /* 0x001fca00078e0202 */
[----:B------:R0:W5:Y:S01]  /*124a0*/  @P0 LDG.E R29, desc[UR46][R2.64] ;  /* 0x0000002e021d0981 */ /* 0x000162000c1e1900 */
[----:B------:R-:W-:Y:S01]  /*124b0*/  ISETP.NE.U32.AND P0, PT, RZ, UR4, PT ;  /* 0x00000004ff007c0c */ /* 0x000fe2000bf05070 */
[----:B------:R-:W-:Y:S01]  /*124c0*/  IMAD.MOV.U32 R0, RZ, RZ, RZ ;  /* 0x000000ffff007224 */ /* 0x000fe200078e00ff */
[----:B------:R-:W-:Y:S02]  /*124d0*/  LOP3.LUT R16, R16, 0xfffffdff, RZ, 0xc0, !PT ;  /* 0xfffffdff10107812 */ /* 0x000fe400078ec0ff */
[----:B------:R-:W-:Y:S01]  /*124e0*/  ISETP.NE.AND.EX P1, PT, RZ, UR5, PT, P0 ;  /* 0x00000005ff007c0c */ /* 0x000fe2000bf25300 */
[----:B------:R-:W-:Y:S02]  /*124f0*/  ULDC.64 UR4, c[0x0][0xa00] ;  /* 0x0002800000047ab9 */ /* 0x000fe40000000a00 */
[----:B------:R-:W-:Y:S01]  /*12500*/  ISETP.NE.U32.AND P0, PT, RZ, UR4, PT ;  /* 0x00000004ff007c0c */ /* 0x000fe2000bf05070 */
[----:B0-----:R-:W0:Y:S03]  /*12510*/  LDC.64 R2, c[0x0][0xa00] ;  /* 0x00028000ff027b82 */ /* 0x001e260000000a00 */
[----:B------:R-:W-:Y:S01]  /*12520*/  ISETP.NE.AND.EX P2, PT, RZ, UR5, PT, P0 ;  /* 0x00000005ff007c0c */ /* 0x000fe2000bf45300 */
[----:B------:R-:W-:-:S05]  /*12530*/  ULDC.64 UR4, c[0x0][0x418] ;  /* 0x0001060000047ab9 */ /* 0x000fca0000000a00 */
[----:B-1----:R-:W1:Y:S07]  /*12540*/  @P1 LDC.64 R4, c[0x0][0xa18] ;  /* 0x00028600ff041b82 */ /* 0x002e6e0000000a00 */
[----:B------:R-:W-:Y:S01]  /*12550*/  @P2 LOP3.LUT R16, R16, 0x200, RZ, 0xfc, !PT ;  /* 0x0000020010102812 */ /* 0x000fe200078efcff */
[----:B0-----:R-:W-:-:S05]  /*12560*/  IMAD.WIDE R2, R27, 0x4, R2 ;  /* 0x000000041b027825 */ /* 0x001fca00078e0202 */
[----:B--2---:R-:W2:Y:S01]  /*12570*/  @P2 LDG.E R0, desc[UR46][R2.64] ;  /* 0x0000002e02002981 */ /* 0x004ea2000c1e1900 */
[----:B-1----:R-:W-:-:S05]  /*12580*/  @P1 IMAD.WIDE R4, R27, 0x4, R4 ;  /* 0x000000041b041825 */ /* 0x002fca00078e0204 */
[----:B------:R0:W5:Y:S01]  /*12590*/  @P1 LDG.E R36, desc[UR46][R4.64] ;  /* 0x0000002e04241981 */ /* 0x000162000c1e1900 */
[----:B------:R-:W-:-:S03]  /*125a0*/  UISETP.NE.U32.AND UP0, UPT, UR4, URZ, UPT ;  /* 0x0000003f0400728c */ /* 0x000fc6000bf05070 */
[----:B------:R-:W-:Y:S01]  /*125b0*/  ULDC UR4, c[0x0][0x424] ;  /* 0x0001090000047ab9 */ /* 0x000fe20000000800 */
[----:B------:R-:W-:-:S03]  /*125c0*/  UISETP.NE.AND.EX UP0, UPT, UR5, URZ, UPT, UP0 ;  /* 0x0000003f0500728c */ /* 0x000fc6000bf05300 */
[----:B------:R-:W-:Y:S01]  /*125d0*/  ULDC UR5, c[0x0][0x2f0] ;  /* 0x0000bc0000057ab9 */ /* 0x000fe20000000800 */
[----:B------:R-:W-:-:S04]  /*125e0*/  USEL UR4, UR4, 0x1, UP0 ;  /* 0x0000000104047887 */ /* 0x000fc80008000000 */
[----:B------:R-:W-:Y:S01]  /*125f0*/  UIMAD UR4, UR4, UR5, URZ ;  /* 0x00000005040472a4 */ /* 0x000fe2000f8e023f */
[----:B--2---:R1:W-:Y:S05]  /*12600*/  STL [R1], R0 ;  /* 0x0000000001007387 */ /* 0x0043ea0000100800 */
[----:B-1----:R-:W-:Y:S01]  /*12610*/  IMAD.U32 R0, RZ, RZ, UR4 ;  /* 0x00000004ff007e24 */ /* 0x002fe2000f8e00ff */
[----:B0--34-:R-:W-:Y:S06]  /*12620*/  @P1 BRA `(.L_x_2622) ;  /* 0x0000000000181947 */ /* 0x019fec0003800000 */
[----:B------:R-:W-:Y:S02]  /*12630*/  ULDC UR4, c[0x0][0x288] ;  /* 0x0000a20000047ab9 */ /* 0x000fe40000000800 */
[----:B-----5:R-:W-:Y:S01]  /*12640*/  IMAD.U32 R36, RZ, RZ, UR4 ;  /* 0x00000004ff247e24 */ /* 0x020fe2000f8e00ff */
[----:B------:R-:W-:Y:S06]  /*12650*/  @!P2 BRA `(.L_x_2622) ;  /* 0x00000000000ca947 */ /* 0x000fec0003800000 */
[----:B------:R-:W2:Y:S04]  /*12660*/  LDG.E R5, desc[UR46][R2.64] ;  /* 0x0000002e02057981 */ /* 0x000ea8000c1e1900 */
[----:B------:R-:W2:Y:S02]  /*12670*/  LDG.E R36, desc[UR46][R2.64+0x4] ;  /* 0x0000042e02247981 */ /* 0x000ea4000c1e1900 */
[----:B--2---:R-:W-:-:S07]  /*12680*/  IMAD.IADD R36, R36, 0x1, -R5 ;  /* 0x0000000124247824 */ /* 0x004fce00078e0a05 */
.L_x_2622:
[----:B------:R-:W-:Y:S02]  /*12690*/  ULDC.64 UR4, c[0x0][0xa20] ;  /* 0x0002880000047ab9 */ /* 0x000fe40000000a00 */
[----:B------:R-:W-:-:S04]  /*126a0*/  ISETP.NE.U32.AND P0, PT, RZ, UR4, PT ;  /* 0x00000004ff007c0c */ /* 0x000fc8000bf05070 */
[----:B------:R-:W-:-:S13]  /*126b0*/  ISETP.NE.AND.EX P0, PT, RZ, UR5, PT, P0 ;  /* 0x00000005ff007c0c */ /* 0x000fda000bf05300 */
[----:B------:R-:W-:Y:S05]  /*126c0*/  @!P0 BRA `(.L_x_2623) ;  /* 0x0000000000108947 */ /* 0x000fea0003800000 */
[----:B------:R-:W0:Y:S02]  /*126d0*/  LDC.64 R2, c[0x0][0xa20] ;  /* 0x00028800ff027b82 */ /* 0x000e240000000a00 */
[----:B0-----:R-:W-:-:S05]  /*126e0*/  IMAD.WIDE R2, R27, 0x4, R2 ;  /* 0x000000041b027825 */ /* 0x001fca00078e0202 */
[----:B------:R0:W5:Y:S01]  /*126f0*/  LDG.E R0, desc[UR46][R2.64] ;  /* 0x0000002e02007981 */ /* 0x000162000c1e1900 */
[----:B------:R-:W-:Y:S05]  /*12700*/  BRA `(.L_x_2624) ;  /* 0x0000000000247947 */ /* 0x000fea0003800000 */
.L_x_2623:
[----:B------:R-:W-:Y:S02]  /*12710*/  ULDC.64 UR4, c[0x0][0xa08] ;  /* 0x0002820000047ab9 */ /* 0x000fe40000000a00 */
[----:B------:R-:W-:-:S04]  /*12720*/  ISETP.NE.U32.AND P0, PT, RZ, UR4, PT ;  /* 0x00000004ff007c0c */ /* 0x000fc8000bf05070 */
[----:B------:R-:W-:-:S13]  /*12730*/  ISETP.NE.AND.EX P0, PT, RZ, UR5, PT, P0 ;  /* 0x00000005ff007c0c */ /* 0x000fda000bf05300 */
[----:B------:R-:W-:Y:S05]  /*12740*/  @!P0 BRA `(.L_x_2624) ;  /* 0x0000000000148947 */ /* 0x000fea0003800000 */
[----:B------:R-:W0:Y:S02]  /*12750*/  LDC.64 R2, c[0x0][0xa08] ;  /* 0x00028200ff027b82 */ /* 0x000e240000000a00 */
[----:B0-----:R-:W-:-:S05]  /*12760*/  IMAD.WIDE R2, R27, 0x4, R2 ;  /* 0x000000041b027825 */ /* 0x001fca00078e0202 */
[----:B------:R-:W2:Y:S04]  /*12770*/  LDG.E R0, desc[UR46][R2.64] ;  /* 0x0000002e02007981 */ /* 0x000ea8000c1e1900 */
[----:B------:R-:W2:Y:S02]  /*12780*/  LDG.E R5, desc[UR46][R2.64+0x4] ;  /* 0x0000042e02057981 */ /* 0x000ea4000c1e1900 */
[----:B--2---:R-:W-:-:S07]  /*12790*/  IMAD.IADD R0, R5, 0x1, -R0 ;  /* 0x0000000105007824 */ /* 0x004fce00078e0a00 */
.L_x_2624:
[----:B0-----:R-:W0:Y:S01]  /*127a0*/  LDC R2, c[0x0][0x448] ;  /* 0x00011200ff027b82 */ /* 0x001e220000000800 */
[----:B------:R-:W-:Y:S01]  /*127b0*/  IMAD.SHL.U32 R34, R25, 0x80, RZ ;  /* 0x0000008019227824 */ /* 0x000fe200078e00ff */
[----:B------:R-:W-:Y:S01]  /*127c0*/  LOP3.LUT R16, R16, 0xfffffeff, RZ, 0xc0, !PT ;  /* 0xfffffeff10107812 */ /* 0x000fe200078ec0ff */
[----:B-----5:R-:W-:Y:S02]  /*127d0*/  IMAD.IADD R19, R0, 0x1, -R29 ;  /* 0x0000000100137824 */ /* 0x020fe400078e0a1d */
[----:B------:R-:W-:Y:S01]  /*127e0*/  VIADD R4, R34, 0x7f ;  /* 0x0000007f22047836 */ /* 0x000fe20000000000 */
[----:B0-----:R-:W-:Y:S02]  /*127f0*/  ISETP.NE.AND P2, PT, R2, 0x1, PT ;  /* 0x000000010200780c */ /* 0x001fe40003f45270 */
[----:B------:R-:W0:Y:S11]  /*12800*/  LDC.64 R2, c[0x0][0x9e0] ;  /* 0x00027800ff027b82 */ /* 0x000e360000000a00 */
[----:B------:R-:W1:Y:S01]  /*12810*/  @P2 LDC R5, c[0x0][0x44c] ;  /* 0x00011300ff052b82 */ /* 0x000e620000000800 */
[----:B------:R-:W-:-:S07]  /*12820*/  @P2 LOP3.LUT R16, R16, 0x100, RZ, 0xfc, !PT ;  /* 0x0000010010102812 */ /* 0x000fce00078efcff */
[----:B------:R-:W2:Y:S01]  /*12830*/  @P2 LDC R6, c[0x0][0x450] ;  /* 0x00011400ff062b82 */ /* 0x000ea20000000800 */
[----:B0-----:R-:W-:Y:S01]  /*12840*/  ISETP.GE.AND P1, PT, R3, 0x1, PT ;  /* 0x000000010300780c */ /* 0x001fe20003f26270 */
[----:B-1----:R-:W-:-:S05]  /*12850*/  @P2 IMAD.HI.U32 R5, R4, R5, RZ ;  /* 0x0000000504052227 */ /* 0x002fca00078e00ff */
[----:B--2---:R-:W-:Y:S02]  /*12860*/  @P2 SHF.R.U32.HI R4, RZ, R6, R5 ;  /* 0x00000006ff042219 */ /* 0x004fe40000011605 */
[----:B------:R-:W-:-:S05]  /*12870*/  IADD3 R5, R19, 0x1, -R36 ;  /* 0x0000000113057810 */ /* 0x000fca0007ffe824 */
[----:B------:R-:W-:-:S04]  /*12880*/  IMAD.IADD R7, R5, 0x1, R4 ;  /* 0x0000000105077824 */ /* 0x000fc800078e0204 */
[----:B------:R-:W-:Y:S01]  /*12890*/  IMAD.IADD R2, R7, 0x1, R2 ;  /* 0x0000000107027824 */ /* 0x000fe200078e0202 */
[----:B------:R-:W-:Y:S06]  /*128a0*/  @!P1 BRA `(.L_x_2625) ;  /* 0x0000000000489947 */ /* 0x000fec0003800000 */
[C---:B------:R-:W-:Y:S01]  /*128b0*/  ISETP.GT.AND P0, PT, R7.reuse, RZ, PT ;  /* 0x000000ff0700720c */ /* 0x040fe20003f04270 */
[----:B------:R-:W-:Y:S01]  /*128c0*/  BSSY B0, `(.L_x_2626) ;  /* 0x000000e000007945 */ /* 0x000fe20003800000 */
[----:B------:R-:W-:-:S11]  /*128d0*/  VIADD R0, R7, 0xffffffff ;  /* 0xffffffff07007836 */ /* 0x000fd60000000000 */
        /* <DEDUP_REMOVED lines=8> */
.L_x_2627:
[----:B------:R-:W-:-:S13]  /*12960*/  ISETP.NE.AND P0, PT, R3, 0x1, PT ;  /* 0x000000010300780c */ /* 0x000fda0003f05270 */
[----:B------:R-:W0:Y:S02]  /*12970*/  @P0 LDC.64 R4, c[0x0][0x9e8] ;  /* 0x00027a00ff040b82 */ /* 0x000e240000000a00 */
[----:B0-----:R-:W-:-:S05]  /*12980*/  @P0 IMAD.HI.U32 R4, R0, R4, RZ ;  /* 0x0000000400040227 */ /* 0x001fca00078e00ff */
[----:B------:R-:W-:-:S07]  /*12990*/  @P0 SHF.R.U32.HI R0, RZ, R5, R4 ;  /* 0x00000005ff000219 */ /* 0x000fce0000011604 */
.L_x_2628:
[----:B------:R-:W-:Y:S05]  /*129a0*/  BSYNC B0 ;  /* 0x0000000000007941 */ /* 0x000fea0003800000 */
.L_x_2626:
[----:B------:R-:W-:-:S05]  /*129b0*/  IMAD R5, R0, R3, R3 ;  /* 0x0000000300057224 */ /* 0x000fca00078e0203 */
[----:B------:R-:W-:-:S07]  /*129c0*/  VIMNMX R2, R2, R5, PT ;  /* 0x0000000502027248 */ /* 0x000fce0003fe0100 */
.L_x_2625:
[----:B------:R-:W0:Y:S01]  /*129d0*/  @P2 LDC R5, c[0x0][0x44c] ;  /* 0x00011300ff052b82 */ /* 0x000e220000000800 */
[----:B------:R-:W-:Y:S01]  /*129e0*/  VIADD R2, R2, 0x5f ;  /* 0x0000005f02027836 */ /* 0x000fe20000000000 */
[----:B------:R-:W-:Y:S01]  /*129f0*/  ULDC UR4, c[0x0][0x9dc] ;  /* 0x0002770000047ab9 */ /* 0x000fe20000000800 */
[----:B------:R-:W-:-:S05]  /*12a00*/  IMAD.MOV.U32 R0, RZ, RZ, R34 ;  /* 0x000000ffff007224 */ /* 0x000fca00078e0022 */
[----:B------:R-:W1:Y:S01]  /*12a10*/  @P2 LDC R7, c[0x0][0x450] ;  /* 0x00011400ff072b82 */ /* 0x000e620000000800 */
[----:B0-----:R-:W-:-:S05]  /*12a20*/  @P2 IMAD.HI.U32 R4, R34, R5, RZ ;  /* 0x0000000522042227 */ /* 0x001fca00078e00ff */
[----:B-1----:R-:W-:Y:S01]  /*12a30*/  @P2 SHF.R.U32.HI R0, RZ, R7, R4 ;  /* 0x00000007ff002219 */ /* 0x002fe20000011604 */
[----:B------:R-:W-:-:S04]  /*12a40*/  IMAD.HI R4, R2, 0x2aaaaaab, RZ ;  /* 0x2aaaaaab02047827 */ /* 0x000fc800078e02ff */
[----:B------:R-:W-:Y:S01]  /*12a50*/  VIADD R2, R19, 0x5f ;  /* 0x0000005f13027836 */ /* 0x000fe20000000000 */
[----:B------:R-:W-:-:S03]  /*12a60*/  SHF.R.U32.HI R5, RZ, 0x1f, R4 ;  /* 0x0000001fff057819 */ /* 0x000fc60000011604 */
[----:B------:R-:W-:Y:S01]  /*12a70*/  IMAD.HI R2, R2, 0x2aaaaaab, RZ ;  /* 0x2aaaaaab02027827 */ /* 0x000fe200078e02ff */
[----:B------:R-:W-:-:S04]  /*12a80*/  LEA.HI.SX32 R4, R4, R5, 0x1c ;  /* 0x0000000504047211 */ /* 0x000fc800078fe2ff */
[----:B------:R-:W-:-:S04]  /*12a90*/  SHF.R.U32.HI R5, RZ, 0x1f, R2 ;  /* 0x0000001fff057819 */ /* 0x000fc80000011602 */
[----:B------:R-:W-:Y:S02]  /*12aa0*/  LEA.HI.SX32 R5, R2, R5, 0x1c ;  /* 0x0000000502057211 */ /* 0x000fe400078fe2ff */
[----:B------:R-:W-:Y:S02]  /*12ab0*/  IADD3 R2, R0, R19, -R36 ;  /* 0x0000001300027210 */ /* 0x000fe40007ffe824 */
[----:B------:R-:W-:-:S03]  /*12ac0*/  VIMNMX R30, R5, R4, PT ;  /* 0x00000004051e7248 */ /* 0x000fc60003fe0100 */
[----:B------:R-:W-:Y:S02]  /*12ad0*/  VIADD R0, R2, -UR4 ;  /* 0x8000000402007c36 */ /* 0x000fe40008000000 */
[----:B------:R0:W-:Y:S01]  /*12ae0*/  STL [R1+0x4], R30 ;  /* 0x0000041e01007387 */ /* 0x0001e20000100800 */
[----:B------:R-:W-:Y:S05]  /*12af0*/  @!P1 BRA `(.L_x_2629) ;  /* 0x0000000000449947 */ /* 0x000fea0003800000 */
[----:B------:R-:W-:Y:S01]  /*12b00*/  ISETP.GT.AND P0, PT, R2, -0x1, PT ;  /* 0xffffffff0200780c */ /* 0x000fe20003f04270 */
[----:B------:R-:W-:-:S12]  /*12b10*/  BSSY B0, `(.L_x_2630) ;  /* 0x000000d000007945 */ /* 0x000fd80003800000 */
[----:B------:R-:W-:Y:S05]  /*12b20*/  @P0 BRA `(.L_x_2631) ;  /* 0x00000000001c0947 */ /* 0x000fea0003800000 */
[----:B------:R-:W-:Y:S02]  /*12b30*/  ISETP.NE.AND P0, PT, R3, 0x1, PT ;  /* 0x000000010300780c */ /* 0x000fe40003f05270 */
[----:B------:R-:W-:-:S11]  /*12b40*/  LOP3.LUT R7, RZ, R2, RZ, 0x33, !PT ;  /* 0x00000002ff077212 */ /* 0x000fd600078e33ff */
[----:B------:R-:W1:Y:S02]  /*12b50*/  @P0 LDC.64 R4, c[0x0][0x9e8] ;  /* 0x00027a00ff040b82 */ /* 0x000e640000000a00 */
[----:B-1----:R-:W-:-:S05]  /*12b60*/  @P0 IMAD.HI.U32 R4, R7, R4, RZ ;  /* 0x0000000407040227 */ /* 0x002fca00078e00ff */
[----:B------:R-:W-:-:S04]  /*12b70*/  @P0 SHF.R.U32.HI R7, RZ, R5, R4 ;  /* 0x00000005ff070219 */ /* 0x000fc80000011604 */
[----:B------:R-:W-:Y:S01]  /*12b80*/  LOP3.LUT R2, RZ, R7, RZ, 0x33, !PT ;  /* 0x00000007ff027212 */ /* 0x000fe200078e33ff */
[----:B------:R-:W-:Y:S06]  /*12b90*/  BRA `(.L_x_2632) ;  /* 0x0000000000107947 */ /* 0x000fec0003800000 */
.L_x_2631:
[----:B------:R-:W-:-:S13]  /*12ba0*/  ISETP.NE.AND P0, PT, R3, 0x1, PT ;  /* 0x000000010300780c */ /* 0x000fda0003f05270 */
[----:B------:R-:W1:Y:S02]  /*12bb0*/  @P0 LDC.64 R4, c[0x0][0x9e8] ;  /* 0x00027a00ff040b82 */ /* 0x000e640000000a00 */
[----:B-1----:R-:W-:-:S05]  /*12bc0*/  @P0 IMAD.HI.U32 R4, R2, R4, RZ ;  /* 0x0000000402040227 */ /* 0x002fca00078e00ff */
[----:B------:R-:W-:-:S07]  /*12bd0*/  @P0 SHF.R.U32.HI R2, RZ, R5, R4 ;  /* 0x00000005ff020219 */ /* 0x000fce0000011604 */
.L_x_2632:
[----:B------:R-:W-:Y:S05]  /*12be0*/  BSYNC B0 ;  /* 0x0000000000007941 */ /* 0x000fea0003800000 */
.L_x_2630:
[----:B------:R-:W-:-:S05]  /*12bf0*/  IMAD R3, R2, R3, RZ ;  /* 0x0000000302037224 */ /* 0x000fca00078e02ff */
[----:B------:R-:W-:-:S07]  /*12c00*/  VIMNMX R0, R0, R3, !PT ;  /* 0x0000000300007248 */ /* 0x000fce0007fe0100 */
.L_x_2629:
[----:B------:R-:W-:Y:S01]  /*12c10*/  IMAD.HI R0, R0, 0x2aaaaaab, RZ ;  /* 0x2aaaaaab00007827 */ /* 0x000fe200078e02ff */
[----:B------:R-:W-:Y:S04]  /*12c20*/  BSSY B7, `(.L_x_2633) ;  /* 0x0000352000077945 */ /* 0x000fe80003800000 */
[----:B------:R-:W-:-:S04]  /*12c30*/  SHF.R.U32.HI R3, RZ, 0x1f, R0 ;  /* 0x0000001fff037819 */ /* 0x000fc80000011600 */
[----:B------:R-:W-:-:S04]  /*12c40*/  LEA.HI.SX32 R3, R0, R3, 0x1c ;  /* 0x0000000300037211 */ /* 0x000fc800078fe2ff */
[----:B------:R-:W-:-:S04]  /*12c50*/  VIMNMX R31, RZ, R3, !PT ;  /* 0x00000003ff1f7248 */ /* 0x000fc80007fe0100 */
[----:B------:R-:W-:-:S13]  /*12c60*/  ISETP.GT.AND P0, PT, R30, R31, PT ;  /* 0x0000001f1e00720c */ /* 0x000fda0003f04270 */
        /* <DEDUP_REMOVED lines=18> */
.L_x_2634:
        /* <DEDUP_REMOVED lines=8> */
[----:B------:R-:W-:Y:S02]  /*12e10*/  IMAD.U32 R4, RZ, RZ, UR6 ;  /* 0x00000006ff047e24 */ /* 0x000fe4000f8e00ff */
[----:B------:R-:W1:Y:S01]  /*12e20*/  LDC.64 R2, c[0x4][R2] ;  /* 0x0100000002027b82 */ /* 0x000e620000000a00 */
        /* <DEDUP_REMOVED lines=10> */
.L_x_2637:
[----:B------:R-:W-:Y:S05]  /*12ed0*/  BSYNC B6 ;  /* 0x0000000000067941 */ /* 0x000fea0003800000 */
.L_x_2636:
        /* <DEDUP_REMOVED lines=17> */
[----:B-1----:R-:W-:-:S07]  /*12ff0*/  IMAD.MOV.U32 R13, RZ, RZ, RZ ;  /* 0x000000ffff0d7224 */ /* 0x002fce00078e00ff */
[----:B------:R-:W-:-:S07]  /*13000*/  LEPC R20, `(.L_x_2640) ;  /* 0x000000001014794e */ /* 0x000fce0000000000 */
[----:B0-2---:R-:W-:Y:S05]  /*13010*/  CALL.ABS.NOINC R2 ;  /* 0x0000000002007343 */ /* 0x005fea0003c00000 */
.L_x_2640:
        /* <DEDUP_REMOVED lines=15> */
.L_x_2639:
[----:B------:R-:W-:Y:S05]  /*13110*/  BSYNC B6 ;  /* 0x0000000000067941 */ /* 0x000fea0003800000 */
.L_x_2638:
[----:B------:R-:W1:Y:S01]  /*13120*/  S2R R32, SR_TID.X ;  /* 0x0000000000207919 */ /* 0x000e620000002100 */
[----:B------:R-:W-:Y:S01]  /*13130*/  ULDC.64 UR4, c[0x0][0x9f8] ;  /* 0x00027e0000047ab9 */ /* 0x000fe20000000a00 */
[----:B------:R-:W-:Y:S01]  /*13140*/  IMAD.MOV.U32 R25, RZ, RZ, R27 ;  /* 0x000000ffff197224 */ /* 0x000fe200078e001b */
[----:B------:R-:W-:Y:S01]  /*13150*/  ISETP.NE.U32.AND P0, PT, RZ, UR4, PT ;  /* 0x00000004ff007c0c */ /* 0x000fe2000bf05070 */
[----:B------:R-:W-:Y:S01]  /*13160*/  ULDC UR4, c[0x0][0x320] ;  /* 0x0000c80000047ab9 */ /* 0x000fe20000000800 */
[----:B------:R-:W2:Y:S02]  /*13170*/  LDC R10, c[0x0][0x430] ;  /* 0x00010c00ff0a7b82 */ /* 0x000ea40000000800 */
[----:B------:R-:W-:-:S13]  /*13180*/  ISETP.NE.AND.EX P0, PT, RZ, UR5, PT, P0 ;  /* 0x00000005ff007c0c */ /* 0x000fda000bf05300 */
[----:B------:R-:W3:Y:S01]  /*13190*/  @P0 LDC.64 R2, c[0x0][0x9f8] ;  /* 0x00027e00ff020b82 */ /* 0x000ee20000000a00 */
[----:B-1----:R-:W-:-:S05]  /*131a0*/  IMAD.SHL.U32 R32, R32, 0x8, RZ ;  /* 0x0000000820207824 */ /* 0x002fca00078e00ff */
[----:B------:R-:W-:-:S04]  /*131b0*/  LOP3.LUT R32, R32, 0x38, RZ, 0xc0, !PT ;  /* 0x0000003820207812 */ /* 0x000fc800078ec0ff */
[----:B------:R-:W-:Y:S02]  /*131c0*/  LOP3.LUT R23, R32, 0x40, RZ, 0xfc, !PT ;  /* 0x0000004020177812 */ /* 0x000fe400078efcff */
[----:B------:R-:W-:Y:S01]  /*131d0*/  LOP3.LUT R16, R16, 0xffffffef, RZ, 0xc0, !PT ;  /* 0xffffffef10107812 */ /* 0x000fe200078ec0ff */
[----:B---3--:R-:W-:Y:S01]  /*131e0*/  @P0 IMAD.WIDE R2, R27, 0x4, R2 ;  /* 0x000000041b020825 */ /* 0x008fe200078e0202 */
[----:B------:R-:W-:Y:S02]  /*131f0*/  ISETP.GE.AND P3, PT, R23, UR4, PT ;  /* 0x0000000417007c0c */ /* 0x000fe4000bf66270 */
[C---:B------:R-:W-:Y:S02]  /*13200*/  LOP3.LUT R21, R32.reuse, 0x80, RZ, 0xfc, !PT ;  /* 0x0000008020157812 */ /* 0x040fe400078efcff */
[C---:B------:R-:W-:Y:S01]  /*13210*/  ISETP.GE.AND P2, PT, R32.reuse, UR4, PT ;  /* 0x0000000420007c0c */ /* 0x040fe2000bf46270 */
[----:B------:R1:W5:Y:S01]  /*13220*/  @P0 LDG.E R25, desc[UR46][R2.64] ;  /* 0x0000002e02190981 */ /* 0x000362000c1e1900 */
[----:B------:R-:W-:Y:S01]  /*13230*/  ISETP.GE.AND P1, PT, R21, UR4, PT ;  /* 0x0000000415007c0c */ /* 0x000fe2000bf26270 */
[----:B------:R-:W-:Y:S01]  /*13240*/  UMOV UR5, 0xffffffff ;  /* 0xffffffff00057882 */ /* 0x000fe20000000000 */
[----:B------:R-:W-:Y:S01]  /*13250*/  LOP3.LUT R20, R32, 0xc0, RZ, 0xfc, !PT ;  /* 0x000000c020147812 */ /* 0x000fe200078efcff */
[----:B------:R-:W-:-:S03]  /*13260*/  VIADD R0, R30, 0xffffffff ;  /* 0xffffffff1e007836 */ /* 0x000fc60000000000 */
[----:B------:R-:W-:Y:S02]  /*13270*/  ISETP.GE.AND P0, PT, R20, UR4, PT ;  /* 0x0000000414007c0c */ /* 0x000fe4000bf06270 */
[----:B------:R-:W-:-:S04]  /*13280*/  @P3 LOP3.LUT R16, R16, 0x10, RZ, 0xfc, !PT ;  /* 0x0000001010103812 */ /* 0x000fc800078efcff */
[----:B------:R-:W-:-:S04]  /*13290*/  LOP3.LUT R16, R16, 0xfffffffe, RZ, 0xc0, !PT ;  /* 0xfffffffe10107812 */ /* 0x000fc800078ec0ff */
[----:B------:R-:W-:-:S04]  /*132a0*/  LOP3.LUT R16, R16, 0xfffffff7, RZ, 0xc0, !PT ;  /* 0xfffffff710107812 */ /* 0x000fc800078ec0ff */
[----:B------:R-:W-:-:S04]  /*132b0*/  @P1 LOP3.LUT R16, R16, 0x8, RZ, 0xfc, !PT ;  /* 0x0000000810101812 */ /* 0x000fc800078efcff */
[----:B------:R-:W-:-:S04]  /*132c0*/  @P2 LOP3.LUT R16, R16, 0x1, RZ, 0xfc, !PT ;  /* 0x0000000110102812 */ /* 0x000fc800078efcff */
[----:B------:R-:W-:-:S04]  /*132d0*/  LOP3.LUT R16, R16, 0xfffffffb, RZ, 0xc0, !PT ;  /* 0xfffffffb10107812 */ /* 0x000fc800078ec0ff */
[----:B------:R-:W-:Y:S01]  /*132e0*/  @P0 LOP3.LUT R16, R16, 0x4, RZ, 0xfc, !PT ;  /* 0x0000000410100812 */ /* 0x000fe200078efcff */
[----:B-12---:R-:W-:Y:S06]  /*132f0*/  BRA.DIV UR5, `(.L_x_2641) ;  /* 0x0000004205587947 */ /* 0x006fec000b800000 */
.L_x_2707:
[----:B------:R-:W1:Y:S01]  /*13300*/  S2R R2, SR_TID.X ;  /* 0x0000000000027919 */ /* 0x000e620000002100 */
[----:B------:R-:W-:Y:S01]  /*13310*/  ISETP.NE.AND P1, PT, R10, 0x1, PT ;  /* 0x000000010a00780c */ /* 0x000fe20003f25270 */
[----:B------:R-:W-:Y:S01]  /*13320*/  IMAD.MOV.U32 R33, RZ, RZ, RZ ;  /* 0x000000ffff217224 */ /* 0x000fe200078e00ff */
[----:B0----5:R-:W-:Y:S01]  /*13330*/  SHF.R.S32.HI R30, RZ, 0x1f, R25 ;  /* 0x0000001fff1e7819 */ /* 0x021fe20000011419 */
[----:B------:R-:W0:Y:S01]  /*13340*/  S2R R9, SR_TID.X ;  /* 0x0000000000097919 */ /* 0x000e220000002100 */
[----:B------:R-:W-:-:S09]  /*13350*/  LOP3.LUT R16, R16, 0xffffff7f, RZ, 0xc0, !PT ;  /* 0xffffff7f10107812 */ /* 0x000fd200078ec0ff */
[----:B------:R-:W2:Y:S01]  /*13360*/  @P1 LDC R6, c[0x0][0x434] ;  /* 0x00010d00ff061b82 */ /* 0x000ea20000000800 */
[----:B------:R-:W-:-:S07]  /*13370*/  @P1 LOP3.LUT R16, R16, 0x80, RZ, 0xfc, !PT ;  /* 0x0000008010101812 */ /* 0x000fce00078efcff */
[----:B------:R-:W3:Y:S01]  /*13380*/  @P1 LDC R4, c[0x0][0x438] ;  /* 0x00010e00ff041b82 */ /* 0x000ee20000000800 */
[----:B-1----:R-:W-:Y:S01]  /*13390*/  LOP3.LUT R2, R2, 0x7f, RZ, 0xc0, !PT ;  /* 0x0000007f02027812 */ /* 0x002fe200078ec0ff */
[----:B0-----:R-:W-:-:S03]  /*133a0*/  IMAD.SHL.U32 R9, R9, 0x10, RZ ;  /* 0x0000001009097824 */ /* 0x001fc600078e00ff */
[----:B------:R-:W-:-:S04]  /*133b0*/  SHF.R.U32.HI R2, RZ, 0x3, R2 ;  /* 0x00000003ff027819 */ /* 0x000fc80000011602 */
[----:B------:R-:W-:-:S05]  /*133c0*/  LOP3.LUT R9, R2, 0x70, R9, 0xf8, !PT ;  /* 0x0000007002097812 */ /* 0x000fca00078ef809 */
[----:B------:R-:W-:-:S04]  /*133d0*/  IMAD R2, R0, 0x60, R9 ;  /* 0x0000006000027824 */ /* 0x000fc800078e0209 */
[C---:B------:R-:W-:Y:S01]  /*133e0*/  IMAD.IADD R35, R2.reuse, 0x1, R29 ;  /* 0x0000000102237824 */ /* 0x040fe200078e021d */
[----:B------:R-:W-:-:S03]  /*133f0*/  ISETP.GE.AND P0, PT, R2, R19, PT ;  /* 0x000000130200720c */ /* 0x000fc60003f06270 */
[----:B--2---:R-:W-:Y:S01]  /*13400*/  @P1 IMAD.HI.U32 R5, R35, R6, RZ ;  /* 0x0000000623051227 */ /* 0x004fe200078e00ff */
[----:B------:R-:W-:-:S03]  /*13410*/  ISETP.GT.U32.OR P0, PT, R9, 0x5f, P0 ;  /* 0x0000005f0900780c */ /* 0x000fc60000704470 */
[----:B------:R-:W-:Y:S01]  /*13420*/  IMAD.MOV.U32 R6, RZ, RZ, R35 ;  /* 0x000000ffff067224 */ /* 0x000fe200078e0023 */
[----:B---3--:R-:W-:-:S09]  /*13430*/  @P1 SHF.R.U32.HI R6, RZ, R4, R5 ;  /* 0x00000004ff061219 */ /* 0x008fd20000011605 */
[----:B------:R-:W0:Y:S01]  /*13440*/  @!P0 LDC.64 R2, c[0x0][0x428] ;  /* 0x00010a00ff028b82 */ /* 0x000e220000000a00 */
[----:B------:R-:W-:-:S07]  /*13450*/  @!P0 SHF.R.S32.HI R7, RZ, 0x1f, R6 ;  /* 0x0000001fff078819 */ /* 0x000fce0000011406 */
[----:B------:R-:W1:Y:S01]  /*13460*/  @!P0 LDC.64 R4, c[0x0][0x418] ;  /* 0x00010600ff048b82 */ /* 0x000e620000000a00 */
[----:B0-----:R-:W-:-:S04]  /*13470*/  @!P0 IMAD R8, R30, R2, RZ ;  /* 0x000000021e088224 */ /* 0x001fc800078e02ff */
[C---:B------:R-:W-:Y:S02]  /*13480*/  @!P0 IMAD R8, R25.reuse, R3, R8 ;  /* 0x0000000319088224 */ /* 0x040fe400078e0208 */
[----:B------:R-:W-:-:S04]  /*13490*/  @!P0 IMAD.WIDE.U32 R2, R25, R2, R6 ;  /* 0x0000000219028225 */ /* 0x000fc800078e0006 */
[----:B------:R-:W-:Y:S01]  /*134a0*/  @!P0 IMAD.IADD R8, R3, 0x1, R8 ;  /* 0x0000000103088824 */ /* 0x000fe200078e0208 */
[----:B-1----:R-:W-:-:S04]  /*134b0*/  @!P0 LEA R4, P1, R2, R4, 0x2 ;  /* 0x0000000402048211 */ /* 0x002fc800078210ff */
[----:B------:R-:W-:Y:S01]  /*134c0*/  @!P0 LEA.HI.X R5, R2, R5, R8, 0x2, P1 ;  /* 0x0000000502058211 */ /* 0x000fe200008f1408 */
[----:B------:R-:W-:Y:S02]  /*134d0*/  IMAD.MOV R2, RZ, RZ, -R6 ;  /* 0x000000ffff027224 */ /* 0x000fe400078e0a06 */
[----:B------:R-:W-:Y:S02]  /*134e0*/  IMAD.U32 R3, RZ, RZ, UR36 ;  /* 0x00000024ff037e24 */ /* 0x000fe4000f8e00ff */
[----:B------:R-:W-:Y:S01]  /*134f0*/  IMAD R35, R10, R2, R35 ;  /* 0x000000020a237224 */ /* 0x000fe200078e0223 */
[----:B------:R-:W-:Y:S01]  /*13500*/  SEL R2, RZ, 0x1, P2 ;  /* 0x00000001ff027807 */ /* 0x000fe20001000000 */
[----:B------:R0:W5:Y:S01]  /*13510*/  @!P0 LDG.E R33, desc[UR46][R4.64] ;  /* 0x0000002e04218981 */ /* 0x000162000c1e1900 */
[----:B------:R-:W-:Y:S02]  /*13520*/  ISETP.NE.AND P0, PT, R3, 0x3, PT ;  /* 0x000000030300780c */ /* 0x000fe40003f05270 */
[----:B------:R-:W-:Y:S01]  /*13530*/  ISETP.GT.U32.AND P1, PT, R9, 0x5f, PT ;  /* 0x0000005f0900780c */ /* 0x000fe20003f24070 */
[----:B------:R0:W-:Y:S01]  /*13540*/  STL [R1+0x14], R2 ;  /* 0x0000140201007387 */ /* 0x0001e20000100800 */
[----:B------:R-:W-:-:S02]  /*13550*/  LOP3.LUT R16, R16, 0xffffffbf, RZ, 0xc0, !PT ;  /* 0xffffffbf10107812 */ /* 0x000fc400078ec0ff */
[----:B------:R-:W-:-:S07]  /*13560*/  SHF.R.S32.HI R23, RZ, 0x1f, R26 ;  /* 0x0000001fff177819 */ /* 0x000fce000001141a */
[----:B------:R-:W-:-:S04]  /*13570*/  @P0 LOP3.LUT R16, R16, 0x40, RZ, 0xfc, !PT ;  /* 0x0000004010100812 */ /* 0x000fc800078efcff */
[----:B------:R-:W-:-:S04]  /*13580*/  LOP3.LUT R16, R16, 0xffffffdf, RZ, 0xc0, !PT ;  /* 0xffffffdf10107812 */ /* 0x000fc800078ec0ff */
[----:B------:R-:W-:Y:S01]  /*13590*/  @P1 LOP3.LUT R16, R16, 0x20, RZ, 0xfc, !PT ;  /* 0x0000002010101812 */ /* 0x000fe200078efcff */
[----:B0-----:R-:W-:Y:S06]  /*135a0*/  @!P0 BRA `(.L_x_2642) ;  /* 0x0000000000048947 */ /* 0x001fec0003800000 */
[----:B------:R-:W-:Y:S01]  /*135b0*/  BPT.TRAP 0x1 ;  /* 0x000000040000795c */ /* 0x000fe20000300000 */
.L_x_2642:
[----:B------:R-:W-:Y:S01]  /*135c0*/  IMAD R32, R0, -0x60, R19 ;  /* 0xffffffa000207824 */ /* 0x000fe200078e0213 */
[----:B------:R-:W-:Y:S01]  /*135d0*/  SHF.L.U32 R0, R22, 0x1f, RZ ;  /* 0x0000001f16007819 */ /* 0x000fe200000006ff */
[----:B------:R-:W-:Y:S01]  /*135e0*/  IMAD R19, R18, 0x8, R17 ;  /* 0x0000000812137824 */ /* 0x000fe200078e0211 */
[----:B------:R-:W-:Y:S03]  /*135f0*/  BSSY B0, `(.L_x_2643) ;  /* 0x0000003000007945 */ /* 0x000fe60003800000 */
[----:B------:R-:W0:Y:S02]  /*13600*/  SYNCS.PHASECHK.TRANS64.TRYWAIT P0, [R19+URZ+0x22840], R0 ;  /* 0x02284000130075a7 */ /* 0x000e24000800017f */
[----:B0-----:R-:W-:Y:S05]  /*13610*/  @!P0 BRA `(.L_x_2644) ;  /* 0x0000003c00c48947 */ /* 0x001fea0003800000 */
.L_x_2708:
[----:B------:R-:W-:Y:S05]  /*13620*/  BSYNC B0 ;  /* 0x0000000000007941 */ /* 0x000fea0003800000 */
.L_x_2643:
[----:B0-----:R-:W-:Y:S01]  /*13630*/  SHF.R.S32.HI R0, RZ, 0x1f, R35 ;  /* 0x0000001fff007819 */ /* 0x001fe20000011423 */
[----:B------:R-:W-:Y:S01]  /*13640*/  ULDC.64 UR4, c[0x0][0x300] ;  /* 0x0000c00000047ab9 */ /* 0x000fe20000000a00 */
[----:B-----5:R-:W-:Y:S01]  /*13650*/  SHF.R.S32.HI R4, RZ, 0x1f, R33 ;  /* 0x0000001fff047819 */ /* 0x020fe20000011421 */
[----:B------:R-:W-:Y:S01]  /*13660*/  IMAD.WIDE.U32 R2, R35, UR4, RZ ;  /* 0x0000000423027c25 */ /* 0x000fe2000f8e00ff */
[----:B------:R-:W0:Y:S01]  /*13670*/  S2R R7, SR_TID.X ;  /* 0x0000000000077919 */ /* 0x000e220000002100 */
[----:B------:R-:W-:Y:S01]  /*13680*/  LOP3.LUT R16, R16, 0xfffffffd, RZ, 0xc0, !PT ;  /* 0xfffffffd10107812 */ /* 0x000fe200078ec0ff */
[----:B------:R1:W-:Y:S04]  /*13690*/  STL [R1+0x8], R0 ;  /* 0x0000080001007387 */ /* 0x0003e80000100800 */
[----:B------:R2:W-:Y:S01]  /*136a0*/  STL [R1+0xc], R4 ;  /* 0x00000c0401007387 */ /* 0x0005e20000100800 */
[----:B-1----:R-:W-:-:S04]  /*136b0*/  IMAD R0, R0, UR4, RZ ;  /* 0x0000000400007c24 */ /* 0x002fc8000f8e02ff */
[----:B------:R-:W-:Y:S01]  /*136c0*/  IMAD R0, R35, UR5, R0 ;  /* 0x0000000523007c24 */ /* 0x000fe2000f8e0200 */
[----:B------:R-:W-:-:S03]  /*136d0*/  ULDC.64 UR4, c[0x0][0x310] ;  /* 0x0000c40000047ab9 */ /* 0x000fc60000000a00 */
[----:B------:R-:W-:Y:S02]  /*136e0*/  IMAD.IADD R3, R3, 0x1, R0 ;  /* 0x0000000103037824 */ /* 0x000fe400078e0200 */
[----:B------:R-:W-:Y:S02]  /*136f0*/  IMAD R0, R4, UR4, RZ ;  /* 0x0000000404007c24 */ /* 0x000fe4000f8e02ff */
[----:B--2---:R-:W1:Y:S01]  /*13700*/  S2R R4, SR_TID.X ;  /* 0x0000000000047919 */ /* 0x004e620000002100 */
[----:B------:R-:W-:-:S04]  /*13710*/  IMAD.WIDE.U32 R2, R33, UR4, R2 ;  /* 0x0000000421027c25 */ /* 0x000fc8000f8e0002 */
[----:B------:R-:W-:Y:S01]  /*13720*/  IMAD R0, R33, UR5, R0 ;  /* 0x0000000521007c24 */ /* 0x000fe2000f8e0200 */
[----:B------:R-:W-:Y:S01]  /*13730*/  ULDC.64 UR4, c[0x0][0x308] ;  /* 0x0000c20000047ab9 */ /* 0x000fe20000000a00 */
[----:B0-----:R-:W-:Y:S02]  /*13740*/  IMAD.SHL.U32 R7, R7, 0x8, RZ ;  /* 0x0000000807077824 */ /* 0x001fe400078e00ff */
[----:B------:R-:W-:Y:S02]  /*13750*/  IMAD.IADD R3, R3, 0x1, R0 ;  /* 0x0000000103037824 */ /* 0x000fe400078e0200 */
[----:B------:R-:W-:Y:S01]  /*13760*/  IMAD R0, R23, UR4, RZ ;  /* 0x0000000417007c24 */ /* 0x000fe2000f8e02ff */
[----:B------:R-:W-:Y:S01]  /*13770*/  LOP3.LUT R7, R7, 0x38, RZ, 0xc0, !PT ;  /* 0x0000003807077812 */ /* 0x000fe200078ec0ff */
[----:B------:R-:W-:-:S04]  /*13780*/  IMAD.WIDE.U32 R2, R26, UR4, R2 ;  /* 0x000000041a027c25 */ /* 0x000fc8000f8e0002 */
[----:B------:R-:W-:Y:S01]  /*13790*/  IMAD R0, R26, UR5, R0 ;  /* 0x000000051a007c24 */ /* 0x000fe2000f8e0200 */
[----:B------:R-:W-:Y:S01]  /*137a0*/  ULDC.64 UR4, c[0x0][0x2e8] ;  /* 0x0000ba0000047ab9 */ /* 0x000fe20000000a00 */
[----:B-1----:R-:W-:-:S04]  /*137b0*/  LOP3.LUT R4, R4, 0x7f, RZ, 0xc0, !PT ;  /* 0x0000007f04047812 */ /* 0x002fc800078ec0ff */
[----:B------:R-:W-:Y:S01]  /*137c0*/  SHF.R.U32.HI R5, RZ, 0x3, R4 ;  /* 0x00000003ff057819 */ /* 0x000fe20000011604 */
[----:B------:R-:W-:Y:S01]  /*137d0*/  IMAD.IADD R4, R3, 0x1, R0 ;  /* 0x0000000103047824 */ /* 0x000fe200078e0200 */
[----:B------:R-:W-:Y:S01]  /*137e0*/  LEA R0, P0, R2, UR4, 0x1 ;  /* 0x0000000402007c11 */ /* 0x000fe2000f8008ff */
[----:B------:R-:W-:Y:S02]  /*137f0*/  ULDC UR4, c[0x0][0x2f4] ;  /* 0x0000bd0000047ab9 */ /* 0x000fe40000000800 */
[----:B------:R-:W-:Y:S01]  /*13800*/  ISETP.GE.AND P2, PT, R7, UR4, PT ;  /* 0x0000000407007c0c */ /* 0x000fe2000bf46270 */
[----:B------:R-:W-:Y:S01]  /*13810*/  IMAD.IADD R32, R32, 0x1, -R5 ;  /* 0x0000000120207824 */ /* 0x000fe200078e0a05 */
[----:B------:R-:W-:Y:S01]  /*13820*/  LEA.HI.X R4, R2, UR5, R4, 0x1, P0 ;  /* 0x0000000502047c11 */ /* 0x000fe200080f0c04 */
[----:B------:R-:W-:Y:S01]  /*13830*/  UMOV UR5, 0xffffffff ;  /* 0xffffffff00057882 */ /* 0x000fe20000000000 */
[----:B------:R-:W-:Y:S02]  /*13840*/  IMAD R5, R18, 0x1800, R28 ;  /* 0x0000180012057824 */ /* 0x000fe400078e021c */
[----:B------:R-:W-:-:S07]  /*13850*/  ISETP.GE.AND P0, PT, R32, 0x1, PT ;  /* 0x000000012000780c */ /* 0x000fce0003f06270 */
        /* <DEDUP_REMOVED lines=54> */
.L_x_2722:
        /* <DEDUP_REMOVED lines=10> */
.L_x_2646:
        /* <DEDUP_REMOVED lines=11> */
.L_x_2647:
        /* <DEDUP_REMOVED lines=23> */
.L_x_2649:
[----:B------:R-:W-:Y:S05]  /*13e80*/  BSYNC B6 ;  /* 0x0000000000067941 */ /* 0x000fea0003800000 */
.L_x_2648:
[----:B0-----:R-:W2:Y:S01]  /*13e90*/  LDL.LU R2, [R1] ;  /* 0x0000000001027983 */ /* 0x001ea20000300800 */
[----:B------:R-:W0:Y:S01]  /*13ea0*/  LDC R21, c[0x0][0x448] ;  /* 0x00011200ff157b82 */ /* 0x000e220000000800 */
[----:B------:R-:W-:Y:S01]  /*13eb0*/  ULDC.64 UR4, c[0x0][0x298] ;  /* 0x0000a60000047ab9 */ /* 0x000fe20000000a00 */
[----:B------:R-:W-:Y:S01]  /*13ec0*/  LOP3.LUT P6, RZ, R16, 0x200, RZ, 0xc0, !PT ;  /* 0x0000020010ff7812 */ /* 0x000fe200078cc0ff */
[----:B------:R-:W3:Y:S01]  /*13ed0*/  S2R R20, SR_TID.X ;  /* 0x0000000000147919 */ /* 0x000ee20000002100 */
[----:B------:R-:W-:Y:S01]  /*13ee0*/  SHF.R.S32.HI R4, RZ, 0x1f, R27 ;  /* 0x0000001fff047819 */ /* 0x000fe2000001141b */
[----:B------:R-:W4:Y:S03]  /*13ef0*/  S2R R7, SR_TID.X ;  /* 0x0000000000077919 */ /* 0x000f260000002100 */
[----:B------:R-:W-:Y:S02]  /*13f00*/  SEL R4, R4, RZ, !P6 ;  /* 0x000000ff04047207 */ /* 0x000fe40007000000 */
[----:B---3--:R-:W-:Y:S01]  /*13f10*/  LOP3.LUT R20, R20, 0x7f, RZ, 0xc0, !PT ;  /* 0x0000007f14147812 */ /* 0x008fe200078ec0ff */
[----:B----4-:R-:W-:-:S05]  /*13f20*/  IMAD.SHL.U32 R7, R7, 0x8, RZ ;  /* 0x0000000807077824 */ /* 0x010fca00078e00ff */
[----:B------:R-:W-:Y:S02]  /*13f30*/  LOP3.LUT R7, R7, 0x38, RZ, 0xc0, !PT ;  /* 0x0000003807077812 */ /* 0x000fe400078ec0ff */
[----:B--2---:R-:W-:-:S05]  /*13f40*/  SHF.R.S32.HI R0, RZ, 0x1f, R2 ;  /* 0x0000001fff007819 */ /* 0x004fca0000011402 */
[----:B------:R-:W-:-:S04]  /*13f50*/  IMAD R0, R0, UR4, RZ ;  /* 0x0000000400007c24 */ /* 0x000fc8000f8e02ff */
        /* <DEDUP_REMOVED lines=9> */
[----:B------:R-:W-:Y:S01]  /*13ff0*/  IMAD.IADD R3, R3, 0x1, R0 ;  /* 0x0000000103037824 */ /* 0x000fe200078e0200 */
[----:B------:R-:W-:Y:S02]  /*14000*/  SEL R0, R27, RZ, !P6 ;  /* 0x000000ff1b007207 */ /* 0x000fe40007000000 */
[----:B0-----:R-:W-:Y:S02]  /*14010*/  ISETP.NE.AND P6, PT, R21, 0x1, PT ;  /* 0x000000011500780c */ /* 0x001fe40003fc5270 */
[----:B------:R-:W-:Y:S01]  /*14020*/  SHF.R.U32.HI R21, RZ, 0x3, R20 ;  /* 0x00000003ff157819 */ /* 0x000fe20000011614 */
[C---:B------:R-:W-:Y:S01]  /*14030*/  IMAD.WIDE.U32 R2, R0.reuse, UR4, R2 ;  /* 0x0000000400027c25 */ /* 0x040fe2000f8e0002 */
[----:B------:R-:W0:Y:S03]  /*14040*/  S2R R20, SR_TID.X ;  /* 0x0000000000147919 */ /* 0x000e260000002100 */
[----:B------:R-:W-:Y:S01]  /*14050*/  IMAD R4, R0, UR5, R4 ;  /* 0x0000000500047c24 */ /* 0x000fe2000f8e0204 */
[----:B------:R-:W-:-:S03]  /*14060*/  ULDC.64 UR4, c[0x0][0x2d0] ;  /* 0x0000b40000047ab9 */ /* 0x000fc60000000a00 */
[----:B------:R-:W-:Y:S02]  /*14070*/  IMAD.IADD R3, R3, 0x1, R4 ;  /* 0x0000000103037824 */ /* 0x000fe400078e0204 */
[----:B------:R-:W2:Y:S08]  /*14080*/  @P6 LDC R6, c[0x0][0x44c] ;  /* 0x00011300ff066b82 */ /* 0x000eb00000000800 */
[----:B------:R-:W3:Y:S01]  /*14090*/  @P6 LDC R5, c[0x0][0x450] ;  /* 0x00011400ff056b82 */ /* 0x000ee20000000800 */
[----:B0-----:R-:W-:-:S05]  /*140a0*/  IMAD.SHL.U32 R20, R20, 0x10, RZ ;  /* 0x0000001014147824 */ /* 0x001fca00078e00ff */
[----:B------:R-:W-:-:S05]  /*140b0*/  LOP3.LUT R20, R21, 0x70, R20, 0xf8, !PT ;  /* 0x0000007015147812 */ /* 0x000fca00078ef814 */
[----:B------:R-:W-:Y:S02]  /*140c0*/  IMAD.IADD R0, R20, 0x1, R34 ;  /* 0x0000000114007824 */ /* 0x000fe400078e0222 */
[----:B------:R-:W0:Y:S02]  /*140d0*/  S2R R20, SR_TID.X ;  /* 0x0000000000147919 */ /* 0x000e240000002100 */
[----:B--2---:R-:W-:-:S04]  /*140e0*/  @P6 IMAD.HI.U32 R6, R0, R6, RZ ;  /* 0x0000000600066227 */ /* 0x004fc800078e00ff */
[----:B------:R-:W-:Y:S01]  /*140f0*/  IMAD.MOV.U32 R4, RZ, RZ, R0 ;  /* 0x000000ffff047224 */ /* 0x000fe200078e0000 */
[----:B---3--:R-:W-:Y:S02]  /*14100*/  @P6 SHF.R.U32.HI R4, RZ, R5, R6 ;  /* 0x00000005ff046219 */ /* 0x008fe40000011606 */
[----:B------:R-:W2:Y:S03]  /*14110*/  LDC R6, c[0x0][0x448] ;  /* 0x00011200ff067b82 */ /* 0x000ea60000000800 */
[----:B------:R-:W-:Y:S02]  /*14120*/  IMAD.MOV R5, RZ, RZ, -R4 ;  /* 0x000000ffff057224 */ /* 0x000fe400078e0a04 */
[----:B------:R-:W-:Y:S01]  /*14130*/  IMAD.WIDE.U32 R2, R4, UR4, R2 ;  /* 0x0000000404027c25 */ /* 0x000fe2000f8e0002 */
[----:B0-----:R-:W-:-:S03]  /*14140*/  LOP3.LUT R20, R20, 0x7f, RZ, 0xc0, !PT ;  /* 0x0000007f14147812 */ /* 0x001fc600078ec0ff */
[----:B--2---:R-:W-:Y:S01]  /*14150*/  IMAD R0, R6, R5, R0 ;  /* 0x0000000506007224 */ /* 0x004fe200078e0200 */
[----:B------:R-:W-:Y:S02]  /*14160*/  SHF.R.S32.HI R5, RZ, 0x1f, R4 ;  /* 0x0000001fff057819 */ /* 0x000fe40000011404 */
[----:B------:R-:W-:-:S03]  /*14170*/  SHF.R.U32.HI R8, RZ, 0x3, R20 ;  /* 0x00000003ff087819 */ /* 0x000fc60000011614 */
        /* <DEDUP_REMOVED lines=14> */
[----:B------:R-:W-:-:S03]  /*14260*/  UMOV UR5, 0xffffffff ;  /* 0xffffffff00057882 */ /* 0x000fc60000000000 */
[----:B------:R-:W-:Y:S07]  /*14270*/  BRA.DIV UR5, `(.L_x_2650) ;  /* 0x0000003a05c07947 */ /* 0x000fee000b800000 */
[----:B------:R-:W0:Y:S01]  /*14280*/  SHFL.IDX PT, R3, R0, RZ, 0x181f ;  /* 0x00181fff00037589 */ /* 0x000e2200000e0000 */
[----:B------:R-:W-:Y:S02]  /*14290*/  IMAD R36, R36, R6, RZ ;  /* 0x0000000624247224 */ /* 0x000fe400078e02ff */
        /* <DEDUP_REMOVED lines=72> */
.L_x_2739:
[----:B------:R-:W-:-:S05]  /*14720*/  VIADD R34, R34, 0x70 ;  /* 0x0000007022227836 */ /* 0x000fca0000000000 */
[----:B------:R-:W-:-:S13]  /*14730*/  ISETP.GE.AND P0, PT, R34, R36, PT ;  /* 0x000000242200720c */ /* 0x000fda0003f06270 */
[----:B0-2---:R-:W-:-:S05]  /*14740*/  @!P0 LEA R2, P2, R7, R0, 0x1 ;  /* 0x0000000007028211 */ /* 0x005fca00078408ff */
[----:B------:R-:W-:-:S05]  /*14750*/  @!P0 IMAD.X R3, RZ, RZ, R4, P2 ;  /* 0x000000ffff038224 */ /* 0x000fca00010e0604 */
[----:B------:R-:W-:Y:S01]  /*14760*/  @!PT LDS RZ, [RZ] ;  /* 0x00000000fffff984 */ /* 0x000fe20000000800 */
[----:B------:R-:W-:Y:S01]  /*14770*/  @!PT LDS RZ, [RZ] ;  /* 0x00000000fffff984 */ /* 0x000fe20000000800 */
[----:B------:R-:W-:Y:S01]  /*14780*/  @!PT LDS RZ, [RZ] ;  /* 0x00000000fffff984 */ /* 0x000fe20000000800 */
[----:B------:R0:W-:Y:S01]  /*14790*/  @!P0 LDGSTS.E.BYPASS.LTC128B.128 [R37+0x1bc00], desc[UR46][R2.64], !P1 ;  /* 0x1bc0000002258fae */ /* 0x0001e2000c901d6e */
[----:B------:R-:W-:Y:S01]  /*147a0*/  PLOP3.LUT P0, PT, PT, PT, PT, 0x80, 0x0 ;  /* 0x000000000000781c */ /* 0x000fe20003f0f070 */
[----:B------:R-:W-:-:S12]  /*147b0*/  NOP ;  /* 0x0000000000007918 */ /* 0x000fd80000000000 */
.L_x_2651:
        /* <DEDUP_REMOVED lines=18> */
.L_x_2740:
[----:B------:R-:W-:Y:S05]  /*148e0*/  BSYNC B0 ;  /* 0x0000000000007941 */ /* 0x000fea0003800000 */
.L_x_2652:
[----:B------:R-:W-:-:S05]  /*148f0*/  IMAD.U32 R2, RZ, RZ, UR36 ;  /* 0x00000024ff027e24 */ /* 0x000fca000f8e00ff */
[----:B------:R-:W-:-:S13]  /*14900*/  ISETP.NE.AND P0, PT, R2, 0x3, PT ;  /* 0x000000030200780c */ /* 0x000fda0003f05270 */
[----:B------:R-:W-:Y:S05]  /*14910*/  @!P0 BRA `(.L_x_2654) ;  /* 0x0000000000048947 */ /* 0x000fea0003800000 */
[----:B------:R-:W-:Y:S01]  /*14920*/  BPT.TRAP 0x1 ;  /* 0x000000040000795c */ /* 0x000fe20000300000 */
.L_x_2654:
[----:B0-----:R-:W-:Y:S01]  /*14930*/  SHF.L.U32 R0, R22, 0x1f, RZ ;  /* 0x0000001f16007819 */ /* 0x001fe200000006ff */
[----:B------:R-:W-:Y:S03]  /*14940*/  BSSY B0, `(.L_x_2655) ;  /* 0x0000003000007945 */ /* 0x000fe60003800000 */
[----:B------:R-:W0:Y:S02]  /*14950*/  SYNCS.PHASECHK.TRANS64.TRYWAIT P0, [R19+URZ+0x22860], R0 ;  /* 0x02286000130075a7 */ /* 0x000e24000800017f */
[----:B0-----:R-:W-:Y:S05]  /*14960*/  @!P0 BRA `(.L_x_2656) ;  /* 0x0000003c00bc8947 */ /* 0x001fea0003800000 */
.L_x_2741:
[----:B------:R-:W-:Y:S05]  /*14970*/  BSYNC B0 ;  /* 0x0000000000007941 */ /* 0x000fea0003800000 */
.L_x_2655:
[----:B------:R-:W0:Y:S01]  /*14980*/  LDL.LU R2, [R1+0x8] ;  /* 0x0000080001027983 */ /* 0x000e220000300800 */
[----:B------:R-:W-:-:S03]  /*14990*/  ULDC.64 UR4, c[0x0][0x328] ;  /* 0x0000ca0000047ab9 */ /* 0x000fc60000000a00 */
[----:B------:R-:W2:Y:S04]  /*149a0*/  LDL.LU R6, [R1+0xc] ;  /* 0x00000c0001067983 */ /* 0x000ea80000300800 */
[----:B------:R-:W3:Y:S01]  /*149b0*/  LDL.LU R4, [R1+0x14] ;  /* 0x0000140001047983 */ /* 0x000ee20000300800 */
[C---:B------:R-:W-:Y:S02]  /*149c0*/  LOP3.LUT P3, RZ, R16.reuse, 0x10, RZ, 0xc0, !PT ;  /* 0x0000001010ff7812 */ /* 0x040fe4000786c0ff */
[C---:B------:R-:W-:Y:S02]  /*149d0*/  LOP3.LUT P2, RZ, R16.reuse, 0x8, RZ, 0xc0, !PT ;  /* 0x0000000810ff7812 */ /* 0x040fe4000784c0ff */
[C---:B------:R-:W-:Y:S02]  /*149e0*/  LOP3.LUT P1, RZ, R16.reuse, 0x4, RZ, 0xc0, !PT ;  /* 0x0000000410ff7812 */ /* 0x040fe4000782c0ff */
[----:B------:R-:W-:-:S02]  /*149f0*/  LOP3.LUT P4, RZ, R16, 0x1, RZ, 0xc0, !PT ;  /* 0x0000000110ff7812 */ /* 0x000fc4000788c0ff */
[----:B------:R-:W-:Y:S01]  /*14a00*/  SEL R7, RZ, 0x8, P1 ;  /* 0x00000008ff077807 */ /* 0x000fe20000800000 */
[----:B0-----:R-:W-:Y:S02]  /*14a10*/  IMAD R0, R2, UR4, RZ ;  /* 0x0000000402007c24 */ /* 0x001fe4000f8e02ff */
[----:B------:R-:W-:-:S04]  /*14a20*/  IMAD.WIDE.U32 R2, R35, UR4, RZ ;  /* 0x0000000423027c25 */ /* 0x000fc8000f8e00ff */
[----:B------:R-:W-:Y:S01]  /*14a30*/  IMAD R5, R35, UR5, R0 ;  /* 0x0000000523057c24 */ /* 0x000fe2000f8e0200 */
[----:B------:R-:W-:Y:S02]  /*14a40*/  ULDC.64 UR4, c[0x0][0x338] ;  /* 0x0000ce0000047ab9 */ /* 0x000fe40000000a00 */
[----:B--2---:R-:W-:Y:S02]  /*14a50*/  IMAD R0, R6, UR4, RZ ;  /* 0x0000000406007c24 */ /* 0x004fe4000f8e02ff */
[----:B------:R-:W-:Y:S02]  /*14a60*/  IMAD.IADD R3, R3, 0x1, R5 ;  /* 0x0000000103037824 */ /* 0x000fe400078e0205 */
[C---:B------:R-:W-:Y:S01]  /*14a70*/  IMAD R5, R33.reuse, UR5, R0 ;  /* 0x0000000521057c24 */ /* 0x040fe2000f8e0200 */
[----:B------:R-:W-:Y:S01]  /*14a80*/  SEL R0, RZ, 0x2, P3 ;  /* 0x00000002ff007807 */ /* 0x000fe20001800000 */
[----:B------:R-:W-:Y:S01]  /*14a90*/  IMAD.WIDE.U32 R2, R33, UR4, R2 ;  /* 0x0000000421027c25 */ /* 0x000fe2000f8e0002 */
[----:B------:R-:W-:-:S03]  /*14aa0*/  ULDC.64 UR4, c[0x0][0x330] ;  /* 0x0000cc0000047ab9 */ /* 0x000fc60000000a00 */
        /* <DEDUP_REMOVED lines=8> */
[----:B------:R-:W-:Y:S02]  /*14b30*/  LEA.HI.X R6, R2, UR5, R3, 0x1, P0 ;  /* 0x0000000502067c11 */ /* 0x000fe400080f0c03 */
[----:B------:R-:W-:-:S04]  /*14b40*/  SEL R3, RZ, 0x4, P2 ;  /* 0x00000004ff037807 */ /* 0x000fc80001000000 */
[----:B---3--:R-:W-:Y:S01]  /*14b50*/  IADD3 R0, R3, R0, R4 ;  /* 0x0000000003007210 */ /* 0x008fe20007ffe004 */
[----:B------:R-:W-:-:S04]  /*14b60*/  IMAD R4, R18, 0x6000, R28 ;  /* 0x0000600012047824 */ /* 0x000fc800078e021c */
[----:B------:R-:W-:Y:S01]  /*14b70*/  IMAD.IADD R7, R0, 0x1, R7 ;  /* 0x0000000100077824 */ /* 0x000fe200078e0207 */
[----:B------:R-:W-:Y:S06]  /*14b80*/  BRA.DIV UR4, `(.L_x_2657) ;  /* 0x0000003e04487947 */ /* 0x000fec000b800000 */
[----:B------:R-:W0:Y:S01]  /*14b90*/  S2R R2, SR_TID.X ;  /* 0x0000000000027919 */ /* 0x000e220000002100 */
[----:B------:R-:W-:Y:S01]  /*14ba0*/  IMAD R4, R4, 0x2, R17 ;  /* 0x0000000204047824 */ /* 0x000fe200078e0211 */
[C---:B------:R-:W-:Y:S01]  /*14bb0*/  LOP3.LUT P2, RZ, R7.reuse, 0x2, RZ, 0xc0, !PT ;  /* 0x0000000207ff7812 */ /* 0x040fe2000784c0ff */
[----:B------:R-:W2:Y:S01]  /*14bc0*/  SHFL.IDX PT, R14, R5, RZ, 0x181f ;  /* 0x00181fff050e7589 */ /* 0x000ea200000e0000 */
[----:B------:R-:W-:-:S03]  /*14bd0*/  LOP3.LUT P1, RZ, R7, 0x4, RZ, 0xc0, !PT ;  /* 0x0000000407ff7812 */ /* 0x000fc6000782c0ff */
[----:B------:R-:W3:Y:S01]  /*14be0*/  SHFL.IDX PT, R3, R6, RZ, 0x181f ;  /* 0x00181fff06037589 */ /* 0x000ee200000e0000 */
        /* <DEDUP_REMOVED lines=43> */
[C---:B------:R-:W-:Y:S01]  /*14ea0*/  ISETP.LT.OR P3, PT, R32.reuse, 0x31, P4 ;  /* 0x000000312000780c */ /* 0x040fe20002761670 */
[----:B------:R-:W0:Y:S04]  /*14eb0*/  SHFL.IDX PT, R3, R6, 0x4, 0x181f ;  /* 0x00981f0006037f89 */ /* 0x000e2800000e0000 */
[----:B------:R-:W2:Y:S08]  /*14ec0*/  SHFL.IDX PT, R6, R6, 0x5, 0x181f ;  /* 0x00b81f0006067f89 */ /* 0x000eb000000e0000 */
        /* <DEDUP_REMOVED lines=8> */
[----:B------:R3:W4:Y:S02]  /*14f50*/  SHFL.IDX PT, R14, R5, 0x5, 0x181f ;  /* 0x00b81f00050e7f89 */ /* 0x00072400000e0000 */
        /* <DEDUP_REMOVED lines=9> */
.L_x_2755:
[----:B0--3--:R-:W-:Y:S02]  /*14ff0*/  IADD3 R2, P3, R14, R0, RZ ;  /* 0x000000000e027210 */ /* 0x009fe40007f7e0ff */
        /* <DEDUP_REMOVED lines=14> */
.L_x_2658:
        /* <DEDUP_REMOVED lines=11> */
.L_x_2659:
[----:B------:R-:W2:Y:S01]  /*15190*/  LDL.LU R2, [R1+0x4] ;  /* 0x0000040001027983 */ /* 0x000ea20000300800 */
[----:B------:R0:W-:Y:S01]  /*151a0*/  SYNCS.ARRIVE.TRANS64.A1T0 RZ, [R19+URZ+0x22850], RZ ;  /* 0x022850ff13ff79a7 */ /* 0x0001e2000810003f */
[----:B------:R-:W-:Y:S01]  /*151b0*/  BSSY B0, `(.L_x_2660) ;  /* 0x00000e1000007945 */ /* 0x000fe20003800000 */
[----:B--2---:R-:W-:-:S05]  /*151c0*/  VIADD R10, R2, 0xfffffffe ;  /* 0xfffffffe020a7836 */ /* 0x004fca0000000000 */
[----:B------:R-:W-:-:S13]  /*151d0*/  ISETP.GE.AND P0, PT, R10, R31, PT ;  /* 0x0000001f0a00720c */ /* 0x000fda0003f06270 */
[----:B0-----:R-:W-:Y:S05]  /*151e0*/  @!P0 BRA `(.L_x_2661) ;  /* 0x0000000c00748947 */ /* 0x001fea0003800000 */
.L_x_2674:
[----:B0-----:R-:W0:Y:S01]  /*151f0*/  S2R R2, SR_TID.X ;  /* 0x0000000000027919 */ /* 0x001e220000002100 */
[----:B--2---:R-:W2:Y:S01]  /*15200*/  LDC R3, c[0x0][0x430] ;  /* 0x00010c00ff037b82 */ /* 0x004ea20000000800 */
[----:B------:R-:W-:Y:S02]  /*15210*/  IMAD R8, R10, 0x60, R29 ;  /* 0x000000600a087824 */ /* 0x000fe400078e021d */
[----:B------:R-:W-:Y:S01]  /*15220*/  VIADD R18, R18, 0x1 ;  /* 0x0000000112127836 */ /* 0x000fe20000000000 */
[----:B--2---:R-:W-:Y:S02]  /*15230*/  ISETP.NE.AND P0, PT, R3, 0x1, PT ;  /* 0x000000010300780c */ /* 0x004fe40003f05270 */
[----:B0-----:R-:W-:-:S04]  /*15240*/  LOP3.LUT R2, R2, 0x7f, RZ, 0xc0, !PT ;  /* 0x0000007f02027812 */ /* 0x001fc800078ec0ff */
[----:B------:R-:W-:Y:S02]  /*15250*/  SHF.R.U32.HI R4, RZ, 0x3, R2 ;  /* 0x00000003ff047819 */ /* 0x000fe40000011602 */
[----:B------:R-:W0:Y:S05]  /*15260*/  S2R R2, SR_TID.X ;  /* 0x0000000000027919 */ /* 0x000e2a0000002100 */
[----:B------:R-:W2:Y:S08]  /*15270*/  @P0 LDC R3, c[0x0][0x434] ;  /* 0x00010d00ff030b82 */ /* 0x000eb00000000800 */
[----:B---3--:R-:W3:Y:S01]  /*15280*/  @P0 LDC R7, c[0x0][0x438] ;  /* 0x00010e00ff070b82 */ /* 0x008ee20000000800 */
[----:B0-----:R-:W-:-:S05]  /*15290*/  IMAD.SHL.U32 R2, R2, 0x10, RZ ;  /* 0x0000001002027824 */ /* 0x001fca00078e00ff */
[----:B------:R-:W-:-:S04]  /*152a0*/  LOP3.LUT R2, R4, 0x70, R2, 0xf8, !PT ;  /* 0x0000007004027812 */ /* 0x000fc800078ef802 */
[C---:B------:R-:W-:Y:S01]  /*152b0*/  ISETP.GT.U32.AND P1, PT, R2.reuse, 0x5f, PT ;  /* 0x0000005f0200780c */ /* 0x040fe20003f24070 */
[----:B------:R-:W-:-:S04]  /*152c0*/  IMAD.IADD R8, R2, 0x1, R8 ;  /* 0x0000000102087824 */ /* 0x000fc800078e0208 */
[----:B--2---:R-:W-:-:S04]  /*152d0*/  @P0 IMAD.HI.U32 R2, R8, R3, RZ ;  /* 0x0000000308020227 */ /* 0x004fc800078e00ff */
[----:B------:R-:W-:Y:S01]  /*152e0*/  IMAD.MOV.U32 R9, RZ, RZ, R8 ;  /* 0x000000ffff097224 */ /* 0x000fe200078e0008 */
[----:B---3--:R-:W-:-:S03]  /*152f0*/  @P0 SHF.R.U32.HI R9, RZ, R7, R2 ;  /* 0x00000007ff090219 */ /* 0x008fc60000011602 */
[----:B------:R-:W0:Y:S01]  /*15300*/  @!P1 LDC.64 R4, c[0x0][0x428] ;  /* 0x00010a00ff049b82 */ /* 0x000e220000000a00 */
[----:B------:R-:W-:-:S07]  /*15310*/  @!P1 SHF.R.S32.HI R3, RZ, 0x1f, R9 ;  /* 0x0000001fff039819 */ /* 0x000fce0000011409 */
[----:B------:R-:W2:Y:S01]  /*15320*/  @!P1 LDC.64 R6, c[0x0][0x418] ;  /* 0x00010600ff069b82 */ /* 0x000ea20000000a00 */
[----:B0-----:R-:W-:-:S04]  /*15330*/  @!P1 IMAD R2, R30, R4, RZ ;  /* 0x000000041e029224 */ /* 0x001fc800078e02ff */
[----:B------:R-:W-:Y:S02]  /*15340*/  @!P1 IMAD R5, R25, R5, R2 ;  /* 0x0000000519059224 */ /* 0x000fe400078e0202 */
[----:B------:R-:W-:-:S04]  /*15350*/  @!P1 IMAD.MOV.U32 R2, RZ, RZ, R9 ;  /* 0x000000ffff029224 */ /* 0x000fc800078e0009 */
[----:B------:R-:W-:-:S04]  /*15360*/  @!P1 IMAD.WIDE.U32 R2, R25, R4, R2 ;  /* 0x0000000419029225 */ /* 0x000fc800078e0002 */
[----:B------:R-:W-:Y:S01]  /*15370*/  @!P1 IMAD.IADD R5, R5, 0x1, R3 ;  /* 0x0000000105059824 */ /* 0x000fe200078e0203 */
[C---:B--2---:R-:W-:Y:S01]  /*15380*/  @!P1 LEA R6, P0, R2.reuse, R6, 0x2 ;  /* 0x0000000602069211 */ /* 0x044fe200078010ff */
[----:B------:R-:W-:Y:S02]  /*15390*/  IMAD.MOV.U32 R4, RZ, RZ, RZ ;  /* 0x000000ffff047224 */ /* 0x000fe400078e00ff */
[----:B------:R-:W-:Y:S01]  /*153a0*/  IMAD.U32 R11, RZ, RZ, UR36 ;  /* 0x00000024ff0b7e24 */ /* 0x000fe2000f8e00ff */
        /* <DEDUP_REMOVED lines=13> */
[----:B------:R-:W-:Y:S01]  /*15480*/  ISETP.GT.AND P2, PT, R2, R31, PT ;  /* 0x0000001f0200720c */ /* 0x000fe20003f44270 */
[----:B0-----:R-:W-:-:S12]  /*15490*/  @!P1 BRA `(.L_x_2662) ;  /* 0x0000000000049947 */ /* 0x001fd80003800000 */
[----:B------:R-:W-:Y:S01]  /*154a0*/  BPT.TRAP 0x1 ;  /* 0x000000040000795c */ /* 0x000fe20000300000 */
.L_x_2662:
[----:B------:R-:W-:Y:S01]  /*154b0*/  IMAD R6, R18, 0x8, R17 ;  /* 0x0000000812067824 */ /* 0x000fe200078e0211 */
[----:B------:R-:W-:Y:S01]  /*154c0*/  SHF.L.U32 R21, R22, 0x1f, RZ ;  /* 0x0000001f16157819 */ /* 0x000fe200000006ff */
[----:B------:R-:W-:Y:S01]  /*154d0*/  BSSY B1, `(.L_x_2663) ;  /* 0x0000004000017945 */ /* 0x000fe20003800000 */
[----:B-1----:R-:W-:Y:S02]  /*154e0*/  SHF.R.S32.HI R19, RZ, 0x1f, R5 ;  /* 0x0000001fff137819 */ /* 0x002fe40000011405 */
[----:B------:R-:W0:Y:S02]  /*154f0*/  SYNCS.PHASECHK.TRANS64.TRYWAIT P0, [R6+URZ+0x22840], R21 ;  /* 0x02284015060075a7 */ /* 0x000e24000800017f */
[----:B0-----:R-:W-:Y:S05]  /*15500*/  @!P0 BRA `(.L_x_2664) ;  /* 0x0000003c00288947 */ /* 0x001fea0003800000 */
.L_x_2756:
[----:B------:R-:W-:Y:S05]  /*15510*/  BSYNC B1 ;  /* 0x0000000000017941 */ /* 0x000fea0003800000 */
.L_x_2663:
        /* <DEDUP_REMOVED lines=52> */
.L_x_2770:
        /* <DEDUP_REMOVED lines=8> */
.L_x_2666:
[----:B------:R-:W-:Y:S02]  /*158e0*/  PLOP3.LUT P1, PT, P1, P0, PT, 0xa2, 0x0 ;  /* 0x000000000000781c */ /* 0x000fe40000f21472 */
[----:B------:R-:W-:-:S08]  /*158f0*/  @P0 R2UR P1, UR4, R6 ;  /* 0x00000000060402ca */ /* 0x000fd00000020000 */
[----:B------:R-:W-:-:S05]  /*15900*/  @P0 PLOP3.LUT P0, PT, P1, PT, PT, 0x80, 0x0 ;  /* 0x000000000000081c */ /* 0x000fca0000f0f070 */
[----:B------:R-:W-:Y:S01]  /*15910*/  @!P1 SYNCS.ARRIVE.TRANS64.RED.A0T1 RZ, [UR4+0x22830], RZ ;  /* 0x022830ffffff99a7 */ /* 0x000fe20008200404 */
[----:B------:R-:W-:Y:S07]  /*15920*/  @!P1 ARRIVES.LDGSTSBAR.64.TRANSCNT [UR4+0x22830] ;  /* 0x02283000ff0099b0 */ /* 0x000fee0008000a84 */
[----:B------:R-:W-:Y:S05]  /*15930*/  @P0 BRA.U.ANY `(.L_x_2666) ;  /* 0xfffffffd00e80947 */ /* 0x000fea000393ffff */
[----:B------:R-:W-:Y:S01]  /*15940*/  NOP ;  /* 0x0000000000007918 */ /* 0x000fe20000000000 */
[----:B--2---:R-:W-:-:S05]  /*15950*/  IMAD.U32 R2, RZ, RZ, UR36 ;  /* 0x00000024ff027e24 */ /* 0x004fca000f8e00ff */
[----:B------:R-:W-:-:S13]  /*15960*/  ISETP.NE.AND P3, PT, R2, 0x3, PT ;  /* 0x000000030200780c */ /* 0x000fda0003f65270 */
[----:B------:R-:W-:Y:S05]  /*15970*/  @!P3 BRA `(.L_x_2667) ;  /* 0x000000000004b947 */ /* 0x000fea0003800000 */
[----:B------:R-:W-:Y:S01]  /*15980*/  BPT.TRAP 0x1 ;  /* 0x000000040000795c */ /* 0x000fe20000300000 */
.L_x_2667:
[----:B------:R2:W-:Y:S01]  /*15990*/  SYNCS.ARRIVE.TRANS64.A1T0 RZ, [R6+URZ+0x22830], RZ ;  /* 0x022830ff06ff79a7 */ /* 0x0005e2000810003f */
[----:B------:R-:W-:Y:S05]  /*159a0*/  @!P3 BRA `(.L_x_2668) ;  /* 0x000000000004b947 */ /* 0x000fea0003800000 */
[----:B------:R-:W-:Y:S01]  /*159b0*/  BPT.TRAP 0x1 ;  /* 0x000000040000795c */ /* 0x000fe20000300000 */
.L_x_2668:
[----:B------:R-:W3:Y:S01]  /*159c0*/  SYNCS.PHASECHK.TRANS64.TRYWAIT P0, [R6+URZ+0x22860], R21 ;  /* 0x02286015060075a7 */ /* 0x000ee2000800017f */
[----:B------:R-:W-:Y:S04]  /*159d0*/  BSSY B1, `(.L_x_2669) ;  /* 0x0000002000017945 */ /* 0x000fe80003800000 */
[----:B---3--:R-:W-:Y:S05]  /*159e0*/  @!P0 BRA `(.L_x_2670) ;  /* 0x0000003c00a88947 */ /* 0x008fea0003800000 */
.L_x_2771:
[----:B------:R-:W-:Y:S05]  /*159f0*/  BSYNC B1 ;  /* 0x0000000000017941 */ /* 0x000fea0003800000 */
.L_x_2669:
[----:B------:R-:W-:Y:S01]  /*15a00*/  ULDC.64 UR4, c[0x0][0x328] ;  /* 0x0000ca0000047ab9 */ /* 0x000fe20000000a00 */
[C---:B------:R-:W-:Y:S01]  /*15a10*/  LOP3.LUT P5, RZ, R16.reuse, 0x1, RZ, 0xc0, !PT ;  /* 0x0000000110ff7812 */ /* 0x040fe200078ac0ff */
[----:B------:R-:W-:Y:S01]  /*15a20*/  IMAD R2, R19, UR4, RZ ;  /* 0x0000000413027c24 */ /* 0x000fe2000f8e02ff */
[----:B------:R-:W-:Y:S01]  /*15a30*/  LOP3.LUT P4, RZ, R16, 0x10, RZ, 0xc0, !PT ;  /* 0x0000001010ff7812 */ /* 0x000fe2000788c0ff */
[----:B------:R-:W-:Y:S01]  /*15a40*/  IMAD R8, R18, 0x6000, R28 ;  /* 0x0000600012087824 */ /* 0x000fe200078e021c */
[C---:B------:R-:W-:Y:S01]  /*15a50*/  LOP3.LUT P3, RZ, R16.reuse, 0x8, RZ, 0xc0, !PT ;  /* 0x0000000810ff7812 */ /* 0x040fe2000786c0ff */
[C---:B-1----:R-:W-:Y:S01]  /*15a60*/  IMAD R7, R5.reuse, UR5, R2 ;  /* 0x0000000505077c24 */ /* 0x042fe2000f8e0202 */
[----:B------:R-:W-:Y:S01]  /*15a70*/  LOP3.LUT P1, RZ, R16, 0x4, RZ, 0xc0, !PT ;  /* 0x0000000410ff7812 */ /* 0x000fe2000782c0ff */
        /* <DEDUP_REMOVED lines=17> */
[----:B------:R-:W1:Y:S01]  /*15b90*/  SHFL.IDX PT, R14, R7, RZ, 0x181f ;  /* 0x00181fff070e7589 */ /* 0x000e6200000e0000 */
[----:B------:R-:W-:-:S03]  /*15ba0*/  IMAD R8, R8, 0x2, R17 ;  /* 0x0000000208087824 */ /* 0x000fc600078e0211 */
[----:B------:R-:W4:Y:S04]  /*15bb0*/  SHFL.IDX PT, R3, R9, RZ, 0x181f ;  /* 0x00181fff09037589 */ /* 0x000f2800000e0000 */
[----:B------:R-:W-:Y:S04]  /*15bc0*/  SHFL.IDX PT, R5, R9, 0x1, 0x181f ;  /* 0x00381f0009057f89 */ /* 0x000fe800000e0000 */
[----:B------:R-:W-:Y:S01]  /*15bd0*/  SHFL.IDX PT, R19, R9, 0x2, 0x181f ;  /* 0x00581f0009137f89 */ /* 0x000fe200000e0000 */
[----:B-1----:R-:W-:-:S03]  /*15be0*/  IADD3 R2, P0, R14, R0, RZ ;  /* 0x000000000e027210 */ /* 0x002fc60007f1e0ff */
[----:B------:R-:W1:Y:S02]  /*15bf0*/  SHFL.IDX PT, R14, R7, 0x1, 0x181f ;  /* 0x00381f00070e7f89 */ /* 0x000e6400000e0000 */
[----:B----4-:R-:W-:-:S05]  /*15c00*/  IMAD.X R3, RZ, RZ, R3, P0 ;  /* 0x000000ffff037224 */ /* 0x010fca00000e0603 */
[----:B------:R-:W-:Y:S04]  /*15c10*/  LDGSTS.E.BYPASS.LTC128B.128 [R8+0x400], desc[UR46][R2.64], !P5 ;  /* 0x0040000002087fae */ /* 0x000fe8000e901d6e */
[----:B------:R-:W-:Y:S04]  /*15c20*/  LDGSTS.E.BYPASS.LTC128B.128 [R8+0x3400], desc[UR46][R2.64+0x80], !P4 ;  /* 0x0340008002087fae */ /* 0x000fe8000e101d6e */
[----:B------:R-:W-:Y:S04]  /*15c30*/  LDGSTS.E.BYPASS.LTC128B.128 [R8+0x6400], desc[UR46][R2.64+0x100], !P3 ;  /* 0x0640010002087fae */ /* 0x000fe8000d901d6e */
[----:B------:R4:W-:Y:S01]  /*15c40*/  LDGSTS.E.BYPASS.LTC128B.128 [R8+0x9400], desc[UR46][R2.64+0x180], !P1 ;  /* 0x0940018002087fae */ /* 0x0009e2000c901d6e */
[----:B-1----:R-:W-:-:S03]  /*15c50*/  IADD3 R4, P0, R14, R0, RZ ;  /* 0x000000000e047210 */ /* 0x002fc60007f1e0ff */
[----:B------:R-:W4:Y:S02]  /*15c60*/  SHFL.IDX PT, R14, R7, 0x2, 0x181f ;  /* 0x00581f00070e7f89 */ /* 0x000f2400000e0000 */
[----:B------:R-:W-:-:S05]  /*15c70*/  IMAD.X R5, RZ, RZ, R5, P0 ;  /* 0x000000ffff057224 */ /* 0x000fca00000e0605 */
[----:B------:R-:W-:Y:S04]  /*15c80*/  LDGSTS.E.BYPASS.LTC128B.128 [R8+0xc00], desc[UR46][R4.64], !P5 ;  /* 0x00c0000004087fae */ /* 0x000fe8000e901d6e */
[----:B------:R-:W-:Y:S04]  /*15c90*/  LDGSTS.E.BYPASS.LTC128B.128 [R8+0x3c00], desc[UR46][R4.64+0x80], !P4 ;  /* 0x03c0008004087fae */ /* 0x000fe8000e101d6e */
[----:B------:R-:W-:Y:S04]  /*15ca0*/  LDGSTS.E.BYPASS.LTC128B.128 [R8+0x6c00], desc[UR46][R4.64+0x100], !P3 ;  /* 0x06c0010004087fae */ /* 0x000fe8000d901d6e */
[----:B------:R1:W-:Y:S01]  /*15cb0*/  LDGSTS.E.BYPASS.LTC128B.128 [R8+0x9c00], desc[UR46][R4.64+0x180], !P1 ;  /* 0x09c0018004087fae */ /* 0x0003e2000c901d6e */
[----:B----4-:R-:W-:-:S03]  /*15cc0*/  IADD3 R2, P0, R14, R0, RZ ;  /* 0x000000000e027210 */ /* 0x010fc60007f1e0ff */
[----:B------:R-:W4:Y:S02]  /*15cd0*/  SHFL.IDX PT, R14, R7, 0x3, 0x181f ;  /* 0x00781f00070e7f89 */ /* 0x000f2400000e0000 */
[----:B------:R-:W-:Y:S02]  /*15ce0*/  IMAD.X R3, RZ, RZ, R19, P0 ;  /* 0x000000ffff037224 */ /* 0x000fe400000e0613 */
[----:B------:R-:W-:Y:S04]  /*15cf0*/  SHFL.IDX PT, R19, R9, 0x4, 0x181f ;  /* 0x00981f0009137f89 */ /* 0x000fe800000e0000 */
[----:B-1----:R-:W1:Y:S04]  /*15d00*/  SHFL.IDX PT, R5, R9, 0x3, 0x181f ;  /* 0x00781f0009057f89 */ /* 0x002e6800000e0000 */
[----:B------:R-:W-:Y:S04]  /*15d10*/  LDGSTS.E.BYPASS.LTC128B.128 [R8+0x1400], desc[UR46][R2.64], !P5 ;  /* 0x0140000002087fae */ /* 0x000fe8000e901d6e */
[----:B------:R-:W-:Y:S04]  /*15d20*/  LDGSTS.E.BYPASS.LTC128B.128 [R8+0x4400], desc[UR46][R2.64+0x80], !P4 ;  /* 0x0440008002087fae */ /* 0x000fe8000e101d6e */
[----:B------:R-:W-:Y:S01]  /*15d30*/  LDGSTS.E.BYPASS.LTC128B.128 [R8+0x7400], desc[UR46][R2.64+0x100], !P3 ;  /* 0x0740010002087fae */ /* 0x000fe2000d901d6e */
[----:B----4-:R-:W-:-:S03]  /*15d40*/  IADD3 R4, P0, R14, R0, RZ ;  /* 0x000000000e047210 */ /* 0x010fc60007f1e0ff */
[----:B------:R4:W-:Y:S04]  /*15d50*/  LDGSTS.E.BYPASS.LTC128B.128 [R8+0xa400], desc[UR46][R2.64+0x180], !P1 ;  /* 0x0a40018002087fae */ /* 0x0009e8000c901d6e */
[----:B------:R-:W4:Y:S01]  /*15d60*/  SHFL.IDX PT, R14, R7, 0x4, 0x181f ;  /* 0x00981f00070e7f89 */ /* 0x000f2200000e0000 */
[----:B-1----:R-:W-:-:S03]  /*15d70*/  IMAD.X R5, RZ, RZ, R5, P0 ;  /* 0x000000ffff057224 */ /* 0x002fc600000e0605 */
[----:B------:R-:W1:Y:S04]  /*15d80*/  SHFL.IDX PT, R9, R9, 0x5, 0x181f ;  /* 0x00b81f0009097f89 */ /* 0x000e6800000e0000 */
[----:B------:R0:W-:Y:S04]  /*15d90*/  LDGSTS.E.BYPASS.LTC128B.128 [R8+0x1c00], desc[UR46][R4.64], !P5 ;  /* 0x01c0000004087fae */ /* 0x0001e8000e901d6e */
[----:B------:R0:W-:Y:S04]  /*15da0*/  LDGSTS.E.BYPASS.LTC128B.128 [R8+0x4c00], desc[UR46][R4.64+0x80], !P4 ;  /* 0x04c0008004087fae */ /* 0x0001e8000e101d6e */
[----:B------:R0:W-:Y:S04]  /*15db0*/  LDGSTS.E.BYPASS.LTC128B.128 [R8+0x7c00], desc[UR46][R4.64+0x100], !P3 ;  /* 0x07c0010004087fae */ /* 0x0001e8000d901d6e */
[----:B------:R0:W-:Y:S01]  /*15dc0*/  LDGSTS.E.BYPASS.LTC128B.128 [R8+0xac00], desc[UR46][R4.64+0x180], !P1 ;  /* 0x0ac0018004087fae */ /* 0x0001e2000c901d6e */
[----:B----4-:R-:W-:-:S03]  /*15dd0*/  IADD3 R2, P0, R14, R0, RZ ;  /* 0x000000000e027210 */ /* 0x010fc60007f1e0ff */
[----:B------:R0:W4:Y:S02]  /*15de0*/  SHFL.IDX PT, R14, R7, 0x5, 0x181f ;  /* 0x00b81f00070e7f89 */ /* 0x00012400000e0000 */
[----:B------:R-:W-:-:S05]  /*15df0*/  IMAD.X R3, RZ, RZ, R19, P0 ;  /* 0x000000ffff037224 */ /* 0x000fca00000e0613 */
[----:B------:R0:W-:Y:S04]  /*15e00*/  LDGSTS.E.BYPASS.LTC128B.128 [R8+0x2400], desc[UR46][R2.64], !P5 ;  /* 0x0240000002087fae */ /* 0x0001e8000e901d6e */
[----:B------:R0:W-:Y:S04]  /*15e10*/  LDGSTS.E.BYPASS.LTC128B.128 [R8+0x5400], desc[UR46][R2.64+0x80], !P4 ;  /* 0x0540008002087fae */ /* 0x0001e8000e101d6e */
[----:B------:R0:W-:Y:S04]  /*15e20*/  LDGSTS.E.BYPASS.LTC128B.128 [R8+0x8400], desc[UR46][R2.64+0x100], !P3 ;  /* 0x0840010002087fae */ /* 0x0001e8000d901d6e */
[----:B-1----:R0:W-:Y:S02]  /*15e30*/  LDGSTS.E.BYPASS.LTC128B.128 [R8+0xb400], desc[UR46][R2.64+0x180], !P1 ;  /* 0x0b40018002087fae */ /* 0x0021e4000c901d6e */
.L_x_2785:
        /* <DEDUP_REMOVED lines=11> */
.L_x_2672:
        /* <DEDUP_REMOVED lines=11> */
.L_x_2673:
[----:B------:R0:W-:Y:S01]  /*15fa0*/  SYNCS.ARRIVE.TRANS64.A1T0 RZ, [R6+URZ+0x22850], RZ ;  /* 0x022850ff06ff79a7 */ /* 0x0001e2000810003f */
[----:B------:R-:W-:Y:S05]  /*15fb0*/  @P2 BRA `(.L_x_2674) ;  /* 0xfffffff0008c2947 */ /* 0x000fea000383ffff */
.L_x_2661:
[----:B------:R-:W-:Y:S05]  /*15fc0*/  BSYNC B0 ;  /* 0x0000000000007941 */ /* 0x000fea0003800000 */
.L_x_2660:
[----:B------:R-:W4:Y:S01]  /*15fd0*/  S2R R2, SR_TID.X ;  /* 0x0000000000027919 */ /* 0x000f220000002100 */
[----:B------:R-:W-:Y:S01]  /*15fe0*/  VIADD R18, R18, 0x1 ;  /* 0x0000000112127836 */ /* 0x000fe20000000000 */
[----:B------:R-:W-:Y:S04]  /*15ff0*/  BSSY B0, `(.L_x_2675) ;  /* 0x0000012000007945 */ /* 0x000fe80003800000 */
[----:B------:R-:W-:-:S04]  /*16000*/  ISETP.NE.AND P0, PT, R18, 0x2, PT ;  /* 0x000000021200780c */ /* 0x000fc80003f05270 */
[----:B------:R-:W-:Y:S02]  /*16010*/  SEL R5, RZ, 0x1, P0 ;  /* 0x00000001ff057807 */ /* 0x000fe40000000000 */
[----:B----4-:R-:W-:-:S04]  /*16020*/  LOP3.LUT R2, R2, 0x7f, RZ, 0xc0, !PT ;  /* 0x0000007f02027812 */ /* 0x010fc800078ec0ff */
[----:B------:R-:W-:-:S13]  /*16030*/  ISETP.NE.AND P1, PT, R2, RZ, PT ;  /* 0x000000ff0200720c */ /* 0x000fda0003f25270 */
[----:B------:R-:W-:Y:S05]  /*16040*/  @P1 BRA `(.L_x_2676) ;  /* 0x0000000000301947 */ /* 0x000fea0003800000 */
[----:B------:R-:W4:Y:S01]  /*16050*/  S2R R7, SR_LANEID ;  /* 0x0000000000077919 */ /* 0x000f220000000000 */
[----:B------:R-:W-:Y:S01]  /*16060*/  VOTEU.ANY UR4, UPT, PT ;  /* 0x0000000000047886 */ /* 0x000fe200038e0100 */
[----:B------:R-:W5:Y:S01]  /*16070*/  LDC.64 R2, c[0x0][0xc60] ;  /* 0x00031800ff027b82 */ /* 0x000f620000000a00 */
[----:B------:R-:W4:Y:S02]  /*16080*/  FLO.U32 R0, UR4 ;  /* 0x0000000400007d00 */ /* 0x000f2400080e0000 */
[----:B----4-:R-:W-:-:S06]  /*16090*/  ISETP.EQ.U32.AND P1, PT, R0, R7, PT ;  /* 0x000000070000720c */ /* 0x010fcc0003f22070 */
[----:B------:R-:W5:Y:S07]  /*160a0*/  POPC R7, UR4 ;  /* 0x0000000400077d09 */ /* 0x000f6e0008000000 */
[----:B-----5:R-:W4:Y:S01]  /*160b0*/  @P1 ATOMG.E.ADD.STRONG.GPU PT, R3, desc[UR46][R2.64], R7 ;  /* 0x00000007020319a8 */ /* 0x020f2200081ee1ee */
[----:B------:R-:W5:Y:S02]  /*160c0*/  S2R R4, SR_LTMASK ;  /* 0x0000000000047919 */ /* 0x000f640000003900 */
[----:B-----5:R-:W-:-:S04]  /*160d0*/  LOP3.LUT R4, R4, UR4, RZ, 0xc0, !PT ;  /* 0x0000000404047c12 */ /* 0x020fc8000f8ec0ff */
[----:B------:R-:W5:Y:S01]  /*160e0*/  POPC R9, R4 ;  /* 0x0000000400097309 */ /* 0x000f620000000000 */
[----:B----4-:R-:W5:Y:S02]  /*160f0*/  SHFL.IDX PT, R0, R3, R0, 0x1f ;  /* 0x00001f0003007589 */ /* 0x010f6400000e0000 */
[----:B-----5:R-:W-:-:S07]  /*16100*/  IADD3 R24, R0, UR37, R9 ;  /* 0x0000002500187c10 */ /* 0x020fce000fffe009 */
.L_x_2676:
[----:B------:R-:W-:Y:S05]  /*16110*/  BSYNC B0 ;  /* 0x0000000000007941 */ /* 0x000fea0003800000 */
.L_x_2675:
[----:B------:R-:W-:Y:S02]  /*16120*/  SEL R18, R18, RZ, P0 ;  /* 0x000000ff12127207 */ /* 0x000fe40000000000 */
[----:B------:R-:W-:-:S07]  /*16130*/  LOP3.LUT R22, R22, R5, RZ, 0x3c, !PT ;  /* 0x0000000516167212 */ /* 0x000fce00078e3cff */
.L_x_2635:
[----:B------:R-:W-:Y:S05]  /*16140*/  BSYNC B7 ;  /* 0x0000000000077941 */ /* 0x000fea0003800000 */
.L_x_2633:
[----:B------:R-:W-:-:S13]  /*16150*/  LOP3.LUT P0, RZ, R16, 0x400, RZ, 0xc0, !PT ;  /* 0x0000040010ff7812 */ /* 0x000fda000780c0ff */
[----:B------:R-:W-:Y:S05]  /*16160*/  @!P0 BRA `(.L_x_2677) ;  /* 0x0000000000248947 */ /* 0x000fea0003800000 */
[----:B------:R-:W-:Y:S05]  /*16170*/  WARPSYNC.ALL ;  /* 0x0000000000007948 */ /* 0x000fea0003800000 */
[----:B------:R-:W4:Y:S08]  /*16180*/  S2UR UR5, SR_CgaCtaId ;  /* 0x00000000000579c3 */ /* 0x000f300000008800 */
[----:B------:R-:W-:Y:S06]  /*16190*/  BAR.SYNC.DEFER_BLOCKING 0x5, 0x180 ;  /* 0x0146000000007b1d */ /* 0x000fec0000010000 */
[----:B------:R-:W-:-:S02]  /*161a0*/  UMOV UR4, 0x400 ;  /* 0x0000040000047882 */ /* 0x000fc40000000000 */
[----:B----4-:R-:W-:-:S06]  /*161b0*/  ULEA UR4, UR5, UR4, 0x18 ;  /* 0x0000000405047291 */ /* 0x010fcc000f8ec03f */
[----:B------:R-:W-:-:S05]  /*161c0*/  IMAD.U32 R17, RZ, RZ, UR4 ;  /* 0x00000004ff117e24 */ /* 0x000fca000f8e00ff */
[----:B------:R4:W0:Y:S01]  /*161d0*/  LDS.128 R24, [R17+0x228d0] ;  /* 0x0228d00011187984 */ /* 0x0008220000000c00 */
[----:B------:R-:W-:Y:S06]  /*161e0*/  BAR.ARV 0x4, 0x180 ;  /* 0x0106000000007b1d */ /* 0x000fec0000002000 */
[----:B------:R-:W-:Y:S05]  /*161f0*/  BRA `(.L_x_2678) ;  /* 0x0000000800cc7947 */ /* 0x000fea0003800000 */
.L_x_2677:
[----:B------:R-:W4:Y:S01]  /*16200*/  S2R R8, SR_TID.X ;  /* 0x0000000000087919 */ /* 0x000f220000002100 */
[----:B------:R-:W-:Y:S01]  /*16210*/  UMOV UR4, 0xffffffff ;  /* 0xffffffff00047882 */ /* 0x000fe20000000000 */
[----:B----4-:R-:W-:-:S04]  /*16220*/  LOP3.LUT R8, R8, 0x1f, RZ, 0xc0, !PT ;  /* 0x0000001f08087812 */ /* 0x010fc800078ec0ff */
[----:B------:R-:W-:Y:S01]  /*16230*/  ISETP.NE.AND P0, PT, R8, 0x1f, PT ;  /* 0x0000001f0800780c */ /* 0x000fe20003f05270 */
[----:B------:R-:W-:-:S12]  /*16240*/  BRA.DIV UR4, `(.L_x_2679) ;  /* 0x0000003e046c7947 */ /* 0x000fd8000b800000 */
[----:B------:R-:W-:Y:S01]  /*16250*/  IMAD.IADD R5, R27, 0x1, R8 ;  /* 0x000000011b057824 */ /* 0x000fe200078e0208 */
[----:B------:R-:W-:-:S04]  /*16260*/  ULDC UR4, c[0x0][0xc3c] ;  /* 0x00030f0000047ab9 */ /* 0x000fc80000000800 */
[----:B------:R-:W-:-:S13]  /*16270*/  ISETP.GE.OR P1, PT, R5, UR4, !P0 ;  /* 0x0000000405007c0c */ /* 0x000fda000c726670 */
[----:B------:R-:W4:Y:S02]  /*16280*/  @!P1 LDC.64 R2, c[0x0][0xc80] ;  /* 0x00032000ff029b82 */ /* 0x000f240000000a00 */
[----:B----4-:R-:W-:-:S06]  /*16290*/  @!P1 IMAD.WIDE R2, R5, 0x4, R2 ;  /* 0x0000000405029825 */ /* 0x010fcc00078e0202 */
[----:B------:R-:W4:Y:S01]  /*162a0*/  @!P1 LDG.E R2, desc[UR46][R2.64] ;  /* 0x0000002e02029981 */ /* 0x000f22000c1e1900 */
[----:B------:R-:W-:Y:S01]  /*162b0*/  IMAD.MOV.U32 R5, RZ, RZ, RZ ;  /* 0x000000ffff057224 */ /* 0x000fe200078e00ff */
[C---:B------:R-:W-:Y:S02]  /*162c0*/  ISETP.GE.U32.AND P2, PT, R8.reuse, 0x2, PT ;  /* 0x000000020800780c */ /* 0x040fe40003f46070 */
[C---:B------:R-:W-:Y:S01]  /*162d0*/  ISETP.GE.U32.AND P3, PT, R8.reuse, 0x4, PT ;  /* 0x000000040800780c */ /* 0x040fe20003f66070 */
[----:B------:R-:W-:Y:S01]  /*162e0*/  SHFL.IDX PT, R0, R24, RZ, 0x1f ;  /* 0x00001fff18007589 */ /* 0x000fe200000e0000 */
[C---:B------:R-:W-:Y:S02]  /*162f0*/  ISETP.GE.U32.AND P4, PT, R8.reuse, 0x8, PT ;  /* 0x000000080800780c */ /* 0x040fe40003f86070 */
[C---:B------:R-:W-:Y:S01]  /*16300*/  ISETP.GE.U32.AND P5, PT, R8.reuse, 0x10, PT ;  /* 0x000000100800780c */ /* 0x040fe20003fa6070 */
[----:B------:R-:W-:Y:S01]  /*16310*/  SHFL.IDX PT, R4, R24, 0x1, 0x1f ;  /* 0x00201f0018047f89 */ /* 0x000fe200000e0000 */
[----:B----4-:R-:W-:Y:S01]  /*16320*/  @!P1 IMAD.MOV.U32 R5, RZ, RZ, R2 ;  /* 0x000000ffff059224 */ /* 0x010fe200078e0002 */
[----:B------:R-:W-:-:S04]  /*16330*/  ISETP.NE.AND P1, PT, R8, RZ, PT ;  /* 0x000000ff0800720c */ /* 0x000fc80003f25270 */
[----:B------:R-:W0:Y:S02]  /*16340*/  SHFL.UP PT, R14, R5, 0x1, RZ ;  /* 0x04200000050e7989 */ /* 0x000e2400000e00ff */
[----:B0-23--:R-:W-:-:S05]  /*16350*/  SEL R6, R14, RZ, P1 ;  /* 0x000000ff0e067207 */ /* 0x00dfca0000800000 */
        /* <DEDUP_REMOVED lines=13> */
[----:B------:R0:W2:Y:S02]  /*16430*/  SHFL.IDX PT, R14, R6, 0x1f, 0x1f ;  /* 0x03e01f00060e7f89 */ /* 0x0000a400000e0000 */
.L_x_2795:
[----:B------:R-:W-:Y:S02]  /*16440*/  ULDC UR4, c[0x0][0xc38] ;  /* 0x00030e0000047ab9 */ /* 0x000fe40000000800 */
[----:B------:R-:W-:-:S04]  /*16450*/  IMAD.U32 R7, RZ, RZ, UR4 ;  /* 0x00000004ff077e24 */ /* 0x000fc8000f8e00ff */
[----:B--2---:R-:W-:-:S04]  /*16460*/  IMAD R14, R14, R7, RZ ;  /* 0x000000070e0e7224 */ /* 0x004fc800078e02ff */
[----:B------:R-:W-:-:S05]  /*16470*/  IMAD.IADD R9, R4, 0x1, R14 ;  /* 0x0000000104097824 */ /* 0x000fca00078e020e */
[----:B------:R-:W-:-:S13]  /*16480*/  ISETP.GT.AND P6, PT, R9, R0, PT ;  /* 0x000000000900720c */ /* 0x000fda0003fc4270 */
[----:B------:R-:W-:Y:S05]  /*16490*/  @P6 BRA `(.L_x_2680) ;  /* 0x00000000009c6947 */ /* 0x000fea0003800000 */
.L_x_2685:
[----:B------:R-:W2:Y:S01]  /*164a0*/  LDC R2, c[0x0][0xc3c] ;  /* 0x00030f00ff027b82 */ /* 0x000ea20000000800 */
[----:B------:R-:W-:-:S05]  /*164b0*/  VIADD R27, R27, 0x1f ;  /* 0x0000001f1b1b7836 */ /* 0x000fca0000000000 */
[----:B--2---:R-:W-:-:S13]  /*164c0*/  ISETP.GE.AND P6, PT, R27, R2, PT ;  /* 0x000000021b00720c */ /* 0x004fda0003fc6270 */
[----:B------:R-:W-:Y:S05]  /*164d0*/  @P6 BRA `(.L_x_2681) ;  /* 0x0000000400d06947 */ /* 0x000fea0003800000 */
[----:B------:R-:W2:Y:S01]  /*164e0*/  S2R R3, SR_TID.X ;  /* 0x0000000000037919 */ /* 0x000ea20000002100 */
[----:B------:R-:W-:Y:S01]  /*164f0*/  BSSY B0, `(.L_x_2682) ;  /* 0x0000009000007945 */ /* 0x000fe20003800000 */
[----:B------:R-:W-:Y:S01]  /*16500*/  IMAD.MOV.U32 R5, RZ, RZ, RZ ;  /* 0x000000ffff057224 */ /* 0x000fe200078e00ff */
[----:B--2---:R-:W-:-:S05]  /*16510*/  LOP3.LUT R3, R3, 0x1f, RZ, 0xc0, !PT ;  /* 0x0000001f03037812 */ /* 0x004fca00078ec0ff */
[----:B------:R-:W-:-:S05]  /*16520*/  IMAD.IADD R7, R27, 0x1, R3 ;  /* 0x000000011b077824 */ /* 0x000fca00078e0203 */
[----:B------:R-:W-:-:S13]  /*16530*/  ISETP.GE.OR P6, PT, R7, R2, !P0 ;  /* 0x000000020700720c */ /* 0x000fda00047c6670 */
[----:B------:R-:W-:Y:S05]  /*16540*/  @P6 BRA `(.L_x_2683) ;  /* 0x00000000000c6947 */ /* 0x000fea0003800000 */
[----:B------:R-:W2:Y:S02]  /*16550*/  LDC.64 R2, c[0x0][0xc80] ;  /* 0x00032000ff027b82 */ /* 0x000ea40000000a00 */
[----:B--2---:R-:W-:-:S05]  /*16560*/  IMAD.WIDE R2, R7, 0x4, R2 ;  /* 0x0000000407027825 */ /* 0x004fca00078e0202 */
[----:B------:R2:W5:Y:S02]  /*16570*/  LDG.E R5, desc[UR46][R2.64] ;  /* 0x0000002e02057981 */ /* 0x000564000c1e1900 */
.L_x_2683:
[----:B------:R-:W-:Y:S05]  /*16580*/  BSYNC B0 ;  /* 0x0000000000007941 */ /* 0x000fea0003800000 */
.L_x_2682:
[----:B------:R-:W-:-:S03]  /*16590*/  UMOV UR4, 0xffffffff ;  /* 0xffffffff00047882 */ /* 0x000fc60000000000 */
[----:B------:R-:W-:Y:S05]  /*165a0*/  BRA.DIV UR4, `(.L_x_2684) ;  /* 0x0000003e04b87947 */ /* 0x000fea000b800000 */
[----:B-----5:R-:W3:Y:S02]  /*165b0*/  SHFL.UP PT, R14, R5, 0x1, RZ ;  /* 0x04200000050e7989 */ /* 0x020ee400000e00ff */
[----:B---3--:R-:W-:-:S05]  /*165c0*/  SEL R14, R14, RZ, P1 ;  /* 0x000000ff0e0e7207 */ /* 0x008fca0000800000 */
[----:B------:R-:W-:-:S05]  /*165d0*/  IMAD.IADD R13, R5, 0x1, R14 ;  /* 0x00000001050d7824 */ /* 0x000fca00078e020e */
[----:B------:R-:W2:Y:S02]  /*165e0*/  SHFL.UP PT, R14, R13, 0x2, RZ ;  /* 0x044000000d0e7989 */ /* 0x000ea400000e00ff */
[----:B--2---:R-:W-:-:S05]  /*165f0*/  SEL R2, R14, RZ, P2 ;  /* 0x000000ff0e027207 */ /* 0x004fca0001000000 */
        /* <DEDUP_REMOVED lines=9> */
[----:B0-----:R-:W-:-:S05]  /*16690*/  IMAD.IADD R6, R4, 0x1, R7 ;  /* 0x0000000104067824 */ /* 0x001fca00078e0207 */
[----:B------:R0:W2:Y:S02]  /*166a0*/  SHFL.IDX PT, R14, R6, 0x1f, 0x1f ;  /* 0x03e01f00060e7f89 */ /* 0x0000a400000e0000 */
.L_x_2803:
[----:B------:R-:W-:Y:S02]  /*166b0*/  ULDC UR4, c[0x0][0xc38] ;  /* 0x00030e0000047ab9 */ /* 0x000fe40000000800 */
[----:B------:R-:W-:-:S04]  /*166c0*/  IMAD.U32 R7, RZ, RZ, UR4 ;  /* 0x00000004ff077e24 */ /* 0x000fc8000f8e00ff */
[----:B--2---:R-:W-:-:S04]  /*166d0*/  IMAD R14, R14, R7, RZ ;  /* 0x000000070e0e7224 */ /* 0x004fc800078e02ff */
[----:B------:R-:W-:-:S05]  /*166e0*/  IMAD.IADD R9, R14, 0x1, R9 ;  /* 0x000000010e097824 */ /* 0x000fca00078e0209 */
[----:B------:R-:W-:-:S13]  /*166f0*/  ISETP.GT.AND P6, PT, R9, R0, PT ;  /* 0x000000000900720c */ /* 0x000fda0003fc4270 */
[----:B------:R-:W-:Y:S05]  /*16700*/  @!P6 BRA `(.L_x_2685) ;  /* 0xfffffffc0064e947 */ /* 0x000fea000383ffff */
.L_x_2680:
[----:B------:R-:W-:Y:S01]  /*16710*/  IMAD.IADD R24, R9, 0x1, -R14 ;  /* 0x0000000109187824 */ /* 0x000fe200078e0a0e */
[----:B------:R-:W-:-:S03]  /*16720*/  UMOV UR4, 0xffffffff ;  /* 0xffffffff00047882 */ /* 0x000fc60000000000 */
[----:B------:R-:W-:-:S05]  /*16730*/  IMAD R3, R6, R7, R24 ;  /* 0x0000000706037224 */ /* 0x000fca00078e0218 */
[----:B------:R-:W-:Y:S01]  /*16740*/  ISETP.GT.AND P6, PT, R3, R0, PT ;  /* 0x000000000300720c */ /* 0x000fe20003fc4270 */
[----:B------:R-:W-:-:S12]  /*16750*/  BRA.DIV UR4, `(.L_x_2686) ;  /* 0x0000004204087947 */ /* 0x000fd8000b800000 */
[----:B------:R-:W-:-:S04]  /*16760*/  VOTE.ANY R2, PT, !P6 ;  /* 0x0000000000027806 */ /* 0x000fc800070e0100 */
[----:B------:R-:W2:Y:S02]  /*16770*/  POPC R4, R2 ;  /* 0x0000000200047309 */ /* 0x000ea40000000000 */
[----:B--2---:R2:W3:Y:S02]  /*16780*/  SHFL.IDX PT, R5, R5, R4, 0x1f ;  /* 0x00001f0405057589 */ /* 0x0044e400000e0000 */
.L_x_2807:
[----:B------:R-:W-:Y:S01]  /*16790*/  ISETP.NE.AND P0, PT, R2, RZ, PT ;  /* 0x000000ff0200720c */ /* 0x000fe20003f05270 */
[----:B------:R-:W-:-:S12]  /*167a0*/  IMAD.MOV.U32 R14, RZ, RZ, RZ ;  /* 0x000000ffff0e7224 */ /* 0x000fd800078e00ff */
[----:B------:R-:W-:Y:S05]  /*167b0*/  @!P0 BRA `(.L_x_2687) ;  /* 0x0000000000108947 */ /* 0x000fea0003800000 */
[----:B------:R-:W-:Y:S01]  /*167c0*/  UMOV UR4, 0xffffffff ;  /* 0xffffffff00047882 */ /* 0x000fe20000000000 */
[----:B------:R-:W-:Y:S02]  /*167d0*/  VIADD R12, R4, 0xffffffff ;  /* 0xffffffff040c7836 */ /* 0x000fe40000000000 */
[----:B------:R-:W-:Y:S05]  /*167e0*/  BRA.DIV UR4, `(.L_x_2688) ;  /* 0x00000042042c7947 */ /* 0x000fea000b800000 */
[----:B------:R4:W0:Y:S02]  /*167f0*/  SHFL.IDX PT, R14, R6, R12, 0x1f ;  /* 0x00001f0c060e7589 */ /* 0x00082400000e0000 */
.L_x_2687:
[----:B------:R-:W5:Y:S01]  /*16800*/  LDC.64 R2, c[0x0][0xc90] ;  /* 0x00032400ff027b82 */ /* 0x000f620000000a00 */
[----:B------:R-:W-:-:S04]  /*16810*/  IMAD.IADD R27, R4, 0x1, R27 ;  /* 0x00000001041b7824 */ /* 0x000fc800078e021b */
[----:B-----5:R-:W-:-:S05]  /*16820*/  IMAD.WIDE R2, R27, 0x4, R2 ;  /* 0x000000041b027825 */ /* 0x020fca00078e0202 */
[----:B0---4-:R0:W2:Y:S01]  /*16830*/  LDG.E R6, desc[UR46][R2.64] ;  /* 0x0000002e02067981 */ /* 0x0110a2000c1e1900 */
[----:B------:R-:W-:Y:S02]  /*16840*/  IMAD R24, R14, R7, R24 ;  /* 0x000000070e187224 */ /* 0x000fe400078e0218 */
[----:B0-----:R-:W-:Y:S02]  /*16850*/  IMAD.MOV.U32 R2, RZ, RZ, RZ ;  /* 0x000000ffff027224 */ /* 0x001fe400078e00ff */
[----:B--23--:R-:W-:-:S05]  /*16860*/  IMAD R4, R5, R6, RZ ;  /* 0x0000000605047224 */ /* 0x00cfca00078e02ff */
[----:B------:R-:W-:-:S04]  /*16870*/  IABS R8, R4 ;  /* 0x0000000400087213 */ /* 0x000fc80000000000 */
[----:B------:R-:W0:Y:S08]  /*16880*/  I2F.RP R10, R8 ;  /* 0x00000008000a7306 */ /* 0x000e300000209400 */
[----:B0-----:R-:W0:Y:S02]  /*16890*/  MUFU.RCP R10, R10 ;  /* 0x0000000a000a7308 */ /* 0x001e240000001000 */
[----:B0-----:R-:W-:-:S06]  /*168a0*/  VIADD R11, R10, 0xffffffe ;  /* 0x0ffffffe0a0b7836 */ /* 0x001fcc0000000000 */
[----:B------:R-:W0:Y:S02]  /*168b0*/  F2I.FTZ.U32.TRUNC.NTZ R3, R11 ;  /* 0x0000000b00037305 */ /* 0x000e24000021f000 */
[----:B0-----:R-:W-:-:S04]  /*168c0*/  IMAD.MOV R9, RZ, RZ, -R3 ;  /* 0x000000ffff097224 */ /* 0x001fc800078e0a03 */
[----:B------:R-:W-:-:S04]  /*168d0*/  IMAD R9, R9, R8, RZ ;  /* 0x0000000809097224 */ /* 0x000fc800078e02ff */
[----:B------:R-:W-:-:S04]  /*168e0*/  IMAD.HI.U32 R2, R3, R9, R2 ;  /* 0x0000000903027227 */ /* 0x000fc800078e0002 */
[----:B------:R-:W-:Y:S01]  /*168f0*/  IMAD.IADD R9, R0, 0x1, -R24 ;  /* 0x0000000100097824 */ /* 0x000fe200078e0a18 */
[----:B------:R-:W-:-:S04]  /*16900*/  IABS R0, R4 ;  /* 0x0000000400007213 */ /* 0x000fc80000000000 */
[----:B------:R-:W-:Y:S01]  /*16910*/  IABS R3, R9 ;  /* 0x0000000900037213 */ /* 0x000fe20000000000 */
[----:B------:R-:W-:-:S04]  /*16920*/  IMAD.MOV R0, RZ, RZ, -R0 ;  /* 0x000000ffff007224 */ /* 0x000fc800078e0a00 */
        /* <DEDUP_REMOVED lines=12> */
[----:B------:R-:W-:Y:S02]  /*169f0*/  IMAD R0, R6, R2, RZ ;  /* 0x0000000206007224 */ /* 0x000fe400078e02ff */
[----:B------:R-:W-:Y:S02]  /*16a00*/  IMAD.MOV R2, RZ, RZ, -R2 ;  /* 0x000000ffff027224 */ /* 0x000fe400078e0a02 */
[----:B------:R-:W-:Y:S02]  /*16a10*/  IMAD.MOV R3, RZ, RZ, -R0 ;  /* 0x000000ffff037224 */ /* 0x000fe400078e0a00 */
[----:B------:R-:W-:-:S03]  /*16a20*/  IMAD R9, R4, R2, R9 ;  /* 0x0000000204097224 */ /* 0x000fc600078e0209 */
[----:B------:R-:W-:-:S04]  /*16a30*/  VIADDMNMX R6, R3, R7, R6, PT ;  /* 0x0000000703067246 */ /* 0x000fc80003800106 */
[-C--:B------:R-:W-:Y:S02]  /*16a40*/  IABS R7, R6.reuse ;  /* 0x0000000600077213 */ /* 0x080fe40000000000 */
[----:B------:R-:W-:Y:S02]  /*16a50*/  IABS R4, R6 ;  /* 0x0000000600047213 */ /* 0x000fe40000000000 */
[----:B------:R-:W0:Y:S03]  /*16a60*/  I2F.RP R8, R7 ;  /* 0x0000000700087306 */ /* 0x000e260000209400 */
[----:B------:R-:W-:-:S05]  /*16a70*/  IMAD.MOV R4, RZ, RZ, -R4 ;  /* 0x000000ffff047224 */ /* 0x000fca00078e0a04 */
[----:B0-----:R-:W0:Y:S02]  /*16a80*/  MUFU.RCP R8, R8 ;  /* 0x0000000800087308 */ /* 0x001e240000001000 */
[----:B0-----:R-:W-:-:S06]  /*16a90*/  VIADD R3, R8, 0xffffffe ;  /* 0x0ffffffe08037836 */ /* 0x001fcc0000000000 */
[----:B------:R-:W0:Y:S02]  /*16aa0*/  F2I.FTZ.U32.TRUNC.NTZ R3, R3 ;  /* 0x0000000300037305 */ /* 0x000e24000021f000 */
[----:B0-----:R-:W-:-:S04]  /*16ab0*/  IMAD.MOV R2, RZ, RZ, -R3 ;  /* 0x000000ffff027224 */ /* 0x001fc800078e0a03 */
[----:B------:R-:W-:Y:S02]  /*16ac0*/  IMAD R11, R2, R7, RZ ;  /* 0x00000007020b7224 */ /* 0x000fe400078e02ff */
[----:B------:R-:W-:-:S04]  /*16ad0*/  IMAD.MOV.U32 R2, RZ, RZ, RZ ;  /* 0x000000ffff027224 */ /* 0x000fc800078e00ff */
[----:B------:R-:W-:Y:S01]  /*16ae0*/  IMAD.HI.U32 R2, R3, R11, R2 ;  /* 0x0000000b03027227 */ /* 0x000fe200078e0002 */
[----:B------:R-:W-:Y:S02]  /*16af0*/  IABS R11, R9 ;  /* 0x00000009000b7213 */ /* 0x000fe40000000000 */
[C---:B------:R-:W-:Y:S01]  /*16b00*/  LOP3.LUT R3, R9.reuse, R6, RZ, 0x3c, !PT ;  /* 0x0000000609037212 */ /* 0x040fe200078e3cff */
[----:B------:R-:W-:Y:S02]  /*16b10*/  IMAD.IADD R9, R9, 0x1, R0 ;  /* 0x0000000109097824 */ /* 0x000fe400078e0200 */
[----:B------:R-:W-:Y:S01]  /*16b20*/  IMAD.HI.U32 R2, R2, R11, RZ ;  /* 0x0000000b02027227 */ /* 0x000fe200078e00ff */
[----:B------:R-:W-:-:S03]  /*16b30*/  ISETP.GE.AND P2, PT, R3, RZ, PT ;  /* 0x000000ff0300720c */ /* 0x000fc60003f46270 */
[----:B------:R-:W-:-:S05]  /*16b40*/  IMAD R4, R2, R4, R11 ;  /* 0x0000000402047224 */ /* 0x000fca00078e020b */
[----:B------:R-:W-:-:S13]  /*16b50*/  ISETP.GT.U32.AND P1, PT, R7, R4, PT ;  /* 0x000000040700720c */ /* 0x000fda0003f24070 */
[----:B------:R-:W-:Y:S02]  /*16b60*/  @!P1 IMAD.IADD R4, R4, 0x1, -R7 ;  /* 0x0000000104049824 */ /* 0x000fe400078e0a07 */
[----:B------:R-:W-:Y:S01]  /*16b70*/  @!P1 VIADD R2, R2, 0x1 ;  /* 0x0000000102029836 */ /* 0x000fe20000000000 */
[----:B------:R-:W-:Y:S02]  /*16b80*/  ISETP.NE.AND P1, PT, R6, RZ, PT ;  /* 0x000000ff0600720c */ /* 0x000fe40003f25270 */
[----:B------:R-:W-:-:S13]  /*16b90*/  ISETP.GE.U32.AND P0, PT, R4, R7, PT ;  /* 0x000000070400720c */ /* 0x000fda0003f06070 */
[----:B------:R-:W-:-:S04]  /*16ba0*/  @P0 VIADD R2, R2, 0x1 ;  /* 0x0000000102020836 */ /* 0x000fc80000000000 */
[----:B------:R-:W-:Y:S01]  /*16bb0*/  @!P2 IMAD.MOV R2, RZ, RZ, -R2 ;  /* 0x000000ffff02a224 */ /* 0x000fe200078e0a02 */
[----:B------:R-:W-:Y:S01]  /*16bc0*/  @!P1 LOP3.LUT R2, RZ, R6, RZ, 0x33, !PT ;  /* 0x00000006ff029212 */ /* 0x000fe200078e33ff */
[----:B------:R-:W-:-:S04]  /*16bd0*/  IMAD.MOV R6, RZ, RZ, -R6 ;  /* 0x000000ffff067224 */ /* 0x000fc800078e0a06 */
[----:B------:R-:W-:Y:S01]  /*16be0*/  IMAD R26, R2, R6, R9 ;  /* 0x00000006021a7224 */ /* 0x000fe200078e0209 */
[----:B------:R-:W-:-:S05]  /*16bf0*/  LOP3.LUT R2, RZ, R2, RZ, 0x33, !PT ;  /* 0x00000002ff027212 */ /* 0x000fca00078e33ff */
[----:B------:R-:W-:Y:S01]  /*16c00*/  IMAD.IADD R25, R5, 0x1, R2 ;  /* 0x0000000105197824 */ /* 0x000fe200078e0202 */
[----:B------:R-:W-:Y:S06]  /*16c10*/  BRA `(.L_x_2689) ;  /* 0x00000000001c7947 */ /* 0x000fec0003800000 */
.L_x_2681:
[----:B------:R-:W-:Y:S01]  /*16c20*/  UMOV UR4, URZ ;  /* 0x0000003f00047c82 */ /* 0x000fe20008000000 */
[----:B------:R-:W-:Y:S01]  /*16c30*/  UMOV UR5, URZ ;  /* 0x0000003f00057c82 */ /* 0x000fe20008000000 */
[----:B------:R-:W-:Y:S01]  /*16c40*/  ULDC UR6, c[0x0][0xc3c] ;  /* 0x00030f0000067ab9 */ /* 0x000fe20000000800 */
[----:B------:R-:W-:Y:S02]  /*16c50*/  IMAD.MOV.U32 R24, RZ, RZ, R0 ;  /* 0x000000ffff187224 */ /* 0x000fe400078e0000 */
[----:B------:R-:W-:Y:S02]  /*16c60*/  IMAD.U32 R25, RZ, RZ, UR4 ;  /* 0x00000004ff197e24 */ /* 0x000fe4000f8e00ff */
[----:B------:R-:W-:Y:S02]  /*16c70*/  IMAD.U32 R26, RZ, RZ, UR5 ;  /* 0x00000005ff1a7e24 */ /* 0x000fe4000f8e00ff */
[----:B------:R-:W-:-:S07]  /*16c80*/  IMAD.U32 R27, RZ, RZ, UR6 ;  /* 0x00000006ff1b7e24 */ /* 0x000fce000f8e00ff */
.L_x_2689:
[----:B------:R-:W2:Y:S01]  /*16c90*/  S2R R0, SR_TID.X ;  /* 0x0000000000007919 */ /* 0x000ea20000002100 */
[----:B------:R-:W-:Y:S05]  /*16ca0*/  WARPSYNC.ALL ;  /* 0x0000000000007948 */ /* 0x000fea0003800000 */
[----:B------:R-:W-:Y:S01]  /*16cb0*/  BAR.SYNC.DEFER_BLOCKING 0x4, 0x180 ;  /* 0x0106000000007b1d */ /* 0x000fe20000010000 */
[----:B--2---:R-:W-:-:S04]  /*16cc0*/  LOP3.LUT R0, R0, 0x1f, RZ, 0xc0, !PT ;  /* 0x0000001f00007812 */ /* 0x004fc800078ec0ff */
[----:B------:R-:W-:-:S13]  /*16cd0*/  ISETP.NE.AND P0, PT, R0, RZ, PT ;  /* 0x000000ff0000720c */ /* 0x000fda0003f05270 */
[----:B------:R-:W2:Y:S01]  /*16ce0*/  @!P0 S2R R3, SR_CgaCtaId ;  /* 0x0000000000038919 */ /* 0x000ea20000008800 */
[----:B------:R-:W-:-:S04]  /*16cf0*/  @!P0 MOV R0, 0x400 ;  /* 0x0000040000008802 */ /* 0x000fc80000000f00 */
[----:B--2---:R-:W-:-:S05]  /*16d00*/  @!P0 LEA R17, R3, R0, 0x18 ;  /* 0x0000000003118211 */ /* 0x004fca00078ec0ff */
[----:B------:R2:W-:Y:S01]  /*16d10*/  @!P0 STS.128 [R17+0x228d0], R24 ;  /* 0x0228d01811008388 */ /* 0x0005e20000000c00 */
[----:B------:R-:W-:Y:S06]  /*16d20*/  BAR.ARV 0x5, 0x180 ;  /* 0x0146000000007b1d */ /* 0x000fec0000002000 */
.L_x_2678:
[----:B------:R-:W-:Y:S02]  /*16d30*/  ULDC UR4, c[0x0][0xc3c] ;  /* 0x00030f0000047ab9 */ /* 0x000fe40000000800 */
[----:B0-----:R-:W-:-:S13]  /*16d40*/  ISETP.GE.AND P0, PT, R27, UR4, PT ;  /* 0x000000041b007c0c */ /* 0x001fda000bf06270 */
[----:B------:R-:W-:Y:S05]  /*16d50*/  @!P0 BRA `(.L_x_2690) ;  /* 0xffffffb400b08947 */ /* 0x000fea000383ffff */
[----:B------:R-:W-:Y:S05]  /*16d60*/  BSYNC B8 ;  /* 0x0000000000087941 */ /* 0x000fea0003800000 */
.L_x_2621:
[----:B------:R-:W5:Y:S01]  /*16d70*/  LDL.LU R0, [R1+0x10] ;  /* 0x0000100001007983 */ /* 0x000f620000300800 */
[----:B------:R-:W-:Y:S01]  /*16d80*/  BSSY B0, `(.L_x_2691) ;  /* 0x000000b000007945 */ /* 0x000fe20003800000 */
[----:B------:R-:W0:Y:S01]  /*16d90*/  S2R R5, SR_CgaCtaId ;  /* 0x0000000000057919 */ /* 0x000e220000008800 */
[----:B-----5:R-:W-:-:S05]  /*16da0*/  VIADD R0, R0, 0x1 ;  /* 0x0000000100007836 */ /* 0x020fca0000000000 */
[----:B-1----:R-:W-:-:S04]  /*16db0*/  LEA.HI R2, R0, R0, RZ, 0x1 ;  /* 0x0000000000027211 */ /* 0x002fc800078f08ff */
[----:B------:R-:W-:Y:S02]  /*16dc0*/  LOP3.LUT R3, R2, 0xfffffffe, RZ, 0xc0, !PT ;  /* 0xfffffffe02037812 */ /* 0x000fe400078ec0ff */
[----:B------:R-:W-:-:S03]  /*16dd0*/  MOV R2, 0x400 ;  /* 0x0000040000027802 */ /* 0x000fc60000000f00 */
[----:B------:R-:W-:Y:S01]  /*16de0*/  IMAD.IADD R0, R0, 0x1, -R3 ;  /* 0x0000000100007824 */ /* 0x000fe200078e0a03 */
[----:B0-----:R-:W-:-:S04]  /*16df0*/  LEA R7, R5, R2, 0x18 ;  /* 0x0000000205077211 */ /* 0x001fc800078ec0ff */
[----:B------:R-:W-:-:S04]  /*16e00*/  SHF.L.U32 R0, R0, 0x1f, RZ ;  /* 0x0000001f00007819 */ /* 0x000fc800000006ff */
[----:B------:R-:W0:Y:S02]  /*16e10*/  SYNCS.PHASECHK.TRANS64.TRYWAIT P0, [R7+URZ+0x22820], R0 ;  /* 0x02282000070075a7 */ /* 0x000e24000800017f */
[----:B0-----:R-:W-:Y:S05]  /*16e20*/  @!P0 BRA `(.L_x_2692) ;  /* 0x0000003800c08947 */ /* 0x001fea0003800000 */
.L_x_2810:
[----:B------:R-:W-:Y:S05]  /*16e30*/  BSYNC B0 ;  /* 0x0000000000007941 */ /* 0x000fea0003800000 */
.L_x_2691:
[----:B------:R-:W-:-:S03]  /*16e40*/  UMOV UR4, 0xffffffff ;  /* 0xffffffff00047882 */ /* 0x000fc60000000000 */
[----:B------:R-:W-:Y:S05]  /*16e50*/  BRA.DIV UR4, `(.L_x_2693) ;  /* 0x0000003a04c87947 */ /* 0x000fea000b800000 */
[----:B0-----:R-:W0:Y:S02]  /*16e60*/  S2R R0, SR_TID.X ;  /* 0x0000000000007919 */ /* 0x001e240000002100 */
[----:B0-----:R-:W-:-:S04]  /*16e70*/  SHF.R.U32.HI R0, RZ, 0x5, R0 ;  /* 0x00000005ff007819 */ /* 0x001fc80000011600 */
[----:B------:R-:W-:-:S05]  /*16e80*/  LOP3.LUT R0, R0, 0x3, RZ, 0xc0, !PT ;  /* 0x0000000300007812 */ /* 0x000fca00078ec0ff */
[----:B------:R0:W1:Y:S02]  /*16e90*/  SHFL.IDX PT, R14, R0, RZ, 0x1f ;  /* 0x00001fff000e7589 */ /* 0x00006400000e0000 */
.L_x_2813:
[----:B-1----:R-:W-:Y:S01]  /*16ea0*/  ISETP.NE.AND P0, PT, R14, RZ, PT ;  /* 0x000000ff0e00720c */ /* 0x002fe20003f05270 */
[----:B------:R-:W-:-:S12]  /*16eb0*/  BSSY B0, `(.L_x_2694) ;  /* 0x0000024000007945 */ /* 0x000fd80003800000 */
[----:B------:R-:W-:Y:S05]  /*16ec0*/  @P0 BRA `(.L_x_2695) ;  /* 0x0000000000880947 */ /* 0x000fea0003800000 */
[----:B------:R-:W-:-:S03]  /*16ed0*/  UMOV UR4, 0xffffffff ;  /* 0xffffffff00047882 */ /* 0x000fc60000000000 */
[----:B------:R-:W-:Y:S05]  /*16ee0*/  BRA.DIV UR4, `(.L_x_2696) ;  /* 0x0000003a04d87947 */ /* 0x000fea000b800000 */
[----:B------:R-:W-:-:S13]  /*16ef0*/  ELECT P6, URZ, PT ;  /* 0x00000000003f782f */ /* 0x000fda00038c0000 */
.L_x_2816:
[----:B------:R-:W-:Y:S05]  /*16f00*/  @!P6 BRA `(.L_x_2695) ;  /* 0x000000000078e947 */ /* 0x000fea0003800000 */
[----:B------:R-:W-:-:S06]  /*16f10*/  ULOP3.LUT UR4, UR39, 0x2, URZ, 0xfc, !UPT ;  /* 0x0000000227047892 */ /* 0x000fcc000f8efc3f */
[----:B0-----:R-:W-:-:S05]  /*16f20*/  IMAD.U32 R0, RZ, RZ, UR4 ;  /* 0x00000004ff007e24 */ /* 0x001fca000f8e00ff */
[----:B------:R-:W-:-:S13]  /*16f30*/  ISETP.NE.AND P0, PT, R0, 0x3, PT ;  /* 0x000000030000780c */ /* 0x000fda0003f05270 */
[----:B------:R-:W-:Y:S05]  /*16f40*/  @!P0 BRA `(.L_x_2697) ;  /* 0x0000000000048947 */ /* 0x000fea0003800000 */
[----:B------:R-:W-:Y:S01]  /*16f50*/  BPT.TRAP 0x1 ;  /* 0x000000040000795c */ /* 0x000fe20000300000 */
.L_x_2697:
[----:B------:R-:W-:Y:S01]  /*16f60*/  IMAD R5, R18, 0x8, R7 ;  /* 0x0000000812057824 */ /* 0x000fe200078e0207 */
[----:B------:R-:W-:Y:S01]  /*16f70*/  SHF.L.U32 R0, R22, 0x1f, RZ ;  /* 0x0000001f16007819 */ /* 0x000fe200000006ff */
[----:B------:R-:W-:-:S03]  /*16f80*/  VIADD R18, R18, 0x1 ;  /* 0x0000000112127836 */ /* 0x000fc60000000000 */
[----:B------:R-:W0:Y:S02]  /*16f90*/  SYNCS.PHASECHK.TRANS64.TRYWAIT P1, [R5+URZ+0x22840], R0 ;  /* 0x02284000050075a7 */ /* 0x000e24000802017f */
[----:B------:R-:W-:-:S04]  /*16fa0*/  ISETP.NE.AND P2, PT, R18, 0x2, PT ;  /* 0x000000021200780c */ /* 0x000fc80003f45270 */
[----:B------:R-:W-:Y:S01]  /*16fb0*/  SEL R3, RZ, 0x1, P2 ;  /* 0x00000001ff037807 */ /* 0x000fe20001000000 */
[----:B0-----:R-:W-:Y:S08]  /*16fc0*/  @!P1 BRA `(.L_x_2698) ;  /* 0x0000003800c09947 */ /* 0x001ff00003800000 */
.L_x_2817:
[----:B------:R-:W-:Y:S02]  /*16fd0*/  SEL R18, R18, RZ, P2 ;  /* 0x000000ff12127207 */ /* 0x000fe40001000000 */
[----:B------:R-:W-:Y:S01]  /*16fe0*/  LOP3.LUT R2, R22, R3, RZ, 0x3c, !PT ;  /* 0x0000000316027212 */ /* 0x000fe200078e3cff */
[----:B------:R-:W-:Y:S06]  /*16ff0*/  @!P0 BRA `(.L_x_2699) ;  /* 0x0000000000048947 */ /* 0x000fec0003800000 */
[----:B------:R-:W-:Y:S01]  /*17000*/  BPT.TRAP 0x1 ;  /* 0x000000040000795c */ /* 0x000fe20000300000 */
.L_x_2699:
[----:B------:R-:W-:Y:S01]  /*17010*/  IMAD R3, R18, 0x8, R7 ;  /* 0x0000000812037824 */ /* 0x000fe200078e0207 */
[----:B------:R-:W-:-:S04]  /*17020*/  SHF.L.U32 R2, R2, 0x1f, RZ ;  /* 0x0000001f02027819 */ /* 0x000fc800000006ff */
[----:B------:R-:W1:Y:S02]  /*17030*/  SYNCS.PHASECHK.TRANS64.TRYWAIT P1, [R3+URZ+0x22840], R2 ;  /* 0x02284002030075a7 */ /* 0x000e64000802017f */
[----:B-1----:R-:W-:Y:S05]  /*17040*/  @!P1 BRA `(.L_x_2700) ;  /* 0x0000003800b49947 */ /* 0x002fea0003800000 */
.L_x_2818:
[----:B------:R-:W-:Y:S05]  /*17050*/  @!P0 BRA `(.L_x_2701) ;  /* 0x0000000000048947 */ /* 0x000fea0003800000 */
[----:B------:R-:W-:Y:S01]  /*17060*/  BPT.TRAP 0x1 ;  /* 0x000000040000795c */ /* 0x000fe20000300000 */
.L_x_2701:
[----:B------:R-:W5:Y:S02]  /*17070*/  SYNCS.PHASECHK.TRANS64.TRYWAIT P1, [R5+URZ+0x22860], R0 ;  /* 0x02286000050075a7 */ /* 0x000f64000802017f */
[----:B-----5:R-:W-:Y:S05]  /*17080*/  @!P1 BRA `(.L_x_2702) ;  /* 0x0000003800b89947 */ /* 0x020fea0003800000 */
.L_x_2819:
[----:B------:R-:W-:Y:S05]  /*17090*/  @!P0 BRA `(.L_x_2703) ;  /* 0x0000000000048947 */ /* 0x000fea0003800000 */
[----:B------:R-:W-:Y:S01]  /*170a0*/  BPT.TRAP 0x1 ;  /* 0x000000040000795c */ /* 0x000fe20000300000 */
.L_x_2703:
[----:B------:R0:W0:Y:S02]  /*170b0*/  SYNCS.PHASECHK.TRANS64.TRYWAIT P0, [R3+URZ+0x22860], R2 ;  /* 0x02286002030075a7 */ /* 0x000024000800017f */
[----:B0-----:R-:W-:Y:S05]  /*170c0*/  @!P0 NANOSLEEP.SYNCS 0x989680 ;  /* 0x009896800000895d */ /* 0x001fea0003900000 */
[----:B------:R-:W0:Y:S02]  /*170d0*/  @!P0 SYNCS.PHASECHK.TRANS64 P0, [R3+URZ+0x22860], R2 ;  /* 0x02286002030085a7 */ /* 0x000e24000800007f */
[----:B0-----:R-:W-:Y:S05]  /*170e0*/  @!P0 BRA `(.L_x_2703) ;  /* 0xfffffffc00f08947 */ /* 0x001fea000383ffff */
.L_x_2695:
[----:B------:R-:W-:Y:S05]  /*170f0*/  BSYNC B0 ;  /* 0x0000000000007941 */ /* 0x000fea0003800000 */
.L_x_2694:
[----:B------:R-:W-:Y:S05]  /*17100*/  EXIT ;  /* 0x000000000000794d */ /* 0x000fea0003800000 */
.L_x_2515:
[----:B0-----:R0:W1:Y:S02]  /*17110*/  SYNCS.PHASECHK.TRANS64.TRYWAIT P0, [R6+URZ+0x22800], R3 ;  /* 0x02280003060075a7 */ /* 0x001064000800017f */
[----:B-1----:R-:W-:Y:S05]  /*17120*/  @!P0 NANOSLEEP.SYNCS 0x989680 ;  /* 0x009896800000895d */ /* 0x002fea0003900000 */
[----:B------:R-:W1:Y:S02]  /*17130*/  @!P0 SYNCS.PHASECHK.TRANS64 P0, [R6+URZ+0x22800], R3 ;  /* 0x02280003060085a7 */ /* 0x000e64000800007f */
[----:B-1----:R-:W-:Y:S05]  /*17140*/  @!P0 BRA `(.L_x_2515) ;  /* 0xfffffffc00f08947 */ /* 0x002fea000383ffff */
[----:B------:R-:W-:Y:S05]  /*17150*/  BRA `(.L_x_2704) ;  /* 0xfffffea800f87947 */ /* 0x000fea000383ffff */
.L_x_2519:
[----:B0-----:R-:W-:-:S04]  /*17160*/  IMAD.U32 R3, RZ, RZ, UR24 ;  /* 0x00000018ff037e24 */ /* 0x001fc8000f8e00ff */
[----:B------:R0:W2:Y:S03]  /*17170*/  SYNCS.PHASECHK.TRANS64.TRYWAIT P1, [R3+URZ+0x22830], R8 ;  /* 0x02283008030075a7 */ /* 0x0000a6000802017f */
[----:B--2---:R-:W-:Y:S05]  /*17180*/  @!P1 NANOSLEEP.SYNCS 0x989680 ;  /* 0x009896800000995d */ /* 0x004fea0003900000 */
[----:B------:R-:W2:Y:S02]  /*17190*/  @!P1 SYNCS.PHASECHK.TRANS64 P1, [R3+URZ+0x22830], R8 ;  /* 0x02283008030095a7 */ /* 0x000ea4000802007f */
[----:B--2---:R-:W-:Y:S05]  /*171a0*/  @!P1 BRA `(.L_x_2519) ;  /* 0xfffffffc00ec9947 */ /* 0x004fea000383ffff */
[----:B------:R-:W-:Y:S05]  /*171b0*/  BRA `(.L_x_2518) ;  /* 0xfffffeac00207947 */ /* 0x000fea000383ffff */
.L_x_2532:
[----:B-1----:R-:W-:-:S04]  /*171c0*/  IMAD.U32 R9, RZ, RZ, UR24 ;  /* 0x00000018ff097e24 */ /* 0x002fc8000f8e00ff */
[----:B------:R1:W2:Y:S03]  /*171d0*/  SYNCS.PHASECHK.TRANS64.TRYWAIT P1, [R9+URZ+0x22850], R8 ;  /* 0x02285008090075a7 */ /* 0x0002a6000802017f */
[----:B--2---:R-:W-:Y:S05]  /*171e0*/  @!P1 NANOSLEEP.SYNCS 0x989680 ;  /* 0x009896800000995d */ /* 0x004fea0003900000 */
[----:B------:R-:W2:Y:S02]  /*171f0*/  @!P1 SYNCS.PHASECHK.TRANS64 P1, [R9+URZ+0x22850], R8 ;  /* 0x02285008090095a7 */ /* 0x000ea4000802007f */
[----:B--2---:R-:W-:Y:S05]  /*17200*/  @!P1 BRA `(.L_x_2532) ;  /* 0xfffffffc00ec9947 */ /* 0x004fea000383ffff */
[----:B------:R-:W-:Y:S05]  /*17210*/  BRA `(.L_x_2531) ;  /* 0xfffffed400507947 */ /* 0x000fea000383ffff */
.L_x_2541:
[----:B-1----:R-:W-:-:S04]  /*17220*/  IMAD.U32 R3, RZ, RZ, UR24 ;  /* 0x00000018ff037e24 */ /* 0x002fc8000f8e00ff */
[----:B------:R1:W2:Y:S03]  /*17230*/  SYNCS.PHASECHK.TRANS64.TRYWAIT P1, [R3+URZ+0x22830], R6 ;  /* 0x02283006030075a7 */ /* 0x0002a6000802017f */
[----:B--2---:R-:W-:Y:S05]  /*17240*/  @!P1 NANOSLEEP.SYNCS 0x989680 ;  /* 0x009896800000995d */ /* 0x004fea0003900000 */
[----:B------:R-:W2:Y:S02]  /*17250*/  @!P1 SYNCS.PHASECHK.TRANS64 P1, [R3+URZ+0x22830], R6 ;  /* 0x02283006030095a7 */ /* 0x000ea4000802007f */
[----:B--2---:R-:W-:Y:S05]  /*17260*/  @!P1 BRA `(.L_x_2541) ;  /* 0xfffffffc00ec9947 */ /* 0x004fea000383ffff */
[----:B------:R-:W-:Y:S05]  /*17270*/  BRA `(.L_x_2540) ;  /* 0xfffffedc00007947 */ /* 0x000fea000383ffff */
.L_x_2554:
[----:B-1----:R-:W-:-:S04]  /*17280*/  IMAD.U32 R9, RZ, RZ, UR24 ;  /* 0x00000018ff097e24 */ /* 0x002fc8000f8e00ff */
[----:B------:R1:W2:Y:S03]  /*17290*/  SYNCS.PHASECHK.TRANS64.TRYWAIT P1, [R9+URZ+0x22850], R6 ;  /* 0x02285006090075a7 */ /* 0x0002a6000802017f */
[----:B--2---:R-:W-:Y:S05]  /*172a0*/  @!P1 NANOSLEEP.SYNCS 0x989680 ;  /* 0x009896800000995d */ /* 0x004fea0003900000 */
[----:B------:R-:W2:Y:S02]  /*172b0*/  @!P1 SYNCS.PHASECHK.TRANS64 P1, [R9+URZ+0x22850], R6 ;  /* 0x02285006090095a7 */ /* 0x000ea4000802007f */
[----:B--2---:R-:W-:Y:S05]  /*172c0*/  @!P1 BRA `(.L_x_2554) ;  /* 0xfffffffc00ec9947 */ /* 0x004fea000383ffff */
[----:B------:R-:W-:Y:S05]  /*172d0*/  BRA `(.L_x_2553) ;  /* 0xffffff0c00507947 */ /* 0x000fea000383ffff */
.L_x_2564:
[----:B-1----:R-:W-:-:S04]  /*172e0*/  IMAD.U32 R3, RZ, RZ, UR27 ;  /* 0x0000001bff037e24 */ /* 0x002fc8000f8e00ff */
[----:B------:R1:W2:Y:S03]  /*172f0*/  SYNCS.PHASECHK.TRANS64.TRYWAIT P2, [R3+URZ+0x22830], R6 ;  /* 0x02283006030075a7 */ /* 0x0002a6000804017f */
[----:B--2---:R-:W-:Y:S05]  /*17300*/  @!P2 NANOSLEEP.SYNCS 0x989680 ;  /* 0x009896800000a95d */ /* 0x004fea0003900000 */
[----:B------:R-:W2:Y:S02]  /*17310*/  @!P2 SYNCS.PHASECHK.TRANS64 P2, [R3+URZ+0x22830], R6 ;  /* 0x022830060300a5a7 */ /* 0x000ea4000804007f */
[----:B--2---:R-:W-:Y:S05]  /*17320*/  @!P2 BRA `(.L_x_2564) ;  /* 0xfffffffc00eca947 */ /* 0x004fea000383ffff */
[----:B------:R-:W-:Y:S05]  /*17330*/  BRA `(.L_x_2563) ;  /* 0xffffff1000fc7947 */ /* 0x000fea000383ffff */
.L_x_2569:
[----:B-1----:R-:W-:-:S04]  /*17340*/  IMAD.U32 R9, RZ, RZ, UR27 ;  /* 0x0000001bff097e24 */ /* 0x002fc8000f8e00ff */
[----:B------:R1:W2:Y:S03]  /*17350*/  SYNCS.PHASECHK.TRANS64.TRYWAIT P2, [R9+URZ+0x22850], R6 ;  /* 0x02285006090075a7 */ /* 0x0002a6000804017f */
[----:B--2---:R-:W-:Y:S05]  /*17360*/  @!P2 NANOSLEEP.SYNCS 0x989680 ;  /* 0x009896800000a95d */ /* 0x004fea0003900000 */
[----:B------:R-:W2:Y:S02]  /*17370*/  @!P2 SYNCS.PHASECHK.TRANS64 P2, [R9+URZ+0x22850], R6 ;  /* 0x022850060900a5a7 */ /* 0x000ea4000804007f */
[----:B--2---:R-:W-:Y:S05]  /*17380*/  @!P2 BRA `(.L_x_2569) ;  /* 0xfffffffc00eca947 */ /* 0x004fea000383ffff */
[----:B------:R-:W-:Y:S05]  /*17390*/  BRA `(.L_x_2568) ;  /* 0xffffff3000a07947 */ /* 0x000fea000383ffff */
.L_x_2576:
[----:B-1----:R-:W-:-:S04]  /*173a0*/  IMAD.U32 R3, RZ, RZ, UR25 ;  /* 0x00000019ff037e24 */ /* 0x002fc8000f8e00ff */
[----:B------:R1:W2:Y:S03]  /*173b0*/  SYNCS.PHASECHK.TRANS64.TRYWAIT P1, [R3+URZ+0x22830], R6 ;  /* 0x02283006030075a7 */ /* 0x0002a6000802017f */
[----:B--2---:R-:W-:Y:S05]  /*173c0*/  @!P1 NANOSLEEP.SYNCS 0x989680 ;  /* 0x009896800000995d */ /* 0x004fea0003900000 */
[----:B------:R-:W2:Y:S02]  /*173d0*/  @!P1 SYNCS.PHASECHK.TRANS64 P1, [R3+URZ+0x22830], R6 ;  /* 0x02283006030095a7 */ /* 0x000ea4000802007f */
[----:B--2---:R-:W-:Y:S05]  /*173e0*/  @!P1 BRA `(.L_x_2576) ;  /* 0xfffffffc00ec9947 */ /* 0x004fea000383ffff */
[----:B------:R-:W-:Y:S05]  /*173f0*/  BRA `(.L_x_2575) ;  /* 0xffffff3400ac7947 */ /* 0x000fea000383ffff */
.L_x_2589:
[----:B-1----:R-:W-:-:S04]  /*17400*/  IMAD.U32 R9, RZ, RZ, UR25 ;  /* 0x00000019ff097e24 */ /* 0x002fc8000f8e00ff */
[----:B------:R1:W2:Y:S03]  /*17410*/  SYNCS.PHASECHK.TRANS64.TRYWAIT P1, [R9+URZ+0x22850], R6 ;  /* 0x02285006090075a7 */ /* 0x0002a6000802017f */
[----:B--2---:R-:W-:Y:S05]  /*17420*/  @!P1 NANOSLEEP.SYNCS 0x989680 ;  /* 0x009896800000995d */ /* 0x004fea0003900000 */
[----:B------:R-:W2:Y:S02]  /*17430*/  @!P1 SYNCS.PHASECHK.TRANS64 P1, [R9+URZ+0x22850], R6 ;  /* 0x02285006090095a7 */ /* 0x000ea4000802007f */
[----:B--2---:R-:W-:Y:S05]  /*17440*/  @!P1 BRA `(.L_x_2589) ;  /* 0xfffffffc00ec9947 */ /* 0x004fea000383ffff */
[----:B------:R-:W-:Y:S05]  /*17450*/  BRA `(.L_x_2588) ;  /* 0xffffff6400f87947 */ /* 0x000fea000383ffff */
.L_x_2641:
        /* <DEDUP_REMOVED lines=8> */
[----:B0----5:R-:W-:Y:S05]  /*174e0*/  WARPSYNC.COLLECTIVE R15, `(.L_x_2706) ;  /* 0x000000000f087348 */ /* 0x021fea0003c00000 */
[----:B------:R1:W2:Y:S02]  /*174f0*/  SHFL.IDX P6, R14, R13, R12, R11 ;  /* 0x0000000c0d0e7389 */ /* 0x0002a400000c000b */
[----:B012--5:R-:W-:Y:S01]  /*17500*/  ENDCOLLECTIVE ;  /* 0x000000000000791b */ /* 0x027fe20003800000 */
.L_x_2706:
[----:B------:R-:W-:Y:S05]  /*17510*/  BSYNC B0 ;  /* 0x0000000000007941 */ /* 0x000fea0003800000 */
.L_x_2705:
[----:B------:R-:W-:Y:S05]  /*17520*/  BRA `(.L_x_2707) ;  /* 0xffffffbc00747947 */ /* 0x000fea000383ffff */
.L_x_2644:
[----:B0-----:R0:W1:Y:S02]  /*17530*/  SYNCS.PHASECHK.TRANS64.TRYWAIT P0, [R19+URZ+0x22840], R0 ;  /* 0x02284000130075a7 */ /* 0x001064000800017f */
[----:B-1----:R-:W-:Y:S05]  /*17540*/  @!P0 NANOSLEEP.SYNCS 0x989680 ;  /* 0x009896800000895d */ /* 0x002fea0003900000 */
[----:B------:R-:W1:Y:S02]  /*17550*/  @!P0 SYNCS.PHASECHK.TRANS64 P0, [R19+URZ+0x22840], R0 ;  /* 0x02284000130085a7 */ /* 0x000e64000800007f */
[----:B-1----:R-:W-:Y:S05]  /*17560*/  @!P0 BRA `(.L_x_2644) ;  /* 0xfffffffc00f08947 */ /* 0x002fea000383ffff */
[----:B------:R-:W-:Y:S05]  /*17570*/  BRA `(.L_x_2708) ;  /* 0xffffffc000287947 */ /* 0x000fea000383ffff */
.L_x_2645:
        /* <DEDUP_REMOVED lines=8> */
.L_x_2710:
[----:B------:R-:W-:Y:S05]  /*17600*/  BSYNC B0 ;  /* 0x0000000000007941 */ /* 0x000fea0003800000 */
.L_x_2709:
        /* <DEDUP_REMOVED lines=9> */
.L_x_2711:
[----:B------:R-:W-:Y:S02]  /*176a0*/  IMAD.MOV.U32 R13, RZ, RZ, R4 ;  /* 0x000000ffff0d7224 */ /* 0x000fe400078e0004 */
[----:B------:R-:W-:Y:S02]  /*176b0*/  IMAD.MOV.U32 R12, RZ, RZ, 0x1 ;  /* 0x00000001ff0c7424 */ /* 0x000fe400078e00ff */
[----:B------:R-:W-:-:S07]  /*176c0*/  IMAD.MOV.U32 R3, RZ, RZ, R14 ;  /* 0x000000ffff037224 */ /* 0x000fce00078e000e */
[----:B------:R-:W-:Y:S05]  /*176d0*/  WARPSYNC.COLLECTIVE R15, `(.L_x_2712) ;  /* 0x000000000f087348 */ /* 0x000fea0003c00000 */
[----:B------:R0:W1:Y:S02]  /*176e0*/  SHFL.IDX P6, R14, R13, R12, R11 ;  /* 0x0000000c0d0e7389 */ /* 0x00006400000c000b */
[----:B01----:R-:W-:Y:S01]  /*176f0*/  ENDCOLLECTIVE ;  /* 0x000000000000791b */ /* 0x003fe20003800000 */
.L_x_2712:
        /* <DEDUP_REMOVED lines=15> */
.L_x_2713:
[----:B------:R-:W-:Y:S02]  /*177f0*/  @P0 IMAD R6, R5, 0x2, R17 ;  /* 0x0000000205060824 */ /* 0x000fe400078e0211 */
[----:B------:R-:W-:Y:S02]  /*17800*/  IMAD.MOV.U32 R13, RZ, RZ, R4 ;  /* 0x000000ffff0d7224 */ /* 0x000fe400078e0004 */
[----:B------:R-:W-:Y:S02]  /*17810*/  IMAD.MOV.U32 R12, RZ, RZ, 0x2 ;  /* 0x00000002ff0c7424 */ /* 0x000fe400078e00ff */
[----:B------:R-:W-:-:S07]  /*17820*/  IMAD.MOV.U32 R3, RZ, RZ, R14 ;  /* 0x000000ffff037224 */ /* 0x000fce00078e000e */
[----:B------:R-:W-:Y:S05]  /*17830*/  WARPSYNC.COLLECTIVE R15, `(.L_x_2714) ;  /* 0x000000000f087348 */ /* 0x000fea0003c00000 */
[----:B------:R0:W1:Y:S02]  /*17840*/  SHFL.IDX P6, R14, R13, R12, R11 ;  /* 0x0000000c0d0e7389 */ /* 0x00006400000c000b */
[----:B01----:R-:W-:Y:S01]  /*17850*/  ENDCOLLECTIVE ;  /* 0x000000000000791b */ /* 0x003fe20003800000 */
.L_x_2714:
        /* <DEDUP_REMOVED lines=15> */
.L_x_2715:
[----:B------:R-:W-:Y:S02]  /*17950*/  @P0 IMAD R6, R5, 0x2, R17 ;  /* 0x0000000205060824 */ /* 0x000fe400078e0211 */
[----:B------:R-:W-:Y:S02]  /*17960*/  IMAD.MOV.U32 R13, RZ, RZ, R4 ;  /* 0x000000ffff0d7224 */ /* 0x000fe400078e0004 */
[----:B------:R-:W-:Y:S02]  /*17970*/  IMAD.MOV.U32 R12, RZ, RZ, 0x3 ;  /* 0x00000003ff0c7424 */ /* 0x000fe400078e00ff */
[----:B------:R-:W-:-:S07]  /*17980*/  IMAD.MOV.U32 R3, RZ, RZ, R14 ;  /* 0x000000ffff037224 */ /* 0x000fce00078e000e */
[----:B------:R-:W-:Y:S05]  /*17990*/  WARPSYNC.COLLECTIVE R15, `(.L_x_2716) ;  /* 0x000000000f087348 */ /* 0x000fea0003c00000 */
[----:B------:R0:W1:Y:S02]  /*179a0*/  SHFL.IDX P6, R14, R13, R12, R11 ;  /* 0x0000000c0d0e7389 */ /* 0x00006400000c000b */
[----:B01----:R-:W-:Y:S01]  /*179b0*/  ENDCOLLECTIVE ;  /* 0x000000000000791b */ /* 0x003fe20003800000 */
.L_x_2716:
        /* <DEDUP_REMOVED lines=15> */
.L_x_2717:
[----:B------:R-:W-:Y:S02]  /*17ab0*/  @P0 IMAD R6, R5, 0x2, R17 ;  /* 0x0000000205060824 */ /* 0x000fe400078e0211 */
[----:B------:R-:W-:Y:S02]  /*17ac0*/  IMAD.MOV.U32 R13, RZ, RZ, R4 ;  /* 0x000000ffff0d7224 */ /* 0x000fe400078e0004 */
[----:B------:R-:W-:Y:S02]  /*17ad0*/  IMAD.MOV.U32 R12, RZ, RZ, 0x4 ;  /* 0x00000004ff0c7424 */ /* 0x000fe400078e00ff */
[----:B------:R-:W-:-:S07]  /*17ae0*/  IMAD.MOV.U32 R3, RZ, RZ, R14 ;  /* 0x000000ffff037224 */ /* 0x000fce00078e000e */
[----:B------:R-:W-:Y:S05]  /*17af0*/  WARPSYNC.COLLECTIVE R15, `(.L_x_2718) ;  /* 0x000000000f087348 */ /* 0x000fea0003c00000 */
[----:B------:R0:W1:Y:S02]  /*17b00*/  SHFL.IDX P6, R14, R13, R12, R11 ;  /* 0x0000000c0d0e7389 */ /* 0x00006400000c000b */
[----:B01----:R-:W-:Y:S01]  /*17b10*/  ENDCOLLECTIVE ;  /* 0x000000000000791b */ /* 0x003fe20003800000 */
.L_x_2718:
        /* <DEDUP_REMOVED lines=15> */
.L_x_2719:
[----:B------:R-:W-:Y:S02]  /*17c10*/  @P0 IMAD R6, R5, 0x2, R17 ;  /* 0x0000000205060824 */ /* 0x000fe400078e0211 */
[----:B------:R-:W-:Y:S02]  /*17c20*/  IMAD.MOV.U32 R13, RZ, RZ, R4 ;  /* 0x000000ffff0d7224 */ /* 0x000fe400078e0004 */
[----:B------:R-:W-:Y:S02]  /*17c30*/  IMAD.MOV.U32 R12, RZ, RZ, 0x5 ;  /* 0x00000005ff0c7424 */ /* 0x000fe400078e00ff */
[----:B------:R-:W-:-:S07]  /*17c40*/  IMAD.MOV.U32 R3, RZ, RZ, R14 ;  /* 0x000000ffff037224 */ /* 0x000fce00078e000e */
[----:B------:R-:W-:Y:S05]  /*17c50*/  WARPSYNC.COLLECTIVE R15, `(.L_x_2720) ;  /* 0x000000000f087348 */ /* 0x000fea0003c00000 */
[----:B------:R0:W1:Y:S02]  /*17c60*/  SHFL.IDX P6, R14, R13, R12, R11 ;  /* 0x0000000c0d0e7389 */ /* 0x00006400000c000b */
[----:B01----:R-:W-:Y:S01]  /*17c70*/  ENDCOLLECTIVE ;  /* 0x000000000000791b */ /* 0x003fe20003800000 */
.L_x_2720:
        /* <DEDUP_REMOVED lines=10> */
.L_x_2721:
[----:B------:R-:W-:Y:S01]  /*17d20*/  @!PT LDS RZ, [RZ] ;  /* 0x00000000fffff984 */ /* 0x000fe20000000800 */
[----:B------:R-:W-:Y:S01]  /*17d30*/  @!PT LDS RZ, [RZ] ;  /* 0x00000000fffff984 */ /* 0x000fe20000000800 */
[----:B------:R-:W-:Y:S01]  /*17d40*/  @!PT LDS RZ, [RZ] ;  /* 0x00000000fffff984 */ /* 0x000fe20000000800 */
[----:B------:R0:W-:Y:S01]  /*17d50*/  @P0 LDGSTS.E.BYPASS.LTC128B.128 [R6+0x1e400], desc[UR46][R2.64], !P2 ;  /* 0x1e40000002060fae */ /* 0x0001e2000d101d6e */
[----:B------:R-:W-:Y:S01]  /*17d60*/  IMAD.MOV.U32 R0, RZ, RZ, R14 ;  /* 0x000000ffff007224 */ /* 0x000fe200078e000e */
[----:B------:R-:W-:Y:S06]  /*17d70*/  BRA `(.L_x_2722) ;  /* 0xffffffbc00907947 */ /* 0x000fec000383ffff */
.L_x_2650:
[----:B------:R-:W-:Y:S02]  /*17d80*/  IMAD.MOV.U32 R13, RZ, RZ, R4 ;  /* 0x000000ffff0d7224 */ /* 0x000fe400078e0004 */
[----:B------:R-:W-:Y:S02]  /*17d90*/  IMAD.MOV.U32 R12, RZ, RZ, RZ ;  /* 0x000000ffff0c7224 */ /* 0x000fe400078e00ff */
[----:B------:R-:W-:Y:S02]  /*17da0*/  IMAD.MOV.U32 R11, RZ, RZ, 0x181f ;  /* 0x0000181fff0b7424 */ /* 0x000fe400078e00ff */
[----:B------:R-:W-:Y:S02]  /*17db0*/  IMAD.MOV.U32 R15, RZ, RZ, -0x1 ;  /* 0xffffffffff0f7424 */ /* 0x000fe400078e00ff */
[----:B------:R-:W-:Y:S02]  /*17dc0*/  IMAD R36, R36, R6, RZ ;  /* 0x0000000624247224 */ /* 0x000fe400078e02ff */
[----:B------:R-:W-:-:S07]  /*17dd0*/  IMAD.IADD R34, R8, 0x1, R34 ;  /* 0x0000000108227824 */ /* 0x000fce00078e0222 */
[----:B-1----:R-:W-:Y:S05]  /*17de0*/  WARPSYNC.COLLECTIVE R15, `(.L_x_2723) ;  /* 0x000000000f087348 */ /* 0x002fea0003c00000 */
[----:B------:R0:W2:Y:S02]  /*17df0*/  SHFL.IDX P6, R14, R13, R12, R11 ;  /* 0x0000000c0d0e7389 */ /* 0x0000a400000c000b */
[----:B012---:R-:W-:Y:S01]  /*17e00*/  ENDCOLLECTIVE ;  /* 0x000000000000791b */ /* 0x007fe20003800000 */
.L_x_2723:
[C---:B------:R-:W-:Y:S01]  /*17e10*/  VIADD R5, R34.reuse, 0x10 ;  /* 0x0000001022057836 */ /* 0x040fe20000000000 */
[----:B------:R-:W-:Y:S01]  /*17e20*/  ISETP.GE.AND P0, PT, R34, R36, PT ;  /* 0x000000242200720c */ /* 0x000fe20003f06270 */
[----:B------:R-:W-:Y:S02]  /*17e30*/  IMAD.MOV.U32 R13, RZ, RZ, R0 ;  /* 0x000000ffff0d7224 */ /* 0x000fe400078e0000 */
[----:B------:R-:W-:-:S10]  /*17e40*/  IMAD.MOV.U32 R2, RZ, RZ, R14 ;  /* 0x000000ffff027224 */ /* 0x000fd400078e000e */
[----:B------:R-:W-:Y:S05]  /*17e50*/  WARPSYNC.COLLECTIVE R15, `(.L_x_2724) ;  /* 0x000000000f087348 */ /* 0x000fea0003c00000 */
[----:B------:R0:W1:Y:S02]  /*17e60*/  SHFL.IDX P6, R14, R13, R12, R11 ;  /* 0x0000000c0d0e7389 */ /* 0x00006400000c000b */
[----:B01----:R-:W-:Y:S01]  /*17e70*/  ENDCOLLECTIVE ;  /* 0x000000000000791b */ /* 0x003fe20003800000 */
.L_x_2724:
[----:B------:R-:W-:Y:S02]  /*17e80*/  IMAD.MOV.U32 R13, RZ, RZ, R4 ;  /* 0x000000ffff0d7224 */ /* 0x000fe400078e0004 */
[----:B------:R-:W-:Y:S02]  /*17e90*/  IMAD.MOV.U32 R12, RZ, RZ, 0x1 ;  /* 0x00000001ff0c7424 */ /* 0x000fe400078e00ff */
[----:B------:R-:W-:-:S07]  /*17ea0*/  IMAD.MOV.U32 R3, RZ, RZ, R14 ;  /* 0x000000ffff037224 */ /* 0x000fce00078e000e */
[----:B------:R-:W-:Y:S05]  /*17eb0*/  WARPSYNC.COLLECTIVE R15, `(.L_x_2725) ;  /* 0x000000000f087348 */ /* 0x000fea0003c00000 */
[----:B------:R0:W1:Y:S02]  /*17ec0*/  SHFL.IDX P6, R14, R13, R12, R11 ;  /* 0x0000000c0d0e7389 */ /* 0x00006400000c000b */
[----:B01----:R-:W-:Y:S01]  /*17ed0*/  ENDCOLLECTIVE ;  /* 0x000000000000791b */ /* 0x003fe20003800000 */
.L_x_2725:
        /* <DEDUP_REMOVED lines=15> */
.L_x_2726:
[----:B------:R-:W-:Y:S02]  /*17fd0*/  IMAD.MOV.U32 R13, RZ, RZ, R4 ;  /* 0x000000ffff0d7224 */ /* 0x000fe400078e0004 */
[----:B------:R-:W-:Y:S02]  /*17fe0*/  IMAD.MOV.U32 R12, RZ, RZ, 0x2 ;  /* 0x00000002ff0c7424 */ /* 0x000fe400078e00ff */
[----:B------:R-:W-:-:S07]  /*17ff0*/  IMAD.MOV.U32 R3, RZ, RZ, R14 ;  /* 0x000000ffff037224 */ /* 0x000fce00078e000e */
[----:B------:R-:W-:Y:S05]  /*18000*/  WARPSYNC.COLLECTIVE R15, `(.L_x_2727) ;  /* 0x000000000f087348 */ /* 0x000fea0003c00000 */
[----:B------:R0:W1:Y:S02]  /*18010*/  SHFL.IDX P6, R14, R13, R12, R11 ;  /* 0x0000000c0d0e7389 */ /* 0x00006400000c000b */
[----:B01----:R-:W-:Y:S01]  /*18020*/  ENDCOLLECTIVE ;  /* 0x000000000000791b */ /* 0x003fe20003800000 */
.L_x_2727:
        /* <DEDUP_REMOVED lines=16> */
.L_x_2728:
[----:B------:R-:W-:Y:S02]  /*18130*/  IMAD.MOV.U32 R13, RZ, RZ, R4 ;  /* 0x000000ffff0d7224 */ /* 0x000fe400078e0004 */
[----:B------:R-:W-:Y:S02]  /*18140*/  IMAD.MOV.U32 R12, RZ, RZ, 0x3 ;  /* 0x00000003ff0c7424 */ /* 0x000fe400078e00ff */
[----:B------:R-:W-:-:S07]  /*18150*/  IMAD.MOV.U32 R3, RZ, RZ, R14 ;  /* 0x000000ffff037224 */ /* 0x000fce00078e000e */
[----:B------:R-:W-:Y:S05]  /*18160*/  WARPSYNC.COLLECTIVE R15, `(.L_x_2729) ;  /* 0x000000000f087348 */ /* 0x000fea0003c00000 */
[----:B------:R0:W1:Y:S02]  /*18170*/  SHFL.IDX P6, R14, R13, R12, R11 ;  /* 0x0000000c0d0e7389 */ /* 0x00006400000c000b */
[----:B01----:R-:W-:Y:S01]  /*18180*/  ENDCOLLECTIVE ;  /* 0x000000000000791b */ /* 0x003fe20003800000 */
.L_x_2729:
        /* <DEDUP_REMOVED lines=16> */
.L_x_2730:
[----:B------:R-:W-:Y:S02]  /*18290*/  IMAD.MOV.U32 R13, RZ, RZ, R4 ;  /* 0x000000ffff0d7224 */ /* 0x000fe400078e0004 */
[----:B------:R-:W-:Y:S02]  /*182a0*/  IMAD.MOV.U32 R12, RZ, RZ, 0x4 ;  /* 0x00000004ff0c7424 */ /* 0x000fe400078e00ff */
[----:B------:R-:W-:-:S07]  /*182b0*/  IMAD.MOV.U32 R3, RZ, RZ, R14 ;  /* 0x000000ffff037224 */ /* 0x000fce00078e000e */
[----:B------:R-:W-:Y:S05]  /*182c0*/  WARPSYNC.COLLECTIVE R15, `(.L_x_2731) ;  /* 0x000000000f087348 */ /* 0x000fea0003c00000 */
[----:B------:R0:W1:Y:S02]  /*182d0*/  SHFL.IDX P6, R14, R13, R12, R11 ;  /* 0x0000000c0d0e7389 */ /* 0x00006400000c000b */
[----:B01----:R-:W-:Y:S01]  /*182e0*/  ENDCOLLECTIVE ;  /* 0x000000000000791b */ /* 0x003fe20003800000 */
.L_x_2731:
        /* <DEDUP_REMOVED lines=16> */
.L_x_2732:
[----:B------:R-:W-:Y:S02]  /*183f0*/  IMAD.MOV.U32 R13, RZ, RZ, R4 ;  /* 0x000000ffff0d7224 */ /* 0x000fe400078e0004 */
[----:B------:R-:W-:Y:S02]  /*18400*/  IMAD.MOV.U32 R12, RZ, RZ, 0x5 ;  /* 0x00000005ff0c7424 */ /* 0x000fe400078e00ff */
[----:B------:R-:W-:-:S07]  /*18410*/  IMAD.MOV.U32 R3, RZ, RZ, R14 ;  /* 0x000000ffff037224 */ /* 0x000fce00078e000e */
[----:B------:R-:W-:Y:S05]  /*18420*/  WARPSYNC.COLLECTIVE R15, `(.L_x_2733) ;  /* 0x000000000f087348 */ /* 0x000fea0003c00000 */
[----:B------:R0:W1:Y:S02]  /*18430*/  SHFL.IDX P6, R14, R13, R12, R11 ;  /* 0x0000000c0d0e7389 */ /* 0x00006400000c000b */
[----:B01----:R-:W-:Y:S01]  /*18440*/  ENDCOLLECTIVE ;  /* 0x000000000000791b */ /* 0x003fe20003800000 */
.L_x_2733:
        /* <DEDUP_REMOVED lines=16> */
.L_x_2734:
[----:B------:R-:W-:Y:S02]  /*18550*/  IMAD.MOV.U32 R13, RZ, RZ, R4 ;  /* 0x000000ffff0d7224 */ /* 0x000fe400078e0004 */
[----:B------:R-:W-:Y:S02]  /*18560*/  IMAD.MOV.U32 R12, RZ, RZ, 0x6 ;  /* 0x00000006ff0c7424 */ /* 0x000fe400078e00ff */
[----:B------:R-:W-:-:S07]  /*18570*/  IMAD.MOV.U32 R3, RZ, RZ, R14 ;  /* 0x000000ffff037224 */ /* 0x000fce00078e000e */
[----:B------:R-:W-:Y:S05]  /*18580*/  WARPSYNC.COLLECTIVE R15, `(.L_x_2735) ;  /* 0x000000000f087348 */ /* 0x000fea0003c00000 */
[----:B------:R0:W1:Y:S02]  /*18590*/  SHFL.IDX P6, R14, R13, R12, R11 ;  /* 0x0000000c0d0e7389 */ /* 0x00006400000c000b */
[----:B01----:R-:W-:Y:S01]  /*185a0*/  ENDCOLLECTIVE ;  /* 0x000000000000791b */ /* 0x003fe20003800000 */
.L_x_2735:
        /* <DEDUP_REMOVED lines=16> */
.L_x_2736:
[----:B------:R-:W-:Y:S02]  /*186b0*/  IMAD.MOV.U32 R13, RZ, RZ, R4 ;  /* 0x000000ffff0d7224 */ /* 0x000fe400078e0004 */
[----:B------:R-:W-:Y:S02]  /*186c0*/  IMAD.MOV.U32 R12, RZ, RZ, 0x7 ;  /* 0x00000007ff0c7424 */ /* 0x000fe400078e00ff */
[----:B------:R-:W-:-:S07]  /*186d0*/  IMAD.MOV.U32 R3, RZ, RZ, R14 ;  /* 0x000000ffff037224 */ /* 0x000fce00078e000e */
[----:B------:R-:W-:Y:S05]  /*186e0*/  WARPSYNC.COLLECTIVE R15, `(.L_x_2737) ;  /* 0x000000000f087348 */ /* 0x000fea0003c00000 */
[----:B------:R0:W1:Y:S02]  /*186f0*/  SHFL.IDX P6, R14, R13, R12, R11 ;  /* 0x0000000c0d0e7389 */ /* 0x00006400000c000b */
[----:B01----:R-:W-:Y:S01]  /*18700*/  ENDCOLLECTIVE ;  /* 0x000000000000791b */ /* 0x003fe20003800000 */
.L_x_2737:
        /* <DEDUP_REMOVED lines=10> */
.L_x_2738:
[----:B------:R-:W-:Y:S01]  /*187b0*/  @!PT LDS RZ, [RZ] ;  /* 0x00000000fffff984 */ /* 0x000fe20000000800 */
[----:B------:R-:W-:Y:S01]  /*187c0*/  @!PT LDS RZ, [RZ] ;  /* 0x00000000fffff984 */ /* 0x000fe20000000800 */
[----:B------:R-:W-:Y:S01]  /*187d0*/  @!PT LDS RZ, [RZ] ;  /* 0x00000000fffff984 */ /* 0x000fe20000000800 */
[----:B------:R2:W-:Y:S01]  /*187e0*/  @!P0 LDGSTS.E.BYPASS.LTC128B.128 [R37+0x1b400], desc[UR46][R2.64], !P1 ;  /* 0x1b40000002258fae */ /* 0x0005e2000c901d6e */
[----:B------:R-:W-:Y:S01]  /*187f0*/  IMAD.MOV.U32 R0, RZ, RZ, R14 ;  /* 0x000000ffff007224 */ /* 0x000fe200078e000e */
[----:B------:R-:W-:Y:S06]  /*18800*/  BRA `(.L_x_2739) ;  /* 0xffffffbc00c47947 */ /* 0x000fec000383ffff */
.L_x_2653:
[----:B0-----:R0:W2:Y:S02]  /*18810*/  SYNCS.PHASECHK.TRANS64.TRYWAIT P0, [R17+URZ+0x22820], R0 ;  /* 0x02282000110075a7 */ /* 0x0010a4000800017f */
[----:B--2---:R-:W-:Y:S05]  /*18820*/  @!P0 NANOSLEEP.SYNCS 0x989680 ;  /* 0x009896800000895d */ /* 0x004fea0003900000 */
[----:B------:R-:W2:Y:S02]  /*18830*/  @!P0 SYNCS.PHASECHK.TRANS64 P0, [R17+URZ+0x22820], R0 ;  /* 0x02282000110085a7 */ /* 0x000ea4000800007f */
[----:B--2---:R-:W-:Y:S05]  /*18840*/  @!P0 BRA `(.L_x_2653) ;  /* 0xfffffffc00f08947 */ /* 0x004fea000383ffff */
[----:B------:R-:W-:Y:S05]  /*18850*/  BRA `(.L_x_2740) ;  /* 0xffffffc000207947 */ /* 0x000fea000383ffff */
.L_x_2656:
[----:B0-----:R0:W2:Y:S02]  /*18860*/  SYNCS.PHASECHK.TRANS64.TRYWAIT P0, [R19+URZ+0x22860], R0 ;  /* 0x02286000130075a7 */ /* 0x0010a4000800017f */
[----:B--2---:R-:W-:Y:S05]  /*18870*/  @!P0 NANOSLEEP.SYNCS 0x989680 ;  /* 0x009896800000895d */ /* 0x004fea0003900000 */
[----:B------:R-:W2:Y:S02]  /*18880*/  @!P0 SYNCS.PHASECHK.TRANS64 P0, [R19+URZ+0x22860], R0 ;  /* 0x02286000130085a7 */ /* 0x000ea4000800007f */
[----:B--2---:R-:W-:Y:S05]  /*18890*/  @!P0 BRA `(.L_x_2656) ;  /* 0xfffffffc00f08947 */ /* 0x004fea000383ffff */
[----:B------:R-:W-:Y:S05]  /*188a0*/  BRA `(.L_x_2741) ;  /* 0xffffffc000307947 */ /* 0x000fea000383ffff */
.L_x_2657:
        /* <DEDUP_REMOVED lines=8> */
.L_x_2743:
[----:B------:R-:W-:Y:S05]  /*18930*/  BSYNC B0 ;  /* 0x0000000000007941 */ /* 0x000fea0003800000 */
.L_x_2742:
        /* <DEDUP_REMOVED lines=13> */
.L_x_2744:
        /* <DEDUP_REMOVED lines=9> */
.L_x_2745:
        /* <DEDUP_REMOVED lines=17> */
.L_x_2746:
[----:B------:R-:W-:Y:S02]  /*18bb0*/  IMAD.MOV.U32 R13, RZ, RZ, R6 ;  /* 0x000000ffff0d7224 */ /* 0x000fe400078e0006 */
[----:B------:R-:W-:Y:S01]  /*18bc0*/  IMAD.MOV.U32 R12, RZ, RZ, 0x2 ;  /* 0x00000002ff0c7424 */ /* 0x000fe200078e00ff */
[----:B------:R-:W-:-:S13]  /*18bd0*/  IADD3 R2, P3, R14, R0, RZ ;  /* 0x000000000e027210 */ /* 0x000fda0007f7e0ff */
[----:B------:R-:W-:Y:S05]  /*18be0*/  WARPSYNC.COLLECTIVE R15, `(.L_x_2747) ;  /* 0x000000000f087348 */ /* 0x000fea0003c00000 */
[----:B------:R0:W1:Y:S02]  /*18bf0*/  SHFL.IDX P6, R14, R13, R12, R11 ;  /* 0x0000000c0d0e7389 */ /* 0x00006400000c000b */
[----:B01----:R-:W-:Y:S01]  /*18c00*/  ENDCOLLECTIVE ;  /* 0x000000000000791b */ /* 0x003fe20003800000 */
.L_x_2747:
        /* <DEDUP_REMOVED lines=17> */
.L_x_2748:
[----:B------:R-:W-:Y:S02]  /*18d20*/  IMAD.MOV.U32 R13, RZ, RZ, R6 ;  /* 0x000000ffff0d7224 */ /* 0x000fe400078e0006 */
[----:B------:R-:W-:Y:S01]  /*18d30*/  IMAD.MOV.U32 R12, RZ, RZ, 0x3 ;  /* 0x00000003ff0c7424 */ /* 0x000fe200078e00ff */
[----:B------:R-:W-:-:S13]  /*18d40*/  IADD3 R2, P3, R14, R0, RZ ;  /* 0x000000000e027210 */ /* 0x000fda0007f7e0ff */
[----:B------:R-:W-:Y:S05]  /*18d50*/  WARPSYNC.COLLECTIVE R15, `(.L_x_2749) ;  /* 0x000000000f087348 */ /* 0x000fea0003c00000 */
[----:B------:R0:W1:Y:S02]  /*18d60*/  SHFL.IDX P6, R14, R13, R12, R11 ;  /* 0x0000000c0d0e7389 */ /* 0x00006400000c000b */
[----:B01----:R-:W-:Y:S01]  /*18d70*/  ENDCOLLECTIVE ;  /* 0x000000000000791b */ /* 0x003fe20003800000 */
.L_x_2749:
        /* <DEDUP_REMOVED lines=17> */
.L_x_2750:
[----:B------:R-:W-:Y:S02]  /*18e90*/  IMAD.MOV.U32 R13, RZ, RZ, R6 ;  /* 0x000000ffff0d7224 */ /* 0x000fe400078e0006 */
[----:B------:R-:W-:Y:S01]  /*18ea0*/  IMAD.MOV.U32 R12, RZ, RZ, 0x4 ;  /* 0x00000004ff0c7424 */ /* 0x000fe200078e00ff */
[----:B------:R-:W-:-:S13]  /*18eb0*/  IADD3 R2, P3, R14, R0, RZ ;  /* 0x000000000e027210 */ /* 0x000fda0007f7e0ff */
[----:B------:R-:W-:Y:S05]  /*18ec0*/  WARPSYNC.COLLECTIVE R15, `(.L_x_2751) ;  /* 0x000000000f087348 */ /* 0x000fea0003c00000 */
[----:B------:R0:W1:Y:S02]  /*18ed0*/  SHFL.IDX P6, R14, R13, R12, R11 ;  /* 0x0000000c0d0e7389 */ /* 0x00006400000c000b */
[----:B01----:R-:W-:Y:S01]  /*18ee0*/  ENDCOLLECTIVE ;  /* 0x000000000000791b */ /* 0x003fe20003800000 */
.L_x_2751:
        /* <DEDUP_REMOVED lines=17> */
.L_x_2752:
[----:B------:R-:W-:Y:S02]  /*19000*/  IMAD.MOV.U32 R13, RZ, RZ, R6 ;  /* 0x000000ffff0d7224 */ /* 0x000fe400078e0006 */
[----:B------:R-:W-:Y:S01]  /*19010*/  IMAD.MOV.U32 R12, RZ, RZ, 0x5 ;  /* 0x00000005ff0c7424 */ /* 0x000fe200078e00ff */
[----:B------:R-:W-:-:S13]  /*19020*/  IADD3 R2, P3, R14, R0, RZ ;  /* 0x000000000e027210 */ /* 0x000fda0007f7e0ff */
[----:B------:R-:W-:Y:S05]  /*19030*/  WARPSYNC.COLLECTIVE R15, `(.L_x_2753) ;  /* 0x000000000f087348 */ /* 0x000fea0003c00000 */
[----:B------:R0:W1:Y:S02]  /*19040*/  SHFL.IDX P6, R14, R13, R12, R11 ;  /* 0x0000000c0d0e7389 */ /* 0x00006400000c000b */
[----:B01----:R-:W-:Y:S01]  /*19050*/  ENDCOLLECTIVE ;  /* 0x000000000000791b */ /* 0x003fe20003800000 */
.L_x_2753:
        /* <DEDUP_REMOVED lines=12> */
.L_x_2754:
        /* <DEDUP_REMOVED lines=9> */
.L_x_2664:
[----:B0-----:R0:W1:Y:S02]  /*191b0*/  SYNCS.PHASECHK.TRANS64.TRYWAIT P0, [R6+URZ+0x22840], R21 ;  /* 0x02284015060075a7 */ /* 0x001064000800017f */
[----:B-1----:R-:W-:Y:S05]  /*191c0*/  @!P0 NANOSLEEP.SYNCS 0x989680 ;  /* 0x009896800000895d */ /* 0x002fea0003900000 */
[----:B------:R-:W1:Y:S02]  /*191d0*/  @!P0 SYNCS.PHASECHK.TRANS64 P0, [R6+URZ+0x22840], R21 ;  /* 0x02284015060085a7 */ /* 0x000e64000800007f */
[----:B-1----:R-:W-:Y:S05]  /*191e0*/  @!P0 BRA `(.L_x_2664) ;  /* 0xfffffffc00f08947 */ /* 0x002fea000383ffff */
[----:B------:R-:W-:Y:S05]  /*191f0*/  BRA `(.L_x_2756) ;  /* 0xffffffc000c47947 */ /* 0x000fea000383ffff */
.L_x_2665:
        /* <DEDUP_REMOVED lines=8> */
.L_x_2758:
[----:B------:R-:W-:Y:S05]  /*19280*/  BSYNC B1 ;  /* 0x0000000000017941 */ /* 0x000fea0003800000 */
.L_x_2757:
        /* <DEDUP_REMOVED lines=9> */
.L_x_2759:
[----:B------:R-:W-:Y:S02]  /*19320*/  IMAD.MOV.U32 R13, RZ, RZ, R9 ;  /* 0x000000ffff0d7224 */ /* 0x000fe400078e0009 */
[----:B------:R-:W-:Y:S02]  /*19330*/  IMAD.MOV.U32 R12, RZ, RZ, 0x1 ;  /* 0x00000001ff0c7424 */ /* 0x000fe400078e00ff */
[----:B------:R-:W-:-:S07]  /*19340*/  IMAD.MOV.U32 R2, RZ, RZ, R14 ;  /* 0x000000ffff027224 */ /* 0x000fce00078e000e */
[----:B------:R-:W-:Y:S05]  /*19350*/  WARPSYNC.COLLECTIVE R15, `(.L_x_2760) ;  /* 0x000000000f087348 */ /* 0x000fea0003c00000 */
[----:B------:R0:W1:Y:S02]  /*19360*/  SHFL.IDX P6, R14, R13, R12, R11 ;  /* 0x0000000c0d0e7389 */ /* 0x00006400000c000b */
[----:B01----:R-:W-:Y:S01]  /*19370*/  ENDCOLLECTIVE ;  /* 0x000000000000791b */ /* 0x003fe20003800000 */
.L_x_2760:
        /* <DEDUP_REMOVED lines=11> */
.L_x_2761:
[----:B------:R-:W-:Y:S02]  /*19430*/  IMAD.MOV.U32 R13, RZ, RZ, R9 ;  /* 0x000000ffff0d7224 */ /* 0x000fe400078e0009 */
[----:B------:R-:W-:Y:S02]  /*19440*/  IMAD.MOV.U32 R12, RZ, RZ, 0x2 ;  /* 0x00000002ff0c7424 */ /* 0x000fe400078e00ff */
[----:B------:R-:W-:-:S07]  /*19450*/  IMAD.MOV.U32 R2, RZ, RZ, R14 ;  /* 0x000000ffff027224 */ /* 0x000fce00078e000e */
[----:B------:R-:W-:Y:S05]  /*19460*/  WARPSYNC.COLLECTIVE R15, `(.L_x_2762) ;  /* 0x000000000f087348 */ /* 0x000fea0003c00000 */
[----:B------:R0:W1:Y:S02]  /*19470*/  SHFL.IDX P6, R14, R13, R12, R11 ;  /* 0x0000000c0d0e7389 */ /* 0x00006400000c000b */
[----:B01----:R-:W-:Y:S01]  /*19480*/  ENDCOLLECTIVE ;  /* 0x000000000000791b */ /* 0x003fe20003800000 */
.L_x_2762:
        /* <DEDUP_REMOVED lines=11> */
.L_x_2763:
[----:B------:R-:W-:Y:S02]  /*19540*/  IMAD.MOV.U32 R13, RZ, RZ, R9 ;  /* 0x000000ffff0d7224 */ /* 0x000fe400078e0009 */
[----:B------:R-:W-:Y:S02]  /*19550*/  IMAD.MOV.U32 R12, RZ, RZ, 0x3 ;  /* 0x00000003ff0c7424 */ /* 0x000fe400078e00ff */
[----:B------:R-:W-:-:S07]  /*19560*/  IMAD.MOV.U32 R2, RZ, RZ, R14 ;  /* 0x000000ffff027224 */ /* 0x000fce00078e000e */
[----:B------:R-:W-:Y:S05]  /*19570*/  WARPSYNC.COLLECTIVE R15, `(.L_x_2764) ;  /* 0x000000000f087348 */ /* 0x000fea0003c00000 */
[----:B------:R0:W1:Y:S02]  /*19580*/  SHFL.IDX P6, R14, R13, R12, R11 ;  /* 0x0000000c0d0e7389 */ /* 0x00006400000c000b */
[----:B01----:R-:W-:Y:S01]  /*19590*/  ENDCOLLECTIVE ;  /* 0x000000000000791b */ /* 0x003fe20003800000 */
.L_x_2764:
        /* <DEDUP_REMOVED lines=11> */
.L_x_2765:
[----:B------:R-:W-:Y:S02]  /*19650*/  IMAD.MOV.U32 R13, RZ, RZ, R9 ;  /* 0x000000ffff0d7224 */ /* 0x000fe400078e0009 */
[----:B------:R-:W-:Y:S02]  /*19660*/  IMAD.MOV.U32 R12, RZ, RZ, 0x4 ;  /* 0x00000004ff0c7424 */ /* 0x000fe400078e00ff */
[----:B------:R-:W-:-:S07]  /*19670*/  IMAD.MOV.U32 R2, RZ, RZ, R14 ;  /* 0x000000ffff027224 */ /* 0x000fce00078e000e */
[----:B------:R-:W-:Y:S05]  /*19680*/  WARPSYNC.COLLECTIVE R15, `(.L_x_2766) ;  /* 0x000000000f087348 */ /* 0x000fea0003c00000 */
[----:B------:R0:W1:Y:S02]  /*19690*/  SHFL.IDX P6, R14, R13, R12, R11 ;  /* 0x0000000c0d0e7389 */ /* 0x00006400000c000b */
[----:B01----:R-:W-:Y:S01]  /*196a0*/  ENDCOLLECTIVE ;  /* 0x000000000000791b */ /* 0x003fe20003800000 */
.L_x_2766:
        /* <DEDUP_REMOVED lines=11> */
.L_x_2767:
[----:B------:R-:W-:Y:S02]  /*19760*/  IMAD.MOV.U32 R13, RZ, RZ, R9 ;  /* 0x000000ffff0d7224 */ /* 0x000fe400078e0009 */
[----:B------:R-:W-:Y:S02]  /*19770*/  IMAD.MOV.U32 R12, RZ, RZ, 0x5 ;  /* 0x00000005ff0c7424 */ /* 0x000fe400078e00ff */
[----:B------:R-:W-:-:S07]  /*19780*/  IMAD.MOV.U32 R2, RZ, RZ, R14 ;  /* 0x000000ffff027224 */ /* 0x000fce00078e000e */
[----:B------:R-:W-:Y:S05]  /*19790*/  WARPSYNC.COLLECTIVE R15, `(.L_x_2768) ;  /* 0x000000000f087348 */ /* 0x000fea0003c00000 */
[----:B------:R0:W1:Y:S02]  /*197a0*/  SHFL.IDX P6, R14, R13, R12, R11 ;  /* 0x0000000c0d0e7389 */ /* 0x00006400000c000b */
[----:B01----:R-:W-:Y:S01]  /*197b0*/  ENDCOLLECTIVE ;  /* 0x000000000000791b */ /* 0x003fe20003800000 */
.L_x_2768:
        /* <DEDUP_REMOVED lines=11> */
.L_x_2769:
[----:B------:R-:W-:Y:S01]  /*19870*/  IMAD.MOV.U32 R2, RZ, RZ, R14 ;  /* 0x000000ffff027224 */ /* 0x000fe200078e000e */
[----:B------:R-:W-:Y:S06]  /*19880*/  BRA `(.L_x_2770) ;  /* 0xffffffbc00f47947 */ /* 0x000fec000383ffff */
.L_x_2670:
[----:B---3--:R3:W4:Y:S02]  /*19890*/  SYNCS.PHASECHK.TRANS64.TRYWAIT P0, [R6+URZ+0x22860], R21 ;  /* 0x02286015060075a7 */ /* 0x008724000800017f */
[----:B----4-:R-:W-:Y:S05]  /*198a0*/  @!P0 NANOSLEEP.SYNCS 0x989680 ;  /* 0x009896800000895d */ /* 0x010fea0003900000 */
[----:B------:R-:W4:Y:S02]  /*198b0*/  @!P0 SYNCS.PHASECHK.TRANS64 P0, [R6+URZ+0x22860], R21 ;  /* 0x02286015060085a7 */ /* 0x000f24000800007f */
[----:B----4-:R-:W-:Y:S05]  /*198c0*/  @!P0 BRA `(.L_x_2670) ;  /* 0xfffffffc00f08947 */ /* 0x010fea000383ffff */
[----:B------:R-:W-:Y:S05]  /*198d0*/  BRA `(.L_x_2771) ;  /* 0xffffffc000447947 */ /* 0x000fea000383ffff */
.L_x_2671:
        /* <DEDUP_REMOVED lines=8> */
.L_x_2773:
[----:B------:R-:W-:Y:S05]  /*19960*/  BSYNC B1 ;  /* 0x0000000000017941 */ /* 0x000fea0003800000 */
.L_x_2772:
        /* <DEDUP_REMOVED lines=9> */
.L_x_2774:
[----:B------:R-:W-:Y:S02]  /*19a00*/  IMAD.MOV.U32 R13, RZ, RZ, R9 ;  /* 0x000000ffff0d7224 */ /* 0x000fe400078e0009 */
[----:B------:R-:W-:Y:S01]  /*19a10*/  IMAD.MOV.U32 R12, RZ, RZ, 0x1 ;  /* 0x00000001ff0c7424 */ /* 0x000fe200078e00ff */
[----:B------:R-:W-:-:S13]  /*19a20*/  IADD3 R2, P0, R14, R0, RZ ;  /* 0x000000000e027210 */ /* 0x000fda0007f1e0ff */
[----:B------:R-:W-:Y:S05]  /*19a30*/  WARPSYNC.COLLECTIVE R15, `(.L_x_2775) ;  /* 0x000000000f087348 */ /* 0x000fea0003c00000 */
[----:B------:R0:W1:Y:S02]  /*19a40*/  SHFL.IDX P6, R14, R13, R12, R11 ;  /* 0x0000000c0d0e7389 */ /* 0x00006400000c000b */
[----:B01----:R-:W-:Y:S01]  /*19a50*/  ENDCOLLECTIVE ;  /* 0x000000000000791b */ /* 0x003fe20003800000 */
.L_x_2775:
        /* <DEDUP_REMOVED lines=13> */
.L_x_2776:
[----:B------:R-:W-:Y:S02]  /*19b30*/  IMAD.MOV.U32 R13, RZ, RZ, R9 ;  /* 0x000000ffff0d7224 */ /* 0x000fe400078e0009 */
[----:B------:R-:W-:Y:S01]  /*19b40*/  IMAD.MOV.U32 R12, RZ, RZ, 0x2 ;  /* 0x00000002ff0c7424 */ /* 0x000fe200078e00ff */
[----:B------:R-:W-:-:S13]  /*19b50*/  IADD3 R2, P0, R14, R0, RZ ;  /* 0x000000000e027210 */ /* 0x000fda0007f1e0ff */
[----:B------:R-:W-:Y:S05]  /*19b60*/  WARPSYNC.COLLECTIVE R15, `(.L_x_2777) ;  /* 0x000000000f087348 */ /* 0x000fea0003c00000 */
[----:B------:R0:W1:Y:S02]  /*19b70*/  SHFL.IDX P6, R14, R13, R12, R11 ;  /* 0x0000000c0d0e7389 */ /* 0x00006400000c000b */
[----:B01----:R-:W-:Y:S01]  /*19b80*/  ENDCOLLECTIVE ;  /* 0x000000000000791b */ /* 0x003fe20003800000 */
.L_x_2777:
        /* <DEDUP_REMOVED lines=13> */
.L_x_2778:
[----:B------:R-:W-:Y:S02]  /*19c60*/  IMAD.MOV.U32 R13, RZ, RZ, R9 ;  /* 0x000000ffff0d7224 */ /* 0x000fe400078e0009 */
[----:B------:R-:W-:Y:S01]  /*19c70*/  IMAD.MOV.U32 R12, RZ, RZ, 0x3 ;  /* 0x00000003ff0c7424 */ /* 0x000fe200078e00ff */
[----:B------:R-:W-:-:S13]  /*19c80*/  IADD3 R2, P0, R14, R0, RZ ;  /* 0x000000000e027210 */ /* 0x000fda0007f1e0ff */
[----:B------:R-:W-:Y:S05]  /*19c90*/  WARPSYNC.COLLECTIVE R15, `(.L_x_2779) ;  /* 0x000000000f087348 */ /* 0x000fea0003c00000 */
[----:B------:R0:W1:Y:S02]  /*19ca0*/  SHFL.IDX P6, R14, R13, R12, R11 ;  /* 0x0000000c0d0e7389 */ /* 0x00006400000c000b */
[----:B01----:R-:W-:Y:S01]  /*19cb0*/  ENDCOLLECTIVE ;  /* 0x000000000000791b */ /* 0x003fe20003800000 */
.L_x_2779:
        /* <DEDUP_REMOVED lines=13> */
.L_x_2780:
[----:B------:R-:W-:Y:S02]  /*19d90*/  IMAD.MOV.U32 R13, RZ, RZ, R9 ;  /* 0x000000ffff0d7224 */ /* 0x000fe400078e0009 */
[----:B------:R-:W-:Y:S01]  /*19da0*/  IMAD.MOV.U32 R12, RZ, RZ, 0x4 ;  /* 0x00000004ff0c7424 */ /* 0x000fe200078e00ff */
[----:B------:R-:W-:-:S13]  /*19db0*/  IADD3 R2, P0, R14, R0, RZ ;  /* 0x000000000e027210 */ /* 0x000fda0007f1e0ff */
[----:B------:R-:W-:Y:S05]  /*19dc0*/  WARPSYNC.COLLECTIVE R15, `(.L_x_2781) ;  /* 0x000000000f087348 */ /* 0x000fea0003c00000 */
[----:B------:R0:W1:Y:S02]  /*19dd0*/  SHFL.IDX P6, R14, R13, R12, R11 ;  /* 0x0000000c0d0e7389 */ /* 0x00006400000c000b */
[----:B01----:R-:W-:Y:S01]  /*19de0*/  ENDCOLLECTIVE ;  /* 0x000000000000791b */ /* 0x003fe20003800000 */
.L_x_2781:
        /* <DEDUP_REMOVED lines=13> */
.L_x_2782:
[----:B------:R-:W-:Y:S02]  /*19ec0*/  IMAD.MOV.U32 R13, RZ, RZ, R9 ;  /* 0x000000ffff0d7224 */ /* 0x000fe400078e0009 */
[----:B------:R-:W-:Y:S01]  /*19ed0*/  IMAD.MOV.U32 R12, RZ, RZ, 0x5 ;  /* 0x00000005ff0c7424 */ /* 0x000fe200078e00ff */
[----:B------:R-:W-:-:S13]  /*19ee0*/  IADD3 R2, P0, R14, R0, RZ ;  /* 0x000000000e027210 */ /* 0x000fda0007f1e0ff */
[----:B------:R-:W-:Y:S05]  /*19ef0*/  WARPSYNC.COLLECTIVE R15, `(.L_x_2783) ;  /* 0x000000000f087348 */ /* 0x000fea0003c00000 */
[----:B------:R0:W1:Y:S02]  /*19f00*/  SHFL.IDX P6, R14, R13, R12, R11 ;  /* 0x0000000c0d0e7389 */ /* 0x00006400000c000b */
[----:B01----:R-:W-:Y:S01]  /*19f10*/  ENDCOLLECTIVE ;  /* 0x000000000000791b */ /* 0x003fe20003800000 */
.L_x_2783:
        /* <DEDUP_REMOVED lines=13> */
.L_x_2784:
[----:B------:R-:W-:Y:S05]  /*19ff0*/  BRA `(.L_x_2785) ;  /* 0xffffffbc00907947 */ /* 0x000fea000383ffff */
.L_x_2679:
        /* <DEDUP_REMOVED lines=8> */
.L_x_2787:
[----:B------:R-:W-:Y:S05]  /*1a080*/  BSYNC B0 ;  /* 0x0000000000007941 */ /* 0x000fea0003800000 */
.L_x_2786:
        /* <DEDUP_REMOVED lines=9> */
.L_x_2788:
        /* <DEDUP_REMOVED lines=18> */
.L_x_2789:
[----:B------:R-:W-:Y:S01]  /*1a240*/  IMAD.MOV.U32 R12, RZ, RZ, 0x2 ;  /* 0x00000002ff0c7424 */ /* 0x000fe200078e00ff */
[----:B------:R-:W-:-:S05]  /*1a250*/  SEL R6, R14, RZ, P1 ;  /* 0x000000ff0e067207 */ /* 0x000fca0000800000 */
[----:B------:R-:W-:-:S04]  /*1a260*/  IMAD.IADD R6, R5, 0x1, R6 ;  /* 0x0000000105067824 */ /* 0x000fc800078e0206 */
[----:B------:R-:W-:-:S07]  /*1a270*/  IMAD.MOV.U32 R13, RZ, RZ, R6 ;  /* 0x000000ffff0d7224 */ /* 0x000fce00078e0006 */
[----:B------:R-:W-:Y:S05]  /*1a280*/  WARPSYNC.COLLECTIVE R15, `(.L_x_2790) ;  /* 0x000000000f087348 */ /* 0x000fea0003c00000 */
[----:B------:R0:W1:Y:S02]  /*1a290*/  SHFL.UP P6, R14, R13, R12, R11 ;  /* 0x0400000c0d0e7389 */ /* 0x00006400000c000b */
[----:B01----:R-:W-:Y:S01]  /*1a2a0*/  ENDCOLLECTIVE ;  /* 0x000000000000791b */ /* 0x003fe20003800000 */
.L_x_2790:
[----:B------:R-:W-:Y:S01]  /*1a2b0*/  IMAD.MOV.U32 R12, RZ, RZ, 0x4 ;  /* 0x00000004ff0c7424 */ /* 0x000fe200078e00ff */
[----:B------:R-:W-:-:S05]  /*1a2c0*/  SEL R7, R14, RZ, P2 ;  /* 0x000000ff0e077207 */ /* 0x000fca0001000000 */
[----:B------:R-:W-:-:S04]  /*1a2d0*/  IMAD.IADD R7, R6, 0x1, R7 ;  /* 0x0000000106077824 */ /* 0x000fc800078e0207 */
[----:B------:R-:W-:-:S07]  /*1a2e0*/  IMAD.MOV.U32 R13, RZ, RZ, R7 ;  /* 0x000000ffff0d7224 */ /* 0x000fce00078e0007 */
[----:B------:R-:W-:Y:S05]  /*1a2f0*/  WARPSYNC.COLLECTIVE R15, `(.L_x_2791) ;  /* 0x000000000f087348 */ /* 0x000fea0003c00000 */
[----:B------:R0:W1:Y:S02]  /*1a300*/  SHFL.UP P6, R14, R13, R12, R11 ;  /* 0x0400000c0d0e7389 */ /* 0x00006400000c000b */
[----:B01----:R-:W-:Y:S01]  /*1a310*/  ENDCOLLECTIVE ;  /* 0x000000000000791b */ /* 0x003fe20003800000 */
.L_x_2791:
[----:B------:R-:W-:Y:S01]  /*1a320*/  IMAD.MOV.U32 R12, RZ, RZ, 0x8 ;  /* 0x00000008ff0c7424 */ /* 0x000fe200078e00ff */
[----:B------:R-:W-:-:S05]  /*1a330*/  SEL R2, R14, RZ, P3 ;  /* 0x000000ff0e027207 */ /* 0x000fca0001800000 */
[----:B------:R-:W-:-:S04]  /*1a340*/  IMAD.IADD R2, R7, 0x1, R2 ;  /* 0x0000000107027824 */ /* 0x000fc800078e0202 */
[----:B------:R-:W-:-:S07]  /*1a350*/  IMAD.MOV.U32 R13, RZ, RZ, R2 ;  /* 0x000000ffff0d7224 */ /* 0x000fce00078e0002 */
[----:B------:R-:W-:Y:S05]  /*1a360*/  WARPSYNC.COLLECTIVE R15, `(.L_x_2792) ;  /* 0x000000000f087348 */ /* 0x000fea0003c00000 */
[----:B------:R0:W1:Y:S02]  /*1a370*/  SHFL.UP P6, R14, R13, R12, R11 ;  /* 0x0400000c0d0e7389 */ /* 0x00006400000c000b */
[----:B01----:R-:W-:Y:S01]  /*1a380*/  ENDCOLLECTIVE ;  /* 0x000000000000791b */ /* 0x003fe20003800000 */
.L_x_2792:
[----:B------:R-:W-:Y:S01]  /*1a390*/  IMAD.MOV.U32 R12, RZ, RZ, 0x10 ;  /* 0x00000010ff0c7424 */ /* 0x000fe200078e00ff */
[----:B------:R-:W-:-:S05]  /*1a3a0*/  SEL R3, R14, RZ, P4 ;  /* 0x000000ff0e037207 */ /* 0x000fca0002000000 */
[----:B------:R-:W-:-:S04]  /*1a3b0*/  IMAD.IADD R3, R2, 0x1, R3 ;  /* 0x0000000102037824 */ /* 0x000fc800078e0203 */
[----:B------:R-:W-:-:S07]  /*1a3c0*/  IMAD.MOV.U32 R13, RZ, RZ, R3 ;  /* 0x000000ffff0d7224 */ /* 0x000fce00078e0003 */
[----:B------:R-:W-:Y:S05]  /*1a3d0*/  WARPSYNC.COLLECTIVE R15, `(.L_x_2793) ;  /* 0x000000000f087348 */ /* 0x000fea0003c00000 */
[----:B------:R0:W1:Y:S02]  /*1a3e0*/  SHFL.UP P6, R14, R13, R12, R11 ;  /* 0x0400000c0d0e7389 */ /* 0x00006400000c000b */
[----:B01----:R-:W-:Y:S01]  /*1a3f0*/  ENDCOLLECTIVE ;  /* 0x000000000000791b */ /* 0x003fe20003800000 */
.L_x_2793:
        /* <DEDUP_REMOVED lines=8> */
.L_x_2794:
[----:B------:R-:W-:Y:S05]  /*1a480*/  BRA `(.L_x_2795) ;  /* 0xffffffbc00ec7947 */ /* 0x000fea000383ffff */
.L_x_2684:
[----:B------:R-:W-:Y:S01]  /*1a490*/  BSSY B0, `(.L_x_2796) ;  /* 0x0000008000007945 */ /* 0x000fe20003800000 */
[----:B-----5:R-:W-:Y:S02]  /*1a4a0*/  IMAD.MOV.U32 R13, RZ, RZ, R5 ;  /* 0x000000ffff0d7224 */ /* 0x020fe400078e0005 */
[----:B------:R-:W-:Y:S02]  /*1a4b0*/  IMAD.MOV.U32 R12, RZ, RZ, 0x1 ;  /* 0x00000001ff0c7424 */ /* 0x000fe400078e00ff */
[----:B------:R-:W-:Y:S02]  /*1a4c0*/  IMAD.MOV.U32 R11, RZ, RZ, RZ ;  /* 0x000000ffff0b7224 */ /* 0x000fe400078e00ff */
[----:B------:R-:W-:-:S07]  /*1a4d0*/  IMAD.MOV.U32 R15, RZ, RZ, -0x1 ;  /* 0xffffffffff0f7424 */ /* 0x000fce00078e00ff */
[----:B012---:R-:W-:Y:S05]  /*1a4e0*/  WARPSYNC.COLLECTIVE R15, `(.L_x_2797) ;  /* 0x000000000f087348 */ /* 0x007fea0003c00000 */
[----:B------:R3:W4:Y:S02]  /*1a4f0*/  SHFL.UP P6, R14, R13, R12, R11 ;  /* 0x0400000c0d0e7389 */ /* 0x00072400000c000b */
[----:B01234-:R-:W-:Y:S01]  /*1a500*/  ENDCOLLECTIVE ;  /* 0x000000000000791b */ /* 0x01ffe20003800000 */
.L_x_2797:
[----:B------:R-:W-:Y:S05]  /*1a510*/  BSYNC B0 ;  /* 0x0000000000007941 */ /* 0x000fea0003800000 */
.L_x_2796:
        /* <DEDUP_REMOVED lines=8> */
.L_x_2798:
[----:B------:R-:W-:Y:S01]  /*1a5a0*/  IMAD.MOV.U32 R12, RZ, RZ, 0x4 ;  /* 0x00000004ff0c7424 */ /* 0x000fe200078e00ff */
[----:B------:R-:W-:-:S05]  /*1a5b0*/  SEL R2, R14, RZ, P2 ;  /* 0x000000ff0e027207 */ /* 0x000fca0001000000 */
[----:B------:R-:W-:-:S04]  /*1a5c0*/  IMAD.IADD R2, R13, 0x1, R2 ;  /* 0x000000010d027824 */ /* 0x000fc800078e0202 */
[----:B------:R-:W-:-:S07]  /*1a5d0*/  IMAD.MOV.U32 R13, RZ, RZ, R2 ;  /* 0x000000ffff0d7224 */ /* 0x000fce00078e0002 */
[----:B------:R-:W-:Y:S05]  /*1a5e0*/  WARPSYNC.COLLECTIVE R15, `(.L_x_2799) ;  /* 0x000000000f087348 */ /* 0x000fea0003c00000 */
[----:B------:R0:W1:Y:S02]  /*1a5f0*/  SHFL.UP P6, R14, R13, R12, R11 ;  /* 0x0400000c0d0e7389 */ /* 0x00006400000c000b */
[----:B01----:R-:W-:Y:S01]  /*1a600*/  ENDCOLLECTIVE ;  /* 0x000000000000791b */ /* 0x003fe20003800000 */
.L_x_2799:
[----:B------:R-:W-:Y:S01]  /*1a610*/  IMAD.MOV.U32 R12, RZ, RZ, 0x8 ;  /* 0x00000008ff0c7424 */ /* 0x000fe200078e00ff */
[----:B------:R-:W-:-:S05]  /*1a620*/  SEL R3, R14, RZ, P3 ;  /* 0x000000ff0e037207 */ /* 0x000fca0001800000 */
[----:B------:R-:W-:-:S04]  /*1a630*/  IMAD.IADD R3, R2, 0x1, R3 ;  /* 0x0000000102037824 */ /* 0x000fc800078e0203 */
[----:B------:R-:W-:-:S07]  /*1a640*/  IMAD.MOV.U32 R13, RZ, RZ, R3 ;  /* 0x000000ffff0d7224 */ /* 0x000fce00078e0003 */
[----:B------:R-:W-:Y:S05]  /*1a650*/  WARPSYNC.COLLECTIVE R15, `(.L_x_2800) ;  /* 0x000000000f087348 */ /* 0x000fea0003c00000 */
[----:B------:R0:W1:Y:S02]  /*1a660*/  SHFL.UP P6, R14, R13, R12, R11 ;  /* 0x0400000c0d0e7389 */ /* 0x00006400000c000b */
[----:B01----:R-:W-:Y:S01]  /*1a670*/  ENDCOLLECTIVE ;  /* 0x000000000000791b */ /* 0x003fe20003800000 */
.L_x_2800:
[----:B------:R-:W-:Y:S01]  /*1a680*/  IMAD.MOV.U32 R12, RZ, RZ, 0x10 ;  /* 0x00000010ff0c7424 */ /* 0x000fe200078e00ff */
[----:B------:R-:W-:-:S05]  /*1a690*/  SEL R4, R14, RZ, P4 ;  /* 0x000000ff0e047207 */ /* 0x000fca0002000000 */
[----:B------:R-:W-:-:S04]  /*1a6a0*/  IMAD.IADD R4, R3, 0x1, R4 ;  /* 0x0000000103047824 */ /* 0x000fc800078e0204 */
[----:B------:R-:W-:-:S07]  /*1a6b0*/  IMAD.MOV.U32 R13, RZ, RZ, R4 ;  /* 0x000000ffff0d7224 */ /* 0x000fce00078e0004 */
[----:B------:R-:W-:Y:S05]  /*1a6c0*/  WARPSYNC.COLLECTIVE R15, `(.L_x_2801) ;  /* 0x000000000f087348 */ /* 0x000fea0003c00000 */
[----:B------:R0:W1:Y:S02]  /*1a6d0*/  SHFL.UP P6, R14, R13, R12, R11 ;  /* 0x0400000c0d0e7389 */ /* 0x00006400000c000b */
[----:B01----:R-:W-:Y:S01]  /*1a6e0*/  ENDCOLLECTIVE ;  /* 0x000000000000791b */ /* 0x003fe20003800000 */
.L_x_2801:
        /* <DEDUP_REMOVED lines=8> */
.L_x_2802:
[----:B------:R-:W-:Y:S05]  /*1a770*/  BRA `(.L_x_2803) ;  /* 0xffffffbc00cc7947 */ /* 0x000fea000383ffff */
.L_x_2686:
[----:B------:R-:W-:Y:S01]  /*1a780*/  BSSY B0, `(.L_x_2804) ;  /* 0x0000006000007945 */ /* 0x000fe20003800000 */
[----:B------:R-:W-:Y:S01]  /*1a790*/  PLOP3.LUT P6, PT, P6, PT, PT, 0x8, 0x0 ;  /* 0x000000000000781c */ /* 0x000fe200037ce170 */
[----:B------:R-:W-:-:S12]  /*1a7a0*/  IMAD.MOV.U32 R15, RZ, RZ, -0x1 ;  /* 0xffffffffff0f7424 */ /* 0x000fd800078e00ff */
[----:B01----:R-:W-:Y:S05]  /*1a7b0*/  WARPSYNC.COLLECTIVE R15, `(.L_x_2805) ;  /* 0x000000000f087348 */ /* 0x003fea0003c00000 */
[----:B------:R-:W-:Y:S01]  /*1a7c0*/  VOTE.ANY R14, PT, P6 ;  /* 0x00000000000e7806 */ /* 0x000fe200030e0100 */
[----:B01----:R-:W-:Y:S06]  /*1a7d0*/  ENDCOLLECTIVE ;  /* 0x000000000000791b */ /* 0x003fec0003800000 */
.L_x_2805:
[----:B------:R-:W-:Y:S05]  /*1a7e0*/  BSYNC B0 ;  /* 0x0000000000007941 */ /* 0x000fea0003800000 */
.L_x_2804:
        /* <DEDUP_REMOVED lines=9> */
.L_x_2806:
[----:B------:R-:W-:Y:S01]  /*1a880*/  IMAD.MOV.U32 R5, RZ, RZ, R14 ;  /* 0x000000ffff057224 */ /* 0x000fe200078e000e */
[----:B------:R-:W-:Y:S06]  /*1a890*/  BRA `(.L_x_2807) ;  /* 0xffffffbc00bc7947 */ /* 0x000fec000383ffff */
.L_x_2688:
[----:B------:R-:W-:Y:S01]  /*1a8a0*/  BSSY B0, `(.L_x_2808) ;  /* 0x0000007000007945 */ /* 0x000fe20003800000 */
[----:B------:R-:W-:Y:S02]  /*1a8b0*/  IMAD.MOV.U32 R13, RZ, RZ, R6 ;  /* 0x000000ffff0d7224 */ /* 0x000fe400078e0006 */
[----:B------:R-:W-:Y:S02]  /*1a8c0*/  IMAD.MOV.U32 R11, RZ, RZ, 0x1f ;  /* 0x0000001fff0b7424 */ /* 0x000fe400078e00ff */
[----:B------:R-:W-:-:S07]  /*1a8d0*/  IMAD.MOV.U32 R15, RZ, RZ, -0x1 ;  /* 0xffffffffff0f7424 */ /* 0x000fce00078e00ff */
[----:B0123--:R-:W-:Y:S05]  /*1a8e0*/  WARPSYNC.COLLECTIVE R15, `(.L_x_2809) ;  /* 0x000000000f087348 */ /* 0x00ffea0003c00000 */
[----:B------:R4:W0:Y:S02]  /*1a8f0*/  SHFL.IDX P6, R14, R13, R12, R11 ;  /* 0x0000000c0d0e7389 */ /* 0x00082400000c000b */
[----:B01234-:R-:W-:Y:S01]  /*1a900*/  ENDCOLLECTIVE ;  /* 0x000000000000791b */ /* 0x01ffe20003800000 */
.L_x_2809:
[----:B------:R-:W-:Y:S05]  /*1a910*/  BSYNC B0 ;  /* 0x0000000000007941 */ /* 0x000fea0003800000 */
.L_x_2808:
[----:B------:R-:W-:Y:S05]  /*1a920*/  BRA `(.L_x_2687) ;  /* 0xffffffbc00b47947 */ /* 0x000fea000383ffff */
.L_x_2692:
[----:B0-----:R0:W1:Y:S02]  /*1a930*/  SYNCS.PHASECHK.TRANS64.TRYWAIT P0, [R7+URZ+0x22820], R0 ;  /* 0x02282000070075a7 */ /* 0x001064000800017f */
[----:B-1----:R-:W-:Y:S05]  /*1a940*/  @!P0 NANOSLEEP.SYNCS 0x989680 ;  /* 0x009896800000895d */ /* 0x002fea0003900000 */
[----:B------:R-:W1:Y:S02]  /*1a950*/  @!P0 SYNCS.PHASECHK.TRANS64 P0, [R7+URZ+0x22820], R0 ;  /* 0x02282000070085a7 */ /* 0x000e64000800007f */
[----:B-1----:R-:W-:Y:S05]  /*1a960*/  @!P0 BRA `(.L_x_2692) ;  /* 0xfffffffc00f08947 */ /* 0x002fea000383ffff */
[----:B------:R-:W-:Y:S05]  /*1a970*/  BRA `(.L_x_2810) ;  /* 0xffffffc4002c7947 */ /* 0x000fea000383ffff */
.L_x_2693:
        /* <DEDUP_REMOVED lines=8> */
[----:B0-234-:R-:W-:Y:S05]  /*1aa00*/  WARPSYNC.COLLECTIVE R15, `(.L_x_2812) ;  /* 0x000000000f087348 */ /* 0x01dfea0003c00000 */
[----:B------:R1:W0:Y:S02]  /*1aa10*/  SHFL.IDX P6, R14, R13, R12, R11 ;  /* 0x0000000c0d0e7389 */ /* 0x00022400000c000b */
[----:B01234-:R-:W-:Y:S01]  /*1aa20*/  ENDCOLLECTIVE ;  /* 0x000000000000791b */ /* 0x01ffe20003800000 */
.L_x_2812:
[----:B------:R-:W-:Y:S05]  /*1aa30*/  BSYNC B0 ;  /* 0x0000000000007941 */ /* 0x000fea0003800000 */
.L_x_2811:
[----:B------:R-:W-:Y:S05]  /*1aa40*/  BRA `(.L_x_2813) ;  /* 0xffffffc400147947 */ /* 0x000fea000383ffff */
.L_x_2696:
[----:B------:R-:W-:Y:S01]  /*1aa50*/  BSSY B1, `(.L_x_2814) ;  /* 0x0000006000017945 */ /* 0x000fe20003800000 */
[----:B------:R-:W-:-:S07]  /*1aa60*/  IMAD.MOV.U32 R15, RZ, RZ, -0x1 ;  /* 0xffffffffff0f7424 */ /* 0x000fce00078e00ff */
[----:B0-234-:R-:W-:Y:S05]  /*1aa70*/  WARPSYNC.COLLECTIVE R15, `(.L_x_2815) ;  /* 0x000000000f0c7348 */ /* 0x01dfea0003c00000 */
[----:B------:R-:W-:Y:S02]  /*1aa80*/  ELECT P6, UR62, PT ;  /* 0x00000000003e782f */ /* 0x000fe400038c0000 */
[----:B------:R-:W-:Y:S01]  /*1aa90*/  MOV R14, UR62 ;  /* 0x0000003e000e7c02 */ /* 0x000fe20008000f00 */
[----:B0-234-:R-:W-:Y:S10]  /*1aaa0*/  ENDCOLLECTIVE ;  /* 0x000000000000791b */ /* 0x01dff40003800000 */
.L_x_2815:
[----:B------:R-:W-:Y:S05]  /*1aab0*/  BSYNC B1 ;  /* 0x0000000000017941 */ /* 0x000fea0003800000 */
.L_x_2814:
[----:B------:R-:W-:Y:S05]  /*1aac0*/  BRA `(.L_x_2816) ;  /* 0xffffffc4000c7947 */ /* 0x000fea000383ffff */
.L_x_2698:
[----:B0-----:R0:W1:Y:S02]  /*1aad0*/  SYNCS.PHASECHK.TRANS64.TRYWAIT P1, [R5+URZ+0x22840], R0 ;  /* 0x02284000050075a7 */ /* 0x001064000802017f */
[----:B-1----:R-:W-:Y:S05]  /*1aae0*/  @!P1 NANOSLEEP.SYNCS 0x989680 ;  /* 0x009896800000995d */ /* 0x002fea0003900000 */
[----:B------:R-:W1:Y:S02]  /*1aaf0*/  @!P1 SYNCS.PHASECHK.TRANS64 P1, [R5+URZ+0x22840], R0 ;  /* 0x02284000050095a7 */ /* 0x000e64000802007f */
[----:B-1----:R-:W-:Y:S05]  /*1ab00*/  @!P1 BRA `(.L_x_2698) ;  /* 0xfffffffc00f09947 */ /* 0x002fea000383ffff */
[----:B------:R-:W-:Y:S05]  /*1ab10*/  BRA `(.L_x_2817) ;  /* 0xffffffc4002c7947 */ /* 0x000fea000383ffff */
.L_x_2700:
[----:B-1----:R1:W0:Y:S02]  /*1ab20*/  SYNCS.PHASECHK.TRANS64.TRYWAIT P1, [R3+URZ+0x22840], R2 ;  /* 0x02284002030075a7 */ /* 0x002224000802017f */
[----:B0-----:R-:W-:Y:S05]  /*1ab30*/  @!P1 NANOSLEEP.SYNCS 0x989680 ;  /* 0x009896800000995d */ /* 0x001fea0003900000 */
[----:B------:R-:W0:Y:S02]  /*1ab40*/  @!P1 SYNCS.PHASECHK.TRANS64 P1, [R3+URZ+0x22840], R2 ;  /* 0x02284002030095a7 */ /* 0x000e24000802007f */
[----:B0-----:R-:W-:Y:S05]  /*1ab50*/  @!P1 BRA `(.L_x_2700) ;  /* 0xfffffffc00f09947 */ /* 0x001fea000383ffff */
[----:B------:R-:W-:Y:S05]  /*1ab60*/  BRA `(.L_x_2818) ;  /* 0xffffffc400387947 */ /* 0x000fea000383ffff */
.L_x_2702:
[----:B------:R0:W0:Y:S02]  /*1ab70*/  SYNCS.PHASECHK.TRANS64.TRYWAIT P1, [R5+URZ+0x22860], R0 ;  /* 0x02286000050075a7 */ /* 0x000024000802017f */
[----:B0-----:R-:W-:Y:S05]  /*1ab80*/  @!P1 NANOSLEEP.SYNCS 0x989680 ;  /* 0x009896800000995d */ /* 0x001fea0003900000 */
[----:B------:R-:W0:Y:S02]  /*1ab90*/  @!P1 SYNCS.PHASECHK.TRANS64 P1, [R5+URZ+0x22860], R0 ;  /* 0x02286000050095a7 */ /* 0x000e24000802007f */
[----:B0-----:R-:W-:Y:S05]  /*1aba0*/  @!P1 BRA `(.L_x_2702) ;  /* 0xfffffffc00f09947 */ /* 0x001fea000383ffff */
[----:B------:R-:W-:Y:S05]  /*1abb0*/  BRA `(.L_x_2819) ;  /* 0xffffffc400347947 */ /* 0x000fea000383ffff */
.L_x_2820:
        /* <DEDUP_REMOVED lines=12> */
.L_x_6457:


//--------------------- .text._ZN7cutlass13device_kernelIN5flash11enable_sm90INS1_16FlashAttnFwdSm90INS1_25CollectiveMainloopFwdSm90ILi2EN4cute5tupleIJNS5_1CILi1EEES8_S8_EEENS6_IJNS7_ILi128EEENS7_ILi96EEENS7_ILi64EEEEEELi256ENS_10bfloat16_tEfNS_4arch4Sm90ELb0ELb1ELb1ELb1ELb1ELb1ELb0ELb1ELb0ELb1ELb0ELb0EEENS1_21CollectiveEpilogueFwdINS6_IJSA_NS7_ILi256EEESB_EEES9_SE_SG_Li256ELb1ELb1ELb0ELb0EEENS1_36VarlenDynamicPersistentTileSchedulerILi128ELi96ELi256ELi128ELb0ELb1ELb1ELb1ELb0ELb1EEEEEEEEEvNT_6ParamsE --------------------------
	.section	.text._ZN7cutlass13device_kernelIN5flash11enable_sm90INS1_16FlashAttnFwdSm90INS1_25CollectiveMainloopFwdSm90ILi2EN4cute5tupleIJNS5_1CILi1EEES8_S8_EEENS6_IJNS7_ILi128EEENS7_ILi96EEENS7_ILi64EEEEEELi256ENS_10bfloat16_tEfNS_4arch4Sm90ELb0ELb1ELb1ELb1ELb1ELb1ELb0ELb1ELb0ELb1ELb0ELb0EEENS1_21CollectiveEpilogueFwdINS6_IJSA_NS7_ILi256EEESB_EEES9_SE_SG_Li256ELb1ELb1ELb0ELb0EEENS1_36VarlenDynamicPersistentTileSchedulerILi128ELi96ELi256ELi128ELb0ELb1ELb1ELb1ELb0ELb1EEEEEEEEEvNT_6ParamsE,"ax",@progbits
	.align	128
.text._ZN7cutlass13device_kernelIN5flash11enable_sm90INS1_16FlashAttnFwdSm90INS1_25CollectiveMainloopFwdSm90ILi2EN4cute5tupleIJNS5_1CILi1EEES8_S8_EEENS6_IJNS7_ILi128EEENS7_ILi96EEENS7_ILi64EEEEEELi256ENS_10bfloat16_tEfNS_4arch4Sm90ELb0ELb1ELb1ELb1ELb1ELb1ELb0ELb1ELb0ELb1ELb0ELb0EEENS1_21CollectiveEpilogueFwdINS6_IJSA_NS7_ILi256EEESB_EEES9_SE_SG_Li256ELb1ELb1ELb0ELb0EEENS1_36VarlenDynamicPersistentTileSchedulerILi128ELi96ELi256ELi128ELb0ELb1ELb1ELb1ELb0ELb1EEEEEEEEEvNT_6ParamsE:
        .type           _ZN7cutlass13device_kernelIN5flash11enable_sm90INS1_16FlashAttnFwdSm90INS1_25CollectiveMainloopFwdSm90ILi2EN4cute5tupleIJNS5_1CILi1EEES8_S8_EEENS6_IJNS7_ILi128EEENS7_ILi96EEENS7_ILi64EEEEEELi256ENS_10bfloat16_tEfNS_4arch4Sm90ELb0ELb1ELb1ELb1ELb1ELb1ELb0ELb1ELb0ELb1ELb0ELb0EEENS1_21CollectiveEpilogueFwdINS6_IJSA_NS7_ILi256EEESB_EEES9_SE_SG_Li256ELb1ELb1ELb0ELb0EEENS1_36VarlenDynamicPersistentTileSchedulerILi128ELi96ELi256ELi128ELb0ELb1ELb1ELb1ELb0ELb1EEEEEEEEEvNT_6ParamsE,@function
        .size           _ZN7cutlass13device_kernelIN5flash11enable_sm90INS1_16FlashAttnFwdSm90INS1_25CollectiveMainloopFwdSm90ILi2EN4cute5tupleIJNS5_1CILi1EEES8_S8_EEENS6_IJNS7_ILi128EEENS7_ILi96EEENS7_ILi64EEEEEELi256ENS_10bfloat16_tEfNS_4arch4Sm90ELb0ELb1ELb1ELb1ELb1ELb1ELb0ELb1ELb0ELb1ELb0ELb0EEENS1_21CollectiveEpilogueFwdINS6_IJSA_NS7_ILi256EEESB_EEES9_SE_SG_Li256ELb1ELb1ELb0ELb0EEENS1_36VarlenDynamicPersistentTileSchedulerILi128ELi96ELi256ELi128ELb0ELb1ELb1ELb1ELb0ELb1EEEEEEEEEvNT_6ParamsE,(.L_x_6458 - _ZN7cutlass13device_kernelIN5flash11enable_sm90INS1_16FlashAttnFwdSm90INS1_25CollectiveMainloopFwdSm90ILi2EN4cute5tupleIJNS5_1CILi1EEES8_S8_EEENS6_IJNS7_ILi128EEENS7_ILi96EEENS7_ILi64EEEEEELi256ENS_10bfloat16_tEfNS_4arch4Sm90ELb0ELb1ELb1ELb1ELb1ELb1ELb0ELb1ELb0ELb1ELb0ELb0EEENS1_21CollectiveEpilogueFwdINS6_IJSA_NS7_ILi256EEESB_EEES9_SE_SG_Li256ELb1ELb1ELb0ELb0EEENS1_36VarlenDynamicPersistentTileSchedulerILi128ELi96ELi256ELi128ELb0ELb1ELb1ELb1ELb0ELb1EEEEEEEEEvNT_6ParamsE)
        .other          _ZN7cutlass13device_kernelIN5flash11enable_sm90INS1_16FlashAttnFwdSm90INS1_25CollectiveMainloopFwdSm90ILi2EN4cute5tupleIJNS5_1CILi1EEES8_S8_EEENS6_IJNS7_ILi128EEENS7_ILi96EEENS7_ILi64EEEEEELi256ENS_10bfloat16_tEfNS_4arch4Sm90ELb0ELb1ELb1ELb1ELb1ELb1ELb0ELb1ELb0ELb1ELb0ELb0EEENS1_21CollectiveEpilogueFwdINS6_IJSA_NS7_ILi256EEESB_EEES9_SE_SG_Li256ELb1ELb1ELb0ELb0EEENS1_36VarlenDynamicPersistentTileSchedulerILi128ELi96ELi256ELi128ELb0ELb1ELb1ELb1ELb0ELb1EEEEEEEEEvNT_6ParamsE,@"STO_CUDA_ENTRY STV_DEFAULT"
_ZN7cutlass13device_kernelIN5flash11enable_sm90INS1_16FlashAttnFwdSm90INS1_25CollectiveMainloopFwdSm90ILi2EN4cute5tupleIJNS5_1CILi1EEES8_S8_EEENS6_IJNS7_ILi128EEENS7_ILi96EEENS7_ILi64EEEEEELi256ENS_10bfloat16_tEfNS_4arch4Sm90ELb0ELb1ELb1ELb1ELb1ELb1ELb0ELb1ELb0ELb1ELb0ELb0EEENS1_21CollectiveEpilogueFwdINS6_IJSA_NS7_ILi256EEESB_EEES9_SE_SG_Li256ELb1ELb1ELb0ELb0EEENS1_36VarlenDynamicPersistentTileSchedulerILi128ELi96ELi256ELi128ELb0ELb1ELb1ELb1ELb0ELb1EEEEEEEEEvNT_6ParamsE:
[----:B------:R-:W0:Y:S02]  /*0000*/  LDC R1, c[0x0][0x28] ;  /* 0x00000a00ff017b82 */ /* 0x000e240000000800 */
[----:B0-----:R-:W-:Y:S01]  /*0010*/  VIADD R1, R1, 0xffffffc0 ;  /* 0xffffffc001017836 */ /* 0x001fe20000000000 */
[----:B------:R-:W0:Y:S01]  /*0020*/  S2R R0, SR_TID.X ;  /* 0x0000000000007919 */ /* 0x000e220000002100 */
[----:B------:R-:W-:Y:S01]  /*0030*/  ELECT P0, URZ, PT ;  /* 0x00000000003f782f */ /* 0x000fe20003800000 */
[----:B------:R-:W-:Y:S01]  /*0040*/  BSSY B0, `(.L_x_2821) ;  /* 0x000000e000007945 */ /* 0x000fe20003800000 */
[--C-:B0-----:R-:W-:Y:S02]  /*0050*/  SHF.R.U32.HI R2, RZ, 0x5, R0.reuse ;  /* 0x00000005ff027819 */ /* 0x101fe40000011600 */
[----:B------:R-:W-:-:S03]  /*0060*/  SHF.R.U32.HI R4, RZ, 0x7, R0 ;  /* 0x00000007ff047819 */ /* 0x000fc60000011600 */
        /* <DEDUP_REMOVED lines=11> */
.L_x_2822:
[----:B------:R-:W-:Y:S05]  /*0120*/  BSYNC B0 ;  /* 0x0000000000007941 */ /* 0x000fea0003800000 */
.L_x_2821:
[----:B------:R-:W-:Y:S01]  /*0130*/  VOTEU.ANY UP0, P0 ;  /* 0x00000000003f7886 */ /* 0x000fe20000000100 */
[----:B------:R-:W0:Y:S01]  /*0140*/  SHFL.IDX PT, R4, R4, RZ, 0x1f ;  /* 0x00001fff04047589 */ /* 0x000e2200000e0000 */
[----:B------:R-:W-:Y:S01]  /*0150*/  UMOV UR4, 0x80 ;  /* 0x0000008000047882 */ /* 0x000fe20000000000 */
[----:B------:R-:W-:Y:S01]  /*0160*/  UMOV UR7, 0x100 ;  /* 0x0000010000077882 */ /* 0x000fe20000000000 */
[----:B------:R-:W-:Y:S01]  /*0170*/  VOTEU.ANY UP1, P0 ;  /* 0x00000000003f7886 */ /* 0x000fe20000020100 */
[----:B------:R-:W1:Y:S01]  /*0180*/  @UP0 S2UR UR8, SR_CgaCtaId ;  /* 0x00000000000809c3 */ /* 0x000e620000008800 */
[----:B------:R-:W2:Y:S01]  /*0190*/  SHFL.IDX PT, R3, R2, RZ, 0x1f ;  /* 0x00001fff02037589 */ /* 0x000ea200000e0000 */
[----:B------:R-:W-:Y:S01]  /*01a0*/  @UP0 UMOV UR6, 0x400 ;  /* 0x0000040000060882 */ /* 0x000fe20000000000 */
[----:B------:R-:W-:-:S04]  /*01b0*/  @UP0 UIADD3 UR4, -UR4, 0x100000, URZ ;  /* 0x0010000004040890 */ /* 0x000fc8000fffe13f */
[----:B------:R-:W-:Y:S02]  /*01c0*/  @UP0 USHF.L.U32 UR5, UR4, 0xb, URZ ;  /* 0x0000000b04050899 */ /* 0x000fe4000800063f */
[----:B------:R-:W-:Y:S01]  /*01d0*/  @UP0 USHF.L.U32 UR4, UR4, 0x1, URZ ;  /* 0x0000000104040899 */ /* 0x000fe2000800063f */
[----:B------:R-:W-:Y:S01]  /*01e0*/  VOTEU.ANY UP2, P0 ;  /* 0x00000000003f7886 */ /* 0x000fe20000040100 */
[----:B0-----:R-:W-:Y:S01]  /*01f0*/  R2UR UR9, R4 ;  /* 0x00000000040972ca */ /* 0x001fe200000e0000 */
[----:B-1----:R-:W-:Y:S01]  /*0200*/  @UP0 ULEA UR8, UR8, UR6, 0x18 ;  /* 0x0000000608080291 */ /* 0x002fe2000f8ec03f */
[----:B--2---:R-:W-:Y:S01]  /*0210*/  ISETP.NE.AND P1, PT, R3, RZ, PT ;  /* 0x000000ff0300720c */ /* 0x004fe20003f25270 */
[----:B------:R-:W-:-:S04]  /*0220*/  @UP0 UIADD3 UR6, -UR7, 0x100000, URZ ;  /* 0x0010000007060890 */ /* 0x000fc8000fffe13f */
[----:B------:R-:W-:Y:S02]  /*0230*/  @UP0 USHF.L.U32 UR7, UR6, 0xb, URZ ;  /* 0x0000000b06070899 */ /* 0x000fe4000800063f */
[----:B------:R-:W-:-:S04]  /*0240*/  @UP0 USHF.L.U32 UR6, UR6, 0x1, URZ ;  /* 0x0000000106060899 */ /* 0x000fc8000800063f */
[----:B------:R-:W-:Y:S01]  /*0250*/  UISETP.NE.AND UP0, UPT, UR9, URZ, UPT ;  /* 0x0000003f0900728c */ /* 0x000fe2000bf05270 */
[----:B------:R-:W0:Y:S02]  /*0260*/  FENCE.VIEW.ASYNC.S ;  /* 0x00000000000073c6 */ /* 0x000e240000000000 */
[----:B0-----:R0:W1:Y:S05]  /*0270*/  @UP1 SYNCS.EXCH.64 URZ, [UR8+0x22800], UR4 ;  /* 0x02280004083f15b2 */ /* 0x00106a0008000100 */
[----:B------:R0:W2:Y:S01]  /*0280*/  @UP2 SYNCS.EXCH.64 URZ, [UR8+0x22820], UR6 ;  /* 0x02282006083f25b2 */ /* 0x0000a20008000100 */
        /* <DEDUP_REMOVED lines=17> */
[----:B------:R3:W0:Y:S02]  /*03a0*/  SYNCS.EXCH.64 URZ, [UR8+0x22848], UR6 ;  /* 0x02284806083f75b2 */ /* 0x0006240008000100 */
[----:B---3--:R-:W-:Y:S01]  /*03b0*/  NOP ;  /* 0x0000000000007918 */ /* 0x008fe20000000000 */
.L_x_2823:
[----:B------:R-:W3:Y:S01]  /*03c0*/  SHFL.IDX PT, R3, R2, RZ, 0x1f ;  /* 0x00001fff02037589 */ /* 0x000ee200000e0000 */
[----:B------:R-:W-:Y:S01]  /*03d0*/  NOP ;  /* 0x0000000000007918 */ /* 0x000fe20000000000 */
[----:B---3--:R-:W-:-:S13]  /*03e0*/  ISETP.NE.AND P0, PT, R3, RZ, PT ;  /* 0x000000ff0300720c */ /* 0x008fda0003f05270 */
        /* <DEDUP_REMOVED lines=17> */
[----:B------:R3:W0:Y:S02]  /*0500*/  SYNCS.EXCH.64 URZ, [UR8+0x22868], UR6 ;  /* 0x02286806083f75b2 */ /* 0x0006240008000100 */
[----:B---3--:R-:W-:Y:S01]  /*0510*/  NOP ;  /* 0x0000000000007918 */ /* 0x008fe20000000000 */
.L_x_2824:
[----:B------:R-:W3:Y:S01]  /*0520*/  SHFL.IDX PT, R3, R2, RZ, 0x1f ;  /* 0x00001fff02037589 */ /* 0x000ee200000e0000 */
[----:B------:R-:W-:Y:S01]  /*0530*/  NOP ;  /* 0x0000000000007918 */ /* 0x000fe20000000000 */
[----:B---3--:R-:W-:-:S13]  /*0540*/  ISETP.NE.AND P0, PT, R3, RZ, PT ;  /* 0x000000ff0300720c */ /* 0x008fda0003f05270 */
        /* <DEDUP_REMOVED lines=13> */
[----:B------:R3:W0:Y:S02]  /*0620*/  SYNCS.EXCH.64 URZ, [UR6+0x22888], UR4 ;  /* 0x02288804063f75b2 */ /* 0x0006240008000100 */
[----:B---3--:R-:W-:Y:S01]  /*0630*/  NOP ;  /* 0x0000000000007918 */ /* 0x008fe20000000000 */
.L_x_2825:
        /* <DEDUP_REMOVED lines=22> */
.L_x_2826:
        /* <DEDUP_REMOVED lines=22> */
.L_x_2827:
[----:B------:R-:W-:Y:S01]  /*0900*/  PLOP3.LUT P0, PT, PT, PT, UP0, 0x80, 0x0 ;  /* 0x000000000000781c */ /* 0x000fe20003f0f008 */
[----:B------:R-:W-:Y:S01]  /*0910*/  UMOV UR36, 0x1 ;  /* 0x0000000100247882 */ /* 0x000fe20000000000 */
[----:B------:R-:W-:Y:S01]  /*0920*/  NOP ;  /* 0x0000000000007918 */ /* 0x000fe20000000000 */
[----:B------:R-:W-:Y:S01]  /*0930*/  USEL UR36, UR36, 0x2, !UP0 ;  /* 0x0000000224247887 */ /* 0x000fe2000c000000 */
[----:B------:R-:W-:Y:S01]  /*0940*/  BSSY B9, `(.L_x_2828) ;  /* 0x00020fd000097945 */ /* 0x000fe20003800000 */
[----:B------:R-:W-:Y:S01]  /*0950*/  ULDC.64 UR54, c[0x0][0x208] ;  /* 0x0000820000367ab9 */ /* 0x000fe20000000a00 */
[----:B012-4-:R-:W-:Y:S07]  /*0960*/  BAR.SYNC.DEFER_BLOCKING 0x0 ;  /* 0x0000000000007b1d */ /* 0x017fee0000010000 */
[----:B------:R-:W-:Y:S05]  /*0970*/  @!P0 BRA `(.L_x_2829) ;  /* 0x0000019c00348947 */ /* 0x000fea0003800000 */
.L_x_2830:
        /* <DEDUP_REMOVED lines=8> */
[----:B------:R-:W-:Y:S01]  /*0a00*/  UMOV UR4, 0x400 ;  /* 0x0000040000047882 */ /* 0x000fe20000000000 */
[----:B------:R-:W-:-:S11]  /*0a10*/  LOP3.LUT R22, R22, 0xffdfffff, RZ, 0xc0, !PT ;  /* 0xffdfffff16167812 */ /* 0x000fd600078ec0ff */
[----:B------:R-:W-:Y:S06]  /*0a20*/  @!P0 BAR.ARV 0x9, 0x100 ;  /* 0x0244000000008b1d */ /* 0x000fec0000002000 */
[----:B0-----:R-:W-:Y:S01]  /*0a30*/  ULEA UR4, UR47, UR4, 0x18 ;  /* 0x000000042f047291 */ /* 0x001fe2000f8ec03f */
[----:B------:R-:W-:Y:S01]  /*0a40*/  @P0 LOP3.LUT R22, R22, 0x200000, RZ, 0xfc, !PT ;  /* 0x0020000016160812 */ /* 0x000fe200078efcff */
[----:B------:R-:W-:Y:S04]  /*0a50*/  BAR.SYNC.DEFER_BLOCKING 0x5, 0x180 ;  /* 0x0146000000007b1d */ /* 0x000fe80000010000 */
[----:B------:R-:W-:-:S02]  /*0a60*/  IMAD.U32 R23, RZ, RZ, UR4 ;  /* 0x00000004ff177e24 */ /* 0x000fc4000f8e00ff */
[----:B------:R-:W-:-:S03]  /*0a70*/  ULDC UR4, c[0x0][0xc3c] ;  /* 0x00030f0000047ab9 */ /* 0x000fc60000000800 */
[----:B------:R-:W0:Y:S01]  /*0a80*/  LDS.128 R120, [R23+0x228d0] ;  /* 0x0228d00017787984 */ /* 0x000e220000000c00 */
[----:B------:R-:W-:Y:S06]  /*0a90*/  BAR.ARV 0x4, 0x180 ;  /* 0x0106000000007b1d */ /* 0x000fec0000002000 */
[----:B0-----:R-:W-:-:S13]  /*0aa0*/  ISETP.GE.AND P0, PT, R123, UR4, PT ;  /* 0x000000047b007c0c */ /* 0x001fda000bf06270 */
[----:B------:R-:W-:Y:S05]  /*0ab0*/  @P0 BRA `(.L_x_2831) ;  /* 0x0000020c00940947 */ /* 0x000fea0003800000 */
[----:B------:R-:W-:Y:S01]  /*0ac0*/  VIADD R13, R0, 0xffffff80 ;  /* 0xffffff80000d7836 */ /* 0x000fe20000000000 */
[----:B------:R-:W-:Y:S01]  /*0ad0*/  STL [R1+0x18], RZ ;  /* 0x000018ff01007387 */ /* 0x000fe20000100800 */
[----:B------:R-:W-:Y:S01]  /*0ae0*/  IMAD.MOV.U32 R19, RZ, RZ, RZ ;  /* 0x000000ffff137224 */ /* 0x000fe200078e00ff */
[----:B------:R-:W-:Y:S01]  /*0af0*/  ULOP3.LUT UR51, UR36, 0x1, URZ, 0xfc, !UPT ;  /* 0x0000000124337892 */ /* 0x000fe2000f8efc3f */
[----:B------:R-:W-:Y:S01]  /*0b00*/  IMAD.MOV.U32 R212, RZ, RZ, RZ ;  /* 0x000000ffffd47224 */ /* 0x000fe200078e00ff */
[----:B------:R-:W-:Y:S01]  /*0b10*/  SHF.R.S32.HI R0, RZ, 0x1f, R13 ;  /* 0x0000001fff007819 */ /* 0x000fe2000001140d */
[----:B------:R-:W-:-:S03]  /*0b20*/  IMAD.MOV.U32 R202, RZ, RZ, RZ ;  /* 0x000000ffffca7224 */ /* 0x000fc600078e00ff */
[----:B------:R-:W-:-:S04]  /*0b30*/  LEA.HI R2, R0, R13, RZ, 0x7 ;  /* 0x0000000d00027211 */ /* 0x000fc800078f38ff */
[----:B------:R-:W-:-:S05]  /*0b40*/  LOP3.LUT R3, R2, 0xffffff80, RZ, 0xc0, !PT ;  /* 0xffffff8002037812 */ /* 0x000fca00078ec0ff */
[----:B------:R-:W-:-:S05]  /*0b50*/  IMAD.IADD R206, R13, 0x1, -R3 ;  /* 0x000000010dce7824 */ /* 0x000fca00078e0a03 */
[----:B------:R-:W-:-:S04]  /*0b60*/  SHF.R.S32.HI R5, RZ, 0x1f, R206 ;  /* 0x0000001fff057819 */ /* 0x000fc800000114ce */
[CC--:B------:R-:W-:Y:S02]  /*0b70*/  LEA.HI R7, R5.reuse, R206.reuse, RZ, 0x2 ;  /* 0x000000ce05077211 */ /* 0x0c0fe400078f10ff */
[----:B------:R-:W-:Y:S02]  /*0b80*/  LEA.HI R5, R5, R206, RZ, 0x5 ;  /* 0x000000ce05057211 */ /* 0x000fe400078f28ff */
[--C-:B------:R-:W-:Y:S02]  /*0b90*/  SHF.R.S32.HI R6, RZ, 0x2, R7.reuse ;  /* 0x00000002ff067819 */ /* 0x100fe40000011407 */
[----:B------:R-:W-:Y:S02]  /*0ba0*/  SHF.R.S32.HI R3, RZ, 0x1f, R7 ;  /* 0x0000001fff037819 */ /* 0x000fe40000011407 */
[----:B------:R-:W-:Y:S02]  /*0bb0*/  LOP3.LUT R7, R7, 0x7ffffffc, RZ, 0xc0, !PT ;  /* 0x7ffffffc07077812 */ /* 0x000fe400078ec0ff */
[----:B------:R-:W-:-:S02]  /*0bc0*/  LEA.HI R4, R3, R6, RZ, 0x3 ;  /* 0x0000000603047211 */ /* 0x000fc400078f18ff */
[----:B------:R-:W-:Y:S01]  /*0bd0*/  SHF.R.S32.HI R3, RZ, 0x7, R2 ;  /* 0x00000007ff037819 */ /* 0x000fe20000011402 */
[----:B------:R-:W-:Y:S01]  /*0be0*/  IMAD.IADD R206, R206, 0x1, -R7 ;  /* 0x00000001cece7824 */ /* 0x000fe200078e0a07 */
[----:B------:R-:W-:Y:S02]  /*0bf0*/  LOP3.LUT R9, R4, 0xfffffff8, RZ, 0xc0, !PT ;  /* 0xfffffff804097812 */ /* 0x000fe400078ec0ff */
[----:B------:R-:W-:Y:S02]  /*0c00*/  LEA.HI R4, R2, R3, RZ, 0x1 ;  /* 0x0000000302047211 */ /* 0x000fe400078f08ff */
[-C--:B------:R-:W-:Y:S01]  /*0c10*/  LEA.HI R2, R0, R13.reuse, RZ, 0x4 ;  /* 0x0000000d00027211 */ /* 0x080fe200078f20ff */
[----:B------:R-:W-:Y:S01]  /*0c20*/  IMAD.IADD R10, R6, 0x1, -R9 ;  /* 0x00000001060a7824 */ /* 0x000fe200078e0a09 */
[----:B------:R-:W-:Y:S02]  /*0c30*/  LEA.HI R6, R0, R13, RZ, 0x2 ;  /* 0x0000000d00067211 */ /* 0x000fe400078f10ff */
[----:B------:R-:W-:-:S02]  /*0c40*/  LOP3.LUT R8, R4, 0x3fffffe, RZ, 0xc0, !PT ;  /* 0x03fffffe04087812 */ /* 0x000fc400078ec0ff */
[----:B------:R-:W-:Y:S02]  /*0c50*/  SHF.R.S32.HI R9, RZ, 0x5, R5 ;  /* 0x00000005ff097819 */ /* 0x000fe40000011405 */
[----:B------:R-:W-:Y:S01]  /*0c60*/  SHF.R.S32.HI R5, RZ, 0x4, R2 ;  /* 0x00000004ff057819 */ /* 0x000fe20000011402 */
[----:B------:R-:W-:Y:S01]  /*0c70*/  IMAD.IADD R8, R3, 0x1, -R8 ;  /* 0x0000000103087824 */ /* 0x000fe200078e0a08 */
[----:B------:R-:W-:Y:S01]  /*0c80*/  LOP3.LUT R4, R6, 0xfffffffc, RZ, 0xc0, !PT ;  /* 0xfffffffc06047812 */ /* 0x000fe200078ec0ff */
[----:B------:R-:W-:Y:S01]  /*0c90*/  IMAD R9, R9, 0x10, R10 ;  /* 0x0000001009097824 */ /* 0x000fe200078e020a */
[----:B------:R-:W-:Y:S02]  /*0ca0*/  LEA.HI R3, R2, R5, RZ, 0x1 ;  /* 0x0000000502037211 */ /* 0x000fe400078f08ff */
[----:B------:R-:W-:Y:S01]  /*0cb0*/  LEA.HI R0, R0, R13, RZ, 0x5 ;  /* 0x0000000d00007211 */ /* 0x000fe200078f28ff */
[----:B------:R-:W-:Y:S01]  /*0cc0*/  IMAD.IADD R11, R13, 0x1, -R4 ;  /* 0x000000010d0b7824 */ /* 0x000fe200078e0a04 */
[----:B------:R-:W-:Y:S01]  /*0cd0*/  LOP3.LUT R2, R2, 0x3fffff0, RZ, 0xc0, !PT ;  /* 0x03fffff002027812 */ /* 0x000fe200078ec0ff */
[----:B------:R-:W-:Y:S01]  /*0ce0*/  IMAD R8, R8, 0x40, R9 ;  /* 0x0000004008087824 */ /* 0x000fe200078e0209 */
[----:B------:R-:W-:Y:S01]  /*0cf0*/  LOP3.LUT R4, R3, 0x1ffffffe, RZ, 0xc0, !PT ;  /* 0x1ffffffe03047812 */ /* 0x000fe200078ec0ff */
[----:B------:R-:W-:Y:S01]  /*0d00*/  IMAD.SHL.U32 R16, R11, 0x8, RZ ;  /* 0x000000080b107824 */ /* 0x000fe200078e00ff */
[----:B------:R-:W-:Y:S01]  /*0d10*/  SHF.R.S32.HI R12, RZ, 0x5, R0 ;  /* 0x00000005ff0c7819 */ /* 0x000fe20000011400 */
[----:B------:R-:W-:Y:S01]  /*0d20*/  IMAD.IADD R2, R13, 0x1, -R2 ;  /* 0x000000010d027824 */ /* 0x000fe200078e0a02 */
[----:B------:R-:W-:Y:S01]  /*0d30*/  LEA.HI R3, R11, R11, RZ, 0x1 ;  /* 0x0000000b0b037211 */ /* 0x000fe200078f08ff */
[----:B------:R-:W-:Y:S01]  /*0d40*/  IMAD.IADD R4, R5, 0x1, -R4 ;  /* 0x0000000105047824 */ /* 0x000fe200078e0a04 */
[----:B------:R-:W-:Y:S01]  /*0d50*/  SHF.R.S32.HI R205, RZ, 0x2, R6 ;  /* 0x00000002ffcd7819 */ /* 0x000fe20000011406 */
[----:B------:R-:W-:Y:S01]  /*0d60*/  IMAD R5, R12, 0x10, R2 ;  /* 0x000000100c057824 */ /* 0x000fe200078e0202 */
[----:B------:R-:W-:Y:S01]  /*0d70*/  LOP3.LUT R3, R3, 0x1ffffffe, RZ, 0xc0, !PT ;  /* 0x1ffffffe03037812 */ /* 0x000fe200078ec0ff */
[----:B------:R-:W-:Y:S01]  /*0d80*/  VIADD R18, R16, 0x20 ;  /* 0x0000002010127836 */ /* 0x000fe20000000000 */
[----:B------:R-:W-:Y:S01]  /*0d90*/  SHF.R.S32.HI R6, RZ, 0x1f, R6 ;  /* 0x0000001fff067819 */ /* 0x000fe20000011406 */
[----:B------:R-:W-:Y:S01]  /*0da0*/  IMAD R4, R5, 0x8, R4 ;  /* 0x0000000805047824 */ /* 0x000fe200078e0204 */
[----:B------:R-:W-:Y:S01]  /*0db0*/  SHF.R.S32.HI R17, RZ, 0x1f, R16 ;  /* 0x0000001fff117819 */ /* 0x000fe20000011410 */
[----:B------:R-:W-:Y:S01]  /*0dc0*/  IMAD.IADD R3, R11, 0x1, -R3 ;  /* 0x000000010b037824 */ /* 0x000fe200078e0a03 */
[----:B------:R-:W-:Y:S01]  /*0dd0*/  LEA.HI R6, R6, R205, RZ, 0x3 ;  /* 0x000000cd06067211 */ /* 0x000fe200078f18ff */
[----:B------:R-:W-:Y:S01]  /*0de0*/  VIADD R5, R205, 0x40 ;  /* 0x00000040cd057836 */ /* 0x000fe20000000000 */
[----:B------:R-:W-:Y:S01]  /*0df0*/  SHF.R.S32.HI R207, RZ, 0x1f, R18 ;  /* 0x0000001fffcf7819 */ /* 0x000fe20000011412 */
[----:B------:R-:W-:Y:S01]  /*0e00*/  IMAD R229, R3, 0x8, R8 ;  /* 0x0000000803e57824 */ /* 0x000fe200078e0208 */
[----:B------:R-:W-:Y:S01]  /*0e10*/  LOP3.LUT R6, R6, 0xfffffff8, RZ, 0xc0, !PT ;  /* 0xfffffff806067812 */ /* 0x000fe200078ec0ff */
[----:B------:R-:W-:Y:S01]  /*0e20*/  IMAD.SHL.U32 R0, R5, 0x40, RZ ;  /* 0x0000004005007824 */ /* 0x000fe200078e00ff */
[----:B------:R-:W-:Y:S01]  /*0e30*/  SHF.R.S32.HI R3, RZ, 0x1f, R5 ;  /* 0x0000001fff037819 */ /* 0x000fe20000011405 */
[----:B------:R-:W-:-:S02]  /*0e40*/  IMAD.SHL.U32 R200, R11, 0x4, RZ ;  /* 0x000000040bc87824 */ /* 0x000fc400078e00ff */
[----:B------:R-:W-:Y:S01]  /*0e50*/  IMAD.IADD R6, R205, 0x1, -R6 ;  /* 0x00000001cd067824 */ /* 0x000fe200078e0a06 */
[----:B------:R-:W-:Y:S01]  /*0e60*/  LEA.HI R3, R3, R5, RZ, 0x3 ;  /* 0x0000000503037211 */ /* 0x000fe200078f18ff */
[----:B------:R-:W-:Y:S01]  /*0e70*/  IMAD.MOV.U32 R2, RZ, RZ, RZ ;  /* 0x000000ffff027224 */ /* 0x000fe200078e00ff */
[----:B------:R-:W-:Y:S01]  /*0e80*/  LOP3.LUT R0, R0, 0x1c0, RZ, 0xc0, !PT ;  /* 0x000001c000007812 */ /* 0x000fe200078ec0ff */
[C---:B------:R-:W-:Y:S01]  /*0e90*/  VIADD R209, R16.reuse, 0x80 ;  /* 0x0000008010d17836 */ /* 0x040fe20000000000 */
[----:B------:R-:W-:Y:S01]  /*0ea0*/  STL [R1+0x24], R6 ;  /* 0x0000240601007387 */ /* 0x000fe20000100800 */
[----:B------:R-:W-:Y:S01]  /*0eb0*/  IMAD.SHL.U32 R3, R3, 0x40, RZ ;  /* 0x0000004003037824 */ /* 0x000fe200078e00ff */
[----:B------:R-:W-:Y:S01]  /*0ec0*/  SHF.R.U32.HI R5, RZ, 0x3, R0 ;  /* 0x00000003ff057819 */ /* 0x000fe20000011600 */
[----:B------:R-:W-:Y:S01]  /*0ed0*/  VIADD R208, R16, 0xa0 ;  /* 0x000000a010d07836 */ /* 0x000fe20000000000 */
[----:B------:R-:W-:Y:S01]  /*0ee0*/  LOP3.LUT R0, R0, 0x38, R16, 0xf8, !PT ;  /* 0x0000003800007812 */ /* 0x000fe200078ef810 */
[C---:B------:R-:W-:Y:S01]  /*0ef0*/  VIADD R211, R16.reuse, 0xc0 ;  /* 0x000000c010d37836 */ /* 0x040fe20000000000 */
[----:B------:R-:W-:Y:S01]  /*0f00*/  LOP3.LUT R3, R3, 0xfffffe00, RZ, 0xc0, !PT ;  /* 0xfffffe0003037812 */ /* 0x000fe200078ec0ff */
[----:B------:R-:W-:-:S02]  /*0f10*/  VIADD R210, R16, 0xe0 ;  /* 0x000000e010d27836 */ /* 0x000fc40000000000 */
[----:B------:R-:W-:Y:S01]  /*0f20*/  VIADD R213, R200, 0x10 ;  /* 0x00000010c8d57836 */ /* 0x000fe20000000000 */
[----:B------:R-:W-:Y:S01]  /*0f30*/  LOP3.LUT R0, R3, R0, R5, 0xf6, !PT ;  /* 0x0000000003007212 */ /* 0x000fe200078ef605 */
[----:B------:R0:W-:Y:S04]  /*0f40*/  STL [R1+0xc], R3 ;  /* 0x00000c0301007387 */ /* 0x0001e80000100800 */
[----:B------:R-:W-:-:S05]  /*0f50*/  IMAD R0, R0, 0x2, R23 ;  /* 0x0000000200007824 */ /* 0x000fca00078e0217 */
[----:B------:R1:W-:Y:S01]  /*0f60*/  STL [R1+0x30], R0 ;  /* 0x0000300001007387 */ /* 0x0003e20000100800 */
[----:B0-----:R-:W-:-:S05]  /*0f70*/  IMAD.SHL.U32 R3, R4, 0x8, RZ ;  /* 0x0000000804037824 */ /* 0x001fca00078e00ff */
[----:B------:R1:W-:Y:S02]  /*0f80*/  STL [R1+0x38], R3 ;  /* 0x0000380301007387 */ /* 0x0003e40000100800 */
.L_x_3051:
[----:B------:R-:W-:Y:S05]  /*0f90*/  YIELD ;  /* 0x0000000000007946 */ /* 0x000fea0003800000 */
[----:B------:R-:W-:Y:S01]  /*0fa0*/  ULDC.64 UR4, c[0x0][0xa28] ;  /* 0x00028a0000047ab9 */ /* 0x000fe20000000a00 */
[----:B01----:R-:W0:Y:S01]  /*0fb0*/  LDC.64 R6, c[0x0][0xa08] ;  /* 0x00028200ff067b82 */ /* 0x003e220000000a00 */
[----:B------:R-:W-:Y:S01]  /*0fc0*/  ISETP.NE.U32.AND P1, PT, RZ, UR4, PT ;  /* 0x00000004ff007c0c */ /* 0x000fe2000bf25070 */
[----:B-1----:R-:W-:Y:S02]  /*0fd0*/  IMAD.MOV.U32 R0, RZ, RZ, RZ ;  /* 0x000000ffff007224 */ /* 0x002fe400078e00ff */
[----:B------:R-:W-:Y:S01]  /*0fe0*/  IMAD.MOV.U32 R32, RZ, RZ, RZ ;  /* 0x000000ffff207224 */ /* 0x000fe200078e00ff */
[----:B------:R-:W-:Y:S01]  /*0ff0*/  ISETP.NE.AND.EX P1, PT, RZ, UR5, PT, P1 ;  /* 0x00000005ff007c0c */ /* 0x000fe2000bf25310 */
[----:B------:R-:W-:-:S02]  /*1000*/  ULDC.64 UR4, c[0x0][0xa18] ;  /* 0x0002860000047ab9 */ /* 0x000fc40000000a00 */
[----:B------:R-:W-:-:S04]  /*1010*/  ISETP.NE.U32.AND P2, PT, RZ, UR4, PT ;  /* 0x00000004ff007c0c */ /* 0x000fc8000bf45070 */
[----:B------:R-:W-:Y:S01]  /*1020*/  ISETP.NE.AND.EX P2, PT, RZ, UR5, PT, P2 ;  /* 0x00000005ff007c0c */ /* 0x000fe2000bf45320 */
[----:B------:R-:W-:Y:S02]  /*1030*/  ULDC.64 UR4, c[0x0][0xa08] ;  /* 0x0002820000047ab9 */ /* 0x000fe40000000a00 */
[----:B------:R-:W-:-:S03]  /*1040*/  ISETP.NE.U32.AND P0, PT, RZ, UR4, PT ;  /* 0x00000004ff007c0c */ /* 0x000fc6000bf05070 */
[----:B------:R-:W1:Y:S01]  /*1050*/  @P1 LDC.64 R4, c[0x0][0xa28] ;  /* 0x00028a00ff041b82 */ /* 0x000e620000000a00 */
[----:B------:R-:W-:Y:S01]  /*1060*/  ISETP.NE.AND.EX P0, PT, RZ, UR5, PT, P0 ;  /* 0x00000005ff007c0c */ /* 0x000fe2000bf05300 */
[----:B0-----:R-:W-:-:S06]  /*1070*/  IMAD.WIDE R10, R123, 0x4, R6 ;  /* 0x000000047b0a7825 */ /* 0x001fcc00078e0206 */
[----:B------:R-:W0:Y:S01]  /*1080*/  @P2 LDC.64 R8, c[0x0][0xa18] ;  /* 0x00028600ff082b82 */ /* 0x000e220000000a00 */
[----:B------:R-:W-:Y:S02]  /*1090*/  ULDC UR4, c[0x0][0x288] ;  /* 0x0000a20000047ab9 */ /* 0x000fe40000000800 */
[----:B------:R-:W-:Y:S01]  /*10a0*/  IMAD.U32 R203, RZ, RZ, UR4 ;  /* 0x00000004ffcb7e24 */ /* 0x000fe2000f8e00ff */
[----:B------:R-:W-:Y:S02]  /*10b0*/  ULDC.64 UR4, c[0x0][0x418] ;  /* 0x0001060000047ab9 */ /* 0x000fe40000000a00 */
[----:B------:R2:W5:Y:S01]  /*10c0*/  @P0 LDG.E R32, desc[UR54][R10.64] ;  /* 0x000000360a200981 */ /* 0x000562000c1e1900 */
[----:B-1----:R-:W-:-:S05]  /*10d0*/  @P1 IMAD.WIDE R4, R123, 0x4, R4 ;  /* 0x000000047b041825 */ /* 0x002fca00078e0204 */
[----:B------:R2:W5:Y:S01]  /*10e0*/  @P1 LDG.E R0, desc[UR54][R4.64] ;  /* 0x0000003604001981 */ /* 0x000562000c1e1900 */
[----:B0-----:R-:W-:-:S05]  /*10f0*/  @P2 IMAD.WIDE R6, R123, 0x4, R8 ;  /* 0x000000047b062825 */ /* 0x001fca00078e0208 */
        /* <DEDUP_REMOVED lines=10> */
[----:B--234-:R-:W-:Y:S06]  /*11a0*/  @P2 BRA `(.L_x_2832) ;  /* 0x0000000000242947 */ /* 0x01cfec0003800000 */
        /* <DEDUP_REMOVED lines=9> */
.L_x_2832:
[----:B------:R-:W-:Y:S01]  /*1240*/  ULDC.64 UR4, c[0x0][0xa20] ;  /* 0x0002880000047ab9 */ /* 0x000fe20000000a00 */
[----:B------:R0:W-:Y:S01]  /*1250*/  STL [R1+0x10], R122 ;  /* 0x0000107a01007387 */ /* 0x0001e20000100800 */
[----:B------:R-:W-:-:S03]  /*1260*/  ISETP.NE.U32.AND P1, PT, RZ, UR4, PT ;  /* 0x00000004ff007c0c */ /* 0x000fc6000bf25070 */
[----:B------:R0:W-:Y:S01]  /*1270*/  STL [R1+0x14], R123 ;  /* 0x0000147b01007387 */ /* 0x0001e20000100800 */
[----:B------:R-:W-:-:S13]  /*1280*/  ISETP.NE.AND.EX P1, PT, RZ, UR5, PT, P1 ;  /* 0x00000005ff007c0c */ /* 0x000fda000bf25310 */
[----:B0-----:R-:W-:Y:S05]  /*1290*/  @!P1 BRA `(.L_x_2833) ;  /* 0x0000000000109947 */ /* 0x001fea0003800000 */
[----:B------:R-:W0:Y:S02]  /*12a0*/  LDC.64 R4, c[0x0][0xa20] ;  /* 0x00028800ff047b82 */ /* 0x000e240000000a00 */
[----:B0-----:R-:W-:-:S05]  /*12b0*/  IMAD.WIDE R4, R123, 0x4, R4 ;  /* 0x000000047b047825 */ /* 0x001fca00078e0204 */
[----:B------:R0:W5:Y:S01]  /*12c0*/  LDG.E R31, desc[UR54][R4.64] ;  /* 0x00000036041f7981 */ /* 0x000162000c1e1900 */
[----:B------:R-:W-:Y:S05]  /*12d0*/  BRA `(.L_x_2834) ;  /* 0x0000000000107947 */ /* 0x000fea0003800000 */
.L_x_2833:
[----:B------:R-:W-:Y:S05]  /*12e0*/  @!P0 BRA `(.L_x_2834) ;  /* 0x00000000000c8947 */ /* 0x000fea0003800000 */
[----:B------:R-:W2:Y:S04]  /*12f0*/  LDG.E R4, desc[UR54][R10.64] ;  /* 0x000000360a047981 */ /* 0x000ea8000c1e1900 */
[----:B------:R-:W2:Y:S02]  /*1300*/  LDG.E R31, desc[UR54][R10.64+0x4] ;  /* 0x000004360a1f7981 */ /* 0x000ea4000c1e1900 */
[----:B--2---:R-:W-:-:S07]  /*1310*/  IMAD.IADD R31, R31, 0x1, -R4 ;  /* 0x000000011f1f7824 */ /* 0x004fce00078e0a04 */
.L_x_2834:
[----:B------:R-:W-:Y:S01]  /*1320*/  ULDC.64 UR4, c[0x0][0xa10] ;  /* 0x0002840000047ab9 */ /* 0x000fe20000000a00 */
[----:B------:R-:W1:Y:S01]  /*1330*/  LDC R9, c[0x0][0x448] ;  /* 0x00011200ff097b82 */ /* 0x000e620000000800 */
[----:B------:R-:W-:-:S04]  /*1340*/  ISETP.NE.U32.AND P0, PT, RZ, UR4, PT ;  /* 0x00000004ff007c0c */ /* 0x000fc8000bf05070 */
[----:B------:R-:W-:Y:S01]  /*1350*/  ISETP.NE.AND.EX P0, PT, RZ, UR5, PT, P0 ;  /* 0x00000005ff007c0c */ /* 0x000fe2000bf05300 */
[----:B------:R-:W-:Y:S02]  /*1360*/  ULDC.64 UR4, c[0x0][0xa30] ;  /* 0x00028c0000047ab9 */ /* 0x000fe40000000a00 */
[----:B------:R-:W-:Y:S01]  /*1370*/  ISETP.NE.U32.AND P1, PT, RZ, UR4, PT ;  /* 0x00000004ff007c0c */ /* 0x000fe2000bf25070 */
[----:B-----5:R-:W-:Y:S01]  /*1380*/  IMAD.MOV.U32 R30, RZ, RZ, R31 ;  /* 0x000000ffff1e7224 */ /* 0x020fe200078e001f */
[----:B------:R-:W2:Y:S02]  /*1390*/  LDC.64 R14, c[0x0][0x9e0] ;  /* 0x00027800ff0e7b82 */ /* 0x000ea40000000a00 */
[----:B------:R-:W-:-:S06]  /*13a0*/  ISETP.NE.AND.EX P1, PT, RZ, UR5, PT, P1 ;  /* 0x00000005ff007c0c */ /* 0x000fcc000bf25310 */
[----:B0-----:R-:W0:Y:S08]  /*13b0*/  @P0 LDC.64 R4, c[0x0][0xa10] ;  /* 0x00028400ff040b82 */ /* 0x001e300000000a00 */
[----:B------:R-:W3:Y:S01]  /*13c0*/  @P1 LDC.64 R6, c[0x0][0xa30] ;  /* 0x00028c00ff061b82 */ /* 0x000ee20000000a00 */
[----:B0-----:R-:W-:-:S05]  /*13d0*/  @P0 IMAD.WIDE R4, R123, 0x4, R4 ;  /* 0x000000047b040825 */ /* 0x001fca00078e0204 */
[----:B------:R-:W4:Y:S04]  /*13e0*/  @P0 LDG.E R3, desc[UR54][R4.64] ;  /* 0x0000003604030981 */ /* 0x000f28000c1e1900 */
[----:B------:R-:W4:Y:S01]  /*13f0*/  @P0 LDG.E R8, desc[UR54][R4.64+0x4] ;  /* 0x0000043604080981 */ /* 0x000f22000c1e1900 */
[----:B---3--:R-:W-:-:S05]  /*1400*/  @P1 IMAD.WIDE R6, R123, 0x4, R6 ;  /* 0x000000047b061825 */ /* 0x008fca00078e0206 */
[----:B------:R0:W5:Y:S01]  /*1410*/  @P1 LDG.E R30, desc[UR54][R6.64] ;  /* 0x00000036061e1981 */ /* 0x000162000c1e1900 */
[----:B-1----:R-:W-:Y:S01]  /*1420*/  ISETP.NE.AND P1, PT, R9, 0x1, PT ;  /* 0x000000010900780c */ /* 0x002fe20003f25270 */
[----:B------:R-:W-:Y:S01]  /*1430*/  IMAD.SHL.U32 R214, R121, 0x80, RZ ;  /* 0x0000008079d67824 */ /* 0x000fe200078e00ff */
[----:B--2---:R-:W-:-:S11]  /*1440*/  ISETP.GE.AND P2, PT, R15, 0x1, PT ;  /* 0x000000010f00780c */ /* 0x004fd60003f46270 */
[----:B------:R-:W1:Y:S08]  /*1450*/  @P1 LDC R10, c[0x0][0x44c] ;  /* 0x00011300ff0a1b82 */ /* 0x000e700000000800 */
[----:B------:R-:W2:Y:S01]  /*1460*/  @P1 LDC R12, c[0x0][0x450] ;  /* 0x00011400ff0c1b82 */ /* 0x000ea20000000800 */
[----:B----4-:R-:W-:Y:S02]  /*1470*/  @P0 IMAD.IADD R24, R8, 0x1, -R3 ;  /* 0x0000000108180824 */ /* 0x010fe400078e0a03 */
[----:B------:R-:W-:-:S02]  /*1480*/  IMAD.IADD R8, R31, 0x1, -R0 ;  /* 0x000000011f087824 */ /* 0x000fc400078e0a00 */
[----:B------:R-:W-:Y:S02]  /*1490*/  VIADD R3, R214, 0x7f ;  /* 0x0000007fd6037836 */ /* 0x000fe40000000000 */
[----:B------:R-:W-:Y:S02]  /*14a0*/  IMAD.IADD R204, R8, 0x1, R24 ;  /* 0x0000000108cc7824 */ /* 0x000fe400078e0218 */
[----:B-1----:R-:W-:-:S04]  /*14b0*/  @P1 IMAD.HI.U32 R5, R3, R10, RZ ;  /* 0x0000000a03051227 */ /* 0x002fc800078e00ff */
[----:B------:R-:W-:Y:S02]  /*14c0*/  VIADD R0, R204, 0x5f ;  /* 0x0000005fcc007836 */ /* 0x000fe40000000000 */
[----:B------:R-:W-:Y:S01]  /*14d0*/  IMAD.MOV.U32 R4, RZ, RZ, R3 ;  /* 0x000000ffff047224 */ /* 0x000fe200078e0003 */
[----:B--2---:R-:W-:Y:S01]  /*14e0*/  @P1 SHF.R.U32.HI R4, RZ, R12, R5 ;  /* 0x0000000cff041219 */ /* 0x004fe20000011605 */
[----:B------:R-:W-:Y:S01]  /*14f0*/  IMAD.HI R0, R0, 0x2aaaaaab, RZ ;  /* 0x2aaaaaab00007827 */ /* 0x000fe200078e02ff */
[----:B------:R-:W-:-:S04]  /*1500*/  IADD3 R5, R204, 0x1, -R203 ;  /* 0x00000001cc057810 */ /* 0x000fc80007ffe8cb */
[----:B------:R-:W-:Y:S01]  /*1510*/  SHF.R.U32.HI R3, RZ, 0x1f, R0 ;  /* 0x0000001fff037819 */ /* 0x000fe20000011600 */
[----:B0-----:R-:W-:-:S03]  /*1520*/  IMAD.IADD R7, R5, 0x1, R4 ;  /* 0x0000000105077824 */ /* 0x001fc600078e0204 */
[----:B------:R-:W-:Y:S01]  /*1530*/  LEA.HI.SX32 R176, R0, R3, 0x1c ;  /* 0x0000000300b07211 */ /* 0x000fe200078fe2ff */
        /* <DEDUP_REMOVED lines=13> */
.L_x_2837:
[----:B------:R-:W-:-:S13]  /*1610*/  ISETP.NE.AND P0, PT, R15, 0x1, PT ;  /* 0x000000010f00780c */ /* 0x000fda0003f05270 */
[----:B------:R-:W0:Y:S02]  /*1620*/  @P0 LDC.64 R4, c[0x0][0x9e8] ;  /* 0x00027a00ff040b82 */ /* 0x000e240000000a00 */
[----:B0-----:R-:W-:-:S05]  /*1630*/  @P0 IMAD.HI.U32 R4, R3, R4, RZ ;  /* 0x0000000403040227 */ /* 0x001fca00078e00ff */
[----:B------:R-:W-:-:S07]  /*1640*/  @P0 SHF.R.U32.HI R3, RZ, R5, R4 ;  /* 0x00000005ff030219 */ /* 0x000fce0000011604 */
.L_x_2838:
[----:B------:R-:W-:Y:S05]  /*1650*/  BSYNC B0 ;  /* 0x0000000000007941 */ /* 0x000fea0003800000 */
.L_x_2836:
[----:B------:R-:W-:-:S05]  /*1660*/  IMAD R3, R3, R15, R15 ;  /* 0x0000000f03037224 */ /* 0x000fca00078e020f */
[----:B------:R-:W-:-:S07]  /*1670*/  VIMNMX R0, R0, R3, PT ;  /* 0x0000000300007248 */ /* 0x000fce0003fe0100 */
.L_x_2835:
[----:B------:R-:W0:Y:S01]  /*1680*/  @P1 LDC R3, c[0x0][0x44c] ;  /* 0x00011300ff031b82 */ /* 0x000e220000000800 */
[----:B------:R-:W-:Y:S01]  /*1690*/  IMAD.MOV.U32 R4, RZ, RZ, R214 ;  /* 0x000000ffff047224 */ /* 0x000fe200078e00d6 */
[----:B------:R-:W-:Y:S01]  /*16a0*/  ULDC UR4, c[0x0][0x9dc] ;  /* 0x0002770000047ab9 */ /* 0x000fe20000000800 */
[----:B------:R-:W-:-:S05]  /*16b0*/  IMAD.IADD R29, R204, 0x1, -R203 ;  /* 0x00000001cc1d7824 */ /* 0x000fca00078e0acb */
[----:B------:R-:W1:Y:S01]  /*16c0*/  @P1 LDC R6, c[0x0][0x450] ;  /* 0x00011400ff061b82 */ /* 0x000e620000000800 */
[----:B0-----:R-:W-:-:S05]  /*16d0*/  @P1 IMAD.HI.U32 R3, R214, R3, RZ ;  /* 0x00000003d6031227 */ /* 0x001fca00078e00ff */
[----:B-1----:R-:W-:-:S05]  /*16e0*/  @P1 SHF.R.U32.HI R4, RZ, R6, R3 ;  /* 0x00000006ff041219 */ /* 0x002fca0000011603 */
[----:B------:R-:W-:-:S04]  /*16f0*/  IMAD.IADD R3, R29, 0x1, R4 ;  /* 0x000000011d037824 */ /* 0x000fc800078e0204 */
[----:B------:R-:W-:Y:S01]  /*1700*/  VIADD R4, R3, -UR4 ;  /* 0x8000000403047c36 */ /* 0x000fe20008000000 */
[----:B------:R-:W-:Y:S06]  /*1710*/  @!P2 BRA `(.L_x_2839) ;  /* 0x000000000044a947 */ /* 0x000fec0003800000 */
[----:B------:R-:W-:Y:S01]  /*1720*/  ISETP.GT.AND P0, PT, R3, -0x1, PT ;  /* 0xffffffff0300780c */ /* 0x000fe20003f04270 */
[----:B------:R-:W-:-:S12]  /*1730*/  BSSY B0, `(.L_x_2840) ;  /* 0x000000d000007945 */ /* 0x000fd80003800000 */
        /* <DEDUP_REMOVED lines=8> */
.L_x_2841:
[----:B------:R-:W-:-:S13]  /*17c0*/  ISETP.NE.AND P0, PT, R15, 0x1, PT ;  /* 0x000000010f00780c */ /* 0x000fda0003f05270 */
[----:B------:R-:W0:Y:S02]  /*17d0*/  @P0 LDC.64 R6, c[0x0][0x9e8] ;  /* 0x00027a00ff060b82 */ /* 0x000e240000000a00 */
[----:B0-----:R-:W-:-:S05]  /*17e0*/  @P0 IMAD.HI.U32 R6, R3, R6, RZ ;  /* 0x0000000603060227 */ /* 0x001fca00078e00ff */
[----:B------:R-:W-:-:S07]  /*17f0*/  @P0 SHF.R.U32.HI R3, RZ, R7, R6 ;  /* 0x00000007ff030219 */ /* 0x000fce0000011606 */
.L_x_2842:
[----:B------:R-:W-:Y:S05]  /*1800*/  BSYNC B0 ;  /* 0x0000000000007941 */ /* 0x000fea0003800000 */
.L_x_2840:
[----:B------:R-:W-:-:S05]  /*1810*/  IMAD R3, R3, R15, RZ ;  /* 0x0000000f03037224 */ /* 0x000fca00078e02ff */
[----:B------:R-:W-:-:S07]  /*1820*/  VIMNMX R4, R4, R3, !PT ;  /* 0x0000000304047248 */ /* 0x000fce0007fe0100 */
.L_x_2839:
[----:B------:R-:W-:Y:S02]  /*1830*/  VIADD R0, R0, 0x5f ;  /* 0x0000005f00007836 */ /* 0x000fe40000000000 */
[----:B------:R-:W-:-:S04]  /*1840*/  IMAD.HI R4, R4, 0x2aaaaaab, RZ ;  /* 0x2aaaaaab04047827 */ /* 0x000fc800078e02ff */
[----:B------:R-:W-:Y:S01]  /*1850*/  IMAD.HI R0, R0, 0x2aaaaaab, RZ ;  /* 0x2aaaaaab00007827 */ /* 0x000fe200078e02ff */
[----:B------:R-:W-:-:S04]  /*1860*/  SHF.R.U32.HI R5, RZ, 0x1f, R4 ;  /* 0x0000001fff057819 */ /* 0x000fc80000011604 */
[----:B------:R-:W-:Y:S02]  /*1870*/  SHF.R.U32.HI R3, RZ, 0x1f, R0 ;  /* 0x0000001fff037819 */ /* 0x000fe40000011600 */
[----:B------:R-:W-:Y:S02]  /*1880*/  LEA.HI.SX32 R5, R4, R5, 0x1c ;  /* 0x0000000504057211 */ /* 0x000fe400078fe2ff */
[----:B------:R-:W-:Y:S02]  /*1890*/  LEA.HI.SX32 R3, R0, R3, 0x1c ;  /* 0x0000000300037211 */ /* 0x000fe400078fe2ff */
[----:B------:R-:W-:Y:S02]  /*18a0*/  VIMNMX R5, RZ, R5, !PT ;  /* 0x00000005ff057248 */ /* 0x000fe40007fe0100 */
[----:B------:R-:W-:-:S03]  /*18b0*/  VIMNMX R3, R176, R3, PT ;  /* 0x00000003b0037248 */ /* 0x000fc60003fe0100 */
[--C-:B------:R-:W-:Y:S02]  /*18c0*/  IMAD R5, R5, 0x60, -R8.reuse ;  /* 0x0000006005057824 */ /* 0x100fe400078e0a08 */
[----:B------:R-:W-:-:S03]  /*18d0*/  IMAD R3, R3, 0x60, -R8 ;  /* 0x0000006003037824 */ /* 0x000fc600078e0a08 */
[----:B------:R-:W-:Y:S02]  /*18e0*/  VIMNMX R5, RZ, R5, !PT ;  /* 0x00000005ff057248 */ /* 0x000fe40007fe0100 */
        /* <DEDUP_REMOVED lines=11> */
[----:B------:R-:W-:Y:S05]  /*19a0*/  @!P1 BRA `(.L_x_2843) ;  /* 0x0000004800749947 */ /* 0x000fea0003800000 */
        /* <DEDUP_REMOVED lines=20> */
.L_x_2845:
[----:B------:R-:W-:Y:S05]  /*1af0*/  BSYNC B6 ;  /* 0x0000000000067941 */ /* 0x000fea0003800000 */
.L_x_2844:
        /* <DEDUP_REMOVED lines=20> */
.L_x_2847:
[----:B------:R-:W-:Y:S05]  /*1c40*/  BSYNC B6 ;  /* 0x0000000000067941 */ /* 0x000fea0003800000 */
.L_x_2846:
[----:B------:R-:W2:Y:S01]  /*1c50*/  LDL R34, [R1+0x24] ;  /* 0x0000240001227983 */ /* 0x000ea20000100800 */
[----:B------:R-:W-:Y:S01]  /*1c60*/  ULDC.64 UR4, c[0x0][0x9f8] ;  /* 0x00027e0000047ab9 */ /* 0x000fe20000000a00 */
[----:B------:R-:W-:Y:S01]  /*1c70*/  IMAD.MOV.U32 R0, RZ, RZ, R123 ;  /* 0x000000ffff007224 */ /* 0x000fe200078e007b */
[----:B------:R-:W-:Y:S01]  /*1c80*/  ISETP.NE.U32.AND P0, PT, RZ, UR4, PT ;  /* 0x00000004ff007c0c */ /* 0x000fe2000bf05070 */
[----:B------:R-:W-:Y:S01]  /*1c90*/  ULDC UR4, c[0x0][0x320] ;  /* 0x0000c80000047ab9 */ /* 0x000fe20000000800 */
[----:B------:R-:W-:Y:S01]  /*1ca0*/  VIADD R4, R16, 0x60 ;  /* 0x0000006010047836 */ /* 0x000fe20000000000 */
[----:B------:R-:W0:Y:S01]  /*1cb0*/  LDC.64 R54, c[0x0][0x3f8] ;  /* 0x0000fe00ff367b82 */ /* 0x000e220000000a00 */
[----:B------:R-:W-:-:S07]  /*1cc0*/  ISETP.NE.AND.EX P0, PT, RZ, UR5, PT, P0 ;  /* 0x00000005ff007c0c */ /* 0x000fce000bf05300 */
[----:B------:R-:W1:Y:S08]  /*1cd0*/  LDC.64 R60, c[0x0][0x408] ;  /* 0x00010200ff3c7b82 */ /* 0x000e700000000a00 */
[----:B------:R-:W3:Y:S01]  /*1ce0*/  @P0 LDC.64 R6, c[0x0][0x9f8] ;  /* 0x00027e00ff060b82 */ /* 0x000ee20000000a00 */
[----:B------:R-:W-:-:S04]  /*1cf0*/  ISETP.GE.AND P1, PT, R18, UR4, PT ;  /* 0x0000000412007c0c */ /* 0x000fc8000bf26270 */
[----:B------:R-:W-:-:S03]  /*1d00*/  SEL R3, RZ, 0xffffffff, P1 ;  /* 0xffffffffff037807 */ /* 0x000fc60000800000 */
[----:B------:R-:W4:Y:S02]  /*1d10*/  LDC R67, c[0x0][0x3f4] ;  /* 0x0000fd00ff437b82 */ /* 0x000f240000000800 */
[----:B------:R-:W-:Y:S02]  /*1d20*/  IMAD.SHL.U32 R8, R3, 0x2, RZ ;  /* 0x0000000203087824 */ /* 0x000fe400078e00ff */
[----:B------:R-:W-:Y:S01]  /*1d30*/  VIADD R3, R16, 0x40 ;  /* 0x0000004010037836 */ /* 0x000fe20000000000 */
[----:B------:R-:W-:Y:S01]  /*1d40*/  ISETP.GE.AND P1, PT, R4, UR4, PT ;  /* 0x0000000404007c0c */ /* 0x000fe2000bf26270 */
[----:B---3--:R-:W-:-:S05]  /*1d50*/  @P0 IMAD.WIDE R6, R123, 0x4, R6 ;  /* 0x000000047b060825 */ /* 0x008fca00078e0206 */
[----:B------:R3:W2:Y:S01]  /*1d60*/  @P0 LDG.E R0, desc[UR54][R6.64] ;  /* 0x0000003606000981 */ /* 0x0006a2000c1e1900 */
[----:B------:R-:W-:Y:S01]  /*1d70*/  ISETP.GE.AND P0, PT, R16, UR4, PT ;  /* 0x0000000410007c0c */ /* 0x000fe2000bf06270 */
[----:B0-----:R-:W-:Y:S01]  /*1d80*/  IMAD.WIDE.U32 R12, R205, R54, R16 ;  /* 0x00000036cd0c7225 */ /* 0x001fe200078e0010 */
[----:B------:R-:W-:Y:S01]  /*1d90*/  SHF.R.S32.HI R11, RZ, 0x1f, R205 ;  /* 0x0000001fff0b7819 */ /* 0x000fe200000114cd */
[----:B------:R-:W0:Y:S01]  /*1da0*/  S2R R36, SR_TID.X ;  /* 0x0000000000247919 */ /* 0x000e220000002100 */
[----:B------:R-:W-:Y:S01]  /*1db0*/  SEL R5, RZ, 0x1, P0 ;  /* 0x00000001ff057807 */ /* 0x000fe20000000000 */
[----:B------:R-:W-:Y:S01]  /*1dc0*/  IMAD.MOV.U32 R66, RZ, RZ, 0x20 ;  /* 0x00000020ff427424 */ /* 0x000fe200078e00ff */
[----:B------:R-:W-:Y:S01]  /*1dd0*/  ISETP.GE.AND P0, PT, R3, UR4, PT ;  /* 0x0000000403007c0c */ /* 0x000fe2000bf06270 */
[C---:B-1----:R-:W-:Y:S01]  /*1de0*/  IMAD R14, R11.reuse, R60, RZ ;  /* 0x0000003c0b0e7224 */ /* 0x042fe200078e02ff */
[----:B------:R-:W-:Y:S01]  /*1df0*/  LOP3.LUT R5, R8, 0x2, R5, 0xe2, !PT ;  /* 0x0000000208057812 */ /* 0x000fe200078ee205 */
[----:B------:R-:W-:Y:S01]  /*1e00*/  IMAD R8, R11, R54, RZ ;  /* 0x000000360b087224 */ /* 0x000fe200078e02ff */
[----:B---3--:R-:W-:Y:S01]  /*1e10*/  SEL R6, RZ, 0x4, P0 ;  /* 0x00000004ff067807 */ /* 0x008fe20000000000 */
[C---:B------:R-:W-:Y:S01]  /*1e20*/  IMAD R59, R205.reuse, R61, R14 ;  /* 0x0000003dcd3b7224 */ /* 0x040fe200078e020e */
[----:B------:R-:W-:Y:S01]  /*1e30*/  SEL R7, RZ, 0x8, P1 ;  /* 0x00000008ff077807 */ /* 0x000fe20000800000 */
[----:B------:R-:W-:Y:S01]  /*1e40*/  IMAD R15, R205, R55, R8 ;  /* 0x00000037cd0f7224 */ /* 0x000fe200078e0208 */
[----:B------:R-:W-:-:S02]  /*1e50*/  ISETP.GE.AND P0, PT, R209, UR4, PT ;  /* 0x00000004d1007c0c */ /* 0x000fc4000bf06270 */
[----:B------:R-:W-:Y:S01]  /*1e60*/  ISETP.GE.AND P1, PT, R208, UR4, PT ;  /* 0x00000004d0007c0c */ /* 0x000fe2000bf26270 */
[----:B------:R-:W-:Y:S01]  /*1e70*/  IMAD.IADD R13, R15, 0x1, R13 ;  /* 0x000000010f0d7824 */ /* 0x000fe200078e020d */
[----:B------:R-:W-:Y:S02]  /*1e80*/  LOP3.LUT R5, R7, R5, R6, 0xfe, !PT ;  /* 0x0000000507057212 */ /* 0x000fe400078efe06 */
[----:B------:R-:W-:Y:S01]  /*1e90*/  SEL R6, RZ, 0x10, P0 ;  /* 0x00000010ff067807 */ /* 0x000fe20000000000 */
[----:B-----5:R-:W-:Y:S01]  /*1ea0*/  IMAD.WIDE.U32 R52, R30, R54, R12 ;  /* 0x000000361e347225 */ /* 0x020fe200078e000c */
[----:B------:R-:W-:Y:S02]  /*1eb0*/  SEL R7, RZ, 0x20, P1 ;  /* 0x00000020ff077807 */ /* 0x000fe40000800000 */
[----:B------:R-:W-:Y:S02]  /*1ec0*/  ISETP.GE.AND P0, PT, R211, UR4, PT ;  /* 0x00000004d3007c0c */ /* 0x000fe4000bf06270 */
[----:B------:R-:W-:Y:S01]  /*1ed0*/  LOP3.LUT R6, R7, R5, R6, 0xfe, !PT ;  /* 0x0000000507067212 */ /* 0x000fe200078efe06 */
[----:B------:R-:W-:Y:S01]  /*1ee0*/  IMAD.IADD R5, R32, 0x1, R31 ;  /* 0x0000000120057824 */ /* 0x000fe200078e021f */
[----:B------:R-:W-:Y:S01]  /*1ef0*/  SEL R7, RZ, 0x40, P0 ;  /* 0x00000040ff077807 */ /* 0x000fe20000000000 */
[----:B------:R-:W3:Y:S01]  /*1f00*/  LDL R32, [R1+0xc] ;  /* 0x00000c0001207983 */ /* 0x000ee20000100800 */
[----:B------:R-:W-:-:S02]  /*1f10*/  ISETP.GE.AND P1, PT, R210, UR4, PT ;  /* 0x00000004d2007c0c */ /* 0x000fc4000bf26270 */
[--C-:B------:R-:W-:Y:S02]  /*1f20*/  SHF.R.S32.HI R201, RZ, 0x1f, R200.reuse ;  /* 0x0000001fffc97819 */ /* 0x100fe400000114c8 */
[----:B------:R-:W-:Y:S01]  /*1f30*/  SEL R10, RZ, 0x7fff80, P1 ;  /* 0x007fff80ff0a7807 */ /* 0x000fe20000800000 */
[----:B0-----:R-:W-:Y:S01]  /*1f40*/  VIADD R36, R36, 0xffffff80 ;  /* 0xffffff8024247836 */ /* 0x001fe20000000000 */
[----:B----4-:R-:W-:Y:S01]  /*1f50*/  ISETP.GE.AND P2, PT, R16, R67, PT ;  /* 0x000000431000720c */ /* 0x010fe20003f46270 */
[C---:B------:R-:W-:Y:S01]  /*1f60*/  IMAD.WIDE.U32 R8, R205.reuse, R54, R200 ;  /* 0x00000036cd087225 */ /* 0x040fe200078e00c8 */
[----:B------:R-:W-:Y:S02]  /*1f70*/  LOP3.LUT R6, R10, R6, R7, 0xfe, !PT ;  /* 0x000000060a067212 */ /* 0x000fe400078efe07 */
[----:B------:R-:W-:Y:S01]  /*1f80*/  SHF.R.S32.HI R35, RZ, 0x1f, R36 ;  /* 0x0000001fff237819 */ /* 0x000fe20000011424 */
[----:B------:R-:W-:Y:S01]  /*1f90*/  IMAD.WIDE.U32 R10, R205, R60, R200 ;  /* 0x0000003ccd0a7225 */ /* 0x000fe200078e00c8 */
[----:B------:R-:W-:-:S02]  /*1fa0*/  SEL R7, R67, RZ, P2 ;  /* 0x000000ff43077207 */ /* 0x000fc40001000000 */
[----:B------:R-:W-:Y:S01]  /*1fb0*/  LEA.HI R35, R35, R36, RZ, 0x2 ;  /* 0x0000002423237211 */ /* 0x000fe200078f10ff */
[----:B------:R-:W-:Y:S01]  /*1fc0*/  IMAD.IADD R21, R9, 0x1, R15 ;  /* 0x0000000109157824 */ /* 0x000fe200078e020f */
[----:B------:R-:W-:Y:S01]  /*1fd0*/  P2R R91, PR, RZ, 0x4 ;  /* 0x00000004ff5b7803 */ /* 0x000fe20000000000 */
[----:B------:R-:W-:Y:S01]  /*1fe0*/  IMAD.MOV.U32 R20, RZ, RZ, R8 ;  /* 0x000000ffff147224 */ /* 0x000fe200078e0008 */
[----:B------:R-:W-:Y:S01]  /*1ff0*/  LOP3.LUT R35, R35, 0xfffffffc, RZ, 0xc0, !PT ;  /* 0xfffffffc23237812 */ /* 0x000fe200078ec0ff */
[----:B------:R-:W-:Y:S01]  /*2000*/  IMAD.IADD R57, R11, 0x1, R59 ;  /* 0x000000010b397824 */ /* 0x000fe200078e023b */
[----:B------:R-:W-:Y:S01]  /*2010*/  SHF.R.S32.HI R11, RZ, 0x1f, R30 ;  /* 0x0000001fff0b7819 */ /* 0x000fe2000001141e */
[----:B------:R-:W-:Y:S01]  /*2020*/  IMAD.WIDE.U32 R8, R205, R60, R16 ;  /* 0x0000003ccd087225 */ /* 0x000fe200078e0010 */
[----:B------:R-:W-:-:S03]  /*2030*/  SHF.R.S32.HI R62, RZ, 0x1f, R122 ;  /* 0x0000001fff3e7819 */ /* 0x000fc6000001147a */
[----:B------:R-:W-:Y:S02]  /*2040*/  IMAD.IADD R35, R36, 0x1, -R35 ;  /* 0x0000000124237824 */ /* 0x000fe400078e0a23 */
[----:B------:R-:W-:Y:S02]  /*2050*/  IMAD.IADD R59, R59, 0x1, R9 ;  /* 0x000000013b3b7824 */ /* 0x000fe400078e0209 */
[----:B------:R-:W-:Y:S02]  /*2060*/  IMAD R64, R35, 0x40, R205 ;  /* 0x0000004023407824 */ /* 0x000fe400078e02cd */
[----:B------:R-:W0:Y:S01]  /*2070*/  S2R R35, SR_TID.X ;  /* 0x0000000000237919 */ /* 0x000e220000002100 */
[----:B------:R-:W-:Y:S02]  /*2080*/  IMAD R9, R11, R54, RZ ;  /* 0x000000360b097224 */ /* 0x000fe400078e02ff */
[----:B------:R-:W-:Y:S02]  /*2090*/  IMAD.IADD R7, R16, 0x1, R7 ;  /* 0x0000000110077824 */ /* 0x000fe400078e0207 */
[----:B------:R-:W-:-:S02]  /*20a0*/  IMAD R33, R30, R55, R9 ;  /* 0x000000371e217224 */ /* 0x000fc400078e0209 */
[-C--:B------:R-:W-:Y:S01]  /*20b0*/  IMAD R9, R11, R60.reuse, RZ ;  /* 0x0000003c0b097224 */ /* 0x080fe200078e02ff */
[----:B------:R-:W-:Y:S01]  /*20c0*/  SHF.R.S32.HI R14, RZ, 0x1f, R7 ;  /* 0x0000001fff0e7819 */ /* 0x000fe20000011407 */
[----:B------:R-:W-:Y:S02]  /*20d0*/  IMAD.MOV.U32 R56, RZ, RZ, R10 ;  /* 0x000000ffff387224 */ /* 0x000fe400078e000a */
[----:B------:R-:W-:Y:S01]  /*20e0*/  IMAD.MOV.U32 R58, RZ, RZ, R8 ;  /* 0x000000ffff3a7224 */ /* 0x000fe200078e0008 */
[----:B------:R-:W-:Y:S01]  /*20f0*/  LEA.HI R14, R14, R7, RZ, 0x3 ;  /* 0x000000070e0e7211 */ /* 0x000fe200078f18ff */
[----:B------:R-:W-:Y:S01]  /*2100*/  IMAD R13, R30, R61, R9 ;  /* 0x0000003d1e0d7224 */ /* 0x000fe200078e0209 */
[----:B------:R-:W-:Y:S01]  /*2110*/  SHF.L.U64.HI R9, R60, 0x6, R61 ;  /* 0x000000063c097819 */ /* 0x000fe2000001023d */
[----:B------:R-:W-:Y:S01]  /*2120*/  IMAD R11, R61, 0x60, RZ ;  /* 0x000000603d0b7824 */ /* 0x000fe200078e02ff */
[----:B------:R-:W-:Y:S01]  /*2130*/  PRMT R88, R6, 0x8880, RZ ;  /* 0x0000888006587816 */ /* 0x000fe200000000ff */
[----:B------:R-:W-:Y:S01]  /*2140*/  IMAD.SHL.U32 R10, R60, 0x40, RZ ;  /* 0x000000403c0a7824 */ /* 0x000fe200078e00ff */
[----:B------:R-:W-:Y:S01]  /*2150*/  SHF.L.U64.HI R7, R54, 0x6, R55 ;  /* 0x0000000636077819 */ /* 0x000fe20000010237 */
[----:B------:R-:W-:-:S04]  /*2160*/  IMAD.WIDE.U32 R56, R30, R60, R56 ;  /* 0x0000003c1e387225 */ /* 0x000fc800078e0038 */
[----:B------:R-:W-:-:S04]  /*2170*/  IMAD.WIDE.U32 R58, R30, R60, R58 ;  /* 0x0000003c1e3a7225 */ /* 0x000fc800078e003a */
[----:B------:R-:W-:-:S04]  /*2180*/  IMAD.WIDE.U32 R60, R60, 0x60, RZ ;  /* 0x000000603c3c7825 */ /* 0x000fc800078e00ff */
[----:B------:R-:W-:Y:S02]  /*2190*/  IMAD R15, R55, 0x60, RZ ;  /* 0x00000060370f7824 */ /* 0x000fe400078e02ff */
[----:B0-----:R-:W-:Y:S02]  /*21a0*/  VIADD R35, R35, 0xffffff80 ;  /* 0xffffff8023237836 */ /* 0x001fe40000000000 */
[----:B------:R-:W-:Y:S01]  /*21b0*/  IMAD.IADD R70, R61, 0x1, R11 ;  /* 0x000000013d467824 */ /* 0x000fe200078e020b */
[----:B------:R-:W-:Y:S01]  /*21c0*/  PRMT R88, R88, 0x7710, RZ ;  /* 0x0000771058587816 */ /* 0x000fe200000000ff */
[----:B------:R-:W-:Y:S01]  /*21d0*/  IMAD.SHL.U32 R8, R54, 0x40, RZ ;  /* 0x0000004036087824 */ /* 0x000fe200078e00ff */
[----:B------:R-:W-:Y:S01]  /*21e0*/  LOP3.LUT R78, R14, 0xfffffff8, RZ, 0xc0, !PT ;  /* 0xfffffff80e4e7812 */ /* 0x000fe200078ec0ff */
[----:B------:R-:W-:Y:S01]  /*21f0*/  IMAD.WIDE.U32 R20, R30, R54, R20 ;  /* 0x000000361e147225 */ /* 0x000fe200078e0014 */
[----:B------:R-:W-:-:S03]  /*2200*/  LOP3.LUT R82, R88, 0x1, RZ, 0xc0, !PT ;  /* 0x0000000158527812 */ /* 0x000fc600078ec0ff */
[----:B------:R-:W-:Y:S01]  /*2210*/  IMAD.WIDE.U32 R54, R54, 0x60, RZ ;  /* 0x0000006036367825 */ /* 0x000fe200078e00ff */
[C---:B------:R-:W-:Y:S02]  /*2220*/  LOP3.LUT R83, R88.reuse, 0x2, RZ, 0xc0, !PT ;  /* 0x0000000258537812 */ /* 0x040fe400078ec0ff */
[C---:B------:R-:W-:Y:S01]  /*2230*/  LOP3.LUT R84, R88.reuse, 0x4, RZ, 0xc0, !PT ;  /* 0x0000000458547812 */ /* 0x040fe200078ec0ff */
[----:B------:R-:W-:Y:S01]  /*2240*/  IMAD.SHL.U32 R67, R67, 0x2, RZ ;  /* 0x0000000243437824 */ /* 0x000fe200078e00ff */
[C---:B------:R-:W-:Y:S01]  /*2250*/  LOP3.LUT R85, R88.reuse, 0x8, RZ, 0xc0, !PT ;  /* 0x0000000858557812 */ /* 0x040fe200078ec0ff */
[----:B------:R-:W-:Y:S01]  /*2260*/  IMAD.IADD R68, R55, 0x1, R15 ;  /* 0x0000000137447824 */ /* 0x000fe200078e020f */
[C---:B------:R-:W-:Y:S01]  /*2270*/  LOP3.LUT R86, R88.reuse, 0x10, RZ, 0xc0, !PT ;  /* 0x0000001058567812 */ /* 0x040fe200078ec0ff */
[----:B------:R-:W-:Y:S01]  /*2280*/  IMAD.IADD R73, R21, 0x1, R33 ;  /* 0x0000000115497824 */ /* 0x000fe200078e0221 */
[C---:B------:R-:W-:Y:S01]  /*2290*/  LOP3.LUT R87, R88.reuse, 0x20, RZ, 0xc0, !PT ;  /* 0x0000002058577812 */ /* 0x040fe200078ec0ff */
[----:B------:R-:W-:Y:S01]  /*22a0*/  IMAD.IADD R74, R33, 0x1, R53 ;  /* 0x00000001214a7824 */ /* 0x000fe200078e0235 */
[----:B------:R-:W-:Y:S01]  /*22b0*/  SHF.R.S32.HI R77, RZ, 0x3, R14 ;  /* 0x00000003ff4d7819 */ /* 0x000fe2000001140e */
[----:B------:R-:W-:Y:S01]  /*22c0*/  IMAD.IADD R75, R57, 0x1, R13 ;  /* 0x00000001394b7824 */ /* 0x000fe200078e020d */
[----:B------:R-:W-:Y:S01]  /*22d0*/  SHF.R.S32.HI R79, RZ, 0x1f, R78 ;  /* 0x0000001fff4f7819 */ /* 0x000fe2000001144e */
[----:B------:R-:W-:Y:S01]  /*22e0*/  IMAD.IADD R76, R13, 0x1, R59 ;  /* 0x000000010d4c7824 */ /* 0x000fe200078e023b */
[----:B------:R-:W-:Y:S01]  /*22f0*/  LOP3.LUT R88, R88, 0x40, RZ, 0xc0, !PT ;  /* 0x0000004058587812 */ /* 0x000fe200078ec0ff */
[C---:B--2---:R-:W-:Y:S01]  /*2300*/  IMAD.SHL.U32 R31, R34.reuse, 0x40, RZ ;  /* 0x00000040221f7824 */ /* 0x044fe200078e00ff */
[----:B------:R-:W-:-:S02]  /*2310*/  LOP3.LUT P0, RZ, R34, 0x4, RZ, 0xc0, !PT ;  /* 0x0000000422ff7812 */ /* 0x000fc4000780c0ff */
[----:B------:R-:W0:Y:S02]  /*2320*/  S2R R34, SR_TID.X ;  /* 0x0000000000227919 */ /* 0x000e240000002100 */
[----:B------:R-:W-:Y:S02]  /*2330*/  LOP3.LUT R31, R31, 0x1c0, RZ, 0xc0, !PT ;  /* 0x000001c01f1f7812 */ /* 0x000fe400078ec0ff */
[----:B0-----:R-:W-:-:S04]  /*2340*/  SHF.R.U32.HI R34, RZ, 0x7, R34 ;  /* 0x00000007ff227819 */ /* 0x001fc80000011622 */
[C---:B------:R-:W-:Y:S01]  /*2350*/  ISETP.NE.AND P1, PT, R34.reuse, 0x1, PT ;  /* 0x000000012200780c */ /* 0x040fe20003f25270 */
[----:B------:R-:W-:Y:S01]  /*2360*/  VIADD R63, R34, 0x8 ;  /* 0x00000008223f7836 */ /* 0x000fe20000000000 */
[----:B------:R-:W-:-:S04]  /*2370*/  SHF.R.S32.HI R34, RZ, 0x1f, R35 ;  /* 0x0000001fff227819 */ /* 0x000fc80000011423 */
[----:B------:R-:W-:Y:S01]  /*2380*/  LEA.HI R34, R34, R35, RZ, 0x5 ;  /* 0x0000002322227211 */ /* 0x000fe200078f28ff */
[----:B------:R-:W-:-:S04]  /*2390*/  VIADD R35, R205, 0x40 ;  /* 0x00000040cd237836 */ /* 0x000fc80000000000 */
[----:B------:R-:W-:-:S05]  /*23a0*/  IMAD.SHL.U32 R35, R35, 0x40, RZ ;  /* 0x0000004023237824 */ /* 0x000fca00078e00ff */
[----:B------:R-:W-:Y:S01]  /*23b0*/  LOP3.LUT R35, R35, 0x1c0, RZ, 0xc0, !PT ;  /* 0x000001c023237812 */ /* 0x000fe200078ec0ff */
[----:B------:R-:W-:Y:S05]  /*23c0*/  @!P1 WARPSYNC.ALL ;  /* 0x0000000000009948 */ /* 0x000fea0003800000 */
[----:B------:R-:W-:Y:S01]  /*23d0*/  LOP3.LUT R11, R35, 0x38, R14, 0xf8, !PT ;  /* 0x00000038230b7812 */ /* 0x000fe200078ef80e */
[----:B------:R-:W-:Y:S01]  /*23e0*/  VIADD R35, R205, 0x40 ;  /* 0x00000040cd237836 */ /* 0x000fe20000000000 */
[----:B------:R-:W-:Y:S01]  /*23f0*/  SHF.R.U32.HI R65, RZ, 0x3, R31 ;  /* 0x00000003ff417819 */ /* 0x000fe2000001161f */
[----:B------:R-:W-:Y:S01]  /*2400*/  ULDC UR4, c[0x0][0x2f4] ;  /* 0x0000bd0000047ab9 */ /* 0x000fe20000000800 */
[----:B------:R-:W-:Y:S01]  /*2410*/  LOP3.LUT R12, R31, 0x18, R16, 0xf8, !PT ;  /* 0x000000181f0c7812 */ /* 0x000fe200078ef810 */
[----:B------:R-:W-:Y:S01]  /*2420*/  IMAD.SHL.U32 R35, R35, 0x40, RZ ;  /* 0x0000004023237824 */ /* 0x000fe200078e00ff */
[----:B------:R-:W-:-:S02]  /*2430*/  SHF.R.S32.HI R34, RZ, 0x5, R34 ;  /* 0x00000005ff227819 */ /* 0x000fc40000011422 */
[----:B------:R-:W-:Y:S02]  /*2440*/  LOP3.LUT R12, R12, R65, RZ, 0x3c, !PT ;  /* 0x000000410c0c7212 */ /* 0x000fe400078e3cff */
[----:B------:R-:W-:-:S03]  /*2450*/  LOP3.LUT R35, R35, 0x1c0, RZ, 0xc0, !PT ;  /* 0x000001c023237812 */ /* 0x000fc600078ec0ff */
[----:B------:R-:W-:Y:S01]  /*2460*/  IMAD R69, R34, 0x200, R12 ;  /* 0x0000020022457824 */ /* 0x000fe200078e020c */
[----:B------:R-:W-:Y:S02]  /*2470*/  LOP3.LUT R12, R31, 0x38, R14, 0xf8, !PT ;  /* 0x000000381f0c7812 */ /* 0x000fe400078ef80e */
[----:B------:R-:W-:Y:S02]  /*2480*/  SHF.R.U32.HI R35, RZ, 0x3, R35 ;  /* 0x00000003ff237819 */ /* 0x000fe40000011623 */
[----:B------:R-:W-:Y:S02]  /*2490*/  SEL R66, R66, 0xffffffe0, !P0 ;  /* 0xffffffe042427807 */ /* 0x000fe40004000000 */
[----:B------:R-:W-:Y:S02]  /*24a0*/  LOP3.LUT R12, R12, R65, RZ, 0x3c, !PT ;  /* 0x000000410c0c7212 */ /* 0x000fe400078e3cff */
[----:B------:R-:W-:Y:S01]  /*24b0*/  LOP3.LUT R11, R11, R35, RZ, 0x3c, !PT ;  /* 0x000000230b0b7212 */ /* 0x000fe200078e3cff */
[----:B------:R-:W-:Y:S01]  /*24c0*/  @!P1 BAR.SYNC.DEFER_BLOCKING 0x9, 0x100 ;  /* 0x0244000000009b1d */ /* 0x000fe20000010000 */
[----:B------:R-:W-:Y:S01]  /*24d0*/  ISETP.GE.AND P2, PT, R18, UR4, PT ;  /* 0x0000000412007c0c */ /* 0x000fe2000bf46270 */
[----:B------:R-:W-:Y:S01]  /*24e0*/  IMAD.IADD R71, R66, 0x1, R69 ;  /* 0x0000000142477824 */ /* 0x000fe200078e0245 */
[----:B------:R-:W-:Y:S01]  /*24f0*/  ISETP.GE.AND P0, PT, R16, UR4, PT ;  /* 0x0000000410007c0c */ /* 0x000fe2000bf06270 */
[----:B------:R-:W-:Y:S01]  /*2500*/  IMAD R80, R34, 0x200, R12 ;  /* 0x0000020022507824 */ /* 0x000fe200078e020c */
[----:B------:R-:W-:Y:S01]  /*2510*/  P2R R90, PR, RZ, 0x4 ;  /* 0x00000004ff5a7803 */ /* 0x000fe20000000000 */
[----:B---3--:R-:W-:Y:S01]  /*2520*/  IMAD.IADD R81, R32, 0x1, R11 ;  /* 0x0000000120517824 */ /* 0x008fe200078e020b */
[----:B------:R-:W-:-:S09]  /*2530*/  SHF.R.S32.HI R72, RZ, 0x1f, R0 ;  /* 0x0000001fff487819 */ /* 0x000fd20000011400 */
.L_x_2901:
[----:B------:R-:W0:Y:S01]  /*2540*/  LDC R100, c[0x0][0x430] ;  /* 0x00010c00ff647b82 */ /* 0x000e220000000800 */
        /* <DEDUP_REMOVED lines=9> */
[----:B----4-:R-:W0:Y:S08]  /*25e0*/  @!P1 LDC.64 R14, c[0x0][0x428] ;  /* 0x00010a00ff0e9b82 */ /* 0x010e300000000a00 */
[----:B--2---:R-:W2:Y:S08]  /*25f0*/  @!P1 LDC.64 R34, c[0x0][0x418] ;  /* 0x00010600ff229b82 */ /* 0x004eb00000000a00 */
[----:B---3--:R-:W3:Y:S08]  /*2600*/  @P2 LDC R12, c[0x0][0x434] ;  /* 0x00010d00ff0c2b82 */ /* 0x008ef00000000800 */
[----:B------:R-:W4:Y:S01]  /*2610*/  @P2 LDC R13, c[0x0][0x438] ;  /* 0x00010e00ff0d2b82 */ /* 0x000f220000000800 */
[----:B---3--:R-:W-:-:S05]  /*2620*/  @P2 IMAD.HI.U32 R12, R33, R12, RZ ;  /* 0x0000000c210c2227 */ /* 0x008fca00078e00ff */
[----:B----4-:R-:W-:Y:S01]  /*2630*/  @P2 SHF.R.U32.HI R11, RZ, R13, R12 ;  /* 0x0000000dff0b2219 */ /* 0x010fe2000001160c */
[----:B0-----:R-:W-:-:S03]  /*2640*/  @!P1 IMAD R12, R72, R14, RZ ;  /* 0x0000000e480c9224 */ /* 0x001fc600078e02ff */
[--C-:B------:R-:W-:Y:S01]  /*2650*/  @!P1 SHF.R.S32.HI R13, RZ, 0x1f, R11.reuse ;  /* 0x0000001fff0d9819 */ /* 0x100fe2000001140b */
[----:B------:R-:W-:Y:S02]  /*2660*/  @!P1 IMAD R15, R0, R15, R12 ;  /* 0x0000000f000f9224 */ /* 0x000fe400078e020c */
[----:B------:R-:W-:-:S04]  /*2670*/  @!P1 IMAD.MOV.U32 R12, RZ, RZ, R11 ;  /* 0x000000ffff0c9224 */ /* 0x000fc800078e000b */
        /* <DEDUP_REMOVED lines=10> */
[----:B------:R-:W-:Y:S01]  /*2720*/  IMAD R100, R100, R11, R33 ;  /* 0x0000000b64647224 */ /* 0x000fe200078e0221 */
[----:B------:R-:W-:Y:S01]  /*2730*/  BSSY B0, `(.L_x_2848) ;  /* 0x0000315000007945 */ /* 0x000fe20003800000 */
[----:B------:R-:W-:Y:S01]  /*2740*/  IMAD R11, R19, 0x1800, R69 ;  /* 0x00001800130b7824 */ /* 0x000fe200078e0245 */
        /* <DEDUP_REMOVED lines=11> */
[----:B------:R-:W-:Y:S02]  /*2800*/  IMAD R32, R70, R27, RZ ;  /* 0x0000001b46207224 */ /* 0x000fe400078e02ff */
[----:B------:R-:W-:Y:S01]  /*2810*/  IMAD R11, R100, UR5, R11 ;  /* 0x00000005640b7c24 */ /* 0x000fe2000f8e020b */
[----:B------:R-:W-:Y:S01]  /*2820*/  ULDC.64 UR4, c[0x0][0x310] ;  /* 0x0000c40000047ab9 */ /* 0x000fe20000000a00 */
[----:B------:R-:W-:-:S02]  /*2830*/  IMAD R98, R27, -0x60, R24 ;  /* 0xffffffa01b627824 */ /* 0x000fc400078e0218 */
[----:B------:R-:W-:Y:S02]  /*2840*/  IMAD R14, R95, UR4, RZ ;  /* 0x000000045f0e7c24 */ /* 0x000fe4000f8e02ff */
[----:B------:R-:W-:Y:S01]  /*2850*/  IMAD.IADD R13, R13, 0x1, R11 ;  /* 0x000000010d0d7824 */ /* 0x000fe200078e020b */
[----:B------:R-:W-:Y:S01]  /*2860*/  SHF.R.S32.HI R11, RZ, 0x1f, R27 ;  /* 0x0000001fff0b7819 */ /* 0x000fe2000001141b */
[C---:B------:R-:W-:Y:S01]  /*2870*/  IMAD R15, R101.reuse, UR5, R14 ;  /* 0x00000005650f7c24 */ /* 0x040fe2000f8e020e */
[----:B------:R-:W-:Y:S01]  /*2880*/  VIMNMX R98, R98, 0x60, PT ;  /* 0x0000006062627848 */ /* 0x000fe20003fe0100 */
[----:B------:R-:W-:Y:S01]  /*2890*/  IMAD.WIDE.U32 R12, R101, UR4, R12 ;  /* 0x00000004650c7c25 */ /* 0x000fe2000f8e000c */
[----:B------:R-:W-:-:S03]  /*28a0*/  ULDC.64 UR4, c[0x0][0x308] ;  /* 0x0000c20000047ab9 */ /* 0x000fc60000000a00 */
[----:B------:R-:W-:Y:S02]  /*28b0*/  IMAD R14, R68, R27, RZ ;  /* 0x0000001b440e7224 */ /* 0x000fe400078e02ff */
[----:B------:R-:W-:Y:S02]  /*28c0*/  IMAD.IADD R13, R13, 0x1, R15 ;  /* 0x000000010d0d7824 */ /* 0x000fe400078e020f */
[----:B------:R-:W-:Y:S02]  /*28d0*/  IMAD R15, R62, UR4, RZ ;  /* 0x000000043e0f7c24 */ /* 0x000fe4000f8e02ff */
[C---:B------:R-:W-:Y:S02]  /*28e0*/  IMAD R35, R11.reuse, R54, R14 ;  /* 0x000000360b237224 */ /* 0x040fe400078e020e */
[----:B------:R-:W-:Y:S02]  /*28f0*/  IMAD R37, R11, R60, R32 ;  /* 0x0000003c0b257224 */ /* 0x000fe400078e0220 */
[----:B------:R-:W-:-:S02]  /*2900*/  IMAD R11, R122, UR5, R15 ;  /* 0x000000057a0b7c24 */ /* 0x000fc4000f8e020f */
[----:B------:R-:W-:Y:S01]  /*2910*/  IMAD.WIDE.U32 R32, R122, UR4, R12 ;  /* 0x000000047a207c25 */ /* 0x000fe2000f8e000c */
[----:B------:R-:W-:-:S03]  /*2920*/  ULDC.64 UR4, c[0x0][0x2e8] ;  /* 0x0000ba0000047ab9 */ /* 0x000fc60000000a00 */
[----:B------:R-:W-:Y:S01]  /*2930*/  IMAD.IADD R11, R33, 0x1, R11 ;  /* 0x00000001210b7824 */ /* 0x000fe200078e020b */
[----:B------:R-:W-:Y:S01]  /*2940*/  LEA R93, P2, R32, UR4, 0x1 ;  /* 0x00000004205d7c11 */ /* 0x000fe2000f8408ff */
[----:B------:R-:W-:-:S03]  /*2950*/  IMAD.WIDE.U32 R14, R54, R27, RZ ;  /* 0x0000001b360e7225 */ /* 0x000fc600078e00ff */
[----:B------:R-:W-:Y:S01]  /*2960*/  LEA.HI.X R94, R32, UR5, R11, 0x1, P2 ;  /* 0x00000005205e7c11 */ /* 0x000fe200090f0c0b */
        /* <DEDUP_REMOVED lines=32> */
.L_x_2852:
[----:B------:R-:W-:Y:S05]  /*2b70*/  BSYNC B1 ;  /* 0x0000000000017941 */ /* 0x000fea0003800000 */
.L_x_2851:
[----:B------:R-:W-:Y:S01]  /*2b80*/  VIADD R11, R205, 0x40 ;  /* 0x00000040cd0b7836 */ /* 0x000fe20000000000 */
[----:B------:R-:W-:Y:S01]  /*2b90*/  BSSY B1, `(.L_x_2853) ;  /* 0x000001c000017945 */ /* 0x000fe20003800000 */
[----:B------:R-:W-:Y:S02]  /*2ba0*/  CS2R R40, SRZ ;  /* 0x0000000000287805 */ /* 0x000fe4000001ff00 */
[----:B------:R-:W-:Y:S01]  /*2bb0*/  CS2R R36, SRZ ;  /* 0x0000000000247805 */ /* 0x000fe2000001ff00 */
[----:B0----5:R-:W-:Y:S01]  /*2bc0*/  IMAD.MOV.U32 R33, RZ, RZ, R44 ;  /* 0x000000ffff217224 */ /* 0x021fe200078e002c */
        /* <DEDUP_REMOVED lines=24> */
.L_x_2854:
[----:B------:R-:W-:Y:S05]  /*2d50*/  BSYNC B1 ;  /* 0x0000000000017941 */ /* 0x000fea0003800000 */
.L_x_2853:
[----:B------:R-:W-:Y:S01]  /*2d60*/  IMAD.MOV.U32 R11, RZ, RZ, R48 ;  /* 0x000000ffff0b7224 */ /* 0x000fe200078e0030 */
[----:B------:R-:W-:Y:S01]  /*2d70*/  UISETP.NE.AND UP0, UPT, UR51, 0x3, UPT ;  /* 0x000000033300788c */ /* 0x000fe2000bf05270 */
[----:B0-----:R-:W-:Y:S01]  /*2d80*/  IMAD.MOV.U32 R12, RZ, RZ, R49 ;  /* 0x000000ffff0c7224 */ /* 0x001fe200078e0031 */
[----:B------:R-:W-:Y:S01]  /*2d90*/  PRMT R106, R106, 0x5410, R33 ;  /* 0x000054106a6a7816 */ /* 0x000fe20000000021 */
[----:B------:R-:W-:Y:S01]  /*2da0*/  IMAD.MOV.U32 R13, RZ, RZ, R50 ;  /* 0x000000ffff0d7224 */ /* 0x000fe200078e0032 */
[----:B------:R-:W-:Y:S01]  /*2db0*/  PRMT R116, R11, 0x7610, R116 ;  /* 0x000076100b747816 */ /* 0x000fe20000000074 */
[----:B------:R-:W-:Y:S01]  /*2dc0*/  IMAD.MOV.U32 R11, RZ, RZ, R46 ;  /* 0x000000ffff0b7224 */ /* 0x000fe200078e002e */
[----:B------:R-:W-:Y:S01]  /*2dd0*/  PRMT R119, R12, 0x7610, R119 ;  /* 0x000076100c777816 */ /* 0x000fe20000000077 */
[----:B------:R-:W-:Y:S01]  /*2de0*/  IMAD.MOV.U32 R12, RZ, RZ, R47 ;  /* 0x000000ffff0c7224 */ /* 0x000fe200078e002f */
[----:B------:R-:W-:Y:S01]  /*2df0*/  PLOP3.LUT P2, PT, PT, PT, UP0, 0x80, 0x0 ;  /* 0x000000000000781c */ /* 0x000fe20003f4f008 */
        /* <DEDUP_REMOVED lines=24> */
.L_x_2855:
[----:B------:R-:W-:Y:S01]  /*2f80*/  IMAD R89, R19, 0x8, R23 ;  /* 0x0000000813597824 */ /* 0x000fe200078e0217 */
[----:B------:R-:W-:Y:S01]  /*2f90*/  SHF.L.U32 R102, R212, 0x1f, RZ ;  /* 0x0000001fd4667819 */ /* 0x000fe200000006ff */
[----:B------:R-:W-:Y:S03]  /*2fa0*/  BSSY B1, `(.L_x_2856) ;  /* 0x0000003000017945 */ /* 0x000fe60003800000 */
[----:B------:R-:W0:Y:S02]  /*2fb0*/  SYNCS.PHASECHK.TRANS64.TRYWAIT P4, [R89+URZ+0x22890], R102 ;  /* 0x02289066590075a7 */ /* 0x000e24000808017f */
[----:B0-----:R-:W-:Y:S05]  /*2fc0*/  @!P4 BRA `(.L_x_2857) ;  /* 0x000001e80058c947 */ /* 0x001fea0003800000 */
.L_x_3188:
[----:B------:R-:W-:Y:S05]  /*2fd0*/  BSYNC B1 ;  /* 0x0000000000017941 */ /* 0x000fea0003800000 */
.L_x_2856:
[----:B------:R-:W-:-:S03]  /*2fe0*/  UMOV UR4, 0xffffffff ;  /* 0xffffffff00047882 */ /* 0x000fc60000000000 */
[----:B------:R-:W-:Y:S05]  /*2ff0*/  BRA.DIV UR4, `(.L_x_2858) ;  /* 0x000001ea04607947 */ /* 0x000fea000b800000 */
[----:B------:R1:W2:Y:S04]  /*3000*/  SHFL.IDX PT, R33, R94, RZ, 0x1c1f ;  /* 0x001c1fff5e217589 */ /* 0x0002a800000e0000 */
[----:B------:R1:W3:Y:S02]  /*3010*/  SHFL.IDX PT, R35, R93, RZ, 0x1c1f ;  /* 0x001c1fff5d237589 */ /* 0x0002e400000e0000 */
.L_x_3192:
        /* <DEDUP_REMOVED lines=14> */
[----:B------:R-:W-:Y:S02]  /*3100*/  PRMT R114, R107, 0x5432, R114 ;  /* 0x000054326b727816 */ /* 0x000fe40000000072 */
[----:B------:R-:W-:Y:S02]  /*3110*/  SHF.R.U32.HI R117, RZ, 0x10, R51 ;  /* 0x00000010ff757819 */ /* 0x000fe40000011633 */
[----:B------:R-:W-:-:S02]  /*3120*/  PRMT R49, R116, 0x5410, R115 ;  /* 0x0000541074317816 */ /* 0x000fc40000000073 */
[----:B------:R-:W-:Y:S01]  /*3130*/  LOP3.LUT R34, R14, 0xffff0000, RZ, 0xc0, !PT ;  /* 0xffff00000e227812 */ /* 0x000fe200078ec0ff */
[C---:B------:R-:W-:Y:S01]  /*3140*/  IMAD.U32 R14, R13.reuse, 0x10000, RZ ;  /* 0x000100000d0e7824 */ /* 0x040fe200078e00ff */
[----:B------:R-:W-:Y:S02]  /*3150*/  LOP3.LUT R13, R13, 0xffff0000, RZ, 0xc0, !PT ;  /* 0xffff00000d0d7812 */ /* 0x000fe400078ec0ff */
[C---:B------:R-:W-:Y:S01]  /*3160*/  LOP3.LUT R116, R114.reuse, 0xffff0000, RZ, 0xc0, !PT ;  /* 0xffff000072747812 */ /* 0x040fe200078ec0ff */
[----:B------:R-:W-:Y:S01]  /*3170*/  IMAD.U32 R114, R114, 0x10000, RZ ;  /* 0x0001000072727824 */ /* 0x000fe200078e00ff */
[----:B------:R-:W-:Y:S02]  /*3180*/  PRMT R117, R121, 0x5410, R117 ;  /* 0x0000541079757816 */ /* 0x000fe40000000075 */
[----:B------:R-:W-:Y:S01]  /*3190*/  LOP3.LUT R50, R49, 0xffff0000, RZ, 0xc0, !PT ;  /* 0xffff000031327812 */ /* 0x000fe200078ec0ff */
[----:B------:R-:W-:Y:S01]  /*31a0*/  FMUL.FTZ R121, R13, R116 ;  /* 0x000000740d797220 */ /* 0x000fe20000410000 */
[----:B------:R-:W-:Y:S01]  /*31b0*/  PRMT R51, R119, 0x5410, R11 ;  /* 0x0000541077337816 */ /* 0x000fe2000000000b */
[----:B------:R-:W-:Y:S01]  /*31c0*/  IMAD.U32 R119, R117, 0x10000, RZ ;  /* 0x0001000075777824 */ /* 0x000fe200078e00ff */
[----:B------:R-:W-:Y:S01]  /*31d0*/  LOP3.LUT R48, R15, 0xffff0000, RZ, 0xc0, !PT ;  /* 0xffff00000f307812 */ /* 0x000fe200078ec0ff */
[----:B------:R-:W-:Y:S01]  /*31e0*/  FMUL.FTZ R13, R13, R50 ;  /* 0x000000320d0d7220 */ /* 0x000fe20000410000 */
[----:B------:R-:W-:-:S02]  /*31f0*/  IMAD.U32 R11, R12, 0x10000, RZ ;  /* 0x000100000c0b7824 */ /* 0x000fc400078e00ff */
[----:B------:R-:W-:Y:S01]  /*3200*/  FMUL.FTZ R123, R34, R119 ;  /* 0x00000077227b7220 */ /* 0x000fe20000410000 */
[----:B------:R-:W-:Y:S02]  /*3210*/  IMAD.U32 R115, R51, 0x10000, RZ ;  /* 0x0001000033737824 */ /* 0x000fe400078e00ff */
[----:B------:R-:W-:Y:S01]  /*3220*/  FFMA.FTZ R116, R14, R116, R13 ;  /* 0x000000740e747223 */ /* 0x000fe2000001000d */
[----:B------:R-:W-:Y:S01]  /*3230*/  LOP3.LUT R12, R12, 0xffff0000, RZ, 0xc0, !PT ;  /* 0xffff00000c0c7812 */ /* 0x000fe200078ec0ff */
[----:B------:R-:W-:Y:S02]  /*3240*/  IMAD.U32 R49, R49, 0x10000, RZ ;  /* 0x0001000031317824 */ /* 0x000fe400078e00ff */
[-C--:B------:R-:W-:Y:S01]  /*3250*/  FMUL.FTZ R13, R34, R115.reuse ;  /* 0x00000073220d7220 */ /* 0x080fe20000410000 */
[----:B------:R-:W-:Y:S01]  /*3260*/  LOP3.LUT R117, R117, 0xffff0000, RZ, 0xc0, !PT ;  /* 0xffff000075757812 */ /* 0x000fe200078ec0ff */
[----:B------:R-:W-:Y:S01]  /*3270*/  FFMA.FTZ R123, R32, R115, -R123 ;  /* 0x00000073207b7223 */ /* 0x000fe2000001087b */
[----:B------:R-:W-:Y:S01]  /*3280*/  LOP3.LUT R51, R51, 0xffff0000, RZ, 0xc0, !PT ;  /* 0xffff000033337812 */ /* 0x000fe200078ec0ff */
[----:B------:R-:W-:Y:S01]  /*3290*/  FFMA.FTZ R121, R14, R50, -R121 ;  /* 0x000000320e797223 */ /* 0x000fe20000010879 */
[----:B------:R-:W-:Y:S01]  /*32a0*/  FFMA.FTZ R32, R32, R119, R13 ;  /* 0x0000007720207223 */ /* 0x000fe2000001000d */
[----:B------:R-:W-:-:S02]  /*32b0*/  IMAD.U32 R15, R15, 0x10000, RZ ;  /* 0x000100000f0f7824 */ /* 0x000fc400078e00ff */
[----:B------:R-:W-:Y:S01]  /*32c0*/  FMUL.FTZ R34, R48, R117 ;  /* 0x0000007530227220 */ /* 0x000fe20000410000 */
[CC--:B------:R-:W-:Y:S01]  /*32d0*/  FMUL.FTZ R14, R12.reuse, R114.reuse ;  /* 0x000000720c0e7220 */ /* 0x0c0fe20000410000 */
[----:B------:R-:W-:Y:S01]  /*32e0*/  FMUL.FTZ R13, R12, R49 ;  /* 0x000000310c0d7220 */ /* 0x000fe20000410000 */
[-C--:B------:R-:W-:Y:S01]  /*32f0*/  FMUL.FTZ R48, R48, R51.reuse ;  /* 0x0000003330307220 */ /* 0x080fe20000410000 */
[----:B------:R-:W-:Y:S01]  /*3300*/  FFMA.FTZ R34, R15, R51, -R34 ;  /* 0x000000330f227223 */ /* 0x000fe20000010822 */
[C---:B------:R-:W-:Y:S01]  /*3310*/  FFMA.FTZ R14, R11.reuse, R49, -R14 ;  /* 0x000000310b0e7223 */ /* 0x040fe2000001080e */
[----:B------:R-:W-:Y:S01]  /*3320*/  FFMA.FTZ R13, R11, R114, R13 ;  /* 0x000000720b0d7223 */ /* 0x000fe2000001000d */
[----:B------:R-:W-:Y:S01]  /*3330*/  FFMA.FTZ R15, R15, R117, R48 ;  /* 0x000000750f0f7223 */ /* 0x000fe20000010030 */
[----:B------:R-:W-:Y:S02]  /*3340*/  F2FP.BF16.F32.PACK_AB R116, R116, R121 ;  /* 0x000000797474723e */ /* 0x000fe400000010ff */
[----:B------:R-:W-:-:S02]  /*3350*/  F2FP.BF16.F32.PACK_AB R32, R32, R123 ;  /* 0x0000007b2020723e */ /* 0x000fc400000010ff */
[----:B------:R-:W-:Y:S01]  /*3360*/  F2FP.BF16.F32.PACK_AB R12, R13, R14 ;  /* 0x0000000e0d0c723e */ /* 0x000fe200000010ff */
[----:B------:R-:W-:Y:S01]  /*3370*/  IMAD.MOV.U32 R13, RZ, RZ, R116 ;  /* 0x000000ffff0d7224 */ /* 0x000fe200078e0074 */
[----:B------:R-:W-:Y:S01]  /*3380*/  F2FP.BF16.F32.PACK_AB R15, R15, R34 ;  /* 0x000000220f0f723e */ /* 0x000fe200000010ff */
[----:B------:R-:W-:-:S07]  /*3390*/  IMAD.MOV.U32 R14, RZ, RZ, R32 ;  /* 0x000000ffff0e7224 */ /* 0x000fce00078e0020 */
.L_x_2864:
[----:B------:R-:W-:Y:S05]  /*33a0*/  BSYNC B3 ;  /* 0x0000000000037941 */ /* 0x000fea0003800000 */
.L_x_2863:
[----:B0-----:R4:W-:Y:S02]  /*33b0*/  ST.E.128 desc[UR54][R96.64], R12 ;  /* 0x0000000c60007985 */ /* 0x0019e4000c101d36 */
.L_x_2862:
[----:B------:R-:W-:Y:S05]  /*33c0*/  BSYNC B2 ;  /* 0x0000000000027941 */ /* 0x000fea0003800000 */
.L_x_2861:
        /* <DEDUP_REMOVED lines=10> */
[----:B------:R-:W-:Y:S02]  /*3470*/  SHF.R.U64 R48, R44, 0x10, R45 ;  /* 0x000000102c307819 */ /* 0x000fe4000000122d */
        /* <DEDUP_REMOVED lines=8> */
[C---:B------:R-:W-:Y:S01]  /*3500*/  IMAD.U32 R11, R12.reuse, 0x10000, RZ ;  /* 0x000100000c0b7824 */ /* 0x040fe200078e00ff */
        /* <DEDUP_REMOVED lines=11> */
[----:B------:R-:W-:-:S02]  /*35c0*/  IMAD.U32 R49, R49, 0x10000, RZ ;  /* 0x0001000031317824 */ /* 0x000fc400078e00ff */
[----:B------:R-:W-:Y:S01]  /*35d0*/  FMUL.FTZ R35, R35, R48 ;  /* 0x0000003023237220 */ /* 0x000fe20000410000 */
[----:B------:R-:W-:Y:S01]  /*35e0*/  LOP3.LUT R47, R47, 0xffff0000, RZ, 0xc0, !PT ;  /* 0xffff00002f2f7812 */ /* 0x000fe200078ec0ff */
[----:B------:R-:W-:Y:S02]  /*35f0*/  IMAD.U32 R45, R45, 0x10000, RZ ;  /* 0x000100002d2d7824 */ /* 0x000fe400078e00ff */
        /* <DEDUP_REMOVED lines=17> */
[----:B------:R-:W-:-:S07]  /*3710*/  F2FP.BF16.F32.PACK_AB R15, R15, R46 ;  /* 0x0000002e0f0f723e */ /* 0x000fce00000010ff */
.L_x_2866:
[----:B------:R-:W-:Y:S05]  /*3720*/  BSYNC B2 ;  /* 0x0000000000027941 */ /* 0x000fea0003800000 */
.L_x_2865:
[----:B0-----:R0:W-:Y:S02]  /*3730*/  ST.E.128 desc[UR54][R32.64], R12 ;  /* 0x0000000c20007985 */ /* 0x0011e4000c101d36 */
.L_x_2860:
[----:B------:R-:W-:Y:S05]  /*3740*/  BSYNC B1 ;  /* 0x0000000000017941 */ /* 0x000fea0003800000 */
.L_x_2859:
[----:B------:R-:W-:-:S03]  /*3750*/  UMOV UR4, 0xffffffff ;  /* 0xffffffff00047882 */ /* 0x000fc60000000000 */
[----:B------:R-:W-:Y:S05]  /*3760*/  BRA.DIV UR4, `(.L_x_2867) ;  /* 0x000001e204d07947 */ /* 0x000fea000b800000 */
[----:B0-2---:R0:W2:Y:S04]  /*3770*/  SHFL.IDX PT, R33, R94, 0x1, 0x1c1f ;  /* 0x003c1f005e217f89 */ /* 0x0050a800000e0000 */
[----:B-1----:R-:W1:Y:S02]  /*3780*/  SHFL.IDX PT, R93, R93, 0x1, 0x1c1f ;  /* 0x003c1f005d5d7f89 */ /* 0x002e6400000e0000 */
.L_x_3196:
[----:B------:R-:W-:Y:S05]  /*3790*/  @P3 BRA `(.L_x_2868) ;  /* 0x0000002000383947 */ /* 0x000fea0003800000 */
[----:B------:R-:W-:Y:S04]  /*37a0*/  BSSY B1, `(.L_x_2869) ;  /* 0x0000037000017945 */ /* 0x000fe80003800000 */
[----:B------:R-:W-:Y:S05]  /*37b0*/  @P0 BRA `(.L_x_2870) ;  /* 0x0000000000d40947 */ /* 0x000fea0003800000 */
[----:B----4-:R4:W0:Y:S01]  /*37c0*/  LDS.128 R12, [R104+0x2000] ;  /* 0x00200000680c7984 */ /* 0x0108220000000c00 */
[C---:B-1----:R-:W-:Y:S01]  /*37d0*/  LEA R34, P1, R16.reuse, R93, 0x1 ;  /* 0x0000005d10227211 */ /* 0x042fe200078208ff */
[----:B------:R-:W-:Y:S03]  /*37e0*/  BSSY B2, `(.L_x_2871) ;  /* 0x0000031000027945 */ /* 0x000fe60003800000 */
[----:B--23--:R-:W-:Y:S02]  /*37f0*/  LEA.HI.X R35, R16, R33, R17, 0x1, P1 ;  /* 0x0000002110237211 */ /* 0x00cfe400008f0c11 */
[----:B------:R-:W-:-:S13]  /*3800*/  ISETP.GE.AND P1, PT, R200, R105, PT ;  /* 0x00000069c800720c */ /* 0x000fda0003f26270 */
[----:B----4-:R-:W-:Y:S05]  /*3810*/  @P1 BRA `(.L_x_2872) ;  /* 0x0000000000b41947 */ /* 0x010fea0003800000 */
[----:B------:R-:W-:Y:S01]  /*3820*/  SHF.R.U64 R42, R42, 0x10, R43 ;  /* 0x000000102a2a7819 */ /* 0x000fe2000000122b */
[----:B0-----:R-:W-:Y:S01]  /*3830*/  IMAD.U32 R32, R14, 0x10000, RZ ;  /* 0x000100000e207824 */ /* 0x001fe200078e00ff */
[----:B------:R-:W-:Y:S02]  /*3840*/  SHF.R.U64 R44, R40, 0x10, R41 ;  /* 0x00000010282c7819 */ /* 0x000fe40000001229 */
[----:B------:R-:W-:Y:S02]  /*3850*/  PRMT R111, R111, 0x5410, R42 ;  /* 0x000054106f6f7816 */ /* 0x000fe4000000002a */
[----:B------:R-:W-:Y:S02]  /*3860*/  SHF.R.U32.HI R43, RZ, 0x10, R43 ;  /* 0x00000010ff2b7819 */ /* 0x000fe4000001162b */
[----:B------:R-:W-:Y:S02]  /*3870*/  PRMT R113, R113, 0x5410, R44 ;  /* 0x0000541071717816 */ /* 0x000fe4000000002c */
[----:B------:R-:W-:-:S02]  /*3880*/  SHF.R.U32.HI R11, RZ, 0x10, R41 ;  /* 0x00000010ff0b7819 */ /* 0x000fc40000011629 */
        /* <DEDUP_REMOVED lines=12> */
[C---:B------:R-:W-:Y:S01]  /*3950*/  IMAD.U32 R11, R12.reuse, 0x10000, RZ ;  /* 0x000100000c0b7824 */ /* 0x040fe200078e00ff */
[----:B------:R-:W-:Y:S01]  /*3960*/  LOP3.LUT R12, R12, 0xffff0000, RZ, 0xc0, !PT ;  /* 0xffff00000c0c7812 */ /* 0x000fe200078ec0ff */
[----:B------:R-:W-:-:S02]  /*3970*/  IMAD.U32 R43, R112, 0x10000, RZ ;  /* 0x00010000702b7824 */ /* 0x000fc400078e00ff */
[----:B------:R-:W-:Y:S01]  /*3980*/  FMUL.FTZ R49, R40, R45 ;  /* 0x0000002d28317220 */ /* 0x000fe20000410000 */
[----:B------:R-:W-:Y:S01]  /*3990*/  FFMA.FTZ R44, R14, R44, R13 ;  /* 0x0000002c0e2c7223 */ /* 0x000fe2000001000d */
[----:B------:R-:W-:Y:S01]  /*39a0*/  LOP3.LUT R110, R110, 0xffff0000, RZ, 0xc0, !PT ;  /* 0xffff00006e6e7812 */ /* 0x000fe200078ec0ff */
[-C--:B------:R-:W-:Y:S01]  /*39b0*/  FMUL.FTZ R13, R40, R43.reuse ;  /* 0x0000002b280d7220 */ /* 0x080fe20000410000 */
[----:B------:R-:W-:Y:S01]  /*39c0*/  LOP3.LUT R112, R112, 0xffff0000, RZ, 0xc0, !PT ;  /* 0xffff000070707812 */ /* 0x000fe200078ec0ff */
[----:B------:R-:W-:Y:S02]  /*39d0*/  IMAD.U32 R113, R113, 0x10000, RZ ;  /* 0x0001000071717824 */ /* 0x000fe400078e00ff */
[----:B------:R-:W-:Y:S01]  /*39e0*/  FFMA.FTZ R47, R14, R42, -R47 ;  /* 0x0000002a0e2f7223 */ /* 0x000fe2000001082f */
[----:B------:R-:W-:Y:S01]  /*39f0*/  FFMA.FTZ R49, R32, R43, -R49 ;  /* 0x0000002b20317223 */ /* 0x000fe20000010831 */
[----:B------:R-:W-:Y:S01]  /*3a00*/  FMUL.FTZ R14, R12, R111 ;  /* 0x0000006f0c0e7220 */ /* 0x000fe20000410000 */
[----:B------:R-:W-:Y:S01]  /*3a10*/  FFMA.FTZ R32, R32, R45, R13 ;  /* 0x0000002d20207223 */ /* 0x000fe2000001000d */
[----:B------:R-:W-:Y:S01]  /*3a20*/  FMUL.FTZ R40, R41, R110 ;  /* 0x0000006e29287220 */ /* 0x000fe20000410000 */
[----:B------:R-:W-:Y:S01]  /*3a30*/  FMUL.FTZ R12, R12, R113 ;  /* 0x000000710c0c7220 */ /* 0x000fe20000410000 */
[----:B------:R-:W-:-:S02]  /*3a40*/  IMAD.U32 R15, R15, 0x10000, RZ ;  /* 0x000100000f0f7824 */ /* 0x000fc400078e00ff */
        /* <DEDUP_REMOVED lines=9> */
[----:B------:R-:W-:-:S07]  /*3ae0*/  F2FP.BF16.F32.PACK_AB R15, R41, R40 ;  /* 0x00000028290f723e */ /* 0x000fce00000010ff */
.L_x_2872:
[----:B------:R-:W-:Y:S05]  /*3af0*/  BSYNC B2 ;  /* 0x0000000000027941 */ /* 0x000fea0003800000 */
.L_x_2871:
[----:B0-----:R0:W-:Y:S02]  /*3b00*/  ST.E.128 desc[UR54][R34.64], R12 ;  /* 0x0000000c22007985 */ /* 0x0011e4000c101d36 */
.L_x_2870:
[----:B------:R-:W-:Y:S05]  /*3b10*/  BSYNC B1 ;  /* 0x0000000000017941 */ /* 0x000fea0003800000 */
.L_x_2869:
[----:B------:R-:W-:-:S13]  /*3b20*/  ISETP.NE.AND P1, PT, R90, RZ, PT ;  /* 0x000000ff5a00720c */ /* 0x000fda0003f25270 */
[----:B------:R-:W-:Y:S05]  /*3b30*/  @P1 BRA `(.L_x_2868) ;  /* 0x0000001c00501947 */ /* 0x000fea0003800000 */
[----:B0---4-:R0:W4:Y:S01]  /*3b40*/  LDS.128 R12, [R103+0x2000] ;  /* 0x00200000670c7984 */ /* 0x0111220000000c00 */
[C---:B-1----:R-:W-:Y:S01]  /*3b50*/  LEA R32, P1, R18.reuse, R93, 0x1 ;  /* 0x0000005d12207211 */ /* 0x042fe200078208ff */
[----:B------:R-:W-:Y:S03]  /*3b60*/  BSSY B1, `(.L_x_2873) ;  /* 0x0000032000017945 */ /* 0x000fe60003800000 */
[----:B--2---:R-:W-:Y:S02]  /*3b70*/  LEA.HI.X R33, R18, R33, R207, 0x1, P1 ;  /* 0x0000002112217211 */ /* 0x004fe400008f0ccf */
        /* <DEDUP_REMOVED lines=8> */
[----:B------:R-:W-:Y:S01]  /*3c00*/  PRMT R108, R108, 0x5410, R11 ;  /* 0x000054106c6c7816 */ /* 0x000fe2000000000b */
[----:B------:R-:W-:Y:S01]  /*3c10*/  IMAD.U32 R11, R12, 0x10000, RZ ;  /* 0x000100000c0b7824 */ /* 0x000fe200078e00ff */
[----:B------:R-:W-:-:S02]  /*3c20*/  PRMT R109, R109, 0x5410, R38 ;  /* 0x000054106d6d7816 */ /* 0x000fc40000000026 */
[----:B---3--:R-:W-:Y:S01]  /*3c30*/  LOP3.LUT R35, R14, 0xffff0000, RZ, 0xc0, !PT ;  /* 0xffff00000e237812 */ /* 0x008fe200078ec0ff */
        /* <DEDUP_REMOVED lines=9> */
[C---:B------:R-:W-:Y:S01]  /*3cd0*/  FMUL.FTZ R41, R13.reuse, R39 ;  /* 0x000000270d297220 */ /* 0x040fe20000410000 */
        /* <DEDUP_REMOVED lines=9> */
[C---:B------:R-:W-:Y:S01]  /*3d70*/  FFMA.FTZ R38, R34.reuse, R38, -R13 ;  /* 0x0000002622267223 */ /* 0x040fe2000001080d */
[----:B------:R-:W-:Y:S01]  /*3d80*/  FFMA.FTZ R35, R34, R40, R35 ;  /* 0x0000002822237223 */ /* 0x000fe20000010023 */
[----:B------:R-:W-:-:S02]  /*3d90*/  IMAD.U32 R15, R15, 0x10000, RZ ;  /* 0x000100000f0f7824 */ /* 0x000fc400078e00ff */
[----:B------:R-:W-:Y:S01]  /*3da0*/  FMUL.FTZ R34, R36, R109 ;  /* 0x0000006d24227220 */ /* 0x000fe20000410000 */
[C---:B------:R-:W-:Y:S01]  /*3db0*/  FMUL.FTZ R14, R12.reuse, R108 ;  /* 0x0000006c0c0e7220 */ /* 0x040fe20000410000 */
[-C--:B------:R-:W-:Y:S01]  /*3dc0*/  FMUL.FTZ R13, R12, R106.reuse ;  /* 0x0000006a0c0d7220 */ /* 0x080fe20000410000 */
        /* <DEDUP_REMOVED lines=11> */
.L_x_2874:
[----:B------:R-:W-:Y:S05]  /*3e80*/  BSYNC B1 ;  /* 0x0000000000017941 */ /* 0x000fea0003800000 */
.L_x_2873:
[----:B----4-:R0:W-:Y:S01]  /*3e90*/  ST.E.128 desc[UR54][R32.64], R12 ;  /* 0x0000000c20007985 */ /* 0x0101e2000c101d36 */
[----:B------:R-:W-:Y:S05]  /*3ea0*/  BRA `(.L_x_2868) ;  /* 0x0000001800747947 */ /* 0x000fea0003800000 */
.L_x_2850:
[----:B------:R-:W-:-:S05]  /*3eb0*/  VIADD R11, R205, 0x40 ;  /* 0x00000040cd0b7836 */ /* 0x000fca0000000000 */
        /* <DEDUP_REMOVED lines=9> */
[----:B------:R-:W1:Y:S01]  /*3f50*/  @!P2 LDC.64 R34, c[0x0][0x3e8] ;  /* 0x0000fa00ff22ab82 */ /* 0x000e620000000a00 */
[----:B------:R-:W-:-:S05]  /*3f60*/  @!P2 IADD3 R15, P3, R52, R14, RZ ;  /* 0x0000000e340fa210 */ /* 0x000fca0007f7e0ff */
[----:B------:R-:W-:Y:S02]  /*3f70*/  @!P2 IMAD.X R32, R96, 0x1, R74, P3 ;  /* 0x000000016020a824 */ /* 0x000fe400018e064a */
[----:B------:R-:W2:Y:S01]  /*3f80*/  @!P2 LDC.64 R48, c[0x0][0x400] ;  /* 0x00010000ff30ab82 */ /* 0x000ea20000000a00 */
[----:B-1----:R-:W-:-:S04]  /*3f90*/  @!P2 LEA R14, P3, R15, R34, 0x1 ;  /* 0x000000220f0ea211 */ /* 0x002fc800078608ff */
[----:B------:R-:W-:Y:S02]  /*3fa0*/  @!P2 LEA.HI.X R15, R15, R35, R32, 0x1, P3 ;  /* 0x000000230f0fa211 */ /* 0x000fe400018f0c20 */
[----:B------:R-:W-:Y:S02]  /*3fb0*/  CS2R R34, SRZ ;  /* 0x0000000000227805 */ /* 0x000fe4000001ff00 */
[----:B------:R-:W-:Y:S02]  /*3fc0*/  @!P2 IADD3 R12, P3, R58, R12, RZ ;  /* 0x0000000c3a0ca210 */ /* 0x000fe40007f7e0ff */
[----:B------:R-:W-:-:S03]  /*3fd0*/  CS2R R32, SRZ ;  /* 0x0000000000207805 */ /* 0x000fc6000001ff00 */
[----:B------:R-:W-:Y:S01]  /*3fe0*/  @!P2 IMAD.X R13, R102, 0x1, R76, P3 ;  /* 0x00000001660da824 */ /* 0x000fe200018e064c */
[C---:B--2---:R-:W-:Y:S02]  /*3ff0*/  @!P2 LEA R48, P3, R12.reuse, R48, 0x1 ;  /* 0x000000300c30a211 */ /* 0x044fe400078608ff */
[----:B------:R-:W-:Y:S02]  /*4000*/  CS2R R38, SRZ ;  /* 0x0000000000267805 */ /* 0x000fe4000001ff00 */
[----:B------:R-:W-:Y:S01]  /*4010*/  CS2R R36, SRZ ;  /* 0x0000000000247805 */ /* 0x000fe2000001ff00 */
[----:B------:R-:W2:Y:S01]  /*4020*/  @!P2 LDG.E.128 R32, desc[UR54][R14.64] ;  /* 0x000000360e20a981 */ /* 0x000ea2000c1e1d00 */
[----:B------:R-:W-:Y:S02]  /*4030*/  @!P2 LEA.HI.X R49, R12, R49, R13, 0x1, P3 ;  /* 0x000000310c31a211 */ /* 0x000fe400018f0c0d */
[----:B------:R-:W1:Y:S03]  /*4040*/  @!P1 LDC.64 R12, c[0x0][0x400] ;  /* 0x00010000ff0c9b82 */ /* 0x000e660000000a00 */
[----:B------:R-:W3:Y:S01]  /*4050*/  @!P2 LDG.E.128 R36, desc[UR54][R48.64] ;  /* 0x000000363024a981 */ /* 0x000ee2000c1e1d00 */
[----:B0-----:R-:W-:-:S02]  /*4060*/  @!P1 LEA R50, P2, R40, R50, 0x1 ;  /* 0x0000003228329211 */ /* 0x001fc400078408ff */
[----:B------:R-:W-:Y:S02]  /*4070*/  CS2R R42, SRZ ;  /* 0x00000000002a7805 */ /* 0x000fe4000001ff00 */
[----:B------:R-:W-:Y:S02]  /*4080*/  @!P1 LEA.HI.X R51, R40, R51, R41, 0x1, P2 ;  /* 0x0000003328339211 */ /* 0x000fe400010f0c29 */
[----:B------:R-:W-:Y:S02]  /*4090*/  CS2R R40, SRZ ;  /* 0x0000000000287805 */ /* 0x000fe4000001ff00 */
[----:B------:R-:W-:-:S04]  /*40a0*/  CS2R R46, SRZ ;  /* 0x00000000002e7805 */ /* 0x000fc8000001ff00 */
[----:B------:R-:W4:Y:S01]  /*40b0*/  @!P1 LDG.E.128 R40, desc[UR54][R50.64] ;  /* 0x0000003632289981 */ /* 0x000f22000c1e1d00 */
[----:B-1----:R-:W-:-:S04]  /*40c0*/  @!P1 LEA R12, P2, R11, R12, 0x1 ;  /* 0x0000000c0b0c9211 */ /* 0x002fc800078408ff */
[----:B------:R-:W-:Y:S02]  /*40d0*/  @!P1 LEA.HI.X R13, R11, R13, R44, 0x1, P2 ;  /* 0x0000000d0b0d9211 */ /* 0x000fe400010f0c2c */
[----:B------:R-:W-:-:S06]  /*40e0*/  CS2R R44, SRZ ;  /* 0x00000000002c7805 */ /* 0x000fcc000001ff00 */
[----:B------:R0:W5:Y:S01]  /*40f0*/  @!P1 LDG.E.128 R44, desc[UR54][R12.64] ;  /* 0x000000360c2c9981 */ /* 0x000162000c1e1d00 */
[----:B------:R-:W-:-:S06]  /*4100*/  UISETP.NE.AND UP0, UPT, UR51, 0x3, UPT ;  /* 0x000000033300788c */ /* 0x000fcc000bf05270 */
[----:B------:R-:W-:Y:S02]  /*4110*/  PLOP3.LUT P2, PT, PT, PT, UP0, 0x80, 0x0 ;  /* 0x000000000000781c */ /* 0x000fe40003f4f008 */
[----:B------:R-:W-:Y:S01]  /*4120*/  ISETP.GE.AND P1, PT, R16, R105, PT ;  /* 0x000000691000720c */ /* 0x000fe20003f26270 */
[----:B--2---:R-:W-:Y:S02]  /*4130*/  IMAD.MOV.U32 R11, RZ, RZ, R34 ;  /* 0x000000ffff0b7224 */ /* 0x004fe400078e0022 */
[----:B------:R-:W-:-:S03]  /*4140*/  IMAD.MOV.U32 R14, RZ, RZ, R35 ;  /* 0x000000ffff0e7224 */ /* 0x000fc600078e0023 */
[----:B------:R-:W-:Y:S01]  /*4150*/  PRMT R103, R103, 0x5410, R11 ;  /* 0x0000541067677816 */ /* 0x000fe2000000000b */
[----:B---3--:R-:W-:Y:S01]  /*4160*/  IMAD.MOV.U32 R11, RZ, RZ, R38 ;  /* 0x000000ffff0b7224 */ /* 0x008fe200078e0026 */
[----:B------:R-:W-:Y:S01]  /*4170*/  PRMT R117, R14, 0x7610, R117 ;  /* 0x000076100e757816 */ /* 0x000fe20000000075 */
[----:B0-----:R-:W-:Y:S02]  /*4180*/  IMAD.MOV.U32 R12, RZ, RZ, R39 ;  /* 0x000000ffff0c7224 */ /* 0x001fe400078e0027 */
[----:B------:R-:W-:Y:S02]  /*4190*/  IMAD.MOV.U32 R13, RZ, RZ, R36 ;  /* 0x000000ffff0d7224 */ /* 0x000fe400078e0024 */
[----:B------:R-:W-:Y:S02]  /*41a0*/  IMAD.MOV.U32 R14, RZ, RZ, R37 ;  /* 0x000000ffff0e7224 */ /* 0x000fe400078e0025 */
[----:B------:R-:W-:Y:S01]  /*41b0*/  IMAD.MOV.U32 R48, RZ, RZ, R33 ;  /* 0x000000ffff307224 */ /* 0x000fe200078e0021 */
[----:B------:R-:W-:-:S02]  /*41c0*/  PRMT R109, R109, 0x5410, R11 ;  /* 0x000054106d6d7816 */ /* 0x000fc4000000000b */
[----:B------:R-:W-:Y:S01]  /*41d0*/  PRMT R126, R12, 0x7610, R126 ;  /* 0x000076100c7e7816 */ /* 0x000fe2000000007e */
[----:B----4-:R-:W-:Y:S01]  /*41e0*/  IMAD.MOV.U32 R11, RZ, RZ, R42 ;  /* 0x000000ffff0b7224 */ /* 0x010fe200078e002a */
        /* <DEDUP_REMOVED lines=12> */
[----:B-----5:R-:W-:Y:S02]  /*42b0*/  IMAD.MOV.U32 R11, RZ, RZ, R46 ;  /* 0x000000ffff0b7224 */ /* 0x020fe400078e002e */
[----:B------:R-:W-:Y:S02]  /*42c0*/  IMAD.MOV.U32 R12, RZ, RZ, R47 ;  /* 0x000000ffff0c7224 */ /* 0x000fe400078e002f */
[----:B------:R-:W-:Y:S02]  /*42d0*/  IMAD.MOV.U32 R13, RZ, RZ, R44 ;  /* 0x000000ffff0d7224 */ /* 0x000fe400078e002c */
[----:B------:R-:W-:Y:S01]  /*42e0*/  IMAD.MOV.U32 R14, RZ, RZ, R45 ;  /* 0x000000ffff0e7224 */ /* 0x000fe200078e002d */
[----:B------:R-:W-:-:S02]  /*42f0*/  PRMT R111, R11, 0x7610, R111 ;  /* 0x000076100b6f7816 */ /* 0x000fc4000000006f */
[----:B------:R-:W-:Y:S02]  /*4300*/  PRMT R112, R12, 0x7610, R112 ;  /* 0x000076100c707816 */ /* 0x000fe40000000070 */
[----:B------:R-:W-:Y:S02]  /*4310*/  PRMT R113, R13, 0x7610, R113 ;  /* 0x000076100d717816 */ /* 0x000fe40000000071 */
[----:B------:R-:W-:Y:S01]  /*4320*/  PRMT R114, R14, 0x7610, R114 ;  /* 0x000076100e727816 */ /* 0x000fe20000000072 */
[----:B------:R-:W-:Y:S06]  /*4330*/  @!P2 BRA `(.L_x_2875) ;  /* 0x000000000004a947 */ /* 0x000fec0003800000 */
[----:B------:R-:W-:Y:S01]  /*4340*/  BPT.TRAP 0x1 ;  /* 0x000000040000795c */ /* 0x000fe20000300000 */
.L_x_2875:
[----:B------:R-:W-:Y:S01]  /*4350*/  IMAD R89, R19, 0x8, R23 ;  /* 0x0000000813597824 */ /* 0x000fe200078e0217 */
[----:B------:R-:W-:Y:S01]  /*4360*/  SHF.L.U32 R102, R212, 0x1f, RZ ;  /* 0x0000001fd4667819 */ /* 0x000fe200000006ff */
[----:B------:R-:W0:Y:S01]  /*4370*/  LDC R106, c[0x0][0x2f4] ;  /* 0x0000bd00ff6a7b82 */ /* 0x000e220000000800 */
[----:B------:R-:W-:Y:S02]  /*4380*/  BSSY B1, `(.L_x_2876) ;  /* 0x0000003000017945 */ /* 0x000fe40003800000 */
[----:B------:R-:W1:Y:S02]  /*4390*/  SYNCS.PHASECHK.TRANS64.TRYWAIT P3, [R89+URZ+0x22890], R102 ;  /* 0x02289066590075a7 */ /* 0x000e64000806017f */
[----:B-1----:R-:W-:Y:S05]  /*43a0*/  @!P3 BRA `(.L_x_2877) ;  /* 0x000001d8000cb947 */ /* 0x002fea0003800000 */
.L_x_3197:
[----:B------:R-:W-:Y:S05]  /*43b0*/  BSYNC B1 ;  /* 0x0000000000017941 */ /* 0x000fea0003800000 */
.L_x_2876:
[----:B------:R-:W-:Y:S01]  /*43c0*/  UMOV UR4, 0xffffffff ;  /* 0xffffffff00047882 */ /* 0x000fe20000000000 */
[----:B0-----:R-:W-:Y:S02]  /*43d0*/  IMAD.IADD R108, R106, 0x1, -R67 ;  /* 0x000000016a6c7824 */ /* 0x001fe400078e0a43 */
[----:B------:R-:W-:Y:S05]  /*43e0*/  BRA.DIV UR4, `(.L_x_2878) ;  /* 0x000001da04107947 */ /* 0x000fea000b800000 */
[----:B------:R0:W2:Y:S04]  /*43f0*/  SHFL.IDX PT, R49, R94, RZ, 0x1c1f ;  /* 0x001c1fff5e317589 */ /* 0x0000a800000e0000 */
[----:B------:R0:W3:Y:S02]  /*4400*/  SHFL.IDX PT, R14, R93, RZ, 0x1c1f ;  /* 0x001c1fff5d0e7589 */ /* 0x0000e400000e0000 */
.L_x_3201:
[----:B------:R-:W-:Y:S01]  /*4410*/  ISETP.GE.OR P3, PT, R205, R98, P0 ;  /* 0x00000062cd00720c */ /* 0x000fe20000766670 */
[----:B------:R-:W-:-:S12]  /*4420*/  BSSY B1, `(.L_x_2879) ;  /* 0x000007b000017945 */ /* 0x000fd80003800000 */
[----:B------:R-:W-:Y:S05]  /*4430*/  @P3 BRA `(.L_x_2880) ;  /* 0x0000000400e43947 */ /* 0x000fea0003800000 */
[----:B------:R-:W4:Y:S01]  /*4440*/  S2R R15, SR_TID.X ;  /* 0x00000000000f7919 */ /* 0x000f220000002100 */
[----:B------:R-:W-:Y:S01]  /*4450*/  ISETP.NE.AND P4, PT, R91, RZ, PT ;  /* 0x000000ff5b00720c */ /* 0x000fe20003f85270 */
[----:B---3--:R-:W-:Y:S01]  /*4460*/  IMAD.MOV.U32 R104, RZ, RZ, R14 ;  /* 0x000000ffff687224 */ /* 0x008fe200078e000e */
[C---:B------:R-:W-:Y:S01]  /*4470*/  LEA R96, P3, R78.reuse, R14, 0x1 ;  /* 0x0000000e4e607211 */ /* 0x040fe200078608ff */
[----:B--2---:R-:W-:Y:S01]  /*4480*/  IMAD.MOV.U32 R105, RZ, RZ, R49 ;  /* 0x000000ffff697224 */ /* 0x004fe200078e0031 */
[----:B------:R-:W-:Y:S01]  /*4490*/  SEL R11, R67, R108, !P4 ;  /* 0x0000006c430b7207 */ /* 0x000fe20006000000 */
[----:B------:R-:W-:Y:S01]  /*44a0*/  BSSY B2, `(.L_x_2881) ;  /* 0x000006e000027945 */ /* 0x000fe20003800000 */
[----:B------:R-:W-:Y:S02]  /*44b0*/  LEA.HI.X R97, R78, R49, R79, 0x1, P3 ;  /* 0x000000314e617211 */ /* 0x000fe400018f0c4f */
[----:B------:R-:W-:-:S04]  /*44c0*/  SHF.R.S32.HI R12, RZ, 0x1f, R11 ;  /* 0x0000001fff0c7819 */ /* 0x000fc8000001140b */
        /* <DEDUP_REMOVED lines=19> */
[----:B------:R-:W-:Y:S01]  /*4600*/  SHF.R.U64 R115, R32, 0x10, R33 ;  /* 0x0000001020737819 */ /* 0x000fe20000001221 */
[----:B--2---:R-:W-:Y:S01]  /*4610*/  IMAD.U32 R32, R13, 0x10000, RZ ;  /* 0x000100000d207824 */ /* 0x004fe200078e00ff */
[----:B------:R-:W-:Y:S02]  /*4620*/  SHF.R.U32.HI R119, RZ, 0x10, R35 ;  /* 0x00000010ff777819 */ /* 0x000fe40000011623 */
[----:B------:R-:W-:Y:S02]  /*4630*/  PRMT R116, R107, 0x5432, R116 ;  /* 0x000054326b747816 */ /* 0x000fe40000000074 */
[----:B------:R-:W-:-:S02]  /*4640*/  PRMT R121, R127, 0x5410, R121 ;  /* 0x000054107f797816 */ /* 0x000fc40000000079 */
[----:B------:R-:W-:Y:S01]  /*4650*/  SHF.R.U64 R120, R36, 0x10, R37 ;  /* 0x0000001024787819 */ /* 0x000fe20000001225 */
[----:B---3--:R-:W-:Y:S01]  /*4660*/  IMAD.U32 R37, R49, 0x10000, RZ ;  /* 0x0001000031257824 */ /* 0x008fe200078e00ff */
[----:B------:R-:W-:Y:S01]  /*4670*/  PRMT R115, R123, 0x5410, R115 ;  /* 0x000054107b737816 */ /* 0x000fe20000000073 */
[----:B------:R-:W-:Y:S01]  /*4680*/  IMAD.U32 R123, R121, 0x10000, RZ ;  /* 0x00010000797b7824 */ /* 0x000fe200078e00ff */
[----:B------:R-:W-:Y:S01]  /*4690*/  PRMT R119, R117, 0x5410, R119 ;  /* 0x0000541075777816 */ /* 0x000fe20000000077 */
[----:B------:R-:W-:Y:S01]  /*46a0*/  IMAD.U32 R117, R116, 0x10000, RZ ;  /* 0x0001000074757824 */ /* 0x000fe200078e00ff */
[--C-:B------:R-:W-:Y:S01]  /*46b0*/  SHF.R.U32.HI R125, RZ, 0x10, R39.reuse ;  /* 0x00000010ff7d7819 */ /* 0x100fe20000011627 */
[C---:B------:R-:W-:Y:S01]  /*46c0*/  FMUL.FTZ R127, R37.reuse, R123 ;  /* 0x0000007b257f7220 */ /* 0x040fe20000410000 */
[----:B------:R-:W-:Y:S01]  /*46d0*/  SHF.R.U64 R124, R38, 0x10, R39 ;  /* 0x00000010267c7819 */ /* 0x000fe20000001227 */
[-C--:B------:R-:W-:Y:S01]  /*46e0*/  FMUL.FTZ R129, R37, R117.reuse ;  /* 0x0000007525817220 */ /* 0x080fe20000410000 */
[----:B------:R-:W-:Y:S01]  /*46f0*/  LOP3.LUT R38, R49, 0xffff0000, RZ, 0xc0, !PT ;  /* 0xffff000031267812 */ /* 0x000fe200078ec0ff */
[C---:B------:R-:W-:Y:S01]  /*4700*/  FFMA.FTZ R127, R32.reuse, R117, -R127 ;  /* 0x00000075207f7223 */ /* 0x040fe2000001087f */
[----:B------:R-:W-:Y:S01]  /*4710*/  LOP3.LUT R121, R121, 0xffff0000, RZ, 0xc0, !PT ;  /* 0xffff000079797812 */ /* 0x000fe200078ec0ff */
[----:B------:R-:W-:Y:S01]  /*4720*/  FFMA.FTZ R129, R32, R123, R129 ;  /* 0x0000007b20817223 */ /* 0x000fe20000010081 */
[----:B------:R-:W-:Y:S01]  /*4730*/  PRMT R125, R126, 0x5410, R125 ;  /* 0x000054107e7d7816 */ /* 0x000fe2000000007d */
[----:B------:R-:W-:Y:S01]  /*4740*/  IMAD.U32 R49, R51, 0x10000, RZ ;  /* 0x0001000033317824 */ /* 0x000fe200078e00ff */
[----:B------:R-:W-:Y:S01]  /*4750*/  LOP3.LUT R33, R13, 0xffff0000, RZ, 0xc0, !PT ;  /* 0xffff00000d217812 */ /* 0x000fe200078ec0ff */
[----:B------:R-:W-:Y:S01]  /*4760*/  FMUL.FTZ R126, R38, R121 ;  /* 0x00000079267e7220 */ /* 0x000fe20000410000 */
[----:B------:R-:W-:Y:S01]  /*4770*/  LOP3.LUT R116, R116, 0xffff0000, RZ, 0xc0, !PT ;  /* 0xffff000074747812 */ /* 0x000fe200078ec0ff */
[----:B------:R-:W-:Y:S01]  /*4780*/  IMAD.U32 R37, R125, 0x10000, RZ ;  /* 0x000100007d257824 */ /* 0x000fe200078e00ff */
[----:B------:R-:W-:Y:S01]  /*4790*/  SHF.R.U64 R118, R34, 0x10, R35 ;  /* 0x0000001022767819 */ /* 0x000fe20000001223 */
[----:B------:R-:W-:Y:S01]  /*47a0*/  IMAD.U32 R32, R119, 0x10000, RZ ;  /* 0x0001000077207824 */ /* 0x000fe200078e00ff */
[----:B------:R-:W-:Y:S01]  /*47b0*/  LOP3.LUT R51, R51, 0xffff0000, RZ, 0xc0, !PT ;  /* 0xffff000033337812 */ /* 0x000fe200078ec0ff */
[-C--:B------:R-:W-:Y:S01]  /*47c0*/  FMUL.FTZ R38, R38, R116.reuse ;  /* 0x0000007426267220 */ /* 0x080fe20000410000 */
[----:B------:R-:W-:Y:S01]  /*47d0*/  FFMA.FTZ R126, R33, R116, -R126 ;  /* 0x00000074217e7223 */ /* 0x000fe2000001087e */
[----:B------:R-:W-:-:S02]  /*47e0*/  IMAD.U32 R34, R15, 0x10000, RZ ;  /* 0x000100000f227824 */ /* 0x000fc400078e00ff */
[----:B------:R-:W-:Y:S01]  /*47f0*/  FMUL.FTZ R117, R49, R37 ;  /* 0x0000002531757220 */ /* 0x000fe20000410000 */
[----:B------:R-:W-:Y:S01]  /*4800*/  LOP3.LUT R116, R125, 0xffff0000, RZ, 0xc0, !PT ;  /* 0xffff00007d747812 */ /* 0x000fe200078ec0ff */
[-C--:B------:R-:W-:Y:S01]  /*4810*/  FMUL.FTZ R130, R49, R32.reuse ;  /* 0x0000002031827220 */ /* 0x080fe20000410000 */
[----:B------:R-:W-:Y:S01]  /*4820*/  PRMT R120, R110, 0x5432, R120 ;  /* 0x000054326e787816 */ /* 0x000fe20000000078 */
[----:B------:R-:W-:Y:S01]  /*4830*/  FFMA.FTZ R128, R33, R121, R38 ;  /* 0x0000007921807223 */ /* 0x000fe20000010026 */
[----:B------:R-:W-:Y:S01]  /*4840*/  LOP3.LUT R35, R15, 0xffff0000, RZ, 0xc0, !PT ;  /* 0xffff00000f237812 */ /* 0x000fe200078ec0ff */
[C---:B------:R-:W-:Y:S01]  /*4850*/  FFMA.FTZ R117, R34.reuse, R32, -R117 ;  /* 0x0000002022757223 */ /* 0x040fe20000010875 */
[----:B------:R-:W-:Y:S01]  /*4860*/  LOP3.LUT R38, R119, 0xffff0000, RZ, 0xc0, !PT ;  /* 0xffff000077267812 */ /* 0x000fe200078ec0ff */
[----:B------:R-:W-:Y:S01]  /*4870*/  FFMA.FTZ R130, R34, R37, R130 ;  /* 0x0000002522827223 */ /* 0x000fe20000010082 */
[----:B------:R-:W-:Y:S01]  /*4880*/  FMUL.FTZ R34, R51, R116 ;  /* 0x0000007433227220 */ /* 0x000fe20000410000 */
[C---:B------:R-:W-:Y:S01]  /*4890*/  IMAD.U32 R36, R48.reuse, 0x10000, RZ ;  /* 0x0001000030247824 */ /* 0x040fe200078e00ff */
[----:B------:R-:W-:Y:S01]  /*48a0*/  LOP3.LUT R48, R48, 0xffff0000, RZ, 0xc0, !PT ;  /* 0xffff000030307812 */ /* 0x000fe200078ec0ff */
[----:B------:R-:W-:-:S02]  /*48b0*/  IMAD.U32 R33, R120, 0x10000, RZ ;  /* 0x0001000078217824 */ /* 0x000fc400078e00ff */
[-C--:B------:R-:W-:Y:S01]  /*48c0*/  FFMA.FTZ R132, R35, R38.reuse, -R34 ;  /* 0x0000002623847223 */ /* 0x080fe20000010822 */
[----:B------:R-:W-:Y:S02]  /*48d0*/  IMAD.U32 R32, R115, 0x10000, RZ ;  /* 0x0001000073207824 */ /* 0x000fe400078e00ff */
[----:B------:R-:W-:Y:S01]  /*48e0*/  FMUL.FTZ R134, R51, R38 ;  /* 0x0000002633867220 */ /* 0x000fe20000410000 */
[-C--:B------:R-:W-:Y:S01]  /*48f0*/  FMUL.FTZ R34, R36, R33.reuse ;  /* 0x0000002124227220 */ /* 0x080fe20000410000 */
[----:B------:R-:W-:Y:S01]  /*4900*/  IMAD.U32 R13, R12, 0x10000, RZ ;  /* 0x000100000c0d7824 */ /* 0x000fe200078e00ff */
[----:B------:R-:W-:Y:S01]  /*4910*/  LOP3.LUT R37, R120, 0xffff0000, RZ, 0xc0, !PT ;  /* 0xffff000078257812 */ /* 0x000fe200078ec0ff */
[----:B------:R-:W-:Y:S01]  /*4920*/  FMUL.FTZ R36, R36, R32 ;  /* 0x0000002024247220 */ /* 0x000fe20000410000 */
[----:B------:R-:W-:Y:S01]  /*4930*/  LOP3.LUT R115, R115, 0xffff0000, RZ, 0xc0, !PT ;  /* 0xffff000073737812 */ /* 0x000fe200078ec0ff */
[----:B------:R-:W-:Y:S01]  /*4940*/  IMAD.U32 R39, R50, 0x10000, RZ ;  /* 0x0001000032277824 */ /* 0x000fe200078e00ff */
[----:B------:R-:W-:Y:S01]  /*4950*/  PRMT R124, R109, 0x5432, R124 ;  /* 0x000054326d7c7816 */ /* 0x000fe2000000007c */
[----:B------:R-:W-:Y:S01]  /*4960*/  FFMA.FTZ R119, R35, R116, R134 ;  /* 0x0000007423777223 */ /* 0x000fe20000010086 */
[----:B------:R-:W-:Y:S01]  /*4970*/  PRMT R118, R103, 0x5432, R118 ;  /* 0x0000543267767816 */ /* 0x000fe20000000076 */
[C---:B------:R-:W-:Y:S01]  /*4980*/  FFMA.FTZ R36, R13.reuse, R33, R36 ;  /* 0x000000210d247223 */ /* 0x040fe20000010024 */
[----:B------:R-:W-:Y:S01]  /*4990*/  LOP3.LUT R12, R12, 0xffff0000, RZ, 0xc0, !PT ;  /* 0xffff00000c0c7812 */ /* 0x000fe200078ec0ff */
[----:B------:R-:W-:Y:S01]  /*49a0*/  FMUL.FTZ R49, R48, R37 ;  /* 0x0000002530317220 */ /* 0x000fe20000410000 */
[----:B------:R-:W-:Y:S01]  /*49b0*/  LOP3.LUT R50, R50, 0xffff0000, RZ, 0xc0, !PT ;  /* 0xffff000032327812 */ /* 0x000fe200078ec0ff */
[----:B------:R-:W-:Y:S01]  /*49c0*/  FFMA.FTZ R35, R13, R32, -R34 ;  /* 0x000000200d237223 */ /* 0x000fe20000010822 */
[----:B------:R-:W-:Y:S01]  /*49d0*/  FMUL.FTZ R51, R48, R115 ;  /* 0x0000007330337220 */ /* 0x000fe20000410000 */
[C---:B------:R-:W-:Y:S01]  /*49e0*/  LOP3.LUT R33, R124.reuse, 0xffff0000, RZ, 0xc0, !PT ;  /* 0xffff00007c217812 */ /* 0x040fe200078ec0ff */
[----:B------:R-:W-:Y:S01]  /*49f0*/  IMAD.U32 R34, R124, 0x10000, RZ ;  /* 0x000100007c227824 */ /* 0x000fe200078e00ff */
[C---:B------:R-:W-:Y:S01]  /*4a00*/  LOP3.LUT R13, R118.reuse, 0xffff0000, RZ, 0xc0, !PT ;  /* 0xffff0000760d7812 */ /* 0x040fe200078ec0ff */
[----:B------:R-:W-:-:S02]  /*4a10*/  IMAD.U32 R32, R118, 0x10000, RZ ;  /* 0x0001000076207824 */ /* 0x000fc400078e00ff */
[----:B------:R-:W-:Y:S01]  /*4a20*/  FFMA.FTZ R38, R12, R115, -R49 ;  /* 0x000000730c267223 */ /* 0x000fe20000010831 */
[C---:B------:R-:W-:Y:S01]  /*4a30*/  IMAD.U32 R15, R14.reuse, 0x10000, RZ ;  /* 0x000100000e0f7824 */ /* 0x040fe200078e00ff */
[----:B------:R-:W-:Y:S01]  /*4a40*/  LOP3.LUT R14, R14, 0xffff0000, RZ, 0xc0, !PT ;  /* 0xffff00000e0e7812 */ /* 0x000fe200078ec0ff */
[----:B------:R-:W-:Y:S01]  /*4a50*/  FFMA.FTZ R51, R12, R37, R51 ;  /* 0x000000250c337223 */ /* 0x000fe20000010033 */
[C---:B------:R-:W-:Y:S01]  /*4a60*/  FMUL.FTZ R12, R39.reuse, R34 ;  /* 0x00000022270c7220 */ /* 0x040fe20000410000 */
[C---:B------:R-:W-:Y:S01]  /*4a70*/  FMUL.FTZ R37, R50.reuse, R33 ;  /* 0x0000002132257220 */ /* 0x040fe20000410000 */
[-C--:B------:R-:W-:Y:S01]  /*4a80*/  FMUL.FTZ R39, R39, R32.reuse ;  /* 0x0000002027277220 */ /* 0x080fe20000410000 */
[-C--:B------:R-:W-:Y:S01]  /*4a90*/  FMUL.FTZ R50, R50, R13.reuse ;  /* 0x0000000d32327220 */ /* 0x080fe20000410000 */
[C---:B------:R-:W-:Y:S01]  /*4aa0*/  FFMA.FTZ R12, R15.reuse, R32, -R12 ;  /* 0x000000200f0c7223 */ /* 0x040fe2000001080c */
        /* <DEDUP_REMOVED lines=9> */
[----:B------:R-:W-:Y:S02]  /*4b40*/  F2FP.BF16.F32.PACK_AB R13, R126, R127 ;  /* 0x0000007f7e0d723e */ /* 0x000fe400000010ff */
[----:B------:R-:W-:Y:S02]  /*4b50*/  F2FP.BF16.F32.PACK_AB R15, R132, R117 ;  /* 0x00000075840f723e */ /* 0x000fe400000010ff */
[----:B------:R-:W-:-:S02]  /*4b60*/  F2FP.BF16.F32.PACK_AB R49, R128, R129 ;  /* 0x000000818031723e */ /* 0x000fc400000010ff */
[----:B------:R-:W-:-:S07]  /*4b70*/  F2FP.BF16.F32.PACK_AB R50, R50, R39 ;  /* 0x000000273232723e */ /* 0x000fce00000010ff */
.L_x_2882:
[----:B------:R-:W-:Y:S05]  /*4b80*/  BSYNC B2 ;  /* 0x0000000000027941 */ /* 0x000fea0003800000 */
.L_x_2881:
[----:B------:R-:W-:Y:S01]  /*4b90*/  ISETP.GE.AND P3, PT, R11, R106, PT ;  /* 0x0000006a0b00720c */ /* 0x000fe20003f66270 */
[----:B--2---:R4:W-:-:S12]  /*4ba0*/  ST.E.128 desc[UR54][R96.64], R12 ;  /* 0x0000000c60007985 */ /* 0x0049d8000c101d36 */
[----:B------:R-:W-:-:S05]  /*4bb0*/  @!P3 IMAD.WIDE R104, R11, 0x2, R104 ;  /* 0x000000020b68b825 */ /* 0x000fca00078e0268 */
[----:B---3--:R4:W-:Y:S02]  /*4bc0*/  @!P3 ST.E.128 desc[UR54][R104.64], R48 ;  /* 0x000000306800b985 */ /* 0x0089e4000c101d36 */
.L_x_2880:
[----:B------:R-:W-:Y:S05]  /*4bd0*/  BSYNC B1 ;  /* 0x0000000000017941 */ /* 0x000fea0003800000 */
.L_x_2879:
[----:B------:R-:W-:-:S03]  /*4be0*/  UMOV UR4, 0xffffffff ;  /* 0xffffffff00047882 */ /* 0x000fc60000000000 */
[----:B------:R-:W-:Y:S05]  /*4bf0*/  BRA.DIV UR4, `(.L_x_2883) ;  /* 0x000001d204547947 */ /* 0x000fea000b800000 */
[----:B------:R0:W0:Y:S04]  /*4c00*/  SHFL.IDX PT, R37, R94, 0x1, 0x1c1f ;  /* 0x003c1f005e257f89 */ /* 0x00002800000e0000 */
[----:B------:R0:W0:Y:S02]  /*4c10*/  SHFL.IDX PT, R36, R93, 0x1, 0x1c1f ;  /* 0x003c1f005d247f89 */ /* 0x00002400000e0000 */
.L_x_3205:
[----:B------:R-:W-:-:S05]  /*4c20*/  VIADD R11, R205, 0x40 ;  /* 0x00000040cd0b7836 */ /* 0x000fca0000000000 */
[----:B------:R-:W-:-:S13]  /*4c30*/  ISETP.GE.OR P3, PT, R11, R98, P0 ;  /* 0x000000620b00720c */ /* 0x000fda0000766670 */
[----:B------:R-:W-:Y:S05]  /*4c40*/  @P3 BRA `(.L_x_2868) ;  /* 0x0000000c000c3947 */ /* 0x000fea0003800000 */
[----:B----4-:R-:W4:Y:S01]  /*4c50*/  LDL R13, [R1+0xc] ;  /* 0x00000c00010d7983 */ /* 0x010f220000100800 */
[----:B------:R-:W-:Y:S01]  /*4c60*/  ISETP.NE.AND P4, PT, R91, RZ, PT ;  /* 0x000000ff5b00720c */ /* 0x000fe20003f85270 */
[C---:B---3--:R-:W-:Y:S01]  /*4c70*/  VIADD R14, R205.reuse, 0x40 ;  /* 0x00000040cd0e7836 */ /* 0x048fe20000000000 */
[----:B0-----:R-:W-:Y:S01]  /*4c80*/  LEA R38, P3, R78, R36, 0x1 ;  /* 0x000000244e267211 */ /* 0x001fe200078608ff */
[----:B------:R-:W-:Y:S01]  /*4c90*/  VIADD R12, R205, 0x40 ;  /* 0x00000040cd0c7836 */ /* 0x000fe20000000000 */
[----:B------:R-:W-:Y:S01]  /*4ca0*/  SEL R108, R67, R108, !P4 ;  /* 0x0000006c436c7207 */ /* 0x000fe20006000000 */
[----:B------:R-:W-:Y:S01]  /*4cb0*/  IMAD.SHL.U32 R14, R14, 0x40, RZ ;  /* 0x000000400e0e7824 */ /* 0x000fe200078e00ff */
[----:B------:R-:W-:Y:S01]  /*4cc0*/  BSSY B1, `(.L_x_2884) ;  /* 0x0000070000017945 */ /* 0x000fe20003800000 */
[----:B------:R-:W-:Y:S01]  /*4cd0*/  IMAD.SHL.U32 R12, R12, 0x40, RZ ;  /* 0x000000400c0c7824 */ /* 0x000fe200078e00ff */
[----:B------:R-:W-:Y:S02]  /*4ce0*/  SHF.R.S32.HI R11, RZ, 0x1f, R108 ;  /* 0x0000001fff0b7819 */ /* 0x000fe4000001146c */
[----:B------:R-:W-:-:S02]  /*4cf0*/  LOP3.LUT R14, R14, 0x1c0, RZ, 0xc0, !PT ;  /* 0x000001c00e0e7812 */ /* 0x000fc400078ec0ff */
[----:B------:R-:W-:Y:S02]  /*4d00*/  LEA.HI R108, R11, R108, RZ, 0x4 ;  /* 0x0000006c0b6c7211 */ /* 0x000fe400078f20ff */
[----:B------:R-:W-:Y:S02]  /*4d10*/  LOP3.LUT R12, R12, 0x1c0, RZ, 0xc0, !PT ;  /* 0x000001c00c0c7812 */ /* 0x000fe400078ec0ff */
[----:B------:R-:W-:Y:S02]  /*4d20*/  LEA.HI.SX32 R11, R108, R77, 0x1c ;  /* 0x0000004d6c0b7211 */ /* 0x000fe400078fe2ff */
[----:B------:R-:W-:Y:S02]  /*4d30*/  SHF.R.U32.HI R14, RZ, 0x3, R14 ;  /* 0x00000003ff0e7819 */ /* 0x000fe4000001160e */
[----:B------:R-:W-:Y:S01]  /*4d40*/  LEA.HI.X R39, R78, R37, R79, 0x1, P3 ;  /* 0x000000254e277211 */ /* 0x000fe200018f0c4f */
        /* <DEDUP_REMOVED lines=9> */
[----:B------:R-:W3:Y:S01]  /*4de0*/  LDS.128 R32, [R32+0x1c400] ;  /* 0x01c4000020207984 */ /* 0x000ee20000000c00 */
[----:B------:R-:W-:Y:S05]  /*4df0*/  @P1 BRA `(.L_x_2885) ;  /* 0x0000000400701947 */ /* 0x000fea0003800000 */
[----:B------:R-:W-:Y:S02]  /*4e00*/  SHF.R.U32.HI R51, RZ, 0x10, R41 ;  /* 0x00000010ff337819 */ /* 0x000fe40000011629 */
[----:B--2---:R-:W-:Y:S02]  /*4e10*/  SHF.R.U32.HI R49, RZ, 0x10, R45 ;  /* 0x00000010ff317819 */ /* 0x004fe4000001162d */
[----:B------:R-:W-:Y:S02]  /*4e20*/  PRMT R110, R110, 0x5410, R51 ;  /* 0x000054106e6e7816 */ /* 0x000fe40000000033 */
[----:B------:R-:W-:Y:S02]  /*4e30*/  PRMT R114, R114, 0x5410, R49 ;  /* 0x0000541072727816 */ /* 0x000fe40000000031 */
[----:B------:R-:W-:Y:S01]  /*4e40*/  SHF.R.U64 R50, R44, 0x10, R45 ;  /* 0x000000102c327819 */ /* 0x000fe2000000122d */
[----:B---3--:R-:W-:Y:S01]  /*4e50*/  IMAD.U32 R44, R33, 0x10000, RZ ;  /* 0x00010000212c7824 */ /* 0x008fe200078e00ff */
[----:B------:R-:W-:Y:S01]  /*4e60*/  SHF.R.U32.HI R97, RZ, 0x10, R47 ;  /* 0x00000010ff617819 */ /* 0x000fe2000001162f */
[----:B------:R-:W-:Y:S01]  /*4e70*/  IMAD.U32 R51, R114, 0x10000, RZ ;  /* 0x0001000072337824 */ /* 0x000fe200078e00ff */
[----:B------:R-:W-:Y:S01]  /*4e80*/  SHF.R.U32.HI R94, RZ, 0x10, R43 ;  /* 0x00000010ff5e7819 */ /* 0x000fe2000001162b */
[----:B------:R-:W-:Y:S01]  /*4e90*/  IMAD.U32 R49, R110, 0x10000, RZ ;  /* 0x000100006e317824 */ /* 0x000fe200078e00ff */
[----:B------:R-:W-:Y:S01]  /*4ea0*/  SHF.R.U64 R104, R40, 0x10, R41 ;  /* 0x0000001028687819 */ /* 0x000fe20000001229 */
[----:B0-----:R-:W-:Y:S01]  /*4eb0*/  IMAD.U32 R40, R13, 0x10000, RZ ;  /* 0x000100000d287824 */ /* 0x001fe200078e00ff */
[----:B------:R-:W-:Y:S01]  /*4ec0*/  SHF.R.U64 R48, R46, 0x10, R47 ;  /* 0x000000102e307819 */ /* 0x000fe2000000122f */
[----:B------:R-:W-:Y:S01]  /*4ed0*/  FMUL.FTZ R93, R44, R51 ;  /* 0x000000332c5d7220 */ /* 0x000fe20000410000 */
[----:B------:R-:W-:Y:S01]  /*4ee0*/  PRMT R112, R112, 0x5410, R97 ;  /* 0x0000541070707816 */ /* 0x000fe20000000061 */
[----:B------:R-:W-:Y:S01]  /*4ef0*/  FMUL.FTZ R97, R44, R49 ;  /* 0x000000312c617220 */ /* 0x000fe20000410000 */
[----:B------:R-:W-:Y:S01]  /*4f00*/  LOP3.LUT R45, R33, 0xffff0000, RZ, 0xc0, !PT ;  /* 0xffff0000212d7812 */ /* 0x000fe200078ec0ff */
[----:B------:R-:W-:Y:S01]  /*4f10*/  IMAD.U32 R46, R35, 0x10000, RZ ;  /* 0x00010000232e7824 */ /* 0x000fe200078e00ff */
[----:B------:R-:W-:Y:S01]  /*4f20*/  LOP3.LUT R110, R110, 0xffff0000, RZ, 0xc0, !PT ;  /* 0xffff00006e6e7812 */ /* 0x000fe200078ec0ff */
[----:B------:R-:W-:Y:S01]  /*4f30*/  FFMA.FTZ R97, R40, R51, R97 ;  /* 0x0000003328617223 */ /* 0x000fe20000010061 */
[----:B------:R-:W-:-:S02]  /*4f40*/  LOP3.LUT R114, R114, 0xffff0000, RZ, 0xc0, !PT ;  /* 0xffff000072727812 */ /* 0x000fc400078ec0ff */
[----:B------:R-:W-:Y:S02]  /*4f50*/  PRMT R107, R107, 0x5410, R94 ;  /* 0x000054106b6b7816 */ /* 0x000fe4000000005e */
[----:B------:R-:W-:Y:S01]  /*4f60*/  PRMT R111, R111, 0x5410, R48 ;  /* 0x000054106f6f7816 */ /* 0x000fe20000000030 */
[----:B------:R-:W-:Y:S01]  /*4f70*/  FFMA.FTZ R48, R40, R49, -R93 ;  /* 0x0000003128307223 */ /* 0x000fe2000001085d */
[----:B------:R-:W-:Y:S01]  /*4f80*/  LOP3.LUT R41, R13, 0xffff0000, RZ, 0xc0, !PT ;  /* 0xffff00000d297812 */ /* 0x000fe200078ec0ff */
[C---:B------:R-:W-:Y:S02]  /*4f90*/  IMAD.U32 R93, R112.reuse, 0x10000, RZ ;  /* 0x00010000705d7824 */ /* 0x040fe400078e00ff */
[----:B------:R-:W-:Y:S01]  /*4fa0*/  FMUL.FTZ R40, R45, R110 ;  /* 0x0000006e2d287220 */ /* 0x000fe20000410000 */
[----:B------:R-:W-:Y:S01]  /*4fb0*/  LOP3.LUT R47, R35, 0xffff0000, RZ, 0xc0, !PT ;  /* 0xffff0000232f7812 */ /* 0x000fe200078ec0ff */
[-C--:B------:R-:W-:Y:S01]  /*4fc0*/  FMUL.FTZ R44, R45, R114.reuse ;  /* 0x000000722d2c7220 */ /* 0x080fe20000410000 */
[----:B------:R-:W-:Y:S01]  /*4fd0*/  LOP3.LUT R112, R112, 0xffff0000, RZ, 0xc0, !PT ;  /* 0xffff000070707812 */ /* 0x000fe200078ec0ff */
[----:B------:R-:W-:Y:S01]  /*4fe0*/  IMAD.U32 R49, R107, 0x10000, RZ ;  /* 0x000100006b317824 */ /* 0x000fe200078e00ff */
[----:B------:R-:W-:Y:S01]  /*4ff0*/  PRMT R113, R113, 0x5410, R50 ;  /* 0x0000541071717816 */ /* 0x000fe20000000032 */
[C---:B------:R-:W-:Y:S01]  /*5000*/  FFMA.FTZ R114, R41.reuse, R114, R40 ;  /* 0x0000007229727223 */ /* 0x040fe20000010028 */
[----:B------:R-:W-:Y:S01]  /*5010*/  SHF.R.U64 R96, R42, 0x10, R43 ;  /* 0x000000102a607819 */ /* 0x000fe2000000122b */
[C---:B------:R-:W-:Y:S01]  /*5020*/  IMAD.U32 R42, R32.reuse, 0x10000, RZ ;  /* 0x00010000202a7824 */ /* 0x040fe200078e00ff */
        /* <DEDUP_REMOVED lines=8> */
[----:B------:R-:W-:Y:S01]  /*50b0*/  FMUL.FTZ R44, R47, R112 ;  /* 0x000000702f2c7220 */ /* 0x000fe20000410000 */
[----:B------:R-:W-:-:S02]  /*50c0*/  IMAD.U32 R41, R113, 0x10000, RZ ;  /* 0x0001000071297824 */ /* 0x000fc400078e00ff */
[C---:B------:R-:W-:Y:S01]  /*50d0*/  FFMA.FTZ R49, R32.reuse, R49, -R45 ;  /* 0x0000003120317223 */ /* 0x040fe2000001082d */
[----:B------:R-:W-:Y:S01]  /*50e0*/  FFMA.FTZ R46, R32, R93, R46 ;  /* 0x0000005d202e7223 */ /* 0x000fe2000001002e */
[-C--:B------:R-:W-:Y:S01]  /*50f0*/  FMUL.FTZ R94, R47, R40.reuse ;  /* 0x000000282f5e7220 */ /* 0x080fe20000410000 */
[----:B------:R-:W-:Y:S01]  /*5100*/  FFMA.FTZ R50, R33, R40, -R44 ;  /* 0x0000002821327223 */ /* 0x000fe2000001082c */
[----:B------:R-:W-:Y:S01]  /*5110*/  IMAD.U32 R13, R12, 0x10000, RZ ;  /* 0x000100000c0d7824 */ /* 0x000fe200078e00ff */
[----:B------:R-:W-:Y:S01]  /*5120*/  LOP3.LUT R113, R113, 0xffff0000, RZ, 0xc0, !PT ;  /* 0xffff000071717812 */ /* 0x000fe200078ec0ff */
[----:B------:R-:W-:Y:S02]  /*5130*/  IMAD.U32 R32, R109, 0x10000, RZ ;  /* 0x000100006d207824 */ /* 0x000fe400078e00ff */
[----:B------:R-:W-:Y:S01]  /*5140*/  FMUL.FTZ R40, R42, R41 ;  /* 0x000000292a287220 */ /* 0x000fe20000410000 */
[----:B------:R-:W-:Y:S01]  /*5150*/  PRMT R103, R103, 0x5410, R96 ;  /* 0x0000541067677816 */ /* 0x000fe20000000060 */
[----:B------:R-:W-:Y:S01]  /*5160*/  FFMA.FTZ R47, R33, R112, R94 ;  /* 0x00000070212f7223 */ /* 0x000fe2000001005e */
[----:B------:R-:W-:Y:S01]  /*5170*/  LOP3.LUT R109, R109, 0xffff0000, RZ, 0xc0, !PT ;  /* 0xffff00006d6d7812 */ /* 0x000fe200078ec0ff */
[----:B------:R-:W-:Y:S01]  /*5180*/  FFMA.FTZ R33, R13, R32, -R40 ;  /* 0x000000200d217223 */ /* 0x000fe20000010828 */
[----:B------:R-:W-:Y:S01]  /*5190*/  LOP3.LUT R12, R12, 0xffff0000, RZ, 0xc0, !PT ;  /* 0xffff00000c0c7812 */ /* 0x000fe200078ec0ff */
[----:B------:R-:W-:-:S02]  /*51a0*/  IMAD.U32 R35, R34, 0x10000, RZ ;  /* 0x0001000022237824 */ /* 0x000fc400078e00ff */
[----:B------:R-:W-:Y:S01]  /*51b0*/  FMUL.FTZ R42, R42, R32 ;  /* 0x000000202a2a7220 */ /* 0x000fe20000410000 */
[----:B------:R-:W-:Y:S01]  /*51c0*/  FMUL.FTZ R45, R43, R113 ;  /* 0x000000712b2d7220 */ /* 0x000fe20000410000 */
[----:B------:R-:W-:Y:S01]  /*51d0*/  IMAD.U32 R40, R111, 0x10000, RZ ;  /* 0x000100006f287824 */ /* 0x000fe200078e00ff */
[----:B------:R-:W-:Y:S01]  /*51e0*/  LOP3.LUT R34, R34, 0xffff0000, RZ, 0xc0, !PT ;  /* 0xffff000022227812 */ /* 0x000fe200078ec0ff */
[----:B------:R-:W-:Y:S01]  /*51f0*/  FMUL.FTZ R43, R43, R109 ;  /* 0x0000006d2b2b7220 */ /* 0x000fe20000410000 */
[----:B------:R-:W-:Y:S01]  /*5200*/  IMAD.U32 R32, R103, 0x10000, RZ ;  /* 0x0001000067207824 */ /* 0x000fe200078e00ff */
[----:B------:R-:W-:Y:S01]  /*5210*/  LOP3.LUT R111, R111, 0xffff0000, RZ, 0xc0, !PT ;  /* 0xffff00006f6f7812 */ /* 0x000fe200078ec0ff */
[C---:B------:R-:W-:Y:S01]  /*5220*/  IMAD.U32 R15, R14.reuse, 0x10000, RZ ;  /* 0x000100000e0f7824 */ /* 0x040fe200078e00ff */
[----:B------:R-:W-:Y:S01]  /*5230*/  LOP3.LUT R103, R103, 0xffff0000, RZ, 0xc0, !PT ;  /* 0xffff000067677812 */ /* 0x000fe200078ec0ff */
[----:B------:R-:W-:Y:S01]  /*5240*/  FFMA.FTZ R42, R13, R41, R42 ;  /* 0x000000290d2a7223 */ /* 0x000fe2000001002a */
[----:B------:R-:W-:Y:S01]  /*5250*/  LOP3.LUT R14, R14, 0xffff0000, RZ, 0xc0, !PT ;  /* 0xffff00000e0e7812 */ /* 0x000fe200078ec0ff */
[C---:B------:R-:W-:Y:S01]  /*5260*/  FFMA.FTZ R44, R12.reuse, R109, -R45 ;  /* 0x0000006d0c2c7223 */ /* 0x040fe2000001082d */
        /* <DEDUP_REMOVED lines=20> */
[----:B------:R-:W-:-:S07]  /*53b0*/  IMAD.MOV.U32 R35, RZ, RZ, R46 ;  /* 0x000000ffff237224 */ /* 0x000fce00078e002e */
.L_x_2885:
[----:B------:R-:W-:Y:S05]  /*53c0*/  BSYNC B1 ;  /* 0x0000000000017941 */ /* 0x000fea0003800000 */
.L_x_2884:
[----:B0-----:R0:W-:Y:S01]  /*53d0*/  ST.E.128 desc[UR54][R38.64], R12 ;  /* 0x0000000c26007985 */ /* 0x0011e2000c101d36 */
[----:B------:R-:W-:-:S13]  /*53e0*/  ISETP.GE.AND P1, PT, R11, R106, PT ;  /* 0x0000006a0b00720c */ /* 0x000fda0003f26270 */
[----:B------:R-:W-:Y:S05]  /*53f0*/  @P1 BRA `(.L_x_2868) ;  /* 0x0000000400201947 */ /* 0x000fea0003800000 */
[----:B0-----:R-:W-:-:S05]  /*5400*/  IMAD.WIDE R12, R11, 0x2, R36 ;  /* 0x000000020b0c7825 */ /* 0x001fca00078e0224 */
[----:B---3--:R0:W-:Y:S01]  /*5410*/  ST.E.128 desc[UR54][R12.64], R32 ;  /* 0x000000200c007985 */ /* 0x0081e2000c101d36 */
[----:B------:R-:W-:Y:S05]  /*5420*/  BRA `(.L_x_2868) ;  /* 0x0000000400147947 */ /* 0x000fea0003800000 */
.L_x_2849:
[----:B------:R-:W-:-:S06]  /*5430*/  UISETP.NE.AND UP0, UPT, UR51, 0x3, UPT ;  /* 0x000000033300788c */ /* 0x000fcc000bf05270 */
[----:B------:R-:W-:-:S13]  /*5440*/  PLOP3.LUT P2, PT, PT, PT, UP0, 0x80, 0x0 ;  /* 0x000000000000781c */ /* 0x000fda0003f4f008 */
[----:B------:R-:W-:Y:S05]  /*5450*/  @!P2 BRA `(.L_x_2886) ;  /* 0x000000000004a947 */ /* 0x000fea0003800000 */
[----:B------:R-:W-:Y:S01]  /*5460*/  BPT.TRAP 0x1 ;  /* 0x000000040000795c */ /* 0x000fe20000300000 */
.L_x_2886:
[----:B------:R-:W-:Y:S01]  /*5470*/  IMAD R89, R19, 0x8, R23 ;  /* 0x0000000813597824 */ /* 0x000fe200078e0217 */
[----:B------:R-:W-:Y:S01]  /*5480*/  SHF.L.U32 R102, R212, 0x1f, RZ ;  /* 0x0000001fd4667819 */ /* 0x000fe200000006ff */
[----:B------:R-:W-:Y:S01]  /*5490*/  BSSY B1, `(.L_x_2887) ;  /* 0x0000004000017945 */ /* 0x000fe20003800000 */
[----:B------:R-:W-:Y:S02]  /*54a0*/  SHF.R.S32.HI R99, RZ, 0x1f, R100 ;  /* 0x0000001fff637819 */ /* 0x000fe40000011464 */
[----:B------:R-:W0:Y:S02]  /*54b0*/  SYNCS.PHASECHK.TRANS64.TRYWAIT P1, [R89+URZ+0x22890], R102 ;  /* 0x02289066590075a7 */ /* 0x000e24000802017f */
[----:B0-----:R-:W-:Y:S05]  /*54c0*/  @!P1 BRA `(.L_x_2888) ;  /* 0x000001c8006c9947 */ /* 0x001fea0003800000 */
.L_x_3206:
[----:B------:R-:W-:Y:S05]  /*54d0*/  BSYNC B1 ;  /* 0x0000000000017941 */ /* 0x000fea0003800000 */
.L_x_2887:
        /* <DEDUP_REMOVED lines=27> */
.L_x_3210:
        /* <DEDUP_REMOVED lines=13> */
.L_x_2891:
[----:B------:R-:W-:Y:S05]  /*5760*/  BSYNC B1 ;  /* 0x0000000000017941 */ /* 0x000fea0003800000 */
.L_x_2890:
[----:B------:R-:W-:-:S03]  /*5770*/  UMOV UR4, 0xffffffff ;  /* 0xffffffff00047882 */ /* 0x000fc60000000000 */
[----:B------:R-:W-:Y:S05]  /*5780*/  BRA.DIV UR4, `(.L_x_2892) ;  /* 0x000001ca04187947 */ /* 0x000fea000b800000 */
[----:B--2---:R2:W0:Y:S04]  /*5790*/  SHFL.IDX PT, R33, R34, 0x1, 0x1c1f ;  /* 0x003c1f0022217f89 */ /* 0x00442800000e0000 */
[----:B---34-:R2:W3:Y:S02]  /*57a0*/  SHFL.IDX PT, R14, R32, 0x1, 0x1c1f ;  /* 0x003c1f00200e7f89 */ /* 0x0184e400000e0000 */
.L_x_3214:
[----:B------:R-:W-:-:S13]  /*57b0*/  ISETP.GE.AND P1, PT, R35, 0x41, PT ;  /* 0x000000412300780c */ /* 0x000fda0003f26270 */
[----:B------:R-:W-:Y:S05]  /*57c0*/  @!P1 BRA `(.L_x_2868) ;  /* 0x00000000002c9947 */ /* 0x000fea0003800000 */
[----:B------:R-:W-:Y:S02]  /*57d0*/  ULDC UR4, c[0x0][0x2f4] ;  /* 0x0000bd0000047ab9 */ /* 0x000fe40000000800 */
[----:B------:R-:W-:-:S13]  /*57e0*/  ISETP.GE.AND P1, PT, R16, UR4, PT ;  /* 0x0000000410007c0c */ /* 0x000fda000bf26270 */
[----:B-123--:R-:W-:-:S04]  /*57f0*/  @!P1 LEA R34, P3, R16, R14, 0x1 ;  /* 0x0000000e10229211 */ /* 0x00efc800078608ff */
[----:B0-----:R-:W-:Y:S02]  /*5800*/  @!P1 LEA.HI.X R35, R16, R33, R17, 0x1, P3 ;  /* 0x0000002110239211 */ /* 0x001fe400018f0c11 */
[----:B------:R-:W-:-:S13]  /*5810*/  ISETP.GE.AND P3, PT, R18, UR4, PT ;  /* 0x0000000412007c0c */ /* 0x000fda000bf66270 */
[C---:B------:R-:W-:Y:S02]  /*5820*/  @!P3 LEA R32, P4, R18.reuse, R14, 0x1 ;  /* 0x0000000e1220b211 */ /* 0x040fe400078808ff */
[----:B------:R-:W0:Y:S02]  /*5830*/  @!P1 LDS.128 R12, [R104+0x2000] ;  /* 0x00200000680c9984 */ /* 0x000e240000000c00 */
[----:B------:R-:W-:Y:S02]  /*5840*/  @!P3 LEA.HI.X R33, R18, R33, R207, 0x1, P4 ;  /* 0x000000211221b211 */ /* 0x000fe400020f0ccf */
[----:B0-----:R-:W-:Y:S04]  /*5850*/  @!P1 ST.E.128 desc[UR54][R34.64], R12 ;  /* 0x0000000c22009985 */ /* 0x001fe8000c101d36 */
[----:B------:R-:W0:Y:S04]  /*5860*/  @!P3 LDS.128 R12, [R103+0x2000] ;  /* 0x00200000670cb984 */ /* 0x000e280000000c00 */
[----:B0-----:R0:W-:Y:S02]  /*5870*/  @!P3 ST.E.128 desc[UR54][R32.64], R12 ;  /* 0x0000000c2000b985 */ /* 0x0011e4000c101d36 */
.L_x_2868:
[----:B------:R-:W-:Y:S05]  /*5880*/  BSYNC B0 ;  /* 0x0000000000007941 */ /* 0x000fea0003800000 */
.L_x_2848:
[----:B------:R-:W5:Y:S01]  /*5890*/  S2R R11, SR_TID.X ;  /* 0x00000000000b7919 */ /* 0x000f620000002100 */
[----:B------:R-:W-:Y:S01]  /*58a0*/  @!PT LDS RZ, [RZ] ;  /* 0x00000000fffff984 */ /* 0x000fe20000000800 */
[----:B------:R-:W-:Y:S01]  /*58b0*/  @!PT LDS RZ, [RZ] ;  /* 0x00000000fffff984 */ /* 0x000fe20000000800 */
[----:B------:R-:W-:Y:S01]  /*58c0*/  @!PT LDS RZ, [RZ] ;  /* 0x00000000fffff984 */ /* 0x000fe20000000800 */
[----:B------:R-:W-:Y:S01]  /*58d0*/  @!PT LDS RZ, [RZ] ;  /* 0x00000000fffff984 */ /* 0x000fe20000000800 */
[----:B------:R4:W-:Y:S06]  /*58e0*/  MEMBAR.ALL.CTA ;  /* 0x0000000000007992 */ /* 0x0009ec0000008000 */
[----:B----4-:R-:W4:Y:S01]  /*58f0*/  FENCE.VIEW.ASYNC.S ;  /* 0x00000000000073c6 */ /* 0x010f220000000000 */
[----:B------:R-:W-:Y:S05]  /*5900*/  WARPSYNC.ALL ;  /* 0x0000000000007948 */ /* 0x000fea0003800000 */
[----:B------:R-:W-:Y:S01]  /*5910*/  BSSY B0, `(.L_x_2893) ;  /* 0x0000009000007945 */ /* 0x000fe20003800000 */
[----:B-----5:R-:W-:Y:S01]  /*5920*/  LOP3.LUT R11, R11, 0x7f, RZ, 0xc0, !PT ;  /* 0x0000007f0b0b7812 */ /* 0x020fe200078ec0ff */
[----:B----4-:R4:W-:Y:S03]  /*5930*/  BAR.SYNC.DEFER_BLOCKING R63, 0x80 ;  /* 0x0002003f0000751d */ /* 0x0109e60000010000 */
[----:B------:R-:W-:-:S13]  /*5940*/  ISETP.NE.AND P1, PT, R11, RZ, PT ;  /* 0x000000ff0b00720c */ /* 0x000fda0003f25270 */
[----:B------:R-:W-:-:S05]  /*5950*/  @!P1 VIADD R11, R89, 0x228a0 ;  /* 0x000228a0590b9836 */ /* 0x000fca0000000000 */
[----:B------:R-:W-:-:S04]  /*5960*/  @!P1 PRMT R11, RZ, 0x654, R11 ;  /* 0x00000654ff0b9816 */ /* 0x000fc8000000000b */
[----:B------:R4:W-:Y:S01]  /*5970*/  @!P1 SYNCS.ARRIVE.TRANS64.RED.A1T0 RZ, [R11+URZ], RZ ;  /* 0x000000ff0bff99a7 */ /* 0x0009e2000810043f */
[----:B------:R-:W-:Y:S05]  /*5980*/  @!P2 BRA `(.L_x_2894) ;  /* 0x000000000004a947 */ /* 0x000fea0003800000 */
[----:B------:R-:W-:Y:S01]  /*5990*/  BPT.TRAP 0x1 ;  /* 0x000000040000795c */ /* 0x000fe20000300000 */
.L_x_2894:
[----:B------:R-:W-:Y:S05]  /*59a0*/  BSYNC B0 ;  /* 0x0000000000007941 */ /* 0x000fea0003800000 */
.L_x_2893:
[----:B------:R-:W5:Y:S01]  /*59b0*/  SYNCS.PHASECHK.TRANS64.TRYWAIT P2, [R89+URZ+0x228b0], R102 ;  /* 0x0228b066590075a7 */ /* 0x000f62000804017f */
[----:B------:R-:W-:Y:S04]  /*59c0*/  BSSY B0, `(.L_x_2895) ;  /* 0x0000002000007945 */ /* 0x000fe80003800000 */
[----:B-----5:R-:W-:Y:S05]  /*59d0*/  @!P2 BRA `(.L_x_2896) ;  /* 0x000001c400cca947 */ /* 0x020fea0003800000 */
.L_x_3215:
[----:B------:R-:W-:Y:S05]  /*59e0*/  BSYNC B0 ;  /* 0x0000000000007941 */ /* 0x000fea0003800000 */
.L_x_2895:
[----:B------:R-:W-:Y:S01]  /*59f0*/  ULDC.64 UR4, c[0x0][0x328] ;  /* 0x0000ca0000047ab9 */ /* 0x000fe20000000a00 */
[----:B------:R-:W-:Y:S01]  /*5a00*/  IMAD.IADD R98, R98, 0x1, -R205 ;  /* 0x0000000162627824 */ /* 0x000fe200078e0acd */
[----:B------:R-:W-:Y:S01]  /*5a10*/  BSSY B0, `(.L_x_2897) ;  /* 0x0000049000007945 */ /* 0x000fe20003800000 */
[----:B------:R-:W-:Y:S01]  /*5a20*/  IMAD R99, R99, UR4, RZ ;  /* 0x0000000463637c24 */ /* 0x000fe2000f8e02ff */
[----:B------:R-:W-:Y:S01]  /*5a30*/  SHF.R.S32.HI R46, RZ, 0x1f, R4 ;  /* 0x0000001fff2e7819 */ /* 0x000fe20000011404 */
[C---:B0-----:R-:W-:Y:S01]  /*5a40*/  IMAD.WIDE.U32 R12, R100.reuse, UR4, RZ ;  /* 0x00000004640c7c25 */ /* 0x041fe2000f8e00ff */
[----:B------:R-:W-:Y:S02]  /*5a50*/  SHF.R.S32.HI R48, RZ, 0x1f, R209 ;  /* 0x0000001fff307819 */ /* 0x000fe400000114d1 */
[----:B-1----:R-:W-:Y:S01]  /*5a60*/  SHF.R.S32.HI R93, RZ, 0x1f, R208 ;  /* 0x0000001fff5d7819 */ /* 0x002fe200000114d0 */
[----:B------:R-:W-:Y:S01]  /*5a70*/  IMAD R99, R100, UR5, R99 ;  /* 0x0000000564637c24 */ /* 0x000fe2000f8e0263 */
[----:B------:R-:W-:Y:S01]  /*5a80*/  ULDC.64 UR4, c[0x0][0x338] ;  /* 0x0000ce0000047ab9 */ /* 0x000fe20000000a00 */
[----:B------:R-:W-:Y:S01]  /*5a90*/  SHF.R.S32.HI R94, RZ, 0x1f, R211 ;  /* 0x0000001fff5e7819 */ /* 0x000fe200000114d3 */
[----:B---3--:R-:W-:Y:S01]  /*5aa0*/  IMAD R14, R95, UR4, RZ ;  /* 0x000000045f0e7c24 */ /* 0x008fe2000f8e02ff */
[----:B------:R-:W-:Y:S01]  /*5ab0*/  SHF.R.S32.HI R95, RZ, 0x1f, R210 ;  /* 0x0000001fff5f7819 */ /* 0x000fe200000114d2 */
[----:B------:R-:W-:Y:S01]  /*5ac0*/  IMAD.IADD R13, R13, 0x1, R99 ;  /* 0x000000010d0d7824 */ /* 0x000fe200078e0263 */
[----:B------:R-:W-:Y:S01]  /*5ad0*/  SHF.R.S32.HI R96, RZ, 0x1f, R3 ;  /* 0x0000001fff607819 */ /* 0x000fe20000011403 */
[----:B----4-:R-:W-:-:S02]  /*5ae0*/  IMAD R11, R101, UR5, R14 ;  /* 0x00000005650b7c24 */ /* 0x010fc4000f8e020e */
        /* <DEDUP_REMOVED lines=13> */
[----:B------:R0:W1:Y:S01]  /*5bc0*/  SHFL.IDX PT, R47, R42, RZ, 0x1c1f ;  /* 0x001c1fff2a2f7589 */ /* 0x00006200000e0000 */
        /* <DEDUP_REMOVED lines=15> */
[----:B0-----:R-:W-:Y:S01]  /*5cc0*/  @P4 ST.E.128 desc[UR54][R32.64], R12 ;  /* 0x0000000c20004985 */ /* 0x001fe2000c101d36 */
[----:B------:R-:W-:-:S03]  /*5cd0*/  ISETP.NE.AND P4, PT, R85, RZ, PT ;  /* 0x000000ff5500720c */ /* 0x000fc60003f85270 */
[----:B------:R-:W0:Y:S10]  /*5ce0*/  @P3 LDS.128 R12, [R51] ;  /* 0x00000000330c3984 */ /* 0x000e340000000c00 */
[----:B------:R-:W-:-:S04]  /*5cf0*/  @P4 LEA R36, P5, R4, R47, 0x1 ;  /* 0x0000002f04244211 */ /* 0x000fc800078a08ff */
[----:B------:R-:W-:Y:S01]  /*5d00*/  @P4 LEA.HI.X R37, R4, R45, R46, 0x1, P5 ;  /* 0x0000002d04254211 */ /* 0x000fe200028f0c2e */
[----:B0-----:R-:W-:Y:S01]  /*5d10*/  @P3 ST.E.128 desc[UR54][R40.64], R12 ;  /* 0x0000000c28003985 */ /* 0x001fe2000c101d36 */
[----:B------:R-:W-:-:S03]  /*5d20*/  ISETP.NE.AND P3, PT, R86, RZ, PT ;  /* 0x000000ff5600720c */ /* 0x000fc60003f65270 */
[----:B------:R-:W0:Y:S10]  /*5d30*/  @P2 LDS.128 R12, [R50+0x3000] ;  /* 0x00300000320c2984 */ /* 0x000e340000000c00 */
        /* <DEDUP_REMOVED lines=13> */
[----:B------:R-:W-:-:S03]  /*5e10*/  ISETP.GT.AND P3, PT, R11, -0x1, PT ;  /* 0xffffffff0b00780c */ /* 0x000fc60003f64270 */
[----:B------:R-:W0:Y:S10]  /*5e20*/  @P2 LDS.128 R12, [R51+0x6000] ;  /* 0x00600000330c2984 */ /* 0x000e340000000c00 */
[----:B------:R-:W-:-:S04]  /*5e30*/  @!P3 LEA R34, P5, R210, R47, 0x1 ;  /* 0x0000002fd222b211 */ /* 0x000fc800078a08ff */
[----:B------:R-:W-:Y:S01]  /*5e40*/  @!P3 LEA.HI.X R35, R210, R45, R95, 0x1, P5 ;  /* 0x0000002dd223b211 */ /* 0x000fe200028f0c5f */
[----:B0-----:R-:W-:Y:S04]  /*5e50*/  @P2 ST.E.128 desc[UR54][R32.64], R12 ;  /* 0x0000000c20002985 */ /* 0x001fe8000c101d36 */
[----:B------:R-:W0:Y:S04]  /*5e60*/  @P4 LDS.128 R12, [R50+0x9000] ;  /* 0x00900000320c4984 */ /* 0x000e280000000c00 */
[----:B0-----:R-:W-:Y:S04]  /*5e70*/  @P4 ST.E.128 desc[UR54][R40.64], R12 ;  /* 0x0000000c28004985 */ /* 0x001fe8000c101d36 */
[----:B------:R-:W0:Y:S04]  /*5e80*/  @!P3 LDS.128 R12, [R51+0x9000] ;  /* 0x00900000330cb984 */ /* 0x000e280000000c00 */
[----:B0-----:R0:W-:Y:S02]  /*5e90*/  @!P3 ST.E.128 desc[UR54][R34.64], R12 ;  /* 0x0000000c2200b985 */ /* 0x0011e4000c101d36 */
.L_x_2898:
[----:B------:R-:W-:Y:S05]  /*5ea0*/  BSYNC B0 ;  /* 0x0000000000007941 */ /* 0x000fea0003800000 */
.L_x_2897:
[----:B------:R-:W-:Y:S01]  /*5eb0*/  ISETP.GE.AND P2, PT, R98, 0x41, PT ;  /* 0x000000416200780c */ /* 0x000fe20003f46270 */
[----:B------:R4:W0:Y:S01]  /*5ec0*/  SHFL.IDX PT, R11, R43, 0x1, 0x1c1f ;  /* 0x003c1f002b0b7f89 */ /* 0x00082200000e0000 */
[----:B------:R-:W-:Y:S03]  /*5ed0*/  BSSY B0, `(.L_x_2899) ;  /* 0x0000033000007945 */ /* 0x000fe60003800000 */
[----:B--2---:R4:W2:Y:S08]  /*5ee0*/  SHFL.IDX PT, R49, R42, 0x1, 0x1c1f ;  /* 0x003c1f002a317f89 */ /* 0x0048b000000e0000 */
[----:B----4-:R-:W-:Y:S05]  /*5ef0*/  @!P2 BRA `(.L_x_2900) ;  /* 0x0000000000c0a947 */ /* 0x010fea0003800000 */
[----:B------:R-:W-:Y:S02]  /*5f00*/  P2R R98, PR, RZ, 0x1 ;  /* 0x00000001ff627803 */ /* 0x000fe40000000000 */
[----:B------:R-:W-:Y:S02]  /*5f10*/  ISETP.NE.AND P0, PT, R84, RZ, PT ;  /* 0x000000ff5400720c */ /* 0x000fe40003f05270 */
[----:B0-----:R-:W-:Y:S02]  /*5f20*/  PRMT R34, R6, 0x8880, RZ ;  /* 0x0000888006227816 */ /* 0x001fe400000000ff */
[----:B------:R-:W-:Y:S02]  /*5f30*/  P2R R97, PR, RZ, 0x2 ;  /* 0x00000002ff617803 */ /* 0x000fe40000000000 */
[----:B------:R-:W-:-:S07]  /*5f40*/  P2R R35, PR, RZ, 0x1 ;  /* 0x00000001ff237803 */ /* 0x000fce0000000000 */
[----:B--2---:R-:W-:-:S04]  /*5f50*/  @P0 LEA R44, P2, R3, R49, 0x1 ;  /* 0x00000031032c0211 */ /* 0x004fc800078408ff */
[----:B---3--:R-:W-:Y:S02]  /*5f60*/  @P0 LEA.HI.X R45, R3, R11, R96, 0x1, P2 ;  /* 0x0000000b032d0211 */ /* 0x008fe400010f0c60 */
[----:B------:R-:W-:-:S13]  /*5f70*/  ISETP.NE.AND P2, PT, R85, RZ, PT ;  /* 0x000000ff5500720c */ /* 0x000fda0003f45270 */
[----:B------:R-:W-:-:S04]  /*5f80*/  @P2 LEA R40, P3, R4, R49, 0x1 ;  /* 0x0000003104282211 */ /* 0x000fc800078608ff */
[----:B------:R-:W-:Y:S02]  /*5f90*/  @P2 LEA.HI.X R41, R4, R11, R46, 0x1, P3 ;  /* 0x0000000b04292211 */ /* 0x000fe400018f0c2e */
[----:B------:R-:W-:-:S13]  /*5fa0*/  ISETP.NE.AND P3, PT, R82, RZ, PT ;  /* 0x000000ff5200720c */ /* 0x000fda0003f65270 */
[----:B------:R-:W0:Y:S01]  /*5fb0*/  @P3 LDS.128 R12, [R50+0x2000] ;  /* 0x00200000320c3984 */ /* 0x000e220000000c00 */
[----:B------:R-:W-:-:S04]  /*5fc0*/  @P3 LEA R32, P4, R16, R49, 0x1 ;  /* 0x0000003110203211 */ /* 0x000fc800078808ff */
[----:B------:R-:W-:-:S05]  /*5fd0*/  @P3 LEA.HI.X R33, R16, R11, R17, 0x1, P4 ;  /* 0x0000000b10213211 */ /* 0x000fca00020f0c11 */
[----:B0-----:R0:W-:Y:S01]  /*5fe0*/  @P3 ST.E.128 desc[UR54][R32.64], R12 ;  /* 0x0000000c20003985 */ /* 0x0011e2000c101d36 */
[----:B------:R-:W-:-:S13]  /*5ff0*/  ISETP.NE.AND P3, PT, R86, RZ, PT ;  /* 0x000000ff5600720c */ /* 0x000fda0003f65270 */
[----:B------:R-:W-:-:S04]  /*6000*/  @P3 LEA R46, P4, R209, R49, 0x1 ;  /* 0x00000031d12e3211 */ /* 0x000fc800078808ff */
[----:B-1----:R-:W-:Y:S01]  /*6010*/  @P3 LEA.HI.X R47, R209, R11, R48, 0x1, P4 ;  /* 0x0000000bd12f3211 */ /* 0x002fe200020f0c30 */
[----:B0-----:R-:W-:Y:S01]  /*6020*/  IMAD.MOV.U32 R12, RZ, RZ, R34 ;  /* 0x000000ffff0c7224 */ /* 0x001fe200078e0022 */
[----:B------:R-:W-:-:S13]  /*6030*/  ISETP.NE.AND P4, PT, R87, RZ, PT ;  /* 0x000000ff5700720c */ /* 0x000fda0003f85270 */
[----:B------:R-:W-:-:S04]  /*6040*/  @P4 LEA R42, P5, R208, R49, 0x1 ;  /* 0x00000031d02a4211 */ /* 0x000fc800078a08ff */
[----:B------:R-:W-:Y:S02]  /*6050*/  @P4 LEA.HI.X R43, R208, R11, R93, 0x1, P5 ;  /* 0x0000000bd02b4211 */ /* 0x000fe400028f0c5d */
[----:B------:R-:W-:-:S13]  /*6060*/  ISETP.NE.AND P5, PT, R88, RZ, PT ;  /* 0x000000ff5800720c */ /* 0x000fda0003fa5270 */
[----:B------:R-:W-:-:S04]  /*6070*/  @P5 LEA R38, P6, R211, R49, 0x1 ;  /* 0x00000031d3265211 */ /* 0x000fc800078c08ff */
[----:B------:R-:W-:Y:S02]  /*6080*/  @P5 LEA.HI.X R39, R211, R11, R94, 0x1, P6 ;  /* 0x0000000bd3275211 */ /* 0x000fe400030f0c5e */
[----:B------:R-:W-:-:S13]  /*6090*/  ISETP.GT.AND P6, PT, R12, -0x1, PT ;  /* 0xffffffff0c00780c */ /* 0x000fda0003fc4270 */
[----:B------:R-:W-:-:S04]  /*60a0*/  @!P6 LEA R36, P1, R210, R49, 0x1 ;  /* 0x00000031d224e211 */ /* 0x000fc800078208ff */
[----:B------:R-:W-:Y:S02]  /*60b0*/  @!P6 LEA.HI.X R37, R210, R11, R95, 0x1, P1 ;  /* 0x0000000bd225e211 */ /* 0x000fe400008f0c5f */
[----:B------:R-:W-:-:S13]  /*60c0*/  ISETP.NE.AND P1, PT, R83, RZ, PT ;  /* 0x000000ff5300720c */ /* 0x000fda0003f25270 */
[----:B------:R-:W0:Y:S01]  /*60d0*/  @P1 LDS.128 R12, [R51+0x2000] ;  /* 0x00200000330c1984 */ /* 0x000e220000000c00 */
[----:B------:R-:W-:-:S04]  /*60e0*/  @P1 LEA R48, P0, R18, R49, 0x1 ;  /* 0x0000003112301211 */ /* 0x000fc800078008ff */
[----:B------:R-:W-:Y:S02]  /*60f0*/  @P1 LEA.HI.X R49, R18, R11, R207, 0x1, P0 ;  /* 0x0000000b12311211 */ /* 0x000fe400000f0ccf */
[----:B------:R-:W-:-:S03]  /*6100*/  ISETP.NE.AND P0, PT, R35, RZ, PT ;  /* 0x000000ff2300720c */ /* 0x000fc60003f05270 */
[----:B0-----:R-:W-:Y:S01]  /*6110*/  @P1 ST.E.128 desc[UR54][R48.64], R12 ;  /* 0x0000000c30001985 */ /* 0x001fe2000c101d36 */
[----:B------:R-:W-:-:S09]  /*6120*/  ISETP.NE.AND P1, PT, R97, RZ, PT ;  /* 0x000000ff6100720c */ /* 0x000fd20003f25270 */
[----:B------:R-:W0:Y:S04]  /*6130*/  @P0 LDS.128 R12, [R50+0x5000] ;  /* 0x00500000320c0984 */ /* 0x000e280000000c00 */
[----:B0-----:R-:W-:Y:S01]  /*6140*/  @P0 ST.E.128 desc[UR54][R44.64], R12 ;  /* 0x0000000c2c000985 */ /* 0x001fe2000c101d36 */
[----:B------:R-:W-:-:S03]  /*6150*/  ISETP.NE.AND P0, PT, R98, RZ, PT ;  /* 0x000000ff6200720c */ /* 0x000fc60003f05270 */
[----:B------:R-:W0:Y:S04]  /*6160*/  @P2 LDS.128 R12, [R51+0x5000] ;  /* 0x00500000330c2984 */ /* 0x000e280000000c00 */
[----:B0-----:R-:W-:Y:S04]  /*6170*/  @P2 ST.E.128 desc[UR54][R40.64], R12 ;  /* 0x0000000c28002985 */ /* 0x001fe8000c101d36 */
[----:B------:R-:W0:Y:S04]  /*6180*/  @P3 LDS.128 R12, [R50+0x8000] ;  /* 0x00800000320c3984 */ /* 0x000e280000000c00 */
[----:B0-----:R-:W-:Y:S04]  /*6190*/  @P3 ST.E.128 desc[UR54][R46.64], R12 ;  /* 0x0000000c2e003985 */ /* 0x001fe8000c101d36 */
[----:B------:R-:W0:Y:S04]  /*61a0*/  @P4 LDS.128 R12, [R51+0x8000] ;  /* 0x00800000330c4984 */ /* 0x000e280000000c00 */
[----:B0-----:R-:W-:Y:S04]  /*61b0*/  @P4 ST.E.128 desc[UR54][R42.64], R12 ;  /* 0x0000000c2a004985 */ /* 0x001fe8000c101d36 */
[----:B------:R-:W0:Y:S04]  /*61c0*/  @P5 LDS.128 R32, [R50+0xb000] ;  /* 0x00b0000032205984 */ /* 0x000e280000000c00 */
[----:B0-----:R-:W-:Y:S04]  /*61d0*/  @P5 ST.E.128 desc[UR54][R38.64], R32 ;  /* 0x0000002026005985 */ /* 0x001fe8000c101d36 */
[----:B------:R-:W0:Y:S04]  /*61e0*/  @!P6 LDS.128 R12, [R51+0xb000] ;  /* 0x00b00000330ce984 */ /* 0x000e280000000c00 */
[----:B0-----:R4:W-:Y:S02]  /*61f0*/  @!P6 ST.E.128 desc[UR54][R36.64], R12 ;  /* 0x0000000c2400e985 */ /* 0x0019e4000c101d36 */
.L_x_2900:
[----:B------:R-:W-:Y:S05]  /*6200*/  BSYNC B0 ;  /* 0x0000000000007941 */ /* 0x000fea0003800000 */
.L_x_2899:
        /* <DEDUP_REMOVED lines=13> */
[----:B0-----:R-:W-:Y:S02]  /*62e0*/  SEL R11, RZ, 0x1, P1 ;  /* 0x00000001ff0b7807 */ /* 0x001fe40000800000 */
[----:B------:R-:W-:Y:S02]  /*62f0*/  SEL R19, R19, RZ, P1 ;  /* 0x000000ff13137207 */ /* 0x000fe40000800000 */
[----:B------:R-:W-:Y:S01]  /*6300*/  LOP3.LUT R212, R212, R11, RZ, 0x3c, !PT ;  /* 0x0000000bd4d47212 */ /* 0x000fe200078e3cff */
[----:B-1----:R-:W-:Y:S06]  /*6310*/  @P2 BRA `(.L_x_2901) ;  /* 0xffffffc000882947 */ /* 0x002fec000383ffff */
[----:B----4-:R-:W0:Y:S01]  /*6320*/  S2R R12, SR_TID.X ;  /* 0x00000000000c7919 */ /* 0x010e220000002100 */
[----:B------:R-:W-:Y:S02]  /*6330*/  PLOP3.LUT P0, PT, PT, PT, PT, 0x8, 0x0 ;  /* 0x000000000000781c */ /* 0x000fe40003f0e170 */
[----:B0-----:R-:W-:-:S04]  /*6340*/  SHF.R.U32.HI R12, RZ, 0x7, R12 ;  /* 0x00000007ff0c7819 */ /* 0x001fc8000001160c */
[----:B------:R-:W-:-:S13]  /*6350*/  ISETP.NE.AND P2, PT, R12, 0x1, PT ;  /* 0x000000010c00780c */ /* 0x000fda0003f45270 */
[----:B------:R-:W-:Y:S05]  /*6360*/  @!P2 WARPSYNC.ALL ;  /* 0x000000000000a948 */ /* 0x000fea0003800000 */
[----:B------:R-:W-:Y:S06]  /*6370*/  @!P2 BAR.ARV 0x9, 0x100 ;  /* 0x024400000000ab1d */ /* 0x000fec0000002000 */
.L_x_2843:
[----:B------:R-:W0:Y:S01]  /*6380*/  LDC R0, c[0x0][0x448] ;  /* 0x00011200ff007b82 */ /* 0x000e220000000800 */
[----:B------:R-:W-:-:S07]  /*6390*/  IADD3 R5, R204, 0x1, -R203 ;  /* 0x00000001cc057810 */ /* 0x000fce0007ffe8cb */
[----:B------:R-:W1:Y:S01]  /*63a0*/  LDC.64 R6, c[0x0][0x9e0] ;  /* 0x00027800ff067b82 */ /* 0x000e620000000a00 */
[----:B0-----:R-:W-:Y:S01]  /*63b0*/  ISETP.NE.AND P1, PT, R0, 0x1, PT ;  /* 0x000000010000780c */ /* 0x001fe20003f25270 */
[----:B------:R-:W-:Y:S01]  /*63c0*/  VIADD R0, R214, 0x7f ;  /* 0x0000007fd6007836 */ /* 0x000fe20000000000 */
[----:B-1----:R-:W-:-:S11]  /*63d0*/  ISETP.GE.AND P2, PT, R7, 0x1, PT ;  /* 0x000000010700780c */ /* 0x002fd60003f46270 */
[----:B------:R-:W0:Y:S08]  /*63e0*/  @P1 LDC R3, c[0x0][0x44c] ;  /* 0x00011300ff031b82 */ /* 0x000e300000000800 */
[----:B------:R-:W1:Y:S01]  /*63f0*/  @P1 LDC R4, c[0x0][0x450] ;  /* 0x00011400ff041b82 */ /* 0x000e620000000800 */
[----:B0-----:R-:W-:-:S05]  /*6400*/  @P1 IMAD.HI.U32 R3, R0, R3, RZ ;  /* 0x0000000300031227 */ /* 0x001fca00078e00ff */
[----:B-1----:R-:W-:-:S05]  /*6410*/  @P1 SHF.R.U32.HI R0, RZ, R4, R3 ;  /* 0x00000004ff001219 */ /* 0x002fca0000011603 */
[----:B------:R-:W-:Y:S01]  /*6420*/  IMAD.IADD R5, R5, 0x1, R0 ;  /* 0x0000000105057824 */ /* 0x000fe200078e0200 */
[----:B------:R-:W-:Y:S06]  /*6430*/  @P0 BRA `(.L_x_2902) ;  /* 0x00000000000c0947 */ /* 0x000fec0003800000 */
[----:B------:R-:W0:Y:S01]  /*6440*/  FENCE.VIEW.ASYNC.G ;  /* 0x00000000000073c6 */ /* 0x000e220000000100 */
[----:B------:R-:W-:Y:S05]  /*6450*/  WARPSYNC.ALL ;  /* 0x0000000000007948 */ /* 0x000fea0003800000 */
[----:B0-----:R-:W-:Y:S06]  /*6460*/  BAR.ARV 0xc, 0x180 ;  /* 0x0306000000007b1d */ /* 0x001fec0000002000 */
.L_x_2902:
        /* <DEDUP_REMOVED lines=13> */
.L_x_2905:
[----:B------:R-:W-:-:S13]  /*6540*/  ISETP.NE.AND P0, PT, R7, 0x1, PT ;  /* 0x000000010700780c */ /* 0x000fda0003f05270 */
[----:B------:R-:W0:Y:S02]  /*6550*/  @P0 LDC.64 R4, c[0x0][0x9e8] ;  /* 0x00027a00ff040b82 */ /* 0x000e240000000a00 */
[----:B0-----:R-:W-:-:S05]  /*6560*/  @P0 IMAD.HI.U32 R4, R3, R4, RZ ;  /* 0x0000000403040227 */ /* 0x001fca00078e00ff */
[----:B------:R-:W-:-:S07]  /*6570*/  @P0 SHF.R.U32.HI R3, RZ, R5, R4 ;  /* 0x00000005ff030219 */ /* 0x000fce0000011604 */
.L_x_2906:
[----:B------:R-:W-:Y:S05]  /*6580*/  BSYNC B0 ;  /* 0x0000000000007941 */ /* 0x000fea0003800000 */
.L_x_2904:
[----:B------:R-:W-:-:S05]  /*6590*/  IMAD R3, R3, R7, R7 ;  /* 0x0000000703037224 */ /* 0x000fca00078e0207 */
[----:B------:R-:W-:-:S07]  /*65a0*/  VIMNMX R0, R0, R3, PT ;  /* 0x0000000300007248 */ /* 0x000fce0003fe0100 */
.L_x_2903:
[----:B------:R-:W0:Y:S01]  /*65b0*/  @P1 LDC R3, c[0x0][0x44c] ;  /* 0x00011300ff031b82 */ /* 0x000e220000000800 */
[----:B------:R-:W-:Y:S01]  /*65c0*/  VIADD R0, R0, 0x5f ;  /* 0x0000005f00007836 */ /* 0x000fe20000000000 */
[----:B------:R-:W-:Y:S01]  /*65d0*/  ULDC UR4, c[0x0][0x9dc] ;  /* 0x0002770000047ab9 */ /* 0x000fe20000000800 */
[----:B------:R-:W-:Y:S02]  /*65e0*/  IMAD.MOV.U32 R4, RZ, RZ, R214 ;  /* 0x000000ffff047224 */ /* 0x000fe400078e00d6 */
[----:B------:R-:W-:-:S03]  /*65f0*/  IMAD.HI R0, R0, 0x2aaaaaab, RZ ;  /* 0x2aaaaaab00007827 */ /* 0x000fc600078e02ff */
[----:B------:R-:W1:Y:S01]  /*6600*/  @P1 LDC R6, c[0x0][0x450] ;  /* 0x00011400ff061b82 */ /* 0x000e620000000800 */
[----:B0-----:R-:W-:Y:S01]  /*6610*/  @P1 IMAD.HI.U32 R5, R214, R3, RZ ;  /* 0x00000003d6051227 */ /* 0x001fe200078e00ff */
[----:B------:R-:W-:-:S04]  /*6620*/  SHF.R.U32.HI R3, RZ, 0x1f, R0 ;  /* 0x0000001fff037819 */ /* 0x000fc80000011600 */
[----:B------:R-:W-:Y:S02]  /*6630*/  LEA.HI.SX32 R3, R0, R3, 0x1c ;  /* 0x0000000300037211 */ /* 0x000fe400078fe2ff */
[----:B-1----:R-:W-:Y:S02]  /*6640*/  @P1 SHF.R.U32.HI R4, RZ, R6, R5 ;  /* 0x00000006ff041219 */ /* 0x002fe40000011605 */
[----:B------:R-:W-:-:S03]  /*6650*/  VIMNMX R176, R176, R3, PT ;  /* 0x00000003b0b07248 */ /* 0x000fc60003fe0100 */
        /* <DEDUP_REMOVED lines=13> */
.L_x_2909:
[----:B------:R-:W-:-:S13]  /*6730*/  ISETP.NE.AND P0, PT, R7, 0x1, PT ;  /* 0x000000010700780c */ /* 0x000fda0003f05270 */
[----:B------:R-:W0:Y:S02]  /*6740*/  @P0 LDC.64 R4, c[0x0][0x9e8] ;  /* 0x00027a00ff040b82 */ /* 0x000e240000000a00 */
[----:B0-----:R-:W-:-:S05]  /*6750*/  @P0 IMAD.HI.U32 R4, R29, R4, RZ ;  /* 0x000000041d040227 */ /* 0x001fca00078e00ff */
[----:B------:R-:W-:-:S07]  /*6760*/  @P0 SHF.R.U32.HI R29, RZ, R5, R4 ;  /* 0x00000005ff1d0219 */ /* 0x000fce0000011604 */
.L_x_2910:
[----:B------:R-:W-:Y:S05]  /*6770*/  BSYNC B0 ;  /* 0x0000000000007941 */ /* 0x000fea0003800000 */
.L_x_2908:
[----:B------:R-:W-:-:S05]  /*6780*/  IMAD R29, R29, R7, RZ ;  /* 0x000000071d1d7224 */ /* 0x000fca00078e02ff */
[----:B------:R-:W-:-:S07]  /*6790*/  VIMNMX R0, R0, R29, !PT ;  /* 0x0000001d00007248 */ /* 0x000fce0007fe0100 */
.L_x_2907:
[----:B------:R-:W-:Y:S01]  /*67a0*/  IMAD.HI R0, R0, 0x2aaaaaab, RZ ;  /* 0x2aaaaaab00007827 */ /* 0x000fe200078e02ff */
[----:B------:R-:W-:Y:S02]  /*67b0*/  PLOP3.LUT P0, PT, PT, PT, PT, 0x80, 0x0 ;  /* 0x000000000000781c */ /* 0x000fe40003f0f070 */
[----:B------:R-:W-:Y:S02]  /*67c0*/  CS2R R12, SRZ ;  /* 0x00000000000c7805 */ /* 0x000fe4000001ff00 */
[----:B------:R-:W-:Y:S02]  /*67d0*/  CS2R R152, SRZ ;  /* 0x0000000000987805 */ /* 0x000fe4000001ff00 */
[----:B------:R-:W-:Y:S02]  /*67e0*/  CS2R R148, SRZ ;  /* 0x0000000000947805 */ /* 0x000fe4000001ff00 */
        /* <DEDUP_REMOVED lines=8> */
[----:B------:R-:W-:-:S02]  /*6870*/  VIMNMX R6, RZ, R4, !PT ;  /* 0x00000004ff067248 */ /* 0x000fc40007fe0100 */
[----:B------:R-:W-:Y:S02]  /*6880*/  CS2R R112, SRZ ;  /* 0x0000000000707805 */ /* 0x000fe4000001ff00 */
[----:B------:R-:W-:Y:S02]  /*6890*/  CS2R R108, SRZ ;  /* 0x00000000006c7805 */ /* 0x000fe4000001ff00 */
[----:B------:R-:W-:Y:S02]  /*68a0*/  CS2R R136, SRZ ;  /* 0x0000000000887805 */ /* 0x000fe4000001ff00 */
[----:B------:R-:W-:Y:S01]  /*68b0*/  ISETP.GT.AND P1, PT, R176, R6, PT ;  /* 0x00000006b000720c */ /* 0x000fe20003f24270 */
[----:B------:R0:W-:Y:S01]  /*68c0*/  STL [R1+0x4], R6 ;  /* 0x0000040601007387 */ /* 0x0001e20000100800 */
[----:B------:R-:W-:Y:S02]  /*68d0*/  CS2R R104, SRZ ;  /* 0x0000000000687805 */ /* 0x000fe4000001ff00 */
[----:B------:R-:W-:-:S02]  /*68e0*/  CS2R R100, SRZ ;  /* 0x0000000000647805 */ /* 0x000fc4000001ff00 */
[----:B------:R-:W-:Y:S02]  /*68f0*/  CS2R R132, SRZ ;  /* 0x0000000000847805 */ /* 0x000fe4000001ff00 */
[----:B------:R-:W-:Y:S02]  /*6900*/  CS2R R96, SRZ ;  /* 0x0000000000607805 */ /* 0x000fe4000001ff00 */
[----:B------:R-:W-:Y:S01]  /*6910*/  CS2R R92, SRZ ;  /* 0x00000000005c7805 */ /* 0x000fe2000001ff00 */
[----:B------:R-:W-:Y:S01]  /*6920*/  IMAD.MOV.U32 R178, RZ, RZ, RZ ;  /* 0x000000ffffb27224 */ /* 0x000fe200078e00ff */
[----:B------:R-:W-:Y:S02]  /*6930*/  CS2R R88, SRZ ;  /* 0x0000000000587805 */ /* 0x000fe4000001ff00 */
[----:B------:R-:W-:Y:S01]  /*6940*/  CS2R R84, SRZ ;  /* 0x0000000000547805 */ /* 0x000fe2000001ff00 */
[----:B------:R-:W-:Y:S01]  /*6950*/  IMAD.MOV.U32 R177, RZ, RZ, RZ ;  /* 0x000000ffffb17224 */ /* 0x000fe200078e00ff */
[----:B------:R-:W-:-:S02]  /*6960*/  CS2R R80, SRZ ;  /* 0x0000000000507805 */ /* 0x000fc4000001ff00 */
[----:B------:R-:W-:Y:S01]  /*6970*/  CS2R R76, SRZ ;  /* 0x00000000004c7805 */ /* 0x000fe2000001ff00 */
[----:B------:R-:W-:Y:S01]  /*6980*/  IMAD.MOV.U32 R3, RZ, RZ, RZ ;  /* 0x000000ffff037224 */ /* 0x000fe200078e00ff */
        /* <DEDUP_REMOVED lines=11> */
[----:B--2---:R-:W-:Y:S02]  /*6a40*/  CS2R R48, SRZ ;  /* 0x0000000000307805 */ /* 0x004fe4000001ff00 */
        /* <DEDUP_REMOVED lines=32> */
[----:B0-----:R-:W-:Y:S06]  /*6c50*/  @!P1 BRA `(.L_x_2911) ;  /* 0x0000010800789947 */ /* 0x001fec0003800000 */
[----:B------:R-:W0:Y:S01]  /*6c60*/  S2R R6, SR_TID.X ;  /* 0x0000000000067919 */ /* 0x000e220000002100 */
[----:B------:R-:W-:Y:S01]  /*6c70*/  UMOV UR4, 0xffffffff ;  /* 0xffffffff00047882 */ /* 0x000fe20000000000 */
[----:B0-----:R-:W-:-:S05]  /*6c80*/  VIADD R6, R6, 0xffffff80 ;  /* 0xffffff8006067836 */ /* 0x001fca0000000000 */
[----:B------:R-:W-:-:S04]  /*6c90*/  SHF.R.S32.HI R0, RZ, 0x1f, R6 ;  /* 0x0000001fff007819 */ /* 0x000fc80000011406 */
[----:B------:R-:W-:-:S04]  /*6ca0*/  LEA.HI R0, R0, R6, RZ, 0x7 ;  /* 0x0000000600007211 */ /* 0x000fc800078f38ff */
[----:B------:R-:W-:Y:S01]  /*6cb0*/  SHF.R.S32.HI R13, RZ, 0x7, R0 ;  /* 0x00000007ff0d7819 */ /* 0x000fe20000011400 */
[----:B------:R-:W-:Y:S06]  /*6cc0*/  BRA.DIV UR4, `(.L_x_2912) ;  /* 0x000001b604247947 */ /* 0x000fec000b800000 */
[----:B------:R0:W1:Y:S02]  /*6cd0*/  SHFL.IDX PT, R14, R13, RZ, 0x1f ;  /* 0x00001fff0d0e7589 */ /* 0x00006400000e0000 */
.L_x_3218:
[----:B-1----:R-:W-:Y:S01]  /*6ce0*/  LEA.HI R0, R14, R14, RZ, 0x1 ;  /* 0x0000000e0e007211 */ /* 0x002fe200078f08ff */
        /* <DEDUP_REMOVED lines=13> */
[----:B------:R1:W2:Y:S01]  /*6dc0*/  LDC.64 R14, c[0x4][R0] ;  /* 0x01000000000e7b82 */ /* 0x0002a20000000a00 */
        /* <DEDUP_REMOVED lines=8> */
[----:B01----:R-:W-:-:S07]  /*6e50*/  IMAD.MOV.U32 R13, RZ, RZ, RZ ;  /* 0x000000ffff0d7224 */ /* 0x003fce00078e00ff */
[----:B------:R-:W-:-:S07]  /*6e60*/  LEPC R20, `(.L_x_2914) ;  /* 0x000000001014794e */ /* 0x000fce0000000000 */
[----:B--2--5:R-:W-:Y:S05]  /*6e70*/  CALL.ABS.NOINC R14 ;  /* 0x000000000e007343 */ /* 0x024fea0003c00000 */
.L_x_2914:
[----:B------:R-:W-:Y:S05]  /*6e80*/  BSYNC B6 ;  /* 0x0000000000067941 */ /* 0x000fea0003800000 */
.L_x_2913:
        /* <DEDUP_REMOVED lines=8> */
[----:B------:R1:W2:Y:S03]  /*6f10*/  SYNCS.PHASECHK.TRANS64.TRYWAIT P0, [R23+URZ+0x22800], R0 ;  /* 0x02280000170075a7 */ /* 0x0002a6000800017f */
[----:B--2---:R-:W-:Y:S05]  /*6f20*/  @!P0 NANOSLEEP.SYNCS 0x989680 ;  /* 0x009896800000895d */ /* 0x004fea0003900000 */
[----:B------:R-:W2:Y:S01]  /*6f30*/  @!P0 SYNCS.PHASECHK.TRANS64 P0, [R23+URZ+0x22800], R0 ;  /* 0x02280000170085a7 */ /* 0x000ea2000800007f */
[----:B------:R-:W-:Y:S04]  /*6f40*/  BSSY B0, `(.L_x_2916) ;  /* 0x0000006000007945 */ /* 0x000fe80003800000 */
[----:B--2---:R-:W-:Y:S05]  /*6f50*/  @P0 BRA `(.L_x_2917) ;  /* 0x0000000000100947 */ /* 0x004fea0003800000 */
.L_x_2918:
[----:B--2---:R2:W3:Y:S02]  /*6f60*/  SYNCS.PHASECHK.TRANS64.TRYWAIT P0, [R23+URZ+0x22800], R0 ;  /* 0x02280000170075a7 */ /* 0x0044e4000800017f */
[----:B---3--:R-:W-:Y:S05]  /*6f70*/  @!P0 NANOSLEEP.SYNCS 0x989680 ;  /* 0x009896800000895d */ /* 0x008fea0003900000 */
[----:B------:R-:W3:Y:S02]  /*6f80*/  @!P0 SYNCS.PHASECHK.TRANS64 P0, [R23+URZ+0x22800], R0 ;  /* 0x02280000170085a7 */ /* 0x000ee4000800007f */
[----:B---3--:R-:W-:Y:S05]  /*6f90*/  @!P0 BRA `(.L_x_2918) ;  /* 0xfffffffc00f08947 */ /* 0x008fea000383ffff */
.L_x_2917:
[----:B------:R-:W-:Y:S05]  /*6fa0*/  BSYNC B0 ;  /* 0x0000000000007941 */ /* 0x000fea0003800000 */
.L_x_2916:
[----:B------:R-:W-:Y:S05]  /*6fb0*/  BRA `(.L_x_2919) ;  /* 0x00000030000c7947 */ /* 0x000fea0003800000 */
.L_x_2915:
[----:B------:R-:W-:Y:S01]  /*6fc0*/  LOP3.LUT P0, RZ, R24, 0x3ff, RZ, 0xc0, !PT ;  /* 0x000003ff18ff7812 */ /* 0x000fe2000780c0ff */
[----:B------:R-:W-:Y:S01]  /*6fd0*/  ULDC.64 UR4, c[0x0][0x3f8] ;  /* 0x0000fe0000047ab9 */ /* 0x000fe20000000a00 */
[----:B-----5:R-:W-:Y:S01]  /*6fe0*/  SHF.R.S32.HI R0, RZ, 0x1f, R30 ;  /* 0x0000001fff007819 */ /* 0x020fe2000001141e */
[----:B------:R-:W-:Y:S01]  /*6ff0*/  ULDC.64 UR6, c[0x0][0x408] ;  /* 0x0001020000067ab9 */ /* 0x000fe20000000a00 */
[----:B------:R-:W-:Y:S01]  /*7000*/  IMAD.WIDE.U32 R24, R30, UR4, RZ ;  /* 0x000000041e187c25 */ /* 0x000fe2000f8e00ff */
[----:B------:R-:W-:Y:S03]  /*7010*/  BSSY B6, `(.L_x_2920) ;  /* 0x0000019000067945 */ /* 0x000fe60003800000 */
[C---:B------:R-:W-:Y:S02]  /*7020*/  IMAD R3, R0.reuse, UR4, RZ ;  /* 0x0000000400037c24 */ /* 0x040fe4000f8e02ff */
[----:B------:R-:W-:-:S02]  /*7030*/  IMAD R5, R0, UR6, RZ ;  /* 0x0000000600057c24 */ /* 0x000fc4000f8e02ff */
[C---:B------:R-:W-:Y:S02]  /*7040*/  IMAD R3, R30.reuse, UR5, R3 ;  /* 0x000000051e037c24 */ /* 0x040fe4000f8e0203 */
[C---:B------:R-:W-:Y:S02]  /*7050*/  IMAD R5, R30.reuse, UR7, R5 ;  /* 0x000000071e057c24 */ /* 0x040fe4000f8e0205 */
[----:B------:R-:W-:-:S04]  /*7060*/  IMAD.WIDE.U32 R30, R30, UR6, RZ ;  /* 0x000000061e1e7c25 */ /* 0x000fc8000f8e00ff */
[----:B------:R-:W-:Y:S02]  /*7070*/  IMAD.IADD R27, R3, 0x1, R25 ;  /* 0x00000001031b7824 */ /* 0x000fe400078e0219 */
[----:B------:R-:W-:Y:S01]  /*7080*/  IMAD.IADD R29, R5, 0x1, R31 ;  /* 0x00000001051d7824 */ /* 0x000fe200078e021f */
        /* <DEDUP_REMOVED lines=16> */
[----:B--2---:R-:W-:Y:S05]  /*7190*/  CALL.ABS.NOINC R14 ;  /* 0x000000000e007343 */ /* 0x004fea0003c00000 */
.L_x_2921:
[----:B------:R-:W-:Y:S05]  /*71a0*/  BSYNC B6 ;  /* 0x0000000000067941 */ /* 0x000fea0003800000 */
.L_x_2920:
[----:B------:R-:W-:Y:S01]  /*71b0*/  ULDC.U8 UR4, c[0x0][0x410] ;  /* 0x0001040000047ab9 */ /* 0x000fe20000000000 */
[----:B------:R-:W-:Y:S01]  /*71c0*/  BSSY B0, `(.L_x_2922) ;  /* 0x00002da000007945 */ /* 0x000fe20003800000 */
[----:B------:R-:W-:Y:S01]  /*71d0*/  ISETP.NE.AND P0, PT, RZ, UR4, PT ;  /* 0x00000004ff007c0c */ /* 0x000fe2000bf05270 */
[----:B------:R-:W-:-:S12]  /*71e0*/  IMAD.IADD R36, R205, 0x1, R214 ;  /* 0x00000001cd247824 */ /* 0x000fd800078e02d6 */
[----:B------:R-:W-:Y:S05]  /*71f0*/  @!P0 BRA `(.L_x_2923) ;  /* 0x0000001400d88947 */ /* 0x000fea0003800000 */
[----:B------:R-:W1:Y:S01]  /*7200*/  LDC R20, c[0x0][0x448] ;  /* 0x00011200ff147b82 */ /* 0x000e620000000800 */
[----:B------:R-:W2:Y:S01]  /*7210*/  S2R R28, SR_TID.X ;  /* 0x00000000001c7919 */ /* 0x000ea20000002100 */
[----:B------:R-:W-:Y:S01]  /*7220*/  ULDC.64 UR4, c[0x0][0x3f8] ;  /* 0x0000fe0000047ab9 */ /* 0x000fe20000000a00 */
[----:B------:R-:W-:Y:S01]  /*7230*/  ULDC.64 UR6, c[0x0][0x408] ;  /* 0x0001020000067ab9 */ /* 0x000fe20000000a00 */
[----:B------:R-:W-:Y:S01]  /*7240*/  IMAD.MOV.U32 R8, RZ, RZ, R24 ;  /* 0x000000ffff087224 */ /* 0x000fe200078e0018 */
[----:B------:R-:W-:Y:S01]  /*7250*/  SHF.R.S32.HI R38, RZ, 0x1f, R213 ;  /* 0x0000001fff267819 */ /* 0x000fe200000114d5 */
[----:B------:R-:W-:Y:S02]  /*7260*/  IMAD.MOV.U32 R9, RZ, RZ, R27 ;  /* 0x000000ffff097224 */ /* 0x000fe400078e001b */
[----:B------:R-:W-:Y:S02]  /*7270*/  IMAD.MOV.U32 R10, RZ, RZ, R30 ;  /* 0x000000ffff0a7224 */ /* 0x000fe400078e001e */
[----:B------:R-:W-:Y:S01]  /*7280*/  IMAD.MOV.U32 R11, RZ, RZ, R29 ;  /* 0x000000ffff0b7224 */ /* 0x000fe200078e001d */
[----:B-1----:R-:W-:Y:S01]  /*7290*/  ISETP.NE.AND P0, PT, R20, 0x1, PT ;  /* 0x000000011400780c */ /* 0x002fe20003f05270 */
[----:B--2---:R-:W-:-:S12]  /*72a0*/  VIADD R28, R28, 0xffffff80 ;  /* 0xffffff801c1c7836 */ /* 0x004fd80000000000 */
[----:B------:R-:W1:Y:S01]  /*72b0*/  @P0 LDC R0, c[0x0][0x44c] ;  /* 0x00011300ff000b82 */ /* 0x000e620000000800 */
[----:B------:R-:W-:-:S04]  /*72c0*/  SHF.R.S32.HI R21, RZ, 0x1f, R28 ;  /* 0x0000001fff157819 */ /* 0x000fc8000001141c */
[----:B------:R-:W-:-:S03]  /*72d0*/  LEA.HI R21, R21, R28, RZ, 0x2 ;  /* 0x0000001c15157211 */ /* 0x000fc600078f10ff */
[----:B------:R-:W2:Y:S01]  /*72e0*/  @P0 LDC R5, c[0x0][0x450] ;  /* 0x00011400ff050b82 */ /* 0x000ea20000000800 */
[----:B------:R-:W-:-:S05]  /*72f0*/  LOP3.LUT R21, R21, 0xfffffffc, RZ, 0xc0, !PT ;  /* 0xfffffffc15157812 */ /* 0x000fca00078ec0ff */
[----:B------:R-:W-:-:S04]  /*7300*/  IMAD.IADD R21, R28, 0x1, -R21 ;  /* 0x000000011c157824 */ /* 0x000fc800078e0a15 */
[----:B------:R-:W-:-:S04]  /*7310*/  IMAD R3, R21, 0x40, R36 ;  /* 0x0000004015037824 */ /* 0x000fc800078e0224 */
[----:B-1----:R-:W-:-:S05]  /*7320*/  @P0 IMAD.HI.U32 R0, R3, R0, RZ ;  /* 0x0000000003000227 */ /* 0x002fca00078e00ff */
[----:B--2---:R-:W-:-:S04]  /*7330*/  @P0 SHF.R.U32.HI R3, RZ, R5, R0 ;  /* 0x00000005ff030219 */ /* 0x004fc80000011600 */
[----:B------:R-:W-:Y:S01]  /*7340*/  SHF.R.S32.HI R0, RZ, 0x1f, R3 ;  /* 0x0000001fff007819 */ /* 0x000fe20000011403 */
[----:B------:R-:W-:-:S04]  /*7350*/  IMAD.WIDE.U32 R8, R3, UR4, R8 ;  /* 0x0000000403087c25 */ /* 0x000fc8000f8e0008 */
[C---:B------:R-:W-:Y:S02]  /*7360*/  IMAD R4, R0.reuse, UR4, RZ ;  /* 0x0000000400047c24 */ /* 0x040fe4000f8e02ff */
[----:B------:R-:W-:Y:S02]  /*7370*/  IMAD R0, R0, UR6, RZ ;  /* 0x0000000600007c24 */ /* 0x000fe4000f8e02ff */
[C---:B------:R-:W-:Y:S01]  /*7380*/  IMAD R5, R3.reuse, UR5, R4 ;  /* 0x0000000503057c24 */ /* 0x040fe2000f8e0204 */
[----:B------:R-:W-:Y:S01]  /*7390*/  ULDC.64 UR4, c[0x0][0x3e8] ;  /* 0x0000fa0000047ab9 */ /* 0x000fe20000000a00 */
[C---:B------:R-:W-:Y:S01]  /*73a0*/  IMAD.WIDE.U32 R10, R3.reuse, UR6, R10 ;  /* 0x00000006030a7c25 */ /* 0x040fe2000f8e000a */
[----:B------:R-:W-:Y:S01]  /*73b0*/  LEA R4, P0, R8, UR4, 0x1 ;  /* 0x0000000408047c11 */ /* 0x000fe2000f8008ff */
[----:B------:R-:W-:Y:S02]  /*73c0*/  UMOV UR4, 0xffffffff ;  /* 0xffffffff00047882 */ /* 0x000fe40000000000 */
[----:B------:R-:W-:Y:S01]  /*73d0*/  IMAD R3, R3, UR7, R0 ;  /* 0x0000000703037c24 */ /* 0x000fe2000f8e0200 */
[----:B------:R-:W-:Y:S01]  /*73e0*/  ULDC.64 UR6, c[0x0][0x400] ;  /* 0x0001000000067ab9 */ /* 0x000fe20000000a00 */
[----:B------:R-:W-:Y:S01]  /*73f0*/  IMAD.IADD R5, R9, 0x1, R5 ;  /* 0x0000000109057824 */ /* 0x000fe200078e0205 */
[----:B------:R-:W-:Y:S01]  /*7400*/  LEA R7, P1, R10, UR6, 0x1 ;  /* 0x000000060a077c11 */ /* 0x000fe2000f8208ff */
[----:B------:R-:W-:-:S03]  /*7410*/  IMAD.IADD R3, R11, 0x1, R3 ;  /* 0x000000010b037824 */ /* 0x000fc600078e0203 */
[----:B------:R-:W-:Y:S02]  /*7420*/  LEA.HI.X R6, R8, UR5, R5, 0x1, P0 ;  /* 0x0000000508067c11 */ /* 0x000fe400080f0c05 */
[----:B------:R-:W-:Y:S01]  /*7430*/  LEA.HI.X R8, R10, UR7, R3, 0x1, P1 ;  /* 0x000000070a087c11 */ /* 0x000fe200088f0c03 */
[----:B------:R-:W-:Y:S06]  /*7440*/  BRA.DIV UR4, `(.L_x_2924) ;  /* 0x000001ae04687947 */ /* 0x000fec000b800000 */
[----:B------:R1:W2:Y:S04]  /*7450*/  SHFL.IDX PT, R3, R6, RZ, 0x1c1f ;  /* 0x001c1fff06037589 */ /* 0x0002a800000e0000 */
[----:B------:R1:W3:Y:S04]  /*7460*/  SHFL.IDX PT, R0, R4, RZ, 0x1c1f ;  /* 0x001c1fff04007589 */ /* 0x0002e800000e0000 */
[----:B------:R1:W4:Y:S04]  /*7470*/  SHFL.IDX PT, R5, R8, RZ, 0x1c1f ;  /* 0x001c1fff08057589 */ /* 0x00032800000e0000 */
[----:B------:R1:W0:Y:S02]  /*7480*/  SHFL.IDX PT, R14, R7, RZ, 0x1c1f ;  /* 0x001c1fff070e7589 */ /* 0x00022400000e0000 */
.L_x_3224:
[----:B------:R-:W-:Y:S01]  /*7490*/  IMAD R27, R203, R20, RZ ;  /* 0x00000014cb1b7224 */ /* 0x000fe200078e02ff */
[----:B------:R-:W-:Y:S01]  /*74a0*/  BSSY B1, `(.L_x_2925) ;  /* 0x000001d000017945 */ /* 0x000fe20003800000 */
[----:B------:R-:W-:Y:S02]  /*74b0*/  CS2R R20, SRZ ;  /* 0x0000000000147805 */ /* 0x000fe4000001ff00 */
[----:B------:R-:W-:Y:S02]  /*74c0*/  CS2R R30, SRZ ;  /* 0x00000000001e7805 */ /* 0x000fe4000001ff00 */
[----:B------:R-:W-:Y:S02]  /*74d0*/  CS2R R24, SRZ ;  /* 0x0000000000187805 */ /* 0x000fe4000001ff00 */
[----:B------:R-:W-:Y:S02]  /*74e0*/  ISETP.GE.AND P0, PT, R36, R27, PT ;  /* 0x0000001b2400720c */ /* 0x000fe40003f06270 */
[----:B------:R-:W-:-:S11]  /*74f0*/  CS2R R32, SRZ ;  /* 0x0000000000207805 */ /* 0x000fd6000001ff00 */
[----:B------:R-:W-:Y:S05]  /*7500*/  @P0 BRA `(.L_x_2926) ;  /* 0x0000000000580947 */ /* 0x000fea0003800000 */
[----:B------:R-:W-:Y:S01]  /*7510*/  ULDC UR4, c[0x0][0x3f4] ;  /* 0x0000fd0000047ab9 */ /* 0x000fe20000000800 */
[----:B---3--:R-:W-:Y:S01]  /*7520*/  IMAD.MOV.U32 R10, RZ, RZ, R0 ;  /* 0x000000ffff0a7224 */ /* 0x008fe200078e0000 */
[----:B------:R-:W-:Y:S01]  /*7530*/  ISETP.GE.AND P3, PT, R213, UR4, PT ;  /* 0x00000004d5007c0c */ /* 0x000fe2000bf66270 */
[----:B--2---:R-:W-:Y:S01]  /*7540*/  IMAD.MOV.U32 R11, RZ, RZ, R3 ;  /* 0x000000ffff0b7224 */ /* 0x004fe200078e0003 */
[----:B------:R-:W-:Y:S01]  /*7550*/  ISETP.GE.AND P2, PT, R200, UR4, PT ;  /* 0x00000004c8007c0c */ /* 0x000fe2000bf46270 */
[----:B----4-:R-:W-:Y:S01]  /*7560*/  IMAD.MOV.U32 R15, RZ, RZ, R5 ;  /* 0x000000ffff0f7224 */ /* 0x010fe200078e0005 */
[----:B------:R-:W-:-:S09]  /*7570*/  CS2R R30, SRZ ;  /* 0x00000000001e7805 */ /* 0x000fd2000001ff00 */
[C---:B------:R-:W-:Y:S01]  /*7580*/  @!P3 IMAD.SHL.U32 R35, R213.reuse, 0x2, RZ ;  /* 0x00000002d523b824 */ /* 0x040fe200078e00ff */
[----:B------:R-:W-:Y:S02]  /*7590*/  @!P3 SHF.L.U64.HI R24, R213, 0x1, R38 ;  /* 0x00000001d518b819 */ /* 0x000fe40000010226 */
[----:B------:R-:W-:Y:S02]  /*75a0*/  CS2R R32, SRZ ;  /* 0x0000000000207805 */ /* 0x000fe4000001ff00 */
[----:B------:R-:W-:Y:S01]  /*75b0*/  CS2R R20, SRZ ;  /* 0x0000000000147805 */ /* 0x000fe2000001ff00 */
[----:B------:R-:W-:Y:S01]  /*75c0*/  @!P2 IMAD.WIDE R10, R200, 0x2, R10 ;  /* 0x00000002c80aa825 */ /* 0x000fe200078e020a */
[-C--:B------:R-:W-:Y:S02]  /*75d0*/  @!P3 IADD3 R28, P0, R0, R35.reuse, RZ ;  /* 0x00000023001cb210 */ /* 0x080fe40007f1e0ff */
[----:B0-----:R-:W-:Y:S01]  /*75e0*/  @!P3 IADD3 R34, P1, R14, R35, RZ ;  /* 0x000000230e22b210 */ /* 0x001fe20007f3e0ff */
[----:B------:R-:W-:Y:S01]  /*75f0*/  @!P2 IMAD.WIDE R12, R200, 0x2, R14 ;  /* 0x00000002c80ca825 */ /* 0x000fe200078e020e */
[----:B------:R0:W5:Y:S03]  /*7600*/  @!P2 LD.E.64 R30, desc[UR54][R10.64] ;  /* 0x000000360a1ea980 */ /* 0x000166000c101b00 */
[--C-:B------:R-:W-:Y:S01]  /*7610*/  @!P3 IMAD.X R29, R3, 0x1, R24.reuse, P0 ;  /* 0x00000001031db824 */ /* 0x100fe200000e0618 */
[----:B------:R0:W5:Y:S01]  /*7620*/  @!P2 LD.E.64 R32, desc[UR54][R12.64] ;  /* 0x000000360c20a980 */ /* 0x000162000c101b00 */
[----:B------:R-:W-:Y:S01]  /*7630*/  @!P3 IMAD.X R35, R5, 0x1, R24, P1 ;  /* 0x000000010523b824 */ /* 0x000fe200008e0618 */
[----:B------:R-:W-:-:S02]  /*7640*/  CS2R R24, SRZ ;  /* 0x0000000000187805 */ /* 0x000fc4000001ff00 */
[----:B------:R0:W5:Y:S04]  /*7650*/  @!P3 LD.E.64 R20, desc[UR54][R28.64] ;  /* 0x000000361c14b980 */ /* 0x000168000c101b00 */
[----:B------:R0:W5:Y:S02]  /*7660*/  @!P3 LD.E.64 R24, desc[UR54][R34.64] ;  /* 0x000000362218b980 */ /* 0x000164000c101b00 */
.L_x_2926:
[----:B------:R-:W-:Y:S05]  /*7670*/  BSYNC B1 ;  /* 0x0000000000017941 */ /* 0x000fea0003800000 */
.L_x_2925:
[----:B---3-5:R-:W-:Y:S01]  /*7680*/  IMAD.MOV.U32 R0, RZ, RZ, R20 ;  /* 0x000000ffff007224 */ /* 0x028fe200078e0014 */
[----:B------:R-:W-:Y:S01]  /*7690*/  UMOV UR4, 0xffffffff ;  /* 0xffffffff00047882 */ /* 0x000fe20000000000 */
[----:B--2---:R-:W-:Y:S01]  /*76a0*/  IMAD.MOV.U32 R3, RZ, RZ, R21 ;  /* 0x000000ffff037224 */ /* 0x004fe200078e0015 */
[----:B0-----:R-:W-:Y:S01]  /*76b0*/  CS2R R28, SRZ ;  /* 0x00000000001c7805 */ /* 0x001fe2000001ff00 */
        /* <DEDUP_REMOVED lines=13> */
[----:B------:R-:W-:Y:S01]  /*7790*/  PRMT R41, R9, 0x7610, R41 ;  /* 0x0000761009297816 */ /* 0x000fe20000000029 */
[----:B------:R-:W-:Y:S06]  /*77a0*/  BRA.DIV UR4, `(.L_x_2927) ;  /* 0x000001ae04007947 */ /* 0x000fec000b800000 */
[----:B------:R0:W2:Y:S04]  /*77b0*/  SHFL.IDX PT, R3, R6, 0x1, 0x1c1f ;  /* 0x003c1f0006037f89 */ /* 0x0000a800000e0000 */
[----:B------:R0:W3:Y:S04]  /*77c0*/  SHFL.IDX PT, R0, R4, 0x1, 0x1c1f ;  /* 0x003c1f0004007f89 */ /* 0x0000e800000e0000 */
[----:B------:R0:W4:Y:S04]  /*77d0*/  SHFL.IDX PT, R5, R8, 0x1, 0x1c1f ;  /* 0x003c1f0008057f89 */ /* 0x00012800000e0000 */
[----:B------:R0:W0:Y:S02]  /*77e0*/  SHFL.IDX PT, R14, R7, 0x1, 0x1c1f ;  /* 0x003c1f00070e7f89 */ /* 0x00002400000e0000 */
.L_x_3230:
[----:B01----:R-:W5:Y:S04]  /*77f0*/  LDL R7, [R1+0x18] ;  /* 0x0000180001077983 */ /* 0x003f680000100800 */
[----:B------:R-:W2:Y:S01]  /*7800*/  LDL R49, [R1+0x24] ;  /* 0x0000240001317983 */ /* 0x000ea20000100800 */
[----:B------:R-:W-:Y:S01]  /*7810*/  VIADD R4, R36, 0x40 ;  /* 0x0000004024047836 */ /* 0x000fe20000000000 */
[----:B------:R-:W-:Y:S01]  /*7820*/  BSSY B1, `(.L_x_2928) ;  /* 0x0000021000017945 */ /* 0x000fe20003800000 */
[----:B------:R-:W-:Y:S02]  /*7830*/  CS2R R12, SRZ ;  /* 0x00000000000c7805 */ /* 0x000fe4000001ff00 */
[----:B------:R-:W-:Y:S02]  /*7840*/  CS2R R8, SRZ ;  /* 0x0000000000087805 */ /* 0x000fe4000001ff00 */
[----:B------:R-:W-:-:S02]  /*7850*/  CS2R R10, SRZ ;  /* 0x00000000000a7805 */ /* 0x000fc4000001ff00 */
[----:B------:R-:W-:Y:S02]  /*7860*/  ISETP.GE.AND P0, PT, R4, R27, PT ;  /* 0x0000001b0400720c */ /* 0x000fe40003f06270 */
[----:B-----5:R-:W-:-:S04]  /*7870*/  LEA.HI R6, R7, R7, RZ, 0x1 ;  /* 0x0000000707067211 */ /* 0x020fc800078f08ff */
[----:B------:R-:W-:Y:S01]  /*7880*/  LOP3.LUT R6, R6, 0xfffffffe, RZ, 0xc0, !PT ;  /* 0xfffffffe06067812 */ /* 0x000fe200078ec0ff */
[----:B--2---:R-:W-:-:S04]  /*7890*/  IMAD.SHL.U32 R37, R49, 0x40, RZ ;  /* 0x0000004031257824 */ /* 0x004fc800078e00ff */
[----:B------:R-:W-:-:S05]  /*78a0*/  IMAD.IADD R6, R7, 0x1, -R6 ;  /* 0x0000000107067824 */ /* 0x000fca00078e0a06 */
[----:B------:R-:W-:Y:S01]  /*78b0*/  SHF.L.U32 R36, R6, 0x1f, RZ ;  /* 0x0000001f06247819 */ /* 0x000fe200000006ff */
[----:B------:R-:W-:Y:S06]  /*78c0*/  @P0 BRA `(.L_x_2929) ;  /* 0x0000000000580947 */ /* 0x000fec0003800000 */
[----:B------:R-:W-:Y:S01]  /*78d0*/  ULDC UR4, c[0x0][0x3f4] ;  /* 0x0000fd0000047ab9 */ /* 0x000fe20000000800 */
[----:B---3--:R-:W-:Y:S01]  /*78e0*/  IMAD.MOV.U32 R6, RZ, RZ, R0 ;  /* 0x000000ffff067224 */ /* 0x008fe200078e0000 */
[----:B------:R-:W-:Y:S01]  /*78f0*/  ISETP.GE.AND P3, PT, R213, UR4, PT ;  /* 0x00000004d5007c0c */ /* 0x000fe2000bf66270 */
[----:B------:R-:W-:Y:S01]  /*7900*/  IMAD.MOV.U32 R7, RZ, RZ, R3 ;  /* 0x000000ffff077224 */ /* 0x000fe200078e0003 */
[----:B------:R-:W-:Y:S01]  /*7910*/  ISETP.GE.AND P2, PT, R200, UR4, PT ;  /* 0x00000004c8007c0c */ /* 0x000fe2000bf46270 */
[----:B----4-:R-:W-:Y:S01]  /*7920*/  IMAD.MOV.U32 R15, RZ, RZ, R5 ;  /* 0x000000ffff0f7224 */ /* 0x010fe200078e0005 */
[----:B------:R-:W-:-:S09]  /*7930*/  CS2R R8, SRZ ;  /* 0x0000000000087805 */ /* 0x000fd2000001ff00 */
[C---:B------:R-:W-:Y:S01]  /*7940*/  @!P3 IMAD.SHL.U32 R11, R213.reuse, 0x2, RZ ;  /* 0x00000002d50bb824 */ /* 0x040fe200078e00ff */
[----:B------:R-:W-:Y:S02]  /*7950*/  @!P3 SHF.L.U64.HI R28, R213, 0x1, R38 ;  /* 0x00000001d51cb819 */ /* 0x000fe40000010226 */
[----:B------:R-:W-:Y:S01]  /*7960*/  CS2R R12, SRZ ;  /* 0x00000000000c7805 */ /* 0x000fe2000001ff00 */
[----:B------:R-:W-:Y:S01]  /*7970*/  @!P2 IMAD.WIDE R6, R200, 0x2, R6 ;  /* 0x00000002c806a825 */ /* 0x000fe200078e0206 */
[-C--:B------:R-:W-:Y:S02]  /*7980*/  @!P3 IADD3 R34, P0, R0, R11.reuse, RZ ;  /* 0x0000000b0022b210 */ /* 0x080fe40007f1e0ff */
[----:B------:R-:W-:Y:S02]  /*7990*/  @!P3 IADD3 R4, P1, R14, R11, RZ ;  /* 0x0000000b0e04b210 */ /* 0x000fe40007f3e0ff */
[----:B------:R-:W-:Y:S01]  /*79a0*/  CS2R R10, SRZ ;  /* 0x00000000000a7805 */ /* 0x000fe2000001ff00 */
[----:B------:R0:W5:Y:S01]  /*79b0*/  @!P2 LD.E.64 R8, desc[UR54][R6.64] ;  /* 0x000000360608a980 */ /* 0x000162000c101b00 */
[----:B------:R-:W-:-:S02]  /*79c0*/  @!P3 IMAD.X R35, R3, 0x1, R28, P0 ;  /* 0x000000010323b824 */ /* 0x000fc400000e061c */
[----:B------:R-:W-:Y:S01]  /*79d0*/  @!P3 IMAD.X R5, R5, 0x1, R28, P1 ;  /* 0x000000010505b824 */ /* 0x000fe200008e061c */
[----:B------:R-:W-:Y:S01]  /*79e0*/  CS2R R28, SRZ ;  /* 0x00000000001c7805 */ /* 0x000fe2000001ff00 */
[----:B------:R-:W-:Y:S01]  /*79f0*/  @!P2 IMAD.WIDE R14, R200, 0x2, R14 ;  /* 0x00000002c80ea825 */ /* 0x000fe200078e020e */
[----:B------:R0:W5:Y:S04]  /*7a00*/  @!P3 LD.E.64 R10, desc[UR54][R34.64] ;  /* 0x00000036220ab980 */ /* 0x000168000c101b00 */
[----:B------:R0:W5:Y:S04]  /*7a10*/  @!P2 LD.E.64 R12, desc[UR54][R14.64] ;  /* 0x000000360e0ca980 */ /* 0x000168000c101b00 */
[----:B------:R0:W5:Y:S02]  /*7a20*/  @!P3 LD.E.64 R28, desc[UR54][R4.64] ;  /* 0x00000036041cb980 */ /* 0x000164000c101b00 */
.L_x_2929:
[----:B------:R-:W-:Y:S05]  /*7a30*/  BSYNC B1 ;  /* 0x0000000000017941 */ /* 0x000fea0003800000 */
.L_x_2928:
[----:B0-----:R-:W0:Y:S01]  /*7a40*/  S2R R14, SR_TID.X ;  /* 0x00000000000e7919 */ /* 0x001e220000002100 */
[----:B------:R-:W1:Y:S01]  /*7a50*/  SYNCS.PHASECHK.TRANS64.TRYWAIT P0, [R23+URZ+0x22800], R36 ;  /* 0x02280024170075a7 */ /* 0x000e62000800017f */
[----:B------:R-:W-:Y:S01]  /*7a60*/  LOP3.LUT R37, R37, 0x1c0, RZ, 0xc0, !PT ;  /* 0x000001c025257812 */ /* 0x000fe200078ec0ff */
[----:B-----5:R-:W-:Y:S01]  /*7a70*/  IMAD.MOV.U32 R3, RZ, RZ, R28 ;  /* 0x000000ffff037224 */ /* 0x020fe200078e001c */
[----:B------:R-:W-:Y:S01]  /*7a80*/  VIADDMNMX R40, R27, -R214, 0x80, PT ;  /* 0x000000801b287446 */ /* 0x000fe200038009d6 */
[----:B------:R-:W-:Y:S01]  /*7a90*/  IMAD.MOV.U32 R4, RZ, RZ, R12 ;  /* 0x000000ffff047224 */ /* 0x000fe200078e000c */
[----:B---3--:R-:W-:Y:S01]  /*7aa0*/  LOP3.LUT R0, R37, 0x18, R16, 0xf8, !PT ;  /* 0x0000001825007812 */ /* 0x008fe200078ef810 */
[----:B----4-:R-:W-:Y:S01]  /*7ab0*/  IMAD.MOV.U32 R5, RZ, RZ, R13 ;  /* 0x000000ffff057224 */ /* 0x010fe200078e000d */
[----:B------:R-:W-:Y:S01]  /*7ac0*/  SHF.R.U32.HI R37, RZ, 0x3, R37 ;  /* 0x00000003ff257819 */ /* 0x000fe20000011625 */
[----:B------:R-:W-:Y:S01]  /*7ad0*/  IMAD.MOV.U32 R6, RZ, RZ, R8 ;  /* 0x000000ffff067224 */ /* 0x000fe200078e0008 */
[----:B------:R-:W-:Y:S01]  /*7ae0*/  PRMT R46, R46, 0x5410, R3 ;  /* 0x000054102e2e7816 */ /* 0x000fe20000000003 */
[----:B------:R-:W-:Y:S01]  /*7af0*/  IMAD.MOV.U32 R3, RZ, RZ, R29 ;  /* 0x000000ffff037224 */ /* 0x000fe200078e001d */
[----:B------:R-:W-:Y:S01]  /*7b00*/  LOP3.LUT R0, R0, R37, RZ, 0x3c, !PT ;  /* 0x0000002500007212 */ /* 0x000fe200078e3cff */
[----:B------:R-:W-:Y:S01]  /*7b10*/  BSSY B1, `(.L_x_2930) ;  /* 0x0000015000017945 */ /* 0x000fe20003800000 */
[----:B------:R-:W-:Y:S01]  /*7b20*/  PRMT R43, R4, 0x7610, R43 ;  /* 0x00007610042b7816 */ /* 0x000fe2000000002b */
[----:B------:R-:W-:Y:S01]  /*7b30*/  IMAD.MOV.U32 R4, RZ, RZ, R9 ;  /* 0x000000ffff047224 */ /* 0x000fe200078e0009 */
[----:B------:R-:W-:Y:S01]  /*7b40*/  PRMT R47, R47, 0x5410, R5 ;  /* 0x000054102f2f7816 */ /* 0x000fe20000000005 */
[----:B------:R-:W-:Y:S01]  /*7b50*/  IMAD.MOV.U32 R5, RZ, RZ, R10 ;  /* 0x000000ffff057224 */ /* 0x000fe200078e000a */
[----:B------:R-:W-:-:S02]  /*7b60*/  PRMT R42, R3, 0x7610, R42 ;  /* 0x00007610032a7816 */ /* 0x000fc4000000002a */
[----:B------:R-:W-:Y:S02]  /*7b70*/  PRMT R44, R4, 0x7610, R44 ;  /* 0x00007610042c7816 */ /* 0x000fe4000000002c */
[----:B------:R-:W-:Y:S01]  /*7b80*/  PRMT R45, R5, 0x7610, R45 ;  /* 0x00007610052d7816 */ /* 0x000fe2000000002d */
[----:B------:R-:W-:Y:S01]  /*7b90*/  IMAD.MOV.U32 R5, RZ, RZ, R11 ;  /* 0x000000ffff057224 */ /* 0x000fe200078e000b */
[----:B------:R-:W-:Y:S02]  /*7ba0*/  PRMT R48, R48, 0x5410, R6 ;  /* 0x0000541030307816 */ /* 0x000fe40000000006 */
[----:B------:R-:W-:Y:S02]  /*7bb0*/  LOP3.LUT P2, RZ, R49, 0x4, RZ, 0xc0, !PT ;  /* 0x0000000431ff7812 */ /* 0x000fe4000784c0ff */
[----:B------:R-:W-:Y:S01]  /*7bc0*/  ISETP.GE.AND P1, PT, R205, R40, PT ;  /* 0x00000028cd00720c */ /* 0x000fe20003f26270 */
[----:B0-----:R-:W-:-:S05]  /*7bd0*/  VIADD R14, R14, 0xffffff80 ;  /* 0xffffff800e0e7836 */ /* 0x001fca0000000000 */
[----:B------:R-:W-:-:S04]  /*7be0*/  SHF.R.S32.HI R7, RZ, 0x1f, R14 ;  /* 0x0000001fff077819 */ /* 0x000fc8000001140e */
[----:B------:R-:W-:-:S04]  /*7bf0*/  LEA.HI R7, R7, R14, RZ, 0x5 ;  /* 0x0000000e07077211 */ /* 0x000fc800078f28ff */
[----:B------:R-:W-:-:S05]  /*7c00*/  SHF.R.S32.HI R7, RZ, 0x5, R7 ;  /* 0x00000005ff077819 */ /* 0x000fca0000011407 */
[----:B------:R-:W-:-:S04]  /*7c10*/  IMAD R0, R7, 0x200, R0 ;  /* 0x0000020007007824 */ /* 0x000fc800078e0200 */
[----:B------:R-:W-:-:S04]  /*7c20*/  IMAD R3, R0, 0x2, R23 ;  /* 0x0000000200037824 */ /* 0x000fc800078e0217 */
[C---:B------:R-:W-:Y:S02]  /*7c30*/  VIADD R4, R3.reuse, 0x18400 ;  /* 0x0001840003047836 */ /* 0x040fe40000000000 */
[----:B------:R-:W-:Y:S01]  /*7c40*/  VIADD R0, R3, 0x18440 ;  /* 0x0001844003007836 */ /* 0x000fe20000000000 */
[----:B-1----:R-:W-:Y:S06]  /*7c50*/  @!P0 BRA `(.L_x_2931) ;  /* 0x000001a800448947 */ /* 0x002fec0003800000 */
.L_x_3231:
[----:B------:R-:W-:Y:S05]  /*7c60*/  BSYNC B1 ;  /* 0x0000000000017941 */ /* 0x000fea0003800000 */
.L_x_2930:
[----:B------:R-:W-:Y:S01]  /*7c70*/  BSSY B1, `(.L_x_2932) ;  /* 0x0000067000017945 */ /* 0x000fe20003800000 */
[----:B------:R-:W-:Y:S01]  /*7c80*/  PRMT R49, R49, 0x5410, R5 ;  /* 0x0000541031317816 */ /* 0x000fe20000000005 */
[----:B------:R-:W-:Y:S02]  /*7c90*/  @P2 VIADD R0, R4, 0xffffffc0 ;  /* 0xffffffc004002836 */ /* 0x000fe40000000000 */
[----:B------:R-:W-:Y:S05]  /*7ca0*/  @P1 BRA `(.L_x_2933) ;  /* 0x00000004008c1947 */ /* 0x000fea0003800000 */
[----:B------:R-:W1:Y:S01]  /*7cb0*/  LDC R4, c[0x0][0x3f4] ;  /* 0x0000fd00ff047b82 */ /* 0x000e620000000800 */
[----:B------:R-:W-:Y:S01]  /*7cc0*/  BSSY B2, `(.L_x_2934) ;  /* 0x0000032000027945 */ /* 0x000fe20003800000 */
[-C--:B-1----:R-:W-:Y:S02]  /*7cd0*/  ISETP.GE.AND P0, PT, R200, R4.reuse, PT ;  /* 0x00000004c800720c */ /* 0x082fe40003f06270 */
[----:B------:R-:W-:-:S11]  /*7ce0*/  ISETP.GE.AND P1, PT, R213, R4, PT ;  /* 0x00000004d500720c */ /* 0x000fd60003f26270 */
[----:B------:R-:W-:Y:S05]  /*7cf0*/  @P0 BRA `(.L_x_2935) ;  /* 0x0000000000b80947 */ /* 0x000fea0003800000 */
[----:B------:R-:W1:Y:S01]  /*7d00*/  LDS.128 R4, [R3+0x18400] ;  /* 0x0184000003047984 */ /* 0x000e620000000c00 */
[----:B------:R-:W-:Y:S02]  /*7d10*/  SHF.R.U64 R14, R30, 0x10, R31 ;  /* 0x000000101e0e7819 */ /* 0x000fe4000000121f */
[----:B------:R-:W-:Y:S02]  /*7d20*/  SHF.R.U32.HI R35, RZ, 0x10, R33 ;  /* 0x00000010ff237819 */ /* 0x000fe40000011621 */
[----:B------:R-:W-:Y:S02]  /*7d30*/  SHF.R.U32.HI R30, RZ, 0x10, R31 ;  /* 0x00000010ff1e7819 */ /* 0x000fe4000001161f */
[----:B------:R-:W-:Y:S02]  /*7d40*/  SHF.R.U64 R34, R32, 0x10, R33 ;  /* 0x0000001020227819 */ /* 0x000fe40000001221 */
[----:B------:R-:W-:Y:S02]  /*7d50*/  PRMT R35, R41, 0x5410, R35 ;  /* 0x0000541029237816 */ /* 0x000fe40000000023 */
[----:B------:R-:W-:-:S02]  /*7d60*/  PRMT R32, R43, 0x5432, R30 ;  /* 0x000054322b207816 */ /* 0x000fc4000000001e */
[----:B------:R-:W-:Y:S01]  /*7d70*/  PRMT R31, R42, 0x5432, R14 ;  /* 0x000054322a1f7816 */ /* 0x000fe2000000000e */
[----:B0-----:R-:W-:Y:S01]  /*7d80*/  IMAD.U32 R36, R35, 0x10000, RZ ;  /* 0x0001000023247824 */ /* 0x001fe200078e00ff */
[----:B------:R-:W-:Y:S01]  /*7d90*/  PRMT R34, R45, 0x5432, R34 ;  /* 0x000054322d227816 */ /* 0x000fe20000000022 */
[C---:B------:R-:W-:Y:S01]  /*7da0*/  IMAD.U32 R33, R32.reuse, 0x10000, RZ ;  /* 0x0001000020217824 */ /* 0x040fe200078e00ff */
[----:B------:R-:W-:Y:S02]  /*7db0*/  LOP3.LUT R35, R35, 0xffff0000, RZ, 0xc0, !PT ;  /* 0xffff000023237812 */ /* 0x000fe400078ec0ff */
[----:B------:R-:W-:Y:S02]  /*7dc0*/  LOP3.LUT R32, R32, 0xffff0000, RZ, 0xc0, !PT ;  /* 0xffff000020207812 */ /* 0x000fe400078ec0ff */
[C---:B-1----:R-:W-:Y:S01]  /*7dd0*/  LOP3.LUT R15, R6.reuse, 0xffff0000, RZ, 0xc0, !PT ;  /* 0xffff0000060f7812 */ /* 0x042fe200078ec0ff */
[----:B------:R-:W-:Y:S01]  /*7de0*/  IMAD.U32 R14, R6, 0x10000, RZ ;  /* 0x00010000060e7824 */ /* 0x000fe200078e00ff */
[C---:B------:R-:W-:Y:S01]  /*7df0*/  LOP3.LUT R30, R7.reuse, 0xffff0000, RZ, 0xc0, !PT ;  /* 0xffff0000071e7812 */ /* 0x040fe200078ec0ff */
[----:B------:R-:W-:-:S02]  /*7e00*/  IMAD.U32 R27, R7, 0x10000, RZ ;  /* 0x00010000071b7824 */ /* 0x000fc400078e00ff */
[CC--:B------:R-:W-:Y:S01]  /*7e10*/  FMUL.FTZ R37, R15.reuse, R36.reuse ;  /* 0x000000240f257220 */ /* 0x0c0fe20000410000 */
[----:B------:R-:W-:Y:S01]  /*7e20*/  FMUL.FTZ R15, R15, R33 ;  /* 0x000000210f0f7220 */ /* 0x000fe20000410000 */
[----:B------:R-:W-:Y:S02]  /*7e30*/  IMAD.U32 R6, R4, 0x10000, RZ ;  /* 0x0001000004067824 */ /* 0x000fe400078e00ff */
[----:B------:R-:W-:Y:S01]  /*7e40*/  FMUL.FTZ R38, R30, R35 ;  /* 0x000000231e267220 */ /* 0x000fe20000410000 */
[C---:B------:R-:W-:Y:S01]  /*7e50*/  FFMA.FTZ R37, R14.reuse, R33, -R37 ;  /* 0x000000210e257223 */ /* 0x040fe20000010825 */
[C---:B------:R-:W-:Y:S02]  /*7e60*/  IMAD.U32 R7, R5.reuse, 0x10000, RZ ;  /* 0x0001000005077824 */ /* 0x040fe400078e00ff */
[----:B------:R-:W-:Y:S01]  /*7e70*/  FFMA.FTZ R36, R14, R36, R15 ;  /* 0x000000240e247223 */ /* 0x000fe2000001000f */
[----:B------:R-:W-:Y:S01]  /*7e80*/  IMAD.U32 R33, R34, 0x10000, RZ ;  /* 0x0001000022217824 */ /* 0x000fe200078e00ff */
[----:B------:R-:W-:Y:S01]  /*7e90*/  LOP3.LUT R4, R4, 0xffff0000, RZ, 0xc0, !PT ;  /* 0xffff000004047812 */ /* 0x000fe200078ec0ff */
[-C--:B------:R-:W-:Y:S01]  /*7ea0*/  FMUL.FTZ R30, R30, R32.reuse ;  /* 0x000000201e1e7220 */ /* 0x080fe20000410000 */
[----:B------:R-:W-:Y:S01]  /*7eb0*/  LOP3.LUT R5, R5, 0xffff0000, RZ, 0xc0, !PT ;  /* 0xffff000005057812 */ /* 0x000fe200078ec0ff */
[----:B------:R-:W-:Y:S01]  /*7ec0*/  IMAD.U32 R15, R31, 0x10000, RZ ;  /* 0x000100001f0f7824 */ /* 0x000fe200078e00ff */
[----:B------:R-:W-:Y:S01]  /*7ed0*/  LOP3.LUT R34, R34, 0xffff0000, RZ, 0xc0, !PT ;  /* 0xffff000022227812 */ /* 0x000fe200078ec0ff */
[----:B------:R-:W-:Y:S01]  /*7ee0*/  FFMA.FTZ R38, R27, R32, -R38 ;  /* 0x000000201b267223 */ /* 0x000fe20000010826 */
[----:B------:R-:W-:Y:S01]  /*7ef0*/  LOP3.LUT R14, R31, 0xffff0000, RZ, 0xc0, !PT ;  /* 0xffff00001f0e7812 */ /* 0x000fe200078ec0ff */
        /* <DEDUP_REMOVED lines=14> */
.L_x_2935:
[----:B------:R-:W-:Y:S05]  /*7fe0*/  BSYNC B2 ;  /* 0x0000000000027941 */ /* 0x000fea0003800000 */
.L_x_2934:
[----:B------:R-:W-:Y:S05]  /*7ff0*/  @P1 BRA `(.L_x_2933) ;  /* 0x0000000000b81947 */ /* 0x000fea0003800000 */
[----:B-1----:R-:W1:Y:S01]  /*8000*/  LDS.128 R4, [R0] ;  /* 0x0000000000047984 */ /* 0x002e620000000c00 */
[----:B------:R-:W-:Y:S02]  /*8010*/  SHF.R.U64 R14, R20, 0x10, R21 ;  /* 0x00000010140e7819 */ /* 0x000fe40000001215 */
[----:B------:R-:W-:Y:S02]  /*8020*/  SHF.R.U32.HI R31, RZ, 0x10, R25 ;  /* 0x00000010ff1f7819 */ /* 0x000fe40000011619 */
[----:B------:R-:W-:Y:S02]  /*8030*/  SHF.R.U32.HI R20, RZ, 0x10, R21 ;  /* 0x00000010ff147819 */ /* 0x000fe40000011615 */
[----:B------:R-:W-:Y:S02]  /*8040*/  SHF.R.U64 R30, R24, 0x10, R25 ;  /* 0x00000010181e7819 */ /* 0x000fe40000001219 */
[----:B------:R-:W-:Y:S02]  /*8050*/  PRMT R31, R39, 0x5410, R31 ;  /* 0x00005410271f7816 */ /* 0x000fe4000000001f */
[----:B------:R-:W-:-:S02]  /*8060*/  PRMT R25, R41, 0x5432, R20 ;  /* 0x0000543229197816 */ /* 0x000fc40000000014 */
[----:B------:R-:W-:Y:S01]  /*8070*/  PRMT R24, R39, 0x5432, R14 ;  /* 0x0000543227187816 */ /* 0x000fe2000000000e */
[C---:B------:R-:W-:Y:S01]  /*8080*/  IMAD.U32 R32, R31.reuse, 0x10000, RZ ;  /* 0x000100001f207824 */ /* 0x040fe200078e00ff */
[----:B------:R-:W-:Y:S01]  /*8090*/  LOP3.LUT R31, R31, 0xffff0000, RZ, 0xc0, !PT ;  /* 0xffff00001f1f7812 */ /* 0x000fe200078ec0ff */
[C---:B------:R-:W-:Y:S01]  /*80a0*/  IMAD.U32 R27, R25.reuse, 0x10000, RZ ;  /* 0x00010000191b7824 */ /* 0x040fe200078e00ff */
[----:B------:R-:W-:Y:S02]  /*80b0*/  LOP3.LUT R25, R25, 0xffff0000, RZ, 0xc0, !PT ;  /* 0xffff000019197812 */ /* 0x000fe400078ec0ff */
[----:B------:R-:W-:Y:S02]  /*80c0*/  PRMT R30, R44, 0x5432, R30 ;  /* 0x000054322c1e7816 */ /* 0x000fe4000000001e */
[C---:B-1----:R-:W-:Y:S01]  /*80d0*/  LOP3.LUT R15, R6.reuse, 0xffff0000, RZ, 0xc0, !PT ;  /* 0xffff0000060f7812 */ /* 0x042fe200078ec0ff */
[----:B------:R-:W-:Y:S01]  /*80e0*/  IMAD.U32 R14, R6, 0x10000, RZ ;  /* 0x00010000060e7824 */ /* 0x000fe200078e00ff */
[C---:B------:R-:W-:Y:S01]  /*80f0*/  LOP3.LUT R21, R7.reuse, 0xffff0000, RZ, 0xc0, !PT ;  /* 0xffff000007157812 */ /* 0x040fe200078ec0ff */
[----:B------:R-:W-:-:S02]  /*8100*/  IMAD.U32 R20, R7, 0x10000, RZ ;  /* 0x0001000007147824 */ /* 0x000fc400078e00ff */
[CC--:B------:R-:W-:Y:S01]  /*8110*/  FMUL.FTZ R33, R15.reuse, R32.reuse ;  /* 0x000000200f217220 */ /* 0x0c0fe20000410000 */
[----:B------:R-:W-:Y:S01]  /*8120*/  FMUL.FTZ R15, R15, R27 ;  /* 0x0000001b0f0f7220 */ /* 0x000fe20000410000 */
[C---:B------:R-:W-:Y:S01]  /*8130*/  FMUL.FTZ R35, R21.reuse, R31 ;  /* 0x0000001f15237220 */ /* 0x040fe20000410000 */
[----:B------:R-:W-:Y:S02]  /*8140*/  IMAD.U32 R6, R4, 0x10000, RZ ;  /* 0x0001000004067824 */ /* 0x000fe400078e00ff */
[C---:B------:R-:W-:Y:S01]  /*8150*/  FFMA.FTZ R33, R14.reuse, R27, -R33 ;  /* 0x0000001b0e217223 */ /* 0x040fe20000010821 */
[----:B------:R-:W-:Y:S01]  /*8160*/  FFMA.FTZ R32, R14, R32, R15 ;  /* 0x000000200e207223 */ /* 0x000fe2000001000f */
[-C--:B------:R-:W-:Y:S01]  /*8170*/  FMUL.FTZ R27, R21, R25.reuse ;  /* 0x00000019151b7220 */ /* 0x080fe20000410000 */
[C---:B------:R-:W-:Y:S01]  /*8180*/  IMAD.U32 R7, R5.reuse, 0x10000, RZ ;  /* 0x0001000005077824 */ /* 0x040fe200078e00ff */
[----:B------:R-:W-:Y:S01]  /*8190*/  LOP3.LUT R4, R4, 0xffff0000, RZ, 0xc0, !PT ;  /* 0xffff000004047812 */ /* 0x000fe200078ec0ff */
[----:B------:R-:W-:Y:S01]  /*81a0*/  IMAD.U32 R21, R30, 0x10000, RZ ;  /* 0x000100001e157824 */ /* 0x000fe200078e00ff */
        /* <DEDUP_REMOVED lines=19> */
.L_x_2933:
[----:B------:R-:W-:Y:S05]  /*82e0*/  BSYNC B1 ;  /* 0x0000000000017941 */ /* 0x000fea0003800000 */
.L_x_2932:
        /* <DEDUP_REMOVED lines=9> */
[----:B------:R-:W-:Y:S02]  /*8380*/  SHF.R.U32.HI R24, RZ, 0x10, R13 ;  /* 0x00000010ff187819 */ /* 0x000fe4000001160d */
[----:B------:R-:W-:Y:S02]  /*8390*/  SHF.R.U32.HI R15, RZ, 0x10, R9 ;  /* 0x00000010ff0f7819 */ /* 0x000fe40000011609 */
[----:B------:R-:W-:Y:S02]  /*83a0*/  PRMT R24, R47, 0x5432, R24 ;  /* 0x000054322f187816 */ /* 0x000fe40000000018 */
[----:B------:R-:W-:Y:S02]  /*83b0*/  PRMT R15, R44, 0x5410, R15 ;  /* 0x000054102c0f7816 */ /* 0x000fe4000000000f */
[----:B------:R-:W-:Y:S01]  /*83c0*/  SHF.R.U64 R14, R8, 0x10, R9 ;  /* 0x00000010080e7819 */ /* 0x000fe20000001209 */
[----:B------:R-:W-:Y:S01]  /*83d0*/  IMAD.U32 R25, R24, 0x10000, RZ ;  /* 0x0001000018197824 */ /* 0x000fe200078e00ff */
[----:B------:R-:W-:Y:S01]  /*83e0*/  SHF.R.U64 R21, R12, 0x10, R13 ;  /* 0x000000100c157819 */ /* 0x000fe2000000120d */
[----:B------:R-:W-:Y:S01]  /*83f0*/  IMAD.U32 R20, R15, 0x10000, RZ ;  /* 0x000100000f147824 */ /* 0x000fe200078e00ff */
[----:B------:R-:W-:-:S02]  /*8400*/  LOP3.LUT R24, R24, 0xffff0000, RZ, 0xc0, !PT ;  /* 0xffff000018187812 */ /* 0x000fc400078ec0ff */
[----:B------:R-:W-:Y:S02]  /*8410*/  LOP3.LUT R15, R15, 0xffff0000, RZ, 0xc0, !PT ;  /* 0xffff00000f0f7812 */ /* 0x000fe400078ec0ff */
[----:B------:R-:W-:Y:S02]  /*8420*/  PRMT R14, R48, 0x5432, R14 ;  /* 0x00005432300e7816 */ /* 0x000fe4000000000e */
[----:B------:R-:W-:Y:S02]  /*8430*/  PRMT R21, R43, 0x5410, R21 ;  /* 0x000054102b157816 */ /* 0x000fe40000000015 */
[C---:B-1----:R-:W-:Y:S01]  /*8440*/  LOP3.LUT R9, R6.reuse, 0xffff0000, RZ, 0xc0, !PT ;  /* 0xffff000006097812 */ /* 0x042fe200078ec0ff */
[----:B------:R-:W-:Y:S01]  /*8450*/  IMAD.U32 R8, R6, 0x10000, RZ ;  /* 0x0001000006087824 */ /* 0x000fe200078e00ff */
[C---:B------:R-:W-:Y:S01]  /*8460*/  LOP3.LUT R13, R7.reuse, 0xffff0000, RZ, 0xc0, !PT ;  /* 0xffff0000070d7812 */ /* 0x040fe200078ec0ff */
[----:B------:R-:W-:Y:S02]  /*8470*/  IMAD.U32 R12, R7, 0x10000, RZ ;  /* 0x00010000070c7824 */ /* 0x000fe400078e00ff */
[C---:B------:R-:W-:Y:S01]  /*8480*/  FMUL.FTZ R27, R9.reuse, R25 ;  /* 0x00000019091b7220 */ /* 0x040fe20000410000 */
[----:B------:R-:W-:Y:S01]  /*8490*/  FMUL.FTZ R30, R9, R20 ;  /* 0x00000014091e7220 */ /* 0x000fe20000410000 */
[----:B------:R-:W-:Y:S01]  /*84a0*/  FMUL.FTZ R9, R13, R24 ;  /* 0x000000180d097220 */ /* 0x000fe20000410000 */
[----:B------:R-:W-:-:S02]  /*84b0*/  IMAD.U32 R6, R4, 0x10000, RZ ;  /* 0x0001000004067824 */ /* 0x000fc400078e00ff */
[C---:B------:R-:W-:Y:S01]  /*84c0*/  FFMA.FTZ R27, R8.reuse, R20, -R27 ;  /* 0x00000014081b7223 */ /* 0x040fe2000001081b */
[----:B------:R-:W-:Y:S02]  /*84d0*/  IMAD.U32 R7, R5, 0x10000, RZ ;  /* 0x0001000005077824 */ /* 0x000fe400078e00ff */
[----:B------:R-:W-:Y:S01]  /*84e0*/  FFMA.FTZ R30, R8, R25, R30 ;  /* 0x00000019081e7223 */ /* 0x000fe2000001001e */
[-C--:B------:R-:W-:Y:S01]  /*84f0*/  FFMA.FTZ R20, R12, R15.reuse, -R9 ;  /* 0x0000000f0c147223 */ /* 0x080fe20000010809 */
[----:B------:R-:W-:Y:S01]  /*8500*/  LOP3.LUT R4, R4, 0xffff0000, RZ, 0xc0, !PT ;  /* 0xffff000004047812 */ /* 0x000fe200078ec0ff */
[----:B------:R-:W-:Y:S01]  /*8510*/  FMUL.FTZ R25, R13, R15 ;  /* 0x0000000f0d197220 */ /* 0x000fe20000410000 */
[----:B------:R-:W-:Y:S01]  /*8520*/  LOP3.LUT R5, R5, 0xffff0000, RZ, 0xc0, !PT ;  /* 0xffff000005057812 */ /* 0x000fe200078ec0ff */
[C---:B------:R-:W-:Y:S01]  /*8530*/  IMAD.U32 R9, R14.reuse, 0x10000, RZ ;  /* 0x000100000e097824 */ /* 0x040fe200078e00ff */
[C---:B------:R-:W-:Y:S01]  /*8540*/  LOP3.LUT R8, R21.reuse, 0xffff0000, RZ, 0xc0, !PT ;  /* 0xffff000015087812 */ /* 0x040fe200078ec0ff */
[----:B------:R-:W-:Y:S01]  /*8550*/  IMAD.U32 R13, R21, 0x10000, RZ ;  /* 0x00010000150d7824 */ /* 0x000fe200078e00ff */
[----:B------:R-:W-:Y:S01]  /*8560*/  LOP3.LUT R14, R14, 0xffff0000, RZ, 0xc0, !PT ;  /* 0xffff00000e0e7812 */ /* 0x000fe200078ec0ff */
[----:B------:R-:W-:-:S02]  /*8570*/  FFMA.FTZ R25, R12, R24, R25 ;  /* 0x000000180c197223 */ /* 0x000fc40000010019 */
        /* <DEDUP_REMOVED lines=8> */
[----:B------:R-:W-:Y:S02]  /*8600*/  F2FP.BF16.F32.PACK_AB R6, R30, R27 ;  /* 0x0000001b1e06723e */ /* 0x000fe400000010ff */
[----:B------:R-:W-:-:S02]  /*8610*/  F2FP.BF16.F32.PACK_AB R7, R25, R20 ;  /* 0x000000141907723e */ /* 0x000fc400000010ff */
[----:B------:R-:W-:Y:S02]  /*8620*/  F2FP.BF16.F32.PACK_AB R4, R4, R15 ;  /* 0x0000000f0404723e */ /* 0x000fe400000010ff */
[----:B------:R-:W-:-:S05]  /*8630*/  F2FP.BF16.F32.PACK_AB R5, R5, R12 ;  /* 0x0000000c0505723e */ /* 0x000fca00000010ff */
[----:B------:R1:W-:Y:S02]  /*8640*/  STS.128 [R3+0x1a400], R4 ;  /* 0x01a4000403007388 */ /* 0x0003e40000000c00 */
.L_x_2938:
[----:B------:R-:W-:Y:S05]  /*8650*/  BSYNC B1 ;  /* 0x0000000000017941 */ /* 0x000fea0003800000 */
.L_x_2937:
[----:B------:R-:W-:Y:S05]  /*8660*/  @P1 BRA `(.L_x_2936) ;  /* 0x00000018003c1947 */ /* 0x000fea0003800000 */
[----:B-1----:R-:W1:Y:S01]  /*8670*/  LDS.128 R4, [R0+0x2000] ;  /* 0x0020000000047984 */ /* 0x002e620000000c00 */
        /* <DEDUP_REMOVED lines=8> */
[----:B------:R-:W-:-:S02]  /*8700*/  PRMT R14, R46, 0x5432, R14 ;  /* 0x000054322e0e7816 */ /* 0x000fc4000000000e */
[----:B------:R-:W-:Y:S02]  /*8710*/  LOP3.LUT R15, R15, 0xffff0000, RZ, 0xc0, !PT ;  /* 0xffff00000f0f7812 */ /* 0x000fe400078ec0ff */
[----:B------:R-:W-:Y:S02]  /*8720*/  LOP3.LUT R12, R12, 0xffff0000, RZ, 0xc0, !PT ;  /* 0xffff00000c0c7812 */ /* 0x000fe400078ec0ff */
[----:B------:R-:W-:Y:S02]  /*8730*/  PRMT R11, R45, 0x5410, R3 ;  /* 0x000054102d0b7816 */ /* 0x000fe40000000003 */
[C---:B-1----:R-:W-:Y:S01]  /*8740*/  LOP3.LUT R9, R6.reuse, 0xffff0000, RZ, 0xc0, !PT ;  /* 0xffff000006097812 */ /* 0x042fe200078ec0ff */
[C---:B------:R-:W-:Y:S01]  /*8750*/  IMAD.U32 R10, R7.reuse, 0x10000, RZ ;  /* 0x00010000070a7824 */ /* 0x040fe200078e00ff */
[----:B------:R-:W-:Y:S01]  /*8760*/  LOP3.LUT R7, R7, 0xffff0000, RZ, 0xc0, !PT ;  /* 0xffff000007077812 */ /* 0x000fe200078ec0ff */
[----:B------:R-:W-:Y:S02]  /*8770*/  IMAD.U32 R8, R6, 0x10000, RZ ;  /* 0x0001000006087824 */ /* 0x000fe400078e00ff */
[C---:B------:R-:W-:Y:S01]  /*8780*/  FMUL.FTZ R21, R9.reuse, R20 ;  /* 0x0000001409157220 */ /* 0x040fe20000410000 */
[----:B------:R-:W-:Y:S01]  /*8790*/  FMUL.FTZ R9, R9, R13 ;  /* 0x0000000d09097220 */ /* 0x000fe20000410000 */
[----:B------:R-:W-:-:S02]  /*87a0*/  IMAD.U32 R6, R5, 0x10000, RZ ;  /* 0x0001000005067824 */ /* 0x000fc400078e00ff */
[C---:B------:R-:W-:Y:S01]  /*87b0*/  FMUL.FTZ R25, R7.reuse, R15 ;  /* 0x0000000f07197220 */ /* 0x040fe20000410000 */
[C---:B------:R-:W-:Y:S01]  /*87c0*/  FFMA.FTZ R21, R8.reuse, R13, -R21 ;  /* 0x0000000d08157223 */ /* 0x040fe20000010815 */
[----:B------:R-:W-:Y:S01]  /*87d0*/  FFMA.FTZ R20, R8, R20, R9 ;  /* 0x0000001408147223 */ /* 0x000fe20000010009 */
[-C--:B------:R-:W-:Y:S01]  /*87e0*/  FMUL.FTZ R9, R7, R12.reuse ;  /* 0x0000000c07097220 */ /* 0x080fe20000410000 */
[----:B------:R-:W-:Y:S01]  /*87f0*/  IMAD.U32 R8, R14, 0x10000, RZ ;  /* 0x000100000e087824 */ /* 0x000fe200078e00ff */
[----:B------:R-:W-:Y:S01]  /*8800*/  LOP3.LUT R5, R5, 0xffff0000, RZ, 0xc0, !PT ;  /* 0xffff000005057812 */ /* 0x000fe200078ec0ff */
[----:B------:R-:W-:Y:S01]  /*8810*/  IMAD.U32 R3, R4, 0x10000, RZ ;  /* 0x0001000004037824 */ /* 0x000fe200078e00ff */
[----:B------:R-:W-:Y:S01]  /*8820*/  LOP3.LUT R14, R14, 0xffff0000, RZ, 0xc0, !PT ;  /* 0xffff00000e0e7812 */ /* 0x000fe200078ec0ff */
[C---:B------:R-:W-:Y:S01]  /*8830*/  IMAD.U32 R7, R11.reuse, 0x10000, RZ ;  /* 0x000100000b077824 */ /* 0x040fe200078e00ff */
[----:B------:R-:W-:Y:S01]  /*8840*/  LOP3.LUT R4, R4, 0xffff0000, RZ, 0xc0, !PT ;  /* 0xffff000004047812 */ /* 0x000fe200078ec0ff */
[C---:B------:R-:W-:Y:S01]  /*8850*/  FFMA.FTZ R25, R10.reuse, R12, -R25 ;  /* 0x0000000c0a197223 */ /* 0x040fe20000010819 */
[----:B------:R-:W-:Y:S01]  /*8860*/  LOP3.LUT R11, R11, 0xffff0000, RZ, 0xc0, !PT ;  /* 0xffff00000b0b7812 */ /* 0x000fe200078ec0ff */
[----:B------:R-:W-:Y:S01]  /*8870*/  FFMA.FTZ R12, R10, R15, R9 ;  /* 0x0000000f0a0c7223 */ /* 0x000fe20000010009 */
[C---:B------:R-:W-:Y:S01]  /*8880*/  FMUL.FTZ R13, R5.reuse, R14 ;  /* 0x0000000e050d7220 */ /* 0x040fe20000410000 */
[CC--:B------:R-:W-:Y:S01]  /*8890*/  FMUL.FTZ R10, R4.reuse, R8.reuse ;  /* 0x00000008040a7220 */ /* 0x0c0fe20000410000 */
[----:B------:R-:W-:Y:S01]  /*88a0*/  FMUL.FTZ R9, R4, R7 ;  /* 0x0000000704097220 */ /* 0x000fe20000410000 */
        /* <DEDUP_REMOVED lines=8> */
[----:B------:R-:W-:-:S05]  /*8930*/  F2FP.BF16.F32.PACK_AB R13, R6, R13 ;  /* 0x0000000d060d723e */ /* 0x000fca00000010ff */
[----:B------:R2:W-:Y:S01]  /*8940*/  STS.128 [R0+0x2000], R12 ;  /* 0x0020000c00007388 */ /* 0x0005e20000000c00 */
[----:B------:R-:W-:Y:S05]  /*8950*/  BRA `(.L_x_2936) ;  /* 0x0000001400807947 */ /* 0x000fea0003800000 */
.L_x_2923:
[----:B------:R-:W1:Y:S01]  /*8960*/  S2R R0, SR_TID.X ;  /* 0x0000000000007919 */ /* 0x000e620000002100 */
[----:B------:R-:W2:Y:S01]  /*8970*/  LDC R8, c[0x0][0x448] ;  /* 0x00011200ff087b82 */ /* 0x000ea20000000800 */
[----:B------:R-:W-:Y:S01]  /*8980*/  ULDC.64 UR4, c[0x0][0x3f8] ;  /* 0x0000fe0000047ab9 */ /* 0x000fe20000000a00 */
[----:B------:R-:W-:Y:S01]  /*8990*/  ULDC.64 UR6, c[0x0][0x408] ;  /* 0x0001020000067ab9 */ /* 0x000fe20000000a00 */
[----:B------:R-:W-:Y:S02]  /*89a0*/  IMAD.MOV.U32 R20, RZ, RZ, R24 ;  /* 0x000000ffff147224 */ /* 0x000fe400078e0018 */
[----:B------:R-:W-:Y:S02]  /*89b0*/  IMAD.MOV.U32 R21, RZ, RZ, R27 ;  /* 0x000000ffff157224 */ /* 0x000fe400078e001b */
[----:B------:R-:W-:Y:S01]  /*89c0*/  IMAD.MOV.U32 R4, RZ, RZ, R30 ;  /* 0x000000ffff047224 */ /* 0x000fe200078e001e */
[----:B--2---:R-:W-:Y:S01]  /*89d0*/  ISETP.NE.AND P0, PT, R8, 0x1, PT ;  /* 0x000000010800780c */ /* 0x004fe20003f05270 */
[----:B-1----:R-:W-:-:S05]  /*89e0*/  VIADD R0, R0, 0xffffff80 ;  /* 0xffffff8000007836 */ /* 0x002fca0000000000 */
[----:B------:R-:W-:-:S07]  /*89f0*/  SHF.R.S32.HI R3, RZ, 0x1f, R0 ;  /* 0x0000001fff037819 */ /* 0x000fce0000011400 */
[----:B------:R-:W1:Y:S01]  /*8a00*/  @P0 LDC R5, c[0x0][0x450] ;  /* 0x00011400ff050b82 */ /* 0x000e620000000800 */
[----:B------:R-:W-:-:S04]  /*8a10*/  LEA.HI R3, R3, R0, RZ, 0x2 ;  /* 0x0000000003037211 */ /* 0x000fc800078f10ff */
[----:B------:R-:W-:-:S05]  /*8a20*/  LOP3.LUT R3, R3, 0xfffffffc, RZ, 0xc0, !PT ;  /* 0xfffffffc03037812 */ /* 0x000fca00078ec0ff */
[----:B------:R-:W-:Y:S02]  /*8a30*/  IMAD.IADD R3, R0, 0x1, -R3 ;  /* 0x0000000100037824 */ /* 0x000fe400078e0a03 */
[----:B------:R-:W2:Y:S02]  /*8a40*/  @P0 LDC R0, c[0x0][0x44c] ;  /* 0x00011300ff000b82 */ /* 0x000ea40000000800 */
[----:B------:R-:W-:-:S04]  /*8a50*/  IMAD R3, R3, 0x40, R36 ;  /* 0x0000004003037824 */ /* 0x000fc800078e0224 */
[----:B--2---:R-:W-:-:S05]  /*8a60*/  @P0 IMAD.HI.U32 R0, R3, R0, RZ ;  /* 0x0000000003000227 */ /* 0x004fca00078e00ff */
[----:B-1----:R-:W-:Y:S01]  /*8a70*/  @P0 SHF.R.U32.HI R3, RZ, R5, R0 ;  /* 0x00000005ff030219 */ /* 0x002fe20000011600 */
[----:B------:R-:W-:-:S03]  /*8a80*/  IMAD.MOV.U32 R5, RZ, RZ, R29 ;  /* 0x000000ffff057224 */ /* 0x000fc600078e001d */
        /* <DEDUP_REMOVED lines=17> */
[----:B------:R-:W1:Y:S01]  /*8ba0*/  LDC R41, c[0x0][0x3f4] ;  /* 0x0000fd00ff297b82 */ /* 0x000e620000000800 */
[----:B------:R-:W2:Y:S01]  /*8bb0*/  SHFL.IDX PT, R3, R10, RZ, 0x1c1f ;  /* 0x001c1fff0a037589 */ /* 0x000ea200000e0000 */
[----:B------:R-:W-:-:S03]  /*8bc0*/  IMAD R27, R203, R8, RZ ;  /* 0x00000008cb1b7224 */ /* 0x000fc600078e02ff */
[----:B------:R-:W3:Y:S04]  /*8bd0*/  SHFL.IDX PT, R0, R20, RZ, 0x1c1f ;  /* 0x001c1fff14007589 */ /* 0x000ee800000e0000 */
[----:B------:R-:W4:Y:S04]  /*8be0*/  SHFL.IDX PT, R14, R24, RZ, 0x1c1f ;  /* 0x001c1fff180e7589 */ /* 0x000f2800000e0000 */
[----:B------:R-:W5:Y:S01]  /*8bf0*/  SHFL.IDX PT, R8, R25, RZ, 0x1c1f ;  /* 0x001c1fff19087589 */ /* 0x000f6200000e0000 */
[----:B-1----:R-:W-:-:S04]  /*8c00*/  ISETP.GE.AND P0, PT, R16, R41, PT ;  /* 0x000000291000720c */ /* 0x002fc80003f06270 */
[----:B------:R-:W-:-:S13]  /*8c10*/  ISETP.GE.OR P1, PT, R36, R27, P0 ;  /* 0x0000001b2400720c */ /* 0x000fda0000726670 */
[C---:B------:R-:W-:Y:S01]  /*8c20*/  @!P1 IMAD.SHL.U32 R9, R16.reuse, 0x2, RZ ;  /* 0x0000000210099824 */ /* 0x040fe200078e00ff */
[----:B------:R-:W-:-:S04]  /*8c30*/  @!P1 SHF.L.U64.HI R21, R16, 0x1, R17 ;  /* 0x0000000110159819 */ /* 0x000fc80000010211 */
[----:B--2---:R-:W-:-:S05]  /*8c40*/  @!P1 IADD3 R4, P2, R3, R9, RZ ;  /* 0x0000000903049210 */ /* 0x004fca0007f5e0ff */
[----:B---3--:R-:W-:-:S06]  /*8c50*/  @!P1 IMAD.X R5, R0, 0x1, R21, P2 ;  /* 0x0000000100059824 */ /* 0x008fcc00010e0615 */
[----:B------:R-:W2:Y:S01]  /*8c60*/  @!P1 LD.E.128 R4, desc[UR54][R4.64] ;  /* 0x0000003604049980 */ /* 0x000ea2000c101d00 */
[----:B----4-:R-:W-:-:S05]  /*8c70*/  @!P1 IADD3 R14, P2, R14, R9, RZ ;  /* 0x000000090e0e9210 */ /* 0x010fca0007f5e0ff */
[----:B-----5:R-:W-:-:S04]  /*8c80*/  @!P1 IMAD.X R3, R8, 0x1, R21, P2 ;  /* 0x0000000108039824 */ /* 0x020fc800010e0615 */
[----:B------:R-:W-:-:S05]  /*8c90*/  @!P1 IMAD.MOV.U32 R15, RZ, RZ, R3 ;  /* 0x000000ffff0f9224 */ /* 0x000fca00078e0003 */
[----:B------:R1:W3:Y:S01]  /*8ca0*/  @!P1 LD.E.128 R28, desc[UR54][R14.64] ;  /* 0x000000360e1c9980 */ /* 0x0002e2000c101d00 */
[----:B------:R-:W-:Y:S02]  /*8cb0*/  CS2R R44, SRZ ;  /* 0x00000000002c7805 */ /* 0x000fe4000001ff00 */
[----:B------:R-:W-:Y:S01]  /*8cc0*/  CS2R R42, SRZ ;  /* 0x00000000002a7805 */ /* 0x000fe2000001ff00 */
[----:B------:R-:W4:Y:S04]  /*8cd0*/  SHFL.IDX PT, R8, R25, 0x1, 0x1c1f ;  /* 0x003c1f0019087f89 */ /* 0x000f2800000e0000 */
[----:B-1----:R-:W1:Y:S01]  /*8ce0*/  SHFL.IDX PT, R14, R24, 0x1, 0x1c1f ;  /* 0x003c1f00180e7f89 */ /* 0x002e6200000e0000 */
[----:B--2---:R-:W-:Y:S02]  /*8cf0*/  @!P1 IMAD.MOV.U32 R44, RZ, RZ, R4 ;  /* 0x000000ffff2c9224 */ /* 0x004fe400078e0004 */
[----:B------:R-:W-:Y:S01]  /*8d00*/  @!P1 IMAD.MOV.U32 R45, RZ, RZ, R5 ;  /* 0x000000ffff2d9224 */ /* 0x000fe200078e0005 */
[----:B------:R-:W-:Y:S01]  /*8d10*/  CS2R R4, SRZ ;  /* 0x0000000000047805 */ /* 0x000fe2000001ff00 */
[----:B------:R-:W-:-:S02]  /*8d20*/  IMAD.MOV.U32 R0, RZ, RZ, R44 ;  /* 0x000000ffff007224 */ /* 0x000fc400078e002c */
[----:B------:R-:W-:Y:S02]  /*8d30*/  @!P1 IMAD.MOV.U32 R43, RZ, RZ, R7 ;  /* 0x000000ffff2b9224 */ /* 0x000fe400078e0007 */
[----:B------:R-:W-:Y:S01]  /*8d40*/  IMAD.MOV.U32 R3, RZ, RZ, R45 ;  /* 0x000000ffff037224 */ /* 0x000fe200078e002d */
[----:B------:R-:W-:Y:S01]  /*8d50*/  PRMT R47, R47, 0x5410, R0 ;  /* 0x000054102f2f7816 */ /* 0x000fe20000000000 */
[----:B------:R-:W-:Y:S01]  /*8d60*/  @!P1 IMAD.MOV.U32 R42, RZ, RZ, R6 ;  /* 0x000000ffff2a9224 */ /* 0x000fe200078e0006 */
[----:B------:R-:W2:Y:S01]  /*8d70*/  SHFL.IDX PT, R0, R20, 0x1, 0x1c1f ;  /* 0x003c1f0014007f89 */ /* 0x000ea200000e0000 */
[----:B------:R-:W-:Y:S01]  /*8d80*/  CS2R R6, SRZ ;  /* 0x0000000000067805 */ /* 0x000fe2000001ff00 */
[----:B------:R-:W-:Y:S01]  /*8d90*/  IMAD.MOV.U32 R11, RZ, RZ, R43 ;  /* 0x000000ffff0b7224 */ /* 0x000fe200078e002b */
[----:B------:R-:W-:Y:S01]  /*8da0*/  PRMT R49, R49, 0x5410, R3 ;  /* 0x0000541031317816 */ /* 0x000fe20000000003 */
[----:B---3--:R-:W-:Y:S01]  /*8db0*/  @!P1 IMAD.MOV.U32 R6, RZ, RZ, R28 ;  /* 0x000000ffff069224 */ /* 0x008fe200078e001c */
[----:B------:R3:W1:Y:S01]  /*8dc0*/  SHFL.IDX PT, R3, R10, 0x1, 0x1c1f ;  /* 0x003c1f000a037f89 */ /* 0x00066200000e0000 */
[----:B------:R-:W-:Y:S01]  /*8dd0*/  @!P1 IMAD.MOV.U32 R7, RZ, RZ, R29 ;  /* 0x000000ffff079224 */ /* 0x000fe200078e001d */
[----:B------:R-:W-:Y:S01]  /*8de0*/  CS2R R28, SRZ ;  /* 0x00000000001c7805 */ /* 0x000fe2000001ff00 */
[----:B------:R-:W-:-:S02]  /*8df0*/  @!P1 IMAD.MOV.U32 R4, RZ, RZ, R30 ;  /* 0x000000ffff049224 */ /* 0x000fc400078e001e */
[----:B------:R-:W-:Y:S02]  /*8e00*/  @!P1 IMAD.MOV.U32 R5, RZ, RZ, R31 ;  /* 0x000000ffff059224 */ /* 0x000fe400078e001f */
[----:B------:R-:W-:Y:S01]  /*8e10*/  IMAD.MOV.U32 R9, RZ, RZ, R42 ;  /* 0x000000ffff097224 */ /* 0x000fe200078e002a */
[----:B---3--:R-:W-:Y:S01]  /*8e20*/  PRMT R10, R11, 0x7610, R10 ;  /* 0x000076100b0a7816 */ /* 0x008fe2000000000a */
[----:B------:R-:W-:Y:S02]  /*8e30*/  IMAD.MOV.U32 R11, RZ, RZ, R6 ;  /* 0x000000ffff0b7224 */ /* 0x000fe400078e0006 */
[----:B------:R-:W-:Y:S02]  /*8e40*/  IMAD.MOV.U32 R12, RZ, RZ, R7 ;  /* 0x000000ffff0c7224 */ /* 0x000fe400078e0007 */
[----:B0-----:R-:W-:Y:S01]  /*8e50*/  IMAD.MOV.U32 R13, RZ, RZ, R4 ;  /* 0x000000ffff0d7224 */ /* 0x001fe200078e0004 */
[----:B------:R-:W-:Y:S01]  /*8e60*/  PRMT R9, R9, 0x5410, R11 ;  /* 0x0000541009097816 */ /* 0x000fe2000000000b */
[----:B------:R-:W-:Y:S01]  /*8e70*/  IMAD.MOV.U32 R15, RZ, RZ, R5 ;  /* 0x000000ffff0f7224 */ /* 0x000fe200078e0005 */
[----:B------:R-:W-:-:S04]  /*8e80*/  PRMT R10, R10, 0x5410, R12 ;  /* 0x000054100a0a7816 */ /* 0x000fc8000000000c */
[----:B--2-4-:R-:W-:-:S07]  /*8e90*/  PRMT R21, R13, 0x5410, R15 ;  /* 0x000054100d157816 */ /* 0x014fce000000000f */
.L_x_3241:
[----:B------:R-:W2:Y:S01]  /*8ea0*/  LDL R12, [R1+0x18] ;  /* 0x00001800010c7983 */ /* 0x000ea20000100800 */
[----:B------:R-:W-:Y:S01]  /*8eb0*/  VIADD R36, R36, 0x40 ;  /* 0x0000004024247836 */ /* 0x000fe20000000000 */
[----:B------:R-:W-:Y:S01]  /*8ec0*/  BSSY B1, `(.L_x_2940) ;  /* 0x0000016000017945 */ /* 0x000fe20003800000 */
[----:B------:R-:W-:Y:S02]  /*8ed0*/  CS2R R30, SRZ ;  /* 0x00000000001e7805 */ /* 0x000fe4000001ff00 */
[----:B------:R-:W-:Y:S02]  /*8ee0*/  CS2R R32, SRZ ;  /* 0x0000000000207805 */ /* 0x000fe4000001ff00 */
[----:B------:R-:W-:Y:S02]  /*8ef0*/  CS2R R34, SRZ ;  /* 0x0000000000227805 */ /* 0x000fe4000001ff00 */
[----:B------:R-:W-:Y:S02]  /*8f00*/  ISETP.GE.AND P1, PT, R36, R27, PT ;  /* 0x0000001b2400720c */ /* 0x000fe40003f26270 */
[----:B--2---:R-:W-:-:S04]  /*8f10*/  LEA.HI R11, R12, R12, RZ, 0x1 ;  /* 0x0000000c0c0b7211 */ /* 0x004fc800078f08ff */
[----:B------:R-:W-:-:S05]  /*8f20*/  LOP3.LUT R11, R11, 0xfffffffe, RZ, 0xc0, !PT ;  /* 0xfffffffe0b0b7812 */ /* 0x000fca00078ec0ff */
[----:B------:R-:W-:-:S05]  /*8f30*/  IMAD.IADD R11, R12, 0x1, -R11 ;  /* 0x000000010c0b7824 */ /* 0x000fca00078e0a0b */
[----:B------:R-:W-:Y:S01]  /*8f40*/  SHF.L.U32 R12, R11, 0x1f, RZ ;  /* 0x0000001f0b0c7819 */ /* 0x000fe200000006ff */
[----:B------:R-:W-:Y:S06]  /*8f50*/  @P1 BRA `(.L_x_2941) ;  /* 0x0000000000301947 */ /* 0x000fec0003800000 */
[----:B------:R-:W-:Y:S02]  /*8f60*/  CS2R R30, SRZ ;  /* 0x00000000001e7805 */ /* 0x000fe4000001ff00 */
[----:B------:R-:W-:Y:S02]  /*8f70*/  CS2R R32, SRZ ;  /* 0x0000000000207805 */ /* 0x000fe4000001ff00 */
[----:B------:R-:W-:Y:S01]  /*8f80*/  CS2R R34, SRZ ;  /* 0x0000000000227805 */ /* 0x000fe2000001ff00 */
[----:B------:R-:W-:Y:S06]  /*8f90*/  @P0 BRA `(.L_x_2941) ;  /* 0x0000000000200947 */ /* 0x000fec0003800000 */
[C---:B------:R-:W-:Y:S01]  /*8fa0*/  IMAD.SHL.U32 R15, R16.reuse, 0x2, RZ ;  /* 0x00000002100f7824 */ /* 0x040fe200078e00ff */
[----:B------:R-:W-:-:S04]  /*8fb0*/  SHF.L.U64.HI R11, R16, 0x1, R17 ;  /* 0x00000001100b7819 */ /* 0x000fc80000010211 */
[-C--:B-1----:R-:W-:Y:S02]  /*8fc0*/  IADD3 R32, P1, R3, R15.reuse, RZ ;  /* 0x0000000f03207210 */ /* 0x082fe40007f3e0ff */
[----:B------:R-:W-:-:S03]  /*8fd0*/  IADD3 R14, P2, R14, R15, RZ ;  /* 0x0000000f0e0e7210 */ /* 0x000fc60007f5e0ff */
[--C-:B------:R-:W-:Y:S02]  /*8fe0*/  IMAD.X R33, R0, 0x1, R11.reuse, P1 ;  /* 0x0000000100217824 */ /* 0x100fe400008e060b */
[----:B------:R-:W-:-:S04]  /*8ff0*/  IMAD.X R15, R8, 0x1, R11, P2 ;  /* 0x00000001080f7824 */ /* 0x000fc800010e060b */
[----:B------:R-:W5:Y:S04]  /*9000*/  LD.E.128 R32, desc[UR54][R32.64] ;  /* 0x0000003620207980 */ /* 0x000f68000c101d00 */
[----:B------:R0:W5:Y:S02]  /*9010*/  LD.E.128 R28, desc[UR54][R14.64] ;  /* 0x000000360e1c7980 */ /* 0x000164000c101d00 */
.L_x_2941:
[----:B------:R-:W-:Y:S05]  /*9020*/  BSYNC B1 ;  /* 0x0000000000017941 */ /* 0x000fea0003800000 */
.L_x_2940:
[----:B------:R-:W2:Y:S01]  /*9030*/  SYNCS.PHASECHK.TRANS64.TRYWAIT P1, [R23+URZ+0x22800], R12 ;  /* 0x0228000c170075a7 */ /* 0x000ea2000802017f */
[----:B------:R-:W-:Y:S01]  /*9040*/  VIADDMNMX R0, R27, -R214, 0x80, PT ;  /* 0x000000801b007446 */ /* 0x000fe200038009d6 */
[C---:B------:R-:W-:Y:S01]  /*9050*/  VIADD R11, R205.reuse, 0x40 ;  /* 0x00000040cd0b7836 */ /* 0x040fe20000000000 */
[----:B------:R-:W-:Y:S01]  /*9060*/  BSSY B1, `(.L_x_2942) ;  /* 0x0000012000017945 */ /* 0x000fe20003800000 */
[----:B-1---5:R-:W-:Y:S01]  /*9070*/  IMAD.MOV.U32 R3, RZ, RZ, R28 ;  /* 0x000000ffff037224 */ /* 0x022fe200078e001c */
[-C--:B------:R-:W-:Y:S01]  /*9080*/  ISETP.GE.OR P2, PT, R205, R0.reuse, P0 ;  /* 0x00000000cd00720c */ /* 0x080fe20000746670 */
[----:B------:R-:W-:Y:S01]  /*9090*/  IMAD.MOV.U32 R8, RZ, RZ, R29 ;  /* 0x000000ffff087224 */ /* 0x000fe200078e001d */
[----:B------:R-:W-:Y:S01]  /*90a0*/  ISETP.GE.OR P0, PT, R11, R0, P0 ;  /* 0x000000000b00720c */ /* 0x000fe20000706670 */
        /* <DEDUP_REMOVED lines=12> */
[----:B--2---:R-:W-:Y:S06]  /*9170*/  @!P1 BRA `(.L_x_2943) ;  /* 0x0000019800789947 */ /* 0x004fec0003800000 */
.L_x_3242:
[----:B------:R-:W-:Y:S05]  /*9180*/  BSYNC B1 ;  /* 0x0000000000017941 */ /* 0x000fea0003800000 */
.L_x_2942:
[----:B------:R-:W-:Y:S04]  /*9190*/  BSSY B1, `(.L_x_2944) ;  /* 0x0000070000017945 */ /* 0x000fe80003800000 */
[----:B------:R-:W-:Y:S05]  /*91a0*/  @P2 BRA `(.L_x_2945) ;  /* 0x0000000400b82947 */ /* 0x000fea0003800000 */
[----:B------:R-:W2:Y:S01]  /*91b0*/  LDL R0, [R1+0x24] ;  /* 0x0000240001007983 */ /* 0x000ea20000100800 */
[----:B------:R-:W-:Y:S02]  /*91c0*/  SHF.R.U64 R20, R44, 0x10, R45 ;  /* 0x000000102c147819 */ /* 0x000fe4000000122d */
[----:B------:R-:W-:Y:S01]  /*91d0*/  SHF.R.U64 R40, R6, 0x10, R7 ;  /* 0x0000001006287819 */ /* 0x000fe20000001207 */
[----:B------:R-:W3:Y:S01]  /*91e0*/  S2R R3, SR_TID.X ;  /* 0x0000000000037919 */ /* 0x000ee20000002100 */
[----:B------:R-:W-:Y:S02]  /*91f0*/  SHF.R.U32.HI R27, RZ, 0x10, R43 ;  /* 0x00000010ff1b7819 */ /* 0x000fe4000001162b */
[----:B------:R-:W-:Y:S02]  /*9200*/  SHF.R.U32.HI R44, RZ, 0x10, R5 ;  /* 0x00000010ff2c7819 */ /* 0x000fe40000011605 */
[----:B------:R-:W-:Y:S02]  /*9210*/  PRMT R20, R47, 0x5432, R20 ;  /* 0x000054322f147816 */ /* 0x000fe40000000014 */
[----:B------:R-:W-:-:S02]  /*9220*/  PRMT R40, R9, 0x5432, R40 ;  /* 0x0000543209287816 */ /* 0x000fc40000000028 */
[----:B------:R-:W-:Y:S02]  /*9230*/  PRMT R27, R10, 0x5410, R27 ;  /* 0x000054100a1b7816 */ /* 0x000fe4000000001b */
[----:B------:R-:W-:Y:S02]  /*9240*/  PRMT R44, R21, 0x5432, R44 ;  /* 0x00005432152c7816 */ /* 0x000fe4000000002c */
[----:B------:R-:W-:-:S04]  /*9250*/  SHF.R.U32.HI R24, RZ, 0x10, R45 ;  /* 0x00000010ff187819 */ /* 0x000fc8000001162d */
[----:B------:R-:W-:Y:S01]  /*9260*/  PRMT R24, R49, 0x5432, R24 ;  /* 0x0000543231187816 */ /* 0x000fe20000000018 */
[----:B---3--:R-:W-:-:S05]  /*9270*/  VIADD R3, R3, 0xffffff80 ;  /* 0xffffff8003037836 */ /* 0x008fca0000000000 */
        /* <DEDUP_REMOVED lines=14> */
[----:B01----:R-:W0:Y:S01]  /*9360*/  LDS.128 R12, [R46+0x18400] ;  /* 0x018400002e0c7984 */ /* 0x003e220000000c00 */
[----:B------:R-:W-:Y:S01]  /*9370*/  IMAD R48, R0, 0x2, R23 ;  /* 0x0000000200307824 */ /* 0x000fe200078e0217 */
[----:B------:R-:W-:Y:S02]  /*9380*/  SHF.R.U64 R0, R42, 0x10, R43 ;  /* 0x000000102a007819 */ /* 0x000fe4000000122b */
[----:B------:R-:W-:Y:S02]  /*9390*/  SHF.R.U32.HI R42, RZ, 0x10, R7 ;  /* 0x00000010ff2a7819 */ /* 0x000fe40000011607 */
[----:B------:R-:W1:Y:S01]  /*93a0*/  LDS.128 R36, [R48+0x18400] ;  /* 0x0184000030247984 */ /* 0x000e620000000c00 */
[----:B------:R-:W-:Y:S02]  /*93b0*/  SHF.R.U64 R43, R4, 0x10, R5 ;  /* 0x00000010042b7819 */ /* 0x000fe40000001205 */
[----:B------:R-:W-:Y:S02]  /*93c0*/  PRMT R25, R9, 0x5410, R0 ;  /* 0x0000541009197816 */ /* 0x000fe40000000000 */
[----:B------:R-:W-:-:S02]  /*93d0*/  PRMT R42, R10, 0x5432, R42 ;  /* 0x000054320a2a7816 */ /* 0x000fc4000000002a */
[----:B------:R-:W-:Y:S01]  /*93e0*/  PRMT R43, R21, 0x5410, R43 ;  /* 0x00005410152b7816 */ /* 0x000fe2000000002b */
[C---:B------:R-:W-:Y:S01]  /*93f0*/  IMAD.U32 R21, R20.reuse, 0x10000, RZ ;  /* 0x0001000014157824 */ /* 0x040fe200078e00ff */
[----:B------:R-:W-:Y:S01]  /*9400*/  LOP3.LUT R20, R20, 0xffff0000, RZ, 0xc0, !PT ;  /* 0xffff000014147812 */ /* 0x000fe200078ec0ff */
[C---:B0-----:R-:W-:Y:S01]  /*9410*/  IMAD.U32 R0, R12.reuse, 0x10000, RZ ;  /* 0x000100000c007824 */ /* 0x041fe200078e00ff */
[----:B------:R-:W-:Y:S01]  /*9420*/  LOP3.LUT R3, R12, 0xffff0000, RZ, 0xc0, !PT ;  /* 0xffff00000c037812 */ /* 0x000fe200078ec0ff */
[C---:B------:R-:W-:Y:S01]  /*9430*/  IMAD.U32 R4, R13.reuse, 0x10000, RZ ;  /* 0x000100000d047824 */ /* 0x040fe200078e00ff */
[----:B------:R-:W-:Y:S01]  /*9440*/  LOP3.LUT R12, R13, 0xffff0000, RZ, 0xc0, !PT ;  /* 0xffff00000d0c7812 */ /* 0x000fe200078ec0ff */
[C---:B------:R-:W-:Y:S01]  /*9450*/  IMAD.U32 R5, R14.reuse, 0x10000, RZ ;  /* 0x000100000e057824 */ /* 0x040fe200078e00ff */
[----:B------:R-:W-:Y:S01]  /*9460*/  LOP3.LUT R6, R14, 0xffff0000, RZ, 0xc0, !PT ;  /* 0xffff00000e067812 */ /* 0x000fe200078ec0ff */
[C---:B-1----:R-:W-:Y:S01]  /*9470*/  IMAD.U32 R8, R36.reuse, 0x10000, RZ ;  /* 0x0001000024087824 */ /* 0x042fe200078e00ff */
[----:B------:R-:W-:Y:S01]  /*9480*/  LOP3.LUT R9, R36, 0xffff0000, RZ, 0xc0, !PT ;  /* 0xffff000024097812 */ /* 0x000fe200078ec0ff */
[C---:B------:R-:W-:Y:S01]  /*9490*/  IMAD.U32 R10, R37.reuse, 0x10000, RZ ;  /* 0x00010000250a7824 */ /* 0x040fe200078e00ff */
[----:B------:R-:W-:Y:S01]  /*94a0*/  LOP3.LUT R36, R37, 0xffff0000, RZ, 0xc0, !PT ;  /* 0xffff000025247812 */ /* 0x000fe200078ec0ff */
[C---:B------:R-:W-:Y:S01]  /*94b0*/  IMAD.U32 R37, R40.reuse, 0x10000, RZ ;  /* 0x0001000028257824 */ /* 0x040fe200078e00ff */
[----:B------:R-:W-:Y:S01]  /*94c0*/  LOP3.LUT R40, R40, 0xffff0000, RZ, 0xc0, !PT ;  /* 0xffff000028287812 */ /* 0x000fe200078ec0ff */
[----:B------:R-:W-:Y:S01]  /*94d0*/  FMUL.FTZ R47, R8, R21 ;  /* 0x00000015082f7220 */ /* 0x000fe20000410000 */
[----:B------:R-:W-:-:S02]  /*94e0*/  IMAD.U32 R7, R15, 0x10000, RZ ;  /* 0x000100000f077824 */ /* 0x000fc400078e00ff */
[----:B------:R-:W-:Y:S01]  /*94f0*/  FMUL.FTZ R45, R8, R37 ;  /* 0x00000025082d7220 */ /* 0x000fe20000410000 */
[----:B------:R-:W-:Y:S01]  /*9500*/  LOP3.LUT R14, R15, 0xffff0000, RZ, 0xc0, !PT ;  /* 0xffff00000f0e7812 */ /* 0x000fe200078ec0ff */
[C---:B------:R-:W-:Y:S01]  /*9510*/  IMAD.U32 R11, R38.reuse, 0x10000, RZ ;  /* 0x00010000260b7824 */ /* 0x040fe200078e00ff */
[----:B------:R-:W-:Y:S01]  /*9520*/  LOP3.LUT R13, R38, 0xffff0000, RZ, 0xc0, !PT ;  /* 0xffff0000260d7812 */ /* 0x000fe200078ec0ff */
[C---:B------:R-:W-:Y:S01]  /*9530*/  FFMA.FTZ R45, R0.reuse, R21, -R45 ;  /* 0x00000015002d7223 */ /* 0x040fe2000001082d */
[----:B------:R-:W-:Y:S01]  /*9540*/  FFMA.FTZ R47, R0, R37, R47 ;  /* 0x00000025002f7223 */ /* 0x000fe2000001002f */
[C---:B------:R-:W-:Y:S01]  /*9550*/  IMAD.U32 R15, R39.reuse, 0x10000, RZ ;  /* 0x00010000270f7824 */ /* 0x040fe200078e00ff */
[----:B------:R-:W-:Y:S01]  /*9560*/  LOP3.LUT R38, R39, 0xffff0000, RZ, 0xc0, !PT ;  /* 0xffff000027267812 */ /* 0x000fe200078ec0ff */
[C---:B------:R-:W-:Y:S01]  /*9570*/  FMUL.FTZ R8, R9.reuse, R40 ;  /* 0x0000002809087220 */ /* 0x040fe20000410000 */
[----:B------:R-:W-:Y:S01]  /*9580*/  FMUL.FTZ R0, R9, R20 ;  /* 0x0000001409007220 */ /* 0x000fe20000410000 */
[C---:B------:R-:W-:Y:S01]  /*9590*/  IMAD.U32 R39, R42.reuse, 0x10000, RZ ;  /* 0x000100002a277824 */ /* 0x040fe200078e00ff */
[----:B------:R-:W-:Y:S01]  /*95a0*/  LOP3.LUT R9, R42, 0xffff0000, RZ, 0xc0, !PT ;  /* 0xffff00002a097812 */ /* 0x000fe200078ec0ff */
[----:B------:R-:W-:-:S02]  /*95b0*/  IMAD.U32 R21, R24, 0x10000, RZ ;  /* 0x0001000018157824 */ /* 0x000fc400078e00ff */
[C---:B------:R-:W-:Y:S01]  /*95c0*/  FFMA.FTZ R20, R3.reuse, R20, -R8 ;  /* 0x0000001403147223 */ /* 0x040fe20000010808 */
[----:B------:R-:W-:Y:S01]  /*95d0*/  FFMA.FTZ R40, R3, R40, R0 ;  /* 0x0000002803287223 */ /* 0x000fe20000010000 */
[----:B------:R-:W-:Y:S01]  /*95e0*/  FMUL.FTZ R37, R10, R39 ;  /* 0x000000270a257220 */ /* 0x000fe20000410000 */
[----:B------:R-:W-:Y:S01]  /*95f0*/  LOP3.LUT R3, R24, 0xffff0000, RZ, 0xc0, !PT ;  /* 0xffff000018037812 */ /* 0x000fe200078ec0ff */
[-C--:B------:R-:W-:Y:S01]  /*9600*/  FMUL.FTZ R10, R10, R21.reuse ;  /* 0x000000150a0a7220 */ /* 0x080fe20000410000 */
[----:B------:R-:W-:Y:S02]  /*9610*/  IMAD.U32 R8, R43, 0x10000, RZ ;  /* 0x000100002b087824 */ /* 0x000fe400078e00ff */
[----:B------:R-:W-:Y:S01]  /*9620*/  FFMA.FTZ R37, R4, R21, -R37 ;  /* 0x0000001504257223 */ /* 0x000fe20000010825 */
[C---:B------:R-:W-:Y:S01]  /*9630*/  FMUL.FTZ R21, R36.reuse, R9 ;  /* 0x0000000924157220 */ /* 0x040fe20000410000 */
[----:B------:R-:W-:Y:S01]  /*9640*/  FMUL.FTZ R49, R36, R3 ;  /* 0x0000000324317220 */ /* 0x000fe20000410000 */
[----:B------:R-:W-:Y:S01]  /*9650*/  FFMA.FTZ R39, R4, R39, R10 ;  /* 0x0000002704277223 */ /* 0x000fe2000001000a */
[----:B------:R-:W-:-:S02]  /*9660*/  IMAD.U32 R0, R25, 0x10000, RZ ;  /* 0x0001000019007824 */ /* 0x000fc400078e00ff */
[----:B------:R-:W-:Y:S01]  /*9670*/  FMUL.FTZ R36, R11, R8 ;  /* 0x000000080b247220 */ /* 0x000fe20000410000 */
[----:B------:R-:W-:Y:S02]  /*9680*/  IMAD.U32 R10, R44, 0x10000, RZ ;  /* 0x000100002c0a7824 */ /* 0x000fe400078e00ff */
[----:B------:R-:W-:Y:S01]  /*9690*/  FFMA.FTZ R24, R12, R3, -R21 ;  /* 0x000000030c187223 */ /* 0x000fe20000010815 */
[----:B------:R-:W-:Y:S02]  /*96a0*/  IMAD.U32 R4, R27, 0x10000, RZ ;  /* 0x000100001b047824 */ /* 0x000fe400078e00ff */
[-C--:B------:R-:W-:Y:S01]  /*96b0*/  FMUL.FTZ R11, R11, R0.reuse ;  /* 0x000000000b0b7220 */ /* 0x080fe20000410000 */
[----:B------:R-:W-:Y:S01]  /*96c0*/  FFMA.FTZ R36, R5, R0, -R36 ;  /* 0x0000000005247223 */ /* 0x000fe20000010824 */
[C---:B------:R-:W-:Y:S01]  /*96d0*/  FMUL.FTZ R42, R15.reuse, R10 ;  /* 0x0000000a0f2a7220 */ /* 0x040fe20000410000 */
[----:B------:R-:W-:Y:S01]  /*96e0*/  FMUL.FTZ R0, R15, R4 ;  /* 0x000000040f007220 */ /* 0x000fe20000410000 */
[----:B------:R-:W-:Y:S01]  /*96f0*/  LOP3.LUT R43, R43, 0xffff0000, RZ, 0xc0, !PT ;  /* 0xffff00002b2b7812 */ /* 0x000fe200078ec0ff */
[----:B------:R-:W-:Y:S01]  /*9700*/  FFMA.FTZ R11, R5, R8, R11 ;  /* 0x00000008050b7223 */ /* 0x000fe2000001000b */
[----:B------:R-:W-:Y:S01]  /*9710*/  LOP3.LUT R25, R25, 0xffff0000, RZ, 0xc0, !PT ;  /* 0xffff000019197812 */ /* 0x000fe200078ec0ff */
[C---:B------:R-:W-:Y:S01]  /*9720*/  FFMA.FTZ R42, R7.reuse, R4, -R42 ;  /* 0x00000004072a7223 */ /* 0x040fe2000001082a */
[----:B------:R-:W-:Y:S01]  /*9730*/  LOP3.LUT R3, R44, 0xffff0000, RZ, 0xc0, !PT ;  /* 0xffff00002c037812 */ /* 0x000fe200078ec0ff */
[----:B------:R-:W-:Y:S01]  /*9740*/  FFMA.FTZ R15, R7, R10, R0 ;  /* 0x0000000a070f7223 */ /* 0x000fe20000010000 */
[----:B------:R-:W-:Y:S01]  /*9750*/  LOP3.LUT R27, R27, 0xffff0000, RZ, 0xc0, !PT ;  /* 0xffff00001b1b7812 */ /* 0x000fe200078ec0ff */
[C---:B------:R-:W-:Y:S01]  /*9760*/  FMUL.FTZ R5, R13.reuse, R43 ;  /* 0x0000002b0d057220 */ /* 0x040fe20000410000 */
[----:B------:R-:W-:Y:S01]  /*9770*/  FMUL.FTZ R0, R13, R25 ;  /* 0x000000190d007220 */ /* 0x000fe20000410000 */
[----:B------:R-:W-:Y:S01]  /*9780*/  FMUL.FTZ R7, R38, R3 ;  /* 0x0000000326077220 */ /* 0x000fe20000410000 */
[----:B------:R-:W-:Y:S01]  /*9790*/  FFMA.FTZ R12, R12, R9, R49 ;  /* 0x000000090c0c7223 */ /* 0x000fe20000010031 */
        /* <DEDUP_REMOVED lines=10> */
[----:B------:R-:W-:Y:S02]  /*9840*/  F2FP.BF16.F32.PACK_AB R8, R40, R47 ;  /* 0x0000002f2808723e */ /* 0x000fe400000010ff */
[----:B------:R-:W-:Y:S01]  /*9850*/  F2FP.BF16.F32.PACK_AB R9, R12, R39 ;  /* 0x000000270c09723e */ /* 0x000fe200000010ff */
[----:B------:R2:W-:Y:S01]  /*9860*/  STS.128 [R46+0x18400], R4 ;  /* 0x018400042e007388 */ /* 0x0005e20000000c00 */
[----:B------:R-:W-:-:S05]  /*9870*/  F2FP.BF16.F32.PACK_AB R11, R38, R15 ;  /* 0x0000000f260b723e */ /* 0x000fca00000010ff */
[----:B------:R2:W-:Y:S02]  /*9880*/  STS.128 [R48+0x18400], R8 ;  /* 0x0184000830007388 */ /* 0x0005e40000000c00 */
.L_x_2945:
[----:B------:R-:W-:Y:S05]  /*9890*/  BSYNC B1 ;  /* 0x0000000000017941 */ /* 0x000fea0003800000 */
.L_x_2944:
[----:B------:R-:W-:Y:S01]  /*98a0*/  PRMT R13, R55, 0x5410, R54 ;  /* 0x00005410370d7816 */ /* 0x000fe20000000036 */
[----:B------:R-:W-:Y:S06]  /*98b0*/  @P0 BRA `(.L_x_2936) ;  /* 0x0000000400a80947 */ /* 0x000fec0003800000 */
[----:B------:R-:W3:Y:S01]  /*98c0*/  LDL R3, [R1+0xc] ;  /* 0x00000c0001037983 */ /* 0x000ee20000100800 */
[C---:B--2---:R-:W-:Y:S02]  /*98d0*/  VIADD R4, R205.reuse, 0x40 ;  /* 0x00000040cd047836 */ /* 0x044fe40000000000 */
[----:B------:R-:W-:Y:S01]  /*98e0*/  VIADD R5, R205, 0x40 ;  /* 0x00000040cd057836 */ /* 0x000fe20000000000 */
[----:B------:R-:W2:Y:S01]  /*98f0*/  LDL R44, [R1+0x30] ;  /* 0x00003000012c7983 */ /* 0x000ea20000100800 */
[----:B------:R-:W-:Y:S02]  /*9900*/  IMAD.SHL.U32 R4, R4, 0x40, RZ ;  /* 0x0000004004047824 */ /* 0x000fe400078e00ff */
[----:B------:R-:W-:Y:S02]  /*9910*/  IMAD.SHL.U32 R5, R5, 0x40, RZ ;  /* 0x0000004005057824 */ /* 0x000fe400078e00ff */
[----:B------:R-:W-:Y:S01]  /*9920*/  IMAD.IADD R0, R16, 0x1, R41 ;  /* 0x0000000110007824 */ /* 0x000fe200078e0229 */
[----:B------:R-:W-:-:S02]  /*9930*/  LOP3.LUT R4, R4, 0x1c0, RZ, 0xc0, !PT ;  /* 0x000001c004047812 */ /* 0x000fc400078ec0ff */
[----:B------:R-:W-:Y:S02]  /*9940*/  LOP3.LUT R5, R5, 0x1c0, RZ, 0xc0, !PT ;  /* 0x000001c005057812 */ /* 0x000fe400078ec0ff */
[----:B------:R-:W-:Y:S02]  /*9950*/  SHF.R.U32.HI R4, RZ, 0x3, R4 ;  /* 0x00000003ff047819 */ /* 0x000fe40000011604 */
[----:B------:R-:W-:-:S04]  /*9960*/  LOP3.LUT R0, R5, 0x38, R0, 0xf8, !PT ;  /* 0x0000003805007812 */ /* 0x000fc800078ef800 */
[----:B------:R-:W-:Y:S02]  /*9970*/  LOP3.LUT R0, R0, R4, RZ, 0x3c, !PT ;  /* 0x0000000400007212 */ /* 0x000fe400078e3cff */
[--C-:B------:R-:W-:Y:S02]  /*9980*/  SHF.R.U64 R25, R32, 0x10, R33.reuse ;  /* 0x0000001020197819 */ /* 0x100fe40000001221 */
[----:B------:R-:W-:Y:S02]  /*9990*/  SHF.R.U32.HI R27, RZ, 0x10, R33 ;  /* 0x00000010ff1b7819 */ /* 0x000fe40000011621 */
[----:B-1----:R-:W-:Y:S02]  /*99a0*/  SHF.R.U64 R12, R34, 0x10, R35 ;  /* 0x00000010220c7819 */ /* 0x002fe40000001223 */
[----:B------:R-:W-:Y:S02]  /*99b0*/  SHF.R.U32.HI R33, RZ, 0x10, R29 ;  /* 0x00000010ff217819 */ /* 0x000fe4000001161d */
[----:B------:R-:W-:-:S02]  /*99c0*/  SHF.R.U64 R34, R30, 0x10, R31 ;  /* 0x000000101e227819 */ /* 0x000fc4000000121f */
[----:B------:R-:W-:Y:S02]  /*99d0*/  SHF.R.U32.HI R36, RZ, 0x10, R31 ;  /* 0x00000010ff247819 */ /* 0x000fe4000001161f */
[----:B------:R-:W-:Y:S02]  /*99e0*/  PRMT R25, R52, 0x5410, R25 ;  /* 0x0000541034197816 */ /* 0x000fe40000000019 */
[----:B------:R-:W-:Y:S02]  /*99f0*/  SHF.R.U32.HI R35, RZ, 0x10, R35 ;  /* 0x00000010ff237819 */ /* 0x000fe40000011623 */
[----:B------:R-:W-:Y:S02]  /*9a00*/  PRMT R33, R51, 0x5410, R33 ;  /* 0x0000541033217816 */ /* 0x000fe40000000021 */
[----:B------:R-:W-:Y:S02]  /*9a10*/  PRMT R27, R53, 0x5410, R27 ;  /* 0x00005410351b7816 */ /* 0x000fe4000000001b */
[----:B------:R-:W-:Y:S01]  /*9a20*/  PRMT R30, R13, 0x5410, R35 ;  /* 0x000054100d1e7816 */ /* 0x000fe20000000023 */
[----:B------:R-:W-:Y:S01]  /*9a30*/  IMAD.U32 R35, R33, 0x10000, RZ ;  /* 0x0001000021237824 */ /* 0x000fe200078e00ff */
[----:B------:R-:W-:-:S05]  /*9a40*/  PRMT R36, R51, 0x5432, R36 ;  /* 0x0000543233247816 */ /* 0x000fca0000000024 */
[----:B------:R-:W-:Y:S01]  /*9a50*/  IMAD.U32 R37, R36, 0x10000, RZ ;  /* 0x0001000024257824 */ /* 0x000fe200078e00ff */
[----:B------:R-:W-:Y:S02]  /*9a60*/  PRMT R34, R50, 0x5432, R34 ;  /* 0x0000543232227816 */ /* 0x000fe40000000022 */
[----:B------:R-:W-:Y:S01]  /*9a70*/  LOP3.LUT R36, R36, 0xffff0000, RZ, 0xc0, !PT ;  /* 0xffff000024247812 */ /* 0x000fe200078ec0ff */
[----:B---3--:R-:W-:-:S04]  /*9a80*/  IMAD.IADD R0, R3, 0x1, R0 ;  /* 0x0000000103007824 */ /* 0x008fc800078e0200 */
[----:B------:R-:W-:Y:S01]  /*9a90*/  IMAD R0, R0, 0x2, R23 ;  /* 0x0000000200007824 */ /* 0x000fe200078e0217 */
[----:B--2---:R-:W1:Y:S04]  /*9aa0*/  LDS.128 R8, [R44+0x18400] ;  /* 0x018400002c087984 */ /* 0x004e680000000c00 */
[----:B------:R-:W0:Y:S01]  /*9ab0*/  LDS.128 R4, [R0+0x18400] ;  /* 0x0184000000047984 */ /* 0x000e220000000c00 */
[----:B------:R-:W-:-:S04]  /*9ac0*/  SHF.R.U64 R3, R28, 0x10, R29 ;  /* 0x000000101c037819 */ /* 0x000fc8000000121d */
[----:B------:R-:W-:Y:S01]  /*9ad0*/  PRMT R31, R50, 0x5410, R3 ;  /* 0x00005410321f7816 */ /* 0x000fe20000000003 */
[----:B------:R-:W-:-:S04]  /*9ae0*/  IMAD.U32 R28, R25, 0x10000, RZ ;  /* 0x00010000191c7824 */ /* 0x000fc800078e00ff */
[----:B------:R-:W-:Y:S01]  /*9af0*/  IMAD.U32 R32, R31, 0x10000, RZ ;  /* 0x000100001f207824 */ /* 0x000fe200078e00ff */
[----:B------:R-:W-:Y:S02]  /*9b00*/  PRMT R29, R13, 0x5432, R12 ;  /* 0x000054320d1d7816 */ /* 0x000fe4000000000c */
[----:B------:R-:W-:Y:S02]  /*9b10*/  LOP3.LUT R31, R31, 0xffff0000, RZ, 0xc0, !PT ;  /* 0xffff00001f1f7812 */ /* 0x000fe400078ec0ff */
[----:B------:R-:W-:Y:S01]  /*9b20*/  LOP3.LUT R25, R25, 0xffff0000, RZ, 0xc0, !PT ;  /* 0xffff000019197812 */ /* 0x000fe200078ec0ff */
[----:B-1----:R-:W-:Y:S02]  /*9b30*/  IMAD.U32 R3, R8, 0x10000, RZ ;  /* 0x0001000008037824 */ /* 0x002fe400078e00ff */
[----:B0-----:R-:W-:Y:S02]  /*9b40*/  IMAD.U32 R15, R4, 0x10000, RZ ;  /* 0x00010000040f7824 */ /* 0x001fe400078e00ff */
[----:B------:R-:W-:-:S02]  /*9b50*/  IMAD.U32 R20, R5, 0x10000, RZ ;  /* 0x0001000005147824 */ /* 0x000fc400078e00ff */
[C---:B------:R-:W-:Y:S01]  /*9b60*/  FMUL.FTZ R38, R15.reuse, R32 ;  /* 0x000000200f267220 */ /* 0x040fe20000410000 */
[-C--:B------:R-:W-:Y:S01]  /*9b70*/  FMUL.FTZ R40, R15, R28.reuse ;  /* 0x0000001c0f287220 */ /* 0x080fe20000410000 */
[----:B------:R-:W-:Y:S02]  /*9b80*/  IMAD.U32 R12, R9, 0x10000, RZ ;  /* 0x00010000090c7824 */ /* 0x000fe400078e00ff */
[----:B------:R-:W-:Y:S01]  /*9b90*/  FMUL.FTZ R39, R20, R35 ;  /* 0x0000002314277220 */ /* 0x000fe20000410000 */
[----:B------:R-:W-:Y:S02]  /*9ba0*/  IMAD.U32 R15, R27, 0x10000, RZ ;  /* 0x000100001b0f7824 */ /* 0x000fe400078e00ff */
[----:B------:R-:W-:Y:S01]  /*9bb0*/  FFMA.FTZ R38, R3, R28, -R38 ;  /* 0x0000001c03267223 */ /* 0x000fe20000010826 */
[----:B------:R-:W-:Y:S02]  /*9bc0*/  IMAD.U32 R24, R7, 0x10000, RZ ;  /* 0x0001000007187824 */ /* 0x000fe400078e00ff */
[----:B------:R-:W-:Y:S01]  /*9bd0*/  FFMA.FTZ R40, R3, R32, R40 ;  /* 0x0000002003287223 */ /* 0x000fe20000010028 */
[----:B------:R-:W-:-:S02]  /*9be0*/  IMAD.U32 R3, R30, 0x10000, RZ ;  /* 0x000100001e037824 */ /* 0x000fc400078e00ff */
[-C--:B------:R-:W-:Y:S01]  /*9bf0*/  FMUL.FTZ R41, R20, R15.reuse ;  /* 0x0000000f14297220 */ /* 0x080fe20000410000 */
[----:B------:R-:W-:Y:S01]  /*9c00*/  FFMA.FTZ R39, R12, R15, -R39 ;  /* 0x0000000f0c277223 */ /* 0x000fe20000010827 */
[C---:B------:R-:W-:Y:S01]  /*9c10*/  FMUL.FTZ R15, R24.reuse, R37 ;  /* 0x00000025180f7220 */ /* 0x040fe20000410000 */
[----:B------:R-:W-:Y:S02]  /*9c20*/  IMAD.U32 R14, R11, 0x10000, RZ ;  /* 0x000100000b0e7824 */ /* 0x000fe400078e00ff */
[----:B------:R-:W-:Y:S01]  /*9c30*/  FMUL.FTZ R24, R24, R3 ;  /* 0x0000000318187220 */ /* 0x000fe20000410000 */
[----:B------:R-:W-:Y:S01]  /*9c40*/  LOP3.LUT R4, R4, 0xffff0000, RZ, 0xc0, !PT ;  /* 0xffff000004047812 */ /* 0x000fe200078ec0ff */
[----:B------:R-:W-:Y:S01]  /*9c50*/  FFMA.FTZ R41, R12, R35, R41 ;  /* 0x000000230c297223 */ /* 0x000fe20000010029 */
[C---:B------:R-:W-:Y:S01]  /*9c60*/  FFMA.FTZ R28, R14.reuse, R3, -R15 ;  /* 0x000000030e1c7223 */ /* 0x040fe2000001080f */
[----:B------:R-:W-:Y:S01]  /*9c70*/  FFMA.FTZ R37, R14, R37, R24 ;  /* 0x000000250e257223 */ /* 0x000fe20000010018 */
[----:B------:R-:W-:Y:S01]  /*9c80*/  LOP3.LUT R8, R8, 0xffff0000, RZ, 0xc0, !PT ;  /* 0xffff000008087812 */ /* 0x000fe200078ec0ff */
[C---:B------:R-:W-:Y:S01]  /*9c90*/  FMUL.FTZ R3, R4.reuse, R31 ;  /* 0x0000001f04037220 */ /* 0x040fe20000410000 */
[----:B------:R-:W-:Y:S01]  /*9ca0*/  LOP3.LUT R5, R5, 0xffff0000, RZ, 0xc0, !PT ;  /* 0xffff000005057812 */ /* 0x000fe200078ec0ff */
[-C--:B------:R-:W-:Y:S01]  /*9cb0*/  FMUL.FTZ R15, R4, R25.reuse ;  /* 0x00000019040f7220 */ /* 0x080fe20000410000 */
[----:B------:R-:W-:Y:S01]  /*9cc0*/  LOP3.LUT R14, R33, 0xffff0000, RZ, 0xc0, !PT ;  /* 0xffff0000210e7812 */ /* 0x000fe200078ec0ff */
[----:B------:R-:W-:Y:S01]  /*9cd0*/  IMAD.U32 R21, R6, 0x10000, RZ ;  /* 0x0001000006157824 */ /* 0x000fe200078e00ff */
[----:B------:R-:W-:Y:S01]  /*9ce0*/  LOP3.LUT R12, R27, 0xffff0000, RZ, 0xc0, !PT ;  /* 0xffff00001b0c7812 */ /* 0x000fe200078ec0ff */
[----:B------:R-:W-:Y:S01]  /*9cf0*/  IMAD.U32 R20, R34, 0x10000, RZ ;  /* 0x0001000022147824 */ /* 0x000fe200078e00ff */
[----:B------:R-:W-:Y:S01]  /*9d00*/  LOP3.LUT R9, R9, 0xffff0000, RZ, 0xc0, !PT ;  /* 0xffff000009097812 */ /* 0x000fe200078ec0ff */
[C---:B------:R-:W-:Y:S01]  /*9d10*/  FFMA.FTZ R25, R8.reuse, R25, -R3 ;  /* 0x0000001908197223 */ /* 0x040fe20000010803 */
[----:B------:R-:W-:Y:S01]  /*9d20*/  FMUL.FTZ R24, R5, R14 ;  /* 0x0000000e05187220 */ /* 0x000fe20000410000 */
[----:B------:R-:W-:Y:S01]  /*9d30*/  FFMA.FTZ R15, R8, R31, R15 ;  /* 0x0000001f080f7223 */ /* 0x000fe2000001000f */
[----:B------:R-:W-:Y:S01]  /*9d40*/  IMAD.U32 R13, R10, 0x10000, RZ ;  /* 0x000100000a0d7824 */ /* 0x000fe200078e00ff */
[----:B------:R-:W-:Y:S01]  /*9d50*/  LOP3.LUT R6, R6, 0xffff0000, RZ, 0xc0, !PT ;  /* 0xffff000006067812 */ /* 0x000fe200078ec0ff */
[----:B------:R-:W-:Y:S01]  /*9d60*/  IMAD.U32 R4, R29, 0x10000, RZ ;  /* 0x000100001d047824 */ /* 0x000fe200078e00ff */
[----:B------:R-:W-:Y:S01]  /*9d70*/  LOP3.LUT R7, R7, 0xffff0000, RZ, 0xc0, !PT ;  /* 0xffff000007077812 */ /* 0x000fe200078ec0ff */
[----:B------:R-:W-:Y:S01]  /*9d80*/  FMUL.FTZ R5, R5, R12 ;  /* 0x0000000c05057220 */ /* 0x000fe20000410000 */
[----:B------:R-:W-:Y:S01]  /*9d90*/  FMUL.FTZ R8, R21, R20 ;  /* 0x0000001415087220 */ /* 0x000fe20000410000 */
[----:B------:R-:W-:-:S02]  /*9da0*/  LOP3.LUT R3, R34, 0xffff0000, RZ, 0xc0, !PT ;  /* 0xffff000022037812 */ /* 0x000fc400078ec0ff */
[----:B------:R-:W-:Y:S02]  /*9db0*/  LOP3.LUT R29, R29, 0xffff0000, RZ, 0xc0, !PT ;  /* 0xffff00001d1d7812 */ /* 0x000fe400078ec0ff */
[----:B------:R-:W-:Y:S01]  /*9dc0*/  LOP3.LUT R30, R30, 0xffff0000, RZ, 0xc0, !PT ;  /* 0xffff00001e1e7812 */ /* 0x000fe200078ec0ff */
[C---:B------:R-:W-:Y:S01]  /*9dd0*/  FFMA.FTZ R24, R9.reuse, R12, -R24 ;  /* 0x0000000c09187223 */ /* 0x040fe20000010818 */
[----:B------:R-:W-:Y:S01]  /*9de0*/  LOP3.LUT R10, R10, 0xffff0000, RZ, 0xc0, !PT ;  /* 0xffff00000a0a7812 */ /* 0x000fe200078ec0ff */
[----:B------:R-:W-:Y:S01]  /*9df0*/  FFMA.FTZ R14, R9, R14, R5 ;  /* 0x0000000e090e7223 */ /* 0x000fe20000010005 */
[----:B------:R-:W-:Y:S01]  /*9e00*/  LOP3.LUT R11, R11, 0xffff0000, RZ, 0xc0, !PT ;  /* 0xffff00000b0b7812 */ /* 0x000fe200078ec0ff */
[-C--:B------:R-:W-:Y:S01]  /*9e10*/  FMUL.FTZ R12, R21, R4.reuse ;  /* 0x00000004150c7220 */ /* 0x080fe20000410000 */
[----:B------:R-:W-:Y:S01]  /*9e20*/  FFMA.FTZ R8, R13, R4, -R8 ;  /* 0x000000040d087223 */ /* 0x000fe20000010808 */
[C---:B------:R-:W-:Y:S01]  /*9e30*/  FMUL.FTZ R5, R6.reuse, R3 ;  /* 0x0000000306057220 */ /* 0x040fe20000410000 */
[C---:B------:R-:W-:Y:S01]  /*9e40*/  FMUL.FTZ R4, R7.reuse, R36 ;  /* 0x0000002407047220 */ /* 0x040fe20000410000 */
[-C--:B------:R-:W-:Y:S01]  /*9e50*/  FMUL.FTZ R6, R6, R29.reuse ;  /* 0x0000001d06067220 */ /* 0x080fe20000410000 */
[-C--:B------:R-:W-:Y:S01]  /*9e60*/  FMUL.FTZ R9, R7, R30.reuse ;  /* 0x0000001e07097220 */ /* 0x080fe20000410000 */
[C---:B------:R-:W-:Y:S01]  /*9e70*/  FFMA.FTZ R5, R10.reuse, R29, -R5 ;  /* 0x0000001d0a057223 */ /* 0x040fe20000010805 */
[----:B------:R-:W-:Y:S01]  /*9e80*/  FFMA.FTZ R7, R11, R30, -R4 ;  /* 0x0000001e0b077223 */ /* 0x000fe20000010804 */
[----:B------:R-:W-:Y:S01]  /*9e90*/  FFMA.FTZ R12, R13, R20, R12 ;  /* 0x000000140d0c7223 */ /* 0x000fe2000001000c */
        /* <DEDUP_REMOVED lines=12> */
.L_x_2936:
[----:B------:R-:W-:Y:S05]  /*9f60*/  BSYNC B0 ;  /* 0x0000000000007941 */ /* 0x000fea0003800000 */
.L_x_2922:
        /* <DEDUP_REMOVED lines=8> */
.L_x_2919:
[----:B-123--:R-:W1:Y:S01]  /*9ff0*/  S2R R0, SR_TID.X ;  /* 0x0000000000007919 */ /* 0x00ee620000002100 */
[----:B------:R-:W-:Y:S05]  /*a000*/  WARPSYNC.ALL ;  /* 0x0000000000007948 */ /* 0x000fea0003800000 */
[----:B------:R-:W-:Y:S02]  /*a010*/  LOP3.LUT R22, R22, 0xfffbffff, RZ, 0xc0, !PT ;  /* 0xfffbffff16167812 */ /* 0x000fe400078ec0ff */
[----:B-1----:R-:W-:-:S05]  /*a020*/  SHF.R.U32.HI R0, RZ, 0x7, R0 ;  /* 0x00000007ff007819 */ /* 0x002fca0000011600 */
[----:B------:R-:W-:Y:S02]  /*a030*/  VIADD R177, R0, 0x8 ;  /* 0x0000000800b17836 */ /* 0x000fe40000000000 */
[----:B------:R-:W-:-:S03]  /*a040*/  IMAD.U32 R0, RZ, RZ, UR51 ;  /* 0x00000033ff007e24 */ /* 0x000fc6000f8e00ff */
[----:B------:R1:W-:Y:S02]  /*a050*/  BAR.SYNC.DEFER_BLOCKING R177, 0x100 ;  /* 0x000400b10000751d */ /* 0x0003e40000010000 */
[----:B------:R-:W-:-:S13]  /*a060*/  ISETP.NE.AND P1, PT, R0, 0x3, PT ;  /* 0x000000030000780c */ /* 0x000fda0003f25270 */
[----:B------:R-:W-:Y:S01]  /*a070*/  @P1 LOP3.LUT R22, R22, 0x40000, RZ, 0xfc, !PT ;  /* 0x0004000016161812 */ /* 0x000fe200078efcff */
[----:B-1----:R-:W-:Y:S06]  /*a080*/  @!P1 BRA `(.L_x_2946) ;  /* 0x0000000000049947 */ /* 0x002fec0003800000 */
[----:B------:R-:W-:Y:S01]  /*a090*/  BPT.TRAP 0x1 ;  /* 0x000000040000795c */ /* 0x000fe20000300000 */
.L_x_2946:
[----:B------:R-:W-:Y:S01]  /*a0a0*/  IMAD R0, R2, 0x8, R23 ;  /* 0x0000000802007824 */ /* 0x000fe200078e0217 */
[----:B------:R-:W-:-:S04]  /*a0b0*/  SHF.L.U32 R21, R202, 0x1f, RZ ;  /* 0x0000001fca157819 */ /* 0x000fc800000006ff */
[----:B------:R1:W2:Y:S01]  /*a0c0*/  SYNCS.PHASECHK.TRANS64.TRYWAIT P0, [R0+URZ+0x22830], R21 ;  /* 0x02283015000075a7 */ /* 0x0002a2000800017f */
[----:B------:R-:W-:Y:S05]  /*a0d0*/  @!P1 BRA `(.L_x_2947) ;  /* 0x0000000000049947 */ /* 0x000fea0003800000 */
[----:B------:R-:W-:Y:S01]  /*a0e0*/  BPT.TRAP 0x1 ;  /* 0x000000040000795c */ /* 0x000fe20000300000 */
.L_x_2947:
[----:B------:R-:W-:Y:S01]  /*a0f0*/  VIADD R3, R23, 0x1c400 ;  /* 0x0001c40017037836 */ /* 0x000fe20000000000 */
[----:B------:R-:W-:Y:S01]  /*a100*/  LOP3.LUT R4, R26, 0x10000, RZ, 0xfc, !PT ;  /* 0x000100001a047812 */ /* 0x000fe200078efcff */
[----:B------:R-:W-:-:S03]  /*a110*/  IMAD.MOV.U32 R5, RZ, RZ, 0x40000040 ;  /* 0x40000040ff057424 */ /* 0x000fc600078e00ff */
[----:B------:R-:W-:-:S04]  /*a120*/  SHF.R.U32.HI R3, RZ, 0x4, R3 ;  /* 0x00000004ff037819 */ /* 0x000fc80000011603 */
[----:B------:R-:W-:-:S04]  /*a130*/  LOP3.LUT R3, R3, 0x3fff, RZ, 0xc0, !PT ;  /* 0x00003fff03037812 */ /* 0x000fc800078ec0ff */
[----:B------:R-:W-:Y:S01]  /*a140*/  LOP3.LUT R227, R3, 0x10000, RZ, 0xfc, !PT ;  /* 0x0001000003e37812 */ /* 0x000fe200078efcff */
[----:B--2---:R-:W-:Y:S06]  /*a150*/  @P0 BRA `(.L_x_2948) ;  /* 0x0000000000080947 */ /* 0x004fec0003800000 */
[----:B------:R-:W2:Y:S02]  /*a160*/  SYNCS.PHASECHK.TRANS64.TRYWAIT P0, [R0+URZ+0x22830], R21 ;  /* 0x02283015000075a7 */ /* 0x000ea4000800017f */
[----:B--2---:R-:W-:Y:S05]  /*a170*/  @!P0 BRA `(.L_x_2949) ;  /* 0x00000188008c8947 */ /* 0x004fea0003800000 */
.L_x_2948:
[----:B------:R-:W-:Y:S01]  /*a180*/  IMAD R6, R2, 0x300, R227 ;  /* 0x0000030002067824 */ /* 0x000fe200078e02e3 */
[----:B------:R-:W-:Y:S05]  /*a190*/  WARPSYNC.ALL ;  /* 0x0000000000007948 */ /* 0x000fea0003800000 */
[----:B------:R-:W-:Y:S01]  /*a1a0*/  IMAD.MOV.U32 R7, RZ, RZ, 0x40000040 ;  /* 0x40000040ff077424 */ /* 0x000fe200078e00ff */
[C---:B------:R-:W-:Y:S01]  /*a1b0*/  R2UR UR4, R4.reuse ;  /* 0x00000000040472ca */ /* 0x040fe200000e0000 */
[----:B0----5:R-:W-:Y:S01]  /*a1c0*/  WARPGROUP.ARRIVE ;  /* 0x00000000000079c5 */ /* 0x021fe20000000000 */
[----:B------:R-:W-:Y:S01]  /*a1d0*/  R2UR UR5, R5 ;  /* 0x00000000050572ca */ /* 0x000fe200000e0000 */
[----:B------:R-:W-:Y:S01]  /*a1e0*/  VIADD R14, R4, 0x2 ;  /* 0x00000002040e7836 */ /* 0x000fe20000000000 */
[C---:B------:R-:W-:Y:S01]  /*a1f0*/  R2UR UR6, R6.reuse ;  /* 0x00000000060672ca */ /* 0x040fe200000e0000 */
[----:B------:R-:W-:Y:S01]  /*a200*/  VIADD R8, R6, 0x2 ;  /* 0x0000000206087836 */ /* 0x000fe20000000000 */
[----:B------:R-:W-:Y:S01]  /*a210*/  R2UR UR7, R7 ;  /* 0x00000000070772ca */ /* 0x000fe200000e0000 */
[----:B------:R-:W-:Y:S01]  /*a220*/  IMAD.MOV.U32 R15, RZ, RZ, 0x40000040 ;  /* 0x40000040ff0f7424 */ /* 0x000fe200078e00ff */
[----:B------:R-:W0:Y:S01]  /*a230*/  S2R R3, SR_TID.X ;  /* 0x0000000000037919 */ /* 0x000e220000002100 */
[----:B------:R-:W-:-:S02]  /*a240*/  IMAD.MOV.U32 R9, RZ, RZ, 0x40000040 ;  /* 0x40000040ff097424 */ /* 0x000fc400078e00ff */
[C---:B------:R-:W-:Y:S02]  /*a250*/  VIADD R12, R4.reuse, 0x4 ;  /* 0x00000004040c7836 */ /* 0x040fe40000000000 */
[----:B------:R-:W-:Y:S02]  /*a260*/  IMAD.MOV.U32 R13, RZ, RZ, 0x40000040 ;  /* 0x40000040ff0d7424 */ /* 0x000fe400078e00ff */
[----:B------:R-:W-:Y:S02]  /*a270*/  VIADD R10, R4, 0x6 ;  /* 0x00000006040a7836 */ /* 0x000fe40000000000 */
[----:B------:R-:W-:Y:S02]  /*a280*/  IMAD.MOV.U32 R11, RZ, RZ, 0x40000040 ;  /* 0x40000040ff0b7424 */ /* 0x000fe400078e00ff */
[----:B------:R-:W-:Y:S01]  /*a290*/  HGMMA.64x96x16.F32.BF16 R24, gdesc[UR4], RZ, !UPT, gsb0 ;  /* 0x01600000041879f0 */ /* 0x000fe2000c0018ff */
[----:B------:R-:W-:Y:S01]  /*a2a0*/  R2UR UR4, R14 ;  /* 0x000000000e0472ca */ /* 0x000fe200000e0000 */
[----:B------:R-:W-:Y:S01]  /*a2b0*/  IMAD.MOV.U32 R7, RZ, RZ, 0x40000040 ;  /* 0x40000040ff077424 */ /* 0x000fe200078e00ff */
[----:B------:R-:W-:Y:S01]  /*a2c0*/  R2UR UR5, R15 ;  /* 0x000000000f0572ca */ /* 0x000fe200000e0000 */
[----:B------:R-:W-:Y:S01]  /*a2d0*/  IMAD.U32 R97, RZ, RZ, UR51 ;  /* 0x00000033ff617e24 */ /* 0x000fe2000f8e00ff */
[----:B------:R-:W-:Y:S01]  /*a2e0*/  R2UR UR6, R8 ;  /* 0x00000000080672ca */ /* 0x000fe200000e0000 */
[C---:B------:R-:W-:Y:S01]  /*a2f0*/  VIADD R8, R6.reuse, 0x4 ;  /* 0x0000000406087836 */ /* 0x040fe20000000000 */
[----:B------:R-:W-:Y:S01]  /*a300*/  R2UR UR7, R9 ;  /* 0x00000000090772ca */ /* 0x000fe200000e0000 */
[----:B------:R-:W-:Y:S01]  /*a310*/  IMAD.MOV.U32 R9, RZ, RZ, 0x40000040 ;  /* 0x40000040ff097424 */ /* 0x000fe200078e00ff */
[----:B------:R-:W-:Y:S01]  /*a320*/  ISETP.NE.AND P0, PT, R97, 0x3, PT ;  /* 0x000000036100780c */ /* 0x000fe20003f05270 */
[----:B------:R-:W-:Y:S01]  /*a330*/  VIADD R6, R6, 0x6 ;  /* 0x0000000606067836 */ /* 0x000fe20000000000 */
[----:B0-----:R-:W-:Y:S01]  /*a340*/  SHF.R.U32.HI R3, RZ, 0x7, R3 ;  /* 0x00000007ff037819 */ /* 0x001fe20000011603 */
[----:B------:R-:W-:-:S02]  /*a350*/  WARPGROUP.DEPBAR.LE gsb0, 0x0 ;  /* 0x00008000000079c5 */ /* 0x000fc40000010000 */
[----:B------:R-:W-:-:S06]  /*a360*/  WARPGROUP.ARRIVE ;  /* 0x00000000000079c5 */ /* 0x000fcc0000000000 */
        /* <DEDUP_REMOVED lines=8> */
[----:B------:R-:W-:Y:S01]  /*a3f0*/  HGMMA.64x96x16.F32.BF16 R24, gdesc[UR4], R24, gsb0 ;  /* 0x01600000041879f0 */ /* 0x000fe20008001818 */
[----:B------:R-:W-:Y:S02]  /*a400*/  R2UR UR4, R10 ;  /* 0x000000000a0472ca */ /* 0x000fe400000e0000 */
[----:B------:R-:W-:Y:S02]  /*a410*/  R2UR UR5, R11 ;  /* 0x000000000b0572ca */ /* 0x000fe400000e0000 */
[----:B------:R-:W-:Y:S02]  /*a420*/  R2UR UR6, R6 ;  /* 0x00000000060672ca */ /* 0x000fe400000e0000 */
[----:B------:R-:W-:Y:S01]  /*a430*/  R2UR UR7, R7 ;  /* 0x00000000070772ca */ /* 0x000fe200000e0000 */
[----:B------:R-:W-:Y:S02]  /*a440*/  WARPGROUP.DEPBAR.LE gsb0, 0x0 ;  /* 0x00008000000079c5 */ /* 0x000fe40000010000 */
[----:B------:R-:W-:-:S10]  /*a450*/  WARPGROUP.ARRIVE ;  /* 0x00000000000079c5 */ /* 0x000fd40000000000 */
[----:B------:R-:W-:Y:S03]  /*a460*/  HGMMA.64x96x16.F32.BF16 R24, gdesc[UR4], R24, gsb0 ;  /* 0x01600000041879f0 */ /* 0x000fe60008001818 */
[----:B------:R-:W-:Y:S02]  /*a470*/  WARPGROUP.DEPBAR.LE gsb0, 0x0 ;  /* 0x00008000000079c5 */ /* 0x000fe40000010000 */
[----:B------:R0:W-:Y:S06]  /*a480*/  BAR.ARV R9, 0x100 ;  /* 0x000400090000751d */ /* 0x0001ec0000002000 */
[----:B------:R-:W-:Y:S05]  /*a490*/  @!P0 BRA `(.L_x_2950) ;  /* 0x0000000000048947 */ /* 0x000fea0003800000 */
[----:B------:R-:W-:Y:S01]  /*a4a0*/  BPT.TRAP 0x1 ;  /* 0x000000040000795c */ /* 0x000fe20000300000 */
.L_x_2950:
[----:B------:R-:W3:Y:S01]  /*a4b0*/  LDC R226, c[0x0][0x448] ;  /* 0x00011200ffe27b82 */ /* 0x000ee20000000800 */
[----:B------:R-:W-:Y:S01]  /*a4c0*/  ULDC UR4, c[0x0][0x9d8] ;  /* 0x0002760000047ab9 */ /* 0x000fe20000000800 */
[----:B------:R-:W-:Y:S01]  /*a4d0*/  ULDC.64 UR6, c[0x0][0x9e0] ;  /* 0x0002780000067ab9 */ /* 0x000fe20000000a00 */
[----:B------:R-:W-:Y:S01]  /*a4e0*/  FMUL.FTZ R7, R36, UR4 ;  /* 0x0000000424077c20 */ /* 0x000fe20008410000 */
[----:B------:R-:W-:Y:S01]  /*a4f0*/  FMUL.FTZ R36, R38, UR4 ;  /* 0x0000000426247c20 */ /* 0x000fe20008410000 */
[----:B------:R-:W-:Y:S01]  /*a500*/  FMUL.FTZ R40, R40, UR4 ;  /* 0x0000000428287c20 */ /* 0x000fe20008410000 */
[----:B------:R-:W-:Y:S01]  /*a510*/  FMUL.FTZ R6, R26, UR4 ;  /* 0x000000041a067c20 */ /* 0x000fe20008410000 */
[----:B------:R-:W-:Y:S01]  /*a520*/  FMUL.FTZ R26, R35, UR4 ;  /* 0x00000004231a7c20 */ /* 0x000fe20008410000 */
[----:B------:R-:W-:Y:S01]  /*a530*/  FMUL.FTZ R37, R37, UR4 ;  /* 0x0000000425257c20 */ /* 0x000fe20008410000 */
[----:B------:R-:W4:Y:S01]  /*a540*/  MUFU.TANH R79, R40 ;  /* 0x00000028004f7308 */ /* 0x000f220000002400 */
[----:B------:R-:W-:-:S02]  /*a550*/  IMAD.IADD R35, R229, 0x1, R214 ;  /* 0x00000001e5237824 */ /* 0x000fc400078e02d6 */
[----:B------:R-:W-:Y:S01]  /*a560*/  FMUL.FTZ R54, R54, UR4 ;  /* 0x0000000436367c20 */ /* 0x000fe20008410000 */
[----:B------:R-:W-:Y:S01]  /*a570*/  FMUL.FTZ R29, R29, UR4 ;  /* 0x000000041d1d7c20 */ /* 0x000fe20008410000 */
[----:B------:R-:W-:Y:S01]  /*a580*/  FMUL.FTZ R25, R25, UR4 ;  /* 0x0000000419197c20 */ /* 0x000fe20008410000 */
[----:B------:R-:W-:Y:S01]  /*a590*/  FMUL.FTZ R28, R28, UR4 ;  /* 0x000000041c1c7c20 */ /* 0x000fe20008410000 */
[----:B------:R-:W-:Y:S01]  /*a5a0*/  FMUL.FTZ R32, R32, UR4 ;  /* 0x0000000420207c20 */ /* 0x000fe20008410000 */
[----:B------:R-:W-:Y:S01]  /*a5b0*/  FMUL.FTZ R33, R33, UR4 ;  /* 0x0000000421217c20 */ /* 0x000fe20008410000 */
[----:B------:R-:W0:Y:S01]  /*a5c0*/  MUFU.TANH R78, R37 ;  /* 0x00000025004e7308 */ /* 0x000e220000002400 */
[----:B------:R-:W-:Y:S01]  /*a5d0*/  FMUL.FTZ R45, R45, UR4 ;  /* 0x000000042d2d7c20 */ /* 0x000fe20008410000 */
[----:B------:R-:W-:Y:S01]  /*a5e0*/  FMUL.FTZ R8, R24, UR4 ;  /* 0x0000000418087c20 */ /* 0x000fe20008410000 */
[----:B------:R-:W-:Y:S01]  /*a5f0*/  UISETP.GE.AND UP0, UPT, UR7, 0x1, UPT ;  /* 0x000000010700788c */ /* 0x000fe2000bf06270 */
[----:B------:R-:W-:Y:S01]  /*a600*/  FMUL.FTZ R24, R31, UR4 ;  /* 0x000000041f187c20 */ /* 0x000fe20008410000 */
[----:B------:R-:W-:Y:S01]  /*a610*/  LOP3.LUT R22, R22, 0xfff7ffff, RZ, 0xc0, !PT ;  /* 0xfff7ffff16167812 */ /* 0x000fe200078ec0ff */
[----:B------:R-:W-:Y:S01]  /*a620*/  FMUL.FTZ R3, R27, UR4 ;  /* 0x000000041b037c20 */ /* 0x000fe20008410000 */
[----:B---3--:R-:W-:Y:S01]  /*a630*/  ISETP.NE.AND P0, PT, R226, 0x1, PT ;  /* 0x00000001e200780c */ /* 0x008fe20003f05270 */
        /* <DEDUP_REMOVED lines=8> */
[----:B------:R5:W0:Y:S01]  /*a6c0*/  MUFU.TANH R74, R29 ;  /* 0x0000001d004a7308 */ /* 0x000a220000002400 */
[----:B------:R-:W-:Y:S01]  /*a6d0*/  FMUL.FTZ R49, R49, UR4 ;  /* 0x0000000431317c20 */ /* 0x000fe20008410000 */
[----:B------:R-:W-:Y:S01]  /*a6e0*/  FMUL.FTZ R52, R52, UR4 ;  /* 0x0000000434347c20 */ /* 0x000fe20008410000 */
[----:B------:R-:W-:Y:S01]  /*a6f0*/  FMUL.FTZ R53, R53, UR4 ;  /* 0x0000000435357c20 */ /* 0x000fe20008410000 */
[----:B------:R-:W1:Y:S01]  /*a700*/  @P0 LDC R38, c[0x0][0x44c] ;  /* 0x00011300ff260b82 */ /* 0x000e620000000800 */
[----:B------:R-:W-:Y:S01]  /*a710*/  FMUL.FTZ R64, R64, UR4 ;  /* 0x0000000440407c20 */ /* 0x000fe20008410000 */
[----:B------:R-:W-:Y:S01]  /*a720*/  FMUL.FTZ R65, R65, UR4 ;  /* 0x0000000441417c20 */ /* 0x000fe20008410000 */
[----:B------:R-:W-:Y:S01]  /*a730*/  FMUL.FTZ R68, R68, UR4 ;  /* 0x0000000444447c20 */ /* 0x000fe20008410000 */
[----:B------:R2:W0:Y:S01]  /*a740*/  MUFU.TANH R72, R25 ;  /* 0x0000001900487308 */ /* 0x0004220000002400 */
[----:B-----5:R-:W-:Y:S01]  /*a750*/  FMUL.FTZ R29, R43, UR4 ;  /* 0x000000042b1d7c20 */ /* 0x020fe20008410000 */
[----:B------:R-:W-:Y:S01]  /*a760*/  FMUL.FTZ R69, R69, UR4 ;  /* 0x0000000445457c20 */ /* 0x000fe20008410000 */
[----:B------:R-:W-:Y:S01]  /*a770*/  FMUL.FTZ R47, R71, UR4 ;  /* 0x00000004472f7c20 */ /* 0x000fe20008410000 */
[----:B------:R-:W5:Y:S01]  /*a780*/  @P0 LDC R40, c[0x0][0x450] ;  /* 0x00011400ff280b82 */ /* 0x000f620000000800 */
[----:B------:R-:W-:Y:S01]  /*a790*/  FMUL.FTZ R55, R55, UR4 ;  /* 0x0000000437377c20 */ /* 0x000fe20008410000 */
[----:B------:R-:W-:Y:S01]  /*a7a0*/  FMUL.FTZ R56, R56, UR4 ;  /* 0x0000000438387c20 */ /* 0x000fe20008410000 */
[----:B------:R-:W-:Y:S01]  /*a7b0*/  FMUL.FTZ R57, R57, UR4 ;  /* 0x0000000439397c20 */ /* 0x000fe20008410000 */
[----:B------:R4:W0:Y:S01]  /*a7c0*/  MUFU.TANH R73, R28 ;  /* 0x0000001c00497308 */ /* 0x0008220000002400 */
[----:B--2---:R-:W-:Y:S01]  /*a7d0*/  FMUL.FTZ R25, R34, UR4 ;  /* 0x0000000422197c20 */ /* 0x004fe20008410000 */
[----:B------:R-:W-:Y:S01]  /*a7e0*/  FMUL.FTZ R34, R63, UR4 ;  /* 0x000000043f227c20 */ /* 0x000fe20008410000 */
[----:B------:R-:W-:Y:S01]  /*a7f0*/  FMUL.FTZ R58, R58, UR4 ;  /* 0x000000043a3a7c20 */ /* 0x000fe20008410000 */
[----:B------:R-:W-:Y:S01]  /*a800*/  FMUL.FTZ R59, R59, UR4 ;  /* 0x000000043b3b7c20 */ /* 0x000fe20008410000 */
[----:B------:R-:W-:Y:S01]  /*a810*/  FMUL.FTZ R60, R60, UR4 ;  /* 0x000000043c3c7c20 */ /* 0x000fe20008410000 */
[----:B------:R-:W-:Y:S01]  /*a820*/  FMUL.FTZ R61, R61, UR4 ;  /* 0x000000043d3d7c20 */ /* 0x000fe20008410000 */
[----:B------:R-:W-:Y:S01]  /*a830*/  FMUL.FTZ R62, R62, UR4 ;  /* 0x000000043e3e7c20 */ /* 0x000fe20008410000 */
[----:B------:R2:W0:Y:S01]  /*a840*/  MUFU.TANH R75, R32 ;  /* 0x00000020004b7308 */ /* 0x0004220000002400 */
[----:B----4-:R-:W-:Y:S01]  /*a850*/  FMUL.FTZ R28, R42, UR4 ;  /* 0x000000042a1c7c20 */ /* 0x010fe20008410000 */
[----:B------:R-:W-:Y:S01]  /*a860*/  FMUL.FTZ R42, R66, UR4 ;  /* 0x00000004422a7c20 */ /* 0x000fe20008410000 */
[----:B------:R-:W-:Y:S01]  /*a870*/  @P0 LOP3.LUT R22, R22, 0x80000, RZ, 0xfc, !PT ;  /* 0x0008000016160812 */ /* 0x000fe200078efcff */
[----:B-1----:R-:W-:Y:S01]  /*a880*/  @P0 IMAD.HI.U32 R37, R35, R38, RZ ;  /* 0x0000002623250227 */ /* 0x002fe200078e00ff */
[----:B------:R-:W-:Y:S01]  /*a890*/  ULDC UR50, c[0x0][0x9dc] ;  /* 0x0002770000327ab9 */ /* 0x000fe20000000800 */
[----:B------:R-:W-:-:S02]  /*a8a0*/  UP2UR UR52, UPR, URZ, 0x1 ;  /* 0x000000013f347883 */ /* 0x000fc40008000000 */
[----:B------:R-:W-:Y:S01]  /*a8b0*/  IMAD.MOV.U32 R38, RZ, RZ, R35 ;  /* 0x000000ffff267224 */ /* 0x000fe200078e0023 */
[----:B------:R1:W4:Y:S01]  /*a8c0*/  MUFU.TANH R76, R33 ;  /* 0x00000021004c7308 */ /* 0x0003220000002400 */
[----:B------:R-:W-:Y:S02]  /*a8d0*/  VIADD R35, R0, 0x22840 ;  /* 0x0002284000237836 */ /* 0x000fe40000000000 */
[----:B--2---:R-:W-:Y:S01]  /*a8e0*/  FMUL.FTZ R32, R50, UR4 ;  /* 0x0000000432207c20 */ /* 0x004fe20008410000 */
[----:B-----5:R-:W-:Y:S01]  /*a8f0*/  @P0 SHF.R.U32.HI R38, RZ, R40, R37 ;  /* 0x00000028ff260219 */ /* 0x020fe20000011625 */
[----:B------:R-:W-:Y:S01]  /*a900*/  IMAD.U32 R40, RZ, RZ, UR47 ;  /* 0x0000002fff287e24 */ /* 0x000fe2000f8e00ff */
[----:B------:R-:W-:Y:S01]  /*a910*/  PLOP3.LUT P0, PT, PT, PT, UP0, 0x40, 0x0 ;  /* 0x000000000000781c */ /* 0x000fe20003f0e808 */
[----:B------:R-:W-:Y:S01]  /*a920*/  IMAD R37, R176, -0x60, R204 ;  /* 0xffffffa0b0257824 */ /* 0x000fe200078e02cc */
[----:B------:R-:W-:Y:S01]  /*a930*/  ULOP3.LUT UR50, URZ, UR50, URZ, 0x33, !UPT ;  /* 0x000000323f327292 */ /* 0x000fe2000f8e333f */
[----:B------:R-:W2:Y:S01]  /*a940*/  SHFL.IDX PT, R54, R38, RZ, 0x1c1f ;  /* 0x001c1fff26367589 */ /* 0x000ea200000e0000 */
[----:B------:R-:W-:Y:S01]  /*a950*/  PRMT R35, R40, 0x654, R35 ;  /* 0x0000065428237816 */ /* 0x000fe20000000023 */
[----:B------:R5:W0:Y:S01]  /*a960*/  MUFU.TANH R77, R7 ;  /* 0x00000007004d7308 */ /* 0x000a220000002400 */
[----:B-1----:R-:W-:-:S02]  /*a970*/  FMUL.FTZ R33, R51, UR4 ;  /* 0x0000000433217c20 */ /* 0x002fc40008410000 */
[----:B------:R1:W-:Y:S05]  /*a980*/  SYNCS.ARRIVE.TRANS64.RED.A1T0 RZ, [R35+URZ], RZ ;  /* 0x000000ff23ff79a7 */ /* 0x0003ea000810043f */
[----:B------:R3:W0:Y:S01]  /*a990*/  MUFU.TANH R43, R45 ;  /* 0x0000002d002b7308 */ /* 0x0006220000002400 */
[----:B-----5:R-:W-:Y:S01]  /*a9a0*/  FMUL.FTZ R7, R67, UR4 ;  /* 0x0000000443077c20 */ /* 0x020fe20008410000 */
[C---:B-1----:R-:W-:Y:S02]  /*a9b0*/  VIADD R35, R37.reuse, 0x61 ;  /* 0x0000006125237836 */ /* 0x042fe40000000000 */
[----:B------:R-:W-:Y:S02]  /*a9c0*/  VIADD R37, R37, 0x60 ;  /* 0x0000006025257836 */ /* 0x000fe40000000000 */
[----:B------:R-:W-:-:S02]  /*a9d0*/  IMAD R40, R206, -0x2, R35 ;  /* 0xfffffffece287824 */ /* 0x000fc400078e0223 */
[----:B------:R-:W1:Y:S01]  /*a9e0*/  MUFU.TANH R8, R8 ;  /* 0x0000000800087308 */ /* 0x000e620000002400 */
[----:B---3--:R-:W-:Y:S01]  /*a9f0*/  FMUL.FTZ R45, R70, UR4 ;  /* 0x00000004462d7c20 */ /* 0x008fe20008410000 */
[----:B------:R-:W-:Y:S02]  /*aa00*/  IMAD.MOV.U32 R35, RZ, RZ, -0x60 ;  /* 0xffffffa0ff237424 */ /* 0x000fe400078e00ff */
[----:B------:R-:W-:Y:S02]  /*aa10*/  IMAD.IADD R40, R40, 0x1, -R203 ;  /* 0x0000000128287824 */ /* 0x000fe400078e0acb */
[----:B------:R-:W-:Y:S02]  /*aa20*/  IMAD R63, R206, -0x2, R37 ;  /* 0xfffffffece3f7824 */ /* 0x000fe400078e0225 */
[----:B------:R-:W3:Y:S01]  /*aa30*/  MUFU.TANH R6, R6 ;  /* 0x0000000600067308 */ /* 0x000ee20000002400 */
[----:B------:R-:W-:Y:S02]  /*aa40*/  VIADD R66, R40, UR6 ;  /* 0x0000000628427c36 */ /* 0x000fe40008000000 */
[----:B------:R-:W-:-:S02]  /*aa50*/  IMAD R71, R176, R35, 0x60 ;  /* 0x00000060b0477424 */ /* 0x000fc400078e0223 */
[----:B------:R-:W-:Y:S01]  /*aa60*/  VIADD R67, R40, UR50 ;  /* 0x0000003228437c36 */ /* 0x000fe20008000000 */
[----:B--2---:R-:W-:Y:S01]  /*aa70*/  VIADDMNMX R35, R54, R66, R63, PT ;  /* 0x0000004236237246 */ /* 0x004fe2000380013f */
[----:B------:R-:W-:Y:S01]  /*aa80*/  IMAD R70, R206, -0x2, R71 ;  /* 0xfffffffece467824 */ /* 0x000fe200078e0247 */
        /* <DEDUP_REMOVED lines=21> */
[----:B------:R0:W0:Y:S08]  /*abe0*/  MUFU.TANH R46, R56 ;  /* 0x00000038002e7308 */ /* 0x0000300000002400 */
[----:B------:R0:W0:Y:S08]  /*abf0*/  MUFU.TANH R50, R57 ;  /* 0x0000003900327308 */ /* 0x0000300000002400 */
[----:B------:R0:W0:Y:S08]  /*ac00*/  MUFU.TANH R82, R58 ;  /* 0x0000003a00527308 */ /* 0x0000300000002400 */
[----:B------:R0:W0:Y:S08]  /*ac10*/  MUFU.TANH R83, R59 ;  /* 0x0000003b00537308 */ /* 0x0000300000002400 */
[----:B------:R0:W0:Y:S08]  /*ac20*/  MUFU.TANH R51, R60 ;  /* 0x0000003c00337308 */ /* 0x0000300000002400 */
[----:B------:R0:W0:Y:S08]  /*ac30*/  MUFU.TANH R84, R61 ;  /* 0x0000003d00547308 */ /* 0x0000300000002400 */
[----:B------:R0:W0:Y:S08]  /*ac40*/  MUFU.TANH R85, R62 ;  /* 0x0000003e00557308 */ /* 0x0000300000002400 */
        /* <DEDUP_REMOVED lines=9> */
[----:B-1234-:R-:W-:Y:S05]  /*ace0*/  @P0 BRA `(.L_x_2951) ;  /* 0x0000000000540947 */ /* 0x01efea0003800000 */
[----:B------:R-:W-:Y:S01]  /*acf0*/  IADD3 R39, -R203, R204, R54 ;  /* 0x000000cccb277210 */ /* 0x000fe20007ffe136 */
[----:B------:R-:W-:Y:S03]  /*ad00*/  BSSY B0, `(.L_x_2952) ;  /* 0x0000010000007945 */ /* 0x000fe60003800000 */
[----:B------:R-:W-:-:S13]  /*ad10*/  ISETP.GT.AND P0, PT, R39, -0x1, PT ;  /* 0xffffffff2700780c */ /* 0x000fda0003f04270 */
[----:B------:R-:W-:Y:S05]  /*ad20*/  @P0 BRA `(.L_x_2953) ;  /* 0x0000000000200947 */ /* 0x000fea0003800000 */
[----:B------:R-:W-:Y:S01]  /*ad30*/  UISETP.NE.AND UP0, UPT, UR7, 0x1, UPT ;  /* 0x000000010700788c */ /* 0x000fe2000bf05270 */
[----:B------:R-:W-:-:S05]  /*ad40*/  LOP3.LUT R39, RZ, R39, RZ, 0x33, !PT ;  /* 0x00000027ff277212 */ /* 0x000fca00078e33ff */
[----:B------:R-:W-:-:S05]  /*ad50*/  PLOP3.LUT P0, PT, PT, PT, UP0, 0x80, 0x0 ;  /* 0x000000000000781c */ /* 0x000fca0003f0f008 */
[----:B------:R-:W-:-:S08]  /*ad60*/  @UP0 ULDC.64 UR4, c[0x0][0x9e8] ;  /* 0x00027a0000040ab9 */ /* 0x000fd00000000a00 */
[----:B------:R-:W-:-:S05]  /*ad70*/  @P0 IMAD.HI.U32 R40, R39, UR4, RZ ;  /* 0x0000000427280c27 */ /* 0x000fca000f8e00ff */
[----:B------:R-:W-:-:S04]  /*ad80*/  @P0 SHF.R.U32.HI R39, RZ, UR5, R40 ;  /* 0x00000005ff270c19 */ /* 0x000fc80008011628 */
[----:B------:R-:W-:Y:S01]  /*ad90*/  LOP3.LUT R39, RZ, R39, RZ, 0x33, !PT ;  /* 0x00000027ff277212 */ /* 0x000fe200078e33ff */
[----:B------:R-:W-:Y:S06]  /*ada0*/  BRA `(.L_x_2954) ;  /* 0x0000000000147947 */ /* 0x000fec0003800000 */
.L_x_2953:
[----:B------:R-:W-:-:S06]  /*adb0*/  UISETP.NE.AND UP0, UPT, UR7, 0x1, UPT ;  /* 0x000000010700788c */ /* 0x000fcc000bf05270 */
[----:B------:R-:W-:-:S05]  /*adc0*/  PLOP3.LUT P0, PT, PT, PT, UP0, 0x80, 0x0 ;  /* 0x000000000000781c */ /* 0x000fca0003f0f008 */
[----:B------:R-:W-:-:S08]  /*add0*/  @UP0 ULDC.64 UR4, c[0x0][0x9e8] ;  /* 0x00027a0000040ab9 */ /* 0x000fd00000000a00 */
[----:B------:R-:W-:-:S05]  /*ade0*/  @P0 IMAD.HI.U32 R40, R39, UR4, RZ ;  /* 0x0000000427280c27 */ /* 0x000fca000f8e00ff */
[----:B------:R-:W-:-:S07]  /*adf0*/  @P0 SHF.R.U32.HI R39, RZ, UR5, R40 ;  /* 0x00000005ff270c19 */ /* 0x000fce0008011628 */
.L_x_2954:
[----:B------:R-:W-:Y:S05]  /*ae00*/  BSYNC B0 ;  /* 0x0000000000007941 */ /* 0x000fea0003800000 */
.L_x_2952:
[----:B------:R-:W-:-:S05]  /*ae10*/  IMAD R40, R39, UR7, R70 ;  /* 0x0000000727287c24 */ /* 0x000fca000f8e0246 */
[----:B------:R-:W-:Y:S02]  /*ae20*/  VIMNMX R37, R37, R40, !PT ;  /* 0x0000002825257248 */ /* 0x000fe40007fe0100 */
[----:B------:R-:W-:-:S07]  /*ae30*/  VIADDMNMX R35, R40, UR7, R35, PT ;  /* 0x0000000728237c46 */ /* 0x000fce000b800123 */
.L_x_2951:
[C---:B------:R-:W-:Y:S01]  /*ae40*/  ISETP.GE.AND P1, PT, R71.reuse, 0x9, PT ;  /* 0x000000094700780c */ /* 0x040fe20003f26270 */
[----:B------:R-:W-:Y:S01]  /*ae50*/  UISETP.GE.AND UP0, UPT, UR7, 0x1, UPT ;  /* 0x000000010700788c */ /* 0x000fe2000bf06270 */
[----:B------:R-:W-:Y:S02]  /*ae60*/  ISETP.GE.AND P0, PT, R71, 0x2, PT ;  /* 0x000000024700780c */ /* 0x000fe40003f06270 */
[C---:B------:R-:W-:Y:S02]  /*ae70*/  ISETP.GT.AND P2, PT, R37.reuse, 0x8, !P1 ;  /* 0x000000082500780c */ /* 0x040fe40004f44270 */
[----:B------:R-:W-:Y:S02]  /*ae80*/  ISETP.GT.AND P3, PT, R37, 0x1, !P0 ;  /* 0x000000012500780c */ /* 0x000fe40004764270 */
[----:B------:R-:W-:Y:S02]  /*ae90*/  ISETP.LT.OR P2, PT, R35, 0x9, P2 ;  /* 0x000000092300780c */ /* 0x000fe40001741670 */
[----:B------:R-:W-:-:S02]  /*aea0*/  ISETP.GE.AND P4, PT, R71, 0xa, PT ;  /* 0x0000000a4700780c */ /* 0x000fc40003f86270 */
[----:B0-----:R-:W-:Y:S02]  /*aeb0*/  FSEL R154, R73, -INF , !P2 ;  /* 0xff800000499a7808 */ /* 0x001fe40005000000 */
[----:B------:R-:W-:Y:S02]  /*aec0*/  ISETP.LT.OR P3, PT, R35, 0x2, P3 ;  /* 0x000000022300780c */ /* 0x000fe40001f61670 */
        /* <DEDUP_REMOVED lines=90> */
[C---:B------:R-:W-:Y:S02]  /*b470*/  ISETP.GE.AND P2, PT, R71.reuse, 0x52, PT ;  /* 0x000000524700780c */ /* 0x040fe40003f46270 */
[----:B------:R-:W-:Y:S02]  /*b480*/  ISETP.GE.AND P5, PT, R71, 0x1, PT ;  /* 0x000000014700780c */ /* 0x000fe40003fa6270 */
[----:B------:R-:W-:Y:S02]  /*b490*/  ISETP.GT.AND P3, PT, R37, 0x51, !P2 ;  /* 0x000000512500780c */ /* 0x000fe40005764270 */
[----:B------:R-:W-:-:S02]  /*b4a0*/  ISETP.GE.AND P6, PT, R71, 0x5a, PT ;  /* 0x0000005a4700780c */ /* 0x000fc40003fc6270 */
[----:B------:R-:W-:-:S04]  /*b4b0*/  ISETP.LT.OR P3, PT, R35, 0x52, P3 ;  /* 0x000000522300780c */ /* 0x000fc80001f61670 */
[----:B------:R-:W-:Y:S02]  /*b4c0*/  FSEL R48, R65, -INF , !P3 ;  /* 0xff80000041307808 */ /* 0x000fe40005800000 */
[----:B------:R-:W-:-:S04]  /*b4d0*/  ISETP.GE.AND P3, PT, R71, 0x59, PT ;  /* 0x000000594700780c */ /* 0x000fc80003f66270 */
[----:B------:R-:W-:-:S04]  /*b4e0*/  ISETP.GT.AND P4, PT, R37, 0x58, !P3 ;  /* 0x000000582500780c */ /* 0x000fc80005f84270 */
[----:B------:R-:W-:-:S04]  /*b4f0*/  ISETP.LT.OR P4, PT, R35, 0x59, P4 ;  /* 0x000000592300780c */ /* 0x000fc80002781670 */
[----:B------:R-:W-:Y:S02]  /*b500*/  FSEL R44, R68, -INF , !P4 ;  /* 0xff800000442c7808 */ /* 0x000fe40006000000 */
[----:B------:R-:W-:-:S04]  /*b510*/  ISETP.GT.AND P4, PT, R37, RZ, !P5 ;  /* 0x000000ff2500720c */ /* 0x000fc80006f84270 */
[----:B------:R-:W-:-:S04]  /*b520*/  ISETP.LT.OR P4, PT, R35, 0x1, P4 ;  /* 0x000000012300780c */ /* 0x000fc80002781670 */
[----:B------:R-:W-:Y:S02]  /*b530*/  FSEL R152, R8, -INF , !P4 ;  /* 0xff80000008987808 */ /* 0x000fe40006000000 */
[----:B------:R-:W-:Y:S01]  /*b540*/  ISETP.GT.AND P4, PT, R37, 0x59, !P6 ;  /* 0x000000592500780c */ /* 0x000fe20007784270 */
[----:B------:R-:W0:Y:S03]  /*b550*/  SHFL.IDX PT, R8, R38, 0x1, 0x1c1f ;  /* 0x003c1f0026087f89 */ /* 0x000e2600000e0000 */
[----:B------:R-:W-:-:S04]  /*b560*/  ISETP.LT.OR P4, PT, R35, 0x5a, P4 ;  /* 0x0000005a2300780c */ /* 0x000fc80002781670 */
[----:B------:R-:W-:Y:S02]  /*b570*/  FSEL R46, R69, -INF , !P4 ;  /* 0xff800000452e7808 */ /* 0x000fe40006000000 */
[----:B------:R-:W-:Y:S02]  /*b580*/  PLOP3.LUT P4, PT, PT, PT, UP0, 0x40, 0x0 ;  /* 0x000000000000781c */ /* 0x000fe40003f8e808 */
[----:B0-----:R-:W-:Y:S01]  /*b590*/  VIADDMNMX R63, R8, R66, R63, PT ;  /* 0x00000042083f7246 */ /* 0x001fe2000380013f */
[----:B------:R-:W-:-:S10]  /*b5a0*/  IMAD.IADD R64, R67, 0x1, R8 ;  /* 0x0000000143407824 */ /* 0x000fd400078e0208 */
[----:B------:R-:W-:Y:S05]  /*b5b0*/  @P4 BRA `(.L_x_2955) ;  /* 0x00000000005c4947 */ /* 0x000fea0003800000 */
        /* <DEDUP_REMOVED lines=8> */
[----:B------:R-:W-:Y:S01]  /*b640*/  @P4 IMAD.HI.U32 R35, R8, UR4, RZ ;  /* 0x0000000408234c27 */ /* 0x000fe2000f8e00ff */
[----:B------:R-:W-:-:S13]  /*b650*/  PLOP3.LUT P4, PT, PT, PT, UP0, 0x80, 0x0 ;  /* 0x000000000000781c */ /* 0x000fda0003f8f008 */
[----:B------:R-:W-:-:S04]  /*b660*/  @P4 SHF.R.U32.HI R8, RZ, UR5, R35 ;  /* 0x00000005ff084c19 */ /* 0x000fc80008011623 */
[----:B------:R-:W-:Y:S01]  /*b670*/  LOP3.LUT R8, RZ, R8, RZ, 0x33, !PT ;  /* 0x00000008ff087212 */ /* 0x000fe200078e33ff */
[----:B------:R-:W-:Y:S06]  /*b680*/  BRA `(.L_x_2958) ;  /* 0x0000000000187947 */ /* 0x000fec0003800000 */
.L_x_2957:
[----:B------:R-:W-:-:S06]  /*b690*/  UISETP.NE.AND UP0, UPT, UR7, 0x1, UPT ;  /* 0x000000010700788c */ /* 0x000fcc000bf05270 */
[----:B------:R-:W-:-:S05]  /*b6a0*/  PLOP3.LUT P4, PT, PT, PT, UP0, 0x80, 0x0 ;  /* 0x000000000000781c */ /* 0x000fca0003f8f008 */
[----:B------:R-:W-:-:S08]  /*b6b0*/  @UP0 ULDC.64 UR4, c[0x0][0x9e8] ;  /* 0x00027a0000040ab9 */ /* 0x000fd00000000a00 */
[----:B------:R-:W-:Y:S01]  /*b6c0*/  @P4 IMAD.HI.U32 R35, R8, UR4, RZ ;  /* 0x0000000408234c27 */ /* 0x000fe2000f8e00ff */
[----:B------:R-:W-:-:S13]  /*b6d0*/  PLOP3.LUT P4, PT, PT, PT, UP0, 0x80, 0x0 ;  /* 0x000000000000781c */ /* 0x000fda0003f8f008 */
[----:B------:R-:W-:-:S07]  /*b6e0*/  @P4 SHF.R.U32.HI R8, RZ, UR5, R35 ;  /* 0x00000005ff084c19 */ /* 0x000fce0008011623 */
.L_x_2958:
[----:B------:R-:W-:Y:S05]  /*b6f0*/  BSYNC B0 ;  /* 0x0000000000007941 */ /* 0x000fea0003800000 */
.L_x_2956:
[----:B------:R-:W-:-:S05]  /*b700*/  IMAD R8, R8, UR7, R70 ;  /* 0x0000000708087c24 */ /* 0x000fca000f8e0246 */
[----:B------:R-:W-:Y:S02]  /*b710*/  VIMNMX R64, R64, R8, !PT ;  /* 0x0000000840407248 */ /* 0x000fe40007fe0100 */
[----:B------:R-:W-:-:S07]  /*b720*/  VIADDMNMX R63, R8, UR7, R63, PT ;  /* 0x00000007083f7c46 */ /* 0x000fce000b80013f */
.L_x_2955:
        /* <DEDUP_REMOVED lines=15> */
[----:B------:R-:W-:Y:S02]  /*b820*/  ISETP.GT.AND P0, PT, R64, 0x10, !P0 ;  /* 0x000000104000780c */ /* 0x000fe40004704270 */
[C---:B------:R-:W-:Y:S02]  /*b830*/  ISETP.LT.OR P5, PT, R63.reuse, 0x1, P5 ;  /* 0x000000013f00780c */ /* 0x040fe40002fa1670 */
[----:B------:R-:W-:Y:S02]  /*b840*/  ISETP.LT.OR P0, PT, R63, 0x11, P0 ;  /* 0x000000113f00780c */ /* 0x000fe40000701670 */
[----:B------:R-:W-:-:S02]  /*b850*/  FSEL R65, R6, -INF , !P5 ;  /* 0xff80000006417808 */ /* 0x000fc40006800000 */
        /* <DEDUP_REMOVED lines=8> */
[----:B------:R-:W-:Y:S02]  /*b8e0*/  ISETP.GT.AND P0, PT, R64, 0x18, !P1 ;  /* 0x000000184000780c */ /* 0x000fe40004f04270 */
[----:B------:R-:W-:Y:S02]  /*b8f0*/  FMNMX.FTZ R6, R156, R6, !PT ;  /* 0x000000069c067209 */ /* 0x000fe40007810000 */
        /* <DEDUP_REMOVED lines=9> */
[----:B------:R-:W-:Y:S02]  /*b990*/  ISETP.NE.AND P1, PT, R94, RZ, PT ;  /* 0x000000ff5e00720c */ /* 0x000fe40003f25270 */
[----:B------:R-:W-:Y:S02]  /*b9a0*/  ISETP.GT.AND P0, PT, R64, 0x20, !P0 ;  /* 0x000000204000780c */ /* 0x000fe40004704270 */
[----:B------:R-:W-:Y:S02]  /*b9b0*/  FMNMX.FTZ R66, R43, R66, !PT ;  /* 0x000000422b427209 */ /* 0x000fe40007810000 */
[----:B------:R-:W-:Y:S02]  /*b9c0*/  ISETP.LT.OR P0, PT, R63, 0x21, P0 ;  /* 0x000000213f00780c */ /* 0x000fe40000701670 */
[----:B------:R-:W-:-:S02]  /*b9d0*/  ISETP.NE.AND P4, PT, R95, RZ, PT ;  /* 0x000000ff5f00720c */ /* 0x000fc40003f85270 */
[----:B------:R-:W-:Y:S02]  /*b9e0*/  FSEL R8, R28, -INF , !P0 ;  /* 0xff8000001c087808 */ /* 0x000fe40004000000 */
[----:B------:R-:W-:Y:S02]  /*b9f0*/  ISETP.NE.AND P0, PT, R79, RZ, PT ;  /* 0x000000ff4f00720c */ /* 0x000fe40003f05270 */
[C---:B------:R-:W-:Y:S02]  /*ba00*/  ISETP.GT.AND P2, PT, R64.reuse, 0x51, !P2 ;  /* 0x000000514000780c */ /* 0x040fe40005744270 */
[C---:B------:R-:W-:Y:S02]  /*ba10*/  ISETP.GT.AND P0, PT, R64.reuse, 0x21, !P0 ;  /* 0x000000214000780c */ /* 0x040fe40004704270 */
[----:B------:R-:W-:Y:S02]  /*ba20*/  ISETP.GT.AND P3, PT, R64, 0x58, !P3 ;  /* 0x000000584000780c */ /* 0x000fe40005f64270 */
[----:B------:R-:W-:-:S02]  /*ba30*/  ISETP.LT.OR P0, PT, R63, 0x22, P0 ;  /* 0x000000223f00780c */ /* 0x000fc40000701670 */
[----:B------:R-:W-:Y:S02]  /*ba40*/  ISETP.LT.OR P2, PT, R63, 0x52, P2 ;  /* 0x000000523f00780c */ /* 0x000fe40001741670 */
[----:B------:R-:W-:Y:S02]  /*ba50*/  FSEL R20, R29, -INF , !P0 ;  /* 0xff8000001d147808 */ /* 0x000fe40004000000 */
[----:B------:R-:W-:Y:S02]  /*ba60*/  ISETP.NE.AND P0, PT, R87, RZ, PT ;  /* 0x000000ff5700720c */ /* 0x000fe40003f05270 */
[C---:B------:R-:W-:Y:S02]  /*ba70*/  ISETP.GT.AND P6, PT, R64.reuse, 0x59, !P6 ;  /* 0x000000594000780c */ /* 0x040fe400077c4270 */
[----:B------:R-:W-:Y:S02]  /*ba80*/  ISETP.GT.AND P0, PT, R64, 0x28, !P0 ;  /* 0x000000284000780c */ /* 0x000fe40004704270 */
[----:B------:R-:W-:-:S02]  /*ba90*/  ISETP.LT.OR P3, PT, R63, 0x59, P3 ;  /* 0x000000593f00780c */ /* 0x000fc40001f61670 */
[C---:B------:R-:W-:Y:S02]  /*baa0*/  ISETP.LT.OR P0, PT, R63.reuse, 0x29, P0 ;  /* 0x000000293f00780c */ /* 0x040fe40000701670 */
[----:B------:R-:W-:Y:S02]  /*bab0*/  ISETP.LT.OR P6, PT, R63, 0x5a, P6 ;  /* 0x0000005a3f00780c */ /* 0x000fe400037c1670 */
[----:B------:R-:W-:Y:S02]  /*bac0*/  FSEL R24, R30, -INF , !P0 ;  /* 0xff8000001e187808 */ /* 0x000fe40004000000 */
[----:B------:R-:W-:Y:S02]  /*bad0*/  ISETP.NE.AND P0, PT, R88, RZ, PT ;  /* 0x000000ff5800720c */ /* 0x000fe40003f05270 */
[----:B------:R-:W-:Y:S02]  /*bae0*/  FSEL R45, R45, -INF , !P3 ;  /* 0xff8000002d2d7808 */ /* 0x000fe40005800000 */
        /* <DEDUP_REMOVED lines=46> */
[----:B------:R-:W-:Y:S01]  /*bdd0*/  ISETP.NE.AND P4, PT, R96, RZ, PT ;  /* 0x000000ff6000720c */ /* 0x000fe20003f85270 */
[----:B------:R-:W0:Y:S01]  /*bde0*/  SHFL.BFLY PT, R6, R33, 0x2, 0x1f ;  /* 0x0c401f0021067f89 */ /* 0x000e2200000e0000 */
[----:B------:R-:W-:-:S02]  /*bdf0*/  FSEL R31, R85, -INF , !P0 ;  /* 0xff800000551f7808 */ /* 0x000fc40004000000 */
[----:B0-----:R-:W-:Y:S02]  /*be00*/  FMNMX.FTZ R35, R33, R6, !PT ;  /* 0x0000000621237209 */ /* 0x001fe40007810000 */
[----:B------:R-:W-:-:S03]  /*be10*/  FMNMX.FTZ R33, R41, R66, !PT ;  /* 0x0000004229217209 */ /* 0x000fc60007810000 */
[----:B------:R-:W0:Y:S02]  /*be20*/  SHFL.BFLY PT, R6, R35, 0x1, 0x1f ;  /* 0x0c201f0023067f89 */ /* 0x000e2400000e0000 */
        /* <DEDUP_REMOVED lines=13> */
[----:B------:R0:W-:Y:S01]  /*bf00*/  MUFU.EX2 R33, R67 ;  /* 0x0000004300217308 */ /* 0x0001e20000000800 */
[----:B------:R-:W-:Y:S01]  /*bf10*/  FMNMX.FTZ R37, R20, R37, !PT ;  /* 0x0000002514257209 */ /* 0x000fe20007810000 */
[--C-:B------:R-:W-:Y:S01]  /*bf20*/  FFMA.FTZ R53, R53, UR48, -R69.reuse ;  /* 0x0000003035357c23 */ /* 0x100fe20008010845 */
[----:B------:R-:W-:Y:S01]  /*bf30*/  ISETP.NE.AND P4, PT, R84, RZ, PT ;  /* 0x000000ff5400720c */ /* 0x000fe20003f85270 */
[--C-:B------:R-:W-:Y:S01]  /*bf40*/  FFMA.FTZ R152, R152, UR48, -R69.reuse ;  /* 0x0000003098987c23 */ /* 0x100fe20008010845 */
[----:B------:R-:W-:Y:S01]  /*bf50*/  FMNMX.FTZ R66, R24, R37, !PT ;  /* 0x0000002518427209 */ /* 0x000fe20007810000 */
[--C-:B------:R-:W-:Y:S01]  /*bf60*/  FFMA.FTZ R154, R154, UR48, -R69.reuse ;  /* 0x000000309a9a7c23 */ /* 0x100fe20008010845 */
[----:B------:R-:W-:Y:S01]  /*bf70*/  FSEL R34, R34, -INF , !P0 ;  /* 0xff80000022227808 */ /* 0x000fe20004000000 */
[----:B------:R-:W-:Y:S01]  /*bf80*/  MUFU.EX2 R168, R53 ;  /* 0x0000003500a87308 */ /* 0x000fe20000000800 */
[----:B------:R-:W-:Y:S01]  /*bf90*/  FMNMX.FTZ R37, R25, R66, !PT ;  /* 0x0000004219257209 */ /* 0x000fe20007810000 */
[--C-:B------:R-:W-:Y:S01]  /*bfa0*/  FFMA.FTZ R68, R74, UR48, -R69.reuse ;  /* 0x000000304a447c23 */ /* 0x100fe20008010845 */
[----:B------:R-:W-:Y:S01]  /*bfb0*/  ISETP.GT.AND P0, PT, R64, 0x50, !P4 ;  /* 0x000000504000780c */ /* 0x000fe20006704270 */
[--C-:B------:R-:W-:Y:S01]  /*bfc0*/  FFMA.FTZ R156, R156, UR48, -R69.reuse ;  /* 0x000000309c9c7c23 */ /* 0x100fe20008010845 */
[----:B0-----:R-:W-:Y:S01]  /*bfd0*/  FMNMX.FTZ R67, R26, R37, !PT ;  /* 0x000000251a437209 */ /* 0x001fe20007810000 */
        /* <DEDUP_REMOVED lines=9> */
[----:B------:R-:W-:Y:S01]  /*c070*/  FSEL R62, R7, -INF , !P2 ;  /* 0xff800000073e7808 */ /* 0x000fe20005000000 */
        /* <DEDUP_REMOVED lines=20> */
[----:B------:R-:W-:Y:S01]  /*c1c0*/  FFMA.FTZ R46, R46, UR48, -R69 ;  /* 0x000000302e2e7c23 */ /* 0x000fe20008010845 */
[----:B------:R-:W-:-:S02]  /*c1d0*/  FMNMX.FTZ R67, R42, R67, !PT ;  /* 0x000000432a437209 */ /* 0x000fc40007810000 */
[----:B------:R-:W-:Y:S02]  /*c1e0*/  ISETP.NE.AND P4, PT, R97, 0x3, PT ;  /* 0x000000036100780c */ /* 0x000fe40003f85270 */
[----:B------:R-:W-:Y:S01]  /*c1f0*/  FMNMX.FTZ R64, R62, R67, !PT ;  /* 0x000000433e407209 */ /* 0x000fe20007810000 */
[----:B------:R-:W-:Y:S03]  /*c200*/  MUFU.EX2 R37, R70 ;  /* 0x0000004600257308 */ /* 0x000fe60000000800 */
[----:B------:R-:W-:-:S04]  /*c210*/  FMNMX.FTZ R64, R45, R64, !PT ;  /* 0x000000402d407209 */ /* 0x000fc80007810000 */
[----:B------:R-:W-:Y:S01]  /*c220*/  FMNMX.FTZ R64, R47, R64, !PT ;  /* 0x000000402f407209 */ /* 0x000fe20007810000 */
[----:B------:R-:W-:Y:S04]  /*c230*/  MUFU.EX2 R158, R158 ;  /* 0x0000009e009e7308 */ /* 0x000fe80000000800 */
[----:B------:R-:W0:Y:S04]  /*c240*/  SHFL.BFLY PT, R7, R64, 0x2, 0x1f ;  /* 0x0c401f0040077f89 */ /* 0x000e2800000e0000 */
[----:B------:R-:W-:Y:S08]  /*c250*/  MUFU.EX2 R39, R39 ;  /* 0x0000002700277308 */ /* 0x000ff00000000800 */
[----:B------:R-:W-:Y:S08]  /*c260*/  MUFU.EX2 R160, R160 ;  /* 0x000000a000a07308 */ /* 0x000ff00000000800 */
[----:B------:R-:W-:Y:S01]  /*c270*/  MUFU.EX2 R61, R61 ;  /* 0x0000003d003d7308 */ /* 0x000fe20000000800 */
[----:B0-----:R-:W-:-:S07]  /*c280*/  FMNMX.FTZ R54, R64, R7, !PT ;  /* 0x0000000740367209 */ /* 0x001fce0007810000 */
[----:B------:R-:W-:Y:S01]  /*c290*/  MUFU.EX2 R60, R60 ;  /* 0x0000003c003c7308 */ /* 0x000fe20000000800 */
[----:B------:R-:W0:Y:S07]  /*c2a0*/  SHFL.BFLY PT, R7, R54, 0x1, 0x1f ;  /* 0x0c201f0036077f89 */ /* 0x000e2e00000e0000 */
[----:B------:R-:W1:Y:S08]  /*c2b0*/  MUFU.EX2 R59, R59 ;  /* 0x0000003b003b7308 */ /* 0x000e700000000800 */
[----:B------:R-:W-:Y:S08]  /*c2c0*/  MUFU.EX2 R58, R58 ;  /* 0x0000003a003a7308 */ /* 0x000ff00000000800 */
[----:B------:R-:W2:Y:S01]  /*c2d0*/  MUFU.EX2 R57, R57 ;  /* 0x0000003900397308 */ /* 0x000ea20000000800 */
[----:B0-----:R-:W-:-:S02]  /*c2e0*/  FMNMX.FTZ R7, R54, R7, !PT ;  /* 0x0000000736077209 */ /* 0x001fc40007810000 */
[----:B-1----:R-:W-:Y:S02]  /*c2f0*/  F2FP.BF16.F32.PACK_AB R162, R59, R60 ;  /* 0x0000003c3ba2723e */ /* 0x002fe400000010ff */
[C---:B------:R-:W-:Y:S01]  /*c300*/  FSETP.NEU.FTZ.AND P0, PT, R7.reuse, -INF , PT ;  /* 0xff8000000700780b */ /* 0x040fe20003f1d000 */
[----:B------:R-:W-:Y:S02]  /*c310*/  FMUL.FTZ R53, R7, UR48 ;  /* 0x0000003007357c20 */ /* 0x000fe40008410000 */
[----:B------:R-:W-:Y:S03]  /*c320*/  MUFU.EX2 R56, R56 ;  /* 0x0000003800387308 */ /* 0x000fe60000000800 */
[----:B------:R-:W-:-:S05]  /*c330*/  FSEL R67, R53, RZ, P0 ;  /* 0x000000ff35437208 */ /* 0x000fca0000000000 */
        /* <DEDUP_REMOVED lines=25> */
[--C-:B------:R-:W-:Y:S01]  /*c4d0*/  FFMA.FTZ R45, R45, UR48, -R67.reuse ;  /* 0x000000302d2d7c23 */ /* 0x100fe20008010843 */
[----:B------:R-:W-:Y:S01]  /*c4e0*/  FFMA.FTZ R47, R47, UR48, -R67 ;  /* 0x000000302f2f7c23 */ /* 0x000fe20008010843 */
[----:B--2---:R-:W-:-:S03]  /*c4f0*/  F2FP.BF16.F32.PACK_AB R164, R57, R58 ;  /* 0x0000003a39a4723e */ /* 0x004fc600000010ff */
[----:B------:R-:W2:Y:S01]  /*c500*/  MUFU.EX2 R43, R43 ;  /* 0x0000002b002b7308 */ /* 0x000ea20000000800 */
[----:B-1----:R-:W-:Y:S01]  /*c510*/  FADD.FTZ R41, R152, R33 ;  /* 0x0000002198297221 */ /* 0x002fe20000010000 */
[----:B------:R-:W-:Y:S02]  /*c520*/  F2FP.BF16.F32.PACK_AB R152, R33, R152 ;  /* 0x000000982198723e */ /* 0x000fe400000010ff */
[----:B0-----:R-:W-:-:S04]  /*c530*/  F2FP.BF16.F32.PACK_AB R153, R52, R65 ;  /* 0x000000413499723e */ /* 0x001fc800000010ff */
[----:B------:R0:W-:Y:S08]  /*c540*/  MUFU.EX2 R161, R8 ;  /* 0x0000000800a17308 */ /* 0x0001f00000000800 */
[----:B------:R-:W1:Y:S01]  /*c550*/  MUFU.EX2 R40, R40 ;  /* 0x0000002800287308 */ /* 0x000e620000000800 */
[----:B0-----:R-:W-:Y:S01]  /*c560*/  FADD.FTZ R8, R154, R41 ;  /* 0x000000299a087221 */ /* 0x001fe20000010000 */
[----:B------:R-:W-:-:S02]  /*c570*/  F2FP.BF16.F32.PACK_AB R154, R35, R154 ;  /* 0x0000009a239a723e */ /* 0x000fc400000010ff */
[----:B--2---:R-:W-:Y:S01]  /*c580*/  F2FP.BF16.F32.PACK_AB R155, R54, R43 ;  /* 0x0000002b369b723e */ /* 0x004fe200000010ff */
[----:B------:R-:W-:Y:S01]  /*c590*/  FADD.FTZ R41, R35, R8 ;  /* 0x0000000823297221 */ /* 0x000fe20000010000 */
[----:B------:R-:W-:Y:S02]  /*c5a0*/  FADD.FTZ R8, R65, R52 ;  /* 0x0000003441087221 */ /* 0x000fe40000010000 */
[----:B------:R0:W2:Y:S08]  /*c5b0*/  MUFU.EX2 R157, R38 ;  /* 0x00000026009d7308 */ /* 0x0000b00000000800 */
[----:B------:R-:W3:Y:S01]  /*c5c0*/  MUFU.EX2 R36, R36 ;  /* 0x0000002400247308 */ /* 0x000ee20000000800 */
[----:B0-----:R-:W-:Y:S01]  /*c5d0*/  FADD.FTZ R38, R156, R41 ;  /* 0x000000299c267221 */ /* 0x001fe20000010000 */
[----:B------:R-:W-:Y:S01]  /*c5e0*/  FADD.FTZ R41, R43, R8 ;  /* 0x000000082b297221 */ /* 0x000fe20000010000 */
[----:B------:R-:W-:-:S02]  /*c5f0*/  F2FP.BF16.F32.PACK_AB R156, R37, R156 ;  /* 0x0000009c259c723e */ /* 0x000fc400000010ff */
[----:B------:R-:W-:Y:S01]  /*c600*/  FADD.FTZ R69, R37, R38 ;  /* 0x0000002625457221 */ /* 0x000fe20000010000 */
[----:B------:R-:W-:Y:S02]  /*c610*/  FADD.FTZ R41, R54, R41 ;  /* 0x0000002936297221 */ /* 0x000fe40000010000 */
[----:B------:R-:W0:Y:S01]  /*c620*/  MUFU.EX2 R3, R3 ;  /* 0x0000000300037308 */ /* 0x000e220000000800 */
[----:B------:R-:W-:Y:S01]  /*c630*/  FADD.FTZ R8, R158, R69 ;  /* 0x000000459e087221 */ /* 0x000fe20000010000 */
[----:B------:R-:W-:-:S03]  /*c640*/  F2FP.BF16.F32.PACK_AB R158, R39, R158 ;  /* 0x0000009e279e723e */ /* 0x000fc600000010ff */
[----:B------:R-:W-:Y:S01]  /*c650*/  FADD.FTZ R69, R39, R8 ;  /* 0x0000000827457221 */ /* 0x000fe20000010000 */
[----:B-1----:R-:W-:Y:S02]  /*c660*/  FADD.FTZ R8, R40, R41 ;  /* 0x0000002928087221 */ /* 0x002fe40000010000 */
[----:B------:R1:W-:Y:S02]  /*c670*/  MUFU.EX2 R165, R28 ;  /* 0x0000001c00a57308 */ /* 0x0003e40000000800 */
[C---:B--2---:R-:W-:Y:S01]  /*c680*/  FADD.FTZ R41, R157.reuse, R8 ;  /* 0x000000089d297221 */ /* 0x044fe20000010000 */
[----:B------:R-:W-:-:S03]  /*c690*/  F2FP.BF16.F32.PACK_AB R157, R157, R40 ;  /* 0x000000289d9d723e */ /* 0x000fc600000010ff */
[----:B---3--:R-:W-:Y:S02]  /*c6a0*/  FADD.FTZ R8, R36, R41 ;  /* 0x0000002924087221 */ /* 0x008fe40000010000 */
[----:B------:R-:W-:Y:S01]  /*c6b0*/  MUFU.EX2 R20, R20 ;  /* 0x0000001400147308 */ /* 0x000fe20000000800 */
[----:B-1----:R-:W-:Y:S01]  /*c6c0*/  FADD.FTZ R28, R160, R69 ;  /* 0x00000045a01c7221 */ /* 0x002fe20000010000 */
[C---:B0-----:R-:W-:Y:S01]  /*c6d0*/  FADD.FTZ R8, R3.reuse, R8 ;  /* 0x0000000803087221 */ /* 0x041fe20000010000 */
[----:B------:R-:W-:Y:S02]  /*c6e0*/  F2FP.BF16.F32.PACK_AB R159, R3, R36 ;  /* 0x00000024039f723e */ /* 0x000fe400000010ff */
[C---:B------:R-:W-:Y:S01]  /*c6f0*/  FADD.FTZ R69, R61.reuse, R28 ;  /* 0x0000001c3d457221 */ /* 0x040fe20000010000 */
[----:B------:R-:W-:Y:S02]  /*c700*/  F2FP.BF16.F32.PACK_AB R160, R61, R160 ;  /* 0x000000a03da0723e */ /* 0x000fe400000010ff */
[----:B------:R-:W-:Y:S01]  /*c710*/  MUFU.EX2 R24, R24 ;  /* 0x0000001800187308 */ /* 0x000fe20000000800 */
[----:B------:R-:W-:-:S04]  /*c720*/  FADD.FTZ R28, R60, R69 ;  /* 0x000000453c1c7221 */ /* 0x000fc80000010000 */
[----:B------:R-:W-:-:S03]  /*c730*/  FADD.FTZ R41, R59, R28 ;  /* 0x0000001c3b297221 */ /* 0x000fc60000010000 */
[----:B------:R-:W0:Y:S08]  /*c740*/  MUFU.EX2 R25, R25 ;  /* 0x0000001900197308 */ /* 0x000e300000000800 */
[----:B------:R-:W1:Y:S08]  /*c750*/  MUFU.EX2 R55, R55 ;  /* 0x0000003700377308 */ /* 0x000e700000000800 */
[----:B------:R-:W2:Y:S01]  /*c760*/  MUFU.EX2 R26, R26 ;  /* 0x0000001a001a7308 */ /* 0x000ea20000000800 */
[----:B0-----:R-:W-:-:S07]  /*c770*/  F2FP.BF16.F32.PACK_AB R163, R25, R24 ;  /* 0x0000001819a3723e */ /* 0x001fce00000010ff */
[----:B------:R0:W-:Y:S01]  /*c780*/  MUFU.EX2 R38, R29 ;  /* 0x0000001d00267308 */ /* 0x0001e20000000800 */
[----:B-1----:R-:W-:-:S07]  /*c790*/  F2FP.BF16.F32.PACK_AB R166, R55, R56 ;  /* 0x0000003837a6723e */ /* 0x002fce00000010ff */
[----:B------:R-:W1:Y:S01]  /*c7a0*/  MUFU.EX2 R63, R63 ;  /* 0x0000003f003f7308 */ /* 0x000e620000000800 */
[----:B0-----:R-:W-:Y:S01]  /*c7b0*/  FADD.FTZ R29, R161, R8 ;  /* 0x00000008a11d7221 */ /* 0x001fe20000010000 */
[----:B------:R-:W-:Y:S01]  /*c7c0*/  FADD.FTZ R8, R58, R41 ;  /* 0x000000293a087221 */ /* 0x000fe20000010000 */
[C---:B------:R-:W-:Y:S02]  /*c7d0*/  F2FP.BF16.F32.PACK_AB R161, R20.reuse, R161 ;  /* 0x000000a114a1723e */ /* 0x040fe400000010ff */
[----:B------:R-:W-:Y:S01]  /*c7e0*/  FADD.FTZ R29, R20, R29 ;  /* 0x0000001d141d7221 */ /* 0x000fe20000010000 */
[----:B------:R-:W-:Y:S02]  /*c7f0*/  FADD.FTZ R41, R57, R8 ;  /* 0x0000000839297221 */ /* 0x000fe40000010000 */
[----:B------:R-:W0:Y:S01]  /*c800*/  MUFU.EX2 R27, R27 ;  /* 0x0000001b001b7308 */ /* 0x000e220000000800 */
[----:B------:R-:W-:Y:S01]  /*c810*/  FADD.FTZ R8, R24, R29 ;  /* 0x0000001d18087221 */ /* 0x000fe20000010000 */
[----:B------:R-:W-:-:S03]  /*c820*/  FADD.FTZ R28, R56, R41 ;  /* 0x00000029381c7221 */ /* 0x000fc60000010000 */
[----:B------:R-:W-:Y:S01]  /*c830*/  FADD.FTZ R29, R25, R8 ;  /* 0x00000008191d7221 */ /* 0x000fe20000010000 */
[----:B------:R-:W-:Y:S02]  /*c840*/  FADD.FTZ R28, R55, R28 ;  /* 0x0000001c371c7221 */ /* 0x000fe40000010000 */
[----:B------:R-:W3:Y:S01]  /*c850*/  MUFU.EX2 R51, R51 ;  /* 0x0000003300337308 */ /* 0x000ee20000000800 */
[----:B--2---:R-:W-:Y:S01]  /*c860*/  FADD.FTZ R8, R26, R29 ;  /* 0x0000001d1a087221 */ /* 0x004fe20000010000 */
[----:B-1----:R-:W-:-:S03]  /*c870*/  FADD.FTZ R29, R63, R28 ;  /* 0x0000001c3f1d7221 */ /* 0x002fc60000010000 */
[----:B------:R-:W-:Y:S01]  /*c880*/  FADD.FTZ R8, R165, R8 ;  /* 0x00000008a5087221 */ /* 0x000fe20000010000 */
[C---:B------:R-:W-:Y:S01]  /*c890*/  FADD.FTZ R28, R168.reuse, R29 ;  /* 0x0000001da81c7221 */ /* 0x040fe20000010000 */
[----:B------:R-:W-:Y:S01]  /*c8a0*/  F2FP.BF16.F32.PACK_AB R168, R168, R63 ;  /* 0x0000003fa8a8723e */ /* 0x000fe200000010ff */
[----:B------:R-:W1:Y:S01]  /*c8b0*/  MUFU.EX2 R50, R50 ;  /* 0x0000003200327308 */ /* 0x000e620000000800 */
[----:B0-----:R-:W-:Y:S01]  /*c8c0*/  FADD.FTZ R29, R27, R8 ;  /* 0x000000081b1d7221 */ /* 0x001fe20000010000 */
[----:B------:R-:W-:Y:S02]  /*c8d0*/  F2FP.BF16.F32.PACK_AB R165, R165, R26 ;  /* 0x0000001aa5a5723e */ /* 0x000fe400000010ff */
[C---:B------:R-:W-:Y:S01]  /*c8e0*/  F2FP.BF16.F32.PACK_AB R167, R38.reuse, R27 ;  /* 0x0000001b26a7723e */ /* 0x040fe200000010ff */
[----:B------:R-:W-:-:S03]  /*c8f0*/  FADD.FTZ R29, R38, R29 ;  /* 0x0000001d261d7221 */ /* 0x000fc60000010000 */
[----:B------:R-:W0:Y:S01]  /*c900*/  MUFU.EX2 R32, R32 ;  /* 0x0000002000207308 */ /* 0x000e220000000800 */
[----:B---3--:R-:W-:-:S07]  /*c910*/  FADD.FTZ R33, R51, R28 ;  /* 0x0000001c33217221 */ /* 0x008fce0000010000 */
        /* <DEDUP_REMOVED lines=16> */
[C---:B-1----:R-:W-:Y:S01]  /*ca20*/  FADD.FTZ R29, R34.reuse, R29 ;  /* 0x0000001d221d7221 */ /* 0x042fe20000010000 */
[----:B------:R-:W-:-:S06]  /*ca30*/  F2FP.BF16.F32.PACK_AB R171, R34, R31 ;  /* 0x0000001f22ab723e */ /* 0x000fcc00000010ff */
[----:B------:R-:W1:Y:S01]  /*ca40*/  MUFU.EX2 R44, R44 ;  /* 0x0000002c002c7308 */ /* 0x000e620000000800 */
[----:B0-----:R-:W-:-:S07]  /*ca50*/  FADD.FTZ R30, R42, R29 ;  /* 0x0000001d2a1e7221 */ /* 0x001fce0000010000 */
        /* <DEDUP_REMOVED lines=13> */
.L_x_2959:
[----:B------:R0:W1:Y:S01]  /*cb30*/  SYNCS.PHASECHK.TRANS64.TRYWAIT P0, [R0+URZ+0x22850], R21 ;  /* 0x02285015000075a7 */ /* 0x000062000800017f */
[----:B------:R-:W-:Y:S05]  /*cb40*/  @!P4 BRA `(.L_x_2960) ;  /* 0x000000000004c947 */ /* 0x000fea0003800000 */
[----:B------:R-:W-:Y:S01]  /*cb50*/  BPT.TRAP 0x1 ;  /* 0x000000040000795c */ /* 0x000fe20000300000 */
.L_x_2960:
[----:B------:R-:W-:Y:S04]  /*cb60*/  BSSY B0, `(.L_x_2961) ;  /* 0x0000004000007945 */ /* 0x000fe80003800000 */
[----:B-1----:R-:W-:Y:S05]  /*cb70*/  @P0 BRA `(.L_x_2962) ;  /* 0x0000000000080947 */ /* 0x002fea0003800000 */
[----:B------:R-:W1:Y:S02]  /*cb80*/  SYNCS.PHASECHK.TRANS64.TRYWAIT P0, [R0+URZ+0x22850], R21 ;  /* 0x02285015000075a7 */ /* 0x000e64000800017f */
[----:B-1----:R-:W-:Y:S05]  /*cb90*/  @!P0 BRA `(.L_x_2963) ;  /* 0x0000016000188947 */ /* 0x002fea0003800000 */
.L_x_2962:
[----:B------:R-:W-:Y:S05]  /*cba0*/  BSYNC B0 ;  /* 0x0000000000007941 */ /* 0x000fea0003800000 */
.L_x_2961:
[----:B------:R-:W-:Y:S05]  /*cbb0*/  WARPSYNC.ALL ;  /* 0x0000000000007948 */ /* 0x000fea0003800000 */
[----:B------:R-:W-:Y:S01]  /*cbc0*/  R2UR UR4, R23 ;  /* 0x00000000170472ca */ /* 0x000fe200000e0000 */
[----:B------:R2:W-:Y:S01]  /*cbd0*/  BAR.SYNC.DEFER_BLOCKING R177, 0x100 ;  /* 0x000400b10000751d */ /* 0x0005e20000010000 */
[----:B01----:R-:W-:Y:S02]  /*cbe0*/  IMAD.MOV.U32 R21, RZ, RZ, 0xc00 ;  /* 0x00000c00ff157424 */ /* 0x003fe400078e00ff */
[----:B------:R-:W-:-:S05]  /*cbf0*/  IMAD.U32 R178, RZ, RZ, UR51 ;  /* 0x00000033ffb27e24 */ /* 0x000fca000f8e00ff */
[----:B------:R-:W-:-:S04]  /*cc00*/  ISETP.NE.AND P0, PT, R178, 0x3, PT ;  /* 0x00000003b200780c */ /* 0x000fc80003f05270 */
[----:B------:R-:W-:-:S04]  /*cc10*/  UIADD3 UR4, UR4, 0x400, URZ ;  /* 0x0000040004047890 */ /* 0x000fc8000fffe03f */
[----:B------:R-:W-:-:S04]  /*cc20*/  USHF.R.U32.HI UR4, URZ, 0x4, UR4 ;  /* 0x000000043f047899 */ /* 0x000fc80008011604 */
[----:B------:R-:W-:-:S04]  /*cc30*/  ULOP3.LUT UR4, UR4, 0x3fff, URZ, 0xc0, !UPT ;  /* 0x00003fff04047892 */ /* 0x000fc8000f8ec03f */
[----:B------:R-:W-:Y:S01]  /*cc40*/  ULOP3.LUT UR49, UR4, 0x3000000, URZ, 0xfc, !UPT ;  /* 0x0300000004317892 */ /* 0x000fe2000f8efc3f */
[----:B------:R-:W-:-:S05]  /*cc50*/  WARPGROUP.ARRIVE ;  /* 0x00000000000079c5 */ /* 0x000fca0000000000 */
[----:B------:R-:W-:Y:S02]  /*cc60*/  IMAD R20, R2, R21, UR49 ;  /* 0x0000003102147e24 */ /* 0x000fe4000f8e0215 */
[----:B------:R-:W-:-:S03]  /*cc70*/  IMAD.MOV.U32 R21, RZ, RZ, 0x40000040 ;  /* 0x40000040ff157424 */ /* 0x000fc600078e00ff */
[----:B------:R-:W-:Y:S02]  /*cc80*/  R2UR UR10, R20 ;  /* 0x00000000140a72ca */ /* 0x000fe400000e0000 */
[----:B------:R-:W-:Y:S01]  /*cc90*/  R2UR UR11, R21 ;  /* 0x00000000150b72ca */ /* 0x000fe200000e0000 */
[----:B------:R-:W-:-:S12]  /*cca0*/  IMAD.MOV.U32 R21, RZ, RZ, 0x40000040 ;  /* 0x40000040ff157424 */ /* 0x000fd800078e00ff */
[----:B------:R-:W-:Y:S03]  /*ccb0*/  HGMMA.64x256x16.F32.BF16 R24, R152, gdesc[UR8].tnspB, RZ, !UPT, gsb0 ;  /* 0x43e0000898187df0 */ /* 0x000fe6000c0018ff */
[----:B------:R-:W-:Y:S02]  /*ccc0*/  WARPGROUP.DEPBAR.LE gsb0, 0x0 ;  /* 0x00008000000079c5 */ /* 0x000fe40000010000 */
[----:B------:R-:W-:Y:S01]  /*ccd0*/  VIADD R152, R20, 0x80 ;  /* 0x0000008014987836 */ /* 0x000fe20000000000 */
[----:B------:R-:W-:Y:S01]  /*cce0*/  WARPGROUP.ARRIVE ;  /* 0x00000000000079c5 */ /* 0x000fe20000000000 */
[----:B------:R-:W-:-:S03]  /*ccf0*/  IMAD.MOV.U32 R153, RZ, RZ, 0x40000040 ;  /* 0x40000040ff997424 */ /* 0x000fc600078e00ff */
        /* <DEDUP_REMOVED lines=35> */
[----:B--2---:R-:W-:Y:S05]  /*cf30*/  @!P0 BRA `(.L_x_2964) ;  /* 0x0000000000048947 */ /* 0x004fea0003800000 */
[----:B------:R-:W-:Y:S01]  /*cf40*/  BPT.TRAP 0x1 ;  /* 0x000000040000795c */ /* 0x000fe20000300000 */
.L_x_2964:
[----:B------:R-:W-:Y:S01]  /*cf50*/  ISETP.NE.AND P0, PT, R226, 0x1, PT ;  /* 0x00000001e200780c */ /* 0x000fe20003f05270 */
[----:B------:R-:W-:Y:S01]  /*cf60*/  VIADD R0, R0, 0x22860 ;  /* 0x0002286000007836 */ /* 0x000fe20000000000 */
[----:B------:R-:W-:Y:S01]  /*cf70*/  UISETP.GE.AND UP0, UPT, UR7, 0x1, UPT ;  /* 0x000000010700788c */ /* 0x000fe2000bf06270 */
[----:B------:R-:W-:-:S05]  /*cf80*/  IMAD.U32 R153, RZ, RZ, UR47 ;  /* 0x0000002fff997e24 */ /* 0x000fca000f8e00ff */
[----:B------:R-:W-:-:S04]  /*cf90*/  PRMT R0, R153, 0x654, R0 ;  /* 0x0000065499007816 */ /* 0x000fc80000000000 */
[----:B------:R0:W-:Y:S01]  /*cfa0*/  SYNCS.ARRIVE.TRANS64.RED.A1T0 RZ, [R0+URZ], RZ ;  /* 0x000000ff00ff79a7 */ /* 0x0001e2000810043f */
[----:B------:R-:W1:Y:S01]  /*cfb0*/  @P0 LDC R21, c[0x0][0x44c] ;  /* 0x00011300ff150b82 */ /* 0x000e620000000800 */
[----:B0-----:R-:W-:-:S07]  /*cfc0*/  IMAD.MOV.U32 R0, RZ, RZ, R214 ;  /* 0x000000ffff007224 */ /* 0x001fce00078e00d6 */
[----:B------:R-:W0:Y:S01]  /*cfd0*/  @P0 LDC R20, c[0x0][0x450] ;  /* 0x00011400ff140b82 */ /* 0x000e220000000800 */
[----:B-1----:R-:W-:-:S05]  /*cfe0*/  @P0 IMAD.HI.U32 R21, R214, R21, RZ ;  /* 0x00000015d6150227 */ /* 0x002fca00078e00ff */
[----:B0-----:R-:W-:Y:S02]  /*cff0*/  @P0 SHF.R.U32.HI R0, RZ, R20, R21 ;  /* 0x00000014ff000219 */ /* 0x001fe40000011615 */
[----:B------:R-:W-:Y:S02]  /*d000*/  PLOP3.LUT P0, PT, PT, PT, UP0, 0x40, 0x0 ;  /* 0x000000000000781c */ /* 0x000fe40003f0e808 */
[----:B------:R-:W-:Y:S01]  /*d010*/  IADD3 R152, R0, R204, -R203 ;  /* 0x000000cc00987210 */ /* 0x000fe20007ffe8cb */
[----:B------:R-:W-:-:S04]  /*d020*/  VIADD R0, R176, 0xfffffffe ;  /* 0xfffffffeb0007836 */ /* 0x000fc80000000000 */
[----:B------:R-:W-:-:S06]  /*d030*/  VIADD R20, R152, UR6 ;  /* 0x0000000698147c36 */ /* 0x000fcc0008000000 */
[----:B------:R-:W-:Y:S05]  /*d040*/  @P0 BRA `(.L_x_2965) ;  /* 0x0000000000540947 */ /* 0x000fea0003800000 */
[C---:B------:R-:W-:Y:S01]  /*d050*/  ISETP.GT.AND P0, PT, R152.reuse, RZ, PT ;  /* 0x000000ff9800720c */ /* 0x040fe20003f04270 */
[----:B------:R-:W-:Y:S01]  /*d060*/  BSSY B0, `(.L_x_2966) ;  /* 0x0000010000007945 */ /* 0x000fe20003800000 */
[----:B------:R-:W-:-:S11]  /*d070*/  VIADD R21, R152, 0xffffffff ;  /* 0xffffffff98157836 */ /* 0x000fd60000000000 */
[----:B------:R-:W-:Y:S05]  /*d080*/  @P0 BRA `(.L_x_2967) ;  /* 0x0000000000200947 */ /* 0x000fea0003800000 */
[----:B------:R-:W-:Y:S01]  /*d090*/  UISETP.NE.AND UP0, UPT, UR7, 0x1, UPT ;  /* 0x000000010700788c */ /* 0x000fe2000bf05270 */
[----:B------:R-:W-:-:S05]  /*d0a0*/  IMAD.MOV R21, RZ, RZ, -R152 ;  /* 0x000000ffff157224 */ /* 0x000fca00078e0a98 */
[----:B------:R-:W-:-:S05]  /*d0b0*/  PLOP3.LUT P0, PT, PT, PT, UP0, 0x80, 0x0 ;  /* 0x000000000000781c */ /* 0x000fca0003f0f008 */
[----:B------:R-:W-:-:S08]  /*d0c0*/  @UP0 ULDC.64 UR4, c[0x0][0x9e8] ;  /* 0x00027a0000040ab9 */ /* 0x000fd00000000a00 */
[----:B------:R-:W-:-:S05]  /*d0d0*/  @P0 IMAD.HI.U32 R152, R21, UR4, RZ ;  /* 0x0000000415980c27 */ /* 0x000fca000f8e00ff */
[----:B------:R-:W-:-:S04]  /*d0e0*/  @P0 SHF.R.U32.HI R21, RZ, UR5, R152 ;  /* 0x00000005ff150c19 */ /* 0x000fc80008011698 */
[----:B------:R-:W-:Y:S01]  /*d0f0*/  LOP3.LUT R21, RZ, R21, RZ, 0x33, !PT ;  /* 0x00000015ff157212 */ /* 0x000fe200078e33ff */
[----:B------:R-:W-:Y:S06]  /*d100*/  BRA `(.L_x_2968) ;  /* 0x0000000000147947 */ /* 0x000fec0003800000 */
.L_x_2967:
[----:B------:R-:W-:-:S06]  /*d110*/  UISETP.NE.AND UP0, UPT, UR7, 0x1, UPT ;  /* 0x000000010700788c */ /* 0x000fcc000bf05270 */
[----:B------:R-:W-:-:S05]  /*d120*/  PLOP3.LUT P0, PT, PT, PT, UP0, 0x80, 0x0 ;  /* 0x000000000000781c */ /* 0x000fca0003f0f008 */
[----:B------:R-:W-:-:S08]  /*d130*/  @UP0 ULDC.64 UR4, c[0x0][0x9e8] ;  /* 0x00027a0000040ab9 */ /* 0x000fd00000000a00 */
[----:B------:R-:W-:-:S05]  /*d140*/  @P0 IMAD.HI.U32 R152, R21, UR4, RZ ;  /* 0x0000000415980c27 */ /* 0x000fca000f8e00ff */
[----:B------:R-:W-:-:S07]  /*d150*/  @P0 SHF.R.U32.HI R21, RZ, UR5, R152 ;  /* 0x00000005ff150c19 */ /* 0x000fce0008011698 */
.L_x_2968:
[----:B------:R-:W-:Y:S05]  /*d160*/  BSYNC B0 ;  /* 0x0000000000007941 */ /* 0x000fea0003800000 */
.L_x_2966:
[----:B------:R-:W-:-:S04]  /*d170*/  IMAD.U32 R152, RZ, RZ, UR7 ;  /* 0x00000007ff987e24 */ /* 0x000fc8000f8e00ff */
[----:B------:R-:W-:-:S05]  /*d180*/  IMAD R21, R21, R152, UR7 ;  /* 0x0000000715157e24 */ /* 0x000fca000f8e0298 */
[----:B------:R-:W-:-:S07]  /*d190*/  VIMNMX R20, R20, R21, PT ;  /* 0x0000001514147248 */ /* 0x000fce0003fe0100 */
.L_x_2965:
[----:B------:R-:W2:Y:S01]  /*d1a0*/  LDL R152, [R1+0x4] ;  /* 0x0000040001987983 */ /* 0x000ea20000100800 */
[----:B------:R-:W-:Y:S01]  /*d1b0*/  IMAD.HI R20, R20, 0x2aaaaaab, RZ ;  /* 0x2aaaaaab14147827 */ /* 0x000fe200078e02ff */
[----:B------:R-:W-:Y:S01]  /*d1c0*/  ULDC UR37, c[0x0][0x9e4] ;  /* 0x0002790000257ab9 */ /* 0x000fe20000000800 */
[----:B------:R-:W-:Y:S01]  /*d1d0*/  ULDC UR38, c[0x0][0x9e4] ;  /* 0x0002790000267ab9 */ /* 0x000fe20000000800 */
[----:B------:R-:W-:Y:S01]  /*d1e0*/  ULDC UR39, c[0x0][0x9d8] ;  /* 0x0002760000277ab9 */ /* 0x000fe20000000800 */
[----:B------:R-:W-:Y:S01]  /*d1f0*/  ULDC UR46, c[0x0][0x9d8] ;  /* 0x00027600002e7ab9 */ /* 0x000fe20000000800 */
[----:B------:R-:W-:Y:S01]  /*d200*/  SHF.R.U32.HI R21, RZ, 0x1f, R20 ;  /* 0x0000001fff157819 */ /* 0x000fe20000011614 */
[----:B------:R-:W-:Y:S01]  /*d210*/  ULDC UR40, c[0x0][0x9d8] ;  /* 0x0002760000287ab9 */ /* 0x000fe20000000800 */
[----:B------:R-:W-:Y:S01]  /*d220*/  ULDC UR41, c[0x0][0x988] ;  /* 0x0002620000297ab9 */ /* 0x000fe20000000800 */
[----:B------:R-:W-:Y:S01]  /*d230*/  ULDC UR42, c[0x0][0x988] ;  /* 0x00026200002a7ab9 */ /* 0x000fe20000000800 */
[----:B------:R-:W-:Y:S01]  /*d240*/  LEA.HI.SX32 R21, R20, R21, 0x1c ;  /* 0x0000001514157211 */ /* 0x000fe200078fe2ff */
[----:B------:R-:W-:Y:S01]  /*d250*/  ULDC UR43, c[0x0][0x988] ;  /* 0x00026200002b7ab9 */ /* 0x000fe20000000800 */
[----:B------:R-:W-:Y:S01]  /*d260*/  ULDC UR44, c[0x0][0x9e0] ;  /* 0x00027800002c7ab9 */ /* 0x000fe20000000800 */
[----:B------:R-:W-:Y:S01]  /*d270*/  ULDC UR45, c[0x0][0x9e0] ;  /* 0x00027800002d7ab9 */ /* 0x000fe20000000800 */
[----:B--2---:R-:W-:-:S04]  /*d280*/  VIMNMX R223, R152, R21, !PT ;  /* 0x0000001598df7248 */ /* 0x004fc80007fe0100 */
[----:B------:R-:W-:-:S13]  /*d290*/  ISETP.GE.AND P0, PT, R0, R223, PT ;  /* 0x000000df0000720c */ /* 0x000fda0003f06270 */
[----:B------:R-:W-:Y:S05]  /*d2a0*/  @!P0 BRA `(.L_x_2969) ;  /* 0x0000003800148947 */ /* 0x000fea0003800000 */
.L_x_2989:
[----:B0-----:R-:W-:Y:S01]  /*d2b0*/  IMAD.U32 R20, RZ, RZ, UR51 ;  /* 0x00000033ff147e24 */ /* 0x001fe2000f8e00ff */
[----:B------:R-:W-:Y:S05]  /*d2c0*/  YIELD ;  /* 0x0000000000007946 */ /* 0x000fea0003800000 */
[----:B------:R-:W-:Y:S01]  /*d2d0*/  ISETP.NE.AND P1, PT, R20, 0x3, PT ;  /* 0x000000031400780c */ /* 0x000fe20003f25270 */
[----:B------:R-:W-:-:S05]  /*d2e0*/  VIADD R2, R2, 0x1 ;  /* 0x0000000102027836 */ /* 0x000fca0000000000 */
[----:B------:R-:W-:-:S04]  /*d2f0*/  ISETP.NE.AND P0, PT, R2, 0x2, PT ;  /* 0x000000020200780c */ /* 0x000fc80003f05270 */
[----:B------:R-:W-:Y:S02]  /*d300*/  SEL R9, RZ, 0x1, P0 ;  /* 0x00000001ff097807 */ /* 0x000fe40000000000 */
[----:B------:R-:W-:Y:S02]  /*d310*/  SEL R2, R2, RZ, P0 ;  /* 0x000000ff02027207 */ /* 0x000fe40000000000 */
[----:B------:R-:W-:Y:S01]  /*d320*/  LOP3.LUT R202, R202, R9, RZ, 0x3c, !PT ;  /* 0x00000009caca7212 */ /* 0x000fe200078e3cff */
[----:B------:R-:W-:Y:S06]  /*d330*/  @!P1 BRA `(.L_x_2970) ;  /* 0x0000000000049947 */ /* 0x000fec0003800000 */
[----:B------:R-:W-:Y:S01]  /*d340*/  BPT.TRAP 0x1 ;  /* 0x000000040000795c */ /* 0x000fe20000300000 */
.L_x_2970:
[----:B------:R-:W-:Y:S01]  /*d350*/  IMAD R20, R2, 0x8, R23 ;  /* 0x0000000802147824 */ /* 0x000fe200078e0217 */
[----:B------:R-:W-:-:S04]  /*d360*/  SHF.L.U32 R21, R202, 0x1f, RZ ;  /* 0x0000001fca157819 */ /* 0x000fc800000006ff */
[----:B------:R0:W1:Y:S01]  /*d370*/  SYNCS.PHASECHK.TRANS64.TRYWAIT P0, [R20+URZ+0x22830], R21 ;  /* 0x02283015140075a7 */ /* 0x000062000800017f */
[----:B------:R-:W-:Y:S05]  /*d380*/  @!P1 BRA `(.L_x_2971) ;  /* 0x0000000000049947 */ /* 0x000fea0003800000 */
[----:B------:R-:W-:Y:S01]  /*d390*/  BPT.TRAP 0x1 ;  /* 0x000000040000795c */ /* 0x000fe20000300000 */
.L_x_2971:
[----:B------:R-:W-:Y:S02]  /*d3a0*/  IMAD R156, R2, 0x300, R227 ;  /* 0x00000300029c7824 */ /* 0x000fe400078e02e3 */
[----:B------:R-:W-:Y:S01]  /*d3b0*/  IMAD.MOV.U32 R157, RZ, RZ, 0x40000040 ;  /* 0x40000040ff9d7424 */ /* 0x000fe200078e00ff */
[----:B-1----:R-:W-:Y:S06]  /*d3c0*/  @P0 BRA `(.L_x_2972) ;  /* 0x0000000000080947 */ /* 0x002fec0003800000 */
[----:B------:R-:W1:Y:S02]  /*d3d0*/  SYNCS.PHASECHK.TRANS64.TRYWAIT P0, [R20+URZ+0x22830], R21 ;  /* 0x02283015140075a7 */ /* 0x000e64000800017f */
[----:B-1----:R-:W-:Y:S05]  /*d3e0*/  @!P0 BRA `(.L_x_2973) ;  /* 0x0000015800188947 */ /* 0x002fea0003800000 */
.L_x_2972:
        /* <DEDUP_REMOVED lines=15> */
[----:B------:R-:W-:Y:S01]  /*d4e0*/  R2UR UR15, R153 ;  /* 0x00000000990f72ca */ /* 0x000fe200000e0000 */
[----:B------:R-:W-:Y:S01]  /*d4f0*/  IMAD.U32 R215, RZ, RZ, UR51 ;  /* 0x00000033ffd77e24 */ /* 0x000fe2000f8e00ff */
[----:B------:R-:W-:-:S02]  /*d500*/  R2UR UR18, R156 ;  /* 0x000000009c1272ca */ /* 0x000fc400000e0000 */
[----:B------:R-:W-:Y:S02]  /*d510*/  R2UR UR19, R157 ;  /* 0x000000009d1372ca */ /* 0x000fe400000e0000 */
[----:B------:R-:W-:Y:S01]  /*d520*/  WARPGROUP.ARRIVE ;  /* 0x00000000000079c5 */ /* 0x000fe20000000000 */
[----:B------:R-:W-:Y:S02]  /*d530*/  R2UR UR8, R14 ;  /* 0x000000000e0872ca */ /* 0x000fe400000e0000 */
[----:B------:R-:W-:Y:S02]  /*d540*/  R2UR UR9, R15 ;  /* 0x000000000f0972ca */ /* 0x000fe400000e0000 */
[----:B------:R-:W-:Y:S01]  /*d550*/  R2UR UR12, R12 ;  /* 0x000000000c0c72ca */ /* 0x000fe200000e0000 */
[----:B------:R-:W-:Y:S01]  /*d560*/  HGMMA.64x96x16.F32.BF16 R152, gdesc[UR4], RZ, !UPT, gsb0 ;  /* 0x01600000049879f0 */ /* 0x000fe2000c0018ff */
[----:B------:R-:W-:Y:S02]  /*d570*/  R2UR UR13, R13 ;  /* 0x000000000d0d72ca */ /* 0x000fe400000e0000 */
[----:B------:R-:W-:-:S02]  /*d580*/  R2UR UR16, R10 ;  /* 0x000000000a1072ca */ /* 0x000fc400000e0000 */
[----:B------:R-:W-:Y:S02]  /*d590*/  R2UR UR17, R11 ;  /* 0x000000000b1172ca */ /* 0x000fe400000e0000 */
[----:B------:R-:W-:Y:S02]  /*d5a0*/  ISETP.NE.AND P0, PT, R215, 0x3, PT ;  /* 0x00000003d700780c */ /* 0x000fe40003f05270 */
        /* <DEDUP_REMOVED lines=15> */
.L_x_2974:
[----:B------:R-:W-:Y:S01]  /*d6a0*/  ISETP.NE.AND P0, PT, R226, 0x1, PT ;  /* 0x00000001e200780c */ /* 0x000fe20003f05270 */
[----:B------:R-:W-:Y:S02]  /*d6b0*/  IMAD.IADD R215, R229, 0x1, R214 ;  /* 0x00000001e5d77824 */ /* 0x000fe400078e02d6 */
[----:B------:R-:W-:Y:S01]  /*d6c0*/  FMUL.FTZ R218, R184, UR46 ;  /* 0x0000002eb8da7c20 */ /* 0x000fe20008410000 */
[----:B------:R-:W-:Y:S01]  /*d6d0*/  FMUL.FTZ R184, R186, UR46 ;  /* 0x0000002ebab87c20 */ /* 0x000fe20008410000 */
[----:B------:R-:W-:Y:S01]  /*d6e0*/  FMUL.FTZ R186, R190, UR46 ;  /* 0x0000002ebeba7c20 */ /* 0x000fe20008410000 */
[----:B------:R-:W-:Y:S01]  /*d6f0*/  FMUL.FTZ R190, R195, UR46 ;  /* 0x0000002ec3be7c20 */ /* 0x000fe20008410000 */
[----:B------:R-:W-:Y:S01]  /*d700*/  FMUL.FTZ R219, R185, UR46 ;  /* 0x0000002eb9db7c20 */ /* 0x000fe20008410000 */
[----:B------:R-:W-:Y:S01]  /*d710*/  IMAD R195, R0, -0x60, RZ ;  /* 0xffffffa000c37824 */ /* 0x000fe200078e02ff */
[----:B------:R-:W-:Y:S01]  /*d720*/  UISETP.NE.AND UP0, UPT, UR52, URZ, UPT ;  /* 0x0000003f3400728c */ /* 0x000fe2000bf05270 */
[----:B------:R-:W-:Y:S01]  /*d730*/  FMUL.FTZ R185, R187, UR46 ;  /* 0x0000002ebbb97c20 */ /* 0x000fe20008410000 */
[----:B------:R-:W-:Y:S01]  /*d740*/  FMUL.FTZ R220, R189, UR46 ;  /* 0x0000002ebddc7c20 */ /* 0x000fe20008410000 */
[----:B------:R-:W-:Y:S01]  /*d750*/  FMUL.FTZ R187, R191, UR46 ;  /* 0x0000002ebfbb7c20 */ /* 0x000fe20008410000 */
[----:B------:R-:W-:Y:S01]  /*d760*/  FMUL.FTZ R191, R192, UR46 ;  /* 0x0000002ec0bf7c20 */ /* 0x000fe20008410000 */
        /* <DEDUP_REMOVED lines=30> */
[----:B------:R-:W-:Y:S01]  /*d950*/  FMUL.FTZ R180, R180, UR46 ;  /* 0x0000002eb4b47c20 */ /* 0x000fe20008410000 */
[----:B------:R-:W-:Y:S01]  /*d960*/  FMUL.FTZ R181, R181, UR46 ;  /* 0x0000002eb5b57c20 */ /* 0x000fe20008410000 */
[----:B----4-:R-:W-:Y:S01]  /*d970*/  @P0 SHF.R.U32.HI R215, RZ, R216, R217 ;  /* 0x000000d8ffd70219 */ /* 0x010fe200000116d9 */
[----:B------:R-:W-:Y:S01]  /*d980*/  FMUL.FTZ R216, R168, UR46 ;  /* 0x0000002ea8d87c20 */ /* 0x000fe20008410000 */
[----:B------:R-:W-:Y:S01]  /*d990*/  FMUL.FTZ R217, R169, UR46 ;  /* 0x0000002ea9d97c20 */ /* 0x000fe20008410000 */
[----:B------:R-:W-:-:S02]  /*d9a0*/  VIADD R168, R20, 0x22840 ;  /* 0x0002284014a87836 */ /* 0x000fc40000000000 */
[----:B------:R-:W-:Y:S01]  /*d9b0*/  FMUL.FTZ R182, R182, UR46 ;  /* 0x0000002eb6b67c20 */ /* 0x000fe20008410000 */
[----:B------:R-:W-:Y:S01]  /*d9c0*/  IMAD.U32 R169, RZ, RZ, UR47 ;  /* 0x0000002fffa97e24 */ /* 0x000fe2000f8e00ff */
[----:B------:R-:W3:Y:S01]  /*d9d0*/  SHFL.IDX PT, R224, R215, RZ, 0x1c1f ;  /* 0x001c1fffd7e07589 */ /* 0x000ee200000e0000 */
[----:B------:R-:W-:Y:S01]  /*d9e0*/  FMUL.FTZ R183, R183, UR46 ;  /* 0x0000002eb7b77c20 */ /* 0x000fe20008410000 */
[----:B------:R-:W-:Y:S01]  /*d9f0*/  FMUL.FTZ R188, R188, UR46 ;  /* 0x0000002ebcbc7c20 */ /* 0x000fe20008410000 */
[----:B------:R-:W-:Y:S01]  /*da00*/  FMUL.FTZ R193, R193, UR46 ;  /* 0x0000002ec1c17c20 */ /* 0x000fe20008410000 */
[----:B------:R-:W-:Y:S01]  /*da10*/  PRMT R168, R169, 0x654, R168 ;  /* 0x00000654a9a87816 */ /* 0x000fe200000000a8 */
[----:B------:R-:W-:Y:S01]  /*da20*/  FMUL.FTZ R196, R196, UR46 ;  /* 0x0000002ec4c47c20 */ /* 0x000fe20008410000 */
[----:B------:R-:W-:Y:S01]  /*da30*/  FMUL.FTZ R197, R197, UR46 ;  /* 0x0000002ec5c57c20 */ /* 0x000fe20008410000 */
[----:B------:R-:W-:Y:S01]  /*da40*/  FMUL.FTZ R192, R198, UR46 ;  /* 0x0000002ec6c07c20 */ /* 0x000fe20008410000 */
[----:B------:R4:W-:Y:S01]  /*da50*/  SYNCS.ARRIVE.TRANS64.RED.A1T0 RZ, [R168+URZ], RZ ;  /* 0x000000ffa8ff79a7 */ /* 0x0009e2000810043f */
[----:B------:R-:W-:Y:S01]  /*da60*/  FMUL.FTZ R194, R199, UR46 ;  /* 0x0000002ec7c27c20 */ /* 0x000fe20008410000 */
[----:B------:R-:W-:Y:S01]  /*da70*/  PLOP3.LUT P0, PT, PT, PT, UP0, 0x40, 0x0 ;  /* 0x000000000000781c */ /* 0x000fe20003f0e808 */
[----:B------:R-:W0:Y:S01]  /*da80*/  MUFU.TANH R152, R152 ;  /* 0x0000009800987308 */ /* 0x000e220000002400 */
[----:B----4-:R-:W-:-:S07]  /*da90*/  VIADD R168, R195, 0x1 ;  /* 0x00000001c3a87836 */ /* 0x010fce0000000000 */
[----:B------:R-:W4:Y:S01]  /*daa0*/  MUFU.TANH R153, R153 ;  /* 0x0000009900997308 */ /* 0x000f220000002400 */
[----:B------:R-:W-:-:S05]  /*dab0*/  IMAD R168, R206, -0x2, R168 ;  /* 0xfffffffecea87824 */ /* 0x000fca00078e02a8 */
[----:B------:R-:W-:Y:S02]  /*dac0*/  IADD3 R168, -R203, R168, R204 ;  /* 0x000000a8cba87210 */ /* 0x000fe40007ffe1cc */
[----:B------:R-:W0:Y:S03]  /*dad0*/  MUFU.TANH R154, R154 ;  /* 0x0000009a009a7308 */ /* 0x000e260000002400 */
[C---:B------:R-:W-:Y:S02]  /*dae0*/  VIADD R222, R168.reuse, UR44 ;  /* 0x0000002ca8de7c36 */ /* 0x040fe40008000000 */
[----:B------:R-:W-:Y:S02]  /*daf0*/  VIADD R221, R168, UR50 ;  /* 0x00000032a8dd7c36 */ /* 0x000fe40008000000 */
[C---:B---3--:R-:W-:Y:S01]  /*db00*/  IMAD.IADD R199, R224.reuse, 0x1, R222 ;  /* 0x00000001e0c77824 */ /* 0x048fe200078e02de */
[----:B------:R-:W3:Y:S01]  /*db10*/  MUFU.TANH R155, R155 ;  /* 0x0000009b009b7308 */ /* 0x000ee20000002400 */
        /* <DEDUP_REMOVED lines=45> */
[----:B---34-:R-:W-:Y:S05]  /*ddf0*/  @P0 BRA `(.L_x_2975) ;  /* 0x0000000000580947 */ /* 0x018fea0003800000 */
[----:B------:R-:W-:Y:S01]  /*de00*/  IADD3 R224, -R203, R204, R224 ;  /* 0x000000cccbe07210 */ /* 0x000fe20007ffe1e0 */
[----:B------:R-:W-:Y:S03]  /*de10*/  BSSY B0, `(.L_x_2976) ;  /* 0x0000010000007945 */ /* 0x000fe60003800000 */
[----:B------:R-:W-:-:S13]  /*de20*/  ISETP.GT.AND P0, PT, R224, -0x1, PT ;  /* 0xffffffffe000780c */ /* 0x000fda0003f04270 */
[----:B------:R-:W-:Y:S05]  /*de30*/  @P0 BRA `(.L_x_2977) ;  /* 0x0000000000200947 */ /* 0x000fea0003800000 */
[----:B------:R-:W-:Y:S01]  /*de40*/  IMAD.U32 R225, RZ, RZ, UR37 ;  /* 0x00000025ffe17e24 */ /* 0x000fe2000f8e00ff */
[----:B------:R-:W-:-:S04]  /*de50*/  LOP3.LUT R224, RZ, R224, RZ, 0x33, !PT ;  /* 0x000000e0ffe07212 */ /* 0x000fc800078e33ff */
[----:B------:R-:W-:-:S13]  /*de60*/  ISETP.NE.AND P0, PT, R225, 0x1, PT ;  /* 0x00000001e100780c */ /* 0x000fda0003f05270 */
[----:B------:R-:W3:Y:S02]  /*de70*/  @P0 LDC.64 R168, c[0x0][0x9e8] ;  /* 0x00027a00ffa80b82 */ /* 0x000ee40000000a00 */
[----:B---3--:R-:W-:-:S05]  /*de80*/  @P0 IMAD.HI.U32 R168, R224, R168, RZ ;  /* 0x000000a8e0a80227 */ /* 0x008fca00078e00ff */
[----:B------:R-:W-:-:S04]  /*de90*/  @P0 SHF.R.U32.HI R224, RZ, R169, R168 ;  /* 0x000000a9ffe00219 */ /* 0x000fc800000116a8 */
[----:B------:R-:W-:Y:S01]  /*dea0*/  LOP3.LUT R224, RZ, R224, RZ, 0x33, !PT ;  /* 0x000000e0ffe07212 */ /* 0x000fe200078e33ff */
[----:B------:R-:W-:Y:S06]  /*deb0*/  BRA `(.L_x_2978) ;  /* 0x0000000000147947 */ /* 0x000fec0003800000 */
.L_x_2977:
[----:B------:R-:W-:-:S05]  /*dec0*/  IMAD.U32 R225, RZ, RZ, UR37 ;  /* 0x00000025ffe17e24 */ /* 0x000fca000f8e00ff */
[----:B------:R-:W-:-:S13]  /*ded0*/  ISETP.NE.AND P0, PT, R225, 0x1, PT ;  /* 0x00000001e100780c */ /* 0x000fda0003f05270 */
[----:B------:R-:W3:Y:S02]  /*dee0*/  @P0 LDC.64 R168, c[0x0][0x9e8] ;  /* 0x00027a00ffa80b82 */ /* 0x000ee40000000a00 */
[----:B---3--:R-:W-:-:S05]  /*def0*/  @P0 IMAD.HI.U32 R168, R224, R168, RZ ;  /* 0x000000a8e0a80227 */ /* 0x008fca00078e00ff */
[----:B------:R-:W-:-:S07]  /*df00*/  @P0 SHF.R.U32.HI R224, RZ, R169, R168 ;  /* 0x000000a9ffe00219 */ /* 0x000fce00000116a8 */
.L_x_2978:
[----:B------:R-:W-:Y:S05]  /*df10*/  BSYNC B0 ;  /* 0x0000000000007941 */ /* 0x000fea0003800000 */
.L_x_2976:
[----:B------:R-:W-:-:S04]  /*df20*/  IMAD R168, R206, -0x2, R195 ;  /* 0xfffffffecea87824 */ /* 0x000fc800078e02c3 */
[----:B------:R-:W-:-:S05]  /*df30*/  IMAD R168, R224, R225, R168 ;  /* 0x000000e1e0a87224 */ /* 0x000fca00078e02a8 */
[----:B------:R-:W-:Y:S02]  /*df40*/  VIMNMX R198, R198, R168, !PT ;  /* 0x000000a8c6c67248 */ /* 0x000fe40007fe0100 */
[----:B------:R-:W-:-:S07]  /*df50*/  VIADDMNMX R199, R168, R225, R199, PT ;  /* 0x000000e1a8c77246 */ /* 0x000fce00038001c7 */
.L_x_2975:
[C---:B------:R-:W-:Y:S01]  /*df60*/  ISETP.GE.AND P1, PT, R195.reuse, 0x1, PT ;  /* 0x00000001c300780c */ /* 0x040fe20003f26270 */
[----:B------:R-:W-:Y:S01]  /*df70*/  UISETP.NE.AND UP0, UPT, UR52, URZ, UPT ;  /* 0x0000003f3400728c */ /* 0x000fe2000bf05270 */
[----:B------:R-:W-:Y:S02]  /*df80*/  LOP3.LUT R22, R22, 0xfffdffff, RZ, 0xc0, !PT ;  /* 0xfffdffff16167812 */ /* 0x000fe400078ec0ff */
[C---:B------:R-:W-:Y:S02]  /*df90*/  ISETP.GE.AND P0, PT, R195.reuse, 0x2, PT ;  /* 0x00000002c300780c */ /* 0x040fe40003f06270 */
[----:B------:R-:W-:Y:S02]  /*dfa0*/  ISETP.GT.AND P2, PT, R198, RZ, !P1 ;  /* 0x000000ffc600720c */ /* 0x000fe40004f44270 */
[----:B------:R-:W-:Y:S02]  /*dfb0*/  ISETP.GE.AND P3, PT, R195, 0x9, PT ;  /* 0x00000009c300780c */ /* 0x000fe40003f66270 */
[----:B------:R-:W-:-:S03]  /*dfc0*/  ISETP.LT.OR P2, PT, R199, 0x1, P2 ;  /* 0x00000001c700780c */ /* 0x000fc60001741670 */
[----:B------:R-:W-:Y:S02]  /*dfd0*/  @P1 LOP3.LUT R22, R22, 0x20000, RZ, 0xfc, !PT ;  /* 0x0002000016161812 */ /* 0x000fe400078efcff */
[----:B------:R-:W-:Y:S02]  /*dfe0*/  ISETP.GT.AND P1, PT, R198, 0x1, !P0 ;  /* 0x00000001c600780c */ /* 0x000fe40004724270 */
[----:B0-----:R-:W-:Y:S02]  /*dff0*/  FSEL R168, R152, -INF , !P2 ;  /* 0xff80000098a87808 */ /* 0x001fe40005000000 */
[----:B------:R-:W-:Y:S02]  /*e000*/  ISETP.LT.OR P1, PT, R199, 0x2, P1 ;  /* 0x00000002c700780c */ /* 0x000fe40000f21670 */
[----:B------:R-:W-:Y:S02]  /*e010*/  ISETP.GE.AND P2, PT, R195, 0xa, PT ;  /* 0x0000000ac300780c */ /* 0x000fe40003f46270 */
[----:B------:R-:W-:-:S02]  /*e020*/  LOP3.LUT R22, R22, 0xfffffffd, RZ, 0xc0, !PT ;  /* 0xfffffffd16167812 */ /* 0x000fc400078ec0ff */
[----:B------:R-:W-:Y:S02]  /*e030*/  FSEL R169, R153, -INF , !P1 ;  /* 0xff80000099a97808 */ /* 0x000fe40004800000 */
[----:B------:R-:W-:Y:S02]  /*e040*/  ISETP.GT.AND P1, PT, R198, 0x8, !P3 ;  /* 0x00000008c600780c */ /* 0x000fe40005f24270 */
[----:B------:R-:W-:Y:S02]  /*e050*/  @P3 LOP3.LUT R22, R22, 0x2, RZ, 0xfc, !PT ;  /* 0x0000000216163812 */ /* 0x000fe400078efcff */
[----:B------:R-:W-:Y:S02]  /*e060*/  ISETP.LT.OR P1, PT, R199, 0x9, P1 ;  /* 0x00000009c700780c */ /* 0x000fe40000f21670 */
[----:B------:R-:W-:Y:S02]  /*e070*/  LOP3.LUT R22, R22, 0xfffffffb, RZ, 0xc0, !PT ;  /* 0xfffffffb16167812 */ /* 0x000fe400078ec0ff */
[----:B------:R-:W-:-:S02]  /*e080*/  FSEL R156, R156, -INF , !P1 ;  /* 0xff8000009c9c7808 */ /* 0x000fc40004800000 */
        /* <DEDUP_REMOVED lines=111> */
[----:B------:R-:W-:Y:S02]  /*e780*/  ISETP.GT.AND P6, PT, R198, 0x59, !P6 ;  /* 0x00000059c600780c */ /* 0x000fe400077c4270 */
[----:B------:R-:W0:Y:S02]  /*e790*/  SHFL.IDX PT, R198, R215, 0x1, 0x1c1f ;  /* 0x003c1f00d7c67f89 */ /* 0x000e2400000e0000 */
[----:B------:R-:W-:-:S04]  /*e7a0*/  ISETP.LT.OR P6, PT, R199, 0x5a, P6 ;  /* 0x0000005ac700780c */ /* 0x000fc800037c1670 */
[----:B------:R-:W-:Y:S02]  /*e7b0*/  FSEL R197, R197, -INF , !P6 ;  /* 0xff800000c5c57808 */ /* 0x000fe40007000000 */
[----:B------:R-:W-:Y:S01]  /*e7c0*/  PLOP3.LUT P6, PT, PT, PT, UP0, 0x40, 0x0 ;  /* 0x000000000000781c */ /* 0x000fe20003fce808 */
[--C-:B0-----:R-:W-:Y:S02]  /*e7d0*/  IMAD.IADD R222, R222, 0x1, R198.reuse ;  /* 0x00000001dede7824 */ /* 0x101fe400078e02c6 */
[----:B------:R-:W-:-:S10]  /*e7e0*/  IMAD.IADD R221, R221, 0x1, R198 ;  /* 0x00000001dddd7824 */ /* 0x000fd400078e02c6 */
[----:B------:R-:W-:Y:S05]  /*e7f0*/  @P6 BRA `(.L_x_2979) ;  /* 0x0000000000586947 */ /* 0x000fea0003800000 */
        /* <DEDUP_REMOVED lines=12> */
.L_x_2981:
[----:B------:R-:W-:-:S05]  /*e8c0*/  IMAD.U32 R199, RZ, RZ, UR37 ;  /* 0x00000025ffc77e24 */ /* 0x000fca000f8e00ff */
[----:B------:R-:W-:-:S13]  /*e8d0*/  ISETP.NE.AND P6, PT, R199, 0x1, PT ;  /* 0x00000001c700780c */ /* 0x000fda0003fc5270 */
[----:B------:R-:W0:Y:S02]  /*e8e0*/  @P6 LDC.64 R152, c[0x0][0x9e8] ;  /* 0x00027a00ff986b82 */ /* 0x000e240000000a00 */
[----:B0-----:R-:W-:-:S05]  /*e8f0*/  @P6 IMAD.HI.U32 R152, R198, R152, RZ ;  /* 0x00000098c6986227 */ /* 0x001fca00078e00ff */
[----:B------:R-:W-:-:S07]  /*e900*/  @P6 SHF.R.U32.HI R198, RZ, R153, R152 ;  /* 0x00000099ffc66219 */ /* 0x000fce0000011698 */
.L_x_2982:
[----:B------:R-:W-:Y:S05]  /*e910*/  BSYNC B0 ;  /* 0x0000000000007941 */ /* 0x000fea0003800000 */
.L_x_2980:
[----:B------:R-:W-:-:S04]  /*e920*/  IMAD R195, R206, -0x2, R195 ;  /* 0xfffffffecec37824 */ /* 0x000fc800078e02c3 */
[----:B------:R-:W-:-:S05]  /*e930*/  IMAD R195, R198, R199, R195 ;  /* 0x000000c7c6c37224 */ /* 0x000fca00078e02c3 */
[----:B------:R-:W-:Y:S02]  /*e940*/  VIMNMX R221, R221, R195, !PT ;  /* 0x000000c3dddd7248 */ /* 0x000fe40007fe0100 */
[----:B------:R-:W-:-:S07]  /*e950*/  VIADDMNMX R222, R195, R199, R222, PT ;  /* 0x000000c7c3de7246 */ /* 0x000fce00038001de */
.L_x_2979:
[----:B------:R-:W-:Y:S01]  /*e960*/  ISETP.GT.AND P0, PT, R221, 0x1, !P0 ;  /* 0x00000001dd00780c */ /* 0x000fe20004704270 */
[----:B------:R-:W-:Y:S01]  /*e970*/  UMOV UR48, UR42 ;  /* 0x0000002a00307c82 */ /* 0x000fe20008000000 */
[----:B------:R-:W-:Y:S01]  /*e980*/  FMNMX.FTZ R152, R168, R6, !PT ;  /* 0x00000006a8987209 */ /* 0x000fe20007810000 */
[----:B------:R-:W-:Y:S01]  /*e990*/  IMAD.U32 R224, RZ, RZ, UR51 ;  /* 0x00000033ffe07e24 */ /* 0x000fe2000f8e00ff */
[----:B------:R-:W-:Y:S02]  /*e9a0*/  ISETP.LT.OR P0, PT, R222, 0x2, P0 ;  /* 0x00000002de00780c */ /* 0x000fe40000701670 */
[C---:B------:R-:W-:Y:S02]  /*e9b0*/  LOP3.LUT P6, RZ, R22.reuse, 0x20, RZ, 0xc0, !PT ;  /* 0x0000002016ff7812 */ /* 0x040fe400078cc0ff */
        /* <DEDUP_REMOVED lines=55> */
[----:B------:R-:W-:-:S02]  /*ed30*/  LOP3.LUT P0, RZ, R22, 0x2000, RZ, 0xc0, !PT ;  /* 0x0000200016ff7812 */ /* 0x000fc4000780c0ff */
[----:B------:R-:W-:Y:S02]  /*ed40*/  LOP3.LUT P6, RZ, R22, 0x40, RZ, 0xc0, !PT ;  /* 0x0000004016ff7812 */ /* 0x000fe400078cc0ff */
[C---:B------:R-:W-:Y:S02]  /*ed50*/  ISETP.GT.AND P0, PT, R221.reuse, 0x28, !P0 ;  /* 0x00000028dd00780c */ /* 0x040fe40004704270 */
[----:B------:R-:W-:Y:S02]  /*ed60*/  ISETP.GT.AND P1, PT, R221, 0x48, !P1 ;  /* 0x00000048dd00780c */ /* 0x000fe40004f24270 */
[C---:B------:R-:W-:Y:S02]  /*ed70*/  ISETP.LT.OR P0, PT, R222.reuse, 0x29, P0 ;  /* 0x00000029de00780c */ /* 0x040fe40000701670 */
[----:B------:R-:W-:Y:S02]  /*ed80*/  ISETP.LT.OR P1, PT, R222, 0x49, P1 ;  /* 0x00000049de00780c */ /* 0x000fe40000f21670 */
[----:B------:R-:W-:-:S02]  /*ed90*/  FSEL R174, R174, -INF , !P0 ;  /* 0xff800000aeae7808 */ /* 0x000fc40004000000 */
[----:B------:R-:W-:Y:S02]  /*eda0*/  LOP3.LUT P0, RZ, R22, 0x1000, RZ, 0xc0, !PT ;  /* 0x0000100016ff7812 */ /* 0x000fe4000780c0ff */
[----:B------:R-:W-:Y:S02]  /*edb0*/  FSEL R186, R186, -INF , !P1 ;  /* 0xff800000baba7808 */ /* 0x000fe40004800000 */
[C---:B------:R-:W-:Y:S02]  /*edc0*/  ISETP.GT.AND P0, PT, R221.reuse, 0x29, !P0 ;  /* 0x00000029dd00780c */ /* 0x040fe40004704270 */
[----:B------:R-:W-:Y:S02]  /*edd0*/  LOP3.LUT P1, RZ, R22, 0x20000, RZ, 0xc0, !PT ;  /* 0x0002000016ff7812 */ /* 0x000fe4000782c0ff */
[----:B------:R-:W-:Y:S02]  /*ede0*/  ISETP.LT.OR P0, PT, R222, 0x2a, P0 ;  /* 0x0000002ade00780c */ /* 0x000fe40000701670 */
[----:B------:R-:W-:-:S02]  /*edf0*/  ISETP.GT.AND P2, PT, R221, 0x49, !P2 ;  /* 0x00000049dd00780c */ /* 0x000fc40005744270 */
[----:B------:R-:W-:Y:S02]  /*ee00*/  FSEL R175, R175, -INF , !P0 ;  /* 0xff800000afaf7808 */ /* 0x000fe40004000000 */
[----:B------:R-:W-:Y:S02]  /*ee10*/  LOP3.LUT P0, RZ, R22, 0x800, RZ, 0xc0, !PT ;  /* 0x0000080016ff7812 */ /* 0x000fe4000780c0ff */
[C---:B------:R-:W-:Y:S02]  /*ee20*/  ISETP.LT.OR P2, PT, R222.reuse, 0x4a, P2 ;  /* 0x0000004ade00780c */ /* 0x040fe40001741670 */
[C---:B------:R-:W-:Y:S02]  /*ee30*/  ISETP.GT.AND P0, PT, R221.reuse, 0x30, !P0 ;  /* 0x00000030dd00780c */ /* 0x040fe40004704270 */
[----:B------:R-:W-:Y:S02]  /*ee40*/  ISETP.GT.AND P3, PT, R221, 0x50, !P3 ;  /* 0x00000050dd00780c */ /* 0x000fe40005f64270 */
[----:B------:R-:W-:-:S02]  /*ee50*/  ISETP.LT.OR P0, PT, R222, 0x31, P0 ;  /* 0x00000031de00780c */ /* 0x000fc40000701670 */
[----:B------:R-:W-:Y:S02]  /*ee60*/  FSEL R187, R187, -INF , !P2 ;  /* 0xff800000bbbb7808 */ /* 0x000fe40005000000 */
[----:B------:R-:W-:Y:S02]  /*ee70*/  FSEL R153, R178, -INF , !P0 ;  /* 0xff800000b2997808 */ /* 0x000fe40004000000 */
[----:B------:R-:W-:Y:S01]  /*ee80*/  LOP3.LUT P0, RZ, R22, 0x400, RZ, 0xc0, !PT ;  /* 0x0000040016ff7812 */ /* 0x000fe2000780c0ff */
[----:B------:R-:W0:Y:S01]  /*ee90*/  SHFL.BFLY PT, R178, R152, 0x2, 0x1f ;  /* 0x0c401f0098b27f89 */ /* 0x000e2200000e0000 */
[C---:B------:R-:W-:Y:S02]  /*eea0*/  ISETP.GT.AND P4, PT, R221.reuse, 0x51, !P4 ;  /* 0x00000051dd00780c */ /* 0x040fe40006784270 */
[----:B------:R-:W-:Y:S02]  /*eeb0*/  ISETP.GT.AND P0, PT, R221, 0x31, !P0 ;  /* 0x00000031dd00780c */ /* 0x000fe40004704270 */
[----:B------:R-:W-:-:S02]  /*eec0*/  ISETP.LT.OR P3, PT, R222, 0x51, P3 ;  /* 0x00000051de00780c */ /* 0x000fc40001f61670 */
[----:B------:R-:W-:Y:S02]  /*eed0*/  ISETP.LT.OR P0, PT, R222, 0x32, P0 ;  /* 0x00000032de00780c */ /* 0x000fe40000701670 */
[----:B------:R-:W-:Y:S02]  /*eee0*/  ISETP.GT.AND P5, PT, R221, 0x58, !P5 ;  /* 0x00000058dd00780c */ /* 0x000fe40006fa4270 */
[----:B------:R-:W-:Y:S02]  /*eef0*/  FSEL R179, R179, -INF , !P0 ;  /* 0xff800000b3b37808 */ /* 0x000fe40004000000 */
[----:B------:R-:W-:Y:S02]  /*ef00*/  LOP3.LUT P0, RZ, R22, 0x200, RZ, 0xc0, !PT ;  /* 0x0000020016ff7812 */ /* 0x000fe4000780c0ff */
[----:B------:R-:W-:Y:S02]  /*ef10*/  ISETP.LT.OR P4, PT, R222, 0x52, P4 ;  /* 0x00000052de00780c */ /* 0x000fe40002781670 */
[----:B------:R-:W-:-:S02]  /*ef20*/  ISETP.GT.AND P0, PT, R221, 0x38, !P0 ;  /* 0x00000038dd00780c */ /* 0x000fc40004704270 */
[----:B------:R-:W-:Y:S02]  /*ef30*/  FSEL R189, R189, -INF , !P3 ;  /* 0xff800000bdbd7808 */ /* 0x000fe40005800000 */
[C---:B------:R-:W-:Y:S02]  /*ef40*/  ISETP.LT.OR P0, PT, R222.reuse, 0x39, P0 ;  /* 0x00000039de00780c */ /* 0x040fe40000701670 */
[----:B------:R-:W-:Y:S02]  /*ef50*/  ISETP.LT.OR P5, PT, R222, 0x59, P5 ;  /* 0x00000059de00780c */ /* 0x000fe40002fa1670 */
[----:B------:R-:W-:Y:S02]  /*ef60*/  FSEL R182, R182, -INF , !P0 ;  /* 0xff800000b6b67808 */ /* 0x000fe40004000000 */
[----:B------:R-:W-:Y:S02]  /*ef70*/  LOP3.LUT P0, RZ, R22, 0x100, RZ, 0xc0, !PT ;  /* 0x0000010016ff7812 */ /* 0x000fe4000780c0ff */
[----:B0-----:R-:W-:-:S02]  /*ef80*/  FMNMX.FTZ R178, R152, R178, !PT ;  /* 0x000000b298b27209 */ /* 0x001fc40007810000 */
[----:B------:R-:W-:Y:S02]  /*ef90*/  ISETP.GT.AND P0, PT, R221, 0x39, !P0 ;  /* 0x00000039dd00780c */ /* 0x000fe40004704270 */
[----:B------:R-:W-:Y:S01]  /*efa0*/  FSEL R190, R190, -INF , !P4 ;  /* 0xff800000bebe7808 */ /* 0x000fe20006000000 */
[----:B------:R-:W0:Y:S01]  /*efb0*/  SHFL.BFLY PT, R152, R178, 0x1, 0x1f ;  /* 0x0c201f00b2987f89 */ /* 0x000e2200000e0000 */
[----:B------:R-:W-:Y:S02]  /*efc0*/  ISETP.LT.OR P0, PT, R222, 0x3a, P0 ;  /* 0x0000003ade00780c */ /* 0x000fe40000701670 */
[----:B------:R-:W-:Y:S02]  /*efd0*/  FSEL R192, R192, -INF , !P5 ;  /* 0xff800000c0c07808 */ /* 0x000fe40006800000 */
[----:B------:R-:W-:Y:S02]  /*efe0*/  FSEL R183, R183, -INF , !P0 ;  /* 0xff800000b7b77808 */ /* 0x000fe40004000000 */
[----:B------:R-:W-:-:S04]  /*eff0*/  LOP3.LUT P0, RZ, R22, 0x80, RZ, 0xc0, !PT ;  /* 0x0000008016ff7812 */ /* 0x000fc8000780c0ff */
[----:B------:R-:W-:-:S04]  /*f000*/  ISETP.GT.AND P0, PT, R221, 0x40, !P0 ;  /* 0x00000040dd00780c */ /* 0x000fc80004704270 */
[----:B------:R-:W-:-:S04]  /*f010*/  ISETP.LT.OR P0, PT, R222, 0x41, P0 ;  /* 0x00000041de00780c */ /* 0x000fc80000701670 */
[----:B------:R-:W-:Y:S02]  /*f020*/  FSEL R184, R184, -INF , !P0 ;  /* 0xff800000b8b87808 */ /* 0x000fe40004000000 */
[----:B------:R-:W-:Y:S02]  /*f030*/  ISETP.GT.AND P0, PT, R221, 0x41, !P6 ;  /* 0x00000041dd00780c */ /* 0x000fe40007704270 */
[----:B------:R-:W-:Y:S02]  /*f040*/  LOP3.LUT P6, RZ, R22, 0x1, RZ, 0xc0, !PT ;  /* 0x0000000116ff7812 */ /* 0x000fe400078cc0ff */
[----:B------:R-:W-:Y:S02]  /*f050*/  ISETP.LT.OR P0, PT, R222, 0x42, P0 ;  /* 0x00000042de00780c */ /* 0x000fe40000701670 */
[----:B0-----:R-:W-:Y:S02]  /*f060*/  FMNMX.FTZ R178, R178, R152, !PT ;  /* 0x00000098b2b27209 */ /* 0x001fe40007810000 */
[----:B------:R-:W-:-:S02]  /*f070*/  FSEL R185, R185, -INF , !P0 ;  /* 0xff800000b9b97808 */ /* 0x000fc40004000000 */
[----:B------:R-:W-:-:S04]  /*f080*/  FSETP.NEU.FTZ.AND P0, PT, R178, -INF , PT ;  /* 0xff800000b200780b */ /* 0x000fc80003f1d000 */
[----:B------:R-:W-:-:S05]  /*f090*/  FSEL R152, R178, RZ, P0 ;  /* 0x000000ffb2987208 */ /* 0x000fca0000000000 */
[----:B------:R-:W-:Y:S01]  /*f0a0*/  FADD.FTZ R152, -R152, R6 ;  /* 0x0000000698987221 */ /* 0x000fe20000010100 */
[----:B------:R-:W-:-:S05]  /*f0b0*/  FMUL.FTZ R6, R178, UR48 ;  /* 0x00000030b2067c20 */ /* 0x000fca0008410000 */
[----:B------:R-:W-:Y:S02]  /*f0c0*/  FSEL R6, R6, RZ, P0 ;  /* 0x000000ff06067208 */ /* 0x000fe40000000000 */
[----:B------:R-:W-:-:S03]  /*f0d0*/  ISETP.GT.AND P0, PT, R221, RZ, !P1 ;  /* 0x000000ffdd00720c */ /* 0x000fc60004f04270 */
[--C-:B------:R-:W-:Y:S01]  /*f0e0*/  FFMA.FTZ R168, R168, UR48, -R6.reuse ;  /* 0x00000030a8a87c23 */ /* 0x100fe20008010806 */
        /* <DEDUP_REMOVED lines=22> */
[----:B------:R-:W-:Y:S01]  /*f250*/  FFMA.FTZ R197, R197, UR48, -R6 ;  /* 0x00000030c5c57c23 */ /* 0x000fe20008010806 */
[----:B------:R-:W-:Y:S01]  /*f260*/  FMUL.FTZ R6, R152, UR48 ;  /* 0x0000003098067c20 */ /* 0x000fe20008410000 */
[----:B------:R-:W-:Y:S01]  /*f270*/  MUFU.EX2 R168, R168 ;  /* 0x000000a800a87308 */ /* 0x000fe20000000800 */
[----:B------:R-:W-:-:S04]  /*f280*/  ISETP.LT.OR P0, PT, R222, 0x1, P0 ;  /* 0x00000001de00780c */ /* 0x000fc80000701670 */
[----:B------:R-:W-:Y:S02]  /*f290*/  FSEL R154, R154, -INF , !P0 ;  /* 0xff8000009a9a7808 */ /* 0x000fe40004000000 */
[----:B------:R-:W-:Y:S01]  /*f2a0*/  ISETP.GT.AND P0, PT, R221, 0x59, !P6 ;  /* 0x00000059dd00780c */ /* 0x000fe20007704270 */
[----:B------:R-:W0:Y:S01]  /*f2b0*/  MUFU.EX2 R6, R6 ;  /* 0x0000000600067308 */ /* 0x000e220000000800 */
[----:B------:R-:W-:Y:S02]  /*f2c0*/  ISETP.NE.AND P6, PT, R224, 0x3, PT ;  /* 0x00000003e000780c */ /* 0x000fe40003fc5270 */
[----:B------:R-:W-:-:S04]  /*f2d0*/  ISETP.LT.OR P0, PT, R222, 0x5a, P0 ;  /* 0x0000005ade00780c */ /* 0x000fc80000701670 */
[----:B------:R-:W-:Y:S01]  /*f2e0*/  FSEL R194, R194, -INF , !P0 ;  /* 0xff800000c2c27808 */ /* 0x000fe20004000000 */
[----:B------:R-:W3:Y:S08]  /*f2f0*/  MUFU.EX2 R152, R169 ;  /* 0x000000a900987308 */ /* 0x000ef00000000800 */
[----:B------:R-:W4:Y:S01]  /*f300*/  MUFU.EX2 R156, R156 ;  /* 0x0000009c009c7308 */ /* 0x000f220000000800 */
[----:B0-----:R-:W-:Y:S01]  /*f310*/  FFMA.FTZ R8, R6, R8, R168 ;  /* 0x0000000806087223 */ /* 0x001fe200000100a8 */
[-C--:B------:R-:W-:Y:S01]  /*f320*/  FMUL.FTZ R24, R24, R6.reuse ;  /* 0x0000000618187220 */ /* 0x080fe20000410000 */
[-C--:B------:R-:W-:Y:S01]  /*f330*/  FMUL.FTZ R25, R25, R6.reuse ;  /* 0x0000000619197220 */ /* 0x080fe20000410000 */
[-C--:B------:R-:W-:Y:S01]  /*f340*/  FMUL.FTZ R28, R28, R6.reuse ;  /* 0x000000061c1c7220 */ /* 0x080fe20000410000 */
[-C--:B------:R-:W-:Y:S01]  /*f350*/  FMUL.FTZ R29, R29, R6.reuse ;  /* 0x000000061d1d7220 */ /* 0x080fe20000410000 */
[-C--:B------:R-:W-:Y:S01]  /*f360*/  FMUL.FTZ R32, R32, R6.reuse ;  /* 0x0000000620207220 */ /* 0x080fe20000410000 */
[----:B------:R-:W-:Y:S01]  /*f370*/  FMUL.FTZ R33, R33, R6 ;  /* 0x0000000621217220 */ /* 0x000fe20000410000 */
[----:B------:R-:W0:Y:S01]  /*f380*/  MUFU.EX2 R157, R157 ;  /* 0x0000009d009d7308 */ /* 0x000e220000000800 */
[C---:B---3--:R-:W-:Y:S01]  /*f390*/  FADD.FTZ R8, R152.reuse, R8 ;  /* 0x0000000898087221 */ /* 0x048fe20000010000 */
[----:B------:R-:W-:Y:S01]  /*f3a0*/  F2FP.BF16.F32.PACK_AB R152, R152, R168 ;  /* 0x000000a89898723e */ /* 0x000fe200000010ff */
[-C--:B------:R-:W-:Y:S01]  /*f3b0*/  FMUL.FTZ R36, R36, R6.reuse ;  /* 0x0000000624247220 */ /* 0x080fe20000410000 */
[----:B------:R-:W-:Y:S01]  /*f3c0*/  FMNMX.FTZ R168, R154, R7, !PT ;  /* 0x000000079aa87209 */ /* 0x000fe20007810000 */
[-C--:B------:R-:W-:Y:S01]  /*f3d0*/  FMUL.FTZ R37, R37, R6.reuse ;  /* 0x0000000625257220 */ /* 0x080fe20000410000 */
[-C--:B------:R-:W-:Y:S01]  /*f3e0*/  FMUL.FTZ R40, R40, R6.reuse ;  /* 0x0000000628287220 */ /* 0x080fe20000410000 */
[----:B------:R-:W-:Y:S01]  /*f3f0*/  FMUL.FTZ R41, R41, R6 ;  /* 0x0000000629297220 */ /* 0x000fe20000410000 */
[----:B------:R-:W-:Y:S01]  /*f400*/  FMNMX.FTZ R168, R155, R168, !PT ;  /* 0x000000a89ba87209 */ /* 0x000fe20007810000 */
[----:B------:R-:W3:Y:S01]  /*f410*/  MUFU.EX2 R160, R160 ;  /* 0x000000a000a07308 */ /* 0x000ee20000000800 */
[----:B----4-:R-:W-:Y:S01]  /*f420*/  FADD.FTZ R8, R156, R8 ;  /* 0x000000089c087221 */ /* 0x010fe20000010000 */
[----:B------:R-:W-:Y:S01]  /*f430*/  FMUL.FTZ R44, R44, R6 ;  /* 0x000000062c2c7220 */ /* 0x000fe20000410000 */
[----:B------:R-:W-:Y:S01]  /*f440*/  FMNMX.FTZ R168, R158, R168, !PT ;  /* 0x000000a89ea87209 */ /* 0x000fe20007810000 */
[-C--:B------:R-:W-:Y:S01]  /*f450*/  FMUL.FTZ R45, R45, R6.reuse ;  /* 0x000000062d2d7220 */ /* 0x080fe20000410000 */
[-C--:B------:R-:W-:Y:S01]  /*f460*/  FMUL.FTZ R48, R48, R6.reuse ;  /* 0x0000000630307220 */ /* 0x080fe20000410000 */
[----:B------:R-:W-:Y:S01]  /*f470*/  FMUL.FTZ R49, R49, R6 ;  /* 0x0000000631317220 */ /* 0x000fe20000410000 */
[----:B------:R-:W-:Y:S01]  /*f480*/  FMNMX.FTZ R168, R159, R168, !PT ;  /* 0x000000a89fa87209 */ /* 0x000fe20007810000 */
[----:B------:R-:W4:Y:S01]  /*f490*/  MUFU.EX2 R161, R161 ;  /* 0x000000a100a17308 */ /* 0x000f220000000800 */
[----:B0-----:R-:W-:Y:S01]  /*f4a0*/  FADD.FTZ R8, R157, R8 ;  /* 0x000000089d087221 */ /* 0x001fe20000010000 */
[----:B------:R-:W-:Y:S01]  /*f4b0*/  FMUL.FTZ R52, R52, R6 ;  /* 0x0000000634347220 */ /* 0x000fe20000410000 */
[----:B------:R-:W-:Y:S01]  /*f4c0*/  FMNMX.FTZ R168, R162, R168, !PT ;  /* 0x000000a8a2a87209 */ /* 0x000fe20007810000 */
[-C--:B------:R-:W-:Y:S01]  /*f4d0*/  FMUL.FTZ R53, R53, R6.reuse ;  /* 0x0000000635357220 */ /* 0x080fe20000410000 */
[-C--:B------:R-:W-:Y:S01]  /*f4e0*/  FMUL.FTZ R56, R56, R6.reuse ;  /* 0x0000000638387220 */ /* 0x080fe20000410000 */
[----:B------:R-:W-:Y:S01]  /*f4f0*/  FMUL.FTZ R57, R57, R6 ;  /* 0x0000000639397220 */ /* 0x000fe20000410000 */
[----:B------:R-:W-:Y:S01]  /*f500*/  FMNMX.FTZ R168, R163, R168, !PT ;  /* 0x000000a8a3a87209 */ /* 0x000fe20007810000 */
[----:B------:R-:W0:Y:S01]  /*f510*/  MUFU.EX2 R164, R164 ;  /* 0x000000a400a47308 */ /* 0x000e220000000800 */
[----:B---3--:R-:W-:Y:S01]  /*f520*/  FADD.FTZ R8, R160, R8 ;  /* 0x00000008a0087221 */ /* 0x008fe20000010000 */
[----:B------:R-:W-:Y:S01]  /*f530*/  FMUL.FTZ R60, R60, R6 ;  /* 0x000000063c3c7220 */ /* 0x000fe20000410000 */
        /* <DEDUP_REMOVED lines=71> */
[-C--:B------:R-:W-:Y:S01]  /*f9b0*/  FMUL.FTZ R132, R132, R6.reuse ;  /* 0x0000000684847220 */ /* 0x080fe20000410000 */
[-C--:B------:R-:W-:Y:S01]  /*f9c0*/  FMUL.FTZ R133, R133, R6.reuse ;  /* 0x0000000685857220 */ /* 0x080fe20000410000 */
[----:B------:R-:W3:Y:S01]  /*f9d0*/  SHFL.BFLY PT, R169, R168, 0x2, 0x1f ;  /* 0x0c401f00a8a97f89 */ /* 0x000ee200000e0000 */
[-C--:B------:R-:W-:Y:S01]  /*f9e0*/  FMUL.FTZ R136, R136, R6.reuse ;  /* 0x0000000688887220 */ /* 0x080fe20000410000 */
[-C--:B------:R-:W-:Y:S01]  /*f9f0*/  FMUL.FTZ R137, R137, R6.reuse ;  /* 0x0000000689897220 */ /* 0x080fe20000410000 */
[-C--:B------:R-:W-:Y:S01]  /*fa00*/  FMUL.FTZ R140, R140, R6.reuse ;  /* 0x000000068c8c7220 */ /* 0x080fe20000410000 */
[----:B------:R-:W5:Y:S01]  /*fa10*/  MUFU.EX2 R218, R218 ;  /* 0x000000da00da7308 */ /* 0x000f620000000800 */
[----:B----4-:R-:W-:Y:S01]  /*fa20*/  FADD.FTZ R8, R180, R8 ;  /* 0x00000008b4087221 */ /* 0x010fe20000010000 */
[-C--:B------:R-:W-:Y:S01]  /*fa30*/  FMUL.FTZ R141, R141, R6.reuse ;  /* 0x000000068d8d7220 */ /* 0x080fe20000410000 */
[-C--:B------:R-:W-:Y:S01]  /*fa40*/  FMUL.FTZ R144, R144, R6.reuse ;  /* 0x0000000690907220 */ /* 0x080fe20000410000 */
[-C--:B------:R-:W-:Y:S01]  /*fa50*/  FMUL.FTZ R145, R145, R6.reuse ;  /* 0x0000000691917220 */ /* 0x080fe20000410000 */
[-C--:B------:R-:W-:Y:S01]  /*fa60*/  FMUL.FTZ R148, R148, R6.reuse ;  /* 0x0000000694947220 */ /* 0x080fe20000410000 */
[----:B------:R-:W-:-:S02]  /*fa70*/  FMUL.FTZ R149, R149, R6 ;  /* 0x0000000695957220 */ /* 0x000fc40000410000 */
[----:B------:R-:W4:Y:S01]  /*fa80*/  MUFU.EX2 R219, R219 ;  /* 0x000000db00db7308 */ /* 0x000f220000000800 */
[----:B0-----:R-:W-:-:S07]  /*fa90*/  FADD.FTZ R8, R181, R8 ;  /* 0x00000008b5087221 */ /* 0x001fce0000010000 */
[----:B------:R-:W0:Y:S01]  /*faa0*/  MUFU.EX2 R188, R188 ;  /* 0x000000bc00bc7308 */ /* 0x000e220000000800 */
[----:B-----5:R-:W-:Y:S01]  /*fab0*/  FADD.FTZ R8, R218, R8 ;  /* 0x00000008da087221 */ /* 0x020fe20000010000 */
[----:B---3--:R-:W-:-:S06]  /*fac0*/  FMNMX.FTZ R168, R168, R169, !PT ;  /* 0x000000a9a8a87209 */ /* 0x008fcc0007810000 */
[----:B------:R-:W3:Y:S01]  /*fad0*/  MUFU.EX2 R220, R220 ;  /* 0x000000dc00dc7308 */ /* 0x000ee20000000800 */
[----:B------:R-:W5:Y:S01]  /*fae0*/  SHFL.BFLY PT, R169, R168, 0x1, 0x1f ;  /* 0x0c201f00a8a97f89 */ /* 0x000f6200000e0000 */
[----:B----4-:R-:W-:-:S06]  /*faf0*/  FADD.FTZ R8, R219, R8 ;  /* 0x00000008db087221 */ /* 0x010fcc0000010000 */
[----:B------:R-:W4:Y:S08]  /*fb00*/  MUFU.EX2 R191, R191 ;  /* 0x000000bf00bf7308 */ /* 0x000f300000000800 */
[----:B------:R-:W1:Y:S08]  /*fb10*/  MUFU.EX2 R193, R193 ;  /* 0x000000c100c17308 */ /* 0x000e700000000800 */
[----:B------:R-:W2:Y:S01]  /*fb20*/  MUFU.EX2 R196, R196 ;  /* 0x000000c400c47308 */ /* 0x000ea20000000800 */
[----:B-----5:R-:W-:-:S04]  /*fb30*/  FMNMX.FTZ R176, R168, R169, !PT ;  /* 0x000000a9a8b07209 */ /* 0x020fc80007810000 */
[C---:B------:R-:W-:Y:S01]  /*fb40*/  FSETP.NEU.FTZ.AND P0, PT, R176.reuse, -INF , PT ;  /* 0xff800000b000780b */ /* 0x040fe20003f1d000 */
[----:B------:R-:W-:-:S05]  /*fb50*/  FMUL.FTZ R168, R176, UR48 ;  /* 0x00000030b0a87c20 */ /* 0x000fca0008410000 */
[----:B------:R-:W-:-:S05]  /*fb60*/  FSEL R168, R168, RZ, P0 ;  /* 0x000000ffa8a87208 */ /* 0x000fca0000000000 */
[--C-:B------:R-:W-:Y:S01]  /*fb70*/  FFMA.FTZ R199, R166, UR48, -R168.reuse ;  /* 0x00000030a6c77c23 */ /* 0x100fe200080108a8 */
[----:B------:R-:W-:Y:S01]  /*fb80*/  F2FP.BF16.F32.PACK_AB R166, R181, R180 ;  /* 0x000000b4b5a6723e */ /* 0x000fe200000010ff */
[--C-:B------:R-:W-:Y:S01]  /*fb90*/  FFMA.FTZ R222, R154, UR48, -R168.reuse ;  /* 0x000000309ade7c23 */ /* 0x100fe200080108a8 */
[----:B------:R-:W-:Y:S01]  /*fba0*/  FSEL R180, R176, RZ, P0 ;  /* 0x000000ffb0b47208 */ /* 0x000fe20000000000 */
[--C-:B------:R-:W-:Y:S01]  /*fbb0*/  FFMA.FTZ R169, R155, UR48, -R168.reuse ;  /* 0x000000309ba97c23 */ /* 0x100fe200080108a8 */
[--C-:B------:R-:W-:Y:S01]  /*fbc0*/  FFMA.FTZ R221, R158, UR48, -R168.reuse ;  /* 0x000000309edd7c23 */ /* 0x100fe200080108a8 */
[--C-:B------:R-:W-:Y:S01]  /*fbd0*/  FFMA.FTZ R159, R159, UR48, -R168.reuse ;  /* 0x000000309f9f7c23 */ /* 0x100fe200080108a8 */
[--C-:B------:R-:W-:Y:S01]  /*fbe0*/  FFMA.FTZ R215, R162, UR48, -R168.reuse ;  /* 0x00000030a2d77c23 */ /* 0x100fe200080108a8 */
[----:B------:R-:W-:Y:S01]  /*fbf0*/  FADD.FTZ R180, -R180, R7 ;  /* 0x00000007b4b47221 */ /* 0x000fe20000010100 */
[----:B------:R-:W-:Y:S01]  /*fc00*/  MUFU.EX2 R222, R222 ;  /* 0x000000de00de7308 */ /* 0x000fe20000000800 */
[----:B------:R-:W-:Y:S01]  /*fc10*/  FFMA.FTZ R163, R163, UR48, -R168 ;  /* 0x00000030a3a37c23 */ /* 0x000fe200080108a8 */
[----:B------:R-:W-:Y:S01]  /*fc20*/  F2FP.BF16.F32.PACK_AB R154, R157, R156 ;  /* 0x0000009c9d9a723e */ /* 0x000fe200000010ff */
[----:B------:R-:W-:Y:S01]  /*fc30*/  FMUL.FTZ R7, R180, UR48 ;  /* 0x00000030b4077c20 */ /* 0x000fe20008410000 */
[----:B------:R-:W-:Y:S01]  /*fc40*/  F2FP.BF16.F32.PACK_AB R156, R161, R160 ;  /* 0x000000a0a19c723e */ /* 0x000fe200000010ff */
[----:B0-----:R-:W-:Y:S01]  /*fc50*/  FADD.FTZ R161, R188, R8 ;  /* 0x00000008bca17221 */ /* 0x001fe20000010000 */
[--C-:B------:R-:W-:Y:S01]  /*fc60*/  FFMA.FTZ R155, R174, UR48, -R168.reuse ;  /* 0x00000030ae9b7c23 */ /* 0x100fe200080108a8 */
[--C-:B------:R-:W-:Y:S01]  /*fc70*/  FFMA.FTZ R167, R167, UR48, -R168.reuse ;  /* 0x00000030a7a77c23 */ /* 0x100fe200080108a8 */
[----:B------:R-:W-:Y:S01]  /*fc80*/  MUFU.EX2 R169, R169 ;  /* 0x000000a900a97308 */ /* 0x000fe20000000800 */
[----:B---3--:R-:W-:Y:S01]  /*fc90*/  FADD.FTZ R8, R220, R161 ;  /* 0x000000a1dc087221 */ /* 0x008fe20000010000 */
[--C-:B------:R-:W-:Y:S01]  /*fca0*/  FFMA.FTZ R198, R170, UR48, -R168.reuse ;  /* 0x00000030aac67c23 */ /* 0x100fe200080108a8 */
[----:B------:R-:W-:Y:S01]  /*fcb0*/  F2FP.BF16.F32.PACK_AB R158, R165, R164 ;  /* 0x000000a4a59e723e */ /* 0x000fe200000010ff */
[----:B------:R-:W-:Y:S01]  /*fcc0*/  FFMA.FTZ R171, R171, UR48, -R168 ;  /* 0x00000030abab7c23 */ /* 0x000fe200080108a8 */
[----:B----4-:R-:W-:Y:S01]  /*fcd0*/  FADD.FTZ R8, R191, R8 ;  /* 0x00000008bf087221 */ /* 0x010fe20000010000 */
[--C-:B------:R-:W-:Y:S01]  /*fce0*/  FFMA.FTZ R175, R175, UR48, -R168.reuse ;  /* 0x00000030afaf7c23 */ /* 0x100fe200080108a8 */
[----:B------:R-:W-:Y:S01]  /*fcf0*/  FFMA.FTZ R153, R153, UR48, -R168 ;  /* 0x0000003099997c23 */ /* 0x000fe200080108a8 */
[----:B------:R-:W0:Y:S01]  /*fd00*/  MUFU.EX2 R7, R7 ;  /* 0x0000000700077308 */ /* 0x000e220000000800 */
[----:B-1----:R-:W-:Y:S01]  /*fd10*/  FADD.FTZ R165, R193, R8 ;  /* 0x00000008c1a57221 */ /* 0x002fe20000010000 */
[--C-:B------:R-:W-:Y:S01]  /*fd20*/  FFMA.FTZ R179, R179, UR48, -R168.reuse ;  /* 0x00000030b3b37c23 */ /* 0x100fe200080108a8 */
[----:B------:R-:W-:Y:S01]  /*fd30*/  F2FP.BF16.F32.PACK_AB R162, R173, R172 ;  /* 0x000000acada2723e */ /* 0x000fe200000010ff */
[--C-:B------:R-:W-:Y:S01]  /*fd40*/  FFMA.FTZ R182, R182, UR48, -R168.reuse ;  /* 0x00000030b6b67c23 */ /* 0x100fe200080108a8 */
[----:B--2---:R-:W-:Y:S01]  /*fd50*/  FADD.FTZ R165, R196, R165 ;  /* 0x000000a5c4a57221 */ /* 0x004fe20000010000 */
        /* <DEDUP_REMOVED lines=9> */
[----:B------:R-:W-:Y:S01]  /*fdf0*/  FFMA.FTZ R194, R194, UR48, -R168 ;  /* 0x00000030c2c27c23 */ /* 0x000fe200080108a8 */
[----:B------:R-:W2:Y:S01]  /*fe00*/  MUFU.EX2 R159, R159 ;  /* 0x0000009f009f7308 */ /* 0x000ea20000000800 */
[----:B0-----:R-:W-:Y:S01]  /*fe10*/  FFMA.FTZ R180, R7, R3, R222 ;  /* 0x0000000307b47223 */ /* 0x001fe200000100de */
[----:B------:R-:W-:Y:S01]  /*fe20*/  F2FP.BF16.F32.PACK_AB R160, R217, R216 ;  /* 0x000000d8d9a0723e */ /* 0x000fe200000010ff */
[----:B------:R-:W-:Y:S01]  /*fe30*/  FMUL.FTZ R26, R26, R7 ;  /* 0x000000071a1a7220 */ /* 0x000fe20000410000 */
[----:B------:R-:W-:Y:S01]  /*fe40*/  F2FP.BF16.F32.PACK_AB R164, R177, R195 ;  /* 0x000000c3b1a4723e */ /* 0x000fe200000010ff */
[----:B------:R-:W-:Y:S01]  /*fe50*/  FADD.FTZ R180, R169, R180 ;  /* 0x000000b4a9b47221 */ /* 0x000fe20000010000 */
[----:B------:R-:W-:Y:S01]  /*fe60*/  F2FP.BF16.F32.PACK_AB R168, R219, R218 ;  /* 0x000000dadba8723e */ /* 0x000fe200000010ff */
[-C--:B------:R-:W-:Y:S01]  /*fe70*/  FMUL.FTZ R27, R27, R7.reuse ;  /* 0x000000071b1b7220 */ /* 0x080fe20000410000 */
[----:B------:R-:W0:Y:S01]  /*fe80*/  MUFU.EX2 R157, R215 ;  /* 0x000000d7009d7308 */ /* 0x000e220000000800 */
[----:B-1----:R-:W-:Y:S01]  /*fe90*/  FADD.FTZ R180, R221, R180 ;  /* 0x000000b4ddb47221 */ /* 0x002fe20000010000 */
[----:B------:R-:W-:Y:S01]  /*fea0*/  F2FP.BF16.F32.PACK_AB R170, R220, R188 ;  /* 0x000000bcdcaa723e */ /* 0x000fe200000010ff */
[----:B------:R-:W-:Y:S01]  /*feb0*/  FMUL.FTZ R30, R30, R7 ;  /* 0x000000071e1e7220 */ /* 0x000fe20000410000 */
[----:B------:R-:W-:Y:S01]  /*fec0*/  F2FP.BF16.F32.PACK_AB R172, R193, R191 ;  /* 0x000000bfc1ac723e */ /* 0x000fe200000010ff */
        /* <DEDUP_REMOVED lines=60> */
[----:B0-----:R-:W-:Y:S01]  /*10290*/  FADD.FTZ R180, R171, R180 ;  /* 0x000000b4abb47221 */ /* 0x001fe20000010000 */
[----:B-1----:R-:W-:Y:S01]  /*102a0*/  F2FP.BF16.F32.PACK_AB R155, R159, R221 ;  /* 0x000000dd9f9b723e */ /* 0x002fe200000010ff */
[----:B------:R-:W-:Y:S01]  /*102b0*/  FMUL.FTZ R118, R118, R7 ;  /* 0x0000000776767220 */ /* 0x000fe20000410000 */
[----:B------:R-:W-:Y:S01]  /*102c0*/  F2FP.BF16.F32.PACK_AB R159, R167, R199 ;  /* 0x000000c7a79f723e */ /* 0x000fe200000010ff */
[----:B------:R-:W-:Y:S01]  /*102d0*/  FMUL.FTZ R119, R119, R7 ;  /* 0x0000000777777220 */ /* 0x000fe20000410000 */
[----:B------:R-:W-:Y:S01]  /*102e0*/  F2FP.BF16.F32.PACK_AB R161, R171, R161 ;  /* 0x000000a1aba1723e */ /* 0x000fe200000010ff */
[-C--:B------:R-:W-:Y:S01]  /*102f0*/  FMUL.FTZ R122, R122, R7.reuse ;  /* 0x000000077a7a7220 */ /* 0x080fe20000410000 */
[----:B------:R0:W1:Y:S01]  /*10300*/  MUFU.EX2 R173, R153 ;  /* 0x0000009900ad7308 */ /* 0x0000620000000800 */
[----:B---3--:R-:W-:Y:S01]  /*10310*/  FADD.FTZ R180, R165, R180 ;  /* 0x000000b4a5b47221 */ /* 0x008fe20000010000 */
[-C--:B------:R-:W-:Y:S01]  /*10320*/  FMUL.FTZ R123, R123, R7.reuse ;  /* 0x000000077b7b7220 */ /* 0x080fe20000410000 */
[-C--:B------:R-:W-:Y:S01]  /*10330*/  FMUL.FTZ R126, R126, R7.reuse ;  /* 0x000000077e7e7220 */ /* 0x080fe20000410000 */
[-C--:B------:R-:W-:Y:S01]  /*10340*/  FMUL.FTZ R127, R127, R7.reuse ;  /* 0x000000077f7f7220 */ /* 0x080fe20000410000 */
[-C--:B------:R-:W-:Y:S01]  /*10350*/  FMUL.FTZ R130, R130, R7.reuse ;  /* 0x0000000782827220 */ /* 0x080fe20000410000 */
[-C--:B------:R-:W-:Y:S01]  /*10360*/  FMUL.FTZ R131, R131, R7.reuse ;  /* 0x0000000783837220 */ /* 0x080fe20000410000 */
[----:B------:R-:W-:Y:S01]  /*10370*/  FMUL.FTZ R134, R134, R7 ;  /* 0x0000000786867220 */ /* 0x000fe20000410000 */
[----:B------:R-:W3:Y:S01]  /*10380*/  MUFU.EX2 R179, R179 ;  /* 0x000000b300b37308 */ /* 0x000ee20000000800 */
[C---:B--2---:R-:W-:Y:S01]  /*10390*/  FADD.FTZ R180, R175.reuse, R180 ;  /* 0x000000b4afb47221 */ /* 0x044fe20000010000 */
[----:B------:R-:W-:Y:S01]  /*103a0*/  F2FP.BF16.F32.PACK_AB R163, R175, R165 ;  /* 0x000000a5afa3723e */ /* 0x000fe200000010ff */
[-C--:B------:R-:W-:Y:S01]  /*103b0*/  FMUL.FTZ R135, R135, R7.reuse ;  /* 0x0000000787877220 */ /* 0x080fe20000410000 */
[----:B0-----:R-:W-:Y:S01]  /*103c0*/  F2FP.BF16.F32.PACK_AB R153, R169, R222 ;  /* 0x000000dea999723e */ /* 0x001fe200000010ff */
        /* <DEDUP_REMOVED lines=9> */
[----:B------:R-:W-:-:S02]  /*10460*/  FMUL.FTZ R151, R151, R7 ;  /* 0x0000000797977220 */ /* 0x000fc40000410000 */
[----:B------:R-:W1:Y:S01]  /*10470*/  MUFU.EX2 R183, R183 ;  /* 0x000000b700b77308 */ /* 0x000e620000000800 */
[C---:B---3--:R-:W-:Y:S01]  /*10480*/  FADD.FTZ R3, R179.reuse, R180 ;  /* 0x000000b4b3037221 */ /* 0x048fe20000010000 */
        /* <DEDUP_REMOVED lines=9> */
[C---:B0-----:R-:W-:Y:S01]  /*10520*/  FADD.FTZ R3, R185.reuse, R6 ;  /* 0x00000006b9037221 */ /* 0x041fe20000010000 */
[----:B------:R-:W-:-:S06]  /*10530*/  F2FP.BF16.F32.PACK_AB R169, R185, R184 ;  /* 0x000000b8b9a9723e */ /* 0x000fcc00000010ff */
[----:B------:R-:W0:Y:S01]  /*10540*/  MUFU.EX2 R189, R189 ;  /* 0x000000bd00bd7308 */ /* 0x000e220000000800 */
[----:B-1----:R-:W-:-:S07]  /*10550*/  FADD.FTZ R6, R186, R3 ;  /* 0x00000003ba067221 */ /* 0x002fce0000010000 */
        /* <DEDUP_REMOVED lines=13> */
.L_x_2983:
[----:B------:R0:W1:Y:S01]  /*10630*/  SYNCS.PHASECHK.TRANS64.TRYWAIT P0, [R20+URZ+0x22850], R21 ;  /* 0x02285015140075a7 */ /* 0x000062000800017f */
[----:B------:R-:W-:Y:S05]  /*10640*/  @!P6 BRA `(.L_x_2984) ;  /* 0x000000000004e947 */ /* 0x000fea0003800000 */
[----:B------:R-:W-:Y:S01]  /*10650*/  BPT.TRAP 0x1 ;  /* 0x000000040000795c */ /* 0x000fe20000300000 */
.L_x_2984:
[----:B------:R-:W-:Y:S01]  /*10660*/  IMAD.MOV.U32 R177, RZ, RZ, 0xc00 ;  /* 0x00000c00ffb17424 */ /* 0x000fe200078e00ff */
[----:B------:R-:W-:Y:S03]  /*10670*/  BSSY B0, `(.L_x_2985) ;  /* 0x0000005000007945 */ /* 0x000fe60003800000 */
[----:B------:R-:W-:Y:S01]  /*10680*/  IMAD R177, R2, R177, UR49 ;  /* 0x0000003102b17e24 */ /* 0x000fe2000f8e02b1 */
[----:B-1----:R-:W-:Y:S06]  /*10690*/  @P0 BRA `(.L_x_2986) ;  /* 0x0000000000080947 */ /* 0x002fec0003800000 */
[----:B------:R-:W1:Y:S02]  /*106a0*/  SYNCS.PHASECHK.TRANS64.TRYWAIT P0, [R20+URZ+0x22850], R21 ;  /* 0x02285015140075a7 */ /* 0x000e64000800017f */
[----:B-1----:R-:W-:Y:S05]  /*106b0*/  @!P0 BRA `(.L_x_2987) ;  /* 0x0000012400788947 */ /* 0x002fea0003800000 */
.L_x_2986:
[----:B------:R-:W-:Y:S05]  /*106c0*/  BSYNC B0 ;  /* 0x0000000000007941 */ /* 0x000fea0003800000 */
.L_x_2985:
[----:B------:R-:W2:Y:S01]  /*106d0*/  S2R R179, SR_TID.X ;  /* 0x0000000000b37919 */ /* 0x000ea20000002100 */
[----:B------:R-:W-:Y:S05]  /*106e0*/  WARPSYNC.ALL ;  /* 0x0000000000007948 */ /* 0x000fea0003800000 */
[----:B------:R-:W-:Y:S02]  /*106f0*/  IMAD.MOV.U32 R6, RZ, RZ, R177 ;  /* 0x000000ffff067224 */ /* 0x000fe400078e00b1 */
[----:B------:R-:W-:-:S03]  /*10700*/  IMAD.MOV.U32 R7, RZ, RZ, 0x40000040 ;  /* 0x40000040ff077424 */ /* 0x000fc600078e00ff */
[----:B------:R-:W-:Y:S01]  /*10710*/  R2UR UR6, R6 ;  /* 0x00000000060672ca */ /* 0x000fe200000e0000 */
[----:B------:R-:W-:Y:S01]  /*10720*/  VIADD R6, R177, 0x80 ;  /* 0x00000080b1067836 */ /* 0x000fe20000000000 */
[----:B------:R-:W-:Y:S01]  /*10730*/  R2UR UR7, R7 ;  /* 0x00000000070772ca */ /* 0x000fe200000e0000 */
[----:B------:R-:W-:Y:S01]  /*10740*/  IMAD.MOV.U32 R7, RZ, RZ, 0x40000040 ;  /* 0x40000040ff077424 */ /* 0x000fe200078e00ff */
[----:B--2---:R-:W-:-:S05]  /*10750*/  SHF.R.U32.HI R179, RZ, 0x7, R179 ;  /* 0x00000007ffb37819 */ /* 0x004fca00000116b3 */
[----:B01----:R-:W-:Y:S02]  /*10760*/  VIADD R21, R179, 0x8 ;  /* 0x00000008b3157836 */ /* 0x003fe40000000000 */
[----:B------:R-:W-:-:S03]  /*10770*/  IMAD.U32 R179, RZ, RZ, UR51 ;  /* 0x00000033ffb37e24 */ /* 0x000fc6000f8e00ff */
[----:B------:R0:W-:Y:S02]  /*10780*/  BAR.SYNC.DEFER_BLOCKING R21, 0x100 ;  /* 0x000400150000751d */ /* 0x0001e40000010000 */
[----:B------:R-:W-:-:S04]  /*10790*/  ISETP.NE.AND P0, PT, R179, 0x3, PT ;  /* 0x00000003b300780c */ /* 0x000fc80003f05270 */
[----:B------:R-:W-:-:S06]  /*107a0*/  WARPGROUP.ARRIVE ;  /* 0x00000000000079c5 */ /* 0x000fcc0000000000 */
        /* <DEDUP_REMOVED lines=42> */
.L_x_2988:
[----:B------:R-:W-:Y:S01]  /*10a50*/  ISETP.GT.AND P0, PT, R0, R223, PT ;  /* 0x000000df0000720c */ /* 0x000fe20003f04270 */
[----:B------:R-:W-:Y:S02]  /*10a60*/  VIADD R20, R20, 0x22860 ;  /* 0x0002286014147836 */ /* 0x000fe40000000000 */
[----:B------:R-:W-:Y:S02]  /*10a70*/  IMAD.U32 R7, RZ, RZ, UR47 ;  /* 0x0000002fff077e24 */ /* 0x000fe4000f8e00ff */
[----:B------:R-:W-:Y:S02]  /*10a80*/  VIADD R0, R0, 0xffffffff ;  /* 0xffffffff00007836 */ /* 0x000fe40000000000 */
[----:B------:R-:W-:Y:S01]  /*10a90*/  IMAD.MOV.U32 R6, RZ, RZ, R178 ;  /* 0x000000ffff067224 */ /* 0x000fe200078e00b2 */
[----:B------:R-:W-:Y:S01]  /*10aa0*/  PRMT R20, R7, 0x654, R20 ;  /* 0x0000065407147816 */ /* 0x000fe20000000014 */
[----:B------:R-:W-:-:S03]  /*10ab0*/  IMAD.MOV.U32 R7, RZ, RZ, R176 ;  /* 0x000000ffff077224 */ /* 0x000fc600078e00b0 */
[----:B------:R0:W-:Y:S01]  /*10ac0*/  SYNCS.ARRIVE.TRANS64.RED.A1T0 RZ, [R20+URZ], RZ ;  /* 0x000000ff14ff79a7 */ /* 0x0001e2000810043f */
[----:B------:R-:W-:Y:S05]  /*10ad0*/  @P0 BRA `(.L_x_2989) ;  /* 0xffffffc400f40947 */ /* 0x000fea000383ffff */
[----:B------:R-:W-:Y:S02]  /*10ae0*/  IMAD.MOV.U32 R7, RZ, RZ, R176 ;  /* 0x000000ffff077224 */ /* 0x000fe400078e00b0 */
[----:B------:R-:W-:-:S07]  /*10af0*/  IMAD.MOV.U32 R6, RZ, RZ, R178 ;  /* 0x000000ffff067224 */ /* 0x000fce00078e00b2 */
.L_x_2969:
[----:B0-----:R-:W0:Y:S01]  /*10b00*/  LDC R20, c[0x0][0x448] ;  /* 0x00011200ff147b82 */ /* 0x001e220000000800 */
[----:B------:R-:W-:Y:S01]  /*10b10*/  LOP3.LUT R22, R22, 0xfff7ffff, RZ, 0xc0, !PT ;  /* 0xfff7ffff16167812 */ /* 0x000fe200078ec0ff */
[----:B------:R-:W-:Y:S01]  /*10b20*/  ULDC UR4, c[0x0][0x9dc] ;  /* 0x0002770000047ab9 */ /* 0x000fe20000000800 */
[----:B------:R-:W-:-:S05]  /*10b30*/  IADD3 R153, R204, 0x1, -R203 ;  /* 0x00000001cc997810 */ /* 0x000fca0007ffe8cb */
[----:B------:R-:W1:Y:S01]  /*10b40*/  LDC R154, c[0x0][0x9e4] ;  /* 0x00027900ff9a7b82 */ /* 0x000e620000000800 */
[----:B0-----:R-:W-:Y:S01]  /*10b50*/  ISETP.NE.AND P0, PT, R20, 0x1, PT ;  /* 0x000000011400780c */ /* 0x001fe20003f05270 */
[----:B------:R-:W-:-:S12]  /*10b60*/  VIADD R20, R214, 0x7f ;  /* 0x0000007fd6147836 */ /* 0x000fd80000000000 */
[----:B------:R-:W0:Y:S01]  /*10b70*/  @P0 LDC R21, c[0x0][0x44c] ;  /* 0x00011300ff150b82 */ /* 0x000e220000000800 */
[----:B------:R-:W-:-:S04]  /*10b80*/  @P0 LOP3.LUT R22, R22, 0x80000, RZ, 0xfc, !PT ;  /* 0x0008000016160812 */ /* 0x000fc800078efcff */
[----:B------:R-:W-:-:S03]  /*10b90*/  LOP3.LUT R22, R22, 0xffefffff, RZ, 0xc0, !PT ;  /* 0xffefffff16167812 */ /* 0x000fc600078ec0ff */
[----:B------:R-:W2:Y:S01]  /*10ba0*/  @P0 LDC R152, c[0x0][0x450] ;  /* 0x00011400ff980b82 */ /* 0x000ea20000000800 */
[----:B0-----:R-:W-:-:S05]  /*10bb0*/  @P0 IMAD.HI.U32 R21, R20, R21, RZ ;  /* 0x0000001514150227 */ /* 0x001fca00078e00ff */
[----:B--2---:R-:W-:Y:S02]  /*10bc0*/  @P0 SHF.R.U32.HI R20, RZ, R152, R21 ;  /* 0x00000098ff140219 */ /* 0x004fe40000011615 */
[----:B-1----:R-:W-:-:S03]  /*10bd0*/  ISETP.GE.AND P0, PT, R154, 0x1, PT ;  /* 0x000000019a00780c */ /* 0x002fc60003f06270 */
[----:B------:R-:W-:-:S04]  /*10be0*/  IMAD.IADD R20, R153, 0x1, R20 ;  /* 0x0000000199147824 */ /* 0x000fc800078e0214 */
[----:B------:R-:W-:-:S06]  /*10bf0*/  VIADD R152, R20, -UR4 ;  /* 0x8000000414987c36 */ /* 0x000fcc0008000000 */
[----:B------:R-:W-:Y:S01]  /*10c00*/  @P0 LOP3.LUT R22, R22, 0x100000, RZ, 0xfc, !PT ;  /* 0x0010000016160812 */ /* 0x000fe200078efcff */
[----:B------:R-:W-:Y:S06]  /*10c10*/  @!P0 BRA `(.L_x_2990) ;  /* 0x0000000000488947 */ /* 0x000fec0003800000 */
[----:B------:R-:W-:Y:S01]  /*10c20*/  IMAD.MOV.U32 R153, RZ, RZ, R20 ;  /* 0x000000ffff997224 */ /* 0x000fe200078e0014 */
[----:B------:R-:W-:Y:S04]  /*10c30*/  BSSY B0, `(.L_x_2991) ;  /* 0x000000e000007945 */ /* 0x000fe80003800000 */
        /* <DEDUP_REMOVED lines=9> */
.L_x_2992:
[----:B------:R-:W-:-:S13]  /*10cd0*/  ISETP.NE.AND P0, PT, R154, 0x1, PT ;  /* 0x000000019a00780c */ /* 0x000fda0003f05270 */
[----:B------:R-:W0:Y:S02]  /*10ce0*/  @P0 LDC.64 R20, c[0x0][0x9e8] ;  /* 0x00027a00ff140b82 */ /* 0x000e240000000a00 */
[----:B0-----:R-:W-:-:S05]  /*10cf0*/  @P0 IMAD.HI.U32 R20, R153, R20, RZ ;  /* 0x0000001499140227 */ /* 0x001fca00078e00ff */
[----:B------:R-:W-:-:S07]  /*10d00*/  @P0 SHF.R.U32.HI R153, RZ, R21, R20 ;  /* 0x00000015ff990219 */ /* 0x000fce0000011614 */
.L_x_2993:
[----:B------:R-:W-:Y:S05]  /*10d10*/  BSYNC B0 ;  /* 0x0000000000007941 */ /* 0x000fea0003800000 */
.L_x_2991:
[----:B------:R-:W-:-:S05]  /*10d20*/  IMAD R153, R153, R154, RZ ;  /* 0x0000009a99997224 */ /* 0x000fca00078e02ff */
[----:B------:R-:W-:-:S07]  /*10d30*/  VIMNMX R152, R152, R153, !PT ;  /* 0x0000009998987248 */ /* 0x000fce0007fe0100 */
.L_x_2990:
[----:B------:R-:W2:Y:S01]  /*10d40*/  LDL R20, [R1+0x4] ;  /* 0x0000040001147983 */ /* 0x000ea20000100800 */
[----:B------:R-:W-:-:S04]  /*10d50*/  VIADD R152, R152, 0x5f ;  /* 0x0000005f98987836 */ /* 0x000fc80000000000 */
[----:B------:R-:W-:-:S05]  /*10d60*/  IMAD.HI R152, R152, 0x2aaaaaab, RZ ;  /* 0x2aaaaaab98987827 */ /* 0x000fca00078e02ff */
[----:B------:R-:W-:-:S04]  /*10d70*/  SHF.R.U32.HI R21, RZ, 0x1f, R152 ;  /* 0x0000001fff157819 */ /* 0x000fc80000011698 */
[----:B------:R-:W-:-:S04]  /*10d80*/  LEA.HI.SX32 R21, R152, R21, 0x1c ;  /* 0x0000001598157211 */ /* 0x000fc800078fe2ff */
[----:B--2---:R-:W-:-:S04]  /*10d90*/  VIMNMX R228, R20, R21, !PT ;  /* 0x0000001514e47248 */ /* 0x004fc80007fe0100 */
[----:B------:R-:W-:-:S13]  /*10da0*/  ISETP.GE.AND P0, PT, R0, R228, PT ;  /* 0x000000e40000720c */ /* 0x000fda0003f06270 */
[----:B------:R-:W-:Y:S05]  /*10db0*/  @!P0 BRA `(.L_x_2994) ;  /* 0x0000002400708947 */ /* 0x000fea0003800000 */
[----:B------:R-:W-:Y:S02]  /*10dc0*/  IMAD.MOV.U32 R215, RZ, RZ, R7 ;  /* 0x000000ffffd77224 */ /* 0x000fe400078e0007 */
[----:B------:R-:W-:Y:S02]  /*10dd0*/  IMAD.MOV.U32 R216, RZ, RZ, R6 ;  /* 0x000000ffffd87224 */ /* 0x000fe400078e0006 */
[----:B------:R-:W-:-:S07]  /*10de0*/  IMAD.MOV.U32 R21, RZ, RZ, R0 ;  /* 0x000000ffff157224 */ /* 0x000fce00078e0000 */
.L_x_3006:
[----:B0-----:R-:W-:Y:S01]  /*10df0*/  IMAD.U32 R0, RZ, RZ, UR51 ;  /* 0x00000033ff007e24 */ /* 0x001fe2000f8e00ff */
[----:B------:R-:W-:Y:S05]  /*10e00*/  YIELD ;  /* 0x0000000000007946 */ /* 0x000fea0003800000 */
[----:B------:R-:W-:Y:S01]  /*10e10*/  ISETP.NE.AND P2, PT, R0, 0x3, PT ;  /* 0x000000030000780c */ /* 0x000fe20003f45270 */
[----:B------:R-:W-:Y:S02]  /*10e20*/  VIADD R2, R2, 0x1 ;  /* 0x0000000102027836 */ /* 0x000fe40000000000 */
[----:B------:R-:W-:Y:S02]  /*10e30*/  IMAD.MOV.U32 R7, RZ, RZ, R21 ;  /* 0x000000ffff077224 */ /* 0x000fe400078e0015 */
[----:B------:R-:W-:Y:S01]  /*10e40*/  VIADD R21, R21, 0xffffffff ;  /* 0xffffffff15157836 */ /* 0x000fe20000000000 */
[----:B------:R-:W-:-:S02]  /*10e50*/  ISETP.NE.AND P1, PT, R2, 0x2, PT ;  /* 0x000000020200780c */ /* 0x000fc40003f25270 */
[----:B------:R-:W-:Y:S02]  /*10e60*/  ISETP.GT.AND P0, PT, R7, R228, PT ;  /* 0x000000e40700720c */ /* 0x000fe40003f04270 */
[----:B--2---:R-:W-:Y:S02]  /*10e70*/  SEL R9, RZ, 0x1, P1 ;  /* 0x00000001ff097807 */ /* 0x004fe40000800000 */
[----:B------:R-:W-:Y:S02]  /*10e80*/  SEL R2, R2, RZ, P1 ;  /* 0x000000ff02027207 */ /* 0x000fe40000800000 */
[----:B------:R-:W-:Y:S01]  /*10e90*/  LOP3.LUT R202, R202, R9, RZ, 0x3c, !PT ;  /* 0x00000009caca7212 */ /* 0x000fe200078e3cff */
[----:B------:R-:W-:Y:S06]  /*10ea0*/  @!P2 BRA `(.L_x_2995) ;  /* 0x000000000004a947 */ /* 0x000fec0003800000 */
[----:B------:R-:W-:Y:S01]  /*10eb0*/  BPT.TRAP 0x1 ;  /* 0x000000040000795c */ /* 0x000fe20000300000 */
.L_x_2995:
[----:B------:R-:W-:Y:S01]  /*10ec0*/  IMAD R0, R2, 0x8, R23 ;  /* 0x0000000802007824 */ /* 0x000fe200078e0217 */
[----:B------:R-:W-:-:S04]  /*10ed0*/  SHF.L.U32 R20, R202, 0x1f, RZ ;  /* 0x0000001fca147819 */ /* 0x000fc800000006ff */
[----:B------:R0:W1:Y:S01]  /*10ee0*/  SYNCS.PHASECHK.TRANS64.TRYWAIT P1, [R0+URZ+0x22830], R20 ;  /* 0x02283014000075a7 */ /* 0x000062000802017f */
[----:B------:R-:W-:Y:S05]  /*10ef0*/  @!P2 BRA `(.L_x_2996) ;  /* 0x000000000004a947 */ /* 0x000fea0003800000 */
[----:B------:R-:W-:Y:S01]  /*10f00*/  BPT.TRAP 0x1 ;  /* 0x000000040000795c */ /* 0x000fe20000300000 */
.L_x_2996:
[----:B------:R-:W-:Y:S02]  /*10f10*/  IMAD R154, R2, 0x300, R227 ;  /* 0x00000300029a7824 */ /* 0x000fe400078e02e3 */
[----:B------:R-:W-:Y:S01]  /*10f20*/  IMAD.MOV.U32 R155, RZ, RZ, 0x40000040 ;  /* 0x40000040ff9b7424 */ /* 0x000fe200078e00ff */
[----:B-1----:R-:W-:Y:S06]  /*10f30*/  @P1 BRA `(.L_x_2997) ;  /* 0x0000000000081947 */ /* 0x002fec0003800000 */
[----:B------:R-:W1:Y:S02]  /*10f40*/  SYNCS.PHASECHK.TRANS64.TRYWAIT P1, [R0+URZ+0x22830], R20 ;  /* 0x02283014000075a7 */ /* 0x000e64000802017f */
[----:B-1----:R-:W-:Y:S05]  /*10f50*/  @!P1 BRA `(.L_x_2998) ;  /* 0x0000011c00649947 */ /* 0x002fea0003800000 */
.L_x_2997:
        /* <DEDUP_REMOVED lines=17> */
[----:B------:R-:W-:Y:S01]  /*11070*/  WARPGROUP.ARRIVE ;  /* 0x00000000000079c5 */ /* 0x000fe20000000000 */
[----:B------:R-:W-:-:S02]  /*11080*/  R2UR UR8, R14 ;  /* 0x000000000e0872ca */ /* 0x000fc400000e0000 */
[----:B------:R-:W-:Y:S02]  /*11090*/  R2UR UR9, R15 ;  /* 0x000000000f0972ca */ /* 0x000fe400000e0000 */
[----:B------:R-:W-:Y:S01]  /*110a0*/  R2UR UR14, R6 ;  /* 0x00000000060e72ca */ /* 0x000fe200000e0000 */
[----:B------:R-:W-:Y:S01]  /*110b0*/  HGMMA.64x96x16.F32.BF16 R152, gdesc[UR4], RZ, !UPT, gsb0 ;  /* 0x01600000049879f0 */ /* 0x000fe2000c0018ff */
[----:B------:R-:W-:Y:S02]  /*110c0*/  R2UR UR15, R7 ;  /* 0x00000000070f72ca */ /* 0x000fe400000e0000 */
[----:B------:R-:W-:Y:S02]  /*110d0*/  R2UR UR12, R12 ;  /* 0x000000000c0c72ca */ /* 0x000fe400000e0000 */
        /* <DEDUP_REMOVED lines=19> */
.L_x_2999:
        /* <DEDUP_REMOVED lines=35> */
[----:B------:R-:W-:Y:S01]  /*11440*/  UMOV UR48, UR43 ;  /* 0x0000002b00307c82 */ /* 0x000fe20008000000 */
        /* <DEDUP_REMOVED lines=52> */
[----:B-----5:R-:W-:-:S05]  /*11790*/  FMNMX.FTZ R6, R193, R6, !PT ;  /* 0x00000006c1067209 */ /* 0x020fca0007810000 */
[----:B------:R-:W5:Y:S02]  /*117a0*/  SHFL.BFLY PT, R196, R6, 0x2, 0x1f ;  /* 0x0c401f0006c47f89 */ /* 0x000f6400000e0000 */
[----:B------:R-:W0:Y:S01]  /*117b0*/  MUFU.TANH R221, R221 ;  /* 0x000000dd00dd7308 */ /* 0x000e220000002400 */
[----:B---3--:R-:W-:-:S07]  /*117c0*/  FMNMX.FTZ R162, R219, R215, !PT ;  /* 0x000000d7dba27209 */ /* 0x008fce0007810000 */
[----:B------:R-:W3:Y:S01]  /*117d0*/  MUFU.TANH R226, R226 ;  /* 0x000000e200e27308 */ /* 0x000ee20000002400 */
[----:B----4-:R-:W-:-:S07]  /*117e0*/  FMNMX.FTZ R162, R220, R162, !PT ;  /* 0x000000a2dca27209 */ /* 0x010fce0007810000 */
[----:B------:R-:W4:Y:S01]  /*117f0*/  MUFU.TANH R225, R225 ;  /* 0x000000e100e17308 */ /* 0x000f220000002400 */
[----:B0-----:R-:W-:Y:S02]  /*11800*/  FMNMX.FTZ R163, R221, R162, !PT ;  /* 0x000000a2dda37209 */ /* 0x001fe40007810000 */
[----:B-----5:R-:W-:Y:S01]  /*11810*/  FMNMX.FTZ R6, R6, R196, !PT ;  /* 0x000000c406067209 */ /* 0x020fe20007810000 */
[----:B------:R-:W-:-:S04]  /*11820*/  FMUL.FTZ R196, R171, UR40 ;  /* 0x00000028abc47c20 */ /* 0x000fc80008410000 */
[----:B------:R-:W0:Y:S01]  /*11830*/  MUFU.TANH R224, R224 ;  /* 0x000000e000e07308 */ /* 0x000e220000002400 */
[----:B---3--:R-:W-:Y:S01]  /*11840*/  FMNMX.FTZ R163, R226, R163, !PT ;  /* 0x000000a3e2a37209 */ /* 0x008fe20007810000 */
[----:B------:R-:W-:Y:S01]  /*11850*/  FMUL.FTZ R171, R198, UR40 ;  /* 0x00000028c6ab7c20 */ /* 0x000fe20008410000 */
[----:B------:R-:W3:Y:S05]  /*11860*/  SHFL.BFLY PT, R154, R6, 0x1, 0x1f ;  /* 0x0c201f00069a7f89 */ /* 0x000eea00000e0000 */
[----:B------:R-:W5:Y:S01]  /*11870*/  MUFU.TANH R223, R223 ;  /* 0x000000df00df7308 */ /* 0x000f620000002400 */
[----:B----4-:R-:W-:-:S07]  /*11880*/  FMNMX.FTZ R166, R225, R163, !PT ;  /* 0x000000a3e1a67209 */ /* 0x010fce0007810000 */
[----:B------:R-:W4:Y:S01]  /*11890*/  MUFU.TANH R222, R222 ;  /* 0x000000de00de7308 */ /* 0x000f220000002400 */
[----:B0-----:R-:W-:-:S07]  /*118a0*/  FMNMX.FTZ R166, R224, R166, !PT ;  /* 0x000000a6e0a67209 */ /* 0x001fce0007810000 */
[----:B------:R-:W0:Y:S01]  /*118b0*/  MUFU.TANH R218, R218 ;  /* 0x000000da00da7308 */ /* 0x000e220000002400 */
[----:B-----5:R-:W-:Y:S02]  /*118c0*/  FMNMX.FTZ R166, R223, R166, !PT ;  /* 0x000000a6dfa67209 */ /* 0x020fe40007810000 */
[----:B---3--:R-:W-:-:S05]  /*118d0*/  FMNMX.FTZ R6, R6, R154, !PT ;  /* 0x0000009a06067209 */ /* 0x008fca0007810000 */
[C---:B------:R-:W-:Y:S01]  /*118e0*/  FADD.FTZ R159, -R6.reuse, R216 ;  /* 0x000000d8069f7221 */ /* 0x040fe20000010100 */
[----:B------:R-:W-:Y:S01]  /*118f0*/  FMUL.FTZ R154, R6, UR48 ;  /* 0x00000030069a7c20 */ /* 0x000fe20008410000 */
[----:B------:R-:W-:Y:S01]  /*11900*/  MUFU.TANH R196, R196 ;  /* 0x000000c400c47308 */ /* 0x000fe20000002400 */
[----:B----4-:R-:W-:Y:S01]  /*11910*/  FMNMX.FTZ R166, R222, R166, !PT ;  /* 0x000000a6dea67209 */ /* 0x010fe20007810000 */
[----:B------:R-:W-:Y:S01]  /*11920*/  FMUL.FTZ R159, R159, UR48 ;  /* 0x000000309f9f7c20 */ /* 0x000fe20008410000 */
[--C-:B------:R-:W-:Y:S01]  /*11930*/  FFMA.FTZ R217, R217, UR48, -R154.reuse ;  /* 0x00000030d9d97c23 */ /* 0x100fe2000801089a */
[--C-:B------:R-:W-:Y:S01]  /*11940*/  FFMA.FTZ R158, R7, UR48, -R154.reuse ;  /* 0x00000030079e7c23 */ /* 0x100fe2000801089a */
[--C-:B------:R-:W-:Y:S01]  /*11950*/  FFMA.FTZ R155, R152, UR48, -R154.reuse ;  /* 0x00000030989b7c23 */ /* 0x100fe2000801089a */
[--C-:B------:R-:W-:Y:S01]  /*11960*/  FFMA.FTZ R7, R176, UR48, -R154.reuse ;  /* 0x00000030b0077c23 */ /* 0x100fe2000801089a */
[--C-:B------:R-:W-:Y:S01]  /*11970*/  FFMA.FTZ R153, R153, UR48, -R154.reuse ;  /* 0x0000003099997c23 */ /* 0x100fe2000801089a */
[----:B------:R-:W3:Y:S01]  /*11980*/  MUFU.EX2 R176, R159 ;  /* 0x0000009f00b07308 */ /* 0x000ee20000000800 */
[--C-:B------:R-:W-:Y:S01]  /*11990*/  FFMA.FTZ R156, R156, UR48, -R154.reuse ;  /* 0x000000309c9c7c23 */ /* 0x100fe2000801089a */
[--C-:B------:R-:W-:Y:S01]  /*119a0*/  FFMA.FTZ R157, R157, UR48, -R154.reuse ;  /* 0x000000309d9d7c23 */ /* 0x100fe2000801089a */
[--C-:B------:R-:W-:Y:S01]  /*119b0*/  FFMA.FTZ R160, R160, UR48, -R154.reuse ;  /* 0x00000030a0a07c23 */ /* 0x100fe2000801089a */
[--C-:B------:R-:W-:Y:S01]  /*119c0*/  FFMA.FTZ R161, R161, UR48, -R154.reuse ;  /* 0x00000030a1a17c23 */ /* 0x100fe2000801089a */
[--C-:B------:R-:W-:Y:S01]  /*119d0*/  FFMA.FTZ R164, R164, UR48, -R154.reuse ;  /* 0x00000030a4a47c23 */ /* 0x100fe2000801089a */
[--C-:B------:R-:W-:Y:S01]  /*119e0*/  FFMA.FTZ R165, R165, UR48, -R154.reuse ;  /* 0x00000030a5a57c23 */ /* 0x100fe2000801089a */
[--C-:B------:R-:W-:Y:S01]  /*119f0*/  FFMA.FTZ R168, R168, UR48, -R154.reuse ;  /* 0x00000030a8a87c23 */ /* 0x100fe2000801089a */
[----:B------:R-:W4:Y:S01]  /*11a00*/  MUFU.EX2 R152, R217 ;  /* 0x000000d900987308 */ /* 0x000f220000000800 */
[--C-:B------:R-:W-:Y:S01]  /*11a10*/  FFMA.FTZ R169, R169, UR48, -R154.reuse ;  /* 0x00000030a9a97c23 */ /* 0x100fe2000801089a */
[--C-:B------:R-:W-:Y:S01]  /*11a20*/  FFMA.FTZ R172, R172, UR48, -R154.reuse ;  /* 0x00000030acac7c23 */ /* 0x100fe2000801089a */
[--C-:B------:R-:W-:Y:S01]  /*11a30*/  FFMA.FTZ R173, R173, UR48, -R154.reuse ;  /* 0x00000030adad7c23 */ /* 0x100fe2000801089a */
[--C-:B------:R-:W-:Y:S01]  /*11a40*/  FFMA.FTZ R177, R177, UR48, -R154.reuse ;  /* 0x00000030b1b17c23 */ /* 0x100fe2000801089a */
[--C-:B------:R-:W-:Y:S01]  /*11a50*/  FFMA.FTZ R180, R180, UR48, -R154.reuse ;  /* 0x00000030b4b47c23 */ /* 0x100fe2000801089a */
[--C-:B------:R-:W-:Y:S01]  /*11a60*/  FFMA.FTZ R181, R181, UR48, -R154.reuse ;  /* 0x00000030b5b57c23 */ /* 0x100fe2000801089a */
[--C-:B------:R-:W-:Y:S01]  /*11a70*/  FFMA.FTZ R184, R184, UR48, -R154.reuse ;  /* 0x00000030b8b87c23 */ /* 0x100fe2000801089a */
[----:B------:R-:W5:Y:S01]  /*11a80*/  MUFU.EX2 R158, R158 ;  /* 0x0000009e009e7308 */ /* 0x000f620000000800 */
[--C-:B------:R-:W-:Y:S01]  /*11a90*/  FFMA.FTZ R185, R185, UR48, -R154.reuse ;  /* 0x00000030b9b97c23 */ /* 0x100fe2000801089a */
[--C-:B------:R-:W-:Y:S01]  /*11aa0*/  FFMA.FTZ R188, R188, UR48, -R154.reuse ;  /* 0x00000030bcbc7c23 */ /* 0x100fe2000801089a */
[--C-:B------:R-:W-:Y:S01]  /*11ab0*/  FFMA.FTZ R189, R189, UR48, -R154.reuse ;  /* 0x00000030bdbd7c23 */ /* 0x100fe2000801089a */
[--C-:B------:R-:W-:Y:S01]  /*11ac0*/  FFMA.FTZ R192, R192, UR48, -R154.reuse ;  /* 0x00000030c0c07c23 */ /* 0x100fe2000801089a */
[----:B------:R-:W-:Y:S01]  /*11ad0*/  FFMA.FTZ R193, R193, UR48, -R154 ;  /* 0x00000030c1c17c23 */ /* 0x000fe2000801089a */
[----:B0-----:R-:W-:Y:S01]  /*11ae0*/  FMNMX.FTZ R166, R218, R166, !PT ;  /* 0x000000a6daa67209 */ /* 0x001fe20007810000 */
[----:B---3--:R-:W-:Y:S01]  /*11af0*/  FMUL.FTZ R24, R24, R176 ;  /* 0x000000b018187220 */ /* 0x008fe20000410000 */
[----:B------:R0:W3:Y:S01]  /*11b00*/  MUFU.EX2 R154, R155 ;  /* 0x0000009b009a7308 */ /* 0x0000e20000000800 */
[----:B----4-:R-:W-:Y:S01]  /*11b10*/  FFMA.FTZ R8, R176, R8, R152 ;  /* 0x00000008b0087223 */ /* 0x010fe20000010098 */
[----:B------:R-:W-:Y:S01]  /*11b20*/  FMNMX.FTZ R166, R196, R166, !PT ;  /* 0x000000a6c4a67209 */ /* 0x000fe20007810000 */
[-C--:B------:R-:W-:Y:S01]  /*11b30*/  FMUL.FTZ R25, R25, R176.reuse ;  /* 0x000000b019197220 */ /* 0x080fe20000410000 */
[-C--:B------:R-:W-:Y:S01]  /*11b40*/  FMUL.FTZ R28, R28, R176.reuse ;  /* 0x000000b01c1c7220 */ /* 0x080fe20000410000 */
[-C--:B------:R-:W-:Y:S01]  /*11b50*/  FMUL.FTZ R29, R29, R176.reuse ;  /* 0x000000b01d1d7220 */ /* 0x080fe20000410000 */
[-C--:B------:R-:W-:Y:S01]  /*11b60*/  FMUL.FTZ R32, R32, R176.reuse ;  /* 0x000000b020207220 */ /* 0x080fe20000410000 */
[----:B------:R-:W-:Y:S01]  /*11b70*/  FMUL.FTZ R33, R33, R176 ;  /* 0x000000b021217220 */ /* 0x000fe20000410000 */
[----:B------:R4:W1:Y:S01]  /*11b80*/  MUFU.EX2 R159, R153 ;  /* 0x00000099009f7308 */ /* 0x0008620000000800 */
[----:B-----5:R-:W-:Y:S01]  /*11b90*/  FADD.FTZ R8, R158, R8 ;  /* 0x000000089e087221 */ /* 0x020fe20000010000 */
[----:B0-----:R-:W-:Y:S01]  /*11ba0*/  FMUL.FTZ R155, R178, UR40 ;  /* 0x00000028b29b7c20 */ /* 0x001fe20008410000 */
[----:B------:R-:W-:Y:S01]  /*11bb0*/  F2FP.BF16.F32.PACK_AB R152, R158, R152 ;  /* 0x000000989e98723e */ /* 0x000fe200000010ff */
[----:B------:R-:W-:Y:S01]  /*11bc0*/  FMUL.FTZ R158, R179, UR40 ;  /* 0x00000028b39e7c20 */ /* 0x000fe20008410000 */
[-C--:B------:R-:W-:Y:S01]  /*11bd0*/  FMUL.FTZ R36, R36, R176.reuse ;  /* 0x000000b024247220 */ /* 0x080fe20000410000 */
[-C--:B------:R-:W-:Y:S01]  /*11be0*/  FMUL.FTZ R37, R37, R176.reuse ;  /* 0x000000b025257220 */ /* 0x080fe20000410000 */
[-C--:B------:R-:W-:Y:S01]  /*11bf0*/  FMUL.FTZ R40, R40, R176.reuse ;  /* 0x000000b028287220 */ /* 0x080fe20000410000 */
[----:B------:R-:W0:Y:S01]  /*11c00*/  MUFU.TANH R197, R197 ;  /* 0x000000c500c57308 */ /* 0x000e220000002400 */
[----:B----4-:R-:W-:Y:S01]  /*11c10*/  FMUL.FTZ R153, R175, UR40 ;  /* 0x00000028af997c20 */ /* 0x010fe20008410000 */
[----:B---3--:R-:W-:Y:S01]  /*11c20*/  FADD.FTZ R8, R154, R8 ;  /* 0x000000089a087221 */ /* 0x008fe20000010000 */
[----:B------:R-:W-:Y:S01]  /*11c30*/  FMUL.FTZ R175, R194, UR40 ;  /* 0x00000028c2af7c20 */ /* 0x000fe20008410000 */
[-C--:B------:R-:W-:Y:S01]  /*11c40*/  FMUL.FTZ R41, R41, R176.reuse ;  /* 0x000000b029297220 */ /* 0x080fe20000410000 */
[-C--:B------:R-:W-:Y:S01]  /*11c50*/  FMUL.FTZ R44, R44, R176.reuse ;  /* 0x000000b02c2c7220 */ /* 0x080fe20000410000 */
[-C--:B------:R-:W-:Y:S01]  /*11c60*/  FMUL.FTZ R45, R45, R176.reuse ;  /* 0x000000b02d2d7220 */ /* 0x080fe20000410000 */
[----:B------:R-:W-:Y:S01]  /*11c70*/  FMUL.FTZ R48, R48, R176 ;  /* 0x000000b030307220 */ /* 0x000fe20000410000 */
[----:B------:R-:W3:Y:S01]  /*11c80*/  MUFU.TANH R153, R153 ;  /* 0x0000009900997308 */ /* 0x000ee20000002400 */
[C---:B-1----:R-:W-:Y:S01]  /*11c90*/  FADD.FTZ R8, R159.reuse, R8 ;  /* 0x000000089f087221 */ /* 0x042fe20000010000 */
[----:B------:R-:W-:Y:S01]  /*11ca0*/  F2FP.BF16.F32.PACK_AB R154, R159, R154 ;  /* 0x0000009a9f9a723e */ /* 0x000fe200000010ff */
[----:B------:R-:W-:Y:S01]  /*11cb0*/  FMUL.FTZ R159, R182, UR40 ;  /* 0x00000028b69f7c20 */ /* 0x000fe20008410000 */
[----:B------:R-:W-:Y:S01]  /*11cc0*/  FMUL.FTZ R182, R191, UR40 ;  /* 0x00000028bfb67c20 */ /* 0x000fe20008410000 */
[-C--:B------:R-:W-:Y:S01]  /*11cd0*/  FMUL.FTZ R49, R49, R176.reuse ;  /* 0x000000b031317220 */ /* 0x080fe20000410000 */
[-C--:B------:R-:W-:Y:S01]  /*11ce0*/  FMUL.FTZ R52, R52, R176.reuse ;  /* 0x000000b034347220 */ /* 0x080fe20000410000 */
[----:B------:R-:W-:Y:S01]  /*11cf0*/  FMUL.FTZ R53, R53, R176 ;  /* 0x000000b035357220 */ /* 0x000fe20000410000 */
[----:B------:R-:W1:Y:S01]  /*11d00*/  MUFU.TANH R155, R155 ;  /* 0x0000009b009b7308 */ /* 0x000e620000002400 */
        /* <DEDUP_REMOVED lines=8> */
[----:B---3--:R-:W-:Y:S01]  /*11d90*/  FMNMX.FTZ R166, R153, R166, !PT ;  /* 0x000000a699a67209 */ /* 0x008fe20007810000 */
[-C--:B------:R-:W-:Y:S01]  /*11da0*/  FMUL.FTZ R68, R68, R176.reuse ;  /* 0x000000b044447220 */ /* 0x080fe20000410000 */
[-C--:B------:R-:W-:Y:S01]  /*11db0*/  FMUL.FTZ R69, R69, R176.reuse ;  /* 0x000000b045457220 */ /* 0x080fe20000410000 */
[-C--:B------:R-:W-:Y:S01]  /*11dc0*/  FMUL.FTZ R72, R72, R176.reuse ;  /* 0x000000b048487220 */ /* 0x080fe20000410000 */
[-C--:B------:R-:W-:Y:S01]  /*11dd0*/  FMUL.FTZ R73, R73, R176.reuse ;  /* 0x000000b049497220 */ /* 0x080fe20000410000 */
[-C--:B------:R-:W-:Y:S01]  /*11de0*/  FMUL.FTZ R76, R76, R176.reuse ;  /* 0x000000b04c4c7220 */ /* 0x080fe20000410000 */
[----:B------:R-:W-:Y:S01]  /*11df0*/  FMUL.FTZ R77, R77, R176 ;  /* 0x000000b04d4d7220 */ /* 0x000fe20000410000 */
[----:B------:R-:W3:Y:S01]  /*11e00*/  MUFU.TANH R159, R159 ;  /* 0x0000009f009f7308 */ /* 0x000ee20000002400 */
[----:B-1----:R-:W-:Y:S01]  /*11e10*/  FMNMX.FTZ R166, R155, R166, !PT ;  /* 0x000000a69ba67209 */ /* 0x002fe20007810000 */
[-C--:B------:R-:W-:Y:S01]  /*11e20*/  FMUL.FTZ R80, R80, R176.reuse ;  /* 0x000000b050507220 */ /* 0x080fe20000410000 */
[-C--:B------:R-:W-:Y:S01]  /*11e30*/  FMUL.FTZ R81, R81, R176.reuse ;  /* 0x000000b051517220 */ /* 0x080fe20000410000 */
[-C--:B------:R-:W-:Y:S01]  /*11e40*/  FMUL.FTZ R84, R84, R176.reuse ;  /* 0x000000b054547220 */ /* 0x080fe20000410000 */
[-C--:B------:R-:W-:Y:S01]  /*11e50*/  FMUL.FTZ R85, R85, R176.reuse ;  /* 0x000000b055557220 */ /* 0x080fe20000410000 */
[-C--:B------:R-:W-:Y:S01]  /*11e60*/  FMUL.FTZ R88, R88, R176.reuse ;  /* 0x000000b058587220 */ /* 0x080fe20000410000 */
[----:B------:R-:W-:Y:S01]  /*11e70*/  FMUL.FTZ R89, R89, R176 ;  /* 0x000000b059597220 */ /* 0x000fe20000410000 */
[----:B------:R1:W4:Y:S01]  /*11e80*/  MUFU.TANH R162, R183 ;  /* 0x000000b700a27308 */ /* 0x0003220000002400 */
[----:B0-----:R-:W-:Y:S01]  /*11e90*/  FMNMX.FTZ R166, R158, R166, !PT ;  /* 0x000000a69ea67209 */ /* 0x001fe20007810000 */
[-C--:B------:R-:W-:Y:S01]  /*11ea0*/  FMUL.FTZ R92, R92, R176.reuse ;  /* 0x000000b05c5c7220 */ /* 0x080fe20000410000 */
[-C--:B------:R-:W-:Y:S01]  /*11eb0*/  FMUL.FTZ R93, R93, R176.reuse ;  /* 0x000000b05d5d7220 */ /* 0x080fe20000410000 */
[-C--:B------:R-:W-:Y:S01]  /*11ec0*/  FMUL.FTZ R96, R96, R176.reuse ;  /* 0x000000b060607220 */ /* 0x080fe20000410000 */
[-C--:B------:R-:W-:Y:S01]  /*11ed0*/  FMUL.FTZ R97, R97, R176.reuse ;  /* 0x000000b061617220 */ /* 0x080fe20000410000 */
[-C--:B------:R-:W-:Y:S01]  /*11ee0*/  FMUL.FTZ R100, R100, R176.reuse ;  /* 0x000000b064647220 */ /* 0x080fe20000410000 */
[----:B------:R-:W-:Y:S01]  /*11ef0*/  FMUL.FTZ R101, R101, R176 ;  /* 0x000000b065657220 */ /* 0x000fe20000410000 */
[----:B------:R0:W5:Y:S01]  /*11f00*/  MUFU.TANH R163, R186 ;  /* 0x000000ba00a37308 */ /* 0x0001620000002400 */
[----:B-1----:R-:W-:Y:S01]  /*11f10*/  FMUL.FTZ R183, R190, UR40 ;  /* 0x00000028beb77c20 */ /* 0x002fe20008410000 */
[----:B---3--:R-:W-:Y:S01]  /*11f20*/  FMNMX.FTZ R167, R159, R166, !PT ;  /* 0x000000a69fa77209 */ /* 0x008fe20007810000 */
[-C--:B------:R-:W-:Y:S01]  /*11f30*/  FMUL.FTZ R104, R104, R176.reuse ;  /* 0x000000b068687220 */ /* 0x080fe20000410000 */
[-C--:B------:R-:W-:Y:S01]  /*11f40*/  FMUL.FTZ R105, R105, R176.reuse ;  /* 0x000000b069697220 */ /* 0x080fe20000410000 */
[-C--:B------:R-:W-:Y:S01]  /*11f50*/  FMUL.FTZ R108, R108, R176.reuse ;  /* 0x000000b06c6c7220 */ /* 0x080fe20000410000 */
[-C--:B------:R-:W-:Y:S01]  /*11f60*/  FMUL.FTZ R109, R109, R176.reuse ;  /* 0x000000b06d6d7220 */ /* 0x080fe20000410000 */
[-C--:B------:R-:W-:Y:S01]  /*11f70*/  FMUL.FTZ R112, R112, R176.reuse ;  /* 0x000000b070707220 */ /* 0x080fe20000410000 */
[----:B------:R-:W-:Y:S01]  /*11f80*/  MUFU.TANH R183, R183 ;  /* 0x000000b700b77308 */ /* 0x000fe20000002400 */
[----:B0-----:R-:W-:Y:S01]  /*11f90*/  FMUL.FTZ R186, R187, UR40 ;  /* 0x00000028bbba7c20 */ /* 0x001fe20008410000 */
[----:B----4-:R-:W-:Y:S01]  /*11fa0*/  FMNMX.FTZ R167, R162, R167, !PT ;  /* 0x000000a7a2a77209 */ /* 0x010fe20007810000 */
[-C--:B------:R-:W-:Y:S01]  /*11fb0*/  FMUL.FTZ R113, R113, R176.reuse ;  /* 0x000000b071717220 */ /* 0x080fe20000410000 */
[-C--:B------:R-:W-:Y:S01]  /*11fc0*/  FMUL.FTZ R116, R116, R176.reuse ;  /* 0x000000b074747220 */ /* 0x080fe20000410000 */
[-C--:B------:R-:W-:Y:S01]  /*11fd0*/  FMUL.FTZ R117, R117, R176.reuse ;  /* 0x000000b075757220 */ /* 0x080fe20000410000 */
[-C--:B------:R-:W-:Y:S01]  /*11fe0*/  FMUL.FTZ R120, R120, R176.reuse ;  /* 0x000000b078787220 */ /* 0x080fe20000410000 */
[-C--:B------:R-:W-:Y:S01]  /*11ff0*/  FMUL.FTZ R121, R121, R176.reuse ;  /* 0x000000b079797220 */ /* 0x080fe20000410000 */
[----:B------:R-:W0:Y:S01]  /*12000*/  MUFU.TANH R186, R186 ;  /* 0x000000ba00ba7308 */ /* 0x000e220000002400 */
[----:B-----5:R-:W-:Y:S01]  /*12010*/  FMNMX.FTZ R167, R163, R167, !PT ;  /* 0x000000a7a3a77209 */ /* 0x020fe20007810000 */
[-C--:B------:R-:W-:Y:S01]  /*12020*/  FMUL.FTZ R124, R124, R176.reuse ;  /* 0x000000b07c7c7220 */ /* 0x080fe20000410000 */
[-C--:B------:R-:W-:Y:S01]  /*12030*/  FMUL.FTZ R125, R125, R176.reuse ;  /* 0x000000b07d7d7220 */ /* 0x080fe20000410000 */
[-C--:B------:R-:W-:Y:S01]  /*12040*/  FMUL.FTZ R128, R128, R176.reuse ;  /* 0x000000b080807220 */ /* 0x080fe20000410000 */
[-C--:B------:R-:W-:Y:S01]  /*12050*/  FMUL.FTZ R129, R129, R176.reuse ;  /* 0x000000b081817220 */ /* 0x080fe20000410000 */
[-C--:B------:R-:W-:Y:S01]  /*12060*/  FMUL.FTZ R132, R132, R176.reuse ;  /* 0x000000b084847220 */ /* 0x080fe20000410000 */
[-C--:B------:R-:W-:Y:S01]  /*12070*/  FMUL.FTZ R133, R133, R176.reuse ;  /* 0x000000b085857220 */ /* 0x080fe20000410000 */
[----:B------:R-:W1:Y:S01]  /*12080*/  MUFU.TANH R182, R182 ;  /* 0x000000b600b67308 */ /* 0x000e620000002400 */
[-C--:B------:R-:W-:Y:S01]  /*12090*/  FMUL.FTZ R136, R136, R176.reuse ;  /* 0x000000b088887220 */ /* 0x080fe20000410000 */
[-C--:B------:R-:W-:Y:S01]  /*120a0*/  FMUL.FTZ R137, R137, R176.reuse ;  /* 0x000000b089897220 */ /* 0x080fe20000410000 */
[-C--:B------:R-:W-:Y:S01]  /*120b0*/  FMUL.FTZ R140, R140, R176.reuse ;  /* 0x000000b08c8c7220 */ /* 0x080fe20000410000 */
[-C--:B------:R-:W-:Y:S01]  /*120c0*/  FMUL.FTZ R141, R141, R176.reuse ;  /* 0x000000b08d8d7220 */ /* 0x080fe20000410000 */
[-C--:B------:R-:W-:Y:S01]  /*120d0*/  FMUL.FTZ R144, R144, R176.reuse ;  /* 0x000000b090907220 */ /* 0x080fe20000410000 */
[-C--:B------:R-:W-:Y:S01]  /*120e0*/  FMUL.FTZ R145, R145, R176.reuse ;  /* 0x000000b091917220 */ /* 0x080fe20000410000 */
[-C--:B------:R-:W-:Y:S01]  /*120f0*/  FMUL.FTZ R148, R148, R176.reuse ;  /* 0x000000b094947220 */ /* 0x080fe20000410000 */
[----:B------:R-:W3:Y:S01]  /*12100*/  MUFU.TANH R175, R175 ;  /* 0x000000af00af7308 */ /* 0x000ee20000002400 */
[----:B0-----:R-:W-:Y:S01]  /*12110*/  FMNMX.FTZ R167, R186, R167, !PT ;  /* 0x000000a7baa77209 */ /* 0x001fe20007810000 */
[----:B------:R-:W-:-:S03]  /*12120*/  FMUL.FTZ R149, R149, R176 ;  /* 0x000000b095957220 */ /* 0x000fc60000410000 */
[----:B------:R-:W-:-:S03]  /*12130*/  FMNMX.FTZ R167, R183, R167, !PT ;  /* 0x000000a7b7a77209 */ /* 0x000fc60007810000 */
[----:B------:R-:W0:Y:S01]  /*12140*/  MUFU.TANH R166, R195 ;  /* 0x000000c300a67308 */ /* 0x000e220000002400 */
[----:B-1----:R-:W-:-:S07]  /*12150*/  FMNMX.FTZ R167, R182, R167, !PT ;  /* 0x000000a7b6a77209 */ /* 0x002fce0007810000 */
[----:B------:R-:W1:Y:S01]  /*12160*/  MUFU.TANH R171, R171 ;  /* 0x000000ab00ab7308 */ /* 0x000e620000002400 */
[----:B---3--:R-:W-:-:S07]  /*12170*/  FMNMX.FTZ R167, R175, R167, !PT ;  /* 0x000000a7afa77209 */ /* 0x008fce0007810000 */
[----:B------:R-:W3:Y:S01]  /*12180*/  MUFU.TANH R174, R174 ;  /* 0x000000ae00ae7308 */ /* 0x000ee20000002400 */
[----:B0-----:R-:W-:-:S07]  /*12190*/  FMNMX.FTZ R167, R166, R167, !PT ;  /* 0x000000a7a6a77209 */ /* 0x001fce0007810000 */
[----:B------:R-:W-:Y:S01]  /*121a0*/  MUFU.EX2 R170, R160 ;  /* 0x000000a000aa7308 */ /* 0x000fe20000000800 */
[----:B-1----:R-:W-:-:S07]  /*121b0*/  FMNMX.FTZ R167, R171, R167, !PT ;  /* 0x000000a7aba77209 */ /* 0x002fce0007810000 */
[----:B------:R-:W-:Y:S01]  /*121c0*/  MUFU.EX2 R160, R164 ;  /* 0x000000a400a07308 */ /* 0x000fe20000000800 */
[----:B---3--:R-:W-:-:S05]  /*121d0*/  FMNMX.FTZ R178, R174, R167, !PT ;  /* 0x000000a7aeb27209 */ /* 0x008fca0007810000 */
[----:B------:R-:W0:Y:S02]  /*121e0*/  SHFL.BFLY PT, R167, R178, 0x2, 0x1f ;  /* 0x0c401f00b2a77f89 */ /* 0x000e2400000e0000 */
[----:B------:R-:W-:Y:S08]  /*121f0*/  MUFU.EX2 R164, R172 ;  /* 0x000000ac00a47308 */ /* 0x000ff00000000800 */
[----:B------:R-:W-:Y:S08]  /*12200*/  MUFU.EX2 R172, R177 ;  /* 0x000000b100ac7308 */ /* 0x000ff00000000800 */
[----:B------:R-:W1:Y:S01]  /*12210*/  MUFU.EX2 R156, R156 ;  /* 0x0000009c009c7308 */ /* 0x000e620000000800 */
[----:B0-----:R-:W-:-:S07]  /*12220*/  FMNMX.FTZ R178, R178, R167, !PT ;  /* 0x000000a7b2b27209 */ /* 0x001fce0007810000 */
[----:B------:R-:W-:Y:S01]  /*12230*/  MUFU.EX2 R167, R7 ;  /* 0x0000000700a77308 */ /* 0x000fe20000000800 */
[----:B------:R-:W0:Y:S07]  /*12240*/  SHFL.BFLY PT, R179, R178, 0x1, 0x1f ;  /* 0x0c201f00b2b37f89 */ /* 0x000e2e00000e0000 */
[----:B------:R-:W3:Y:S01]  /*12250*/  MUFU.EX2 R157, R157 ;  /* 0x0000009d009d7308 */ /* 0x000ee20000000800 */
[----:B-1----:R-:W-:-:S07]  /*12260*/  FADD.FTZ R8, R156, R8 ;  /* 0x000000089c087221 */ /* 0x002fce0000010000 */
[----:B------:R-:W1:Y:S08]  /*12270*/  MUFU.EX2 R161, R161 ;  /* 0x000000a100a17308 */ /* 0x000e700000000800 */
[----:B------:R-:W4:Y:S01]  /*12280*/  MUFU.EX2 R165, R165 ;  /* 0x000000a500a57308 */ /* 0x000f220000000800 */
[C---:B---3--:R-:W-:Y:S01]  /*12290*/  FADD.FTZ R8, R157.reuse, R8 ;  /* 0x000000089d087221 */ /* 0x048fe20000010000 */
[----:B------:R-:W-:-:S02]  /*122a0*/  F2FP.BF16.F32.PACK_AB R156, R157, R156 ;  /* 0x0000009c9d9c723e */ /* 0x000fc400000010ff */
[----:B0-----:R-:W-:Y:S01]  /*122b0*/  FMNMX.FTZ R7, R178, R179, !PT ;  /* 0x000000b3b2077209 */ /* 0x001fe20007810000 */
[----:B------:R-:W-:-:S03]  /*122c0*/  FADD.FTZ R8, R170, R8 ;  /* 0x00000008aa087221 */ /* 0x000fc60000010000 */
[----:B------:R-:W0:Y:S01]  /*122d0*/  MUFU.EX2 R168, R168 ;  /* 0x000000a800a87308 */ /* 0x000e220000000800 */
[C---:B------:R-:W-:Y:S01]  /*122e0*/  FADD.FTZ R177, -R7.reuse, R215 ;  /* 0x000000d707b17221 */ /* 0x040fe20000010100 */
[----:B------:R-:W-:Y:S01]  /*122f0*/  FMUL.FTZ R179, R7, UR48 ;  /* 0x0000003007b37c20 */ /* 0x000fe20008410000 */
[----:B-1----:R-:W-:Y:S02]  /*12300*/  FADD.FTZ R8, R161, R8 ;  /* 0x00000008a1087221 */ /* 0x002fe40000010000 */
        /* <DEDUP_REMOVED lines=18> */
[----:B------:R-:W-:Y:S01]  /*12430*/  FADD.FTZ R8, R160, R8 ;  /* 0x00000008a0087221 */ /* 0x000fe20000010000 */
[C---:B----4-:R-:W-:Y:S01]  /*12440*/  F2FP.BF16.F32.PACK_AB R160, R165.reuse, R160 ;  /* 0x000000a0a5a0723e */ /* 0x050fe200000010ff */
[--C-:B------:R-:W-:Y:S01]  /*12450*/  FFMA.FTZ R162, R162, UR48, -R179.reuse ;  /* 0x00000030a2a27c23 */ /* 0x100fe200080108b3 */
[----:B------:R-:W3:Y:S01]  /*12460*/  MUFU.EX2 R220, R220 ;  /* 0x000000dc00dc7308 */ /* 0x000ee20000000800 */
[----:B------:R-:W-:Y:S01]  /*12470*/  FADD.FTZ R8, R165, R8 ;  /* 0x00000008a5087221 */ /* 0x000fe20000010000 */
[----:B------:R-:W-:Y:S01]  /*12480*/  FFMA.FTZ R178, R166, UR48, -R179 ;  /* 0x00000030a6b27c23 */ /* 0x000fe200080108b3 */
[----:B------:R-:W-:-:S02]  /*12490*/  VIADD R158, R0, 0x22840 ;  /* 0x00022840009e7836 */ /* 0x000fc40000000000 */
[--C-:B------:R-:W-:Y:S01]  /*124a0*/  FFMA.FTZ R163, R163, UR48, -R179.reuse ;  /* 0x00000030a3a37c23 */ /* 0x100fe200080108b3 */
[----:B0-----:R-:W-:Y:S01]  /*124b0*/  FADD.FTZ R165, R168, R8 ;  /* 0x00000008a8a57221 */ /* 0x001fe20000010000 */
[----:B------:R-:W-:Y:S02]  /*124c0*/  IMAD.U32 R166, RZ, RZ, UR47 ;  /* 0x0000002fffa67e24 */ /* 0x000fe4000f8e00ff */
[----:B------:R-:W-:Y:S01]  /*124d0*/  FFMA.FTZ R186, R186, UR48, -R179 ;  /* 0x00000030baba7c23 */ /* 0x000fe200080108b3 */
[----:B------:R-:W0:Y:S01]  /*124e0*/  MUFU.EX2 R155, R187 ;  /* 0x000000bb009b7308 */ /* 0x000e220000000800 */
[----:B-1----:R-:W-:Y:S01]  /*124f0*/  FFMA.FTZ R3, R177, R3, R153 ;  /* 0x00000003b1037223 */ /* 0x002fe20000010099 */
[--C-:B------:R-:W-:Y:S01]  /*12500*/  FFMA.FTZ R183, R183, UR48, -R179.reuse ;  /* 0x00000030b7b77c23 */ /* 0x100fe200080108b3 */
[----:B------:R-:W-:Y:S01]  /*12510*/  PRMT R158, R166, 0x654, R158 ;  /* 0x00000654a69e7816 */ /* 0x000fe2000000009e */
[--C-:B------:R-:W-:Y:S01]  /*12520*/  FFMA.FTZ R182, R182, UR48, -R179.reuse ;  /* 0x00000030b6b67c23 */ /* 0x100fe200080108b3 */
[--C-:B------:R-:W-:Y:S01]  /*12530*/  FFMA.FTZ R175, R175, UR48, -R179.reuse ;  /* 0x00000030afaf7c23 */ /* 0x100fe200080108b3 */
[----:B------:R-:W-:Y:S01]  /*12540*/  FFMA.FTZ R171, R171, UR48, -R179 ;  /* 0x00000030abab7c23 */ /* 0x000fe200080108b3 */
[----:B------:R1:W-:Y:S01]  /*12550*/  SYNCS.ARRIVE.TRANS64.RED.A1T0 RZ, [R158+URZ], RZ ;  /* 0x000000ff9eff79a7 */ /* 0x0003e2000810043f */
[----:B------:R-:W4:Y:S01]  /*12560*/  MUFU.EX2 R198, R198 ;  /* 0x000000c600c67308 */ /* 0x000f220000000800 */
[----:B---3--:R-:W-:Y:S01]  /*12570*/  FADD.FTZ R3, R220, R3 ;  /* 0x00000003dc037221 */ /* 0x008fe20000010000 */
[----:B------:R-:W-:Y:S01]  /*12580*/  FFMA.FTZ R179, R174, UR48, -R179 ;  /* 0x00000030aeb37c23 */ /* 0x000fe200080108b3 */
[----:B------:R-:W-:Y:S01]  /*12590*/  F2FP.BF16.F32.PACK_AB R153, R220, R153 ;  /* 0x00000099dc99723e */ /* 0x000fe200000010ff */
[-C--:B------:R-:W-:Y:S01]  /*125a0*/  FMUL.FTZ R26, R26, R177.reuse ;  /* 0x000000b11a1a7220 */ /* 0x080fe20000410000 */
[-C--:B------:R-:W-:Y:S01]  /*125b0*/  FMUL.FTZ R27, R27, R177.reuse ;  /* 0x000000b11b1b7220 */ /* 0x080fe20000410000 */
[-C--:B------:R-:W-:Y:S01]  /*125c0*/  FMUL.FTZ R30, R30, R177.reuse ;  /* 0x000000b11e1e7220 */ /* 0x080fe20000410000 */
[----:B-1----:R-:W-:Y:S01]  /*125d0*/  F2FP.BF16.F32.PACK_AB R158, R161, R170 ;  /* 0x000000aaa19e723e */ /* 0x002fe200000010ff */
[----:B------:R-:W1:Y:S01]  /*125e0*/  MUFU.EX2 R199, R199 ;  /* 0x000000c700c77308 */ /* 0x000e620000000800 */
        /* <DEDUP_REMOVED lines=8> */
[C---:B----4-:R-:W-:Y:S01]  /*12670*/  FADD.FTZ R3, R198.reuse, R3 ;  /* 0x00000003c6037221 */ /* 0x050fe20000010000 */
[----:B------:R-:W-:Y:S01]  /*12680*/  F2FP.BF16.F32.PACK_AB R155, R198, R155 ;  /* 0x0000009bc69b723e */ /* 0x000fe200000010ff */
[-C--:B------:R-:W-:Y:S01]  /*12690*/  FMUL.FTZ R43, R43, R177.reuse ;  /* 0x000000b12b2b7220 */ /* 0x080fe20000410000 */
[-C--:B------:R-:W-:Y:S01]  /*126a0*/  FMUL.FTZ R46, R46, R177.reuse ;  /* 0x000000b12e2e7220 */ /* 0x080fe20000410000 */
[-C--:B------:R-:W-:Y:S01]  /*126b0*/  FMUL.FTZ R47, R47, R177.reuse ;  /* 0x000000b12f2f7220 */ /* 0x080fe20000410000 */
[-C--:B------:R-:W-:Y:S01]  /*126c0*/  FMUL.FTZ R50, R50, R177.reuse ;  /* 0x000000b132327220 */ /* 0x080fe20000410000 */
[-C--:B------:R-:W-:Y:S01]  /*126d0*/  FMUL.FTZ R51, R51, R177.reuse ;  /* 0x000000b133337220 */ /* 0x080fe20000410000 */
[----:B------:R-:W3:Y:S01]  /*126e0*/  MUFU.EX2 R159, R216 ;  /* 0x000000d8009f7308 */ /* 0x000ee20000000800 */
[----:B-1----:R-:W-:Y:S01]  /*126f0*/  FADD.FTZ R3, R199, R3 ;  /* 0x00000003c7037221 */ /* 0x002fe20000010000 */
[-C--:B------:R-:W-:Y:S01]  /*12700*/  FMUL.FTZ R54, R54, R177.reuse ;  /* 0x000000b136367220 */ /* 0x080fe20000410000 */
        /* <DEDUP_REMOVED lines=70> */
[----:B-1----:R-:W-:-:S07]  /*12b70*/  FADD.FTZ R3, R195, R3 ;  /* 0x00000003c3037221 */ /* 0x002fce0000010000 */
[----:B------:R-:W1:Y:S01]  /*12b80*/  MUFU.EX2 R197, R197 ;  /* 0x000000c500c57308 */ /* 0x000e620000000800 */
[C---:B0-----:R-:W-:Y:S01]  /*12b90*/  FADD.FTZ R166, R173.reuse, R166 ;  /* 0x000000a6ada67221 */ /* 0x041fe20000010000 */
[----:B------:R-:W-:-:S06]  /*12ba0*/  F2FP.BF16.F32.PACK_AB R164, R173, R164 ;  /* 0x000000a4ada4723e */ /* 0x000fcc00000010ff */
[----:B------:R0:W4:Y:S01]  /*12bb0*/  MUFU.EX2 R8, R162 ;  /* 0x000000a200087308 */ /* 0x0001220000000800 */
[----:B---3--:R-:W-:-:S07]  /*12bc0*/  F2FP.BF16.F32.PACK_AB R165, R196, R195 ;  /* 0x000000c3c4a5723e */ /* 0x008fce00000010ff */
[----:B------:R-:W3:Y:S01]  /*12bd0*/  MUFU.EX2 R180, R180 ;  /* 0x000000b400b47308 */ /* 0x000ee20000000800 */
[----:B0-----:R-:W-:Y:S01]  /*12be0*/  F2FP.BF16.F32.PACK_AB R162, R169, R168 ;  /* 0x000000a8a9a2723e */ /* 0x001fe200000010ff */
[----:B------:R-:W-:Y:S01]  /*12bf0*/  FADD.FTZ R168, R196, R3 ;  /* 0x00000003c4a87221 */ /* 0x000fe20000010000 */
[----:B------:R-:W-:Y:S01]  /*12c00*/  FADD.FTZ R3, R167, R166 ;  /* 0x000000a6a7037221 */ /* 0x000fe20000010000 */
[C---:B------:R-:W-:Y:S02]  /*12c10*/  F2FP.BF16.F32.PACK_AB R166, R172.reuse, R167 ;  /* 0x000000a7aca6723e */ /* 0x040fe400000010ff */
[----:B-1----:R-:W-:Y:S01]  /*12c20*/  FADD.FTZ R167, R197, R168 ;  /* 0x000000a8c5a77221 */ /* 0x002fe20000010000 */
[----:B------:R-:W-:Y:S01]  /*12c30*/  FADD.FTZ R3, R172, R3 ;  /* 0x00000003ac037221 */ /* 0x000fe20000010000 */
[----:B------:R0:W1:Y:S02]  /*12c40*/  MUFU.EX2 R169, R163 ;  /* 0x000000a300a97308 */ /* 0x0000640000000800 */
[C---:B----4-:R-:W-:Y:S01]  /*12c50*/  FADD.FTZ R170, R8.reuse, R167 ;  /* 0x000000a708aa7221 */ /* 0x050fe20000010000 */
[----:B------:R-:W-:-:S05]  /*12c60*/  F2FP.BF16.F32.PACK_AB R167, R8, R197 ;  /* 0x000000c508a7723e */ /* 0x000fca00000010ff */
[----:B------:R-:W4:Y:S01]  /*12c70*/  MUFU.EX2 R181, R181 ;  /* 0x000000b500b57308 */ /* 0x000f220000000800 */
[----:B---3--:R-:W-:Y:S01]  /*12c80*/  FADD.FTZ R8, R180, R3 ;  /* 0x00000003b4087221 */ /* 0x008fe20000010000 */
[----:B0-----:R-:W-:-:S06]  /*12c90*/  F2FP.BF16.F32.PACK_AB R163, R194, R191 ;  /* 0x000000bfc2a3723e */ /* 0x001fcc00000010ff */
[----:B------:R-:W0:Y:S01]  /*12ca0*/  MUFU.EX2 R186, R186 ;  /* 0x000000ba00ba7308 */ /* 0x000e220000000800 */
[----:B-1----:R-:W-:-:S07]  /*12cb0*/  FADD.FTZ R3, R169, R170 ;  /* 0x000000aaa9037221 */ /* 0x002fce0000010000 */
[----:B------:R-:W1:Y:S01]  /*12cc0*/  MUFU.EX2 R183, R183 ;  /* 0x000000b700b77308 */ /* 0x000e620000000800 */
[C---:B----4-:R-:W-:Y:S01]  /*12cd0*/  FADD.FTZ R187, R181.reuse, R8 ;  /* 0x00000008b5bb7221 */ /* 0x050fe20000010000 */
[----:B------:R-:W-:-:S06]  /*12ce0*/  F2FP.BF16.F32.PACK_AB R168, R181, R180 ;  /* 0x000000b4b5a8723e */ /* 0x000fcc00000010ff */
[----:B------:R-:W3:Y:S01]  /*12cf0*/  MUFU.EX2 R184, R184 ;  /* 0x000000b800b87308 */ /* 0x000ee20000000800 */
[C---:B0-----:R-:W-:Y:S01]  /*12d00*/  FADD.FTZ R8, R186.reuse, R3 ;  /* 0x00000003ba087221 */ /* 0x041fe20000010000 */
[----:B------:R-:W-:-:S06]  /*12d10*/  F2FP.BF16.F32.PACK_AB R169, R186, R169 ;  /* 0x000000a9baa9723e */ /* 0x000fcc00000010ff */
[----:B------:R-:W0:Y:S01]  /*12d20*/  MUFU.EX2 R182, R182 ;  /* 0x000000b600b67308 */ /* 0x000e220000000800 */
[----:B-1----:R-:W-:-:S07]  /*12d30*/  FADD.FTZ R3, R183, R8 ;  /* 0x00000008b7037221 */ /* 0x002fce0000010000 */
[----:B------:R-:W1:Y:S01]  /*12d40*/  MUFU.EX2 R185, R185 ;  /* 0x000000b900b97308 */ /* 0x000e620000000800 */
[----:B---3--:R-:W-:-:S07]  /*12d50*/  FADD.FTZ R170, R184, R187 ;  /* 0x000000bbb8aa7221 */ /* 0x008fce0000010000 */
[----:B------:R-:W3:Y:S01]  /*12d60*/  MUFU.EX2 R173, R175 ;  /* 0x000000af00ad7308 */ /* 0x000ee20000000800 */
[----:B0-----:R-:W-:-:S07]  /*12d70*/  FADD.FTZ R8, R182, R3 ;  /* 0x00000003b6087221 */ /* 0x001fce0000010000 */
[----:B------:R-:W0:Y:S01]  /*12d80*/  MUFU.EX2 R188, R188 ;  /* 0x000000bc00bc7308 */ /* 0x000e220000000800 */
[----:B-1----:R-:W-:-:S07]  /*12d90*/  FADD.FTZ R181, R185, R170 ;  /* 0x000000aab9b57221 */ /* 0x002fce0000010000 */
[----:B------:R-:W1:Y:S01]  /*12da0*/  MUFU.EX2 R178, R178 ;  /* 0x000000b200b27308 */ /* 0x000e620000000800 */
[----:B---3--:R-:W-:-:S07]  /*12db0*/  FADD.FTZ R3, R173, R8 ;  /* 0x00000008ad037221 */ /* 0x008fce0000010000 */
[----:B------:R-:W3:Y:S01]  /*12dc0*/  MUFU.EX2 R189, R189 ;  /* 0x000000bd00bd7308 */ /* 0x000ee20000000800 */
[----:B0-----:R-:W-:-:S07]  /*12dd0*/  FADD.FTZ R170, R188, R181 ;  /* 0x000000b5bcaa7221 */ /* 0x001fce0000010000 */
[----:B------:R0:W4:Y:S01]  /*12de0*/  MUFU.EX2 R180, R171 ;  /* 0x000000ab00b47308 */ /* 0x0001220000000800 */
[C---:B-1----:R-:W-:Y:S01]  /*12df0*/  FADD.FTZ R3, R178.reuse, R3 ;  /* 0x00000003b2037221 */ /* 0x042fe20000010000 */
[----:B------:R-:W-:-:S06]  /*12e00*/  F2FP.BF16.F32.PACK_AB R173, R178, R173 ;  /* 0x000000adb2ad723e */ /* 0x000fcc00000010ff */
[----:B------:R-:W1:Y:S01]  /*12e10*/  MUFU.EX2 R174, R192 ;  /* 0x000000c000ae7308 */ /* 0x000e620000000800 */
[----:B---3--:R-:W-:Y:S01]  /*12e20*/  FADD.FTZ R181, R189, R170 ;  /* 0x000000aabdb57221 */ /* 0x008fe20000010000 */
[----:B0-----:R-:W-:Y:S02]  /*12e30*/  F2FP.BF16.F32.PACK_AB R171, R182, R183 ;  /* 0x000000b7b6ab723e */ /* 0x001fe400000010ff */
[----:B------:R-:W-:Y:S02]  /*12e40*/  F2FP.BF16.F32.PACK_AB R170, R185, R184 ;  /* 0x000000b8b9aa723e */ /* 0x000fe400000010ff */
[----:B------:R-:W-:Y:S02]  /*12e50*/  F2FP.BF16.F32.PACK_AB R172, R189, R188 ;  /* 0x000000bcbdac723e */ /* 0x000fe400000010ff */
[----:B------:R-:W0:Y:S01]  /*12e60*/  MUFU.EX2 R175, R179 ;  /* 0x000000b300af7308 */ /* 0x000e220000000800 */
[----:B----4-:R-:W-:-:S07]  /*12e70*/  FADD.FTZ R182, R180, R3 ;  /* 0x00000003b4b67221 */ /* 0x010fce0000010000 */
[----:B------:R-:W3:Y:S01]  /*12e80*/  MUFU.EX2 R193, R193 ;  /* 0x000000c100c17308 */ /* 0x000ee20000000800 */
[----:B-1----:R-:W-:Y:S01]  /*12e90*/  FADD.FTZ R8, R174, R181 ;  /* 0x000000b5ae087221 */ /* 0x002fe20000010000 */
[C---:B0-----:R-:W-:Y:S01]  /*12ea0*/  FADD.FTZ R3, R175.reuse, R182 ;  /* 0x000000b6af037221 */ /* 0x041fe20000010000 */
[----:B------:R-:W-:Y:S02]  /*12eb0*/  F2FP.BF16.F32.PACK_AB R175, R175, R180 ;  /* 0x000000b4afaf723e */ /* 0x000fe400000010ff */
[C---:B---3--:R-:W-:Y:S01]  /*12ec0*/  FADD.FTZ R8, R193.reuse, R8 ;  /* 0x00000008c1087221 */ /* 0x048fe20000010000 */
[----:B------:R-:W-:Y:S01]  /*12ed0*/  F2FP.BF16.F32.PACK_AB R174, R193, R174 ;  /* 0x000000aec1ae723e */ /* 0x000fe200000010ff */
[----:B------:R-:W-:Y:S06]  /*12ee0*/  @!P2 BRA `(.L_x_3000) ;  /* 0x000000000004a947 */ /* 0x000fec0003800000 */
[----:B------:R-:W-:Y:S01]  /*12ef0*/  BPT.TRAP 0x1 ;  /* 0x000000040000795c */ /* 0x000fe20000300000 */
.L_x_3000:
[----:B------:R0:W1:Y:S01]  /*12f00*/  SYNCS.PHASECHK.TRANS64.TRYWAIT P1, [R0+URZ+0x22850], R20 ;  /* 0x02285014000075a7 */ /* 0x000062000802017f */
[----:B------:R-:W-:Y:S05]  /*12f10*/  @!P2 BRA `(.L_x_3001) ;  /* 0x000000000004a947 */ /* 0x000fea0003800000 */
[----:B------:R-:W-:Y:S01]  /*12f20*/  BPT.TRAP 0x1 ;  /* 0x000000040000795c */ /* 0x000fe20000300000 */
.L_x_3001:
[----:B------:R-:W-:Y:S01]  /*12f30*/  IMAD.MOV.U32 R177, RZ, RZ, 0xc00 ;  /* 0x00000c00ffb17424 */ /* 0x000fe200078e00ff */
[----:B------:R-:W-:Y:S03]  /*12f40*/  BSSY B0, `(.L_x_3002) ;  /* 0x0000005000007945 */ /* 0x000fe60003800000 */
[----:B------:R-:W-:Y:S01]  /*12f50*/  IMAD R176, R2, R177, UR49 ;  /* 0x0000003102b07e24 */ /* 0x000fe2000f8e02b1 */
[----:B-1----:R-:W-:Y:S06]  /*12f60*/  @P1 BRA `(.L_x_3003) ;  /* 0x0000000000081947 */ /* 0x002fec0003800000 */
[----:B------:R-:W1:Y:S02]  /*12f70*/  SYNCS.PHASECHK.TRANS64.TRYWAIT P1, [R0+URZ+0x22850], R20 ;  /* 0x02285014000075a7 */ /* 0x000e64000802017f */
[----:B-1----:R-:W-:Y:S05]  /*12f80*/  @!P1 BRA `(.L_x_3004) ;  /* 0x000000fc006c9947 */ /* 0x002fea0003800000 */
.L_x_3003:
[----:B------:R-:W-:Y:S05]  /*12f90*/  BSYNC B0 ;  /* 0x0000000000007941 */ /* 0x000fea0003800000 */
.L_x_3002:
[----:B------:R-:W3:Y:S01]  /*12fa0*/  S2R R178, SR_TID.X ;  /* 0x0000000000b27919 */ /* 0x000ee20000002100 */
[----:B------:R-:W-:Y:S05]  /*12fb0*/  WARPSYNC.ALL ;  /* 0x0000000000007948 */ /* 0x000fea0003800000 */
[----:B------:R-:W-:Y:S01]  /*12fc0*/  IMAD.MOV.U32 R177, RZ, RZ, 0x40000040 ;  /* 0x40000040ffb17424 */ /* 0x000fe200078e00ff */
[----:B------:R-:W-:-:S04]  /*12fd0*/  R2UR UR6, R176 ;  /* 0x00000000b00672ca */ /* 0x000fc800000e0000 */
[----:B------:R-:W-:Y:S02]  /*12fe0*/  R2UR UR7, R177 ;  /* 0x00000000b10772ca */ /* 0x000fe400000e0000 */
[----:B---3--:R-:W-:-:S05]  /*12ff0*/  SHF.R.U32.HI R178, RZ, 0x7, R178 ;  /* 0x00000007ffb27819 */ /* 0x008fca00000116b2 */
[----:B01----:R-:W-:Y:S02]  /*13000*/  VIADD R20, R178, 0x8 ;  /* 0x00000008b2147836 */ /* 0x003fe40000000000 */
[----:B------:R-:W-:-:S03]  /*13010*/  IMAD.U32 R178, RZ, RZ, UR51 ;  /* 0x00000033ffb27e24 */ /* 0x000fc6000f8e00ff */
[----:B------:R0:W-:Y:S02]  /*13020*/  BAR.SYNC.DEFER_BLOCKING R20, 0x100 ;  /* 0x000400140000751d */ /* 0x0001e40000010000 */
[----:B------:R-:W-:-:S04]  /*13030*/  ISETP.NE.AND P1, PT, R178, 0x3, PT ;  /* 0x00000003b200780c */ /* 0x000fc80003f25270 */
[----:B------:R-:W-:-:S06]  /*13040*/  WARPGROUP.ARRIVE ;  /* 0x00000000000079c5 */ /* 0x000fcc0000000000 */
[----:B------:R-:W-:Y:S03]  /*13050*/  HGMMA.64x256x16.F32.BF16 R24, R152, gdesc[UR4].tnspB, R24, gsb0 ;  /* 0x43e0000498187df0 */ /* 0x000fe60008001818 */
        /* <DEDUP_REMOVED lines=42> */
.L_x_3005:
[----:B------:R-:W-:Y:S02]  /*13300*/  VIADD R0, R0, 0x22860 ;  /* 0x0002286000007836 */ /* 0x000fe40000000000 */
[----:B------:R-:W-:Y:S02]  /*13310*/  IMAD.U32 R153, RZ, RZ, UR47 ;  /* 0x0000002fff997e24 */ /* 0x000fe4000f8e00ff */
[----:B------:R-:W-:Y:S02]  /*13320*/  IMAD.MOV.U32 R215, RZ, RZ, R7 ;  /* 0x000000ffffd77224 */ /* 0x000fe400078e0007 */
[----:B------:R-:W-:Y:S01]  /*13330*/  IMAD.MOV.U32 R216, RZ, RZ, R6 ;  /* 0x000000ffffd87224 */ /* 0x000fe200078e0006 */
[----:B------:R-:W-:-:S04]  /*13340*/  PRMT R0, R153, 0x654, R0 ;  /* 0x0000065499007816 */ /* 0x000fc80000000000 */
[----:B------:R0:W-:Y:S01]  /*13350*/  SYNCS.ARRIVE.TRANS64.RED.A1T0 RZ, [R0+URZ], RZ ;  /* 0x000000ff00ff79a7 */ /* 0x0001e2000810043f */
[----:B------:R-:W-:Y:S05]  /*13360*/  @P0 BRA `(.L_x_3006) ;  /* 0xffffffd800a00947 */ /* 0x000fea000383ffff */
[----:B0-----:R-:W-:-:S07]  /*13370*/  IMAD.MOV.U32 R0, RZ, RZ, R21 ;  /* 0x000000ffff007224 */ /* 0x001fce00078e0015 */
.L_x_2994:
[----:B------:R-:W3:Y:S02]  /*13380*/  LDL R20, [R1+0x4] ;  /* 0x0000040001147983 */ /* 0x000ee40000100800 */
[----:B---3--:R-:W-:-:S13]  /*13390*/  ISETP.GE.AND P0, PT, R0, R20, PT ;  /* 0x000000140000720c */ /* 0x008fda0003f06270 */
[----:B------:R-:W-:Y:S05]  /*133a0*/  @!P0 BRA `(.L_x_3007) ;  /* 0x00000038000c8947 */ /* 0x000fea0003800000 */
[----:B------:R-:W-:Y:S02]  /*133b0*/  IMAD.MOV.U32 R215, RZ, RZ, R7 ;  /* 0x000000ffffd77224 */ /* 0x000fe400078e0007 */
[----:B------:R-:W-:-:S07]  /*133c0*/  IMAD.MOV.U32 R216, RZ, RZ, R6 ;  /* 0x000000ffffd87224 */ /* 0x000fce00078e0006 */
.L_x_3027:
[----:B------:R-:W-:Y:S01]  /*133d0*/  IMAD.U32 R6, RZ, RZ, UR51 ;  /* 0x00000033ff067e24 */ /* 0x000fe2000f8e00ff */
        /* <DEDUP_REMOVED lines=9> */
.L_x_3008:
[----:B------:R-:W-:Y:S01]  /*13470*/  IMAD R20, R2, 0x8, R23 ;  /* 0x0000000802147824 */ /* 0x000fe200078e0217 */
[----:B------:R-:W-:-:S04]  /*13480*/  SHF.L.U32 R21, R202, 0x1f, RZ ;  /* 0x0000001fca157819 */ /* 0x000fc800000006ff */
[----:B------:R0:W1:Y:S01]  /*13490*/  SYNCS.PHASECHK.TRANS64.TRYWAIT P0, [R20+URZ+0x22830], R21 ;  /* 0x02283015140075a7 */ /* 0x000062000800017f */
[----:B------:R-:W-:Y:S05]  /*134a0*/  @!P1 BRA `(.L_x_3009) ;  /* 0x0000000000049947 */ /* 0x000fea0003800000 */
[----:B------:R-:W-:Y:S01]  /*134b0*/  BPT.TRAP 0x1 ;  /* 0x000000040000795c */ /* 0x000fe20000300000 */
.L_x_3009:
[----:B------:R-:W-:Y:S02]  /*134c0*/  IMAD R154, R2, 0x300, R227 ;  /* 0x00000300029a7824 */ /* 0x000fe400078e02e3 */
[----:B------:R-:W-:Y:S01]  /*134d0*/  IMAD.MOV.U32 R155, RZ, RZ, 0x40000040 ;  /* 0x40000040ff9b7424 */ /* 0x000fe200078e00ff */
[----:B-1----:R-:W-:Y:S06]  /*134e0*/  @P0 BRA `(.L_x_3010) ;  /* 0x0000000000080947 */ /* 0x002fec0003800000 */
[----:B------:R-:W1:Y:S02]  /*134f0*/  SYNCS.PHASECHK.TRANS64.TRYWAIT P0, [R20+URZ+0x22830], R21 ;  /* 0x02283015140075a7 */ /* 0x000e64000800017f */
[----:B-1----:R-:W-:Y:S05]  /*13500*/  @!P0 BRA `(.L_x_3011) ;  /* 0x000000f800208947 */ /* 0x002fea0003800000 */
.L_x_3010:
        /* <DEDUP_REMOVED lines=14> */
[----:B--2---:R-:W2:Y:S01]  /*135f0*/  S2R R9, SR_TID.X ;  /* 0x0000000000097919 */ /* 0x004ea20000002100 */
        /* <DEDUP_REMOVED lines=28> */
.L_x_3012:
[----:B------:R-:W3:Y:S01]  /*137c0*/  LDC R6, c[0x0][0x448] ;  /* 0x00011200ff067b82 */ /* 0x000ee20000000800 */
[----:B------:R-:W-:Y:S01]  /*137d0*/  FMUL.FTZ R218, R184, UR39 ;  /* 0x00000027b8da7c20 */ /* 0x000fe20008410000 */
[----:B------:R-:W-:Y:S01]  /*137e0*/  FMUL.FTZ R184, R186, UR39 ;  /* 0x00000027bab87c20 */ /* 0x000fe20008410000 */
[----:B------:R-:W-:Y:S01]  /*137f0*/  FMUL.FTZ R186, R190, UR39 ;  /* 0x00000027beba7c20 */ /* 0x000fe20008410000 */
[----:B------:R-:W-:Y:S01]  /*13800*/  FMUL.FTZ R190, R194, UR39 ;  /* 0x00000027c2be7c20 */ /* 0x000fe20008410000 */
[----:B------:R-:W-:Y:S02]  /*13810*/  IMAD R194, R0, -0x60, RZ ;  /* 0xffffffa000c27824 */ /* 0x000fe400078e02ff */
[----:B------:R-:W-:Y:S01]  /*13820*/  FMUL.FTZ R219, R185, UR39 ;  /* 0x00000027b9db7c20 */ /* 0x000fe20008410000 */
[----:B------:R-:W-:Y:S01]  /*13830*/  FMUL.FTZ R220, R189, UR39 ;  /* 0x00000027bddc7c20 */ /* 0x000fe20008410000 */
[----:B------:R-:W4:Y:S01]  /*13840*/  LDC R226, c[0x0][0x9e4] ;  /* 0x00027900ffe27b82 */ /* 0x000f220000000800 */
        /* <DEDUP_REMOVED lines=15> */
[----:B---3--:R-:W-:Y:S01]  /*13940*/  ISETP.NE.AND P0, PT, R6, 0x1, PT ;  /* 0x000000010600780c */ /* 0x008fe20003f05270 */
[----:B------:R-:W-:-:S02]  /*13950*/  IMAD.IADD R6, R229, 0x1, R214 ;  /* 0x00000001e5067824 */ /* 0x000fc400078e02d6 */
        /* <DEDUP_REMOVED lines=10> */
[----:B------:R-:W5:Y:S07]  /*13a00*/  @P0 LDC R217, c[0x0][0x44c] ;  /* 0x00011300ffd90b82 */ /* 0x000f6e0000000800 */
[----:B------:R-:W0:Y:S01]  /*13a10*/  MUFU.TANH R171, R171 ;  /* 0x000000ab00ab7308 */ /* 0x000e220000002400 */
[----:B------:R-:W1:Y:S07]  /*13a20*/  @P0 LDC R7, c[0x0][0x450] ;  /* 0x00011400ff070b82 */ /* 0x000e6e0000000800 */
[----:B------:R-:W0:Y:S08]  /*13a30*/  MUFU.TANH R172, R172 ;  /* 0x000000ac00ac7308 */ /* 0x000e300000002400 */
[----:B------:R-:W0:Y:S01]  /*13a40*/  MUFU.TANH R173, R173 ;  /* 0x000000ad00ad7308 */ /* 0x000e220000002400 */
[----:B-----5:R-:W-:-:S07]  /*13a50*/  @P0 IMAD.HI.U32 R217, R6, R217, RZ ;  /* 0x000000d906d90227 */ /* 0x020fce00078e00ff */
[----:B------:R-:W0:Y:S01]  /*13a60*/  MUFU.TANH R174, R174 ;  /* 0x000000ae00ae7308 */ /* 0x000e220000002400 */
[----:B-1----:R-:W-:Y:S01]  /*13a70*/  @P0 SHF.R.U32.HI R6, RZ, R7, R217 ;  /* 0x00000007ff060219 */ /* 0x002fe200000116d9 */
        /* <DEDUP_REMOVED lines=19> */
[----:B------:R-:W1:Y:S01]  /*13bb0*/  SHFL.IDX PT, R223, R6, RZ, 0x1c1f ;  /* 0x001c1fff06df7589 */ /* 0x000e6200000e0000 */
[----:B------:R-:W-:Y:S01]  /*13bc0*/  IMAD.U32 R169, RZ, RZ, UR47 ;  /* 0x0000002fffa97e24 */ /* 0x000fe2000f8e00ff */
[----:B----4-:R-:W-:Y:S01]  /*13bd0*/  ISETP.GE.AND P0, PT, R226, 0x1, PT ;  /* 0x00000001e200780c */ /* 0x010fe20003f06270 */
[----:B------:R-:W4:Y:S03]  /*13be0*/  MUFU.TANH R7, R7 ;  /* 0x0000000700077308 */ /* 0x000f260000002400 */
[----:B------:R-:W-:-:S04]  /*13bf0*/  PRMT R168, R169, 0x654, R168 ;  /* 0x00000654a9a87816 */ /* 0x000fc800000000a8 */
[----:B------:R5:W-:Y:S01]  /*13c00*/  SYNCS.ARRIVE.TRANS64.RED.A1T0 RZ, [R168+URZ], RZ ;  /* 0x000000ffa8ff79a7 */ /* 0x000be2000810043f */
[----:B------:R-:W0:Y:S01]  /*13c10*/  MUFU.TANH R152, R152 ;  /* 0x0000009800987308 */ /* 0x000e220000002400 */
[----:B-----5:R-:W-:-:S07]  /*13c20*/  VIADD R168, R194, 0x1 ;  /* 0x00000001c2a87836 */ /* 0x020fce0000000000 */
[----:B------:R-:W0:Y:S01]  /*13c30*/  MUFU.TANH R153, R153 ;  /* 0x0000009900997308 */ /* 0x000e220000002400 */
[----:B------:R-:W-:-:S07]  /*13c40*/  IMAD R168, R206, -0x2, R168 ;  /* 0xfffffffecea87824 */ /* 0x000fce00078e02a8 */
[----:B------:R-:W0:Y:S01]  /*13c50*/  MUFU.TANH R154, R154 ;  /* 0x0000009a009a7308 */ /* 0x000e220000002400 */
[----:B------:R-:W-:-:S05]  /*13c60*/  IADD3 R168, -R203, R168, R204 ;  /* 0x000000a8cba87210 */ /* 0x000fca0007ffe1cc */
[C---:B------:R-:W-:Y:S02]  /*13c70*/  VIADD R222, R168.reuse, UR45 ;  /* 0x0000002da8de7c36 */ /* 0x040fe40008000000 */
[----:B------:R-:W0:Y:S01]  /*13c80*/  MUFU.TANH R155, R155 ;  /* 0x0000009b009b7308 */ /* 0x000e220000002400 */
[----:B------:R-:W-:Y:S02]  /*13c90*/  VIADD R199, R168, UR50 ;  /* 0x00000032a8c77c36 */ /* 0x000fe40008000000 */
[C---:B-1----:R-:W-:Y:S02]  /*13ca0*/  IMAD.IADD R198, R223.reuse, 0x1, R222 ;  /* 0x00000001dfc67824 */ /* 0x042fe400078e02de */
[----:B------:R-:W-:-:S03]  /*13cb0*/  IMAD.IADD R197, R223, 0x1, R199 ;  /* 0x00000001dfc57824 */ /* 0x000fc600078e02c7 */
        /* <DEDUP_REMOVED lines=39> */
[----:B------:R-:W-:Y:S01]  /*13f30*/  IADD3 R223, -R203, R204, R223 ;  /* 0x000000cccbdf7210 */ /* 0x000fe20007ffe1df */
        /* <DEDUP_REMOVED lines=11> */
.L_x_3015:
[----:B------:R-:W-:-:S05]  /*13ff0*/  IMAD.U32 R224, RZ, RZ, UR38 ;  /* 0x00000026ffe07e24 */ /* 0x000fca000f8e00ff */
[----:B------:R-:W-:-:S13]  /*14000*/  ISETP.NE.AND P0, PT, R224, 0x1, PT ;  /* 0x00000001e000780c */ /* 0x000fda0003f05270 */
[----:B------:R-:W1:Y:S02]  /*14010*/  @P0 LDC.64 R168, c[0x0][0x9e8] ;  /* 0x00027a00ffa80b82 */ /* 0x000e640000000a00 */
[----:B-1----:R-:W-:-:S05]  /*14020*/  @P0 IMAD.HI.U32 R168, R223, R168, RZ ;  /* 0x000000a8dfa80227 */ /* 0x002fca00078e00ff */
[----:B------:R-:W-:-:S07]  /*14030*/  @P0 SHF.R.U32.HI R223, RZ, R169, R168 ;  /* 0x000000a9ffdf0219 */ /* 0x000fce00000116a8 */
.L_x_3016:
[----:B------:R-:W-:Y:S05]  /*14040*/  BSYNC B0 ;  /* 0x0000000000007941 */ /* 0x000fea0003800000 */
.L_x_3014:
[----:B------:R-:W-:-:S04]  /*14050*/  IMAD R168, R206, -0x2, R194 ;  /* 0xfffffffecea87824 */ /* 0x000fc800078e02c2 */
[----:B------:R-:W-:-:S05]  /*14060*/  IMAD R168, R223, R224, R168 ;  /* 0x000000e0dfa87224 */ /* 0x000fca00078e02a8 */
[----:B------:R-:W-:Y:S02]  /*14070*/  VIMNMX R197, R197, R168, !PT ;  /* 0x000000a8c5c57248 */ /* 0x000fe40007fe0100 */
[----:B------:R-:W-:-:S07]  /*14080*/  VIADDMNMX R198, R168, R224, R198, PT ;  /* 0x000000e0a8c67246 */ /* 0x000fce00038001c6 */
.L_x_3013:
[----:B------:R-:W-:Y:S01]  /*14090*/  ISETP.GE.AND P0, PT, R194, 0x1, PT ;  /* 0x00000001c200780c */ /* 0x000fe20003f06270 */
[----:B------:R-:W1:Y:S01]  /*140a0*/  SHFL.IDX PT, R6, R6, 0x1, 0x1c1f ;  /* 0x003c1f0006067f89 */ /* 0x000e6200000e0000 */
[----:B------:R-:W-:Y:S02]  /*140b0*/  LOP3.LUT R22, R22, 0xfffdffff, RZ, 0xc0, !PT ;  /* 0xfffdffff16167812 */ /* 0x000fe400078ec0ff */
[----:B------:R-:W-:-:S09]  /*140c0*/  ISETP.GE.AND P2, PT, R194, 0x9, PT ;  /* 0x00000009c200780c */ /* 0x000fd20003f46270 */
[----:B------:R-:W-:Y:S02]  /*140d0*/  @P0 LOP3.LUT R22, R22, 0x20000, RZ, 0xfc, !PT ;  /* 0x0002000016160812 */ /* 0x000fe400078efcff */
[----:B------:R-:W-:Y:S02]  /*140e0*/  ISETP.GT.AND P0, PT, R197, RZ, !P0 ;  /* 0x000000ffc500720c */ /* 0x000fe40004704270 */
[----:B------:R-:W-:Y:S02]  /*140f0*/  LOP3.LUT R22, R22, 0xfffffffd, RZ, 0xc0, !PT ;  /* 0xfffffffd16167812 */ /* 0x000fe400078ec0ff */
[----:B------:R-:W-:Y:S02]  /*14100*/  ISETP.LT.OR P1, PT, R198, 0x1, P0 ;  /* 0x00000001c600780c */ /* 0x000fe40000721670 */
[----:B------:R-:W-:Y:S02]  /*14110*/  ISETP.GE.AND P0, PT, R194, 0x2, PT ;  /* 0x00000002c200780c */ /* 0x000fe40003f06270 */
[----:B------:R-:W-:-:S02]  /*14120*/  FSEL R168, R7, -INF , !P1 ;  /* 0xff80000007a87808 */ /* 0x000fc40004800000 */
[----:B------:R-:W-:Y:S01]  /*14130*/  ISETP.GT.AND P1, PT, R197, 0x1, !P0 ;  /* 0x00000001c500780c */ /* 0x000fe20004724270 */
[--C-:B-1----:R-:W-:Y:S01]  /*14140*/  IMAD.IADD R222, R222, 0x1, R6.reuse ;  /* 0x00000001dede7824 */ /* 0x102fe200078e0206 */
[----:B------:R-:W-:Y:S01]  /*14150*/  @P2 LOP3.LUT R22, R22, 0x2, RZ, 0xfc, !PT ;  /* 0x0000000216162812 */ /* 0x000fe200078efcff */
[----:B------:R-:W-:Y:S01]  /*14160*/  IMAD.IADD R199, R199, 0x1, R6 ;  /* 0x00000001c7c77824 */ /* 0x000fe200078e0206 */
[----:B------:R-:W-:Y:S02]  /*14170*/  ISETP.LT.OR P1, PT, R198, 0x2, P1 ;  /* 0x00000002c600780c */ /* 0x000fe40000f21670 */
[----:B------:R-:W-:Y:S02]  /*14180*/  LOP3.LUT R22, R22, 0xfffffffb, RZ, 0xc0, !PT ;  /* 0xfffffffb16167812 */ /* 0x000fe400078ec0ff */
[----:B0-----:R-:W-:Y:S02]  /*14190*/  FSEL R152, R152, -INF , !P1 ;  /* 0xff80000098987808 */ /* 0x001fe40004800000 */
[----:B------:R-:W-:-:S02]  /*141a0*/  ISETP.GT.AND P1, PT, R197, 0x8, !P2 ;  /* 0x00000008c500780c */ /* 0x000fc40005724270 */
[----:B------:R-:W-:Y:S02]  /*141b0*/  ISETP.GE.AND P2, PT, R194, 0xa, PT ;  /* 0x0000000ac200780c */ /* 0x000fe40003f46270 */
[----:B------:R-:W-:-:S04]  /*141c0*/  ISETP.LT.OR P1, PT, R198, 0x9, P1 ;  /* 0x00000009c600780c */ /* 0x000fc80000f21670 */
[----:B------:R-:W-:Y:S02]  /*141d0*/  FSEL R155, R155, -INF , !P1 ;  /* 0xff8000009b9b7808 */ /* 0x000fe40004800000 */
        /* <DEDUP_REMOVED lines=128> */
.L_x_3019:
[----:B------:R-:W-:-:S05]  /*149e0*/  IMAD.U32 R197, RZ, RZ, UR38 ;  /* 0x00000026ffc57e24 */ /* 0x000fca000f8e00ff */
[----:B------:R-:W-:-:S13]  /*149f0*/  ISETP.NE.AND P6, PT, R197, 0x1, PT ;  /* 0x00000001c500780c */ /* 0x000fda0003fc5270 */
[----:B------:R-:W0:Y:S02]  /*14a00*/  @P6 LDC.64 R6, c[0x0][0x9e8] ;  /* 0x00027a00ff066b82 */ /* 0x000e240000000a00 */
[----:B0-----:R-:W-:-:S05]  /*14a10*/  @P6 IMAD.HI.U32 R6, R169, R6, RZ ;  /* 0x00000006a9066227 */ /* 0x001fca00078e00ff */
[----:B------:R-:W-:-:S07]  /*14a20*/  @P6 SHF.R.U32.HI R169, RZ, R7, R6 ;  /* 0x00000007ffa96219 */ /* 0x000fce0000011606 */
.L_x_3020:
[----:B------:R-:W-:Y:S05]  /*14a30*/  BSYNC B0 ;  /* 0x0000000000007941 */ /* 0x000fea0003800000 */
.L_x_3018:
[----:B------:R-:W-:-:S04]  /*14a40*/  IMAD R194, R206, -0x2, R194 ;  /* 0xfffffffecec27824 */ /* 0x000fc800078e02c2 */
[----:B------:R-:W-:-:S05]  /*14a50*/  IMAD R194, R169, R197, R194 ;  /* 0x000000c5a9c27224 */ /* 0x000fca00078e02c2 */
[----:B------:R-:W-:Y:S02]  /*14a60*/  VIMNMX R199, R199, R194, !PT ;  /* 0x000000c2c7c77248 */ /* 0x000fe40007fe0100 */
[----:B------:R-:W-:-:S07]  /*14a70*/  VIADDMNMX R222, R194, R197, R222, PT ;  /* 0x000000c5c2de7246 */ /* 0x000fce00038001de */
.L_x_3017:
[----:B------:R-:W-:Y:S01]  /*14a80*/  ISETP.GT.AND P0, PT, R199, 0x1, !P0 ;  /* 0x00000001c700780c */ /* 0x000fe20004704270 */
[----:B------:R-:W-:Y:S01]  /*14a90*/  UMOV UR48, UR41 ;  /* 0x0000002900307c82 */ /* 0x000fe20008000000 */
[----:B------:R-:W-:Y:S02]  /*14aa0*/  FMNMX.FTZ R6, R168, R216, !PT ;  /* 0x000000d8a8067209 */ /* 0x000fe40007810000 */
[----:B------:R-:W-:Y:S02]  /*14ab0*/  ISETP.LT.OR P0, PT, R222, 0x2, P0 ;  /* 0x00000002de00780c */ /* 0x000fe40000701670 */
[----:B------:R-:W-:Y:S02]  /*14ac0*/  LOP3.LUT P6, RZ, R22, 0x20, RZ, 0xc0, !PT ;  /* 0x0000002016ff7812 */ /* 0x000fe400078cc0ff */
        /* <DEDUP_REMOVED lines=64> */
[----:B------:R-:W-:Y:S02]  /*14ed0*/  FSEL R186, R186, -INF , !P1 ;  /* 0xff800000baba7808 */ /* 0x000fe40004800000 */
[C---:B------:R-:W-:Y:S02]  /*14ee0*/  ISETP.GT.AND P0, PT, R199.reuse, 0x29, !P0 ;  /* 0x00000029c700780c */ /* 0x040fe40004704270 */
[----:B------:R-:W-:Y:S02]  /*14ef0*/  LOP3.LUT P1, RZ, R22, 0x20000, RZ, 0xc0, !PT ;  /* 0x0002000016ff7812 */ /* 0x000fe4000782c0ff */
[----:B------:R-:W-:Y:S02]  /*14f00*/  ISETP.LT.OR P0, PT, R222, 0x2a, P0 ;  /* 0x0000002ade00780c */ /* 0x000fe40000701670 */
[----:B------:R-:W-:Y:S02]  /*14f10*/  ISETP.GT.AND P2, PT, R199, 0x49, !P2 ;  /* 0x00000049c700780c */ /* 0x000fe40005744270 */
[----:B------:R-:W-:-:S02]  /*14f20*/  FSEL R175, R175, -INF , !P0 ;  /* 0xff800000afaf7808 */ /* 0x000fc40004000000 */
[----:B------:R-:W-:Y:S02]  /*14f30*/  LOP3.LUT P0, RZ, R22, 0x800, RZ, 0xc0, !PT ;  /* 0x0000080016ff7812 */ /* 0x000fe4000780c0ff */
[----:B0-----:R-:W-:Y:S02]  /*14f40*/  FMNMX.FTZ R6, R6, R7, !PT ;  /* 0x0000000706067209 */ /* 0x001fe40007810000 */
[C---:B------:R-:W-:Y:S02]  /*14f50*/  ISETP.GT.AND P0, PT, R199.reuse, 0x30, !P0 ;  /* 0x00000030c700780c */ /* 0x040fe40004704270 */
[C---:B------:R-:W-:Y:S01]  /*14f60*/  ISETP.LT.OR P2, PT, R222.reuse, 0x4a, P2 ;  /* 0x0000004ade00780c */ /* 0x040fe20001741670 */
[----:B------:R-:W0:Y:S01]  /*14f70*/  SHFL.BFLY PT, R7, R6, 0x1, 0x1f ;  /* 0x0c201f0006077f89 */ /* 0x000e2200000e0000 */
[----:B------:R-:W-:Y:S02]  /*14f80*/  ISETP.LT.OR P0, PT, R222, 0x31, P0 ;  /* 0x00000031de00780c */ /* 0x000fe40000701670 */
[----:B------:R-:W-:-:S02]  /*14f90*/  ISETP.GT.AND P3, PT, R199, 0x50, !P3 ;  /* 0x00000050c700780c */ /* 0x000fc40005f64270 */
[----:B------:R-:W-:Y:S02]  /*14fa0*/  FSEL R178, R178, -INF , !P0 ;  /* 0xff800000b2b27808 */ /* 0x000fe40004000000 */
[----:B------:R-:W-:Y:S02]  /*14fb0*/  LOP3.LUT P0, RZ, R22, 0x400, RZ, 0xc0, !PT ;  /* 0x0000040016ff7812 */ /* 0x000fe4000780c0ff */
[----:B------:R-:W-:Y:S02]  /*14fc0*/  FSEL R187, R187, -INF , !P2 ;  /* 0xff800000bbbb7808 */ /* 0x000fe40005000000 */
[----:B------:R-:W-:Y:S02]  /*14fd0*/  ISETP.GT.AND P0, PT, R199, 0x31, !P0 ;  /* 0x00000031c700780c */ /* 0x000fe40004704270 */
[C---:B------:R-:W-:Y:S02]  /*14fe0*/  ISETP.LT.OR P3, PT, R222.reuse, 0x51, P3 ;  /* 0x00000051de00780c */ /* 0x040fe40001f61670 */
[----:B------:R-:W-:-:S02]  /*14ff0*/  ISETP.LT.OR P0, PT, R222, 0x32, P0 ;  /* 0x00000032de00780c */ /* 0x000fc40000701670 */
[----:B------:R-:W-:Y:S02]  /*15000*/  ISETP.GT.AND P4, PT, R199, 0x51, !P4 ;  /* 0x00000051c700780c */ /* 0x000fe40006784270 */
[----:B------:R-:W-:Y:S02]  /*15010*/  FSEL R179, R179, -INF , !P0 ;  /* 0xff800000b3b37808 */ /* 0x000fe40004000000 */
[----:B------:R-:W-:Y:S02]  /*15020*/  LOP3.LUT P0, RZ, R22, 0x200, RZ, 0xc0, !PT ;  /* 0x0000020016ff7812 */ /* 0x000fe4000780c0ff */
[----:B------:R-:W-:Y:S02]  /*15030*/  FSEL R190, R190, -INF , !P3 ;  /* 0xff800000bebe7808 */ /* 0x000fe40005800000 */
[----:B------:R-:W-:Y:S02]  /*15040*/  ISETP.GT.AND P0, PT, R199, 0x38, !P0 ;  /* 0x00000038c700780c */ /* 0x000fe40004704270 */
[----:B0-----:R-:W-:-:S02]  /*15050*/  FMNMX.FTZ R6, R6, R7, !PT ;  /* 0x0000000706067209 */ /* 0x001fc40007810000 */
[----:B------:R-:W-:Y:S02]  /*15060*/  ISETP.LT.OR P0, PT, R222, 0x39, P0 ;  /* 0x00000039de00780c */ /* 0x000fe40000701670 */
[C---:B------:R-:W-:Y:S01]  /*15070*/  ISETP.GT.AND P5, PT, R199.reuse, 0x58, !P5 ;  /* 0x00000058c700780c */ /* 0x040fe20006fa4270 */
[----:B------:R-:W-:Y:S01]  /*15080*/  FMUL.FTZ R7, R6, UR48 ;  /* 0x0000003006077c20 */ /* 0x000fe20008410000 */
[----:B------:R-:W-:Y:S02]  /*15090*/  FSEL R182, R182, -INF , !P0 ;  /* 0xff800000b6b67808 */ /* 0x000fe40004000000 */
[----:B------:R-:W-:Y:S02]  /*150a0*/  LOP3.LUT P0, RZ, R22, 0x100, RZ, 0xc0, !PT ;  /* 0x0000010016ff7812 */ /* 0x000fe4000780c0ff */
[----:B------:R-:W-:Y:S02]  /*150b0*/  ISETP.LT.OR P4, PT, R222, 0x52, P4 ;  /* 0x00000052de00780c */ /* 0x000fe40002781670 */
[----:B------:R-:W-:-:S02]  /*150c0*/  ISETP.GT.AND P0, PT, R199, 0x39, !P0 ;  /* 0x00000039c700780c */ /* 0x000fc40004704270 */
[C---:B------:R-:W-:Y:S02]  /*150d0*/  ISETP.LT.OR P5, PT, R222.reuse, 0x59, P5 ;  /* 0x00000059de00780c */ /* 0x040fe40002fa1670 */
[----:B------:R-:W-:Y:S02]  /*150e0*/  ISETP.LT.OR P0, PT, R222, 0x3a, P0 ;  /* 0x0000003ade00780c */ /* 0x000fe40000701670 */
[----:B------:R-:W-:Y:S02]  /*150f0*/  FSEL R189, R189, -INF , !P4 ;  /* 0xff800000bdbd7808 */ /* 0x000fe40006000000 */
[----:B------:R-:W-:Y:S02]  /*15100*/  FSEL R183, R183, -INF , !P0 ;  /* 0xff800000b7b77808 */ /* 0x000fe40004000000 */
[----:B------:R-:W-:Y:S02]  /*15110*/  LOP3.LUT P0, RZ, R22, 0x80, RZ, 0xc0, !PT ;  /* 0x0000008016ff7812 */ /* 0x000fe4000780c0ff */
[----:B------:R-:W-:-:S02]  /*15120*/  FSEL R191, R191, -INF , !P5 ;  /* 0xff800000bfbf7808 */ /* 0x000fc40006800000 */
[----:B------:R-:W-:-:S04]  /*15130*/  ISETP.GT.AND P0, PT, R199, 0x40, !P0 ;  /* 0x00000040c700780c */ /* 0x000fc80004704270 */
[----:B------:R-:W-:-:S04]  /*15140*/  ISETP.LT.OR P0, PT, R222, 0x41, P0 ;  /* 0x00000041de00780c */ /* 0x000fc80000701670 */
[----:B------:R-:W-:Y:S02]  /*15150*/  FSEL R184, R184, -INF , !P0 ;  /* 0xff800000b8b87808 */ /* 0x000fe40004000000 */
[----:B------:R-:W-:Y:S02]  /*15160*/  ISETP.GT.AND P0, PT, R199, 0x41, !P6 ;  /* 0x00000041c700780c */ /* 0x000fe40007704270 */
[----:B------:R-:W-:Y:S02]  /*15170*/  LOP3.LUT P6, RZ, R22, 0x1, RZ, 0xc0, !PT ;  /* 0x0000000116ff7812 */ /* 0x000fe400078cc0ff */
[----:B------:R-:W-:-:S04]  /*15180*/  ISETP.LT.OR P0, PT, R222, 0x42, P0 ;  /* 0x00000042de00780c */ /* 0x000fc80000701670 */
[----:B------:R-:W-:Y:S02]  /*15190*/  FSEL R185, R185, -INF , !P0 ;  /* 0xff800000b9b97808 */ /* 0x000fe40004000000 */
[----:B------:R-:W-:-:S04]  /*151a0*/  FSETP.NEU.FTZ.AND P0, PT, R6, -INF , PT ;  /* 0xff8000000600780b */ /* 0x000fc80003f1d000 */
[----:B------:R-:W-:Y:S02]  /*151b0*/  FSEL R169, R6, RZ, P0 ;  /* 0x000000ff06a97208 */ /* 0x000fe40000000000 */
[----:B------:R-:W-:Y:S02]  /*151c0*/  FSEL R7, R7, RZ, P0 ;  /* 0x000000ff07077208 */ /* 0x000fe40000000000 */
[----:B------:R-:W-:Y:S01]  /*151d0*/  ISETP.GT.AND P0, PT, R199, RZ, !P1 ;  /* 0x000000ffc700720c */ /* 0x000fe20004f04270 */
[----:B------:R-:W-:Y:S02]  /*151e0*/  FADD.FTZ R169, -R169, R216 ;  /* 0x000000d8a9a97221 */ /* 0x000fe40000010100 */
[--C-:B------:R-:W-:Y:S01]  /*151f0*/  FFMA.FTZ R168, R168, UR48, -R7.reuse ;  /* 0x00000030a8a87c23 */ /* 0x100fe20008010807 */
[----:B------:R-:W-:Y:S01]  /*15200*/  ISETP.LT.OR P0, PT, R222, 0x1, P0 ;  /* 0x00000001de00780c */ /* 0x000fe20000701670 */
[--C-:B------:R-:W-:Y:S01]  /*15210*/  FFMA.FTZ R152, R152, UR48, -R7.reuse ;  /* 0x0000003098987c23 */ /* 0x100fe20008010807 */
[--C-:B------:R-:W-:Y:S01]  /*15220*/  FFMA.FTZ R155, R155, UR48, -R7.reuse ;  /* 0x000000309b9b7c23 */ /* 0x100fe20008010807 */
[--C-:B------:R-:W-:Y:S01]  /*15230*/  FFMA.FTZ R156, R156, UR48, -R7.reuse ;  /* 0x000000309c9c7c23 */ /* 0x100fe20008010807 */
[----:B------:R-:W-:Y:S01]  /*15240*/  FSEL R194, R153, -INF , !P0 ;  /* 0xff80000099c27808 */ /* 0x000fe20004000000 */
        /* <DEDUP_REMOVED lines=20> */
[----:B------:R-:W-:Y:S01]  /*15390*/  FMNMX.FTZ R7, R194, R215, !PT ;  /* 0x000000d7c2077209 */ /* 0x000fe20007810000 */
[----:B------:R-:W-:Y:S01]  /*153a0*/  FMUL.FTZ R153, R169, UR48 ;  /* 0x00000030a9997c20 */ /* 0x000fe20008410000 */
[----:B------:R-:W-:Y:S01]  /*153b0*/  MUFU.EX2 R168, R168 ;  /* 0x000000a800a87308 */ /* 0x000fe20000000800 */
[----:B------:R-:W-:-:S02]  /*153c0*/  ISETP.GT.AND P0, PT, R199, 0x59, !P6 ;  /* 0x00000059c700780c */ /* 0x000fc40007704270 */
[----:B------:R-:W-:Y:S02]  /*153d0*/  FMNMX.FTZ R7, R154, R7, !PT ;  /* 0x000000079a077209 */ /* 0x000fe40007810000 */
[----:B------:R-:W-:Y:S02]  /*153e0*/  ISETP.LT.OR P0, PT, R222, 0x5a, P0 ;  /* 0x0000005ade00780c */ /* 0x000fe40000701670 */
[----:B------:R-:W-:Y:S01]  /*153f0*/  FMNMX.FTZ R7, R157, R7, !PT ;  /* 0x000000079d077209 */ /* 0x000fe20007810000 */
[----:B------:R-:W0:Y:S01]  /*15400*/  MUFU.EX2 R153, R153 ;  /* 0x0000009900997308 */ /* 0x000e220000000800 */
[----:B------:R-:W-:Y:S02]  /*15410*/  FSEL R193, R193, -INF , !P0 ;  /* 0xff800000c1c17808 */ /* 0x000fe40004000000 */
[----:B------:R-:W-:Y:S02]  /*15420*/  FMNMX.FTZ R7, R158, R7, !PT ;  /* 0x000000079e077209 */ /* 0x000fe40007810000 */
[----:B------:R-:W-:-:S02]  /*15430*/  ISETP.NE.AND P6, PT, R225, 0x3, PT ;  /* 0x00000003e100780c */ /* 0x000fc40003fc5270 */
[----:B------:R-:W-:Y:S01]  /*15440*/  FMNMX.FTZ R7, R161, R7, !PT ;  /* 0x00000007a1077209 */ /* 0x000fe20007810000 */
[----:B------:R-:W1:Y:S03]  /*15450*/  MUFU.EX2 R152, R152 ;  /* 0x0000009800987308 */ /* 0x000e660000000800 */
[----:B------:R-:W-:-:S04]  /*15460*/  FMNMX.FTZ R7, R162, R7, !PT ;  /* 0x00000007a2077209 */ /* 0x000fc80007810000 */
[----:B------:R-:W-:Y:S01]  /*15470*/  FMNMX.FTZ R7, R165, R7, !PT ;  /* 0x00000007a5077209 */ /* 0x000fe20007810000 */
[----:B------:R-:W3:Y:S01]  /*15480*/  MUFU.EX2 R155, R155 ;  /* 0x0000009b009b7308 */ /* 0x000ee20000000800 */
[----:B0-----:R-:W-:Y:S01]  /*15490*/  FFMA.FTZ R8, R153, R8, R168 ;  /* 0x0000000899087223 */ /* 0x001fe200000100a8 */
[----:B------:R-:W-:Y:S01]  /*154a0*/  FMUL.FTZ R24, R24, R153 ;  /* 0x0000009918187220 */ /* 0x000fe20000410000 */
[----:B------:R-:W-:Y:S01]  /*154b0*/  FMNMX.FTZ R7, R166, R7, !PT ;  /* 0x00000007a6077209 */ /* 0x000fe20007810000 */
[-C--:B------:R-:W-:Y:S01]  /*154c0*/  FMUL.FTZ R25, R25, R153.reuse ;  /* 0x0000009919197220 */ /* 0x080fe20000410000 */
[-C--:B------:R-:W-:Y:S01]  /*154d0*/  FMUL.FTZ R28, R28, R153.reuse ;  /* 0x000000991c1c7220 */ /* 0x080fe20000410000 */
[----:B------:R-:W-:Y:S01]  /*154e0*/  FMUL.FTZ R29, R29, R153 ;  /* 0x000000991d1d7220 */ /* 0x000fe20000410000 */
[----:B------:R-:W-:Y:S01]  /*154f0*/  FMNMX.FTZ R7, R170, R7, !PT ;  /* 0x00000007aa077209 */ /* 0x000fe20007810000 */
[----:B------:R-:W0:Y:S01]  /*15500*/  MUFU.EX2 R156, R156 ;  /* 0x0000009c009c7308 */ /* 0x000e220000000800 */
[C---:B-1----:R-:W-:Y:S01]  /*15510*/  FADD.FTZ R8, R152.reuse, R8 ;  /* 0x0000000898087221 */ /* 0x042fe20000010000 */
[----:B------:R-:W-:Y:S01]  /*15520*/  F2FP.BF16.F32.PACK_AB R152, R152, R168 ;  /* 0x000000a89898723e */ /* 0x000fe200000010ff */
[----:B------:R-:W-:Y:S01]  /*15530*/  FMUL.FTZ R32, R32, R153 ;  /* 0x0000009920207220 */ /* 0x000fe20000410000 */
[----:B------:R-:W-:Y:S01]  /*15540*/  FMNMX.FTZ R7, R171, R7, !PT ;  /* 0x00000007ab077209 */ /* 0x000fe20007810000 */
[-C--:B------:R-:W-:Y:S01]  /*15550*/  FMUL.FTZ R33, R33, R153.reuse ;  /* 0x0000009921217220 */ /* 0x080fe20000410000 */
[-C--:B------:R-:W-:Y:S01]  /*15560*/  FMUL.FTZ R36, R36, R153.reuse ;  /* 0x0000009924247220 */ /* 0x080fe20000410000 */
[----:B------:R-:W-:Y:S01]  /*15570*/  FMUL.FTZ R37, R37, R153 ;  /* 0x0000009925257220 */ /* 0x000fe20000410000 */
[----:B------:R-:W-:Y:S01]  /*15580*/  FMNMX.FTZ R7, R174, R7, !PT ;  /* 0x00000007ae077209 */ /* 0x000fe20007810000 */
[----:B------:R-:W1:Y:S01]  /*15590*/  MUFU.EX2 R159, R159 ;  /* 0x0000009f009f7308 */ /* 0x000e620000000800 */
        /* <DEDUP_REMOVED lines=16> */
[----:B-1----:R-:W-:Y:S01]  /*156a0*/  FADD.FTZ R8, R159, R8 ;  /* 0x000000089f087221 */ /* 0x002fe20000010000 */
        /* <DEDUP_REMOVED lines=36> */
[-C--:B------:R-:W-:Y:S01]  /*158f0*/  FMUL.FTZ R93, R93, R153.reuse ;  /* 0x000000995d5d7220 */ /* 0x080fe20000410000 */
[-C--:B------:R-:W-:Y:S01]  /*15900*/  FMUL.FTZ R96, R96, R153.reuse ;  /* 0x0000009960607220 */ /* 0x080fe20000410000 */
[----:B------:R-:W3:Y:S01]  /*15910*/  SHFL.BFLY PT, R168, R7, 0x2, 0x1f ;  /* 0x0c401f0007a87f89 */ /* 0x000ee200000e0000 */
[----:B------:R-:W4:Y:S01]  /*15920*/  MUFU.EX2 R173, R173 ;  /* 0x000000ad00ad7308 */ /* 0x000f220000000800 */
        /* <DEDUP_REMOVED lines=16> */
[----:B----4-:R-:W-:Y:S01]  /*15a30*/  FADD.FTZ R8, R173, R8 ;  /* 0x00000008ad087221 */ /* 0x010fe20000010000 */
[-C--:B------:R-:W-:Y:S01]  /*15a40*/  FMUL.FTZ R121, R121, R153.reuse ;  /* 0x0000009979797220 */ /* 0x080fe20000410000 */
[-C--:B------:R-:W-:Y:S01]  /*15a50*/  FMUL.FTZ R124, R124, R153.reuse ;  /* 0x000000997c7c7220 */ /* 0x080fe20000410000 */
[-C--:B------:R-:W-:Y:S01]  /*15a60*/  FMUL.FTZ R125, R125, R153.reuse ;  /* 0x000000997d7d7220 */ /* 0x080fe20000410000 */
[-C--:B------:R-:W-:Y:S01]  /*15a70*/  FMUL.FTZ R128, R128, R153.reuse ;  /* 0x0000009980807220 */ /* 0x080fe20000410000 */
[-C--:B------:R-:W-:Y:S01]  /*15a80*/  FMUL.FTZ R129, R129, R153.reuse ;  /* 0x0000009981817220 */ /* 0x080fe20000410000 */
[----:B---3--:R-:W-:Y:S01]  /*15a90*/  FMNMX.FTZ R7, R7, R168, !PT ;  /* 0x000000a807077209 */ /* 0x008fe20007810000 */
[----:B------:R-:W3:Y:S01]  /*15aa0*/  MUFU.EX2 R180, R180 ;  /* 0x000000b400b47308 */ /* 0x000ee20000000800 */
[----:B0-----:R-:W-:Y:S01]  /*15ab0*/  FADD.FTZ R8, R176, R8 ;  /* 0x00000008b0087221 */ /* 0x001fe20000010000 */
[-C--:B------:R-:W-:Y:S01]  /*15ac0*/  FMUL.FTZ R132, R132, R153.reuse ;  /* 0x0000009984847220 */ /* 0x080fe20000410000 */
[-C--:B------:R-:W-:Y:S01]  /*15ad0*/  FMUL.FTZ R133, R133, R153.reuse ;  /* 0x0000009985857220 */ /* 0x080fe20000410000 */
[----:B------:R-:W0:Y:S01]  /*15ae0*/  SHFL.BFLY PT, R168, R7, 0x1, 0x1f ;  /* 0x0c201f0007a87f89 */ /* 0x000e2200000e0000 */
[-C--:B------:R-:W-:Y:S01]  /*15af0*/  FMUL.FTZ R136, R136, R153.reuse ;  /* 0x0000009988887220 */ /* 0x080fe20000410000 */
[-C--:B------:R-:W-:Y:S01]  /*15b00*/  FMUL.FTZ R137, R137, R153.reuse ;  /* 0x0000009989897220 */ /* 0x080fe20000410000 */
[-C--:B------:R-:W-:Y:S01]  /*15b10*/  FMUL.FTZ R140, R140, R153.reuse ;  /* 0x000000998c8c7220 */ /* 0x080fe20000410000 */
[----:B------:R-:W4:Y:S01]  /*15b20*/  MUFU.EX2 R181, R181 ;  /* 0x000000b500b57308 */ /* 0x000f220000000800 */
[----:B-1----:R-:W-:Y:S01]  /*15b30*/  FADD.FTZ R8, R177, R8 ;  /* 0x00000008b1087221 */ /* 0x002fe20000010000 */
[-C--:B------:R-:W-:Y:S01]  /*15b40*/  FMUL.FTZ R141, R141, R153.reuse ;  /* 0x000000998d8d7220 */ /* 0x080fe20000410000 */
[-C--:B------:R-:W-:Y:S01]  /*15b50*/  FMUL.FTZ R144, R144, R153.reuse ;  /* 0x0000009990907220 */ /* 0x080fe20000410000 */
[-C--:B------:R-:W-:Y:S01]  /*15b60*/  FMUL.FTZ R145, R145, R153.reuse ;  /* 0x0000009991917220 */ /* 0x080fe20000410000 */
[-C--:B------:R-:W-:Y:S01]  /*15b70*/  FMUL.FTZ R148, R148, R153.reuse ;  /* 0x0000009994947220 */ /* 0x080fe20000410000 */
[----:B------:R-:W-:-:S02]  /*15b80*/  FMUL.FTZ R149, R149, R153 ;  /* 0x0000009995957220 */ /* 0x000fc40000410000 */
[----:B------:R-:W1:Y:S01]  /*15b90*/  MUFU.EX2 R218, R218 ;  /* 0x000000da00da7308 */ /* 0x000e620000000800 */
[----:B---3--:R-:W-:-:S07]  /*15ba0*/  FADD.FTZ R8, R180, R8 ;  /* 0x00000008b4087221 */ /* 0x008fce0000010000 */
[----:B------:R-:W3:Y:S01]  /*15bb0*/  MUFU.EX2 R219, R219 ;  /* 0x000000db00db7308 */ /* 0x000ee20000000800 */
[----:B----4-:R-:W-:Y:S01]  /*15bc0*/  FADD.FTZ R8, R181, R8 ;  /* 0x00000008b5087221 */ /* 0x010fe20000010000 */
[----:B0-----:R-:W-:-:S04]  /*15bd0*/  FMNMX.FTZ R7, R7, R168, !PT ;  /* 0x000000a807077209 */ /* 0x001fc80007810000 */
[C---:B------:R-:W-:Y:S01]  /*15be0*/  FSETP.NEU.FTZ.AND P0, PT, R7.reuse, -INF , PT ;  /* 0xff8000000700780b */ /* 0x040fe20003f1d000 */
[----:B------:R-:W-:Y:S01]  /*15bf0*/  FMUL.FTZ R168, R7, UR48 ;  /* 0x0000003007a87c20 */ /* 0x000fe20008410000 */
[----:B------:R-:W0:Y:S01]  /*15c00*/  MUFU.EX2 R188, R188 ;  /* 0x000000bc00bc7308 */ /* 0x000e220000000800 */
[----:B-1----:R-:W-:-:S03]  /*15c10*/  FADD.FTZ R8, R218, R8 ;  /* 0x00000008da087221 */ /* 0x002fc60000010000 */
[----:B------:R-:W-:Y:S01]  /*15c20*/  FSEL R168, R168, RZ, P0 ;  /* 0x000000ffa8a87208 */ /* 0x000fe20000000000 */
[----:B---3--:R-:W-:-:S03]  /*15c30*/  FADD.FTZ R8, R219, R8 ;  /* 0x00000008db087221 */ /* 0x008fc60000010000 */
[----:B------:R-:W1:Y:S01]  /*15c40*/  MUFU.EX2 R220, R220 ;  /* 0x000000dc00dc7308 */ /* 0x000e620000000800 */
[--C-:B------:R-:W-:Y:S01]  /*15c50*/  FFMA.FTZ R222, R194, UR48, -R168.reuse ;  /* 0x00000030c2de7c23 */ /* 0x100fe200080108a8 */
[--C-:B------:R-:W-:Y:S01]  /*15c60*/  FFMA.FTZ R194, R158, UR48, -R168.reuse ;  /* 0x000000309ec27c23 */ /* 0x100fe200080108a8 */
[----:B------:R-:W-:Y:S01]  /*15c70*/  F2FP.BF16.F32.PACK_AB R158, R164, R163 ;  /* 0x000000a3a49e723e */ /* 0x000fe200000010ff */
[--C-:B------:R-:W-:Y:S01]  /*15c80*/  FFMA.FTZ R169, R154, UR48, -R168.reuse ;  /* 0x000000309aa97c23 */ /* 0x100fe200080108a8 */
[----:B------:R-:W-:Y:S01]  /*15c90*/  F2FP.BF16.F32.PACK_AB R164, R177, R176 ;  /* 0x000000b0b1a4723e */ /* 0x000fe200000010ff */
[--C-:B------:R-:W-:Y:S01]  /*15ca0*/  FFMA.FTZ R216, R157, UR48, -R168.reuse ;  /* 0x000000309dd87c23 */ /* 0x100fe200080108a8 */
[----:B------:R-:W-:Y:S01]  /*15cb0*/  FSEL R176, R7, RZ, P0 ;  /* 0x000000ff07b07208 */ /* 0x000fe20000000000 */
[----:B------:R-:W-:Y:S01]  /*15cc0*/  MUFU.EX2 R222, R222 ;  /* 0x000000de00de7308 */ /* 0x000fe20000000800 */
[----:B------:R-:W-:Y:S01]  /*15cd0*/  F2FP.BF16.F32.PACK_AB R154, R156, R155 ;  /* 0x0000009b9c9a723e */ /* 0x000fe200000010ff */
[--C-:B------:R-:W-:Y:S01]  /*15ce0*/  FFMA.FTZ R199, R161, UR48, -R168.reuse ;  /* 0x00000030a1c77c23 */ /* 0x100fe200080108a8 */
[--C-:B------:R-:W-:Y:S01]  /*15cf0*/  FFMA.FTZ R161, R162, UR48, -R168.reuse ;  /* 0x00000030a2a17c23 */ /* 0x100fe200080108a8 */
[----:B------:R-:W-:Y:S01]  /*15d00*/  FADD.FTZ R176, -R176, R215 ;  /* 0x000000d7b0b07221 */ /* 0x000fe20000010100 */
[--C-:B------:R-:W-:Y:S01]  /*15d10*/  FFMA.FTZ R198, R165, UR48, -R168.reuse ;  /* 0x00000030a5c67c23 */ /* 0x100fe200080108a8 */
[----:B------:R-:W-:Y:S01]  /*15d20*/  FFMA.FTZ R165, R166, UR48, -R168 ;  /* 0x00000030a6a57c23 */ /* 0x000fe200080108a8 */
[----:B------:R-:W-:Y:S01]  /*15d30*/  F2FP.BF16.F32.PACK_AB R166, R181, R180 ;  /* 0x000000b4b5a6723e */ /* 0x000fe200000010ff */
[----:B------:R-:W-:Y:S01]  /*15d40*/  FMUL.FTZ R176, R176, UR48 ;  /* 0x00000030b0b07c20 */ /* 0x000fe20008410000 */
[----:B------:R-:W-:Y:S01]  /*15d50*/  MUFU.EX2 R169, R169 ;  /* 0x000000a900a97308 */ /* 0x000fe20000000800 */
[----:B0-----:R-:W-:Y:S01]  /*15d60*/  FADD.FTZ R163, R188, R8 ;  /* 0x00000008bca37221 */ /* 0x001fe20000010000 */
[--C-:B------:R-:W-:Y:S01]  /*15d70*/  FFMA.FTZ R157, R174, UR48, -R168.reuse ;  /* 0x00000030ae9d7c23 */ /* 0x100fe200080108a8 */
[----:B------:R-:W-:Y:S01]  /*15d80*/  F2FP.BF16.F32.PACK_AB R156, R160, R159 ;  /* 0x0000009fa09c723e */ /* 0x000fe200000010ff */
[--C-:B------:R-:W-:Y:S01]  /*15d90*/  FFMA.FTZ R197, R170, UR48, -R168.reuse ;  /* 0x00000030aac57c23 */ /* 0x100fe200080108a8 */
[----:B-1----:R-:W-:Y:S01]  /*15da0*/  FADD.FTZ R163, R220, R163 ;  /* 0x000000a3dca37221 */ /* 0x002fe20000010000 */
[--C-:B------:R-:W-:Y:S01]  /*15db0*/  FFMA.FTZ R171, R171, UR48, -R168.reuse ;  /* 0x00000030abab7c23 */ /* 0x100fe200080108a8 */
[--C-:B------:R-:W-:Y:S01]  /*15dc0*/  FFMA.FTZ R175, R175, UR48, -R168.reuse ;  /* 0x00000030afaf7c23 */ /* 0x100fe200080108a8 */
[----:B------:R-:W0:Y:S01]  /*15dd0*/  MUFU.EX2 R176, R176 ;  /* 0x000000b000b07308 */ /* 0x000e220000000800 */
[--C-:B------:R-:W-:Y:S01]  /*15de0*/  FFMA.FTZ R178, R178, UR48, -R168.reuse ;  /* 0x00000030b2b27c23 */ /* 0x100fe200080108a8 */
[--C-:B------:R-:W-:Y:S01]  /*15df0*/  FFMA.FTZ R179, R179, UR48, -R168.reuse ;  /* 0x00000030b3b37c23 */ /* 0x100fe200080108a8 */
[--C-:B------:R-:W-:Y:S01]  /*15e00*/  FFMA.FTZ R182, R182, UR48, -R168.reuse ;  /* 0x00000030b6b67c23 */ /* 0x100fe200080108a8 */
[--C-:B------:R-:W-:Y:S01]  /*15e10*/  FFMA.FTZ R183, R183, UR48, -R168.reuse ;  /* 0x00000030b7b77c23 */ /* 0x100fe200080108a8 */
[----:B------:R-:W-:Y:S01]  /*15e20*/  F2FP.BF16.F32.PACK_AB R160, R217, R167 ;  /* 0x000000a7d9a0723e */ /* 0x000fe200000010ff */
[--C-:B------:R-:W-:Y:S01]  /*15e30*/  FFMA.FTZ R184, R184, UR48, -R168.reuse ;  /* 0x00000030b8b87c23 */ /* 0x100fe200080108a8 */
[--C-:B------:R-:W-:Y:S01]  /*15e40*/  FFMA.FTZ R185, R185, UR48, -R168.reuse ;  /* 0x00000030b9b97c23 */ /* 0x100fe200080108a8 */
[----:B------:R-:W1:Y:S01]  /*15e50*/  MUFU.EX2 R155, R216 ;  /* 0x000000d8009b7308 */ /* 0x000e620000000800 */
[--C-:B------:R-:W-:Y:S01]  /*15e60*/  FFMA.FTZ R186, R186, UR48, -R168.reuse ;  /* 0x00000030baba7c23 */ /* 0x100fe200080108a8 */
[--C-:B------:R-:W-:Y:S01]  /*15e70*/  FFMA.FTZ R187, R187, UR48, -R168.reuse ;  /* 0x00000030bbbb7c23 */ /* 0x100fe200080108a8 */
[--C-:B------:R-:W-:Y:S01]  /*15e80*/  FFMA.FTZ R190, R190, UR48, -R168.reuse ;  /* 0x00000030bebe7c23 */ /* 0x100fe200080108a8 */
[--C-:B------:R-:W-:Y:S01]  /*15e90*/  FFMA.FTZ R189, R189, UR48, -R168.reuse ;  /* 0x00000030bdbd7c23 */ /* 0x100fe200080108a8 */
[----:B------:R-:W-:Y:S01]  /*15ea0*/  F2FP.BF16.F32.PACK_AB R162, R173, R172 ;  /* 0x000000acada2723e */ /* 0x000fe200000010ff */
[--C-:B------:R-:W-:Y:S01]  /*15eb0*/  FFMA.FTZ R191, R191, UR48, -R168.reuse ;  /* 0x00000030bfbf7c23 */ /* 0x100fe200080108a8 */
[----:B------:R-:W-:Y:S01]  /*15ec0*/  FFMA.FTZ R193, R193, UR48, -R168 ;  /* 0x00000030c1c17c23 */ /* 0x000fe200080108a8 */
[----:B------:R-:W3:Y:S01]  /*15ed0*/  MUFU.EX2 R192, R192 ;  /* 0x000000c000c07308 */ /* 0x000ee20000000800 */
        /* <DEDUP_REMOVED lines=16> */
[----:B---3--:R-:W-:Y:S01]  /*15fe0*/  FADD.FTZ R8, R192, R163 ;  /* 0x000000a3c0087221 */ /* 0x008fe20000010000 */
[-C--:B------:R-:W-:Y:S01]  /*15ff0*/  FMUL.FTZ R42, R42, R176.reuse ;  /* 0x000000b02a2a7220 */ /* 0x080fe20000410000 */
[-C--:B------:R-:W-:Y:S01]  /*16000*/  FMUL.FTZ R43, R43, R176.reuse ;  /* 0x000000b02b2b7220 */ /* 0x080fe20000410000 */
[-C--:B------:R-:W-:Y:S01]  /*16010*/  FMUL.FTZ R46, R46, R176.reuse ;  /* 0x000000b02e2e7220 */ /* 0x080fe20000410000 */
[-C--:B------:R-:W-:Y:S01]  /*16020*/  FMUL.FTZ R47, R47, R176.reuse ;  /* 0x000000b02f2f7220 */ /* 0x080fe20000410000 */
[-C--:B------:R-:W-:Y:S01]  /*16030*/  FMUL.FTZ R50, R50, R176.reuse ;  /* 0x000000b032327220 */ /* 0x080fe20000410000 */
[-C--:B------:R-:W-:Y:S01]  /*16040*/  FMUL.FTZ R51, R51, R176.reuse ;  /* 0x000000b033337220 */ /* 0x080fe20000410000 */
[----:B------:R-:W3:Y:S01]  /*16050*/  MUFU.EX2 R199, R199 ;  /* 0x000000c700c77308 */ /* 0x000ee20000000800 */
[C---:B0-----:R-:W-:Y:S01]  /*16060*/  FADD.FTZ R180, R194.reuse, R3 ;  /* 0x00000003c2b47221 */ /* 0x041fe20000010000 */
[----:B------:R-:W-:Y:S01]  /*16070*/  F2FP.BF16.F32.PACK_AB R155, R194, R155 ;  /* 0x0000009bc29b723e */ /* 0x000fe200000010ff */
        /* <DEDUP_REMOVED lines=61> */
[----:B------:R1:W4:Y:S01]  /*16450*/  MUFU.EX2 R163, R157 ;  /* 0x0000009d00a37308 */ /* 0x0003220000000800 */
        /* <DEDUP_REMOVED lines=8> */
[----:B0-----:R-:W-:Y:S01]  /*164e0*/  FADD.FTZ R180, R171, R180 ;  /* 0x000000b4abb47221 */ /* 0x001fe20000010000 */
[----:B-1----:R-:W-:-:S02]  /*164f0*/  F2FP.BF16.F32.PACK_AB R157, R161, R199 ;  /* 0x000000c7a19d723e */ /* 0x002fc400000010ff */
[----:B------:R-:W-:-:S04]  /*16500*/  F2FP.BF16.F32.PACK_AB R161, R171, R197 ;  /* 0x000000c5aba1723e */ /* 0x000fc800000010ff */
[----:B------:R-:W0:Y:S01]  /*16510*/  MUFU.EX2 R178, R178 ;  /* 0x000000b200b27308 */ /* 0x000e220000000800 */
[----:B----4-:R-:W-:-:S07]  /*16520*/  FADD.FTZ R180, R163, R180 ;  /* 0x000000b4a3b47221 */ /* 0x010fce0000010000 */
[----:B------:R-:W1:Y:S01]  /*16530*/  MUFU.EX2 R179, R179 ;  /* 0x000000b300b37308 */ /* 0x000e620000000800 */
[C---:B---3--:R-:W-:Y:S01]  /*16540*/  FADD.FTZ R3, R175.reuse, R180 ;  /* 0x000000b4af037221 */ /* 0x048fe20000010000 */
[----:B------:R-:W-:-:S06]  /*16550*/  F2FP.BF16.F32.PACK_AB R163, R175, R163 ;  /* 0x000000a3afa3723e */ /* 0x000fcc00000010ff */
[----:B------:R-:W3:Y:S01]  /*16560*/  MUFU.EX2 R167, R182 ;  /* 0x000000b600a77308 */ /* 0x000ee20000000800 */
[----:B0-----:R-:W-:-:S07]  /*16570*/  FADD.FTZ R180, R178, R3 ;  /* 0x00000003b2b47221 */ /* 0x001fce0000010000 */
[----:B------:R-:W0:Y:S01]  /*16580*/  MUFU.EX2 R183, R183 ;  /* 0x000000b700b77308 */ /* 0x000e220000000800 */
[C---:B-1----:R-:W-:Y:S01]  /*16590*/  FADD.FTZ R180, R179.reuse, R180 ;  /* 0x000000b4b3b47221 */ /* 0x042fe20000010000 */
[----:B------:R-:W-:-:S06]  /*165a0*/  F2FP.BF16.F32.PACK_AB R165, R179, R178 ;  /* 0x000000b2b3a5723e */ /* 0x000fcc00000010ff */
[----:B------:R-:W1:Y:S01]  /*165b0*/  MUFU.EX2 R184, R184 ;  /* 0x000000b800b87308 */ /* 0x000e620000000800 */
[----:B---3--:R-:W-:-:S07]  /*165c0*/  FADD.FTZ R180, R167, R180 ;  /* 0x000000b4a7b47221 */ /* 0x008fce0000010000 */
[----:B------:R-:W3:Y:S01]  /*165d0*/  MUFU.EX2 R185, R185 ;  /* 0x000000b900b97308 */ /* 0x000ee20000000800 */
[C---:B0-----:R-:W-:Y:S01]  /*165e0*/  FADD.FTZ R3, R183.reuse, R180 ;  /* 0x000000b4b7037221 */ /* 0x041fe20000010000 */
[----:B------:R-:W-:-:S06]  /*165f0*/  F2FP.BF16.F32.PACK_AB R167, R183, R167 ;  /* 0x000000a7b7a7723e */ /* 0x000fcc00000010ff */
[----:B------:R-:W0:Y:S01]  /*16600*/  MUFU.EX2 R186, R186 ;  /* 0x000000ba00ba7308 */ /* 0x000e220000000800 */
[----:B-1----:R-:W-:-:S07]  /*16610*/  FADD.FTZ R180, R184, R3 ;  /* 0x00000003b8b47221 */ /* 0x002fce0000010000 */
        /* <DEDUP_REMOVED lines=12> */
[----:B------:R-:W-:-:S03]  /*166e0*/  F2FP.BF16.F32.PACK_AB R173, R189, R173 ;  /* 0x000000adbdad723e */ /* 0x000fc600000010ff */
[----:B-1----:R-:W-:-:S04]  /*166f0*/  FADD.FTZ R180, R191, R180 ;  /* 0x000000b4bfb47221 */ /* 0x002fc80000010000 */
[C---:B---3--:R-:W-:Y:S01]  /*16700*/  FADD.FTZ R3, R193.reuse, R180 ;  /* 0x000000b4c1037221 */ /* 0x048fe20000010000 */
[----:B------:R-:W-:Y:S01]  /*16710*/  F2FP.BF16.F32.PACK_AB R175, R193, R191 ;  /* 0x000000bfc1af723e */ /* 0x000fe200000010ff */
[----:B------:R-:W-:Y:S06]  /*16720*/  @!P6 BRA `(.L_x_3021) ;  /* 0x000000000004e947 */ /* 0x000fec0003800000 */
[----:B------:R-:W-:Y:S01]  /*16730*/  BPT.TRAP 0x1 ;  /* 0x000000040000795c */ /* 0x000fe20000300000 */
.L_x_3021:
[----:B------:R0:W1:Y:S01]  /*16740*/  SYNCS.PHASECHK.TRANS64.TRYWAIT P0, [R20+URZ+0x22850], R21 ;  /* 0x02285015140075a7 */ /* 0x000062000800017f */
[----:B------:R-:W-:Y:S05]  /*16750*/  @!P6 BRA `(.L_x_3022) ;  /* 0x000000000004e947 */ /* 0x000fea0003800000 */
[----:B------:R-:W-:Y:S01]  /*16760*/  BPT.TRAP 0x1 ;  /* 0x000000040000795c */ /* 0x000fe20000300000 */
.L_x_3022:
[----:B------:R-:W-:Y:S01]  /*16770*/  IMAD.MOV.U32 R177, RZ, RZ, 0xc00 ;  /* 0x00000c00ffb17424 */ /* 0x000fe200078e00ff */
[----:B------:R-:W-:Y:S03]  /*16780*/  BSSY B0, `(.L_x_3023) ;  /* 0x0000005000007945 */ /* 0x000fe60003800000 */
[----:B------:R-:W-:Y:S01]  /*16790*/  IMAD R176, R2, R177, UR49 ;  /* 0x0000003102b07e24 */ /* 0x000fe2000f8e02b1 */
[----:B-1----:R-:W-:Y:S06]  /*167a0*/  @P0 BRA `(.L_x_3024) ;  /* 0x0000000000080947 */ /* 0x002fec0003800000 */
[----:B------:R-:W1:Y:S02]  /*167b0*/  SYNCS.PHASECHK.TRANS64.TRYWAIT P0, [R20+URZ+0x22850], R21 ;  /* 0x02285015140075a7 */ /* 0x000e64000800017f */
[----:B-1----:R-:W-:Y:S05]  /*167c0*/  @!P0 BRA `(.L_x_3025) ;  /* 0x000000c400848947 */ /* 0x002fea0003800000 */
.L_x_3024:
[----:B------:R-:W-:Y:S05]  /*167d0*/  BSYNC B0 ;  /* 0x0000000000007941 */ /* 0x000fea0003800000 */
.L_x_3023:
        /* <DEDUP_REMOVED lines=54> */
.L_x_3026:
[----:B------:R-:W3:Y:S01]  /*16b40*/  LDL R152, [R1+0x4] ;  /* 0x0000040001987983 */ /* 0x000ee20000100800 */
[----:B------:R-:W-:Y:S02]  /*16b50*/  VIADD R20, R20, 0x22860 ;  /* 0x0002286014147836 */ /* 0x000fe40000000000 */
[----:B------:R-:W-:Y:S02]  /*16b60*/  IMAD.U32 R21, RZ, RZ, UR47 ;  /* 0x0000002fff157e24 */ /* 0x000fe4000f8e00ff */
[----:B------:R-:W-:Y:S02]  /*16b70*/  IMAD.MOV.U32 R215, RZ, RZ, R7 ;  /* 0x000000ffffd77224 */ /* 0x000fe400078e0007 */
[----:B------:R-:W-:Y:S01]  /*16b80*/  IMAD.MOV.U32 R216, RZ, RZ, R6 ;  /* 0x000000ffffd87224 */ /* 0x000fe200078e0006 */
[----:B------:R-:W-:-:S04]  /*16b90*/  PRMT R20, R21, 0x654, R20 ;  /* 0x0000065415147816 */ /* 0x000fc80000000014 */
[----:B------:R0:W-:Y:S01]  /*16ba0*/  SYNCS.ARRIVE.TRANS64.RED.A1T0 RZ, [R20+URZ], RZ ;  /* 0x000000ff14ff79a7 */ /* 0x0001e2000810043f */
[C---:B---3--:R-:W-:Y:S01]  /*16bb0*/  ISETP.GT.AND P0, PT, R0.reuse, R152, PT ;  /* 0x000000980000720c */ /* 0x048fe20003f04270 */
[----:B------:R-:W-:-:S12]  /*16bc0*/  VIADD R0, R0, 0xffffffff ;  /* 0xffffffff00007836 */ /* 0x000fd80000000000 */
[----:B0-----:R-:W-:Y:S05]  /*16bd0*/  @P0 BRA `(.L_x_3027) ;  /* 0xffffffc400fc0947 */ /* 0x001fea000383ffff */
.L_x_3007:
[----:B------:R-:W3:Y:S01]  /*16be0*/  LDL.LU R176, [R1+0x18] ;  /* 0x0000180001b07983 */ /* 0x000ee20000300800 */
[----:B------:R-:W-:Y:S05]  /*16bf0*/  WARPSYNC.ALL ;  /* 0x0000000000007948 */ /* 0x000fea0003800000 */
[----:B------:R-:W0:Y:S01]  /*16c00*/  SHFL.BFLY PT, R5, R8, 0x2, 0x1f ;  /* 0x0c401f0008057f89 */ /* 0x000e2200000e0000 */
[----:B------:R-:W-:Y:S01]  /*16c10*/  VIADD R2, R2, 0x1 ;  /* 0x0000000102027836 */ /* 0x000fe20000000000 */
[----:B------:R-:W-:Y:S01]  /*16c20*/  PLOP3.LUT P0, PT, PT, PT, PT, 0x8, 0x0 ;  /* 0x000000000000781c */ /* 0x000fe20003f0e170 */
[----:B------:R-:W-:Y:S01]  /*16c30*/  IMAD.U32 R14, RZ, RZ, UR48 ;  /* 0x00000030ff0e7e24 */ /* 0x000fe2000f8e00ff */
[----:B------:R-:W1:Y:S01]  /*16c40*/  SHFL.BFLY PT, R4, R3, 0x2, 0x1f ;  /* 0x0c401f0003047f89 */ /* 0x000e6200000e0000 */
[----:B------:R-:W-:Y:S01]  /*16c50*/  IMAD.U32 R15, RZ, RZ, UR48 ;  /* 0x00000030ff0f7e24 */ /* 0x000fe2000f8e00ff */
[----:B------:R2:W-:Y:S08]  /*16c60*/  BAR.ARV R9, 0x100 ;  /* 0x000400090000751d */ /* 0x0005f00000002000 */
[----:B------:R-:W-:Y:S06]  /*16c70*/  BAR.ARV 0x8, 0x180 ;  /* 0x0206000000007b1d */ /* 0x000fec0000002000 */
[----:B------:R-:W-:Y:S01]  /*16c80*/  ISETP.NE.AND P1, PT, R2, 0x2, PT ;  /* 0x000000020200780c */ /* 0x000fe20003f25270 */
[----:B------:R-:W-:-:S02]  /*16c90*/  IMAD.MOV.U32 R13, RZ, RZ, -0x800000 ;  /* 0xff800000ff0d7424 */ /* 0x000fc400078e00ff */
[----:B0-----:R-:W-:Y:S01]  /*16ca0*/  FADD.FTZ R0, R5, R8 ;  /* 0x0000000805007221 */ /* 0x001fe20000010000 */
[----:B------:R-:W-:Y:S01]  /*16cb0*/  IMAD.MOV.U32 R8, RZ, RZ, RZ ;  /* 0x000000ffff087224 */ /* 0x000fe200078e00ff */
[----:B------:R-:W-:Y:S01]  /*16cc0*/  SEL R2, R2, RZ, P1 ;  /* 0x000000ff02027207 */ /* 0x000fe20000800000 */
[----:B------:R-:W-:Y:S02]  /*16cd0*/  IMAD.MOV.U32 R12, RZ, RZ, -0x800000 ;  /* 0xff800000ff0c7424 */ /* 0x000fe400078e00ff */
[----:B-1----:R-:W-:Y:S01]  /*16ce0*/  FADD.FTZ R10, R4, R3 ;  /* 0x00000003040a7221 */ /* 0x002fe20000010000 */
[----:B------:R-:W0:Y:S01]  /*16cf0*/  SHFL.BFLY PT, R5, R0, 0x1, 0x1f ;  /* 0x0c201f0000057f89 */ /* 0x000e2200000e0000 */
[----:B------:R-:W-:-:S03]  /*16d00*/  SEL R3, RZ, 0x1, P1 ;  /* 0x00000001ff037807 */ /* 0x000fc60000800000 */
[----:B------:R-:W1:Y:S01]  /*16d10*/  SHFL.BFLY PT, R11, R10, 0x1, 0x1f ;  /* 0x0c201f000a0b7f89 */ /* 0x000e6200000e0000 */
[----:B------:R-:W-:Y:S01]  /*16d20*/  LOP3.LUT R202, R202, R3, RZ, 0x3c, !PT ;  /* 0x00000003caca7212 */ /* 0x000fe200078e3cff */
[----:B0-----:R-:W-:Y:S01]  /*16d30*/  FADD.FTZ R4, R0, R5 ;  /* 0x0000000500047221 */ /* 0x001fe20000010000 */
[----:B------:R-:W-:Y:S02]  /*16d40*/  IMAD.MOV.U32 R0, RZ, RZ, RZ ;  /* 0x000000ffff007224 */ /* 0x000fe400078e00ff */
[----:B-1----:R-:W-:Y:S02]  /*16d50*/  FADD.FTZ R5, R10, R11 ;  /* 0x0000000b0a057221 */ /* 0x002fe40000010000 */
[----:B------:R-:W-:-:S03]  /*16d60*/  FSETP.NE.FTZ.AND P2, PT, R4, RZ, PT ;  /* 0x000000ff0400720b */ /* 0x000fc60003f55000 */
[----:B------:R-:W-:-:S10]  /*16d70*/  FSETP.NE.FTZ.AND P3, PT, R5, RZ, PT ;  /* 0x000000ff0500720b */ /* 0x000fd40003f75000 */
[----:B------:R-:W0:Y:S01]  /*16d80*/  @P2 MUFU.LG2 R20, R4 ;  /* 0x0000000400142308 */ /* 0x000e220000000c00 */
[----:B------:R-:W-:Y:S02]  /*16d90*/  @P2 FMUL.FTZ R14, R14, 0.69314718246459960938 ;  /* 0x3f3172180e0e2820 */ /* 0x000fe40000410000 */
[----:B------:R-:W-:-:S05]  /*16da0*/  @P3 FMUL.FTZ R15, R15, 0.69314718246459960938 ;  /* 0x3f3172180f0f3820 */ /* 0x000fca0000410000 */
[----:B------:R-:W1:Y:S08]  /*16db0*/  @P2 MUFU.RCP R8, R4 ;  /* 0x0000000400082308 */ /* 0x000e700000001000 */
[----:B------:R-:W4:Y:S01]  /*16dc0*/  @P3 MUFU.LG2 R21, R5 ;  /* 0x0000000500153308 */ /* 0x000f220000000c00 */
[----:B0-----:R-:W-:-:S04]  /*16dd0*/  @P2 FMUL.FTZ R23, R20, 0.69314718246459960938 ;  /* 0x3f31721814172820 */ /* 0x001fc80000410000 */
[----:B------:R-:W-:-:S03]  /*16de0*/  @P2 FFMA.FTZ R13, R14, R6, R23 ;  /* 0x000000060e0d2223 */ /* 0x000fc60000010017 */
[----:B------:R-:W0:Y:S01]  /*16df0*/  @P3 MUFU.RCP R0, R5 ;  /* 0x0000000500003308 */ /* 0x000e220000001000 */
        /* <DEDUP_REMOVED lines=64> */
[----:B----4-:R-:W-:Y:S01]  /*17200*/  @P3 FMUL.FTZ R20, R21, 0.69314718246459960938 ;  /* 0x3f31721815143820 */ /* 0x010fe20000410000 */
[-C--:B0-----:R-:W-:Y:S01]  /*17210*/  FMUL.FTZ R4, R31, R0.reuse ;  /* 0x000000001f047220 */ /* 0x081fe20000410000 */
[-C--:B------:R-:W-:Y:S01]  /*17220*/  FMUL.FTZ R8, R35, R0.reuse ;  /* 0x0000000023087220 */ /* 0x080fe20000410000 */
[-C--:B------:R-:W-:Y:S01]  /*17230*/  FMUL.FTZ R10, R27, R0.reuse ;  /* 0x000000001b0a7220 */ /* 0x080fe20000410000 */
        /* <DEDUP_REMOVED lines=62> */
[----:B---3--:R-:W-:-:S05]  /*17620*/  VIADD R176, R176, 0x1 ;  /* 0x00000001b0b07836 */ /* 0x008fca0000000000 */
[----:B------:R0:W-:Y:S02]  /*17630*/  STL [R1+0x18], R176 ;  /* 0x000018b001007387 */ /* 0x0001e40000100800 */
.L_x_2911:
[----:B------:R-:W-:Y:S05]  /*17640*/  WARPSYNC.ALL ;  /* 0x0000000000007948 */ /* 0x000fea0003800000 */
[----:B------:R-:W1:Y:S08]  /*17650*/  S2UR UR47, SR_CgaCtaId ;  /* 0x00000000002f79c3 */ /* 0x000e700000008800 */
[----:B------:R-:W-:Y:S06]  /*17660*/  BAR.SYNC.DEFER_BLOCKING 0x5, 0x180 ;  /* 0x0146000000007b1d */ /* 0x000fec0000010000 */
[----:B------:R-:W-:Y:S01]  /*17670*/  UMOV UR4, 0x400 ;  /* 0x0000040000047882 */ /* 0x000fe20000000000 */
[----:B------:R-:W-:Y:S01]  /*17680*/  BSSY B0, `(.L_x_3028) ;  /* 0x00002f8000007945 */ /* 0x000fe20003800000 */
[----:B-1----:R-:W-:-:S06]  /*17690*/  ULEA UR4, UR47, UR4, 0x18 ;  /* 0x000000042f047291 */ /* 0x002fcc000f8ec03f */
[----:B------:R-:W-:-:S05]  /*176a0*/  IMAD.U32 R23, RZ, RZ, UR4 ;  /* 0x00000004ff177e24 */ /* 0x000fca000f8e00ff */
[----:B------:R1:W2:Y:S01]  /*176b0*/  LDS.128 R120, [R23+0x228d0] ;  /* 0x0228d00017787984 */ /* 0x0002a20000000c00 */
[----:B------:R-:W-:Y:S06]  /*176c0*/  BAR.ARV 0x4, 0x180 ;  /* 0x0106000000007b1d */ /* 0x000fec0000002000 */
[----:B------:R-:W-:Y:S05]  /*176d0*/  @P0 BRA `(.L_x_3029) ;  /* 0x0000002000340947 */ /* 0x000fea0003800000 */
[----:B------:R-:W3:Y:S04]  /*176e0*/  LDL R7, [R1+0x38] ;  /* 0x0000380001077983 */ /* 0x000ee80000100800 */
[----:B------:R-:W4:Y:S01]  /*176f0*/  LDL R180, [R1+0x14] ;  /* 0x0000140001b47983 */ /* 0x000f220000100800 */
[----:B------:R-:W1:Y:S01]  /*17700*/  S2R R6, SR_SWINHI ;  /* 0x0000000000067919 */ /* 0x000e620000002f00 */
[----:B------:R-:W-:Y:S05]  /*17710*/  WARPSYNC.ALL ;  /* 0x0000000000007948 */ /* 0x000fea0003800000 */
[----:B------:R-:W-:Y:S01]  /*17720*/  ULDC.64 UR4, c[0x0][0xc00] ;  /* 0x0003000000047ab9 */ /* 0x000fe20000000a00 */
[----:B0-----:R-:W4:Y:S01]  /*17730*/  LDL R176, [R1+0x10] ;  /* 0x0000100001b07983 */ /* 0x001f220000100800 */
[----:B------:R-:W-:-:S02]  /*17740*/  MOV R14, R23 ;  /* 0x00000017000e7202 */ /* 0x000fc40000000f00 */
[----:B-1----:R-:W-:Y:S02]  /*17750*/  MOV R15, R6 ;  /* 0x00000006000f7202 */ /* 0x002fe40000000f00 */
        /* <DEDUP_REMOVED lines=19> */
[----:B------:R-:W-:Y:S01]  /*17890*/  F2FP.BF16.F32.PACK_AB R137, R112, R108 ;  /* 0x0000006c7089723e */ /* 0x000fe200000010ff */
[----:B------:R-:W-:Y:S01]  /*178a0*/  BAR.SYNC.DEFER_BLOCKING 0x1, 0x100 ;  /* 0x0044000000007b1d */ /* 0x000fe20000010000 */
[----:B---3--:R-:W-:-:S03]  /*178b0*/  IMAD.WIDE R150, R7, 0x2, R14 ;  /* 0x0000000207967825 */ /* 0x008fc600078e020e */
[C---:B------:R-:W-:Y:S02]  /*178c0*/  IADD3 R183, P3, R150.reuse, 0x60, RZ ;  /* 0x0000006096b77810 */ /* 0x040fe40007f7e0ff */
[C---:B------:R-:W-:Y:S02]  /*178d0*/  IADD3 R179, P1, R150.reuse, 0x20, RZ ;  /* 0x0000002096b37810 */ /* 0x040fe40007f3e0ff */
[----:B------:R-:W-:Y:S02]  /*178e0*/  LOP3.LUT R98, R183, 0x380, RZ, 0xc0, !PT ;  /* 0x00000380b7627812 */ /* 0x000fe400078ec0ff */
[----:B------:R-:W-:Y:S02]  /*178f0*/  IADD3 R181, P2, R150, 0x40, RZ ;  /* 0x0000004096b57810 */ /* 0x000fe40007f5e0ff */
[----:B------:R-:W-:Y:S02]  /*17900*/  LOP3.LUT R6, R179, 0x380, RZ, 0xc0, !PT ;  /* 0x00000380b3067812 */ /* 0x000fe400078ec0ff */
[----:B------:R-:W-:-:S02]  /*17910*/  SHF.R.U64 R98, R98, 0x3, RZ ;  /* 0x0000000362627819 */ /* 0x000fc400000012ff */
[C---:B------:R-:W-:Y:S02]  /*17920*/  IADD3 R110, P0, R150.reuse, 0x4040, RZ ;  /* 0x00004040966e7810 */ /* 0x040fe40007f1e0ff */
[----:B------:R-:W-:Y:S01]  /*17930*/  LOP3.LUT R94, R181, 0x380, RZ, 0xc0, !PT ;  /* 0x00000380b55e7812 */ /* 0x000fe200078ec0ff */
[----:B------:R-:W-:Y:S01]  /*17940*/  IMAD.X R7, RZ, RZ, R151, P1 ;  /* 0x000000ffff077224 */ /* 0x000fe200008e0697 */
[----:B------:R-:W-:Y:S02]  /*17950*/  IADD3 R102, P4, R150, 0x4000, RZ ;  /* 0x0000400096667810 */ /* 0x000fe40007f9e0ff */
[----:B------:R-:W-:Y:S02]  /*17960*/  SHF.R.U64 R6, R6, 0x3, RZ ;  /* 0x0000000306067819 */ /* 0x000fe400000012ff */
[----:B------:R-:W-:Y:S02]  /*17970*/  LOP3.LUT R98, R98, R183, RZ, 0x3c, !PT ;  /* 0x000000b762627212 */ /* 0x000fe400078e3cff */
[----:B------:R-:W-:-:S02]  /*17980*/  LOP3.LUT R183, R110, 0x380, RZ, 0xc0, !PT ;  /* 0x000003806eb77812 */ /* 0x000fc400078ec0ff */
[----:B------:R-:W-:Y:S02]  /*17990*/  IADD3 R114, P1, R150, 0x4060, RZ ;  /* 0x0000406096727810 */ /* 0x000fe40007f3e0ff */
[----:B------:R-:W-:Y:S02]  /*179a0*/  SHF.R.U64 R94, R94, 0x3, RZ ;  /* 0x000000035e5e7819 */ /* 0x000fe400000012ff */
[----:B------:R-:W-:Y:S01]  /*179b0*/  IADD3 R106, P5, R150, 0x4020, RZ ;  /* 0x00004020966a7810 */ /* 0x000fe20007fbe0ff */
[----:B------:R-:W-:Y:S01]  /*179c0*/  IMAD.X R103, RZ, RZ, R151, P4 ;  /* 0x000000ffff677224 */ /* 0x000fe200020e0697 */
[----:B------:R-:W-:Y:S02]  /*179d0*/  LOP3.LUT R6, R6, R179, RZ, 0x3c, !PT ;  /* 0x000000b306067212 */ /* 0x000fe400078e3cff */
[----:B------:R-:W-:Y:S02]  /*179e0*/  LOP3.LUT R179, R102, 0x380, RZ, 0xc0, !PT ;  /* 0x0000038066b37812 */ /* 0x000fe400078ec0ff */
[----:B------:R-:W-:-:S02]  /*179f0*/  SHF.R.U64 R183, R183, 0x3, RZ ;  /* 0x00000003b7b77819 */ /* 0x000fc400000012ff */
[----:B------:R-:W-:Y:S02]  /*17a00*/  IADD3 R130, P4, R150, 0x8040, RZ ;  /* 0x0000804096827810 */ /* 0x000fe40007f9e0ff */
[----:B------:R-:W-:Y:S02]  /*17a10*/  LOP3.LUT R94, R94, R181, RZ, 0x3c, !PT ;  /* 0x000000b55e5e7212 */ /* 0x000fe400078e3cff */
[----:B------:R-:W-:Y:S01]  /*17a20*/  LOP3.LUT R185, R114, 0x380, RZ, 0xc0, !PT ;  /* 0x0000038072b97812 */ /* 0x000fe200078ec0ff */
[--C-:B------:R-:W-:Y:S01]  /*17a30*/  IMAD.X R95, RZ, RZ, R151.reuse, P2 ;  /* 0x000000ffff5f7224 */ /* 0x100fe200010e0697 */
[----:B------:R-:W-:Y:S01]  /*17a40*/  LOP3.LUT R181, R106, 0x380, RZ, 0xc0, !PT ;  /* 0x000003806ab57812 */ /* 0x000fe200078ec0ff */
[----:B------:R-:W-:Y:S01]  /*17a50*/  IMAD.X R107, RZ, RZ, R151, P5 ;  /* 0x000000ffff6b7224 */ /* 0x000fe200028e0697 */
[----:B------:R-:W-:Y:S02]  /*17a60*/  IADD3 R118, P2, R150, 0x8000, RZ ;  /* 0x0000800096767810 */ /* 0x000fe40007f5e0ff */
[----:B------:R-:W-:-:S02]  /*17a70*/  SHF.R.U64 R179, R179, 0x3, RZ ;  /* 0x00000003b3b37819 */ /* 0x000fc400000012ff */
[----:B------:R-:W-:Y:S01]  /*17a80*/  LOP3.LUT R110, R183, R110, RZ, 0x3c, !PT ;  /* 0x0000006eb76e7212 */ /* 0x000fe200078e3cff */
[--C-:B------:R-:W-:Y:S01]  /*17a90*/  IMAD.X R99, RZ, RZ, R151.reuse, P3 ;  /* 0x000000ffff637224 */ /* 0x100fe200018e0697 */
[----:B------:R-:W-:Y:S02]  /*17aa0*/  SHF.R.U64 R185, R185, 0x3, RZ ;  /* 0x00000003b9b97819 */ /* 0x000fe400000012ff */
[----:B------:R-:W-:Y:S02]  /*17ab0*/  LOP3.LUT R183, R130, 0x380, RZ, 0xc0, !PT ;  /* 0x0000038082b77812 */ /* 0x000fe400078ec0ff */
[C---:B------:R-:W-:Y:S02]  /*17ac0*/  IADD3 R134, P5, R150.reuse, 0x8060, RZ ;  /* 0x0000806096867810 */ /* 0x040fe40007fbe0ff */
[----:B------:R-:W-:Y:S02]  /*17ad0*/  SHF.R.U64 R181, R181, 0x3, RZ ;  /* 0x00000003b5b57819 */ /* 0x000fe400000012ff */
[----:B------:R-:W-:Y:S01]  /*17ae0*/  IADD3 R126, P3, R150, 0x8020, RZ ;  /* 0x00008020967e7810 */ /* 0x000fe20007f7e0ff */
[----:B------:R-:W-:Y:S01]  /*17af0*/  IMAD.X R119, RZ, RZ, R151, P2 ;  /* 0x000000ffff777224 */ /* 0x000fe200010e0697 */
[----:B------:R-:W-:-:S02]  /*17b00*/  LOP3.LUT R102, R179, R102, RZ, 0x3c, !PT ;  /* 0x00000066b3667212 */ /* 0x000fc400078e3cff */
[----:B------:R-:W-:Y:S02]  /*17b10*/  LOP3.LUT R21, R150, 0x380, RZ, 0xc0, !PT ;  /* 0x0000038096157812 */ /* 0x000fe400078ec0ff */
[----:B------:R-:W-:Y:S02]  /*17b20*/  LOP3.LUT R114, R185, R114, RZ, 0x3c, !PT ;  /* 0x00000072b9727212 */ /* 0x000fe400078e3cff */
[----:B------:R-:W-:Y:S02]  /*17b30*/  LOP3.LUT R179, R118, 0x380, RZ, 0xc0, !PT ;  /* 0x0000038076b37812 */ /* 0x000fe400078ec0ff */
[----:B------:R-:W-:Y:S01]  /*17b40*/  SHF.R.U64 R183, R183, 0x3, RZ ;  /* 0x00000003b7b77819 */ /* 0x000fe200000012ff */
[----:B------:R-:W-:Y:S01]  /*17b50*/  IMAD.X R111, RZ, RZ, R151, P0 ;  /* 0x000000ffff6f7224 */ /* 0x000fe200000e0697 */
[----:B--2---:R-:W-:Y:S02]  /*17b60*/  IADD3 R120, P2, R150, 0xc040, RZ ;  /* 0x0000c04096787810 */ /* 0x004fe40007f5e0ff */
[----:B------:R-:W-:-:S02]  /*17b70*/  LOP3.LUT R106, R181, R106, RZ, 0x3c, !PT ;  /* 0x0000006ab56a7212 */ /* 0x000fc400078e3cff */
[----:B------:R-:W-:Y:S02]  /*17b80*/  LOP3.LUT R185, R134, 0x380, RZ, 0xc0, !PT ;  /* 0x0000038086b97812 */ /* 0x000fe400078ec0ff */
[----:B------:R-:W-:Y:S02]  /*17b90*/  LOP3.LUT R181, R126, 0x380, RZ, 0xc0, !PT ;  /* 0x000003807eb57812 */ /* 0x000fe400078ec0ff */
[----:B------:R-:W-:Y:S01]  /*17ba0*/  IADD3 R20, P0, R150, 0xc000, RZ ;  /* 0x0000c00096147810 */ /* 0x000fe20007f1e0ff */
[--C-:B------:R-:W-:Y:S01]  /*17bb0*/  IMAD.X R127, RZ, RZ, R151.reuse, P3 ;  /* 0x000000ffff7f7224 */ /* 0x100fe200018e0697 */
[----:B------:R-:W-:Y:S02]  /*17bc0*/  SHF.R.U64 R21, R21, 0x3, RZ ;  /* 0x0000000315157819 */ /* 0x000fe400000012ff */
[----:B------:R-:W-:Y:S02]  /*17bd0*/  SHF.R.U64 R179, R179, 0x3, RZ ;  /* 0x00000003b3b37819 */ /* 0x000fe400000012ff */
[----:B------:R-:W-:Y:S01]  /*17be0*/  LOP3.LUT R130, R183, R130, RZ, 0x3c, !PT ;  /* 0x00000082b7827212 */ /* 0x000fe200078e3cff */
[----:B------:R-:W-:Y:S01]  /*17bf0*/  IMAD.X R115, RZ, RZ, R151, P1 ;  /* 0x000000ffff737224 */ /* 0x000fe200008e0697 */
[----:B------:R-:W-:-:S02]  /*17c00*/  SHF.R.U64 R185, R185, 0x3, RZ ;  /* 0x00000003b9b97819 */ /* 0x000fc400000012ff */
[----:B------:R-:W-:Y:S02]  /*17c10*/  LOP3.LUT R183, R120, 0x380, RZ, 0xc0, !PT ;  /* 0x0000038078b77812 */ /* 0x000fe400078ec0ff */
[C---:B-----5:R-:W-:Y:S02]  /*17c20*/  IADD3 R30, P3, R150.reuse, 0xc060, RZ ;  /* 0x0000c060961e7810 */ /* 0x060fe40007f7e0ff */
[----:B------:R-:W-:Y:S01]  /*17c30*/  SHF.R.U64 R181, R181, 0x3, RZ ;  /* 0x00000003b5b57819 */ /* 0x000fe200000012ff */
[----:B------:R-:W-:Y:S01]  /*17c40*/  IMAD.X R139, RZ, RZ, R151, P0 ;  /* 0x000000ffff8b7224 */ /* 0x000fe200000e0697 */
[----:B------:R-:W-:Y:S02]  /*17c50*/  IADD3 R34, P1, R150, 0xc020, RZ ;  /* 0x0000c02096227810 */ /* 0x000fe40007f3e0ff */
[----:B------:R-:W-:Y:S02]  /*17c60*/  LOP3.LUT R150, R21, R150, RZ, 0x3c, !PT ;  /* 0x0000009615967212 */ /* 0x000fe400078e3cff */
[----:B------:R-:W-:-:S02]  /*17c70*/  LOP3.LUT R118, R179, R118, RZ, 0x3c, !PT ;  /* 0x00000076b3767212 */ /* 0x000fc400078e3cff */
[----:B------:R-:W-:Y:S02]  /*17c80*/  LOP3.LUT R134, R185, R134, RZ, 0x3c, !PT ;  /* 0x00000086b9867212 */ /* 0x000fe400078e3cff */
[----:B------:R-:W-:Y:S02]  /*17c90*/  LOP3.LUT R179, R20, 0x380, RZ, 0xc0, !PT ;  /* 0x0000038014b37812 */ /* 0x000fe400078ec0ff */
[----:B------:R-:W-:Y:S02]  /*17ca0*/  SHF.R.U64 R183, R183, 0x3, RZ ;  /* 0x00000003b7b77819 */ /* 0x000fe400000012ff */
[----:B------:R-:W-:Y:S02]  /*17cb0*/  ISETP.NE.U32.AND P0, PT, RZ, UR4, PT ;  /* 0x00000004ff007c0c */ /* 0x000fe4000bf05070 */
[----:B------:R-:W-:Y:S02]  /*17cc0*/  LOP3.LUT R126, R181, R126, RZ, 0x3c, !PT ;  /* 0x0000007eb57e7212 */ /* 0x000fe400078e3cff */
[----:B------:R-:W-:-:S02]  /*17cd0*/  LOP3.LUT R185, R30, 0x380, RZ, 0xc0, !PT ;  /* 0x000003801eb97812 */ /* 0x000fc400078ec0ff */
[----:B------:R-:W-:Y:S02]  /*17ce0*/  LOP3.LUT R181, R34, 0x380, RZ, 0xc0, !PT ;  /* 0x0000038022b57812 */ /* 0x000fe400078ec0ff */
[----:B------:R-:W-:Y:S02]  /*17cf0*/  MOV R150, R150 ;  /* 0x0000009600967202 */ /* 0x000fe40000000f00 */
[----:B------:R-:W-:Y:S02]  /*17d00*/  SHF.R.U64 R179, R179, 0x3, RZ ;  /* 0x00000003b3b37819 */ /* 0x000fe400000012ff */
[----:B------:R-:W-:Y:S02]  /*17d10*/  LOP3.LUT R146, R183, R120, RZ, 0x3c, !PT ;  /* 0x00000078b7927212 */ /* 0x000fe400078e3cff */
[----:B------:R-:W-:Y:S01]  /*17d20*/  ISETP.NE.AND.EX P0, PT, RZ, UR5, PT, P0 ;  /* 0x00000005ff007c0c */ /* 0x000fe2000bf05300 */
[----:B------:R-:W-:Y:S01]  /*17d30*/  ULDC.64 UR4, c[0x0][0xc08] ;  /* 0x0003020000047ab9 */ /* 0x000fe20000000a00 */
[----:B------:R-:W-:Y:S01]  /*17d40*/  SHF.R.U64 R185, R185, 0x3, RZ ;  /* 0x00000003b9b97819 */ /* 0x000fe200000012ff */
[----:B------:R-:W-:Y:S01]  /*17d50*/  IMAD.X R147, RZ, RZ, R151, P2 ;  /* 0x000000ffff937224 */ /* 0x000fe200010e0697 */
[----:B------:R-:W-:-:S02]  /*17d60*/  MOV R120, R6 ;  /* 0x0000000600787202 */ /* 0x000fc40000000f00 */
[----:B------:R-:W-:Y:S02]  /*17d70*/  SHF.R.U64 R181, R181, 0x3, RZ ;  /* 0x00000003b5b57819 */ /* 0x000fe400000012ff */
[----:B------:R-:W-:Y:S02]  /*17d80*/  F2FP.BF16.F32.PACK_AB R6, R37, R154 ;  /* 0x0000009a2506723e */ /* 0x000fe400000010ff */
[----:B------:R-:W-:Y:S01]  /*17d90*/  F2FP.BF16.F32.PACK_AB R7, R39, R38 ;  /* 0x000000262707723e */ /* 0x000fe200000010ff */
[----:B------:R0:W-:Y:S01]  /*17da0*/  STSM.16.M88.4 [R150], R24 ;  /* 0x0000001896007844 */ /* 0x0001e20000000200 */
[----:B------:R-:W-:Y:S02]  /*17db0*/  ISETP.NE.U32.AND P2, PT, RZ, UR4, PT ;  /* 0x00000004ff007c0c */ /* 0x000fe4000bf45070 */
[----:B------:R-:W-:Y:S02]  /*17dc0*/  LOP3.LUT R138, R179, R20, RZ, 0x3c, !PT ;  /* 0x00000014b38a7212 */ /* 0x000fe400078e3cff */
[----:B------:R-:W-:-:S02]  /*17dd0*/  MOV R95, R94 ;  /* 0x0000005e005f7202 */ /* 0x000fc40000000f00 */
[----:B------:R-:W-:Y:S02]  /*17de0*/  LOP3.LUT R20, R185, R30, RZ, 0x3c, !PT ;  /* 0x0000001eb9147212 */ /* 0x000fe400078e3cff */
[----:B------:R-:W-:Y:S01]  /*17df0*/  MOV R98, R98 ;  /* 0x0000006200627202 */ /* 0x000fe20000000f00 */
[----:B------:R1:W-:Y:S01]  /*17e00*/  STSM.16.M88.4 [R120], R4 ;  /* 0x0000000478007844 */ /* 0x0003e20000000200 */
[----:B------:R-:W-:Y:S02]  /*17e10*/  LOP3.LUT R142, R181, R34, RZ, 0x3c, !PT ;  /* 0x00000022b58e7212 */ /* 0x000fe400078e3cff */
[----:B------:R-:W-:Y:S02]  /*17e20*/  MOV R102, R102 ;  /* 0x0000006600667202 */ /* 0x000fe40000000f00 */
[----:B------:R-:W-:Y:S02]  /*17e30*/  F2FP.BF16.F32.PACK_AB R30, R61, R160 ;  /* 0x000000a03d1e723e */ /* 0x000fe400000010ff */
[----:B0-----:R-:W-:-:S02]  /*17e40*/  F2FP.BF16.F32.PACK_AB R24, R49, R157 ;  /* 0x0000009d3118723e */ /* 0x001fc400000010ff */
[----:B------:R-:W-:Y:S02]  /*17e50*/  F2FP.BF16.F32.PACK_AB R25, R51, R50 ;  /* 0x000000323319723e */ /* 0x000fe400000010ff */
[----:B------:R-:W-:Y:S02]  /*17e60*/  F2FP.BF16.F32.PACK_AB R26, R53, R158 ;  /* 0x0000009e351a723e */ /* 0x000fe400000010ff */
[----:B------:R-:W-:Y:S01]  /*17e70*/  F2FP.BF16.F32.PACK_AB R27, R55, R54 ;  /* 0x00000036371b723e */ /* 0x000fe200000010ff */
[--C-:B------:R-:W-:Y:S01]  /*17e80*/  IMAD.X R131, RZ, RZ, R151.reuse, P4 ;  /* 0x000000ffff837224 */ /* 0x100fe200020e0697 */
[----:B------:R-:W-:Y:S02]  /*17e90*/  MOV R106, R106 ;  /* 0x0000006a006a7202 */ /* 0x000fe40000000f00 */
[----:B------:R-:W-:Y:S02]  /*17ea0*/  F2FP.BF16.F32.PACK_AB R34, R69, R162 ;  /* 0x000000a24522723e */ /* 0x000fe400000010ff */
[----:B------:R-:W-:Y:S01]  /*17eb0*/  ISETP.NE.AND.EX P2, PT, RZ, UR5, PT, P2 ;  /* 0x00000005ff007c0c */ /* 0x000fe2000bf45320 */
[----:B------:R-:W-:Y:S01]  /*17ec0*/  IMAD.X R135, RZ, RZ, R151, P5 ;  /* 0x000000ffff877224 */ /* 0x000fe200028e0697 */
[----:B------:R-:W-:Y:S01]  /*17ed0*/  MOV R110, R110 ;  /* 0x0000006e006e7202 */ /* 0x000fe20000000f00 */
[----:B------:R0:W-:Y:S01]  /*17ee0*/  STSM.16.M88.4 [R95], R8 ;  /* 0x000000085f007844 */ /* 0x0001e20000000200 */
[----:B-1----:R-:W-:-:S02]  /*17ef0*/  F2FP.BF16.F32.PACK_AB R4, R73, R163 ;  /* 0x000000a34904723e */ /* 0x002fc400000010ff */
[----:B------:R-:W-:Y:S02]  /*17f00*/  F2FP.BF16.F32.PACK_AB R5, R75, R74 ;  /* 0x0000004a4b05723e */ /* 0x000fe400000010ff */
[----:B------:R-:W-:Y:S02]  /*17f10*/  F2FP.BF16.F32.PACK_AB R6, R77, R164 ;  /* 0x000000a44d06723e */ /* 0x000fe400000010ff */
[----:B------:R-:W-:Y:S01]  /*17f20*/  F2FP.BF16.F32.PACK_AB R7, R79, R78 ;  /* 0x0000004e4f07723e */ /* 0x000fe200000010ff */
[----:B------:R1:W-:Y:S01]  /*17f30*/  STSM.16.M88.4 [R98], R24 ;  /* 0x0000001862007844 */ /* 0x0003e20000000200 */
[----:B------:R-:W-:Y:S01]  /*17f40*/  MOV R114, R114 ;  /* 0x0000007200727202 */ /* 0x000fe20000000f00 */
[----:B------:R-:W-:Y:S01]  /*17f50*/  IMAD.X R143, RZ, RZ, R151, P1 ;  /* 0x000000ffff8f7224 */ /* 0x000fe200008e0697 */
[----:B------:R-:W-:Y:S01]  /*17f60*/  MOV R118, R118 ;  /* 0x0000007600767202 */ /* 0x000fe20000000f00 */
[----:B------:R2:W-:Y:S01]  /*17f70*/  STSM.16.M88.4 [R102], R28 ;  /* 0x0000001c66007844 */ /* 0x0005e20000000200 */
[----:B------:R-:W-:-:S02]  /*17f80*/  MOV R126, R126 ;  /* 0x0000007e007e7202 */ /* 0x000fc40000000f00 */
[----:B0-----:R-:W-:Y:S02]  /*17f90*/  F2FP.BF16.F32.PACK_AB R8, R81, R165 ;  /* 0x000000a55108723e */ /* 0x001fe400000010ff */
[----:B------:R-:W-:Y:S02]  /*17fa0*/  F2FP.BF16.F32.PACK_AB R9, R83, R82 ;  /* 0x000000525309723e */ /* 0x000fe400000010ff */
[----:B------:R-:W-:Y:S02]  /*17fb0*/  F2FP.BF16.F32.PACK_AB R10, R85, R166 ;  /* 0x000000a6550a723e */ /* 0x000fe400000010ff */
[----:B------:R-:W-:Y:S01]  /*17fc0*/  F2FP.BF16.F32.PACK_AB R11, R87, R86 ;  /* 0x00000056570b723e */ /* 0x000fe200000010ff */
[----:B------:R-:W-:Y:S01]  /*17fd0*/  STSM.16.M88.4 [R106], R32 ;  /* 0x000000206a007844 */ /* 0x000fe20000000200 */
[----:B-1----:R-:W-:Y:S02]  /*17fe0*/  F2FP.BF16.F32.PACK_AB R24, R89, R167 ;  /* 0x000000a75918723e */ /* 0x002fe400000010ff */
[----:B------:R-:W-:-:S02]  /*17ff0*/  F2FP.BF16.F32.PACK_AB R25, R91, R90 ;  /* 0x0000005a5b19723e */ /* 0x000fc400000010ff */
[----:B------:R-:W-:Y:S02]  /*18000*/  F2FP.BF16.F32.PACK_AB R26, R93, R168 ;  /* 0x000000a85d1a723e */ /* 0x000fe400000010ff */
[----:B------:R-:W-:Y:S01]  /*18010*/  F2FP.BF16.F32.PACK_AB R27, R40, R36 ;  /* 0x00000024281b723e */ /* 0x000fe200000010ff */
[----:B------:R0:W-:Y:S01]  /*18020*/  STSM.16.M88.4 [R110], R4 ;  /* 0x000000046e007844 */ /* 0x0001e20000000200 */
[----:B------:R-:W-:Y:S01]  /*18030*/  F2FP.BF16.F32.PACK_AB R36, R97, R169 ;  /* 0x000000a96124723e */ /* 0x000fe200000010ff */
[----:B------:R-:W-:Y:S01]  /*18040*/  IMAD.X R21, RZ, RZ, R151, P3 ;  /* 0x000000ffff157224 */ /* 0x000fe200018e0697 */
[----:B------:R-:W-:Y:S01]  /*18050*/  F2FP.BF16.F32.PACK_AB R37, R44, R42 ;  /* 0x0000002a2c25723e */ /* 0x000fe200000010ff */
[----:B--2---:R-:W4:Y:S01]  /*18060*/  LDC.64 R28, c[0x0][0xc00] ;  /* 0x00030000ff1c7b82 */ /* 0x004f220000000a00 */
[----:B------:R-:W-:Y:S02]  /*18070*/  F2FP.BF16.F32.PACK_AB R38, R101, R170 ;  /* 0x000000aa6526723e */ /* 0x000fe400000010ff */
[----:B------:R-:W-:-:S02]  /*18080*/  F2FP.BF16.F32.PACK_AB R39, R48, R46 ;  /* 0x0000002e3027723e */ /* 0x000fc400000010ff */
[----:B------:R-:W-:Y:S02]  /*18090*/  MOV R130, R130 ;  /* 0x0000008200827202 */ /* 0x000fe40000000f00 */
[----:B------:R-:W-:Y:S02]  /*180a0*/  F2FP.BF16.F32.PACK_AB R40, R105, R171 ;  /* 0x000000ab6928723e */ /* 0x000fe400000010ff */
[----:B------:R-:W-:Y:S01]  /*180b0*/  F2FP.BF16.F32.PACK_AB R42, R109, R172 ;  /* 0x000000ac6d2a723e */ /* 0x000fe200000010ff */
[----:B------:R1:W-:Y:S01]  /*180c0*/  STSM.16.M88.4 [R114], R8 ;  /* 0x0000000872007844 */ /* 0x0003e20000000200 */
[----:B------:R-:W-:Y:S02]  /*180d0*/  MOV R134, R134 ;  /* 0x0000008600867202 */ /* 0x000fe40000000f00 */
[----:B0-----:R-:W-:Y:S02]  /*180e0*/  F2FP.BF16.F32.PACK_AB R4, R113, R173 ;  /* 0x000000ad7104723e */ /* 0x001fe400000010ff */
[----:B------:R-:W-:-:S02]  /*180f0*/  F2FP.BF16.F32.PACK_AB R5, R68, R64 ;  /* 0x000000404405723e */ /* 0x000fc400000010ff */
[----:B------:R-:W-:Y:S02]  /*18100*/  F2FP.BF16.F32.PACK_AB R6, R117, R174 ;  /* 0x000000ae7506723e */ /* 0x000fe400000010ff */
[----:B------:R-:W-:Y:S01]  /*18110*/  F2FP.BF16.F32.PACK_AB R7, R72, R71 ;  /* 0x000000474807723e */ /* 0x000fe200000010ff */
[----:B------:R0:W-:Y:S01]  /*18120*/  STSM.16.M88.4 [R118], R24 ;  /* 0x0000001876007844 */ /* 0x0001e20000000200 */
[----:B------:R-:W-:Y:S02]  /*18130*/  MOV R94, R138 ;  /* 0x0000008a005e7202 */ /* 0x000fe40000000f00 */
[----:B------:R-:W-:Y:S01]  /*18140*/  MOV R142, R142 ;  /* 0x0000008e008e7202 */ /* 0x000fe20000000f00 */
[----:B------:R-:W-:Y:S01]  /*18150*/  STSM.16.M88.4 [R126], R36 ;  /* 0x000000247e007844 */ /* 0x000fe20000000200 */
[----:B-1----:R-:W-:Y:S02]  /*18160*/  F2FP.BF16.F32.PACK_AB R8, R3, R175 ;  /* 0x000000af0308723e */ /* 0x002fe400000010ff */
[----:B------:R-:W-:-:S02]  /*18170*/  F2FP.BF16.F32.PACK_AB R9, R80, R76 ;  /* 0x0000004c5009723e */ /* 0x000fc400000010ff */
[----:B------:R-:W-:Y:S02]  /*18180*/  F2FP.BF16.F32.PACK_AB R10, R125, R177 ;  /* 0x000000b17d0a723e */ /* 0x000fe400000010ff */
[----:B------:R-:W-:Y:S01]  /*18190*/  F2FP.BF16.F32.PACK_AB R11, R88, R84 ;  /* 0x00000054580b723e */ /* 0x000fe200000010ff */
[----:B------:R-:W-:Y:S01]  /*181a0*/  STSM.16.M88.4 [R130], R40 ;  /* 0x0000002882007844 */ /* 0x000fe20000000200 */
[----:B------:R-:W-:Y:S02]  /*181b0*/  MOV R146, R146 ;  /* 0x0000009200927202 */ /* 0x000fe40000000f00 */
[----:B------:R-:W-:Y:S02]  /*181c0*/  MOV R21, R20 ;  /* 0x0000001400157202 */ /* 0x000fe40000000f00 */
[----:B0-----:R-:W-:Y:S02]  /*181d0*/  F2FP.BF16.F32.PACK_AB R24, R129, R178 ;  /* 0x000000b28118723e */ /* 0x001fe400000010ff */
[----:B------:R-:W-:-:S02]  /*181e0*/  F2FP.BF16.F32.PACK_AB R25, R96, R92 ;  /* 0x0000005c6019723e */ /* 0x000fc400000010ff */
[----:B------:R-:W-:Y:S02]  /*181f0*/  F2FP.BF16.F32.PACK_AB R26, R133, R132 ;  /* 0x00000084851a723e */ /* 0x000fe400000010ff */
[----:B------:R-:W-:Y:S01]  /*18200*/  F2FP.BF16.F32.PACK_AB R27, R104, R100 ;  /* 0x00000064681b723e */ /* 0x000fe200000010ff */
[----:B------:R0:W-:Y:S01]  /*18210*/  STSM.16.M88.4 [R134], R4 ;  /* 0x0000000486007844 */ /* 0x0001e20000000200 */
[----:B------:R-:W-:Y:S02]  /*18220*/  F2FP.BF16.F32.PACK_AB R138, R141, R140 ;  /* 0x0000008c8d8a723e */ /* 0x000fe400000010ff */
[----:B------:R-:W-:Y:S02]  /*18230*/  F2FP.BF16.F32.PACK_AB R32, R145, R144 ;  /* 0x000000909120723e */ /* 0x000fe400000010ff */
[----:B------:R-:W-:Y:S02]  /*18240*/  F2FP.BF16.F32.PACK_AB R139, R124, R116 ;  /* 0x000000747c8b723e */ /* 0x000fe400000010ff */
[----:B------:R-:W-:-:S02]  /*18250*/  F2FP.BF16.F32.PACK_AB R33, R152, R128 ;  /* 0x000000809821723e */ /* 0x000fc400000010ff */
[----:B------:R-:W-:Y:S02]  /*18260*/  F2FP.BF16.F32.PACK_AB R34, R149, R148 ;  /* 0x000000949522723e */ /* 0x000fe400000010ff */
[----:B------:R-:W-:Y:S01]  /*18270*/  F2FP.BF16.F32.PACK_AB R35, R0, R153 ;  /* 0x000000990023723e */ /* 0x000fe200000010ff */
[----:B------:R1:W-:Y:S01]  /*18280*/  STSM.16.M88.4 [R94], R8 ;  /* 0x000000085e007844 */ /* 0x0003e20000000200 */
[----:B------:R-:W-:Y:S01]  /*18290*/  ULDC UR4, c[0x0][0xa88] ;  /* 0x0002a20000047ab9 */ /* 0x000fe20000000800 */
[----:B----4-:R-:W-:Y:S01]  /*182a0*/  IMAD.WIDE R28, R180, 0x4, R28 ;  /* 0x00000004b41c7825 */ /* 0x010fe200078e021c */
[----:B------:R-:W2:Y:S01]  /*182b0*/  LDC R3, c[0x0][0xbe8] ;  /* 0x0002fa00ff037b82 */ /* 0x000ea20000000800 */
[----:B------:R3:W-:Y:S04]  /*182c0*/  STSM.16.M88.4 [R142], R24 ;  /* 0x000000188e007844 */ /* 0x0007e80000000200 */
[----:B------:R3:W-:Y:S03]  /*182d0*/  STSM.16.M88.4 [R146], R136 ;  /* 0x0000008892007844 */ /* 0x0007e60000000200 */
[----:B0-----:R-:W0:Y:S01]  /*182e0*/  @P2 LDC.64 R4, c[0x0][0xc08] ;  /* 0x00030200ff042b82 */ /* 0x001e220000000a00 */
[----:B------:R3:W-:Y:S01]  /*182f0*/  STSM.16.M88.4 [R21], R32 ;  /* 0x0000002015007844 */ /* 0x0007e20000000200 */
[----:B------:R-:W-:-:S06]  /*18300*/  IMAD.MOV.U32 R20, RZ, RZ, RZ ;  /* 0x000000ffff147224 */ /* 0x000fcc00078e00ff */
[----:B------:R-:W-:Y:S01]  /*18310*/  BAR.SYNC.DEFER_BLOCKING 0x1, 0x100 ;  /* 0x0044000000007b1d */ /* 0x000fe20000010000 */
[----:B------:R-:W-:Y:S02]  /*18320*/  IMAD.U32 R6, RZ, RZ, UR4 ;  /* 0x00000004ff067e24 */ /* 0x000fe4000f8e00ff */
[----:B0-----:R-:W-:-:S03]  /*18330*/  @P2 IMAD.WIDE R4, R180, 0x4, R4 ;  /* 0x00000004b4042825 */ /* 0x001fc600078e0204 */
[----:B------:R3:W5:Y:S04]  /*18340*/  @P0 LDG.E R20, desc[UR54][R28.64] ;  /* 0x000000361c140981 */ /* 0x000768000c1e1900 */
[----:B------:R3:W5:Y:S01]  /*18350*/  @P2 LDG.E R6, desc[UR54][R4.64] ;  /* 0x0000003604062981 */ /* 0x000762000c1e1900 */
[----:B--2---:R-:W-:-:S13]  /*18360*/  ISETP.NE.AND P1, PT, R3, 0x1, PT ;  /* 0x000000010300780c */ /* 0x004fda0003f25270 */
[----:B------:R-:W0:Y:S08]  /*18370*/  @P1 LDC R7, c[0x0][0xbec] ;  /* 0x0002fb00ff071b82 */ /* 0x000e300000000800 */
[----:B-1----:R-:W1:Y:S01]  /*18380*/  @P1 LDC R11, c[0x0][0xbf0] ;  /* 0x0002fc00ff0b1b82 */ /* 0x002e620000000800 */
[----:B------:R-:W-:Y:S01]  /*18390*/  SHF.R.S32.HI R76, RZ, 0x1f, R176 ;  /* 0x0000001fff4c7819 */ /* 0x000fe200000114b0 */
[----:B---3--:R-:W-:Y:S06]  /*183a0*/  @P2 BRA `(.L_x_3030) ;  /* 0x0000000000102947 */ /* 0x008fec0003800000 */
[----:B------:R-:W-:Y:S05]  /*183b0*/  @!P0 BRA `(.L_x_3030) ;  /* 0x00000000000c8947 */ /* 0x000fea0003800000 */
[----:B------:R-:W2:Y:S04]  /*183c0*/  LDG.E R5, desc[UR54][R28.64] ;  /* 0x000000361c057981 */ /* 0x000ea8000c1e1900 */
[----:B-----5:R-:W2:Y:S02]  /*183d0*/  LDG.E R6, desc[UR54][R28.64+0x4] ;  /* 0x000004361c067981 */ /* 0x020ea4000c1e1900 */
[----:B--2---:R-:W-:-:S07]  /*183e0*/  IMAD.IADD R6, R6, 0x1, -R5 ;  /* 0x0000000106067824 */ /* 0x004fce00078e0a05 */
.L_x_3030:
[----:B------:R-:W2:Y:S01]  /*183f0*/  S2R R25, SR_TID.X ;  /* 0x0000000000197919 */ /* 0x000ea20000002100 */
[----:B------:R-:W-:Y:S01]  /*18400*/  ULDC.64 UR4, c[0x0][0xb90] ;  /* 0x0002e40000047ab9 */ /* 0x000fe20000000a00 */
[----:B------:R-:W-:Y:S01]  /*18410*/  IMAD.IADD R8, R229, 0x1, R214 ;  /* 0x00000001e5087824 */ /* 0x000fe200078e02d6 */
[----:B-----5:R-:W-:Y:S01]  /*18420*/  SHF.R.S32.HI R21, RZ, 0x1f, R20 ;  /* 0x0000001fff157819 */ /* 0x020fe20000011414 */
[----:B------:R-:W-:Y:S01]  /*18430*/  IMAD R0, R76, UR4, RZ ;  /* 0x000000044c007c24 */ /* 0x000fe2000f8e02ff */
[----:B------:R-:W-:Y:S01]  /*18440*/  SHF.R.S32.HI R78, RZ, 0x1f, R180 ;  /* 0x0000001fff4e7819 */ /* 0x000fe200000114b4 */
[----:B------:R-:W-:Y:S01]  /*18450*/  IMAD R81, R6, R3, RZ ;  /* 0x0000000306517224 */ /* 0x000fe200078e02ff */
[----:B------:R-:W-:Y:S01]  /*18460*/  SEL R79, R180, RZ, !P0 ;  /* 0x000000ffb44f7207 */ /* 0x000fe20004000000 */
[----:B------:R-:W-:Y:S01]  /*18470*/  IMAD R9, R176, UR5, R0 ;  /* 0x00000005b0097c24 */ /* 0x000fe2000f8e0200 */
[----:B------:R-:W-:Y:S01]  /*18480*/  SEL R78, R78, RZ, !P0 ;  /* 0x000000ff4e4e7207 */ /* 0x000fe20004000000 */
[----:B0-----:R-:W-:Y:S01]  /*18490*/  @P1 IMAD.HI.U32 R0, R8, R7, RZ ;  /* 0x0000000708001227 */ /* 0x001fe200078e00ff */
[----:B------:R-:W0:Y:S03]  /*184a0*/  @P1 LDC R87, c[0x0][0xbec] ;  /* 0x0002fb00ff571b82 */ /* 0x000e260000000800 */
[----:B------:R-:W-:Y:S01]  /*184b0*/  IMAD.MOV.U32 R7, RZ, RZ, R8 ;  /* 0x000000ffff077224 */ /* 0x000fe200078e0008 */
[----:B-1----:R-:W-:Y:S01]  /*184c0*/  @P1 SHF.R.U32.HI R7, RZ, R11, R0 ;  /* 0x0000000bff071219 */ /* 0x002fe20000011600 */
[----:B------:R-:W-:Y:S01]  /*184d0*/  IMAD.WIDE.U32 R4, R176, UR4, R20 ;  /* 0x00000004b0047c25 */ /* 0x000fe2000f8e0014 */
[----:B------:R-:W-:-:S02]  /*184e0*/  ULDC.64 UR4, c[0x0][0xb98] ;  /* 0x0002e60000047ab9 */ /* 0x000fc40000000a00 */
[----:B------:R-:W1:Y:S01]  /*184f0*/  @P1 LDC R89, c[0x0][0xbf0] ;  /* 0x0002fc00ff591b82 */ /* 0x000e620000000800 */
[----:B------:R-:W-:Y:S02]  /*18500*/  IMAD.IADD R5, R5, 0x1, R9 ;  /* 0x0000000105057824 */ /* 0x000fe400078e0209 */
[----:B------:R-:W-:Y:S02]  /*18510*/  IMAD.MOV R0, RZ, RZ, -R7 ;  /* 0x000000ffff007224 */ /* 0x000fe400078e0a07 */
[----:B------:R-:W-:-:S04]  /*18520*/  IMAD.WIDE.U32 R4, R79, UR4, R4 ;  /* 0x000000044f047c25 */ /* 0x000fc8000f8e0004 */
[----:B------:R-:W-:Y:S01]  /*18530*/  IMAD R9, R3, R0, R8 ;  /* 0x0000000003097224 */ /* 0x000fe200078e0208 */
[----:B------:R-:W-:Y:S01]  /*18540*/  IADD3 R4, P2, R7, R4, RZ ;  /* 0x0000000407047210 */ /* 0x000fe20007f5e0ff */
[----:B------:R-:W-:Y:S02]  /*18550*/  IMAD R8, R78, UR4, RZ ;  /* 0x000000044e087c24 */ /* 0x000fe4000f8e02ff */
[----:B--2---:R-:W-:Y:S02]  /*18560*/  VIADD R25, R25, 0xffffff80 ;  /* 0xffffff8019197836 */ /* 0x004fe40000000000 */
[----:B------:R-:W-:Y:S01]  /*18570*/  IMAD R8, R79, UR5, R8 ;  /* 0x000000054f087c24 */ /* 0x000fe2000f8e0208 */
[----:B------:R-:W-:Y:S02]  /*18580*/  ULDC.64 UR4, c[0x0][0xb88] ;  /* 0x0002e20000047ab9 */ /* 0x000fe40000000a00 */
[----:B------:R-:W-:-:S04]  /*18590*/  SHF.R.S32.HI R10, RZ, 0x1f, R25 ;  /* 0x0000001fff0a7819 */ /* 0x000fc80000011419 */
[CC--:B------:R-:W-:Y:S02]  /*185a0*/  LEA.HI R77, R10.reuse, R25.reuse, RZ, 0x3 ;  /* 0x000000190a4d7211 */ /* 0x0c0fe400078f18ff */
[----:B------:R-:W-:Y:S02]  /*185b0*/  LEA.HI R10, R10, R25, RZ, 0x7 ;  /* 0x000000190a0a7211 */ /* 0x000fe400078f38ff */
[----:B------:R-:W-:Y:S02]  /*185c0*/  LOP3.LUT R80, R77, 0xfffffff8, RZ, 0xc0, !PT ;  /* 0xfffffff84d507812 */ /* 0x000fe400078ec0ff */
[----:B------:R-:W-:Y:S02]  /*185d0*/  LOP3.LUT R11, R10, 0xffffff80, RZ, 0xc0, !PT ;  /* 0xffffff800a0b7812 */ /* 0x000fe400078ec0ff */
[----:B------:R-:W-:Y:S01]  /*185e0*/  SHF.R.S32.HI R77, RZ, 0x3, R77 ;  /* 0x00000003ff4d7819 */ /* 0x000fe2000001144d */
[C---:B------:R-:W-:Y:S02]  /*185f0*/  IMAD.IADD R80, R25.reuse, 0x1, -R80 ;  /* 0x0000000119507824 */ /* 0x040fe400078e0a50 */
[----:B------:R-:W-:Y:S01]  /*18600*/  IMAD.IADD R24, R25, 0x1, -R11 ;  /* 0x0000000119187824 */ /* 0x000fe200078e0a0b */
[----:B------:R-:W-:Y:S01]  /*18610*/  SHF.R.S32.HI R25, RZ, 0x1f, R7 ;  /* 0x0000001fff197819 */ /* 0x000fe20000011407 */
[----:B------:R-:W-:Y:S01]  /*18620*/  IMAD.SHL.U32 R0, R80, 0x8, RZ ;  /* 0x0000000850007824 */ /* 0x000fe200078e00ff */
[----:B------:R-:W-:-:S02]  /*18630*/  SHF.R.S32.HI R7, RZ, 0x1f, R9 ;  /* 0x0000001fff077819 */ /* 0x000fc40000011409 */
[----:B------:R-:W-:Y:S01]  /*18640*/  IADD3.X R5, R25, R5, R8, P2, !PT ;  /* 0x0000000519057210 */ /* 0x000fe200017fe408 */
[----:B------:R-:W-:Y:S01]  /*18650*/  IMAD R11, R77, 0x40, R0 ;  /* 0x000000404d0b7824 */ /* 0x000fe200078e0200 */
[----:B------:R-:W-:Y:S01]  /*18660*/  SHF.R.S32.HI R27, RZ, 0x1f, R24 ;  /* 0x0000001fff1b7819 */ /* 0x000fe20000011418 */
[----:B------:R-:W-:Y:S01]  /*18670*/  IMAD R8, R7, UR4, RZ ;  /* 0x0000000407087c24 */ /* 0x000fe2000f8e02ff */
[----:B------:R-:W-:Y:S01]  /*18680*/  LOP3.LUT P0, RZ, R24, 0x3, RZ, 0xc0, !PT ;  /* 0x0000000318ff7812 */ /* 0x000fe2000780c0ff */
[----:B------:R-:W-:Y:S01]  /*18690*/  IMAD.WIDE.U32 R4, R9, UR4, R4 ;  /* 0x0000000409047c25 */ /* 0x000fe2000f8e0004 */
[CC--:B------:R-:W-:Y:S02]  /*186a0*/  LEA.HI R26, R27.reuse, R24.reuse, RZ, 0x2 ;  /* 0x000000181b1a7211 */ /* 0x0c0fe400078f10ff */
[----:B------:R-:W-:Y:S01]  /*186b0*/  LEA.HI R24, R27, R24, RZ, 0x5 ;  /* 0x000000181b187211 */ /* 0x000fe200078f28ff */
[----:B------:R-:W-:Y:S01]  /*186c0*/  IMAD R7, R9, UR5, R8 ;  /* 0x0000000509077c24 */ /* 0x000fe2000f8e0208 */
[----:B------:R-:W-:Y:S01]  /*186d0*/  ULDC.64 UR4, c[0x0][0xb50] ;  /* 0x0002d40000047ab9 */ /* 0x000fe20000000a00 */
[----:B------:R-:W-:Y:S01]  /*186e0*/  IMAD.WIDE R14, R11, 0x2, R14 ;  /* 0x000000020b0e7825 */ /* 0x000fe200078e020e */
[----:B------:R-:W-:-:S02]  /*186f0*/  LEA R8, P2, R4, UR4, 0x2 ;  /* 0x0000000404087c11 */ /* 0x000fc4000f8410ff */
[----:B------:R-:W-:Y:S01]  /*18700*/  SHF.R.S32.HI R28, RZ, 0x2, R26 ;  /* 0x00000002ff1c7819 */ /* 0x000fe2000001141a */
[----:B------:R-:W-:Y:S01]  /*18710*/  IMAD.IADD R5, R5, 0x1, R7 ;  /* 0x0000000105057824 */ /* 0x000fe200078e0207 */
[C---:B------:R-:W-:Y:S02]  /*18720*/  IADD3 R69, P4, R14.reuse, 0x2000, RZ ;  /* 0x000020000e457810 */ /* 0x040fe40007f9e0ff */
[----:B------:R-:W-:Y:S02]  /*18730*/  IADD3 R61, P3, R14, 0x4000, RZ ;  /* 0x000040000e3d7810 */ /* 0x000fe40007f7e0ff */
[----:B------:R-:W-:Y:S01]  /*18740*/  LEA.HI.X R9, R4, UR5, R5, 0x2, P2 ;  /* 0x0000000504097c11 */ /* 0x000fe200090f1405 */
[----:B------:R-:W-:Y:S01]  /*18750*/  ULDC.64 UR4, c[0x0][0xaa0] ;  /* 0x0002a80000047ab9 */ /* 0x000fe20000000a00 */
[C---:B------:R-:W-:Y:S02]  /*18760*/  IADD3 R65, P2, R14.reuse, 0x3000, RZ ;  /* 0x000030000e417810 */ /* 0x040fe40007f5e0ff */
[----:B------:R-:W-:Y:S01]  /*18770*/  IADD3 R73, P5, R14, 0x1000, RZ ;  /* 0x000010000e497810 */ /* 0x000fe20007fbe0ff */
[----:B------:R-:W-:Y:S01]  /*18780*/  SHFL.IDX PT, R27, R9, 0x1, 0x1c1f ;  /* 0x003c1f00091b7f89 */ /* 0x000fe200000e0000 */
[----:B------:R-:W-:-:S02]  /*18790*/  LOP3.LUT R64, R65, 0x380, RZ, 0xc0, !PT ;  /* 0x0000038041407812 */ /* 0x000fc400078ec0ff */
[----:B------:R-:W-:Y:S02]  /*187a0*/  LOP3.LUT R68, R69, 0x380, RZ, 0xc0, !PT ;  /* 0x0000038045447812 */ /* 0x000fe400078ec0ff */
[----:B------:R-:W-:Y:S02]  /*187b0*/  SHF.R.U64 R64, R64, 0x3, RZ ;  /* 0x0000000340407819 */ /* 0x000fe400000012ff */
[----:B------:R-:W-:Y:S02]  /*187c0*/  LOP3.LUT R60, R61, 0x380, RZ, 0xc0, !PT ;  /* 0x000003803d3c7812 */ /* 0x000fe400078ec0ff */
[----:B------:R-:W-:Y:S02]  /*187d0*/  LOP3.LUT R72, R73, 0x380, RZ, 0xc0, !PT ;  /* 0x0000038049487812 */ /* 0x000fe400078ec0ff */
[----:B------:R-:W-:Y:S02]  /*187e0*/  SHF.R.U64 R68, R68, 0x3, RZ ;  /* 0x0000000344447819 */ /* 0x000fe400000012ff */
[----:B------:R-:W-:-:S02]  /*187f0*/  SHF.R.S32.HI R29, RZ, 0x1f, R26 ;  /* 0x0000001fff1d7819 */ /* 0x000fc4000001141a */
[----:B------:R-:W-:Y:S01]  /*18800*/  LOP3.LUT R64, R64, R65, RZ, 0x3c, !PT ;  /* 0x0000004140407212 */ /* 0x000fe200078e3cff */
[--C-:B------:R-:W-:Y:S01]  /*18810*/  IMAD.X R65, RZ, RZ, R15.reuse, P2 ;  /* 0x000000ffff417224 */ /* 0x100fe200010e060f */
[----:B------:R-:W-:Y:S01]  /*18820*/  SHF.R.U64 R60, R60, 0x3, RZ ;  /* 0x000000033c3c7819 */ /* 0x000fe200000012ff */
[----:B------:R-:W-:Y:S01]  /*18830*/  SHFL.IDX PT, R26, R8, 0x1, 0x1c1f ;  /* 0x003c1f00081a7f89 */ /* 0x000fe200000e0000 */
[----:B------:R-:W-:Y:S02]  /*18840*/  IADD3 R49, P2, R14, 0x7000, RZ ;  /* 0x000070000e317810 */ /* 0x000fe40007f5e0ff */
[----:B------:R-:W-:Y:S02]  /*18850*/  SHF.R.U64 R72, R72, 0x3, RZ ;  /* 0x0000000348487819 */ /* 0x000fe400000012ff */
[----:B------:R-:W-:Y:S01]  /*18860*/  LOP3.LUT R68, R68, R69, RZ, 0x3c, !PT ;  /* 0x0000004544447212 */ /* 0x000fe200078e3cff */
[----:B------:R-:W-:Y:S01]  /*18870*/  IMAD.X R69, RZ, RZ, R15, P4 ;  /* 0x000000ffff457224 */ /* 0x000fe200020e060f */
[----:B------:R-:W-:-:S02]  /*18880*/  LEA.HI R29, R29, R28, RZ, 0x3 ;  /* 0x0000001c1d1d7211 */ /* 0x000fc400078f18ff */
[----:B------:R-:W-:Y:S02]  /*18890*/  SHF.R.S32.HI R11, RZ, 0x7, R10 ;  /* 0x00000007ff0b7819 */ /* 0x000fe4000001140a */
[----:B------:R-:W-:Y:S02]  /*188a0*/  IADD3 R53, P4, R14, 0x6000, RZ ;  /* 0x000060000e357810 */ /* 0x000fe40007f9e0ff */
[----:B------:R-:W-:Y:S01]  /*188b0*/  LOP3.LUT R60, R60, R61, RZ, 0x3c, !PT ;  /* 0x0000003d3c3c7212 */ /* 0x000fe200078e3cff */
[--C-:B------:R-:W-:Y:S01]  /*188c0*/  IMAD.X R61, RZ, RZ, R15.reuse, P3 ;  /* 0x000000ffff3d7224 */ /* 0x100fe200018e060f */
[----:B------:R-:W-:Y:S02]  /*188d0*/  LOP3.LUT R48, R49, 0x380, RZ, 0xc0, !PT ;  /* 0x0000038031307812 */ /* 0x000fe400078ec0ff */
[----:B------:R-:W-:Y:S01]  /*188e0*/  LOP3.LUT R72, R72, R73, RZ, 0x3c, !PT ;  /* 0x0000004948487212 */ /* 0x000fe200078e3cff */
[----:B------:R-:W-:Y:S01]  /*188f0*/  IMAD.X R73, RZ, RZ, R15, P5 ;  /* 0x000000ffff497224 */ /* 0x000fe200028e060f */
[----:B------:R-:W-:-:S02]  /*18900*/  LOP3.LUT R29, R29, 0xfffffff8, RZ, 0xc0, !PT ;  /* 0xfffffff81d1d7812 */ /* 0x000fc400078ec0ff */
[----:B------:R-:W-:Y:S02]  /*18910*/  LEA.HI R10, R10, R11, RZ, 0x1 ;  /* 0x0000000b0a0a7211 */ /* 0x000fe400078f08ff */
[----:B------:R-:W-:Y:S01]  /*18920*/  IADD3 R45, P3, R14, 0x8000, RZ ;  /* 0x000080000e2d7810 */ /* 0x000fe20007f7e0ff */
[----:B------:R-:W-:Y:S01]  /*18930*/  IMAD.IADD R29, R28, 0x1, -R29 ;  /* 0x000000011c1d7824 */ /* 0x000fe200078e0a1d */
[----:B------:R-:W-:Y:S02]  /*18940*/  IADD3 R57, P5, R14, 0x5000, RZ ;  /* 0x000050000e397810 */ /* 0x000fe40007fbe0ff */
[----:B------:R-:W-:Y:S02]  /*18950*/  LOP3.LUT R52, R53, 0x380, RZ, 0xc0, !PT ;  /* 0x0000038035347812 */ /* 0x000fe400078ec0ff */
[----:B------:R-:W-:Y:S02]  /*18960*/  SHF.R.U64 R48, R48, 0x3, RZ ;  /* 0x0000000330307819 */ /* 0x000fe400000012ff */
[----:B------:R-:W-:-:S02]  /*18970*/  LOP3.LUT R10, R10, 0x3fffffe, RZ, 0xc0, !PT ;  /* 0x03fffffe0a0a7812 */ /* 0x000fc400078ec0ff */
[----:B------:R-:W-:Y:S02]  /*18980*/  SHF.R.S32.HI R24, RZ, 0x5, R24 ;  /* 0x00000005ff187819 */ /* 0x000fe40000011418 */
[----:B------:R-:W-:Y:S01]  /*18990*/  LOP3.LUT R44, R45, 0x380, RZ, 0xc0, !PT ;  /* 0x000003802d2c7812 */ /* 0x000fe200078ec0ff */
[----:B------:R-:W-:Y:S01]  /*189a0*/  IMAD.IADD R10, R11, 0x1, -R10 ;  /* 0x000000010b0a7824 */ /* 0x000fe200078e0a0a */
[----:B------:R-:W-:Y:S01]  /*189b0*/  LOP3.LUT R56, R57, 0x380, RZ, 0xc0, !PT ;  /* 0x0000038039387812 */ /* 0x000fe200078ec0ff */
[----:B------:R-:W-:Y:S01]  /*189c0*/  IMAD R7, R24, 0x10, R29 ;  /* 0x0000001018077824 */ /* 0x000fe200078e021d */
[----:B------:R-:W-:Y:S01]  /*189d0*/  SHF.R.U64 R52, R52, 0x3, RZ ;  /* 0x0000000334347819 */ /* 0x000fe200000012ff */
[----:B------:R-:W-:Y:S01]  /*189e0*/  SHFL.IDX PT, R11, R9, RZ, 0x1c1f ;  /* 0x001c1fff090b7589 */ /* 0x000fe200000e0000 */
[----:B------:R-:W-:Y:S01]  /*189f0*/  LOP3.LUT R48, R48, R49, RZ, 0x3c, !PT ;  /* 0x0000003130307212 */ /* 0x000fe200078e3cff */
[----:B------:R-:W-:Y:S01]  /*18a00*/  IMAD.X R49, RZ, RZ, R15, P2 ;  /* 0x000000ffff317224 */ /* 0x000fe200010e060f */
[----:B------:R-:W-:Y:S01]  /*18a10*/  SHF.R.U64 R44, R44, 0x3, RZ ;  /* 0x000000032c2c7819 */ /* 0x000fe200000012ff */
[----:B------:R-:W-:Y:S01]  /*18a20*/  IMAD R5, R10, 0x40, R7 ;  /* 0x000000400a057824 */ /* 0x000fe200078e0207 */
[----:B------:R-:W-:Y:S01]  /*18a30*/  IADD3 R33, P2, R14, 0xb000, RZ ;  /* 0x0000b0000e217810 */ /* 0x000fe20007f5e0ff */
[----:B------:R-:W2:Y:S01]  /*18a40*/  SHFL.IDX PT, R10, R8, RZ, 0x1c1f ;  /* 0x001c1fff080a7589 */ /* 0x000ea200000e0000 */
[----:B------:R-:W-:Y:S01]  /*18a50*/  SHF.R.U64 R56, R56, 0x3, RZ ;  /* 0x0000000338387819 */ /* 0x000fe200000012ff */
[----:B------:R-:W-:Y:S01]  /*18a60*/  IMAD.IADD R4, R5, 0x1, R214 ;  /* 0x0000000105047824 */ /* 0x000fe200078e02d6 */
[----:B------:R-:W-:Y:S01]  /*18a70*/  LOP3.LUT R52, R52, R53, RZ, 0x3c, !PT ;  /* 0x0000003534347212 */ /* 0x000fe200078e3cff */
[----:B------:R-:W-:Y:S01]  /*18a80*/  IMAD.X R53, RZ, RZ, R15, P4 ;  /* 0x000000ffff357224 */ /* 0x000fe200020e060f */
[----:B------:R-:W-:-:S02]  /*18a90*/  IADD3 R37, P4, R14, 0xa000, RZ ;  /* 0x0000a0000e257810 */ /* 0x000fc40007f9e0ff */
[----:B------:R-:W-:Y:S01]  /*18aa0*/  LOP3.LUT R44, R44, R45, RZ, 0x3c, !PT ;  /* 0x0000002d2c2c7212 */ /* 0x000fe200078e3cff */
[--C-:B------:R-:W-:Y:S01]  /*18ab0*/  IMAD.X R45, RZ, RZ, R15.reuse, P3 ;  /* 0x000000ffff2d7224 */ /* 0x100fe200018e060f */
[----:B------:R-:W-:Y:S02]  /*18ac0*/  LOP3.LUT R32, R33, 0x380, RZ, 0xc0, !PT ;  /* 0x0000038021207812 */ /* 0x000fe400078ec0ff */
[----:B------:R-:W-:Y:S01]  /*18ad0*/  LOP3.LUT R56, R56, R57, RZ, 0x3c, !PT ;  /* 0x0000003938387212 */ /* 0x000fe200078e3cff */
[----:B------:R-:W-:Y:S01]  /*18ae0*/  IMAD.X R57, RZ, RZ, R15, P5 ;  /* 0x000000ffff397224 */ /* 0x000fe200028e060f */
[C---:B------:R-:W-:Y:S02]  /*18af0*/  IADD3 R29, P3, R14.reuse, 0xc000, RZ ;  /* 0x0000c0000e1d7810 */ /* 0x040fe40007f7e0ff */
[----:B------:R-:W-:Y:S02]  /*18b00*/  IADD3 R41, P5, R14, 0x9000, RZ ;  /* 0x000090000e297810 */ /* 0x000fe40007fbe0ff */
[----:B------:R-:W-:-:S02]  /*18b10*/  LOP3.LUT R36, R37, 0x380, RZ, 0xc0, !PT ;  /* 0x0000038025247812 */ /* 0x000fc400078ec0ff */
[----:B------:R-:W-:Y:S02]  /*18b20*/  SHF.R.U64 R32, R32, 0x3, RZ ;  /* 0x0000000320207819 */ /* 0x000fe400000012ff */
[----:B------:R-:W-:Y:S02]  /*18b30*/  LOP3.LUT R28, R29, 0x380, RZ, 0xc0, !PT ;  /* 0x000003801d1c7812 */ /* 0x000fe400078ec0ff */
[----:B------:R-:W-:Y:S02]  /*18b40*/  LOP3.LUT R40, R41, 0x380, RZ, 0xc0, !PT ;  /* 0x0000038029287812 */ /* 0x000fe400078ec0ff */
[----:B------:R-:W-:Y:S02]  /*18b50*/  SHF.R.U64 R36, R36, 0x3, RZ ;  /* 0x0000000324247819 */ /* 0x000fe400000012ff */
[----:B------:R-:W-:Y:S01]  /*18b60*/  LOP3.LUT R32, R32, R33, RZ, 0x3c, !PT ;  /* 0x0000002120207212 */ /* 0x000fe200078e3cff */
[----:B------:R-:W-:Y:S01]  /*18b70*/  IMAD.X R33, RZ, RZ, R15, P2 ;  /* 0x000000ffff217224 */ /* 0x000fe200010e060f */
[----:B------:R-:W-:-:S02]  /*18b80*/  SHF.R.U64 R28, R28, 0x3, RZ ;  /* 0x000000031c1c7819 */ /* 0x000fc400000012ff */
[C---:B------:R-:W-:Y:S01]  /*18b90*/  ISETP.GE.OR P2, PT, R4.reuse, R81, P0 ;  /* 0x000000510400720c */ /* 0x040fe20000746670 */
[----:B------:R-:W-:Y:S01]  /*18ba0*/  VIADD R4, R4, 0x8 ;  /* 0x0000000804047836 */ /* 0x000fe20000000000 */
[----:B------:R-:W-:Y:S02]  /*18bb0*/  SHF.R.U64 R40, R40, 0x3, RZ ;  /* 0x0000000328287819 */ /* 0x000fe400000012ff */
[----:B------:R-:W-:Y:S01]  /*18bc0*/  LOP3.LUT R36, R36, R37, RZ, 0x3c, !PT ;  /* 0x0000002524247212 */ /* 0x000fe200078e3cff */
[--C-:B------:R-:W-:Y:S01]  /*18bd0*/  IMAD.X R37, RZ, RZ, R15.reuse, P4 ;  /* 0x000000ffff257224 */ /* 0x100fe200020e060f */
[----:B------:R-:W-:Y:S01]  /*18be0*/  IADD3 R83, P4, R14, 0xe000, RZ ;  /* 0x0000e0000e537810 */ /* 0x000fe20007f9e0ff */
[----:B------:R-:W-:Y:S01]  /*18bf0*/  IMAD R21, R21, UR4, RZ ;  /* 0x0000000415157c24 */ /* 0x000fe2000f8e02ff */
[----:B------:R-:W-:Y:S01]  /*18c00*/  LOP3.LUT R28, R28, R29, RZ, 0x3c, !PT ;  /* 0x0000001d1c1c7212 */ /* 0x000fe200078e3cff */
[--C-:B------:R-:W-:Y:S01]  /*18c10*/  IMAD.X R29, RZ, RZ, R15.reuse, P3 ;  /* 0x000000ffff1d7224 */ /* 0x100fe200018e060f */
[----:B------:R-:W-:Y:S01]  /*18c20*/  LOP3.LUT R40, R40, R41, RZ, 0x3c, !PT ;  /* 0x0000002928287212 */ /* 0x000fe200078e3cff */
[----:B------:R-:W-:Y:S01]  /*18c30*/  IMAD.X R41, RZ, RZ, R15, P5 ;  /* 0x000000ffff297224 */ /* 0x000fe200028e060f */
[----:B------:R-:W-:Y:S01]  /*18c40*/  IADD3 R5, P3, R14, 0xf000, RZ ;  /* 0x0000f0000e057810 */ /* 0x000fe20007f7e0ff */
[----:B--2---:R-:W-:Y:S01]  /*18c50*/  @!P2 ST.E desc[UR54][R10.64], R13 ;  /* 0x0000000d0a00a985 */ /* 0x004fe2000c101936 */
[----:B------:R-:W-:-:S02]  /*18c60*/  ISETP.GE.OR P0, PT, R4, R81, P0 ;  /* 0x000000510400720c */ /* 0x000fc40000706670 */
[C---:B------:R-:W-:Y:S02]  /*18c70*/  IADD3 R25, P5, R14.reuse, 0xd000, RZ ;  /* 0x0000d0000e197810 */ /* 0x040fe40007fbe0ff */
[----:B------:R-:W-:Y:S02]  /*18c80*/  LOP3.LUT R7, R14, 0x380, RZ, 0xc0, !PT ;  /* 0x000003800e077812 */ /* 0x000fe400078ec0ff */
[----:B------:R-:W-:Y:S01]  /*18c90*/  LOP3.LUT R82, R83, 0x380, RZ, 0xc0, !PT ;  /* 0x0000038053527812 */ /* 0x000fe200078ec0ff */
[C---:B------:R-:W-:Y:S01]  /*18ca0*/  IMAD R85, R20.reuse, UR5, R21 ;  /* 0x0000000514557c24 */ /* 0x040fe2000f8e0215 */
[----:B------:R-:W-:Y:S01]  /*18cb0*/  LOP3.LUT R4, R5, 0x380, RZ, 0xc0, !PT ;  /* 0x0000038005047812 */ /* 0x000fe200078ec0ff */
[----:B------:R-:W-:Y:S01]  /*18cc0*/  IMAD.WIDE.U32 R20, R20, UR4, RZ ;  /* 0x0000000414147c25 */ /* 0x000fe2000f8e00ff */
[----:B------:R-:W-:Y:S01]  /*18cd0*/  LOP3.LUT R24, R25, 0x380, RZ, 0xc0, !PT ;  /* 0x0000038019187812 */ /* 0x000fe200078ec0ff */
[----:B------:R-:W-:Y:S01]  /*18ce0*/  ULDC.64 UR4, c[0x0][0xae8] ;  /* 0x0002ba0000047ab9 */ /* 0x000fe20000000a00 */
[----:B------:R-:W-:Y:S01]  /*18cf0*/  SHF.R.U64 R82, R82, 0x3, RZ ;  /* 0x0000000352527819 */ /* 0x000fe200000012ff */
[----:B------:R2:W-:Y:S01]  /*18d00*/  @!P0 ST.E desc[UR54][R26.64], R12 ;  /* 0x0000000c1a008985 */ /* 0x0005e2000c101936 */
[----:B------:R-:W-:Y:S01]  /*18d10*/  SHF.R.U64 R7, R7, 0x3, RZ ;  /* 0x0000000307077819 */ /* 0x000fe200000012ff */
[----:B------:R-:W-:Y:S01]  /*18d20*/  IMAD.IADD R21, R21, 0x1, R85 ;  /* 0x0000000115157824 */ /* 0x000fe200078e0255 */
[----:B------:R-:W-:Y:S01]  /*18d30*/  SHF.R.U64 R4, R4, 0x3, RZ ;  /* 0x0000000304047819 */ /* 0x000fe200000012ff */
[----:B------:R-:W-:Y:S01]  /*18d40*/  IMAD R85, R80, 0x20, R77 ;  /* 0x0000002050557824 */ /* 0x000fe200078e024d */
[----:B------:R-:W-:Y:S01]  /*18d50*/  SHF.R.U64 R24, R24, 0x3, RZ ;  /* 0x0000000318187819 */ /* 0x000fe200000012ff */
[----:B------:R-:W-:Y:S01]  /*18d60*/  IMAD R76, R76, UR4, RZ ;  /* 0x000000044c4c7c24 */ /* 0x000fe2000f8e02ff */
[----:B------:R-:W-:Y:S01]  /*18d70*/  LOP3.LUT R82, R82, R83, RZ, 0x3c, !PT ;  /* 0x0000005352527212 */ /* 0x000fe200078e3cff */
[----:B------:R-:W-:Y:S01]  /*18d80*/  IMAD.X R83, RZ, RZ, R15, P4 ;  /* 0x000000ffff537224 */ /* 0x000fe200020e060f */
[----:B------:R-:W-:Y:S01]  /*18d90*/  LOP3.LUT R14, R7, R14, RZ, 0x3c, !PT ;  /* 0x0000000e070e7212 */ /* 0x000fe200078e3cff */
[----:B------:R-:W-:Y:S01]  /*18da0*/  IMAD.IADD R80, R214, 0x1, R85 ;  /* 0x00000001d6507824 */ /* 0x000fe200078e0255 */
[----:B------:R-:W-:Y:S01]  /*18db0*/  LOP3.LUT R24, R24, R25, RZ, 0x3c, !PT ;  /* 0x0000001918187212 */ /* 0x000fe200078e3cff */
[--C-:B------:R-:W-:Y:S01]  /*18dc0*/  IMAD.X R25, RZ, RZ, R15.reuse, P5 ;  /* 0x000000ffff197224 */ /* 0x100fe200028e060f */
[----:B------:R-:W-:Y:S01]  /*18dd0*/  LOP3.LUT R8, R4, R5, RZ, 0x3c, !PT ;  /* 0x0000000504087212 */ /* 0x000fe200078e3cff */
[----:B------:R-:W-:Y:S01]  /*18de0*/  IMAD.X R9, RZ, RZ, R15, P3 ;  /* 0x000000ffff097224 */ /* 0x000fe200018e060f */
[----:B------:R-:W5:Y:S01]  /*18df0*/  LD.E.128 R4, desc[UR54][R14.64] ;  /* 0x000000360e047980 */ /* 0x000f62000c101d00 */
[----:B------:R-:W-:-:S03]  /*18e00*/  IMAD.WIDE.U32 R20, R176, UR4, R20 ;  /* 0x00000004b0147c25 */ /* 0x000fc6000f8e0014 */
[----:B------:R-:W5:Y:S01]  /*18e10*/  LD.E.128 R72, desc[UR54][R72.64] ;  /* 0x0000003648487980 */ /* 0x000f62000c101d00 */
[----:B------:R-:W-:-:S03]  /*18e20*/  IMAD.IADD R214, R77, 0x1, R214 ;  /* 0x000000014dd67824 */ /* 0x000fc600078e02d6 */
[----:B------:R-:W5:Y:S04]  /*18e30*/  LD.E.128 R68, desc[UR54][R68.64] ;  /* 0x0000003644447980 */ /* 0x000f68000c101d00 */
[----:B--2---:R2:W5:Y:S04]  /*18e40*/  LD.E.128 R12, desc[UR54][R82.64] ;  /* 0x00000036520c7980 */ /* 0x004568000c101d00 */
[----:B------:R-:W5:Y:S04]  /*18e50*/  LD.E.128 R64, desc[UR54][R64.64] ;  /* 0x0000003640407980 */ /* 0x000f68000c101d00 */
[----:B------:R-:W5:Y:S01]  /*18e60*/  LD.E.128 R60, desc[UR54][R60.64] ;  /* 0x000000363c3c7980 */ /* 0x000f62000c101d00 */
[----:B--2---:R-:W-:Y:S01]  /*18e70*/  IMAD R83, R176, UR5, R76 ;  /* 0x00000005b0537c24 */ /* 0x004fe2000f8e024c */
[----:B------:R-:W-:Y:S01]  /*18e80*/  ULDC.64 UR4, c[0x0][0xaf0] ;  /* 0x0002bc0000047ab9 */ /* 0x000fe20000000a00 */
[----:B0-----:R-:W-:Y:S01]  /*18e90*/  @P1 IMAD.HI.U32 R76, R80, R87, RZ ;  /* 0x00000057504c1227 */ /* 0x001fe200078e00ff */
[----:B------:R-:W5:Y:S03]  /*18ea0*/  LD.E.128 R56, desc[UR54][R56.64] ;  /* 0x0000003638387980 */ /* 0x000f66000c101d00 */
[----:B------:R-:W-:Y:S01]  /*18eb0*/  IMAD.IADD R21, R21, 0x1, R83 ;  /* 0x0000000115157824 */ /* 0x000fe200078e0253 */
[----:B------:R-:W5:Y:S01]  /*18ec0*/  LD.E.128 R52, desc[UR54][R52.64] ;  /* 0x0000003634347980 */ /* 0x000f62000c101d00 */
[----:B------:R-:W-:Y:S01]  /*18ed0*/  IMAD.MOV.U32 R83, RZ, RZ, R80 ;  /* 0x000000ffff537224 */ /* 0x000fe200078e0050 */
[----:B-1----:R-:W-:Y:S01]  /*18ee0*/  @P1 SHF.R.U32.HI R83, RZ, R89, R76 ;  /* 0x00000059ff531219 */ /* 0x002fe2000001164c */
[----:B------:R-:W-:Y:S01]  /*18ef0*/  IMAD R78, R78, UR4, RZ ;  /* 0x000000044e4e7c24 */ /* 0x000fe2000f8e02ff */
[----:B------:R-:W5:Y:S02]  /*18f00*/  LD.E.128 R48, desc[UR54][R48.64] ;  /* 0x0000003630307980 */ /* 0x000f64000c101d00 */
[--C-:B------:R-:W-:Y:S01]  /*18f10*/  SHF.R.S32.HI R76, RZ, 0x1f, R83.reuse ;  /* 0x0000001fff4c7819 */ /* 0x100fe20000011453 */
[----:B------:R-:W-:Y:S01]  /*18f20*/  IMAD R85, R79, UR5, R78 ;  /* 0x000000054f557c24 */ /* 0x000fe2000f8e024e */
[----:B------:R-:W5:Y:S01]  /*18f30*/  LD.E.128 R44, desc[UR54][R44.64] ;  /* 0x000000362c2c7980 */ /* 0x000f62000c101d00 */
[----:B------:R-:W-:-:S02]  /*18f40*/  IMAD.MOV R78, RZ, RZ, -R83 ;  /* 0x000000ffff4e7224 */ /* 0x000fc400078e0a53 */
[----:B------:R-:W-:Y:S01]  /*18f50*/  IMAD.WIDE.U32 R20, R79, UR4, R20 ;  /* 0x000000044f147c25 */ /* 0x000fe2000f8e0014 */
[----:B------:R-:W-:Y:S01]  /*18f60*/  ULDC.64 UR4, c[0x0][0xae0] ;  /* 0x0002b80000047ab9 */ /* 0x000fe20000000a00 */
[----:B------:R-:W5:Y:S02]  /*18f70*/  LD.E.128 R40, desc[UR54][R40.64] ;  /* 0x0000003628287980 */ /* 0x000f64000c101d00 */
[----:B------:R-:W-:Y:S02]  /*18f80*/  IMAD R76, R76, UR4, RZ ;  /* 0x000000044c4c7c24 */ /* 0x000fe4000f8e02ff */
[----:B------:R-:W-:Y:S01]  /*18f90*/  IMAD R3, R3, R78, R80 ;  /* 0x0000004e03037224 */ /* 0x000fe200078e0250 */
[----:B------:R-:W5:Y:S01]  /*18fa0*/  LD.E.128 R36, desc[UR54][R36.64] ;  /* 0x0000003624247980 */ /* 0x000f62000c101d00 */
[----:B------:R-:W-:Y:S02]  /*18fb0*/  IMAD.IADD R21, R21, 0x1, R85 ;  /* 0x0000000115157824 */ /* 0x000fe400078e0255 */
[C---:B------:R-:W-:Y:S01]  /*18fc0*/  IMAD R79, R83.reuse, UR5, R76 ;  /* 0x00000005534f7c24 */ /* 0x040fe2000f8e024c */
[----:B------:R-:W-:Y:S01]  /*18fd0*/  SHF.R.S32.HI R76, RZ, 0x1f, R3 ;  /* 0x0000001fff4c7819 */ /* 0x000fe20000011403 */
[----:B------:R-:W-:Y:S01]  /*18fe0*/  IMAD.WIDE.U32 R20, R83, UR4, R20 ;  /* 0x0000000453147c25 */ /* 0x000fe2000f8e0014 */
[----:B------:R-:W-:Y:S01]  /*18ff0*/  ULDC.64 UR4, c[0x0][0xad8] ;  /* 0x0002b60000047ab9 */ /* 0x000fe20000000a00 */
[----:B------:R-:W5:Y:S02]  /*19000*/  LD.E.128 R32, desc[UR54][R32.64] ;  /* 0x0000003620207980 */ /* 0x000f64000c101d00 */
[----:B------:R-:W-:-:S02]  /*19010*/  IMAD.IADD R21, R21, 0x1, R79 ;  /* 0x0000000115157824 */ /* 0x000fc400078e024f */
[----:B------:R-:W5:Y:S01]  /*19020*/  LD.E.128 R28, desc[UR54][R28.64] ;  /* 0x000000361c1c7980 */ /* 0x000f62000c101d00 */
[----:B------:R-:W-:-:S03]  /*19030*/  IMAD R76, R76, UR4, RZ ;  /* 0x000000044c4c7c24 */ /* 0x000fc6000f8e02ff */
        /* <DEDUP_REMOVED lines=11> */
[----:B------:R-:W-:Y:S01]  /*190f0*/  IMAD.IADD R21, R21, 0x1, R77 ;  /* 0x0000000115157824 */ /* 0x000fe200078e024d */
[----:B------:R-:W-:Y:S01]  /*19100*/  LEA R80, P2, R20, UR4, 0x1 ;  /* 0x0000000414507c11 */ /* 0x000fe2000f8408ff */
[----:B------:R-:W-:-:S03]  /*19110*/  VIADD R3, R23, 0x22820 ;  /* 0x0002282017037836 */ /* 0x000fc60000000000 */
[----:B------:R-:W-:Y:S02]  /*19120*/  LEA.HI.X R84, R20, UR5, R21, 0x1, P2 ;  /* 0x0000000514547c11 */ /* 0x000fe400090f0c15 */
[C---:B------:R-:W-:Y:S02]  /*19130*/  ISETP.GE.AND P2, PT, R214.reuse, R81, PT ;  /* 0x00000051d600720c */ /* 0x040fe40003f46270 */
[----:B------:R-:W-:Y:S01]  /*19140*/  PRMT R3, RZ, 0x654, R3 ;  /* 0x00000654ff037816 */ /* 0x000fe20000000003 */
[C---:B------:R-:W-:Y:S02]  /*19150*/  VIADD R76, R214.reuse, 0x20 ;  /* 0x00000020d64c7836 */ /* 0x040fe40000000000 */
[----:B------:R-:W-:Y:S02]  /*19160*/  VIADD R78, R214, 0x40 ;  /* 0x00000040d64e7836 */ /* 0x000fe40000000000 */
[C---:B------:R-:W-:Y:S02]  /*19170*/  VIADD R86, R0.reuse, 0xc0 ;  /* 0x000000c000567836 */ /* 0x040fe40000000000 */
[----:B------:R-:W-:-:S02]  /*19180*/  VIADD R88, R0, 0x40 ;  /* 0x0000004000587836 */ /* 0x000fc40000000000 */
[----:B------:R-:W-:Y:S01]  /*19190*/  VIADD R90, R0, 0x80 ;  /* 0x00000080005a7836 */ /* 0x000fe20000000000 */
[----:B0-----:R0:W-:Y:S01]  /*191a0*/  SYNCS.ARRIVE.TRANS64.RED.A1T0 RZ, [R3+URZ], RZ ;  /* 0x000000ff03ff79a7 */ /* 0x0011e2000810043f */
[----:B------:R1:W2:Y:S01]  /*191b0*/  SHFL.IDX PT, R83, R80, RZ, 0x181f ;  /* 0x00181fff50537589 */ /* 0x0002a200000e0000 */
[----:B------:R-:W-:Y:S01]  /*191c0*/  BSSY B1, `(.L_x_3031) ;  /* 0x000001a000017945 */ /* 0x000fe20003800000 */
[-C--:B------:R-:W-:Y:S02]  /*191d0*/  ISETP.GE.AND P1, PT, R76, R81.reuse, PT ;  /* 0x000000514c00720c */ /* 0x080fe40003f26270 */
[----:B------:R-:W-:Y:S01]  /*191e0*/  ISETP.GE.AND P0, PT, R78, R81, PT ;  /* 0x000000514e00720c */ /* 0x000fe20003f06270 */
[----:B0-----:R1:W0:Y:S01]  /*191f0*/  SHFL.IDX PT, R3, R84, RZ, 0x181f ;  /* 0x00181fff54037589 */ /* 0x00122200000e0000 */
[----:B------:R-:W-:Y:S02]  /*19200*/  SHF.R.S32.HI R87, RZ, 0x1f, R0 ;  /* 0x0000001fff577819 */ /* 0x000fe40000011400 */
[----:B------:R-:W-:-:S02]  /*19210*/  SHF.R.S32.HI R85, RZ, 0x1f, R86 ;  /* 0x0000001fff557819 */ /* 0x000fc40000011456 */
[----:B------:R-:W-:Y:S02]  /*19220*/  SHF.R.S32.HI R89, RZ, 0x1f, R88 ;  /* 0x0000001fff597819 */ /* 0x000fe40000011458 */
[----:B------:R-:W-:Y:S01]  /*19230*/  SHF.R.S32.HI R91, RZ, 0x1f, R90 ;  /* 0x0000001fff5b7819 */ /* 0x000fe2000001145a */
[----:B-1----:R-:W-:Y:S06]  /*19240*/  @P2 BRA `(.L_x_3032) ;  /* 0x0000000000442947 */ /* 0x002fec0003800000 */
[----:B------:R-:W-:Y:S02]  /*19250*/  ULDC UR4, c[0x0][0xac8] ;  /* 0x0002b20000047ab9 */ /* 0x000fe40000000800 */
[----:B------:R-:W-:Y:S02]  /*19260*/  ISETP.GE.AND P2, PT, R0, UR4, PT ;  /* 0x0000000400007c0c */ /* 0x000fe4000bf46270 */
[----:B------:R-:W-:Y:S02]  /*19270*/  ISETP.GE.AND P3, PT, R88, UR4, PT ;  /* 0x0000000458007c0c */ /* 0x000fe4000bf66270 */
[----:B------:R-:W-:-:S09]  /*19280*/  ISETP.GE.AND P4, PT, R90, UR4, PT ;  /* 0x000000045a007c0c */ /* 0x000fd2000bf86270 */
[----:B--2---:R-:W-:-:S04]  /*19290*/  @!P2 LEA R20, P5, R0, R83, 0x1 ;  /* 0x000000530014a211 */ /* 0x004fc800078a08ff */
[----:B0-----:R-:W-:Y:S02]  /*192a0*/  @!P2 LEA.HI.X R21, R0, R3, R87, 0x1, P5 ;  /* 0x000000030015a211 */ /* 0x001fe400028f0c57 */
        /* <DEDUP_REMOVED lines=11> */
.L_x_3032:
[----:B------:R-:W-:Y:S05]  /*19360*/  BSYNC B1 ;  /* 0x0000000000017941 */ /* 0x000fea0003800000 */
.L_x_3031:
[----:B0-----:R0:W3:Y:S01]  /*19370*/  SHFL.IDX PT, R3, R84, 0x1, 0x181f ;  /* 0x00381f0054037f89 */ /* 0x0010e200000e0000 */
[----:B------:R-:W-:Y:S03]  /*19380*/  BSSY B1, `(.L_x_3033) ;  /* 0x0000014000017945 */ /* 0x000fe60003800000 */
[----:B-1---5:R0:W1:Y:S01]  /*19390*/  SHFL.IDX PT, R29, R80, 0x1, 0x181f ;  /* 0x00381f00501d7f89 */ /* 0x02206200000e0000 */
[----:B------:R-:W-:Y:S05]  /*193a0*/  @P1 BRA `(.L_x_3034) ;  /* 0x0000000000441947 */ /* 0x000fea0003800000 */
[----:B------:R-:W-:Y:S02]  /*193b0*/  ULDC UR4, c[0x0][0xac8] ;  /* 0x0002b20000047ab9 */ /* 0x000fe40000000800 */
[----:B------:R-:W-:Y:S02]  /*193c0*/  ISETP.GE.AND P4, PT, R0, UR4, PT ;  /* 0x0000000400007c0c */ /* 0x000fe4000bf86270 */
[----:B------:R-:W-:Y:S02]  /*193d0*/  ISETP.GE.AND P3, PT, R88, UR4, PT ;  /* 0x0000000458007c0c */ /* 0x000fe4000bf66270 */
[----:B------:R-:W-:Y:S02]  /*193e0*/  ISETP.GE.AND P2, PT, R90, UR4, PT ;  /* 0x000000045a007c0c */ /* 0x000fe4000bf46270 */
[----:B------:R-:W-:-:S07]  /*193f0*/  ISETP.GE.AND P1, PT, R86, UR4, PT ;  /* 0x0000000456007c0c */ /* 0x000fce000bf26270 */
[----:B-1----:R-:W-:-:S04]  /*19400*/  @!P4 LEA R4, P5, R0, R29, 0x1 ;  /* 0x0000001d0004c211 */ /* 0x002fc800078a08ff */
[----:B---3--:R-:W-:Y:S02]  /*19410*/  @!P4 LEA.HI.X R5, R0, R3, R87, 0x1, P5 ;  /* 0x000000030005c211 */ /* 0x008fe400028f0c57 */
        /* <DEDUP_REMOVED lines=10> */
.L_x_3034:
[----:B------:R-:W-:Y:S05]  /*194c0*/  BSYNC B1 ;  /* 0x0000000000017941 */ /* 0x000fea0003800000 */
.L_x_3033:
[----:B---3--:R3:W0:Y:S01]  /*194d0*/  SHFL.IDX PT, R3, R84, 0x2, 0x181f ;  /* 0x00581f0054037f89 */ /* 0x00862200000e0000 */
[----:B------:R-:W-:Y:S03]  /*194e0*/  BSSY B1, `(.L_x_3035) ;  /* 0x0000014000017945 */ /* 0x000fe60003800000 */
[----:B----4-:R3:W4:Y:S01]  /*194f0*/  SHFL.IDX PT, R25, R80, 0x2, 0x181f ;  /* 0x00581f0050197f89 */ /* 0x01072200000e0000 */
[----:B------:R-:W-:Y:S05]  /*19500*/  @P0 BRA `(.L_x_3036) ;  /* 0x0000000000440947 */ /* 0x000fea0003800000 */
[----:B------:R-:W-:Y:S02]  /*19510*/  ULDC UR4, c[0x0][0xac8] ;  /* 0x0002b20000047ab9 */ /* 0x000fe40000000800 */
[----:B------:R-:W-:Y:S02]  /*19520*/  ISETP.GE.AND P3, PT, R0, UR4, PT ;  /* 0x0000000400007c0c */ /* 0x000fe4000bf66270 */
[----:B------:R-:W-:Y:S02]  /*19530*/  ISETP.GE.AND P2, PT, R88, UR4, PT ;  /* 0x0000000458007c0c */ /* 0x000fe4000bf46270 */
[----:B------:R-:W-:Y:S02]  /*19540*/  ISETP.GE.AND P1, PT, R90, UR4, PT ;  /* 0x000000045a007c0c */ /* 0x000fe4000bf26270 */
[----:B------:R-:W-:-:S07]  /*19550*/  ISETP.GE.AND P0, PT, R86, UR4, PT ;  /* 0x0000000456007c0c */ /* 0x000fce000bf06270 */
[-C--:B----4-:R-:W-:Y:S02]  /*19560*/  @!P3 LEA R4, P5, R0, R25.reuse, 0x1 ;  /* 0x000000190004b211 */ /* 0x090fe400078a08ff */
[----:B------:R-:W-:Y:S02]  /*19570*/  @!P2 LEA R6, P4, R88, R25, 0x1 ;  /* 0x000000195806a211 */ /* 0x000fe400078808ff */
[----:B0-----:R-:W-:Y:S02]  /*19580*/  @!P3 LEA.HI.X R5, R0, R3, R87, 0x1, P5 ;  /* 0x000000030005b211 */ /* 0x001fe400028f0c57 */
        /* <DEDUP_REMOVED lines=9> */
.L_x_3036:
[----:B------:R-:W-:Y:S05]  /*19620*/  BSYNC B1 ;  /* 0x0000000000017941 */ /* 0x000fea0003800000 */
.L_x_3035:
[----:B0-----:R-:W-:Y:S01]  /*19630*/  VIADD R4, R214, 0x60 ;  /* 0x00000060d6047836 */ /* 0x001fe20000000000 */
[----:B------:R0:W0:Y:S04]  /*19640*/  SHFL.IDX PT, R3, R84, 0x3, 0x181f ;  /* 0x00781f0054037f89 */ /* 0x00002800000e0000 */
        /* <DEDUP_REMOVED lines=22> */
.L_x_3029:
[----:B------:R-:W3:Y:S01]  /*197b0*/  LDL R9, [R1+0x14] ;  /* 0x0000140001097983 */ /* 0x000ee20000100800 */
[----:B------:R-:W-:Y:S01]  /*197c0*/  ULDC.64 UR4, c[0x0][0xc00] ;  /* 0x0003000000047ab9 */ /* 0x000fe20000000a00 */
[----:B------:R-:W3:Y:S01]  /*197d0*/  LDC.64 R4, c[0x0][0xc00] ;  /* 0x00030000ff047b82 */ /* 0x000ee20000000a00 */
[----:B------:R-:W-:Y:S01]  /*197e0*/  ISETP.NE.U32.AND P0, PT, RZ, UR4, PT ;  /* 0x00000004ff007c0c */ /* 0x000fe2000bf05070 */
[----:B------:R-:W-:-:S03]  /*197f0*/  IMAD.MOV.U32 R0, RZ, RZ, RZ ;  /* 0x000000ffff007224 */ /* 0x000fc600078e00ff */
[----:B------:R-:W-:Y:S01]  /*19800*/  ISETP.NE.AND.EX P0, PT, RZ, UR5, PT, P0 ;  /* 0x00000005ff007c0c */ /* 0x000fe2000bf05300 */
[----:B------:R-:W-:Y:S02]  /*19810*/  ULDC.64 UR4, c[0x0][0xc08] ;  /* 0x0003020000047ab9 */ /* 0x000fe40000000a00 */
[----:B------:R-:W-:Y:S01]  /*19820*/  ISETP.NE.U32.AND P1, PT, RZ, UR4, PT ;  /* 0x00000004ff007c0c */ /* 0x000fe2000bf25070 */
[----:B------:R-:W4:Y:S03]  /*19830*/  LDC R25, c[0x0][0xbe8] ;  /* 0x0002fa00ff197b82 */ /* 0x000f260000000800 */
[----:B------:R-:W-:-:S13]  /*19840*/  ISETP.NE.AND.EX P1, PT, RZ, UR5, PT, P1 ;  /* 0x00000005ff007c0c */ /* 0x000fda000bf25310 */
[----:B------:R-:W0:Y:S01]  /*19850*/  @P1 LDC.64 R6, c[0x0][0xc08] ;  /* 0x00030200ff061b82 */ /* 0x000e220000000a00 */
[----:B------:R-:W-:Y:S02]  /*19860*/  ULDC UR4, c[0x0][0xa88] ;  /* 0x0002a20000047ab9 */ /* 0x000fe40000000800 */
[----:B------:R-:W-:Y:S01]  /*19870*/  IMAD.U32 R8, RZ, RZ, UR4 ;  /* 0x00000004ff087e24 */ /* 0x000fe2000f8e00ff */
[----:B------:R-:W1:Y:S01]  /*19880*/  S2R R28, SR_TID.X ;  /* 0x00000000001c7919 */ /* 0x000e620000002100 */
[----:B---3--:R-:W-:-:S04]  /*19890*/  IMAD.WIDE R4, R9, 0x4, R4 ;  /* 0x0000000409047825 */ /* 0x008fc800078e0204 */
[----:B0-----:R-:W-:Y:S01]  /*198a0*/  @P1 IMAD.WIDE R6, R9, 0x4, R6 ;  /* 0x0000000409061825 */ /* 0x001fe200078e0206 */
[----:B------:R0:W5:Y:S04]  /*198b0*/  @P0 LDG.E R0, desc[UR54][R4.64] ;  /* 0x0000003604000981 */ /* 0x000168000c1e1900 */
[----:B------:R0:W5:Y:S01]  /*198c0*/  @P1 LDG.E R8, desc[UR54][R6.64] ;  /* 0x0000003606081981 */ /* 0x000162000c1e1900 */
[----:B----4-:R-:W-:Y:S01]  /*198d0*/  ISETP.NE.AND P2, PT, R25, 0x1, PT ;  /* 0x000000011900780c */ /* 0x010fe20003f45270 */
[----:B-1----:R-:W-:-:S05]  /*198e0*/  VIADD R28, R28, 0xffffff80 ;  /* 0xffffff801c1c7836 */ /* 0x002fca0000000000 */
[----:B------:R-:W-:Y:S02]  /*198f0*/  SHF.R.S32.HI R3, RZ, 0x1f, R28 ;  /* 0x0000001fff037819 */ /* 0x000fe4000001141c */
[----:B------:R-:W-:Y:S02]  /*19900*/  ISETP.GE.AND P3, PT, R28, 0x80, PT ;  /* 0x000000801c00780c */ /* 0x000fe40003f66270 */
[----:B------:R-:W-:-:S03]  /*19910*/  LEA.HI R20, R3, R28, RZ, 0x3 ;  /* 0x0000001c03147211 */ /* 0x000fc600078f18ff */
[----:B------:R-:W1:Y:S01]  /*19920*/  @P2 LDC R27, c[0x0][0xbec] ;  /* 0x0002fb00ff1b2b82 */ /* 0x000e620000000800 */
[----:B0-----:R-:W-:Y:S07]  /*19930*/  @P1 BRA `(.L_x_3038) ;  /* 0x0000000000101947 */ /* 0x001fee0003800000 */
[----:B------:R-:W-:Y:S05]  /*19940*/  @!P0 BRA `(.L_x_3038) ;  /* 0x00000000000c8947 */ /* 0x000fea0003800000 */
[----:B------:R-:W3:Y:S04]  /*19950*/  LDG.E R3, desc[UR54][R4.64] ;  /* 0x0000003604037981 */ /* 0x000ee8000c1e1900 */
[----:B-----5:R-:W3:Y:S02]  /*19960*/  LDG.E R8, desc[UR54][R4.64+0x4] ;  /* 0x0000043604087981 */ /* 0x020ee4000c1e1900 */
[----:B---3--:R-:W-:-:S07]  /*19970*/  IMAD.IADD R8, R8, 0x1, -R3 ;  /* 0x0000000108087824 */ /* 0x008fce00078e0a03 */
.L_x_3038:
[----:B------:R-:W3:Y:S01]  /*19980*/  LDL R26, [R1+0x10] ;  /* 0x00001000011a7983 */ /* 0x000ee20000100800 */
[----:B------:R-:W-:Y:S01]  /*19990*/  SHF.R.S32.HI R3, RZ, 0x1f, R9 ;  /* 0x0000001fff037819 */ /* 0x000fe20000011409 */
[----:B------:R-:W-:Y:S01]  /*199a0*/  BSSY B1, `(.L_x_3039) ;  /* 0x000002e000017945 */ /* 0x000fe20003800000 */
[----:B------:R-:W-:Y:S02]  /*199b0*/  LOP3.LUT R24, R20, 0xfffffff8, RZ, 0xc0, !PT ;  /* 0xfffffff814187812 */ /* 0x000fe400078ec0ff */
[----:B------:R-:W-:Y:S02]  /*199c0*/  SEL R13, R9, RZ, !P0 ;  /* 0x000000ff090d7207 */ /* 0x000fe40004000000 */
[----:B------:R-:W-:Y:S02]  /*199d0*/  SEL R14, R3, RZ, !P0 ;  /* 0x000000ff030e7207 */ /* 0x000fe40004000000 */
[----:B-----5:R-:W-:Y:S02]  /*199e0*/  SHF.R.S32.HI R11, RZ, 0x1f, R0 ;  /* 0x0000001fff0b7819 */ /* 0x020fe40000011400 */
[----:B---3--:R-:W-:Y:S01]  /*199f0*/  SHF.R.S32.HI R12, RZ, 0x1f, R26 ;  /* 0x0000001fff0c7819 */ /* 0x008fe2000001141a */
[----:B------:R-:W-:Y:S06]  /*19a00*/  @P3 BRA `(.L_x_3040) ;  /* 0x00000000009c3947 */ /* 0x000fec0003800000 */
[----:B------:R-:W0:Y:S01]  /*19a10*/  S2R R5, SR_TID.X ;  /* 0x0000000000057919 */ /* 0x000e220000002100 */
[----:B------:R-:W3:Y:S02]  /*19a20*/  LDC R9, c[0x0][0xbe8] ;  /* 0x0002fa00ff097b82 */ /* 0x000ee40000000800 */
[----:B---3--:R-:W-:Y:S01]  /*19a30*/  IMAD R3, R8, R9, RZ ;  /* 0x0000000908037224 */ /* 0x008fe200078e02ff */
[----:B0-----:R-:W-:-:S04]  /*19a40*/  IADD3 R10, R214, -0x80, R5 ;  /* 0xffffff80d60a7810 */ /* 0x001fc80007ffe005 */
        /* <DEDUP_REMOVED lines=13> */
[----:B------:R-:W3:Y:S01]  /*19b20*/  @P0 LDC R21, c[0x0][0xbf0] ;  /* 0x0002fc00ff150b82 */ /* 0x000ee20000000800 */
[----:B------:R-:W-:-:S04]  /*19b30*/  IMAD.WIDE.U32 R4, R13, UR4, R4 ;  /* 0x000000040d047c25 */ /* 0x000fc8000f8e0004 */
[----:B0-----:R-:W-:-:S05]  /*19b40*/  @P0 IMAD.HI.U32 R6, R10, R15, RZ ;  /* 0x0000000f0a060227 */ /* 0x001fca00078e00ff */
[----:B---3--:R-:W-:Y:S01]  /*19b50*/  @P0 SHF.R.U32.HI R3, RZ, R21, R6 ;  /* 0x00000015ff030219 */ /* 0x008fe20000011606 */
[----:B------:R-:W-:-:S03]  /*19b60*/  IMAD R6, R14, UR4, RZ ;  /* 0x000000040e067c24 */ /* 0x000fc6000f8e02ff */
[----:B------:R-:W-:Y:S01]  /*19b70*/  IADD3 R4, P0, R3, R4, RZ ;  /* 0x0000000403047210 */ /* 0x000fe20007f1e0ff */
[--C-:B------:R-:W-:Y:S02]  /*19b80*/  IMAD.MOV R7, RZ, RZ, -R3.reuse ;  /* 0x000000ffff077224 */ /* 0x100fe400078e0a03 */
        /* <DEDUP_REMOVED lines=15> */
.L_x_3040:
[----:B------:R-:W-:Y:S05]  /*19c80*/  BSYNC B1 ;  /* 0x0000000000017941 */ /* 0x000fea0003800000 */
.L_x_3039:
[----:B------:R-:W3:Y:S01]  /*19c90*/  @P2 LDC R9, c[0x0][0xbf0] ;  /* 0x0002fc00ff092b82 */ /* 0x000ee20000000800 */
[----:B------:R-:W-:Y:S01]  /*19ca0*/  ULDC.64 UR4, c[0x0][0xaa0] ;  /* 0x0002a80000047ab9 */ /* 0x000fe20000000a00 */
[----:B------:R-:W-:Y:S01]  /*19cb0*/  SHF.R.S32.HI R29, RZ, 0x3, R20 ;  /* 0x00000003ff1d7819 */ /* 0x000fe20000011414 */
[----:B0-----:R-:W-:Y:S02]  /*19cc0*/  IMAD R3, R11, UR4, RZ ;  /* 0x000000040b037c24 */ /* 0x001fe4000f8e02ff */
[----:B------:R-:W-:Y:S02]  /*19cd0*/  IMAD.IADD R24, R28, 0x1, -R24 ;  /* 0x000000011c187824 */ /* 0x000fe400078e0a18 */
[C---:B------:R-:W-:Y:S02]  /*19ce0*/  IMAD R3, R0.reuse, UR5, R3 ;  /* 0x0000000500037c24 */ /* 0x040fe4000f8e0203 */
[----:B------:R-:W-:Y:S01]  /*19cf0*/  IMAD.WIDE.U32 R4, R0, UR4, RZ ;  /* 0x0000000400047c25 */ /* 0x000fe2000f8e00ff */
[----:B------:R-:W-:-:S03]  /*19d00*/  ULDC.64 UR4, c[0x0][0xae8] ;  /* 0x0002ba0000047ab9 */ /* 0x000fc60000000a00 */
[----:B------:R-:W-:Y:S02]  /*19d10*/  IMAD R7, R24, 0x20, R29 ;  /* 0x0000002018077824 */ /* 0x000fe400078e021d */
[----:B------:R-:W-:Y:S02]  /*19d20*/  IMAD R0, R12, UR4, RZ ;  /* 0x000000040c007c24 */ /* 0x000fe4000f8e02ff */
[----:B------:R-:W-:Y:S02]  /*19d30*/  IMAD.IADD R10, R214, 0x1, R7 ;  /* 0x00000001d60a7824 */ /* 0x000fe400078e0207 */
[----:B------:R-:W-:Y:S02]  /*19d40*/  IMAD R7, R26, UR5, R0 ;  /* 0x000000051a077c24 */ /* 0x000fe4000f8e0200 */
[----:B------:R-:W-:Y:S02]  /*19d50*/  IMAD.IADD R5, R5, 0x1, R3 ;  /* 0x0000000105057824 */ /* 0x000fe400078e0203 */
[----:B-1----:R-:W-:-:S04]  /*19d60*/  @P2 IMAD.HI.U32 R0, R10, R27, RZ ;  /* 0x0000001b0a002227 */ /* 0x002fc800078e00ff */
        /* <DEDUP_REMOVED lines=36> */
[----:B------:R0:W1:Y:S04]  /*19fb0*/  SHFL.IDX PT, R0, R4, RZ, 0x181f ;  /* 0x00181fff04007589 */ /* 0x00006800000e0000 */
[----:B------:R0:W3:Y:S02]  /*19fc0*/  SHFL.IDX PT, R14, R3, RZ, 0x181f ;  /* 0x00181fff030e7589 */ /* 0x0000e400000e0000 */
.L_x_3245:
[----:B------:R-:W-:Y:S01]  /*19fd0*/  IMAD R8, R8, R25, RZ ;  /* 0x0000001908087224 */ /* 0x000fe200078e02ff */
[----:B------:R-:W-:Y:S01]  /*19fe0*/  BSSY B1, `(.L_x_3042) ;  /* 0x0000015000017945 */ /* 0x000fe20003800000 */
[----:B------:R-:W-:-:S05]  /*19ff0*/  IMAD.IADD R7, R29, 0x1, R214 ;  /* 0x000000011d077824 */ /* 0x000fca00078e02d6 */
        /* <DEDUP_REMOVED lines=9> */
[----:B-1----:R-:W-:Y:S02]  /*1a090*/  @!P3 LEA.HI.X R13, R9, R0, R20, 0x1, P5 ;  /* 0x00000000090db211 */ /* 0x002fe400028f0c14 */
        /* <DEDUP_REMOVED lines=9> */
.L_x_3043:
[----:B------:R-:W-:Y:S05]  /*1a130*/  BSYNC B1 ;  /* 0x0000000000017941 */ /* 0x000fea0003800000 */
.L_x_3042:
[----:B------:R-:W-:-:S03]  /*1a140*/  UMOV UR4, 0xffffffff ;  /* 0xffffffff00047882 */ /* 0x000fc60000000000 */
[----:B------:R-:W-:Y:S05]  /*1a150*/  BRA.DIV UR4, `(.L_x_3044) ;  /* 0x0000008e04687947 */ /* 0x000fea000b800000 */
[----:B-1----:R1:W0:Y:S04]  /*1a160*/  SHFL.IDX PT, R0, R4, 0x1, 0x181f ;  /* 0x00381f0004007f89 */ /* 0x00222800000e0000 */
[----:B---34-:R1:W3:Y:S02]  /*1a170*/  SHFL.IDX PT, R14, R3, 0x1, 0x181f ;  /* 0x00381f00030e7f89 */ /* 0x0182e400000e0000 */
.L_x_3249:
        /* <DEDUP_REMOVED lines=21> */
.L_x_3046:
[----:B------:R-:W-:Y:S05]  /*1a2d0*/  BSYNC B1 ;  /* 0x0000000000017941 */ /* 0x000fea0003800000 */
.L_x_3045:
[----:B------:R-:W-:-:S03]  /*1a2e0*/  UMOV UR4, 0xffffffff ;  /* 0xffffffff00047882 */ /* 0x000fc60000000000 */
[----:B------:R-:W-:Y:S05]  /*1a2f0*/  BRA.DIV UR4, `(.L_x_3047) ;  /* 0x0000008e04487947 */ /* 0x000fea000b800000 */
[----:B0-----:R0:W0:Y:S04]  /*1a300*/  SHFL.IDX PT, R0, R4, 0x2, 0x181f ;  /* 0x00581f0004007f89 */ /* 0x00102800000e0000 */
[----:B---34-:R3:W4:Y:S02]  /*1a310*/  SHFL.IDX PT, R14, R3, 0x2, 0x181f ;  /* 0x00581f00030e7f89 */ /* 0x01872400000e0000 */
.L_x_3253:
        /* <DEDUP_REMOVED lines=21> */
.L_x_3049:
[----:B------:R-:W-:Y:S05]  /*1a470*/  BSYNC B1 ;  /* 0x0000000000017941 */ /* 0x000fea0003800000 */
.L_x_3048:
[----:B------:R-:W-:-:S03]  /*1a480*/  UMOV UR4, 0xffffffff ;  /* 0xffffffff00047882 */ /* 0x000fc60000000000 */
[----:B------:R-:W-:Y:S05]  /*1a490*/  BRA.DIV UR4, `(.L_x_3050) ;  /* 0x0000008e04287947 */ /* 0x000fea000b800000 */
[----:B0-----:R0:W0:Y:S04]  /*1a4a0*/  SHFL.IDX PT, R0, R4, 0x3, 0x181f ;  /* 0x00781f0004007f89 */ /* 0x00102800000e0000 */
[----:B----4-:R4:W0:Y:S02]  /*1a4b0*/  SHFL.IDX PT, R14, R3, 0x3, 0x181f ;  /* 0x00781f00030e7f89 */ /* 0x01082400000e0000 */
.L_x_3257:
[----:B-1-34-:R-:W-:-:S05]  /*1a4c0*/  VIADD R3, R7, 0x60 ;  /* 0x0000006007037836 */ /* 0x01afca0000000000 */
        /* <DEDUP_REMOVED lines=19> */
.L_x_3037:
[----:B------:R-:W-:Y:S05]  /*1a600*/  BSYNC B0 ;  /* 0x0000000000007941 */ /* 0x000fea0003800000 */
.L_x_3028:
[----:B------:R-:W-:Y:S02]  /*1a610*/  ULDC UR4, c[0x0][0xc3c] ;  /* 0x00030f0000047ab9 */ /* 0x000fe40000000800 */
[----:B--2---:R-:W-:-:S13]  /*1a620*/  ISETP.GE.AND P0, PT, R123, UR4, PT ;  /* 0x000000047b007c0c */ /* 0x004fda000bf06270 */
[----:B------:R-:W-:Y:S05]  /*1a630*/  @!P0 BRA `(.L_x_3051) ;  /* 0xfffffe6800548947 */ /* 0x000fea000383ffff */
[----:B------:R-:W-:Y:S05]  /*1a640*/  BRA `(.L_x_2831) ;  /* 0x0000007000b07947 */ /* 0x000fea0003800000 */
.L_x_2829:
        /* <DEDUP_REMOVED lines=16> */
.L_x_3052:
        /* <DEDUP_REMOVED lines=41> */
.L_x_3058:
        /* <DEDUP_REMOVED lines=12> */
.L_x_3057:
[----:B------:R-:W-:Y:S05]  /*1aaa0*/  BSYNC B0 ;  /* 0x0000000000007941 */ /* 0x000fea0003800000 */
.L_x_3056:
        /* <DEDUP_REMOVED lines=20> */
.L_x_3054:
        /* <DEDUP_REMOVED lines=20> */
.L_x_3059:
[----:B---3--:R-:W-:Y:S01]  /*1ad30*/  IMAD R16, R16, UR5, R13 ;  /* 0x0000000510107c24 */ /* 0x008fe2000f8e020d */
[----:B------:R-:W-:Y:S01]  /*1ad40*/  IABS R2, R6 ;  /* 0x0000000600027213 */ /* 0x000fe20000000000 */
[----:B01----:R-:W-:-:S03]  /*1ad50*/  IMAD.MOV R11, RZ, RZ, -R3 ;  /* 0x000000ffff0b7224 */ /* 0x003fc600078e0a03 */
[----:B--2---:R-:W-:Y:S01]  /*1ad60*/  IADD3 R9, -R16, UR6, RZ ;  /* 0x0000000610097c10 */ /* 0x004fe2000fffe1ff */
        /* <DEDUP_REMOVED lines=22> */
[----:B------:R-:W-:Y:S02]  /*1aed0*/  IMAD R6, R6, R2, R9 ;  /* 0x0000000206067224 */ /* 0x000fe400078e0209 */
[----:B------:R-:W-:Y:S01]  /*1aee0*/  IMAD.MOV.U32 R2, RZ, RZ, RZ ;  /* 0x000000ffff027224 */ /* 0x000fe200078e00ff */
[----:B------:R-:W-:Y:S02]  /*1aef0*/  VIADDMNMX R15, R8, UR5, R7, PT ;  /* 0x00000005080f7c46 */ /* 0x000fe4000b800107 */
[----:B------:R-:W-:-:S02]  /*1af00*/  IABS R11, R6 ;  /* 0x00000006000b7213 */ /* 0x000fc40000000000 */
[----:B------:R-:W-:Y:S01]  /*1af10*/  IABS R8, R15 ;  /* 0x0000000f00087213 */ /* 0x000fe20000000000 */
[----:B------:R-:W-:-:S03]  /*1af20*/  IMAD.MOV R18, RZ, RZ, -R15 ;  /* 0x000000ffff127224 */ /* 0x000fc600078e0a0f */
[----:B------:R-:W0:Y:S08]  /*1af30*/  I2F.RP R7, R8 ;  /* 0x0000000800077306 */ /* 0x000e300000209400 */
[----:B0-----:R-:W0:Y:S02]  /*1af40*/  MUFU.RCP R7, R7 ;  /* 0x0000000700077308 */ /* 0x001e240000001000 */
[----:B0-----:R-:W-:-:S06]  /*1af50*/  VIADD R3, R7, 0xffffffe ;  /* 0x0ffffffe07037836 */ /* 0x001fcc0000000000 */
[----:B------:R-:W0:Y:S02]  /*1af60*/  F2I.FTZ.U32.TRUNC.NTZ R3, R3 ;  /* 0x0000000300037305 */ /* 0x000e24000021f000 */
[----:B0-----:R-:W-:-:S04]  /*1af70*/  IMAD.MOV R10, RZ, RZ, -R3 ;  /* 0x000000ffff0a7224 */ /* 0x001fc800078e0a03 */
[----:B------:R-:W-:Y:S01]  /*1af80*/  IMAD.MOV.U32 R9, RZ, RZ, R10 ;  /* 0x000000ffff097224 */ /* 0x000fe200078e000a */
[----:B------:R-:W-:-:S03]  /*1af90*/  IABS R10, R15 ;  /* 0x0000000f000a7213 */ /* 0x000fc60000000000 */
        /* <DEDUP_REMOVED lines=20> */
.L_x_3055:
[----:B------:R-:W-:Y:S02]  /*1b0e0*/  IMAD.MOV.U32 R17, RZ, RZ, RZ ;  /* 0x000000ffff117224 */ /* 0x000fe400078e00ff */
[----:B------:R-:W-:Y:S02]  /*1b0f0*/  IMAD.U32 R16, RZ, RZ, UR6 ;  /* 0x00000006ff107e24 */ /* 0x000fe4000f8e00ff */
[----:B------:R-:W-:-:S07]  /*1b100*/  IMAD.MOV.U32 R18, RZ, RZ, RZ ;  /* 0x000000ffff127224 */ /* 0x000fce00078e00ff */
.L_x_3060:
[----:B------:R-:W-:-:S13]  /*1b110*/  ISETP.NE.AND P0, PT, R5, RZ, PT ;  /* 0x000000ff0500720c */ /* 0x000fda0003f05270 */
[----:B------:R-:W0:Y:S01]  /*1b120*/  @!P0 S2R R3, SR_CgaCtaId ;  /* 0x0000000000038919 */ /* 0x000e220000008800 */
[----:B------:R-:W-:-:S04]  /*1b130*/  @!P0 MOV R2, 0x400 ;  /* 0x0000040000028802 */ /* 0x000fc80000000f00 */
[----:B0-----:R-:W-:-:S05]  /*1b140*/  @!P0 LEA R2, R3, R2, 0x18 ;  /* 0x0000000203028211 */ /* 0x001fca00078ec0ff */
[----:B------:R0:W-:Y:S01]  /*1b150*/  @!P0 STS.128 [R2+0x228d0], R16 ;  /* 0x0228d01002008388 */ /* 0x0001e20000000c00 */
[----:B------:R-:W-:Y:S06]  /*1b160*/  BAR.ARV 0x5, 0x180 ;  /* 0x0146000000007b1d */ /* 0x000fec0000002000 */
.L_x_3053:
[----:B------:R2:W-:Y:S01]  /*1b170*/  STL [R1+0x24], RZ ;  /* 0x000024ff01007387 */ /* 0x0005e20000100800 */
[----:B------:R-:W-:Y:S01]  /*1b180*/  ULDC UR4, c[0x0][0xc3c] ;  /* 0x00030f0000047ab9 */ /* 0x000fe20000000800 */
[----:B------:R-:W-:Y:S01]  /*1b190*/  IMAD.MOV.U32 R26, RZ, RZ, 0x1 ;  /* 0x00000001ff1a7424 */ /* 0x000fe200078e00ff */
[----:B-1----:R-:W-:Y:S01]  /*1b1a0*/  ISETP.GE.AND P0, PT, R19, UR4, PT ;  /* 0x0000000413007c0c */ /* 0x002fe2000bf06270 */
[----:B------:R-:W-:-:S12]  /*1b1b0*/  IMAD.MOV.U32 R25, RZ, RZ, RZ ;  /* 0x000000ffff197224 */ /* 0x000fd800078e00ff */
[----:B--2---:R-:W-:Y:S05]  /*1b1c0*/  @P0 BRA `(.L_x_3061) ;  /* 0x0000006000f40947 */ /* 0x004fea0003800000 */
[----:B------:R-:W1:Y:S01]  /*1b1d0*/  S2UR UR5, SR_CgaCtaId ;  /* 0x00000000000579c3 */ /* 0x000e620000008800 */
[C---:B0-----:R-:W-:Y:S01]  /*1b1e0*/  IMAD.SHL.U32 R2, R0.reuse, 0x8, RZ ;  /* 0x0000000800027824 */ /* 0x041fe200078e00ff */
[----:B------:R-:W-:Y:S01]  /*1b1f0*/  LOP3.LUT R4, R0, 0x7f, RZ, 0xc0, !PT ;  /* 0x0000007f00047812 */ /* 0x000fe200078ec0ff */
[----:B------:R-:W-:Y:S01]  /*1b200*/  UMOV UR4, 0x400 ;  /* 0x0000040000047882 */ /* 0x000fe20000000000 */
[----:B------:R0:W-:Y:S01]  /*1b210*/  STL [R1+0x24], RZ ;  /* 0x000024ff01007387 */ /* 0x0001e20000100800 */
[----:B------:R-:W-:Y:S01]  /*1b220*/  BSSY B8, `(.L_x_3061) ;  /* 0x0000637000087945 */ /* 0x000fe20003800000 */
[----:B------:R-:W-:Y:S01]  /*1b230*/  LOP3.LUT R3, R2, 0x1f8, RZ, 0xc0, !PT ;  /* 0x000001f802037812 */ /* 0x000fe200078ec0ff */
[----:B------:R-:W-:Y:S01]  /*1b240*/  IMAD.SHL.U32 R30, R4, 0x8, RZ ;  /* 0x00000008041e7824 */ /* 0x000fe200078e00ff */
[----:B------:R-:W-:Y:S01]  /*1b250*/  LOP3.LUT R2, R2, 0x38, RZ, 0xc0, !PT ;  /* 0x0000003802027812 */ /* 0x000fe200078ec0ff */
[----:B------:R-:W-:Y:S01]  /*1b260*/  IMAD.MOV.U32 R27, RZ, RZ, 0x1 ;  /* 0x00000001ff1b7424 */ /* 0x000fe200078e00ff */
[----:B------:R-:W-:Y:S01]  /*1b270*/  LOP3.LUT R3, R3, 0x38, R0, 0x78, !PT ;  /* 0x0000003803037812 */ /* 0x000fe200078e7800 */
[----:B------:R-:W-:Y:S01]  /*1b280*/  IMAD.SHL.U32 R0, R0, 0x10, RZ ;  /* 0x0000001000007824 */ /* 0x000fe200078e00ff */
[----:B------:R-:W-:Y:S01]  /*1b290*/  CS2R R24, SRZ ;  /* 0x0000000000187805 */ /* 0x000fe2000001ff00 */
[----:B------:R-:W-:Y:S01]  /*1b2a0*/  IMAD.MOV.U32 R26, RZ, RZ, 0x1 ;  /* 0x00000001ff1a7424 */ /* 0x000fe200078e00ff */
[----:B------:R-:W-:Y:S01]  /*1b2b0*/  LOP3.LUT R30, R3, 0x200, R30, 0xf8, !PT ;  /* 0x00000200031e7812 */ /* 0x000fe200078ef81e */
[----:B------:R-:W-:Y:S01]  /*1b2c0*/  ULDC.64 UR40, c[0x0][0x198] ;  /* 0x0000660000287ab9 */ /* 0x000fe20000000a00 */
[----:B------:R-:W-:Y:S01]  /*1b2d0*/  SHF.R.U32.HI R3, RZ, 0x3, R4 ;  /* 0x00000003ff037819 */ /* 0x000fe20000011604 */
[----:B------:R-:W-:Y:S01]  /*1b2e0*/  ULOP3.LUT UR38, UR36, 0x2, URZ, 0xfc, !UPT ;  /* 0x0000000224267892 */ /* 0x000fe2000f8efc3f */
[----:B------:R-:W-:-:S02]  /*1b2f0*/  ULDC UR37, c[0x0][0xc] ;  /* 0x0000030000257ab9 */ /* 0x000fc40000000800 */
[----:B------:R-:W-:Y:S02]  /*1b300*/  LOP3.LUT R3, R3, 0x70, R0, 0xf8, !PT ;  /* 0x0000007003037812 */ /* 0x000fe400078ef800 */
[C---:B------:R-:W-:Y:S01]  /*1b310*/  LOP3.LUT R0, R2.reuse, 0x40, RZ, 0xfc, !PT ;  /* 0x0000004002007812 */ /* 0x040fe200078efcff */
[----:B-1----:R-:W-:Y:S01]  /*1b320*/  ULEA UR4, UR5, UR4, 0x18 ;  /* 0x0000000405047291 */ /* 0x002fe2000f8ec03f */
[C---:B------:R-:W-:Y:S02]  /*1b330*/  LOP3.LUT R3, R2.reuse, 0x80, RZ, 0xfc, !PT ;  /* 0x0000008002037812 */ /* 0x040fe400078efcff */
[----:B------:R-:W-:-:S03]  /*1b340*/  LOP3.LUT R2, R2, 0xc0, RZ, 0xfc, !PT ;  /* 0x000000c002027812 */ /* 0x000fc600078efcff */
[----:B------:R-:W-:-:S04]  /*1b350*/  IMAD.U32 R23, RZ, RZ, UR4 ;  /* 0x00000004ff177e24 */ /* 0x000fc8000f8e00ff */
[----:B------:R-:W-:-:S05]  /*1b360*/  IMAD R0, R30, 0x2, R23 ;  /* 0x000000021e007824 */ /* 0x000fca00078e0217 */
[----:B------:R0:W-:Y:S02]  /*1b370*/  STL [R1+0x8], R0 ;  /* 0x0000080001007387 */ /* 0x0001e40000100800 */
.L_x_3176:
[----:B------:R-:W-:Y:S05]  /*1b380*/  YIELD ;  /* 0x0000000000007946 */ /* 0x000fea0003800000 */
[----:B------:R-:W-:Y:S01]  /*1b390*/  ULDC.64 UR4, c[0x0][0xa28] ;  /* 0x00028a0000047ab9 */ /* 0x000fe20000000a00 */
[----:B------:R-:W-:Y:S01]  /*1b3a0*/  IMAD.MOV.U32 R31, RZ, RZ, RZ ;  /* 0x000000ffff1f7224 */ /* 0x000fe200078e00ff */
[----:B------:R-:W-:Y:S01]  /*1b3b0*/  ISETP.NE.U32.AND P0, PT, RZ, UR4, PT ;  /* 0x00000004ff007c0c */ /* 0x000fe2000bf05070 */
[----:B0123--:R-:W1:Y:S01]  /*1b3c0*/  LDC.64 R4, c[0x0][0xa00] ;  /* 0x00028000ff047b82 */ /* 0x00fe620000000a00 */
[----:B------:R-:W-:Y:S01]  /*1b3d0*/  IMAD.MOV.U32 R8, RZ, RZ, RZ ;  /* 0x000000ffff087224 */ /* 0x000fe200078e00ff */
[----:B------:R-:W-:Y:S01]  /*1b3e0*/  ULDC.64 UR6, c[0x0][0xa10] ;  /* 0x0002840000067ab9 */ /* 0x000fe20000000a00 */
[----:B------:R-:W-:Y:S01]  /*1b3f0*/  ISETP.NE.AND.EX P0, PT, RZ, UR5, PT, P0 ;  /* 0x00000005ff007c0c */ /* 0x000fe2000bf05300 */
[----:B------:R-:W-:-:S12]  /*1b400*/  ULDC.64 UR4, c[0x0][0xa18] ;  /* 0x0002860000047ab9 */ /* 0x000fd80000000a00 */
[----:B------:R-:W2:Y:S02]  /*1b410*/  @P0 LDC.64 R2, c[0x0][0xa28] ;  /* 0x00028a00ff020b82 */ /* 0x000ea40000000a00 */
[----:B--2---:R-:W-:-:S05]  /*1b420*/  @P0 IMAD.WIDE R2, R19, 0x4, R2 ;  /* 0x0000000413020825 */ /* 0x004fca00078e0202 */
[----:B------:R2:W5:Y:S01]  /*1b430*/  @P0 LDG.E R31, desc[UR54][R2.64] ;  /* 0x00000036021f0981 */ /* 0x000562000c1e1900 */
[----:B------:R-:W-:Y:S01]  /*1b440*/  ISETP.NE.U32.AND P0, PT, RZ, UR4, PT ;  /* 0x00000004ff007c0c */ /* 0x000fe2000bf05070 */
[----:B-1----:R-:W-:Y:S01]  /*1b450*/  IMAD.WIDE R4, R19, 0x4, R4 ;  /* 0x0000000413047825 */ /* 0x002fe200078e0204 */
[----:B------:R-:W-:Y:S02]  /*1b460*/  ISETP.NE.U32.AND P1, PT, RZ, UR6, PT ;  /* 0x00000006ff007c0c */ /* 0x000fe4000bf25070 */
[----:B------:R-:W-:Y:S01]  /*1b470*/  ISETP.NE.AND.EX P2, PT, RZ, UR5, PT, P0 ;  /* 0x00000005ff007c0c */ /* 0x000fe2000bf45300 */
[----:B------:R-:W-:Y:S01]  /*1b480*/  ULDC.64 UR4, c[0x0][0xa00] ;  /* 0x0002800000047ab9 */ /* 0x000fe20000000a00 */
[----:B------:R-:W-:Y:S01]  /*1b490*/  ISETP.NE.AND.EX P1, PT, RZ, UR7, PT, P1 ;  /* 0x00000007ff007c0c */ /* 0x000fe2000bf25310 */
[----:B0-----:R-:W-:Y:S01]  /*1b4a0*/  IMAD.MOV.U32 R0, RZ, RZ, RZ ;  /* 0x000000ffff007224 */ /* 0x001fe200078e00ff */
[----:B------:R-:W-:Y:S01]  /*1b4b0*/  ISETP.NE.U32.AND P0, PT, RZ, UR4, PT ;  /* 0x00000004ff007c0c */ /* 0x000fe2000bf05070 */
[----:B--2---:R-:W0:Y:S03]  /*1b4c0*/  LDC.64 R2, c[0x0][0xa10] ;  /* 0x00028400ff027b82 */ /* 0x004e260000000a00 */
[----:B------:R-:W-:-:S05]  /*1b4d0*/  ISETP.NE.AND.EX P0, PT, RZ, UR5, PT, P0 ;  /* 0x00000005ff007c0c */ /* 0x000fca000bf05300 */
[----:B------:R-:W1:Y:S08]  /*1b4e0*/  @P2 LDC.64 R6, c[0x0][0xa18] ;  /* 0x00028600ff062b82 */ /* 0x000e700000000a00 */
[----:B------:R-:W2:Y:S01]  /*1b4f0*/  @P0 LDG.E R8, desc[UR54][R4.64] ;  /* 0x0000003604080981 */ /* 0x000ea2000c1e1900 */
[----:B------:R-:W-:Y:S01]  /*1b500*/  ULDC UR4, c[0x0][0x288] ;  /* 0x0000a20000047ab9 */ /* 0x000fe20000000800 */
[----:B0-----:R-:W-:-:S05]  /*1b510*/  IMAD.WIDE R2, R19, 0x4, R2 ;  /* 0x0000000413027825 */ /* 0x001fca00078e0202 */
[----:B------:R-:W5:Y:S01]  /*1b520*/  @P1 LDG.E R0, desc[UR54][R2.64] ;  /* 0x0000003602001981 */ /* 0x000f62000c1e1900 */
[----:B-1----:R-:W-:-:S03]  /*1b530*/  @P2 IMAD.WIDE R6, R19, 0x4, R6 ;  /* 0x0000000413062825 */ /* 0x002fc600078e0206 */
[----:B--2---:R0:W-:Y:S02]  /*1b540*/  STL [R1+0xc], R8 ;  /* 0x00000c0801007387 */ /* 0x0041e40000100800 */
[----:B0-----:R-:W-:Y:S01]  /*1b550*/  IMAD.U32 R8, RZ, RZ, UR4 ;  /* 0x00000004ff087e24 */ /* 0x001fe2000f8e00ff */
[----:B------:R-:W-:-:S05]  /*1b560*/  ULDC.64 UR4, c[0x0][0x418] ;  /* 0x0001060000047ab9 */ /* 0x000fca0000000a00 */
        /* <DEDUP_REMOVED lines=11> */
[----:B------:R-:W-:Y:S01]  /*1b620*/  IMAD.MOV.U32 R12, RZ, RZ, R8 ;  /* 0x000000ffff0c7224 */ /* 0x000fe200078e0008 */
[----:B------:R-:W-:Y:S06]  /*1b630*/  @P2 BRA `(.L_x_3062) ;  /* 0x0000000000142947 */ /* 0x000fec0003800000 */
[----:B------:R-:W-:Y:S05]  /*1b640*/  @!P0 BRA `(.L_x_3062) ;  /* 0x0000000000108947 */ /* 0x000fea0003800000 */
[----:B0-----:R-:W2:Y:S04]  /*1b650*/  LDG.E R8, desc[UR54][R4.64] ;  /* 0x0000003604087981 */ /* 0x001ea8000c1e1900 */
[----:B------:R-:W2:Y:S02]  /*1b660*/  LDG.E R7, desc[UR54][R4.64+0x4] ;  /* 0x0000043604077981 */ /* 0x000ea4000c1e1900 */
[----:B--2---:R-:W-:-:S05]  /*1b670*/  IMAD.IADD R12, R7, 0x1, -R8 ;  /* 0x00000001070c7824 */ /* 0x004fca00078e0a08 */
[----:B------:R1:W-:Y:S02]  /*1b680*/  STL [R1+0x4], R12 ;  /* 0x0000040c01007387 */ /* 0x0003e40000100800 */
.L_x_3062:
[----:B------:R-:W-:Y:S02]  /*1b690*/  ULDC.64 UR4, c[0x0][0xa20] ;  /* 0x0002880000047ab9 */ /* 0x000fe40000000a00 */
[----:B------:R-:W-:-:S04]  /*1b6a0*/  ISETP.NE.U32.AND P0, PT, RZ, UR4, PT ;  /* 0x00000004ff007c0c */ /* 0x000fc8000bf05070 */
[----:B------:R-:W-:-:S13]  /*1b6b0*/  ISETP.NE.AND.EX P0, PT, RZ, UR5, PT, P0 ;  /* 0x00000005ff007c0c */ /* 0x000fda000bf05300 */
[----:B------:R-:W-:Y:S05]  /*1b6c0*/  @!P0 BRA `(.L_x_3063) ;  /* 0x0000000000108947 */ /* 0x000fea0003800000 */
[----:B------:R-:W2:Y:S02]  /*1b6d0*/  LDC.64 R4, c[0x0][0xa20] ;  /* 0x00028800ff047b82 */ /* 0x000ea40000000a00 */
[----:B--2---:R-:W-:-:S05]  /*1b6e0*/  IMAD.WIDE R4, R19, 0x4, R4 ;  /* 0x0000000413047825 */ /* 0x004fca00078e0204 */
[----:B------:R2:W5:Y:S01]  /*1b6f0*/  LDG.E R10, desc[UR54][R4.64] ;  /* 0x00000036040a7981 */ /* 0x000562000c1e1900 */
[----:B------:R-:W-:Y:S05]  /*1b700*/  BRA `(.L_x_3064) ;  /* 0x0000000000247947 */ /* 0x000fea0003800000 */
.L_x_3063:
[----:B------:R-:W-:Y:S02]  /*1b710*/  ULDC.64 UR4, c[0x0][0xa08] ;  /* 0x0002820000047ab9 */ /* 0x000fe40000000a00 */
[----:B------:R-:W-:-:S04]  /*1b720*/  ISETP.NE.U32.AND P0, PT, RZ, UR4, PT ;  /* 0x00000004ff007c0c */ /* 0x000fc8000bf05070 */
[----:B------:R-:W-:-:S13]  /*1b730*/  ISETP.NE.AND.EX P0, PT, RZ, UR5, PT, P0 ;  /* 0x00000005ff007c0c */ /* 0x000fda000bf05300 */
[----:B------:R-:W-:Y:S05]  /*1b740*/  @!P0 BRA `(.L_x_3064) ;  /* 0x0000000000148947 */ /* 0x000fea0003800000 */
[----:B------:R-:W2:Y:S02]  /*1b750*/  LDC.64 R4, c[0x0][0xa08] ;  /* 0x00028200ff047b82 */ /* 0x000ea40000000a00 */
[----:B--2---:R-:W-:-:S05]  /*1b760*/  IMAD.WIDE R4, R19, 0x4, R4 ;  /* 0x0000000413047825 */ /* 0x004fca00078e0204 */
[----:B------:R-:W2:Y:S04]  /*1b770*/  LDG.E R10, desc[UR54][R4.64] ;  /* 0x00000036040a7981 */ /* 0x000ea8000c1e1900 */
[----:B------:R-:W2:Y:S02]  /*1b780*/  LDG.E R7, desc[UR54][R4.64+0x4] ;  /* 0x0000043604077981 */ /* 0x000ea4000c1e1900 */
[----:B--2---:R-:W-:-:S07]  /*1b790*/  IMAD.IADD R10, R7, 0x1, -R10 ;  /* 0x00000001070a7824 */ /* 0x004fce00078e0a0a */
.L_x_3064:
[----:B--2---:R-:W2:Y:S01]  /*1b7a0*/  @P1 LDG.E R5, desc[UR54][R2.64] ;  /* 0x0000003602051981 */ /* 0x004ea2000c1e1900 */
[----:B------:R-:W3:Y:S03]  /*1b7b0*/  LDC R7, c[0x0][0x448] ;  /* 0x00011200ff077b82 */ /* 0x000ee60000000800 */
[----:B------:R4:W2:Y:S01]  /*1b7c0*/  @P1 LDG.E R4, desc[UR54][R2.64+0x4] ;  /* 0x0000043602041981 */ /* 0x0008a2000c1e1900 */
[----:B------:R-:W-:Y:S02]  /*1b7d0*/  IMAD.SHL.U32 R35, R17, 0x80, RZ ;  /* 0x0000008011237824 */ /* 0x000fe400078e00ff */
[----:B-----5:R-:W-:Y:S02]  /*1b7e0*/  IMAD.IADD R10, R10, 0x1, -R31 ;  /* 0x000000010a0a7824 */ /* 0x020fe400078e0a1f */
[----:B----4-:R-:W4:Y:S01]  /*1b7f0*/  LDC.64 R2, c[0x0][0x9e0] ;  /* 0x00027800ff027b82 */ /* 0x010f220000000a00 */
[----:B---3--:R-:W-:-:S13]  /*1b800*/  ISETP.NE.AND P2, PT, R7, 0x1, PT ;  /* 0x000000010700780c */ /* 0x008fda0003f45270 */
[----:B------:R-:W3:Y:S01]  /*1b810*/  @P2 LDC R7, c[0x0][0x44c] ;  /* 0x00011300ff072b82 */ /* 0x000ee20000000800 */
[----:B----4-:R-:W-:-:S07]  /*1b820*/  ISETP.GE.AND P3, PT, R3, 0x1, PT ;  /* 0x000000010300780c */ /* 0x010fce0003f66270 */
[----:B0-----:R-:W0:Y:S01]  /*1b830*/  @P2 LDC R8, c[0x0][0x450] ;  /* 0x00011400ff082b82 */ /* 0x001e220000000800 */
[----:B--2---:R-:W-:Y:S02]  /*1b840*/  @P1 IMAD.IADD R6, R4, 0x1, -R5 ;  /* 0x0000000104061824 */ /* 0x004fe400078e0a05 */
[----:B------:R-:W-:Y:S02]  /*1b850*/  VIADD R4, R35, 0x7f ;  /* 0x0000007f23047836 */ /* 0x000fe40000000000 */
[----:B------:R-:W-:Y:S02]  /*1b860*/  IMAD.IADD R17, R10, 0x1, R6 ;  /* 0x000000010a117824 */ /* 0x000fe400078e0206 */
[----:B---3--:R-:W-:-:S03]  /*1b870*/  @P2 IMAD.HI.U32 R5, R4, R7, RZ ;  /* 0x0000000704052227 */ /* 0x008fc600078e00ff */
[C---:B------:R-:W-:Y:S02]  /*1b880*/  IADD3 R7, R17.reuse, 0x1, -R12 ;  /* 0x0000000111077810 */ /* 0x040fe40007ffe80c */
[----:B0-----:R-:W-:Y:S01]  /*1b890*/  @P2 SHF.R.U32.HI R4, RZ, R8, R5 ;  /* 0x00000008ff042219 */ /* 0x001fe20000011605 */
[----:B------:R-:W-:-:S04]  /*1b8a0*/  VIADD R5, R17, 0x5f ;  /* 0x0000005f11057836 */ /* 0x000fc80000000000 */
[----:B------:R-:W-:-:S04]  /*1b8b0*/  IMAD.HI R5, R5, 0x2aaaaaab, RZ ;  /* 0x2aaaaaab05057827 */ /* 0x000fc800078e02ff */
[----:B------:R-:W-:Y:S01]  /*1b8c0*/  IMAD.IADD R11, R7, 0x1, R4 ;  /* 0x00000001070b7824 */ /* 0x000fe200078e0204 */
[----:B------:R-:W-:-:S03]  /*1b8d0*/  SHF.R.U32.HI R4, RZ, 0x1f, R5 ;  /* 0x0000001fff047819 */ /* 0x000fc60000011605 */
[----:B------:R-:W-:Y:S01]  /*1b8e0*/  IMAD.IADD R2, R11, 0x1, R2 ;  /* 0x000000010b027824 */ /* 0x000fe200078e0202 */
[----:B------:R-:W-:Y:S01]  /*1b8f0*/  LEA.HI.SX32 R9, R5, R4, 0x1c ;  /* 0x0000000405097211 */ /* 0x000fe200078fe2ff */
        /* <DEDUP_REMOVED lines=12> */
.L_x_3067:
[----:B------:R-:W-:-:S13]  /*1b9c0*/  ISETP.NE.AND P0, PT, R3, 0x1, PT ;  /* 0x000000010300780c */ /* 0x000fda0003f05270 */
[----:B------:R-:W0:Y:S02]  /*1b9d0*/  @P0 LDC.64 R4, c[0x0][0x9e8] ;  /* 0x00027a00ff040b82 */ /* 0x000e240000000a00 */
[----:B0-----:R-:W-:-:S05]  /*1b9e0*/  @P0 IMAD.HI.U32 R4, R8, R4, RZ ;  /* 0x0000000408040227 */ /* 0x001fca00078e00ff */
[----:B------:R-:W-:-:S07]  /*1b9f0*/  @P0 SHF.R.U32.HI R8, RZ, R5, R4 ;  /* 0x00000005ff080219 */ /* 0x000fce0000011604 */
.L_x_3068:
[----:B------:R-:W-:Y:S05]  /*1ba00*/  BSYNC B0 ;  /* 0x0000000000007941 */ /* 0x000fea0003800000 */
.L_x_3066:
[----:B------:R-:W-:-:S05]  /*1ba10*/  IMAD R5, R8, R3, R3 ;  /* 0x0000000308057224 */ /* 0x000fca00078e0203 */
[----:B------:R-:W-:-:S07]  /*1ba20*/  VIMNMX R2, R2, R5, PT ;  /* 0x0000000502027248 */ /* 0x000fce0003fe0100 */
.L_x_3065:
[----:B------:R-:W0:Y:S01]  /*1ba30*/  @P2 LDC R4, c[0x0][0x44c] ;  /* 0x00011300ff042b82 */ /* 0x000e220000000800 */
[----:B------:R-:W-:Y:S01]  /*1ba40*/  IMAD.MOV.U32 R5, RZ, RZ, R35 ;  /* 0x000000ffff057224 */ /* 0x000fe200078e0023 */
[----:B------:R-:W-:Y:S01]  /*1ba50*/  ULDC UR4, c[0x0][0x9dc] ;  /* 0x0002770000047ab9 */ /* 0x000fe20000000800 */
[----:B------:R-:W-:-:S05]  /*1ba60*/  IMAD.IADD R8, R17, 0x1, -R12 ;  /* 0x0000000111087824 */ /* 0x000fca00078e0a0c */
[----:B------:R-:W2:Y:S01]  /*1ba70*/  @P2 LDC R11, c[0x0][0x450] ;  /* 0x00011400ff0b2b82 */ /* 0x000ea20000000800 */
[----:B0-----:R-:W-:-:S05]  /*1ba80*/  @P2 IMAD.HI.U32 R4, R35, R4, RZ ;  /* 0x0000000423042227 */ /* 0x001fca00078e00ff */
[----:B--2---:R-:W-:-:S05]  /*1ba90*/  @P2 SHF.R.U32.HI R5, RZ, R11, R4 ;  /* 0x0000000bff052219 */ /* 0x004fca0000011604 */
[----:B-1----:R-:W-:-:S04]  /*1baa0*/  IMAD.IADD R12, R8, 0x1, R5 ;  /* 0x00000001080c7824 */ /* 0x002fc800078e0205 */
        /* <DEDUP_REMOVED lines=12> */
.L_x_3071:
[----:B------:R-:W-:-:S13]  /*1bb70*/  ISETP.NE.AND P0, PT, R3, 0x1, PT ;  /* 0x000000010300780c */ /* 0x000fda0003f05270 */
[----:B------:R-:W0:Y:S02]  /*1bb80*/  @P0 LDC.64 R4, c[0x0][0x9e8] ;  /* 0x00027a00ff040b82 */ /* 0x000e240000000a00 */
[----:B0-----:R-:W-:-:S05]  /*1bb90*/  @P0 IMAD.HI.U32 R4, R12, R4, RZ ;  /* 0x000000040c040227 */ /* 0x001fca00078e00ff */
[----:B------:R-:W-:-:S07]  /*1bba0*/  @P0 SHF.R.U32.HI R12, RZ, R5, R4 ;  /* 0x00000005ff0c0219 */ /* 0x000fce0000011604 */
.L_x_3072:
[----:B------:R-:W-:Y:S05]  /*1bbb0*/  BSYNC B0 ;  /* 0x0000000000007941 */ /* 0x000fea0003800000 */
.L_x_3070:
[----:B------:R-:W-:-:S05]  /*1bbc0*/  IMAD R12, R12, R3, RZ ;  /* 0x000000030c0c7224 */ /* 0x000fca00078e02ff */
[----:B------:R-:W-:-:S07]  /*1bbd0*/  VIMNMX R11, R11, R12, !PT ;  /* 0x0000000c0b0b7248 */ /* 0x000fce0007fe0100 */
.L_x_3069:
[----:B------:R-:W-:Y:S01]  /*1bbe0*/  VIADD R2, R2, 0x5f ;  /* 0x0000005f02027836 */ /* 0x000fe20000000000 */
[----:B------:R-:W-:Y:S01]  /*1bbf0*/  BSSY B0, `(.L_x_3073) ;  /* 0x0000138000007945 */ /* 0x000fe20003800000 */
        /* <DEDUP_REMOVED lines=14> */
[----:B------:R-:W-:-:S07]  /*1bce0*/  SHF.R.U32.HI R4, RZ, 0x6, R3 ;  /* 0x00000006ff047819 */ /* 0x000fce0000011603 */
[----:B------:R-:W-:Y:S02]  /*1bcf0*/  @P0 VIADD R5, R6, 0x5f ;  /* 0x0000005f06050836 */ /* 0x000fe40000000000 */
[----:B------:R-:W-:Y:S02]  /*1bd00*/  IMAD.MOV.U32 R6, RZ, RZ, R4 ;  /* 0x000000ffff067224 */ /* 0x000fe400078e0004 */
[----:B------:R-:W-:-:S05]  /*1bd10*/  @P0 IMAD.HI R5, R5, 0x2aaaaaab, RZ ;  /* 0x2aaaaaab05050827 */ /* 0x000fca00078e02ff */
[----:B------:R-:W-:-:S04]  /*1bd20*/  @P0 SHF.R.U32.HI R2, RZ, 0x1f, R5 ;  /* 0x0000001fff020819 */ /* 0x000fc80000011605 */
        /* <DEDUP_REMOVED lines=11> */
.L_x_3260:
[----:B-1----:R-:W-:Y:S02]  /*1bde0*/  ISETP.NE.AND P0, PT, R14, RZ, PT ;  /* 0x000000ff0e00720c */ /* 0x002fe40003f05270 */
[----:B------:R-:W-:-:S11]  /*1bdf0*/  PLOP3.LUT P6, PT, PT, PT, PT, 0x8, 0x0 ;  /* 0x000000000000781c */ /* 0x000fd60003fce170 */
[----:B------:R-:W-:Y:S05]  /*1be00*/  @P0 BRA `(.L_x_3076) ;  /* 0x00000000000c0947 */ /* 0x000fea0003800000 */
[----:B------:R-:W-:-:S03]  /*1be10*/  UMOV UR4, 0xffffffff ;  /* 0xffffffff00047882 */ /* 0x000fc60000000000 */
[----:B------:R-:W-:Y:S05]  /*1be20*/  BRA.DIV UR4, `(.L_x_3077) ;  /* 0x0000007604407947 */ /* 0x000fea000b800000 */
[----:B------:R-:W-:-:S13]  /*1be30*/  ELECT P6, URZ, PT ;  /* 0x00000000003f782f */ /* 0x000fda00038c0000 */
.L_x_3076:
        /* <DEDUP_REMOVED lines=9> */
.L_x_3263:
[----:B------:R-:W-:Y:S05]  /*1bed0*/  BSYNC B1 ;  /* 0x0000000000017941 */ /* 0x000fea0003800000 */
.L_x_3078:
[----:B------:R-:W-:Y:S04]  /*1bee0*/  BSSY B1, `(.L_x_3080) ;  /* 0x000007b000017945 */ /* 0x000fe80003800000 */
[----:B------:R-:W-:Y:S05]  /*1bef0*/  @!P6 BRA `(.L_x_3081) ;  /* 0x0000000400e4e947 */ /* 0x000fea0003800000 */
[----:B------:R-:W-:Y:S01]  /*1bf00*/  IMAD R12, R24, 0x8, R23 ;  /* 0x00000008180c7824 */ /* 0x000fe200078e0217 */
[----:B0-----:R-:W-:Y:S01]  /*1bf10*/  SHF.L.U32 R2, R27, 0x1f, RZ ;  /* 0x0000001f1b027819 */ /* 0x001fe200000006ff */
[----:B------:R-:W0:Y:S01]  /*1bf20*/  S2R R3, SR_TID.X ;  /* 0x0000000000037919 */ /* 0x000e220000002100 */
[----:B------:R-:W-:Y:S02]  /*1bf30*/  BSSY B2, `(.L_x_3082) ;  /* 0x0000005000027945 */ /* 0x000fe40003800000 */
[----:B------:R-:W1:Y:S01]  /*1bf40*/  SYNCS.PHASECHK.TRANS64.TRYWAIT P0, [R12+URZ+0x228a0], R2 ;  /* 0x0228a0020c0075a7 */ /* 0x000e62000800017f */
[----:B0-----:R-:W-:-:S04]  /*1bf50*/  LOP3.LUT R3, R3, 0x7f, RZ, 0xc0, !PT ;  /* 0x0000007f03037812 */ /* 0x001fc800078ec0ff */
[----:B------:R-:W-:Y:S01]  /*1bf60*/  ISETP.NE.AND P1, PT, R3, RZ, PT ;  /* 0x000000ff0300720c */ /* 0x000fe20003f25270 */
[----:B-1----:R-:W-:-:S12]  /*1bf70*/  @!P0 BRA `(.L_x_3083) ;  /* 0x0000007400208947 */ /* 0x002fd80003800000 */
.L_x_3264:
[----:B------:R-:W-:Y:S05]  /*1bf80*/  BSYNC B2 ;  /* 0x0000000000027941 */ /* 0x000fea0003800000 */
.L_x_3082:
        /* <DEDUP_REMOVED lines=9> */
.L_x_3085:
[----:B------:R-:W-:Y:S05]  /*1c020*/  BSYNC B2 ;  /* 0x0000000000027941 */ /* 0x000fea0003800000 */
.L_x_3084:
        /* <DEDUP_REMOVED lines=12> */
.L_x_3086:
        /* <DEDUP_REMOVED lines=13> */
.L_x_3265:
[----:B------:R-:W-:Y:S05]  /*1c1c0*/  BSYNC B2 ;  /* 0x0000000000027941 */ /* 0x000fea0003800000 */
.L_x_3087:
        /* <DEDUP_REMOVED lines=11> */
.L_x_3090:
[----:B------:R-:W-:Y:S05]  /*1c280*/  BSYNC B2 ;  /* 0x0000000000027941 */ /* 0x000fea0003800000 */
.L_x_3089:
[----:B------:R-:W-:Y:S01]  /*1c290*/  R2UR UR6, R2 ;  /* 0x00000000020672ca */ /* 0x000fe200000e0000 */
[----:B------:R-:W-:Y:S01]  /*1c2a0*/  UIADD3 UR4, UP0, UR40, 0x670, URZ ;  /* 0x0000067028047890 */ /* 0x000fe2000ff1e03f */
[----:B------:R-:W-:Y:S01]  /*1c2b0*/  R2UR UR7, R3 ;  /* 0x00000000030772ca */ /* 0x000fe200000e0000 */
[----:B------:R-:W-:Y:S01]  /*1c2c0*/  VIADD R12, R12, 0x228b0 ;  /* 0x000228b00c0c7836 */ /* 0x000fe20000000000 */
[----:B------:R-:W-:Y:S01]  /*1c2d0*/  R2UR UR10, R11 ;  /* 0x000000000b0a72ca */ /* 0x000fe200000e0000 */
[----:B------:R-:W-:Y:S01]  /*1c2e0*/  IMAD R11, R24, 0xc000, R23 ;  /* 0x0000c000180b7824 */ /* 0x000fe200078e0217 */
[----:B------:R-:W-:Y:S01]  /*1c2f0*/  PLOP3.LUT P0, PT, PT, PT, PT, 0x80, 0x0 ;  /* 0x000000000000781c */ /* 0x000fe20003f0f070 */
[----:B------:R-:W-:Y:S02]  /*1c300*/  UIADD3.X UR5, URZ, UR41, URZ, UP0, !UPT ;  /* 0x000000293f057290 */ /* 0x000fe400087fe43f */
[----:B------:R-:W-:-:S10]  /*1c310*/  VIADD R13, R11, 0x400 ;  /* 0x000004000b0d7836 */ /* 0x000fd40000000000 */
.L_x_3091:
        /* <DEDUP_REMOVED lines=15> */
.L_x_3092:
        /* <DEDUP_REMOVED lines=15> */
.L_x_3093:
        /* <DEDUP_REMOVED lines=15> */
.L_x_3094:
        /* <DEDUP_REMOVED lines=10> */
.L_x_3081:
[----:B------:R-:W-:Y:S05]  /*1c690*/  BSYNC B1 ;  /* 0x0000000000017941 */ /* 0x000fea0003800000 */
.L_x_3080:
[----:B------:R-:W-:Y:S01]  /*1c6a0*/  VIADD R11, R6, 0xfffffffe ;  /* 0xfffffffe060b7836 */ /* 0x000fe20000000000 */
[----:B------:R-:W-:Y:S01]  /*1c6b0*/  PLOP3.LUT P0, PT, PT, PT, PT, 0x8, 0x0 ;  /* 0x000000000000781c */ /* 0x000fe20003f0e170 */
[----:B------:R-:W-:-:S03]  /*1c6c0*/  VIADD R24, R24, 0x1 ;  /* 0x0000000118187836 */ /* 0x000fc60000000000 */
[----:B------:R-:W-:Y:S02]  /*1c6d0*/  ISETP.GE.AND P2, PT, R11, R4, PT ;  /* 0x000000040b00720c */ /* 0x000fe40003f46270 */
[----:B------:R-:W-:-:S04]  /*1c6e0*/  ISETP.NE.AND P1, PT, R24, 0x2, PT ;  /* 0x000000021800780c */ /* 0x000fc80003f25270 */
[----:B0-----:R-:W-:Y:S02]  /*1c6f0*/  SEL R2, RZ, 0x1, P1 ;  /* 0x00000001ff027807 */ /* 0x001fe40000800000 */
[----:B------:R-:W-:Y:S02]  /*1c700*/  SEL R24, R24, RZ, P1 ;  /* 0x000000ff18187207 */ /* 0x000fe40000800000 */
[----:B------:R-:W-:-:S03]  /*1c710*/  LOP3.LUT R27, R27, R2, RZ, 0x3c, !PT ;  /* 0x000000021b1b7212 */ /* 0x000fc600078e3cff */
[----:B------:R-:W-:Y:S05]  /*1c720*/  @!P2 BRA `(.L_x_3074) ;  /* 0x000000080010a947 */ /* 0x000fea0003800000 */
.L_x_3110:
[----:B------:R-:W-:Y:S05]  /*1c730*/  YIELD ;  /* 0x0000000000007946 */ /* 0x000fea0003800000 */
[----:B------:R-:W-:Y:S04]  /*1c740*/  BSSY B1, `(.L_x_3095) ;  /* 0x000007a000017945 */ /* 0x000fe80003800000 */
[----:B------:R-:W-:Y:S05]  /*1c750*/  @!P6 BRA `(.L_x_3096) ;  /* 0x0000000400e0e947 */ /* 0x000fea0003800000 */
[----:B------:R-:W-:Y:S01]  /*1c760*/  IMAD R10, R24, 0x8, R23 ;  /* 0x00000008180a7824 */ /* 0x000fe200078e0217 */
[----:B------:R-:W-:Y:S01]  /*1c770*/  SHF.L.U32 R2, R27, 0x1f, RZ ;  /* 0x0000001f1b027819 */ /* 0x000fe200000006ff */
[----:B------:R-:W0:Y:S01]  /*1c780*/  S2R R3, SR_TID.X ;  /* 0x0000000000037919 */ /* 0x000e220000002100 */
[----:B------:R-:W-:Y:S02]  /*1c790*/  BSSY B2, `(.L_x_3097) ;  /* 0x0000005000027945 */ /* 0x000fe40003800000 */
[----:B------:R-:W1:Y:S01]  /*1c7a0*/  SYNCS.PHASECHK.TRANS64.TRYWAIT P1, [R10+URZ+0x228a0], R2 ;  /* 0x0228a0020a0075a7 */ /* 0x000e62000802017f */
[----:B0-----:R-:W-:-:S04]  /*1c7b0*/  LOP3.LUT R3, R3, 0x7f, RZ, 0xc0, !PT ;  /* 0x0000007f03037812 */ /* 0x001fc800078ec0ff */
[----:B------:R-:W-:Y:S01]  /*1c7c0*/  ISETP.NE.AND P2, PT, R3, RZ, PT ;  /* 0x000000ff0300720c */ /* 0x000fe20003f45270 */
[----:B-1----:R-:W-:-:S12]  /*1c7d0*/  @!P1 BRA `(.L_x_3098) ;  /* 0x0000006c00309947 */ /* 0x002fd80003800000 */
.L_x_3266:
[----:B------:R-:W-:Y:S05]  /*1c7e0*/  BSYNC B2 ;  /* 0x0000000000027941 */ /* 0x000fea0003800000 */
.L_x_3097:
        /* <DEDUP_REMOVED lines=9> */
.L_x_3100:
[----:B------:R-:W-:Y:S05]  /*1c880*/  BSYNC B2 ;  /* 0x0000000000027941 */ /* 0x000fea0003800000 */
.L_x_3099:
        /* <DEDUP_REMOVED lines=11> */
.L_x_3101:
        /* <DEDUP_REMOVED lines=13> */
.L_x_3267:
[----:B------:R-:W-:Y:S05]  /*1ca10*/  BSYNC B2 ;  /* 0x0000000000027941 */ /* 0x000fea0003800000 */
.L_x_3102:
        /* <DEDUP_REMOVED lines=11> */
.L_x_3105:
[----:B------:R-:W-:Y:S05]  /*1cad0*/  BSYNC B2 ;  /* 0x0000000000027941 */ /* 0x000fea0003800000 */
.L_x_3104:
        /* <DEDUP_REMOVED lines=9> */
.L_x_3106:
        /* <DEDUP_REMOVED lines=15> */
.L_x_3107:
        /* <DEDUP_REMOVED lines=15> */
.L_x_3108:
        /* <DEDUP_REMOVED lines=15> */
.L_x_3109:
        /* <DEDUP_REMOVED lines=10> */
.L_x_3096:
[----:B------:R-:W-:Y:S05]  /*1cee0*/  BSYNC B1 ;  /* 0x0000000000017941 */ /* 0x000fea0003800000 */
.L_x_3095:
        /* <DEDUP_REMOVED lines=8> */
.L_x_3074:
[----:B------:R-:W-:Y:S05]  /*1cf70*/  BSYNC B0 ;  /* 0x0000000000007941 */ /* 0x000fea0003800000 */
.L_x_3073:
[----:B------:R-:W0:Y:S01]  /*1cf80*/  LDC R0, c[0x0][0x448] ;  /* 0x00011200ff007b82 */ /* 0x000e220000000800 */
[----:B------:R-:W-:Y:S07]  /*1cf90*/  @!P0 WARPSYNC.ALL ;  /* 0x0000000000008948 */ /* 0x000fee0003800000 */
[----:B------:R-:W1:Y:S08]  /*1cfa0*/  LDC.64 R2, c[0x0][0x9e0] ;  /* 0x00027800ff027b82 */ /* 0x000e700000000a00 */
[----:B------:R-:W-:Y:S01]  /*1cfb0*/  @!P0 BAR.SYNC.DEFER_BLOCKING 0xc, 0x180 ;  /* 0x0306000000008b1d */ /* 0x000fe20000010000 */
[----:B0-----:R-:W-:Y:S01]  /*1cfc0*/  ISETP.NE.AND P1, PT, R0, 0x1, PT ;  /* 0x000000010000780c */ /* 0x001fe20003f25270 */
[----:B------:R-:W-:Y:S01]  /*1cfd0*/  VIADD R0, R35, 0x7f ;  /* 0x0000007f23007836 */ /* 0x000fe20000000000 */
[----:B-1----:R-:W-:-:S11]  /*1cfe0*/  ISETP.GE.AND P2, PT, R3, 0x1, PT ;  /* 0x000000010300780c */ /* 0x002fd60003f46270 */
[----:B------:R-:W0:Y:S08]  /*1cff0*/  @P1 LDC R5, c[0x0][0x44c] ;  /* 0x00011300ff051b82 */ /* 0x000e300000000800 */
[----:B------:R-:W1:Y:S01]  /*1d000*/  @P1 LDC R4, c[0x0][0x450] ;  /* 0x00011400ff041b82 */ /* 0x000e620000000800 */
[----:B0-----:R-:W-:-:S05]  /*1d010*/  @P1 IMAD.HI.U32 R5, R0, R5, RZ ;  /* 0x0000000500051227 */ /* 0x001fca00078e00ff */
[----:B-1----:R-:W-:-:S05]  /*1d020*/  @P1 SHF.R.U32.HI R0, RZ, R4, R5 ;  /* 0x00000004ff001219 */ /* 0x002fca0000011605 */
        /* <DEDUP_REMOVED lines=14> */
.L_x_3113:
[----:B------:R-:W-:-:S13]  /*1d110*/  ISETP.NE.AND P0, PT, R3, 0x1, PT ;  /* 0x000000010300780c */ /* 0x000fda0003f05270 */
[----:B------:R-:W0:Y:S02]  /*1d120*/  @P0 LDC.64 R4, c[0x0][0x9e8] ;  /* 0x00027a00ff040b82 */ /* 0x000e240000000a00 */
[----:B0-----:R-:W-:-:S05]  /*1d130*/  @P0 IMAD.HI.U32 R4, R0, R4, RZ ;  /* 0x0000000400040227 */ /* 0x001fca00078e00ff */
[----:B------:R-:W-:-:S07]  /*1d140*/  @P0 SHF.R.U32.HI R0, RZ, R5, R4 ;  /* 0x00000005ff000219 */ /* 0x000fce0000011604 */
.L_x_3114:
[----:B------:R-:W-:Y:S05]  /*1d150*/  BSYNC B0 ;  /* 0x0000000000007941 */ /* 0x000fea0003800000 */
.L_x_3112:
[----:B------:R-:W-:-:S05]  /*1d160*/  IMAD R5, R0, R3, R3 ;  /* 0x0000000300057224 */ /* 0x000fca00078e0203 */
[----:B------:R-:W-:-:S07]  /*1d170*/  VIMNMX R2, R2, R5, PT ;  /* 0x0000000502027248 */ /* 0x000fce0003fe0100 */
.L_x_3111:
[----:B------:R-:W0:Y:S01]  /*1d180*/  @P1 LDC R0, c[0x0][0x44c] ;  /* 0x00011300ff001b82 */ /* 0x000e220000000800 */
[----:B------:R-:W-:Y:S01]  /*1d190*/  VIADD R2, R2, 0x5f ;  /* 0x0000005f02027836 */ /* 0x000fe20000000000 */
[----:B------:R-:W-:Y:S01]  /*1d1a0*/  ULDC UR4, c[0x0][0x9dc] ;  /* 0x0002770000047ab9 */ /* 0x000fe20000000800 */
[----:B------:R-:W-:Y:S02]  /*1d1b0*/  IMAD.MOV.U32 R7, RZ, RZ, R35 ;  /* 0x000000ffff077224 */ /* 0x000fe400078e0023 */
[----:B------:R-:W-:-:S03]  /*1d1c0*/  IMAD.HI R2, R2, 0x2aaaaaab, RZ ;  /* 0x2aaaaaab02027827 */ /* 0x000fc600078e02ff */
[----:B------:R-:W1:Y:S01]  /*1d1d0*/  @P1 LDC R5, c[0x0][0x450] ;  /* 0x00011400ff051b82 */ /* 0x000e620000000800 */
[----:B0-----:R-:W-:-:S05]  /*1d1e0*/  @P1 IMAD.HI.U32 R0, R35, R0, RZ ;  /* 0x0000000023001227 */ /* 0x001fca00078e00ff */
[----:B-1----:R-:W-:Y:S02]  /*1d1f0*/  @P1 SHF.R.U32.HI R7, RZ, R5, R0 ;  /* 0x00000005ff071219 */ /* 0x002fe40000011600 */
[----:B------:R-:W-:-:S03]  /*1d200*/  SHF.R.U32.HI R5, RZ, 0x1f, R2 ;  /* 0x0000001fff057819 */ /* 0x000fc60000011602 */
[----:B------:R-:W-:Y:S01]  /*1d210*/  IMAD.IADD R8, R8, 0x1, R7 ;  /* 0x0000000108087824 */ /* 0x000fe200078e0207 */
[----:B------:R-:W-:-:S03]  /*1d220*/  LEA.HI.SX32 R2, R2, R5, 0x1c ;  /* 0x0000000502027211 */ /* 0x000fc600078fe2ff */
[----:B------:R-:W-:Y:S01]  /*1d230*/  VIADD R0, R8, -UR4 ;  /* 0x8000000408007c36 */ /* 0x000fe20008000000 */
[----:B------:R-:W-:-:S05]  /*1d240*/  VIMNMX R33, R9, R2, PT ;  /* 0x0000000209217248 */ /* 0x000fca0003fe0100 */
        /* <DEDUP_REMOVED lines=12> */
.L_x_3117:
[----:B------:R-:W-:-:S13]  /*1d310*/  ISETP.NE.AND P0, PT, R3, 0x1, PT ;  /* 0x000000010300780c */ /* 0x000fda0003f05270 */
[----:B------:R-:W1:Y:S02]  /*1d320*/  @P0 LDC.64 R4, c[0x0][0x9e8] ;  /* 0x00027a00ff040b82 */ /* 0x000e640000000a00 */
[----:B-1----:R-:W-:-:S05]  /*1d330*/  @P0 IMAD.HI.U32 R4, R8, R4, RZ ;  /* 0x0000000408040227 */ /* 0x002fca00078e00ff */
[----:B------:R-:W-:-:S07]  /*1d340*/  @P0 SHF.R.U32.HI R8, RZ, R5, R4 ;  /* 0x00000005ff080219 */ /* 0x000fce0000011604 */
.L_x_3118:
[----:B------:R-:W-:Y:S05]  /*1d350*/  BSYNC B0 ;  /* 0x0000000000007941 */ /* 0x000fea0003800000 */
.L_x_3116:
[----:B------:R-:W-:-:S05]  /*1d360*/  IMAD R3, R8, R3, RZ ;  /* 0x0000000308037224 */ /* 0x000fca00078e02ff */
[----:B------:R-:W-:-:S07]  /*1d370*/  VIMNMX R0, R0, R3, !PT ;  /* 0x0000000300007248 */ /* 0x000fce0007fe0100 */
.L_x_3115:
        /* <DEDUP_REMOVED lines=24> */
.L_x_3120:
        /* <DEDUP_REMOVED lines=20> */
.L_x_3123:
[----:B------:R-:W-:Y:S05]  /*1d640*/  BSYNC B6 ;  /* 0x0000000000067941 */ /* 0x000fea0003800000 */
.L_x_3122:
        /* <DEDUP_REMOVED lines=20> */
.L_x_3126:
        /* <DEDUP_REMOVED lines=15> */
.L_x_3125:
[----:B------:R-:W-:Y:S05]  /*1d880*/  BSYNC B6 ;  /* 0x0000000000067941 */ /* 0x000fea0003800000 */
.L_x_3124:
[----:B------:R-:W-:Y:S01]  /*1d890*/  ULDC.64 UR4, c[0x0][0x9f8] ;  /* 0x00027e0000047ab9 */ /* 0x000fe20000000a00 */
[----:B------:R-:W-:Y:S01]  /*1d8a0*/  IMAD.MOV.U32 R29, RZ, RZ, R19 ;  /* 0x000000ffff1d7224 */ /* 0x000fe200078e0013 */
[----:B------:R-:W-:Y:S01]  /*1d8b0*/  ISETP.NE.U32.AND P0, PT, RZ, UR4, PT ;  /* 0x00000004ff007c0c */ /* 0x000fe2000bf05070 */
[----:B------:R-:W1:Y:S01]  /*1d8c0*/  S2R R20, SR_TID.X ;  /* 0x0000000000147919 */ /* 0x000e620000002100 */
[----:B------:R-:W2:Y:S01]  /*1d8d0*/  LDC R10, c[0x0][0x430] ;  /* 0x00010c00ff0a7b82 */ /* 0x000ea20000000800 */
[----:B------:R-:W-:Y:S01]  /*1d8e0*/  VIADD R0, R33, 0xffffffff ;  /* 0xffffffff21007836 */ /* 0x000fe20000000000 */
[----:B------:R-:W-:Y:S01]  /*1d8f0*/  ISETP.NE.AND.EX P0, PT, RZ, UR5, PT, P0 ;  /* 0x00000005ff007c0c */ /* 0x000fe2000bf05300 */
[----:B------:R-:W-:Y:S01]  /*1d900*/  IMAD.MOV.U32 R37, RZ, RZ, RZ ;  /* 0x000000ffff257224 */ /* 0x000fe200078e00ff */
[----:B------:R-:W-:Y:S01]  /*1d910*/  LOP3.LUT R22, R22, 0xffffffdf, RZ, 0xc0, !PT ;  /* 0xffffffdf16167812 */ /* 0x000fe200078ec0ff */
[----:B------:R-:W-:-:S10]  /*1d920*/  ULDC UR4, c[0x0][0x320] ;  /* 0x0000c80000047ab9 */ /* 0x000fd40000000800 */
[----:B------:R-:W3:Y:S01]  /*1d930*/  @P0 LDC.64 R2, c[0x0][0x9f8] ;  /* 0x00027e00ff020b82 */ /* 0x000ee20000000a00 */
[----:B-1----:R-:W-:Y:S01]  /*1d940*/  LOP3.LUT R20, R20, 0x7f, RZ, 0xc0, !PT ;  /* 0x0000007f14147812 */ /* 0x002fe200078ec0ff */
[----:B---3--:R-:W-:-:S05]  /*1d950*/  @P0 IMAD.WIDE R2, R19, 0x4, R2 ;  /* 0x0000000413020825 */ /* 0x008fca00078e0202 */
[----:B------:R1:W3:Y:S01]  /*1d960*/  @P0 LDG.E R29, desc[UR54][R2.64] ;  /* 0x00000036021d0981 */ /* 0x0002e2000c1e1900 */
[----:B------:R-:W-:Y:S02]  /*1d970*/  SHF.R.U32.HI R21, RZ, 0x3, R20 ;  /* 0x00000003ff157819 */ /* 0x000fe40000011614 */
[----:B--2---:R-:W-:Y:S01]  /*1d980*/  ISETP.NE.AND P1, PT, R10, 0x1, PT ;  /* 0x000000010a00780c */ /* 0x004fe20003f25270 */
[----:B------:R-:W2:-:S12]  /*1d990*/  S2R R20, SR_TID.X ;  /* 0x0000000000147919 */ /* 0x000e980000002100 */
[----:B------:R-:W4:Y:S08]  /*1d9a0*/  @P1 LDC R5, c[0x0][0x434] ;  /* 0x00010d00ff051b82 */ /* 0x000f300000000800 */
[----:B------:R-:W0:Y:S01]  /*1d9b0*/  @P1 LDC R7, c[0x0][0x438] ;  /* 0x00010e00ff071b82 */ /* 0x000e220000000800 */
[----:B--2---:R-:W-:-:S05]  /*1d9c0*/  IMAD.SHL.U32 R20, R20, 0x10, RZ ;  /* 0x0000001014147824 */ /* 0x004fca00078e00ff */
[----:B------:R-:W-:-:S05]  /*1d9d0*/  LOP3.LUT R20, R21, 0x70, R20, 0xf8, !PT ;  /* 0x0000007015147812 */ /* 0x000fca00078ef814 */
[----:B------:R-:W-:-:S05]  /*1d9e0*/  IMAD R8, R0, 0x60, R20 ;  /* 0x0000006000087824 */ /* 0x000fca00078e0214 */
[C---:B------:R-:W-:Y:S01]  /*1d9f0*/  ISETP.GE.AND P0, PT, R8.reuse, R17, PT ;  /* 0x000000110800720c */ /* 0x040fe20003f06270 */
[----:B------:R-:W-:-:S03]  /*1da00*/  IMAD.IADD R8, R8, 0x1, R31 ;  /* 0x0000000108087824 */ /* 0x000fc600078e021f */
[----:B------:R-:W-:Y:S01]  /*1da10*/  ISETP.GT.U32.OR P0, PT, R20, 0x5f, P0 ;  /* 0x0000005f1400780c */ /* 0x000fe20000704470 */
[----:B----4-:R-:W-:-:S04]  /*1da20*/  @P1 IMAD.HI.U32 R4, R8, R5, RZ ;  /* 0x0000000508041227 */ /* 0x010fc800078e00ff */
[----:B------:R-:W-:Y:S01]  /*1da30*/  IMAD.MOV.U32 R9, RZ, RZ, R8 ;  /* 0x000000ffff097224 */ /* 0x000fe200078e0008 */
[----:B0-----:R-:W-:-:S07]  /*1da40*/  @P1 SHF.R.U32.HI R9, RZ, R7, R4 ;  /* 0x00000007ff091219 */ /* 0x001fce0000011604 */
[----:B-1----:R-:W0:Y:S01]  /*1da50*/  @!P0 LDC.64 R2, c[0x0][0x428] ;  /* 0x00010a00ff028b82 */ /* 0x002e220000000a00 */
[--C-:B------:R-:W-:Y:S01]  /*1da60*/  @!P0 SHF.R.S32.HI R7, RZ, 0x1f, R9.reuse ;  /* 0x0000001fff078819 */ /* 0x100fe20000011409 */
[----:B------:R-:W-:-:S06]  /*1da70*/  @!P0 IMAD.MOV.U32 R6, RZ, RZ, R9 ;  /* 0x000000ffff068224 */ /* 0x000fcc00078e0009 */
[----:B------:R-:W1:Y:S01]  /*1da80*/  @!P0 LDC.64 R4, c[0x0][0x418] ;  /* 0x00010600ff048b82 */ /* 0x000e620000000a00 */
[----:B------:R-:W-:Y:S01]  /*1da90*/  UMOV UR5, 0xffffffff ;  /* 0xffffffff00057882 */ /* 0x000fe20000000000 */
[----:B---3--:R-:W-:Y:S01]  /*1daa0*/  SHF.R.S32.HI R34, RZ, 0x1f, R29 ;  /* 0x0000001fff227819 */ /* 0x008fe2000001141d */
[----:B0-----:R-:W-:-:S04]  /*1dab0*/  @!P0 IMAD.WIDE.U32 R6, R29, R2, R6 ;  /* 0x000000021d068225 */ /* 0x001fc800078e0006 */
[----:B------:R-:W-:Y:S01]  /*1dac0*/  @!P0 IMAD R2, R34, R2, RZ ;  /* 0x0000000222028224 */ /* 0x000fe200078e02ff */
[----:B-1----:R-:W-:-:S03]  /*1dad0*/  @!P0 LEA R4, P1, R6, R4, 0x2 ;  /* 0x0000000406048211 */ /* 0x002fc600078210ff */
[----:B------:R-:W-:-:S04]  /*1dae0*/  @!P0 IMAD R3, R29, R3, R2 ;  /* 0x000000031d038224 */ /* 0x000fc800078e0202 */
[----:B------:R-:W-:-:S05]  /*1daf0*/  @!P0 IMAD.IADD R3, R7, 0x1, R3 ;  /* 0x0000000107038824 */ /* 0x000fca00078e0203 */
[----:B------:R-:W-:-:S05]  /*1db00*/  @!P0 LEA.HI.X R5, R6, R5, R3, 0x2, P1 ;  /* 0x0000000506058211 */ /* 0x000fca00008f1403 */
[----:B------:R0:W5:Y:S01]  /*1db10*/  @!P0 LDG.E R37, desc[UR54][R4.64] ;  /* 0x0000003604258981 */ /* 0x000162000c1e1900 */
[----:B------:R-:W-:Y:S01]  /*1db20*/  ISETP.GT.U32.AND P0, PT, R20, 0x5f, PT ;  /* 0x0000005f1400780c */ /* 0x000fe20003f04070 */
[----:B------:R-:W-:Y:S01]  /*1db30*/  IMAD.U32 R2, RZ, RZ, UR38 ;  /* 0x00000026ff027e24 */ /* 0x000fe2000f8e00ff */
[----:B------:R-:W1:Y:S01]  /*1db40*/  S2R R20, SR_TID.X ;  /* 0x0000000000147919 */ /* 0x000e620000002100 */
[----:B------:R-:W-:-:S03]  /*1db50*/  IMAD.MOV R3, RZ, RZ, -R9 ;  /* 0x000000ffff037224 */ /* 0x000fc600078e0a09 */
[----:B------:R-:W-:Y:S01]  /*1db60*/  ISETP.NE.AND P2, PT, R2, 0x3, PT ;  /* 0x000000030200780c */ /* 0x000fe20003f45270 */
[----:B------:R-:W-:-:S06]  /*1db70*/  IMAD R3, R10, R3, R8 ;  /* 0x000000030a037224 */ /* 0x000fcc00078e0208 */
[----:B------:R-:W-:Y:S01]  /*1db80*/  @P0 LOP3.LUT R22, R22, 0x20, RZ, 0xfc, !PT ;  /* 0x0000002016160812 */ /* 0x000fe200078efcff */
[----:B------:R0:W-:Y:S03]  /*1db90*/  STL [R1], R3 ;  /* 0x0000000301007387 */ /* 0x0001e60000100800 */
[----:B------:R-:W-:-:S04]  /*1dba0*/  LOP3.LUT R22, R22, 0xffffffbf, RZ, 0xc0, !PT ;  /* 0xffffffbf16167812 */ /* 0x000fc800078ec0ff */
[----:B------:R-:W-:-:S04]  /*1dbb0*/  @P2 LOP3.LUT R22, R22, 0x40, RZ, 0xfc, !PT ;  /* 0x0000004016162812 */ /* 0x000fc800078efcff */
[----:B------:R-:W-:Y:S01]  /*1dbc0*/  LOP3.LUT R22, R22, 0xfffffff7, RZ, 0xc0, !PT ;  /* 0xfffffff716167812 */ /* 0x000fe200078ec0ff */
[----:B-1----:R-:W-:-:S05]  /*1dbd0*/  IMAD.SHL.U32 R20, R20, 0x8, RZ ;  /* 0x0000000814147824 */ /* 0x002fca00078e00ff */
[----:B------:R-:W-:-:S04]  /*1dbe0*/  LOP3.LUT R20, R20, 0x38, RZ, 0xc0, !PT ;  /* 0x0000003814147812 */ /* 0x000fc800078ec0ff */
[C---:B------:R-:W-:Y:S02]  /*1dbf0*/  LOP3.LUT R13, R20.reuse, 0x40, RZ, 0xfc, !PT ;  /* 0x00000040140d7812 */ /* 0x040fe400078efcff */
[----:B------:R-:W-:Y:S02]  /*1dc00*/  LOP3.LUT R12, R20, 0x80, RZ, 0xfc, !PT ;  /* 0x00000080140c7812 */ /* 0x000fe400078efcff */
[----:B------:R-:W-:Y:S02]  /*1dc10*/  ISETP.GE.AND P4, PT, R13, UR4, PT ;  /* 0x000000040d007c0c */ /* 0x000fe4000bf86270 */
[----:B------:R-:W-:Y:S02]  /*1dc20*/  ISETP.GE.AND P3, PT, R12, UR4, PT ;  /* 0x000000040c007c0c */ /* 0x000fe4000bf66270 */
[C---:B------:R-:W-:Y:S02]  /*1dc30*/  ISETP.GE.AND P0, PT, R20.reuse, UR4, PT ;  /* 0x0000000414007c0c */ /* 0x040fe4000bf06270 */
[----:B------:R-:W-:-:S04]  /*1dc40*/  LOP3.LUT R11, R20, 0xc0, RZ, 0xfc, !PT ;  /* 0x000000c0140b7812 */ /* 0x000fc800078efcff */
[----:B------:R-:W-:-:S03]  /*1dc50*/  ISETP.GE.AND P1, PT, R11, UR4, PT ;  /* 0x000000040b007c0c */ /* 0x000fc6000bf26270 */
[----:B------:R-:W-:-:S04]  /*1dc60*/  @P4 LOP3.LUT R22, R22, 0x8, RZ, 0xfc, !PT ;  /* 0x0000000816164812 */ /* 0x000fc800078efcff */
[----:B------:R-:W-:-:S04]  /*1dc70*/  LOP3.LUT R22, R22, 0xffffffef, RZ, 0xc0, !PT ;  /* 0xffffffef16167812 */ /* 0x000fc800078ec0ff */
[----:B------:R-:W-:-:S04]  /*1dc80*/  LOP3.LUT R22, R22, 0xfffffffb, RZ, 0xc0, !PT ;  /* 0xfffffffb16167812 */ /* 0x000fc800078ec0ff */
[----:B------:R-:W-:-:S04]  /*1dc90*/  @P3 LOP3.LUT R22, R22, 0x4, RZ, 0xfc, !PT ;  /* 0x0000000416163812 */ /* 0x000fc800078efcff */
[----:B------:R-:W-:-:S04]  /*1dca0*/  @P0 LOP3.LUT R22, R22, 0x10, RZ, 0xfc, !PT ;  /* 0x0000001016160812 */ /* 0x000fc800078efcff */
[----:B------:R-:W-:-:S04]  /*1dcb0*/  LOP3.LUT R22, R22, 0xfffffffd, RZ, 0xc0, !PT ;  /* 0xfffffffd16167812 */ /* 0x000fc800078ec0ff */
[----:B------:R-:W-:Y:S01]  /*1dcc0*/  @P1 LOP3.LUT R22, R22, 0x2, RZ, 0xfc, !PT ;  /* 0x0000000216161812 */ /* 0x000fe200078efcff */
[----:B0-----:R-:W-:Y:S06]  /*1dcd0*/  BRA.DIV UR5, `(.L_x_3127) ;  /* 0x0000005a05187947 */ /* 0x001fec000b800000 */
.L_x_3270:
[----:B------:R-:W-:Y:S02]  /*1dce0*/  SHF.R.S32.HI R28, RZ, 0x1f, R18 ;  /* 0x0000001fff1c7819 */ /* 0x000fe40000011412 */
[----:B------:R-:W-:Y:S01]  /*1dcf0*/  SEL R6, RZ, 0x1, P0 ;  /* 0x00000001ff067807 */ /* 0x000fe20000000000 */
[----:B------:R-:W-:Y:S06]  /*1dd00*/  @!P2 BRA `(.L_x_3128) ;  /* 0x000000000004a947 */ /* 0x000fec0003800000 */
[----:B------:R-:W-:Y:S01]  /*1dd10*/  BPT.TRAP 0x1 ;  /* 0x000000040000795c */ /* 0x000fe20000300000 */
.L_x_3128:
[----:B------:R-:W-:Y:S01]  /*1dd20*/  IMAD R33, R0, -0x60, R17 ;  /* 0xffffffa000217824 */ /* 0x000fe200078e0211 */
[----:B------:R-:W-:Y:S01]  /*1dd30*/  SHF.L.U32 R0, R26, 0x1f, RZ ;  /* 0x0000001f1a007819 */ /* 0x000fe200000006ff */
[----:B------:R-:W-:Y:S01]  /*1dd40*/  IMAD R17, R25, 0x8, R23 ;  /* 0x0000000819117824 */ /* 0x000fe200078e0217 */
[----:B------:R-:W-:Y:S03]  /*1dd50*/  BSSY B0, `(.L_x_3129) ;  /* 0x0000003000007945 */ /* 0x000fe60003800000 */
[----:B------:R-:W0:Y:S02]  /*1dd60*/  SYNCS.PHASECHK.TRANS64.TRYWAIT P0, [R17+URZ+0x22840], R0 ;  /* 0x02284000110075a7 */ /* 0x000e24000800017f */
[----:B0-----:R-:W-:Y:S05]  /*1dd70*/  @!P0 BRA `(.L_x_3130) ;  /* 0x0000005800248947 */ /* 0x001fea0003800000 */
.L_x_3271:
[----:B------:R-:W-:Y:S05]  /*1dd80*/  BSYNC B0 ;  /* 0x0000000000007941 */ /* 0x000fea0003800000 */
.L_x_3129:
[----:B------:R-:W0:Y:S01]  /*1dd90*/  LDL R2, [R1] ;  /* 0x0000000001027983 */ /* 0x000e220000100800 */
[----:B------:R-:W-:Y:S01]  /*1dda0*/  ULDC.64 UR4, c[0x0][0x300] ;  /* 0x0000c00000047ab9 */ /* 0x000fe20000000a00 */
[----:B-----5:R-:W-:Y:S01]  /*1ddb0*/  SHF.R.S32.HI R4, RZ, 0x1f, R37 ;  /* 0x0000001fff047819 */ /* 0x020fe20000011425 */
[----:B------:R-:W1:Y:S01]  /*1ddc0*/  S2R R8, SR_TID.X ;  /* 0x0000000000087919 */ /* 0x000e620000002100 */
[----:B------:R-:W-:Y:S01]  /*1ddd0*/  LOP3.LUT R22, R22, 0xfffffffe, RZ, 0xc0, !PT ;  /* 0xfffffffe16167812 */ /* 0x000fe200078ec0ff */
[----:B-1----:R-:W-:-:S05]  /*1dde0*/  IMAD.SHL.U32 R8, R8, 0x8, RZ ;  /* 0x0000000808087824 */ /* 0x002fca00078e00ff */
[----:B------:R-:W-:Y:S02]  /*1ddf0*/  LOP3.LUT R8, R8, 0x38, RZ, 0xc0, !PT ;  /* 0x0000003808087812 */ /* 0x000fe400078ec0ff */
[----:B0-----:R-:W-:-:S05]  /*1de00*/  SHF.R.S32.HI R0, RZ, 0x1f, R2 ;  /* 0x0000001fff007819 */ /* 0x001fca0000011402 */
[----:B------:R0:W-:Y:S04]  /*1de10*/  STL [R1+0x28], R0 ;  /* 0x0000280001007387 */ /* 0x0001e80000100800 */
[----:B------:R1:W-:Y:S01]  /*1de20*/  STL [R1+0x2c], R4 ;  /* 0x00002c0401007387 */ /* 0x0003e20000100800 */
[----:B0-----:R-:W-:-:S04]  /*1de30*/  IMAD R0, R0, UR4, RZ ;  /* 0x0000000400007c24 */ /* 0x001fc8000f8e02ff */
[C---:B------:R-:W-:Y:S02]  /*1de40*/  IMAD R0, R2.reuse, UR5, R0 ;  /* 0x0000000502007c24 */ /* 0x040fe4000f8e0200 */
[----:B------:R-:W-:Y:S01]  /*1de50*/  IMAD.WIDE.U32 R2, R2, UR4, RZ ;  /* 0x0000000402027c25 */ /* 0x000fe2000f8e00ff */
        /* <DEDUP_REMOVED lines=12> */
[----:B0-----:R-:W-:-:S04]  /*1df20*/  LOP3.LUT R4, R4, 0x7f, RZ, 0xc0, !PT ;  /* 0x0000007f04047812 */ /* 0x001fc800078ec0ff */
        /* <DEDUP_REMOVED lines=64> */
.L_x_3285:
        /* <DEDUP_REMOVED lines=10> */
.L_x_3132:
        /* <DEDUP_REMOVED lines=11> */
.L_x_3133:
[----:B0-----:R0:W5:Y:S01]  /*1e480*/  LDL.LU R3, [R1+0xc] ;  /* 0x00000c0001037983 */ /* 0x0011620000300800 */
[C---:B------:R-:W-:Y:S01]  /*1e490*/  LOP3.LUT P2, RZ, R22.reuse, 0x8, RZ, 0xc0, !PT ;  /* 0x0000000816ff7812 */ /* 0x040fe2000784c0ff */
[----:B------:R0:W-:Y:S01]  /*1e4a0*/  SYNCS.ARRIVE.TRANS64.A1T0 RZ, [R17+URZ+0x22830], RZ ;  /* 0x022830ff11ff79a7 */ /* 0x0001e2000810003f */
[----:B------:R-:W-:-:S13]  /*1e4b0*/  LOP3.LUT P1, RZ, R22, 0x4, RZ, 0xc0, !PT ;  /* 0x0000000416ff7812 */ /* 0x000fda000782c0ff */
[----:B------:R-:W-:Y:S05]  /*1e4c0*/  WARPSYNC.ALL ;  /* 0x0000000000007948 */ /* 0x000fea0003800000 */
[----:B------:R-:W-:Y:S01]  /*1e4d0*/  BAR.SYNC.DEFER_BLOCKING 0x8, 0x180 ;  /* 0x0206000000007b1d */ /* 0x000fe20000010000 */
[----:B------:R-:W-:Y:S02]  /*1e4e0*/  LOP3.LUT P0, RZ, R22, 0x2, RZ, 0xc0, !PT ;  /* 0x0000000216ff7812 */ /* 0x000fe4000780c0ff */
[----:B------:R-:W-:Y:S02]  /*1e4f0*/  SEL R0, RZ, 0x2, P2 ;  /* 0x00000002ff007807 */ /* 0x000fe40001000000 */
[----:B------:R-:W-:Y:S01]  /*1e500*/  SEL R2, RZ, 0x4, P1 ;  /* 0x00000004ff027807 */ /* 0x000fe20000800000 */
[----:B------:R-:W-:Y:S01]  /*1e510*/  ULDC.64 UR4, c[0x0][0xa00] ;  /* 0x0002800000047ab9 */ /* 0x000fe20000000a00 */
[----:B------:R-:W-:Y:S01]  /*1e520*/  SEL R36, RZ, 0x8, P0 ;  /* 0x00000008ff247807 */ /* 0x000fe20000000000 */
[----:B------:R-:W-:Y:S01]  /*1e530*/  BSSY B6, `(.L_x_3134) ;  /* 0x0000025000067945 */ /* 0x000fe20003800000 */
[----:B------:R-:W-:-:S02]  /*1e540*/  IADD3 R0, R2, R0, R6 ;  /* 0x0000000002007210 */ /* 0x000fc40007ffe006 */
[----:B------:R-:W-:-:S03]  /*1e550*/  ISETP.NE.U32.AND P0, PT, RZ, UR4, PT ;  /* 0x00000004ff007c0c */ /* 0x000fc6000bf05070 */
[----:B------:R-:W-:Y:S01]  /*1e560*/  IMAD.IADD R36, R0, 0x1, R36 ;  /* 0x0000000100247824 */ /* 0x000fe200078e0224 */
[----:B------:R-:W-:Y:S01]  /*1e570*/  ISETP.NE.AND.EX P0, PT, RZ, UR5, PT, P0 ;  /* 0x00000005ff007c0c */ /* 0x000fe2000bf05300 */
[----:B------:R-:W-:Y:S01]  /*1e580*/  VIADD R0, R23, 0x18400 ;  /* 0x0001840017007836 */ /* 0x000fe20000000000 */
[----:B------:R-:W-:Y:S02]  /*1e590*/  ULDC.64 UR4, c[0x0][0x298] ;  /* 0x0000a60000047ab9 */ /* 0x000fe40000000a00 */
[----:B------:R-:W-:Y:S02]  /*1e5a0*/  SEL R2, R19, RZ, !P0 ;  /* 0x000000ff13027207 */ /* 0x000fe40004000000 */
[----:B------:R-:W-:Y:S02]  /*1e5b0*/  LOP3.LUT P1, RZ, R0, 0x3ff, RZ, 0xc0, !PT ;  /* 0x000003ff00ff7812 */ /* 0x000fe4000782c0ff */
[----:B------:R-:W-:-:S04]  /*1e5c0*/  SHF.R.S32.HI R0, RZ, 0x1f, R19 ;  /* 0x0000001fff007819 */ /* 0x000fc80000011413 */
[----:B------:R-:W-:-:S05]  /*1e5d0*/  SEL R0, R0, RZ, !P0 ;  /* 0x000000ff00007207 */ /* 0x000fca0004000000 */
[----:B------:R1:W-:Y:S04]  /*1e5e0*/  STL [R1+0x34], R0 ;  /* 0x0000340001007387 */ /* 0x0003e80000100800 */
[----:B------:R2:W-:Y:S01]  /*1e5f0*/  STL [R1+0x14], R2 ;  /* 0x0000140201007387 */ /* 0x0005e20000100800 */
[----:B-1---5:R-:W-:-:S05]  /*1e600*/  SHF.R.S32.HI R0, RZ, 0x1f, R3 ;  /* 0x0000001fff007819 */ /* 0x022fca0000011403 */
[----:B------:R-:W-:-:S04]  /*1e610*/  IMAD R0, R0, UR4, RZ ;  /* 0x0000000400007c24 */ /* 0x000fc8000f8e02ff */
[C---:B------:R-:W-:Y:S02]  /*1e620*/  IMAD R0, R3.reuse, UR5, R0 ;  /* 0x0000000503007c24 */ /* 0x040fe4000f8e0200 */
[----:B--2---:R-:W-:-:S04]  /*1e630*/  IMAD.WIDE.U32 R2, R3, UR4, RZ ;  /* 0x0000000403027c25 */ /* 0x004fc8000f8e00ff */
[----:B------:R-:W-:Y:S01]  /*1e640*/  IMAD.IADD R0, R3, 0x1, R0 ;  /* 0x0000000103007824 */ /* 0x000fe200078e0200 */
[----:B------:R1:W-:Y:S04]  /*1e650*/  STL.64 [R1+0x18], R2 ;  /* 0x0000180201007387 */ /* 0x0003e80000100a00 */
[----:B------:R1:W-:Y:S01]  /*1e660*/  STL [R1+0xc], R0 ;  /* 0x00000c0001007387 */ /* 0x0003e20000100800 */
[----:B------:R-:W-:Y:S05]  /*1e670*/  @!P1 BRA `(.L_x_3135) ;  /* 0x0000000000409947 */ /* 0x000fea0003800000 */
[----:B-1----:R-:W-:Y:S01]  /*1e680*/  MOV R2, 0x0 ;  /* 0x0000000000027802 */ /* 0x002fe20000000f00 */
        /* <DEDUP_REMOVED lines=15> */
.L_x_3135:
[----:B------:R-:W-:Y:S05]  /*1e780*/  BSYNC B6 ;  /* 0x0000000000067941 */ /* 0x000fea0003800000 */
.L_x_3134:
[----:B-1----:R-:W2:Y:S01]  /*1e790*/  LDL.LU R0, [R1+0xc] ;  /* 0x00000c0001007983 */ /* 0x002ea20000300800 */
[----:B------:R-:W-:Y:S01]  /*1e7a0*/  ULDC.64 UR4, c[0x0][0x2d8] ;  /* 0x0000b60000047ab9 */ /* 0x000fe20000000a00 */
[----:B------:R-:W1:Y:S02]  /*1e7b0*/  LDC R7, c[0x0][0x448] ;  /* 0x00011200ff077b82 */ /* 0x000e640000000800 */
[----:B------:R-:W2:Y:S04]  /*1e7c0*/  LDL.LU.64 R2, [R1+0x18] ;  /* 0x0000180001027983 */ /* 0x000ea80000300a00 */
[----:B------:R-:W3:Y:S04]  /*1e7d0*/  LDL.LU R20, [R1+0x34] ;  /* 0x0000340001147983 */ /* 0x000ee80000300800 */
[----:B------:R-:W4:Y:S04]  /*1e7e0*/  LDL.LU R21, [R1+0x14] ;  /* 0x0000140001157983 */ /* 0x000f280000300800 */
[----:B------:R0:W5:Y:S01]  /*1e7f0*/  LDL R8, [R1+0x8] ;  /* 0x0000080001087983 */ /* 0x0001620000100800 */
[----:B-1----:R-:W-:-:S13]  /*1e800*/  ISETP.NE.AND P0, PT, R7, 0x1, PT ;  /* 0x000000010700780c */ /* 0x002fda0003f05270 */
[----:B------:R-:W1:Y:S01]  /*1e810*/  @P0 LDC R6, c[0x0][0x44c] ;  /* 0x00011300ff060b82 */ /* 0x000e620000000800 */
[----:B--2---:R-:W-:Y:S02]  /*1e820*/  IMAD.MOV.U32 R3, RZ, RZ, R0 ;  /* 0x000000ffff037224 */ /* 0x004fe400078e0000 */
[----:B------:R-:W-:Y:S02]  /*1e830*/  IMAD R0, R28, UR4, RZ ;  /* 0x000000041c007c24 */ /* 0x000fe4000f8e02ff */
[----:B------:R-:W-:-:S04]  /*1e840*/  IMAD.WIDE.U32 R2, R18, UR4, R2 ;  /* 0x0000000412027c25 */ /* 0x000fc8000f8e0002 */
[----:B------:R-:W-:Y:S01]  /*1e850*/  IMAD R0, R18, UR5, R0 ;  /* 0x0000000512007c24 */ /* 0x000fe2000f8e0200 */
[----:B------:R-:W-:-:S03]  /*1e860*/  ULDC.64 UR4, c[0x0][0x2e0] ;  /* 0x0000b80000047ab9 */ /* 0x000fc60000000a00 */
[----:B------:R-:W-:Y:S02]  /*1e870*/  IMAD.IADD R3, R3, 0x1, R0 ;  /* 0x0000000103037824 */ /* 0x000fe400078e0200 */
[----:B---3--:R-:W-:Y:S02]  /*1e880*/  IMAD R0, R20, UR4, RZ ;  /* 0x0000000414007c24 */ /* 0x008fe4000f8e02ff */
[----:B------:R-:W2:Y:S01]  /*1e890*/  S2R R20, SR_TID.X ;  /* 0x0000000000147919 */ /* 0x000ea20000002100 */
[----:B----4-:R-:W-:-:S04]  /*1e8a0*/  IMAD.WIDE.U32 R2, R21, UR4, R2 ;  /* 0x0000000415027c25 */ /* 0x010fc8000f8e0002 */
[----:B------:R-:W-:Y:S01]  /*1e8b0*/  IMAD R0, R21, UR5, R0 ;  /* 0x0000000515007c24 */ /* 0x000fe2000f8e0200 */
[----:B------:R-:W3:Y:S01]  /*1e8c0*/  S2R R9, SR_TID.X ;  /* 0x0000000000097919 */ /* 0x000ee20000002100 */
[----:B------:R-:W-:Y:S02]  /*1e8d0*/  ULDC.64 UR4, c[0x0][0x2d0] ;  /* 0x0000b40000047ab9 */ /* 0x000fe40000000a00 */
[----:B------:R-:W-:Y:S02]  /*1e8e0*/  IMAD.IADD R3, R3, 0x1, R0 ;  /* 0x0000000103037824 */ /* 0x000fe400078e0200 */
[----:B------:R-:W4:Y:S01]  /*1e8f0*/  @P0 LDC R0, c[0x0][0x450] ;  /* 0x00011400ff000b82 */ /* 0x000f220000000800 */
[----:B--2---:R-:W-:-:S04]  /*1e900*/  LOP3.LUT R20, R20, 0x7f, RZ, 0xc0, !PT ;  /* 0x0000007f14147812 */ /* 0x004fc800078ec0ff */
[----:B------:R-:W-:Y:S02]  /*1e910*/  SHF.R.U32.HI R21, RZ, 0x3, R20 ;  /* 0x00000003ff157819 */ /* 0x000fe40000011614 */
[----:B------:R-:W2:Y:S02]  /*1e920*/  S2R R20, SR_TID.X ;  /* 0x0000000000147919 */ /* 0x000ea40000002100 */
[----:B--2---:R-:W-:-:S05]  /*1e930*/  IMAD.SHL.U32 R20, R20, 0x10, RZ ;  /* 0x0000001014147824 */ /* 0x004fca00078e00ff */
[----:B------:R-:W-:-:S05]  /*1e940*/  LOP3.LUT R20, R21, 0x70, R20, 0xf8, !PT ;  /* 0x0000007015147812 */ /* 0x000fca00078ef814 */
[----:B------:R-:W-:Y:S02]  /*1e950*/  IMAD.IADD R5, R20, 0x1, R35 ;  /* 0x0000000114057824 */ /* 0x000fe400078e0223 */
[----:B------:R0:W5:Y:S02]  /*1e960*/  LDL R20, [R1+0x4] ;  /* 0x0000040001147983 */ /* 0x0001640000100800 */
[----:B-1----:R-:W-:-:S04]  /*1e970*/  @P0 IMAD.HI.U32 R6, R5, R6, RZ ;  /* 0x0000000605060227 */ /* 0x002fc800078e00ff */
[----:B------:R-:W-:Y:S01]  /*1e980*/  IMAD.MOV.U32 R4, RZ, RZ, R5 ;  /* 0x000000ffff047224 */ /* 0x000fe200078e0005 */
[----:B----4-:R-:W-:Y:S01]  /*1e990*/  @P0 SHF.R.U32.HI R4, RZ, R0, R6 ;  /* 0x00000000ff040219 */ /* 0x010fe20000011606 */
[----:B------:R-:W1:Y:S04]  /*1e9a0*/  S2R R21, SR_TID.X ;  /* 0x0000000000157919 */ /* 0x000e680000002100 */
        /* <DEDUP_REMOVED lines=13> */
[----:B---3--:R-:W-:Y:S01]  /*1ea80*/  IMAD.SHL.U32 R9, R9, 0x8, RZ ;  /* 0x0000000809097824 */ /* 0x008fe200078e00ff */
[C---:B------:R-:W-:Y:S01]  /*1ea90*/  LEA R0, P0, R2.reuse, UR4, 0x1 ;  /* 0x0000000402007c11 */ /* 0x040fe2000f8008ff */
[----:B------:R-:W-:Y:S01]  /*1eaa0*/  IMAD.IADD R4, R3, 0x1, R4 ;  /* 0x0000000103047824 */ /* 0x000fe200078e0204 */
[----:B------:R-:W-:Y:S02]  /*1eab0*/  ULDC UR4, c[0x0][0x2b8] ;  /* 0x0000ae0000047ab9 */ /* 0x000fe40000000800 */
[----:B------:R-:W-:Y:S02]  /*1eac0*/  LOP3.LUT R9, R9, 0x38, RZ, 0xc0, !PT ;  /* 0x0000003809097812 */ /* 0x000fe400078ec0ff */
[----:B------:R-:W-:Y:S01]  /*1ead0*/  LEA.HI.X R4, R2, UR5, R4, 0x1, P0 ;  /* 0x0000000502047c11 */ /* 0x000fe200080f0c04 */
[----:B------:R-:W-:Y:S01]  /*1eae0*/  UMOV UR5, 0xffffffff ;  /* 0xffffffff00057882 */ /* 0x000fe20000000000 */
[----:B-1----:R-:W-:-:S02]  /*1eaf0*/  LOP3.LUT R21, R21, 0x7f, RZ, 0xc0, !PT ;  /* 0x0000007f15157812 */ /* 0x002fc400078ec0ff */
[----:B------:R-:W-:Y:S02]  /*1eb00*/  ISETP.GE.AND P1, PT, R9, UR4, PT ;  /* 0x0000000409007c0c */ /* 0x000fe4000bf26270 */
[----:B------:R-:W-:Y:S01]  /*1eb10*/  SHF.R.U32.HI R10, RZ, 0x3, R21 ;  /* 0x00000003ff0a7819 */ /* 0x000fe20000011615 */
[----:B0-----:R-:W-:Y:S10]  /*1eb20*/  BRA.DIV UR5, `(.L_x_3136) ;  /* 0x0000005205cc7947 */ /* 0x001ff4000b800000 */
[----:B------:R-:W0:Y:S01]  /*1eb30*/  SHFL.IDX PT, R3, R0, RZ, 0x181f ;  /* 0x00181fff00037589 */ /* 0x000e2200000e0000 */
[----:B-----5:R-:W-:Y:S02]  /*1eb40*/  IMAD R5, R20, R7, RZ ;  /* 0x0000000714057224 */ /* 0x020fe400078e02ff */
[----:B------:R-:W-:Y:S01]  /*1eb50*/  IMAD.IADD R35, R10, 0x1, R35 ;  /* 0x000000010a237824 */ /* 0x000fe200078e0223 */
[----:B------:R-:W1:Y:S03]  /*1eb60*/  SHFL.IDX PT, R2, R4, RZ, 0x181f ;  /* 0x00181fff04027589 */ /* 0x000e6600000e0000 */
[C---:B------:R-:W-:Y:S01]  /*1eb70*/  VIADD R6, R35.reuse, 0x10 ;  /* 0x0000001023067836 */ /* 0x040fe20000000000 */
[----:B------:R-:W-:-:S13]  /*1eb80*/  ISETP.GE.AND P0, PT, R35, R5, PT ;  /* 0x000000052300720c */ /* 0x000fda0003f06270 */
        /* <DEDUP_REMOVED lines=60> */
[----:B------:R-:W2:Y:S04]  /*1ef50*/  SHFL.IDX PT, R4, R4, 0x7, 0x181f ;  /* 0x00f81f0004047f89 */ /* 0x000ea800000e0000 */
[----:B------:R-:W3:Y:S01]  /*1ef60*/  SHFL.IDX PT, R0, R0, 0x7, 0x181f ;  /* 0x00f81f0000007f89 */ /* 0x000ee200000e0000 */
[----:B0-----:R-:W-:-:S05]  /*1ef70*/  @!P0 LEA R3, P2, R9, R3, 0x1 ;  /* 0x0000000309038211 */ /* 0x001fca00078408ff */
[----:B-1----:R-:W-:-:S05]  /*1ef80*/  @!P0 IMAD.X R2, RZ, RZ, R2, P2 ;  /* 0x000000ffff028224 */ /* 0x002fca00010e0602 */
[----:B------:R-:W-:-:S04]  /*1ef90*/  @!P0 LOP3.LUT R3, R3, R2, RZ, 0x3c, !PT ;  /* 0x0000000203038212 */ /* 0x000fc800078e3cff */
[----:B------:R-:W-:-:S04]  /*1efa0*/  @!P0 LOP3.LUT R2, R3, R2, RZ, 0x3c, !PT ;  /* 0x0000000203028212 */ /* 0x000fc800078e3cff */
[----:B------:R-:W-:-:S05]  /*1efb0*/  @!P0 LOP3.LUT R3, R3, R2, RZ, 0x3c, !PT ;  /* 0x0000000203038212 */ /* 0x000fca00078e3cff */
[----:B--23--:R1:W-:Y:S02]  /*1efc0*/  @!P0 LDGSTS.E.BYPASS.LTC128B.128 [R8+0x1b400], desc[UR54][R2.64], !P1 ;  /* 0x1b40000002088fae */ /* 0x00c3e4000c901d76 */
.L_x_3302:
[----:B------:R-:W-:-:S05]  /*1efd0*/  VIADD R35, R35, 0x70 ;  /* 0x0000007023237836 */ /* 0x000fca0000000000 */
[----:B------:R-:W-:-:S13]  /*1efe0*/  ISETP.GE.AND P0, PT, R35, R5, PT ;  /* 0x000000052300720c */ /* 0x000fda0003f06270 */
[----:B01----:R-:W-:-:S05]  /*1eff0*/  @!P0 LEA R2, P2, R9, R0, 0x1 ;  /* 0x0000000009028211 */ /* 0x003fca00078408ff */
[----:B------:R-:W-:-:S05]  /*1f000*/  @!P0 IMAD.X R3, RZ, RZ, R4, P2 ;  /* 0x000000ffff038224 */ /* 0x000fca00010e0604 */
[----:B------:R-:W-:Y:S01]  /*1f010*/  @!PT LDS RZ, [RZ] ;  /* 0x00000000fffff984 */ /* 0x000fe20000000800 */
[----:B------:R-:W-:Y:S01]  /*1f020*/  @!PT LDS RZ, [RZ] ;  /* 0x00000000fffff984 */ /* 0x000fe20000000800 */
[----:B------:R-:W-:Y:S01]  /*1f030*/  @!PT LDS RZ, [RZ] ;  /* 0x00000000fffff984 */ /* 0x000fe20000000800 */
[----:B------:R0:W-:Y:S01]  /*1f040*/  @!P0 LDGSTS.E.BYPASS.LTC128B.128 [R8+0x1bc00], desc[UR54][R2.64], !P1 ;  /* 0x1bc0000002088fae */ /* 0x0001e2000c901d76 */
[----:B------:R-:W-:Y:S01]  /*1f050*/  PLOP3.LUT P0, PT, PT, PT, PT, 0x80, 0x0 ;  /* 0x000000000000781c */ /* 0x000fe20003f0f070 */
[----:B------:R-:W-:-:S12]  /*1f060*/  NOP ;  /* 0x0000000000007918 */ /* 0x000fd80000000000 */
.L_x_3137:
        /* <DEDUP_REMOVED lines=18> */
.L_x_3303:
[----:B------:R-:W-:Y:S05]  /*1f190*/  BSYNC B0 ;  /* 0x0000000000007941 */ /* 0x000fea0003800000 */
.L_x_3138:
[----:B------:R-:W-:-:S05]  /*1f1a0*/  IMAD.U32 R2, RZ, RZ, UR38 ;  /* 0x00000026ff027e24 */ /* 0x000fca000f8e00ff */
[----:B------:R-:W-:-:S13]  /*1f1b0*/  ISETP.NE.AND P0, PT, R2, 0x3, PT ;  /* 0x000000030200780c */ /* 0x000fda0003f05270 */
[----:B------:R-:W-:Y:S05]  /*1f1c0*/  @!P0 BRA `(.L_x_3140) ;  /* 0x0000000000048947 */ /* 0x000fea0003800000 */
[----:B------:R-:W-:Y:S01]  /*1f1d0*/  BPT.TRAP 0x1 ;  /* 0x000000040000795c */ /* 0x000fe20000300000 */
.L_x_3140:
[----:B0-----:R-:W-:Y:S01]  /*1f1e0*/  SHF.L.U32 R0, R26, 0x1f, RZ ;  /* 0x0000001f1a007819 */ /* 0x001fe200000006ff */
[----:B------:R-:W-:Y:S03]  /*1f1f0*/  BSSY B0, `(.L_x_3141) ;  /* 0x0000003000007945 */ /* 0x000fe60003800000 */
[----:B------:R-:W0:Y:S02]  /*1f200*/  SYNCS.PHASECHK.TRANS64.TRYWAIT P0, [R17+URZ+0x22860], R0 ;  /* 0x02286000110075a7 */ /* 0x000e24000800017f */
[----:B0-----:R-:W-:Y:S05]  /*1f210*/  @!P0 BRA `(.L_x_3142) ;  /* 0x0000005400c88947 */ /* 0x001fea0003800000 */
.L_x_3304:
[----:B------:R-:W-:Y:S05]  /*1f220*/  BSYNC B0 ;  /* 0x0000000000007941 */ /* 0x000fea0003800000 */
.L_x_3141:
[----:B------:R-:W0:Y:S01]  /*1f230*/  LDL.LU R3, [R1+0x28] ;  /* 0x0000280001037983 */ /* 0x000e220000300800 */
[----:B------:R-:W-:-:S03]  /*1f240*/  ULDC.64 UR4, c[0x0][0x328] ;  /* 0x0000ca0000047ab9 */ /* 0x000fc60000000a00 */
[----:B------:R-:W2:Y:S04]  /*1f250*/  LDL.LU R2, [R1] ;  /* 0x0000000001027983 */ /* 0x000ea80000300800 */
[----:B------:R-:W3:Y:S01]  /*1f260*/  LDL.LU R4, [R1+0x2c] ;  /* 0x00002c0001047983 */ /* 0x000ee20000300800 */
[----:B0-----:R-:W-:-:S04]  /*1f270*/  IMAD R0, R3, UR4, RZ ;  /* 0x0000000403007c24 */ /* 0x001fc8000f8e02ff */
[C---:B--2---:R-:W-:Y:S02]  /*1f280*/  IMAD R5, R2.reuse, UR5, R0 ;  /* 0x0000000502057c24 */ /* 0x044fe4000f8e0200 */
[----:B------:R-:W-:Y:S01]  /*1f290*/  IMAD.WIDE.U32 R2, R2, UR4, RZ ;  /* 0x0000000402027c25 */ /* 0x000fe2000f8e00ff */
        /* <DEDUP_REMOVED lines=18> */
[----:B------:R-:W-:Y:S01]  /*1f3c0*/  LOP3.LUT R7, R36, 0x1, RZ, 0xc0, !PT ;  /* 0x0000000124077812 */ /* 0x000fe200078ec0ff */
[----:B------:R-:W-:Y:S01]  /*1f3d0*/  IMAD R4, R4, 0x2, R23 ;  /* 0x0000000204047824 */ /* 0x000fe200078e0217 */
[C---:B------:R-:W-:Y:S01]  /*1f3e0*/  LOP3.LUT P2, RZ, R36.reuse, 0x2, RZ, 0xc0, !PT ;  /* 0x0000000224ff7812 */ /* 0x040fe2000784c0ff */
[----:B------:R-:W1:Y:S01]  /*1f3f0*/  SHFL.IDX PT, R14, R5, RZ, 0x181f ;  /* 0x00181fff050e7589 */ /* 0x000e6200000e0000 */
[----:B------:R-:W-:Y:S02]  /*1f400*/  ISETP.NE.U32.AND P3, PT, R7, 0x1, PT ;  /* 0x000000010700780c */ /* 0x000fe40003f65070 */
[----:B------:R-:W-:Y:S01]  /*1f410*/  LOP3.LUT P1, RZ, R36, 0x4, RZ, 0xc0, !PT ;  /* 0x0000000424ff7812 */ /* 0x000fe2000782c0ff */
[----:B------:R-:W2:Y:S03]  /*1f420*/  SHFL.IDX PT, R3, R6, RZ, 0x181f ;  /* 0x00181fff06037589 */ /* 0x000ea600000e0000 */
[----:B------:R-:W-:Y:S01]  /*1f430*/  ISETP.LT.OR P4, PT, R33, 0x1, !P1 ;  /* 0x000000012100780c */ /* 0x000fe20004f81670 */
        /* <DEDUP_REMOVED lines=63> */
.L_x_3318:
        /* <DEDUP_REMOVED lines=15> */
.L_x_3144:
        /* <DEDUP_REMOVED lines=11> */
.L_x_3145:
[----:B------:R-:W2:Y:S01]  /*1f9d0*/  LDL.LU R2, [R1+0x20] ;  /* 0x0000200001027983 */ /* 0x000ea20000300800 */
[----:B------:R0:W-:Y:S01]  /*1f9e0*/  SYNCS.ARRIVE.TRANS64.A1T0 RZ, [R17+URZ+0x22850], RZ ;  /* 0x022850ff11ff79a7 */ /* 0x0001e2000810003f */
[----:B------:R-:W-:Y:S01]  /*1f9f0*/  BSSY B0, `(.L_x_3146) ;  /* 0x00000e0000007945 */ /* 0x000fe20003800000 */
[----:B--2---:R-:W-:-:S05]  /*1fa00*/  VIADD R10, R2, 0xfffffffe ;  /* 0xfffffffe020a7836 */ /* 0x004fca0000000000 */
[----:B------:R-:W-:-:S13]  /*1fa10*/  ISETP.GE.AND P0, PT, R10, R32, PT ;  /* 0x000000200a00720c */ /* 0x000fda0003f06270 */
[----:B0-----:R-:W-:Y:S05]  /*1fa20*/  @!P0 BRA `(.L_x_3147) ;  /* 0x0000000c00708947 */ /* 0x001fea0003800000 */
.L_x_3160:
[----:B0-----:R-:W0:Y:S01]  /*1fa30*/  S2R R2, SR_TID.X ;  /* 0x0000000000027919 */ /* 0x001e220000002100 */
[----:B------:R-:W1:Y:S01]  /*1fa40*/  LDC R6, c[0x0][0x430] ;  /* 0x00010c00ff067b82 */ /* 0x000e620000000800 */
[----:B------:R-:W-:Y:S01]  /*1fa50*/  IMAD R7, R10, 0x60, R31 ;  /* 0x000000600a077824 */ /* 0x000fe200078e021f */
[----:B--23--:R-:W2:Y:S01]  /*1fa60*/  S2R R4, SR_TID.X ;  /* 0x0000000000047919 */ /* 0x00cea20000002100 */
[----:B------:R-:W-:Y:S02]  /*1fa70*/  IMAD.U32 R12, RZ, RZ, UR38 ;  /* 0x00000026ff0c7e24 */ /* 0x000fe4000f8e00ff */
[----:B------:R-:W-:Y:S01]  /*1fa80*/  VIADD R25, R25, 0x1 ;  /* 0x0000000119197836 */ /* 0x000fe20000000000 */
[----:B-1----:R-:W-:Y:S02]  /*1fa90*/  ISETP.NE.AND P0, PT, R6, 0x1, PT ;  /* 0x000000010600780c */ /* 0x002fe40003f05270 */
[----:B0-----:R-:W-:Y:S01]  /*1faa0*/  LOP3.LUT R2, R2, 0x7f, RZ, 0xc0, !PT ;  /* 0x0000007f02027812 */ /* 0x001fe200078ec0ff */
[----:B--2---:R-:W-:-:S03]  /*1fab0*/  IMAD.SHL.U32 R4, R4, 0x10, RZ ;  /* 0x0000001004047824 */ /* 0x004fc600078e00ff */
[----:B------:R-:W-:-:S07]  /*1fac0*/  SHF.R.U32.HI R2, RZ, 0x3, R2 ;  /* 0x00000003ff027819 */ /* 0x000fce0000011602 */
[----:B------:R-:W0:Y:S01]  /*1fad0*/  @P0 LDC R3, c[0x0][0x438] ;  /* 0x00010e00ff030b82 */ /* 0x000e220000000800 */
[----:B------:R-:W-:-:S04]  /*1fae0*/  LOP3.LUT R4, R2, 0x70, R4, 0xf8, !PT ;  /* 0x0000007002047812 */ /* 0x000fc800078ef804 */
[----:B------:R-:W-:-:S03]  /*1faf0*/  ISETP.GT.U32.AND P1, PT, R4, 0x5f, PT ;  /* 0x0000005f0400780c */ /* 0x000fc60003f24070 */
[----:B------:R-:W1:Y:S01]  /*1fb00*/  @P0 LDC R2, c[0x0][0x434] ;  /* 0x00010d00ff020b82 */ /* 0x000e620000000800 */
[----:B------:R-:W-:-:S04]  /*1fb10*/  IMAD.IADD R7, R4, 0x1, R7 ;  /* 0x0000000104077824 */ /* 0x000fc800078e0207 */
[----:B------:R-:W-:-:S05]  /*1fb20*/  IMAD.MOV.U32 R11, RZ, RZ, R7 ;  /* 0x000000ffff0b7224 */ /* 0x000fca00078e0007 */
[----:B------:R-:W2:Y:S08]  /*1fb30*/  @!P1 LDC.64 R4, c[0x0][0x428] ;  /* 0x00010a00ff049b82 */ /* 0x000eb00000000a00 */
[----:B------:R-:W3:Y:S01]  /*1fb40*/  @!P1 LDC.64 R8, c[0x0][0x418] ;  /* 0x00010600ff089b82 */ /* 0x000ee20000000a00 */
[----:B-1----:R-:W-:-:S05]  /*1fb50*/  @P0 IMAD.HI.U32 R2, R7, R2, RZ ;  /* 0x0000000207020227 */ /* 0x002fca00078e00ff */
[----:B0-----:R-:W-:-:S04]  /*1fb60*/  @P0 SHF.R.U32.HI R11, RZ, R3, R2 ;  /* 0x00000003ff0b0219 */ /* 0x001fc80000011602 */
[--C-:B------:R-:W-:Y:S01]  /*1fb70*/  @!P1 SHF.R.S32.HI R3, RZ, 0x1f, R11.reuse ;  /* 0x0000001fff039819 */ /* 0x100fe2000001140b */
[----:B------:R-:W-:-:S04]  /*1fb80*/  @!P1 IMAD.MOV.U32 R2, RZ, RZ, R11 ;  /* 0x000000ffff029224 */ /* 0x000fc800078e000b */
[----:B--2---:R-:W-:-:S04]  /*1fb90*/  @!P1 IMAD.WIDE.U32 R2, R29, R4, R2 ;  /* 0x000000041d029225 */ /* 0x004fc800078e0002 */
[----:B------:R-:W-:Y:S01]  /*1fba0*/  @!P1 IMAD R4, R34, R4, RZ ;  /* 0x0000000422049224 */ /* 0x000fe200078e02ff */
[----:B---3--:R-:W-:-:S03]  /*1fbb0*/  @!P1 LEA R8, P0, R2, R8, 0x2 ;  /* 0x0000000802089211 */ /* 0x008fc600078010ff */
[----:B------:R-:W-:-:S04]  /*1fbc0*/  @!P1 IMAD R5, R29, R5, R4 ;  /* 0x000000051d059224 */ /* 0x000fc800078e0204 */
[----:B------:R-:W-:Y:S02]  /*1fbd0*/  @!P1 IMAD.IADD R3, R5, 0x1, R3 ;  /* 0x0000000105039824 */ /* 0x000fe400078e0203 */
[----:B------:R-:W-:-:S03]  /*1fbe0*/  IMAD.MOV.U32 R5, RZ, RZ, RZ ;  /* 0x000000ffff057224 */ /* 0x000fc600078e00ff */
[----:B------:R-:W-:Y:S01]  /*1fbf0*/  @!P1 LEA.HI.X R9, R2, R9, R3, 0x2, P0 ;  /* 0x0000000902099211 */ /* 0x000fe200000f1403 */
[----:B------:R-:W-:Y:S01]  /*1fc00*/  IMAD.MOV R2, RZ, RZ, -R11 ;  /* 0x000000ffff027224 */ /* 0x000fe200078e0a0b */
[----:B------:R-:W-:-:S03]  /*1fc10*/  ISETP.NE.AND P0, PT, R25, 0x2, PT ;  /* 0x000000021900780c */ /* 0x000fc60003f05270 */
[----:B------:R0:W5:Y:S01]  /*1fc20*/  @!P1 LDG.E R5, desc[UR54][R8.64] ;  /* 0x0000003608059981 */ /* 0x000162000c1e1900 */
[----:B------:R-:W-:Y:S01]  /*1fc30*/  ISETP.NE.AND P1, PT, R12, 0x3, PT ;  /* 0x000000030c00780c */ /* 0x000fe20003f25270 */
[----:B------:R-:W-:Y:S05]  /*1fc40*/  YIELD ;  /* 0x0000000000007946 */ /* 0x000fea0003800000 */
[----:B------:R-:W-:Y:S01]  /*1fc50*/  SEL R3, RZ, 0x1, P0 ;  /* 0x00000001ff037807 */ /* 0x000fe20000000000 */
[----:B------:R-:W-:Y:S01]  /*1fc60*/  IMAD R6, R6, R2, R7 ;  /* 0x0000000206067224 */ /* 0x000fe200078e0207 */
[----:B------:R-:W-:Y:S02]  /*1fc70*/  SEL R25, R25, RZ, P0 ;  /* 0x000000ff19197207 */ /* 0x000fe40000000000 */
[----:B------:R-:W-:Y:S01]  /*1fc80*/  LOP3.LUT R26, R26, R3, RZ, 0x3c, !PT ;  /* 0x000000031a1a7212 */ /* 0x000fe200078e3cff */
[----:B------:R-:W-:-:S02]  /*1fc90*/  IMAD.MOV.U32 R3, RZ, RZ, R10 ;  /* 0x000000ffff037224 */ /* 0x000fc400078e000a */
[----:B------:R-:W-:-:S03]  /*1fca0*/  VIADD R10, R10, 0xffffffff ;  /* 0xffffffff0a0a7836 */ /* 0x000fc60000000000 */
[----:B------:R-:W-:Y:S01]  /*1fcb0*/  ISETP.GT.AND P2, PT, R3, R32, PT ;  /* 0x000000200300720c */ /* 0x000fe20003f44270 */
[----:B0-----:R-:W-:-:S12]  /*1fcc0*/  @!P1 BRA `(.L_x_3148) ;  /* 0x0000000000049947 */ /* 0x001fd80003800000 */
[----:B------:R-:W-:Y:S01]  /*1fcd0*/  BPT.TRAP 0x1 ;  /* 0x000000040000795c */ /* 0x000fe20000300000 */
.L_x_3148:
[----:B------:R-:W-:Y:S01]  /*1fce0*/  IMAD R4, R25, 0x8, R23 ;  /* 0x0000000819047824 */ /* 0x000fe200078e0217 */
[----:B------:R-:W-:Y:S01]  /*1fcf0*/  SHF.L.U32 R21, R26, 0x1f, RZ ;  /* 0x0000001f1a157819 */ /* 0x000fe200000006ff */
[----:B------:R-:W-:Y:S01]  /*1fd00*/  BSSY B1, `(.L_x_3149) ;  /* 0x0000004000017945 */ /* 0x000fe20003800000 */
[----:B------:R-:W-:Y:S02]  /*1fd10*/  SHF.R.S32.HI R17, RZ, 0x1f, R6 ;  /* 0x0000001fff117819 */ /* 0x000fe40000011406 */
[----:B------:R-:W0:Y:S02]  /*1fd20*/  SYNCS.PHASECHK.TRANS64.TRYWAIT P0, [R4+URZ+0x22840], R21 ;  /* 0x02284015040075a7 */ /* 0x000e24000800017f */
[----:B0-----:R-:W-:Y:S05]  /*1fd30*/  @!P0 BRA `(.L_x_3150) ;  /* 0x00000054005c8947 */ /* 0x001fea0003800000 */
.L_x_3319:
[----:B------:R-:W-:Y:S05]  /*1fd40*/  BSYNC B1 ;  /* 0x0000000000017941 */ /* 0x000fea0003800000 */
.L_x_3149:
        /* <DEDUP_REMOVED lines=52> */
.L_x_3333:
        /* <DEDUP_REMOVED lines=8> */
.L_x_3152:
        /* <DEDUP_REMOVED lines=11> */
.L_x_3153:
[----:B------:R2:W-:Y:S01]  /*201c0*/  SYNCS.ARRIVE.TRANS64.A1T0 RZ, [R4+URZ+0x22830], RZ ;  /* 0x022830ff04ff79a7 */ /* 0x0005e2000810003f */
[----:B------:R-:W-:Y:S05]  /*201d0*/  @!P3 BRA `(.L_x_3154) ;  /* 0x000000000004b947 */ /* 0x000fea0003800000 */
[----:B------:R-:W-:Y:S01]  /*201e0*/  BPT.TRAP 0x1 ;  /* 0x000000040000795c */ /* 0x000fe20000300000 */
.L_x_3154:
[----:B------:R-:W3:Y:S01]  /*201f0*/  SYNCS.PHASECHK.TRANS64.TRYWAIT P0, [R4+URZ+0x22860], R21 ;  /* 0x02286015040075a7 */ /* 0x000ee2000800017f */
[----:B------:R-:W-:Y:S04]  /*20200*/  BSSY B1, `(.L_x_3155) ;  /* 0x0000002000017945 */ /* 0x000fe80003800000 */
[----:B---3--:R-:W-:Y:S05]  /*20210*/  @!P0 BRA `(.L_x_3156) ;  /* 0x0000005400dc8947 */ /* 0x008fea0003800000 */
.L_x_3334:
[----:B------:R-:W-:Y:S05]  /*20220*/  BSYNC B1 ;  /* 0x0000000000017941 */ /* 0x000fea0003800000 */
.L_x_3155:
        /* <DEDUP_REMOVED lines=21> */
[----:B------:R-:W-:Y:S01]  /*20380*/  UMOV UR4, 0xffffffff ;  /* 0xffffffff00047882 */ /* 0x000fe20000000000 */
        /* <DEDUP_REMOVED lines=46> */
.L_x_3348:
        /* <DEDUP_REMOVED lines=11> */
.L_x_3158:
        /* <DEDUP_REMOVED lines=11> */
.L_x_3159:
[----:B------:R0:W-:Y:S01]  /*207d0*/  SYNCS.ARRIVE.TRANS64.A1T0 RZ, [R4+URZ+0x22850], RZ ;  /* 0x022850ff04ff79a7 */ /* 0x0001e2000810003f */
[----:B------:R-:W-:Y:S05]  /*207e0*/  @P2 BRA `(.L_x_3160) ;  /* 0xfffffff000902947 */ /* 0x000fea000383ffff */
.L_x_3147:
[----:B------:R-:W-:Y:S05]  /*207f0*/  BSYNC B0 ;  /* 0x0000000000007941 */ /* 0x000fea0003800000 */
.L_x_3146:
[----:B------:R-:W1:Y:S01]  /*20800*/  S2R R2, SR_TID.X ;  /* 0x0000000000027919 */ /* 0x000e620000002100 */
[----:B------:R-:W-:Y:S01]  /*20810*/  VIADD R25, R25, 0x1 ;  /* 0x0000000119197836 */ /* 0x000fe20000000000 */
[----:B------:R-:W-:Y:S04]  /*20820*/  BSSY B0, `(.L_x_3161) ;  /* 0x0000012000007945 */ /* 0x000fe80003800000 */
[----:B------:R-:W-:-:S04]  /*20830*/  ISETP.NE.AND P0, PT, R25, 0x2, PT ;  /* 0x000000021900780c */ /* 0x000fc80003f05270 */
[----:B------:R-:W-:Y:S02]  /*20840*/  SEL R5, RZ, 0x1, P0 ;  /* 0x00000001ff057807 */ /* 0x000fe40000000000 */
        /* <DEDUP_REMOVED lines=15> */
.L_x_3162:
[----:B------:R-:W-:Y:S05]  /*20940*/  BSYNC B0 ;  /* 0x0000000000007941 */ /* 0x000fea0003800000 */
.L_x_3161:
[----:B------:R-:W-:Y:S02]  /*20950*/  LOP3.LUT R26, R26, R5, RZ, 0x3c, !PT ;  /* 0x000000051a1a7212 */ /* 0x000fe400078e3cff */
[----:B------:R-:W-:-:S07]  /*20960*/  SEL R25, R25, RZ, P0 ;  /* 0x000000ff19197207 */ /* 0x000fce0000000000 */
.L_x_3121:
[----:B------:R-:W-:Y:S05]  /*20970*/  BSYNC B7 ;  /* 0x0000000000077941 */ /* 0x000fea0003800000 */
.L_x_3119:
[----:B------:R-:W-:-:S13]  /*20980*/  LOP3.LUT P0, RZ, R22, 0x80, RZ, 0xc0, !PT ;  /* 0x0000008016ff7812 */ /* 0x000fda000780c0ff */
[----:B------:R-:W-:Y:S05]  /*20990*/  @!P0 BRA `(.L_x_3163) ;  /* 0x0000000000248947 */ /* 0x000fea0003800000 */
[----:B------:R-:W-:Y:S05]  /*209a0*/  WARPSYNC.ALL ;  /* 0x0000000000007948 */ /* 0x000fea0003800000 */
[----:B------:R-:W1:Y:S08]  /*209b0*/  S2UR UR5, SR_CgaCtaId ;  /* 0x00000000000579c3 */ /* 0x000e700000008800 */
[----:B------:R-:W-:Y:S06]  /*209c0*/  BAR.SYNC.DEFER_BLOCKING 0x5, 0x180 ;  /* 0x0146000000007b1d */ /* 0x000fec0000010000 */
[----:B------:R-:W-:-:S02]  /*209d0*/  UMOV UR4, 0x400 ;  /* 0x0000040000047882 */ /* 0x000fc40000000000 */
[----:B-1----:R-:W-:-:S06]  /*209e0*/  ULEA UR4, UR5, UR4, 0x18 ;  /* 0x0000000405047291 */ /* 0x002fcc000f8ec03f */
[----:B------:R-:W-:-:S05]  /*209f0*/  IMAD.U32 R23, RZ, RZ, UR4 ;  /* 0x00000004ff177e24 */ /* 0x000fca000f8e00ff */
[----:B------:R1:W4:Y:S01]  /*20a00*/  LDS.128 R16, [R23+0x228d0] ;  /* 0x0228d00017107984 */ /* 0x0003220000000c00 */
[----:B------:R-:W-:Y:S06]  /*20a10*/  BAR.ARV 0x4, 0x180 ;  /* 0x0106000000007b1d */ /* 0x000fec0000002000 */
[----:B------:R-:W-:Y:S05]  /*20a20*/  BRA `(.L_x_3164) ;  /* 0x0000000800cc7947 */ /* 0x000fea0003800000 */
.L_x_3163:
        /* <DEDUP_REMOVED lines=8> */
[----:B------:R-:W1:Y:S02]  /*20ab0*/  @!P1 LDC.64 R2, c[0x0][0xc80] ;  /* 0x00032000ff029b82 */ /* 0x000e640000000a00 */
[----:B-1----:R-:W-:-:S06]  /*20ac0*/  @!P1 IMAD.WIDE R2, R5, 0x4, R2 ;  /* 0x0000000405029825 */ /* 0x002fcc00078e0202 */
[----:B------:R-:W4:Y:S01]  /*20ad0*/  @!P1 LDG.E R2, desc[UR54][R2.64] ;  /* 0x0000003602029981 */ /* 0x000f22000c1e1900 */
[----:B------:R-:W-:Y:S01]  /*20ae0*/  IMAD.MOV.U32 R5, RZ, RZ, RZ ;  /* 0x000000ffff057224 */ /* 0x000fe200078e00ff */
[C---:B------:R-:W-:Y:S02]  /*20af0*/  ISETP.GE.U32.AND P2, PT, R8.reuse, 0x2, PT ;  /* 0x000000020800780c */ /* 0x040fe40003f46070 */
[C---:B------:R-:W-:Y:S01]  /*20b00*/  ISETP.GE.U32.AND P3, PT, R8.reuse, 0x4, PT ;  /* 0x000000040800780c */ /* 0x040fe20003f66070 */
[----:B------:R-:W-:Y:S01]  /*20b10*/  SHFL.IDX PT, R0, R16, RZ, 0x1f ;  /* 0x00001fff10007589 */ /* 0x000fe200000e0000 */
[C---:B------:R-:W-:Y:S02]  /*20b20*/  ISETP.GE.U32.AND P4, PT, R8.reuse, 0x8, PT ;  /* 0x000000080800780c */ /* 0x040fe40003f86070 */
[C---:B------:R-:W-:Y:S01]  /*20b30*/  ISETP.GE.U32.AND P5, PT, R8.reuse, 0x10, PT ;  /* 0x000000100800780c */ /* 0x040fe20003fa6070 */
[----:B0-23--:R-:W-:Y:S01]  /*20b40*/  SHFL.IDX PT, R4, R16, 0x1, 0x1f ;  /* 0x00201f0010047f89 */ /* 0x00dfe200000e0000 */
        /* <DEDUP_REMOVED lines=18> */
.L_x_3358:
[----:B------:R-:W-:Y:S02]  /*20c70*/  ULDC UR4, c[0x0][0xc38] ;  /* 0x00030e0000047ab9 */ /* 0x000fe40000000800 */
[----:B------:R-:W-:-:S04]  /*20c80*/  IMAD.U32 R7, RZ, RZ, UR4 ;  /* 0x00000004ff077e24 */ /* 0x000fc8000f8e00ff */
[----:B-1----:R-:W-:-:S04]  /*20c90*/  IMAD R14, R14, R7, RZ ;  /* 0x000000070e0e7224 */ /* 0x002fc800078e02ff */
[----:B------:R-:W-:-:S05]  /*20ca0*/  IMAD.IADD R9, R4, 0x1, R14 ;  /* 0x0000000104097824 */ /* 0x000fca00078e020e */
[----:B------:R-:W-:-:S13]  /*20cb0*/  ISETP.GT.AND P6, PT, R9, R0, PT ;  /* 0x000000000900720c */ /* 0x000fda0003fc4270 */
[----:B------:R-:W-:Y:S05]  /*20cc0*/  @P6 BRA `(.L_x_3166) ;  /* 0x00000000009c6947 */ /* 0x000fea0003800000 */
.L_x_3171:
        /* <DEDUP_REMOVED lines=14> */
.L_x_3169:
[----:B------:R-:W-:Y:S05]  /*20db0*/  BSYNC B0 ;  /* 0x0000000000007941 */ /* 0x000fea0003800000 */
.L_x_3168:
        /* <DEDUP_REMOVED lines=18> */
.L_x_3366:
[----:B------:R-:W-:Y:S02]  /*20ee0*/  ULDC UR4, c[0x0][0xc38] ;  /* 0x00030e0000047ab9 */ /* 0x000fe40000000800 */
[----:B------:R-:W-:-:S04]  /*20ef0*/  IMAD.U32 R7, RZ, RZ, UR4 ;  /* 0x00000004ff077e24 */ /* 0x000fc8000f8e00ff */
[----:B-1----:R-:W-:-:S04]  /*20f00*/  IMAD R14, R14, R7, RZ ;  /* 0x000000070e0e7224 */ /* 0x002fc800078e02ff */
[----:B------:R-:W-:-:S05]  /*20f10*/  IMAD.IADD R9, R14, 0x1, R9 ;  /* 0x000000010e097824 */ /* 0x000fca00078e0209 */
[----:B------:R-:W-:-:S13]  /*20f20*/  ISETP.GT.AND P6, PT, R9, R0, PT ;  /* 0x000000000900720c */ /* 0x000fda0003fc4270 */
[----:B------:R-:W-:Y:S05]  /*20f30*/  @!P6 BRA `(.L_x_3171) ;  /* 0xfffffffc0064e947 */ /* 0x000fea000383ffff */
.L_x_3166:
        /* <DEDUP_REMOVED lines=8> */
.L_x_3370:
[----:B------:R-:W-:Y:S01]  /*20fc0*/  ISETP.NE.AND P0, PT, R3, RZ, PT ;  /* 0x000000ff0300720c */ /* 0x000fe20003f05270 */
[----:B------:R-:W-:-:S12]  /*20fd0*/  IMAD.MOV.U32 R14, RZ, RZ, RZ ;  /* 0x000000ffff0e7224 */ /* 0x000fd800078e00ff */
[----:B------:R-:W-:Y:S05]  /*20fe0*/  @!P0 BRA `(.L_x_3173) ;  /* 0x0000000000108947 */ /* 0x000fea0003800000 */
[----:B------:R-:W-:Y:S01]  /*20ff0*/  UMOV UR4, 0xffffffff ;  /* 0xffffffff00047882 */ /* 0x000fe20000000000 */
[----:B------:R-:W-:Y:S02]  /*21000*/  VIADD R12, R4, 0xffffffff ;  /* 0xffffffff040c7836 */ /* 0x000fe40000000000 */
[----:B------:R-:W-:Y:S05]  /*21010*/  BRA.DIV UR4, `(.L_x_3174) ;  /* 0x0000005a04607947 */ /* 0x000fea000b800000 */
[----:B------:R3:W4:Y:S02]  /*21020*/  SHFL.IDX PT, R14, R2, R12, 0x1f ;  /* 0x00001f0c020e7589 */ /* 0x00072400000e0000 */
.L_x_3173:
[----:B0--3--:R-:W0:Y:S01]  /*21030*/  LDC.64 R2, c[0x0][0xc90] ;  /* 0x00032400ff027b82 */ /* 0x009e220000000a00 */
[----:B------:R-:W-:-:S04]  /*21040*/  IMAD.IADD R19, R4, 0x1, R19 ;  /* 0x0000000104137824 */ /* 0x000fc800078e0213 */
[----:B0-----:R-:W-:-:S05]  /*21050*/  IMAD.WIDE R2, R19, 0x4, R2 ;  /* 0x0000000413027825 */ /* 0x001fca00078e0202 */
[----:B------:R0:W1:Y:S01]  /*21060*/  LDG.E R6, desc[UR54][R2.64] ;  /* 0x0000003602067981 */ /* 0x000062000c1e1900 */
[----:B----4-:R-:W-:Y:S02]  /*21070*/  IMAD R16, R14, R7, R16 ;  /* 0x000000070e107224 */ /* 0x010fe400078e0210 */
[----:B0-----:R-:W-:Y:S02]  /*21080*/  IMAD.MOV.U32 R2, RZ, RZ, RZ ;  /* 0x000000ffff027224 */ /* 0x001fe400078e00ff */
[----:B-12---:R-:W-:-:S05]  /*21090*/  IMAD R4, R5, R6, RZ ;  /* 0x0000000605047224 */ /* 0x006fca00078e02ff */
        /* <DEDUP_REMOVED lines=59> */
.L_x_3167:
[----:B------:R-:W-:Y:S01]  /*21450*/  UMOV UR4, URZ ;  /* 0x0000003f00047c82 */ /* 0x000fe20008000000 */
[----:B------:R-:W-:Y:S01]  /*21460*/  UMOV UR5, URZ ;  /* 0x0000003f00057c82 */ /* 0x000fe20008000000 */
[----:B------:R-:W-:Y:S01]  /*21470*/  ULDC UR6, c[0x0][0xc3c] ;  /* 0x00030f0000067ab9 */ /* 0x000fe20000000800 */
[----:B------:R-:W-:Y:S02]  /*21480*/  IMAD.MOV.U32 R16, RZ, RZ, R0 ;  /* 0x000000ffff107224 */ /* 0x000fe400078e0000 */
[----:B------:R-:W-:Y:S02]  /*21490*/  IMAD.U32 R17, RZ, RZ, UR4 ;  /* 0x00000004ff117e24 */ /* 0x000fe4000f8e00ff */
[----:B------:R-:W-:Y:S02]  /*214a0*/  IMAD.U32 R18, RZ, RZ, UR5 ;  /* 0x00000005ff127e24 */ /* 0x000fe4000f8e00ff */
[----:B------:R-:W-:-:S07]  /*214b0*/  IMAD.U32 R19, RZ, RZ, UR6 ;  /* 0x00000006ff137e24 */ /* 0x000fce000f8e00ff */
.L_x_3175:
        /* <DEDUP_REMOVED lines=10> */
.L_x_3164:
[----:B------:R-:W-:Y:S02]  /*21560*/  ULDC UR4, c[0x0][0xc3c] ;  /* 0x00030f0000047ab9 */ /* 0x000fe40000000800 */
[----:B----4-:R-:W-:-:S13]  /*21570*/  ISETP.GE.AND P0, PT, R19, UR4, PT ;  /* 0x0000000413007c0c */ /* 0x010fda000bf06270 */
[----:B------:R-:W-:Y:S05]  /*21580*/  @!P0 BRA `(.L_x_3176) ;  /* 0xffffff9c007c8947 */ /* 0x000fea000383ffff */
[----:B------:R-:W-:Y:S05]  /*21590*/  BSYNC B8 ;  /* 0x0000000000087941 */ /* 0x000fea0003800000 */
.L_x_3061:
[----:B------:R-:W4:Y:S01]  /*215a0*/  LDL.LU R0, [R1+0x24] ;  /* 0x0000240001007983 */ /* 0x000f220000300800 */
[----:B------:R-:W-:Y:S01]  /*215b0*/  BSSY B0, `(.L_x_3177) ;  /* 0x000000b000007945 */ /* 0x000fe20003800000 */
[----:B------:R-:W2:Y:S01]  /*215c0*/  S2R R5, SR_CgaCtaId ;  /* 0x0000000000057919 */ /* 0x000ea20000008800 */
[----:B----4-:R-:W-:-:S05]  /*215d0*/  VIADD R0, R0, 0x1 ;  /* 0x0000000100007836 */ /* 0x010fca0000000000 */
[----:B0-----:R-:W-:-:S04]  /*215e0*/  LEA.HI R2, R0, R0, RZ, 0x1 ;  /* 0x0000000000027211 */ /* 0x001fc800078f08ff */
[----:B------:R-:W-:Y:S02]  /*215f0*/  LOP3.LUT R3, R2, 0xfffffffe, RZ, 0xc0, !PT ;  /* 0xfffffffe02037812 */ /* 0x000fe400078ec0ff */
[----:B------:R-:W-:-:S03]  /*21600*/  MOV R2, 0x400 ;  /* 0x0000040000027802 */ /* 0x000fc60000000f00 */
[----:B------:R-:W-:Y:S01]  /*21610*/  IMAD.IADD R0, R0, 0x1, -R3 ;  /* 0x0000000100007824 */ /* 0x000fe200078e0a03 */
[----:B--23--:R-:W-:-:S04]  /*21620*/  LEA R4, R5, R2, 0x18 ;  /* 0x0000000205047211 */ /* 0x00cfc800078ec0ff */
[----:B------:R-:W-:-:S04]  /*21630*/  SHF.L.U32 R0, R0, 0x1f, RZ ;  /* 0x0000001f00007819 */ /* 0x000fc800000006ff */
[----:B------:R-:W0:Y:S02]  /*21640*/  SYNCS.PHASECHK.TRANS64.TRYWAIT P0, [R4+URZ+0x22820], R0 ;  /* 0x02282000040075a7 */ /* 0x000e24000800017f */
[----:B0-----:R-:W-:Y:S05]  /*21650*/  @!P0 BRA `(.L_x_3178) ;  /* 0x0000005000f48947 */ /* 0x001fea0003800000 */
.L_x_3373:
[----:B------:R-:W-:Y:S05]  /*21660*/  BSYNC B0 ;  /* 0x0000000000007941 */ /* 0x000fea0003800000 */
.L_x_3177:
[----:B------:R-:W-:-:S03]  /*21670*/  UMOV UR4, 0xffffffff ;  /* 0xffffffff00047882 */ /* 0x000fc60000000000 */
[----:B------:R-:W-:Y:S05]  /*21680*/  BRA.DIV UR4, `(.L_x_3179) ;  /* 0x0000005204fc7947 */ /* 0x000fea000b800000 */
[----:B0-----:R-:W0:Y:S02]  /*21690*/  S2R R0, SR_TID.X ;  /* 0x0000000000007919 */ /* 0x001e240000002100 */
[----:B0-----:R-:W-:-:S04]  /*216a0*/  SHF.R.U32.HI R0, RZ, 0x5, R0 ;  /* 0x00000005ff007819 */ /* 0x001fc80000011600 */
[----:B------:R-:W-:-:S05]  /*216b0*/  LOP3.LUT R0, R0, 0x3, RZ, 0xc0, !PT ;  /* 0x0000000300007812 */ /* 0x000fca00078ec0ff */
[----:B------:R0:W2:Y:S02]  /*216c0*/  SHFL.IDX PT, R14, R0, RZ, 0x1f ;  /* 0x00001fff000e7589 */ /* 0x0000a400000e0000 */
.L_x_3376:
[----:B--2---:R-:W-:-:S13]  /*216d0*/  ISETP.NE.AND P0, PT, R14, RZ, PT ;  /* 0x000000ff0e00720c */ /* 0x004fda0003f05270 */
[----:B------:R-:W-:Y:S05]  /*216e0*/  @P0 BRA `(.L_x_2831) ;  /* 0x0000000000880947 */ /* 0x000fea0003800000 */
[----:B------:R-:W-:-:S03]  /*216f0*/  UMOV UR4, 0xffffffff ;  /* 0xffffffff00047882 */ /* 0x000fc60000000000 */
[----:B------:R-:W-:Y:S05]  /*21700*/  BRA.DIV UR4, `(.L_x_3180) ;  /* 0x0000005604107947 */ /* 0x000fea000b800000 */
[----:B------:R-:W-:-:S13]  /*21710*/  ELECT P6, URZ, PT ;  /* 0x00000000003f782f */ /* 0x000fda00038c0000 */
.L_x_3379:
[----:B------:R-:W-:Y:S05]  /*21720*/  @!P6 BRA `(.L_x_2831) ;  /* 0x000000000078e947 */ /* 0x000fea0003800000 */
[----:B------:R-:W-:-:S06]  /*21730*/  ULOP3.LUT UR4, UR36, 0x2, URZ, 0xfc, !UPT ;  /* 0x0000000224047892 */ /* 0x000fcc000f8efc3f */
[----:B0-----:R-:W-:-:S05]  /*21740*/  IMAD.U32 R0, RZ, RZ, UR4 ;  /* 0x00000004ff007e24 */ /* 0x001fca000f8e00ff */
[----:B------:R-:W-:-:S13]  /*21750*/  ISETP.NE.AND P0, PT, R0, 0x3, PT ;  /* 0x000000030000780c */ /* 0x000fda0003f05270 */
[----:B------:R-:W-:Y:S05]  /*21760*/  @!P0 BRA `(.L_x_3181) ;  /* 0x0000000000048947 */ /* 0x000fea0003800000 */
[----:B------:R-:W-:Y:S01]  /*21770*/  BPT.TRAP 0x1 ;  /* 0x000000040000795c */ /* 0x000fe20000300000 */
.L_x_3181:
[C---:B------:R-:W-:Y:S01]  /*21780*/  IMAD R5, R25.reuse, 0x8, R4 ;  /* 0x0000000819057824 */ /* 0x040fe200078e0204 */
[----:B------:R-:W-:Y:S01]  /*21790*/  SHF.L.U32 R0, R26, 0x1f, RZ ;  /* 0x0000001f1a007819 */ /* 0x000fe200000006ff */
[----:B------:R-:W-:-:S03]  /*217a0*/  VIADD R25, R25, 0x1 ;  /* 0x0000000119197836 */ /* 0x000fc60000000000 */
[----:B------:R-:W0:Y:S02]  /*217b0*/  SYNCS.PHASECHK.TRANS64.TRYWAIT P1, [R5+URZ+0x22840], R0 ;  /* 0x02284000050075a7 */ /* 0x000e24000802017f */
[----:B------:R-:W-:-:S04]  /*217c0*/  ISETP.NE.AND P2, PT, R25, 0x2, PT ;  /* 0x000000021900780c */ /* 0x000fc80003f45270 */
[----:B------:R-:W-:Y:S01]  /*217d0*/  SEL R3, RZ, 0x1, P2 ;  /* 0x00000001ff037807 */ /* 0x000fe20001000000 */
[----:B0-----:R-:W-:Y:S08]  /*217e0*/  @!P1 BRA `(.L_x_3182) ;  /* 0x0000005000f89947 */ /* 0x001ff00003800000 */
.L_x_3380:
[----:B------:R-:W-:Y:S02]  /*217f0*/  SEL R25, R25, RZ, P2 ;  /* 0x000000ff19197207 */ /* 0x000fe40001000000 */
[----:B------:R-:W-:Y:S01]  /*21800*/  LOP3.LUT R2, R26, R3, RZ, 0x3c, !PT ;  /* 0x000000031a027212 */ /* 0x000fe200078e3cff */
[----:B------:R-:W-:Y:S06]  /*21810*/  @!P0 BRA `(.L_x_3183) ;  /* 0x0000000000048947 */ /* 0x000fec0003800000 */
[----:B------:R-:W-:Y:S01]  /*21820*/  BPT.TRAP 0x1 ;  /* 0x000000040000795c */ /* 0x000fe20000300000 */
.L_x_3183:
[----:B------:R-:W-:Y:S01]  /*21830*/  IMAD R25, R25, 0x8, R4 ;  /* 0x0000000819197824 */ /* 0x000fe200078e0204 */
[----:B------:R-:W-:-:S04]  /*21840*/  SHF.L.U32 R2, R2, 0x1f, RZ ;  /* 0x0000001f02027819 */ /* 0x000fc800000006ff */
[----:B------:R-:W2:Y:S02]  /*21850*/  SYNCS.PHASECHK.TRANS64.TRYWAIT P1, [R25+URZ+0x22840], R2 ;  /* 0x02284002190075a7 */ /* 0x000ea4000802017f */
[----:B--2---:R-:W-:Y:S05]  /*21860*/  @!P1 BRA `(.L_x_3184) ;  /* 0x0000005000ec9947 */ /* 0x004fea0003800000 */
.L_x_3381:
[----:B------:R-:W-:Y:S05]  /*21870*/  @!P0 BRA `(.L_x_3185) ;  /* 0x0000000000048947 */ /* 0x000fea0003800000 */
[----:B------:R-:W-:Y:S01]  /*21880*/  BPT.TRAP 0x1 ;  /* 0x000000040000795c */ /* 0x000fe20000300000 */
.L_x_3185:
[----:B------:R-:W3:Y:S02]  /*21890*/  SYNCS.PHASECHK.TRANS64.TRYWAIT P1, [R5+URZ+0x22860], R0 ;  /* 0x02286000050075a7 */ /* 0x000ee4000802017f */
[----:B---3--:R-:W-:Y:S05]  /*218a0*/  @!P1 BRA `(.L_x_3186) ;  /* 0x0000005000f09947 */ /* 0x008fea0003800000 */
.L_x_3382:
[----:B------:R-:W-:Y:S05]  /*218b0*/  @!P0 BRA `(.L_x_3187) ;  /* 0x0000000000048947 */ /* 0x000fea0003800000 */
[----:B------:R-:W-:Y:S01]  /*218c0*/  BPT.TRAP 0x1 ;  /* 0x000000040000795c */ /* 0x000fe20000300000 */
.L_x_3187:
[----:B----4-:R4:W0:Y:S02]  /*218d0*/  SYNCS.PHASECHK.TRANS64.TRYWAIT P0, [R25+URZ+0x22860], R2 ;  /* 0x02286002190075a7 */ /* 0x010824000800017f */
[----:B0-----:R-:W-:Y:S05]  /*218e0*/  @!P0 NANOSLEEP.SYNCS 0x989680 ;  /* 0x009896800000895d */ /* 0x001fea0003900000 */
[----:B------:R-:W0:Y:S02]  /*218f0*/  @!P0 SYNCS.PHASECHK.TRANS64 P0, [R25+URZ+0x22860], R2 ;  /* 0x02286002190085a7 */ /* 0x000e24000800007f */
[----:B0-----:R-:W-:Y:S05]  /*21900*/  @!P0 BRA `(.L_x_3187) ;  /* 0xfffffffc00f08947 */ /* 0x001fea000383ffff */
.L_x_2831:
[----:B------:R-:W-:Y:S05]  /*21910*/  BSYNC B9 ;  /* 0x0000000000097941 */ /* 0x000fea0003800000 */
.L_x_2828:
[----:B------:R-:W-:Y:S05]  /*21920*/  EXIT ;  /* 0x000000000000794d */ /* 0x000fea0003800000 */
.L_x_2857:
[----:B0-----:R0:W1:Y:S02]  /*21930*/  SYNCS.PHASECHK.TRANS64.TRYWAIT P4, [R89+URZ+0x22890], R102 ;  /* 0x02289066590075a7 */ /* 0x001064000808017f */
[----:B-1----:R-:W-:Y:S05]  /*21940*/  @!P4 NANOSLEEP.SYNCS 0x989680 ;  /* 0x009896800000c95d */ /* 0x002fea0003900000 */
[----:B------:R-:W1:Y:S02]  /*21950*/  @!P4 SYNCS.PHASECHK.TRANS64 P4, [R89+URZ+0x22890], R102 ;  /* 0x022890665900c5a7 */ /* 0x000e64000808007f */
[----:B-1----:R-:W-:Y:S05]  /*21960*/  @!P4 BRA `(.L_x_2857) ;  /* 0xfffffffc00f0c947 */ /* 0x002fea000383ffff */
[----:B------:R-:W-:Y:S05]  /*21970*/  BRA `(.L_x_3188) ;  /* 0xfffffe1400947947 */ /* 0x000fea000383ffff */
.L_x_2858:
        /* <DEDUP_REMOVED lines=8> */
.L_x_3190:
[----:B------:R-:W-:Y:S05]  /*21a00*/  BSYNC B1 ;  /* 0x0000000000017941 */ /* 0x000fea0003800000 */
.L_x_3189:
        /* <DEDUP_REMOVED lines=8> */
.L_x_3191:
[----:B------:R-:W-:Y:S01]  /*21a90*/  IMAD.MOV.U32 R35, RZ, RZ, R14 ;  /* 0x000000ffff237224 */ /* 0x000fe200078e000e */
[----:B------:R-:W-:Y:S06]  /*21aa0*/  BRA `(.L_x_3192) ;  /* 0xfffffe14005c7947 */ /* 0x000fec000383ffff */
.L_x_2867:
        /* <DEDUP_REMOVED lines=8> */
.L_x_3194:
[----:B------:R-:W-:Y:S05]  /*21b30*/  BSYNC B1 ;  /* 0x0000000000017941 */ /* 0x000fea0003800000 */
.L_x_3193:
        /* <DEDUP_REMOVED lines=8> */
.L_x_3195:
[----:B------:R-:W-:Y:S01]  /*21bc0*/  IMAD.MOV.U32 R93, RZ, RZ, R14 ;  /* 0x000000ffff5d7224 */ /* 0x000fe200078e000e */
[----:B------:R-:W-:Y:S06]  /*21bd0*/  BRA `(.L_x_3196) ;  /* 0xfffffe1800ec7947 */ /* 0x000fec000383ffff */
.L_x_2877:
[----:B-1----:R1:W2:Y:S02]  /*21be0*/  SYNCS.PHASECHK.TRANS64.TRYWAIT P3, [R89+URZ+0x22890], R102 ;  /* 0x02289066590075a7 */ /* 0x0022a4000806017f */
[----:B--2---:R-:W-:Y:S05]  /*21bf0*/  @!P3 NANOSLEEP.SYNCS 0x989680 ;  /* 0x009896800000b95d */ /* 0x004fea0003900000 */
[----:B------:R-:W2:Y:S02]  /*21c00*/  @!P3 SYNCS.PHASECHK.TRANS64 P3, [R89+URZ+0x22890], R102 ;  /* 0x022890665900b5a7 */ /* 0x000ea4000806007f */
[----:B--2---:R-:W-:Y:S05]  /*21c10*/  @!P3 BRA `(.L_x_2877) ;  /* 0xfffffffc00f0b947 */ /* 0x004fea000383ffff */
[----:B------:R-:W-:Y:S05]  /*21c20*/  BRA `(.L_x_3197) ;  /* 0xfffffe2400e07947 */ /* 0x000fea000383ffff */
.L_x_2878:
        /* <DEDUP_REMOVED lines=8> */
.L_x_3199:
[----:B------:R-:W-:Y:S05]  /*21cb0*/  BSYNC B1 ;  /* 0x0000000000017941 */ /* 0x000fea0003800000 */
.L_x_3198:
        /* <DEDUP_REMOVED lines=8> */
.L_x_3200:
[----:B------:R-:W-:Y:S05]  /*21d40*/  BRA `(.L_x_3201) ;  /* 0xfffffe2400b07947 */ /* 0x000fea000383ffff */
.L_x_2883:
        /* <DEDUP_REMOVED lines=8> */
.L_x_3203:
[----:B------:R-:W-:Y:S05]  /*21dd0*/  BSYNC B1 ;  /* 0x0000000000017941 */ /* 0x000fea0003800000 */
.L_x_3202:
        /* <DEDUP_REMOVED lines=8> */
.L_x_3204:
[----:B------:R-:W-:Y:S01]  /*21e60*/  IMAD.MOV.U32 R36, RZ, RZ, R14 ;  /* 0x000000ffff247224 */ /* 0x000fe200078e000e */
[----:B------:R-:W-:Y:S06]  /*21e70*/  BRA `(.L_x_3205) ;  /* 0xfffffe2c00687947 */ /* 0x000fec000383ffff */
.L_x_2888:
[----:B0-----:R0:W1:Y:S02]  /*21e80*/  SYNCS.PHASECHK.TRANS64.TRYWAIT P1, [R89+URZ+0x22890], R102 ;  /* 0x02289066590075a7 */ /* 0x001064000802017f */
[----:B-1----:R-:W-:Y:S05]  /*21e90*/  @!P1 NANOSLEEP.SYNCS 0x989680 ;  /* 0x009896800000995d */ /* 0x002fea0003900000 */
[----:B------:R-:W1:Y:S02]  /*21ea0*/  @!P1 SYNCS.PHASECHK.TRANS64 P1, [R89+URZ+0x22890], R102 ;  /* 0x02289066590095a7 */ /* 0x000e64000802007f */
[----:B-1----:R-:W-:Y:S05]  /*21eb0*/  @!P1 BRA `(.L_x_2888) ;  /* 0xfffffffc00f09947 */ /* 0x002fea000383ffff */
[----:B------:R-:W-:Y:S05]  /*21ec0*/  BRA `(.L_x_3206) ;  /* 0xfffffe3400807947 */ /* 0x000fea000383ffff */
.L_x_2889:
        /* <DEDUP_REMOVED lines=8> */
.L_x_3208:
[----:B------:R-:W-:Y:S05]  /*21f50*/  BSYNC B1 ;  /* 0x0000000000017941 */ /* 0x000fea0003800000 */
.L_x_3207:
        /* <DEDUP_REMOVED lines=8> */
.L_x_3209:
[----:B------:R-:W-:Y:S05]  /*21fe0*/  BRA `(.L_x_3210) ;  /* 0xfffffe3400a87947 */ /* 0x000fea000383ffff */
.L_x_2892:
        /* <DEDUP_REMOVED lines=8> */
.L_x_3212:
[----:B------:R-:W-:Y:S05]  /*22070*/  BSYNC B1 ;  /* 0x0000000000017941 */ /* 0x000fea0003800000 */
.L_x_3211:
        /* <DEDUP_REMOVED lines=8> */
.L_x_3213:
[----:B------:R-:W-:Y:S05]  /*22100*/  BRA `(.L_x_3214) ;  /* 0xfffffe3400a87947 */ /* 0x000fea000383ffff */
.L_x_2896:
[----:B------:R0:W0:Y:S02]  /*22110*/  SYNCS.PHASECHK.TRANS64.TRYWAIT P2, [R89+URZ+0x228b0], R102 ;  /* 0x0228b066590075a7 */ /* 0x000024000804017f */
[----:B0-----:R-:W-:Y:S05]  /*22120*/  @!P2 NANOSLEEP.SYNCS 0x989680 ;  /* 0x009896800000a95d */ /* 0x001fea0003900000 */
[----:B------:R-:W0:Y:S02]  /*22130*/  @!P2 SYNCS.PHASECHK.TRANS64 P2, [R89+URZ+0x228b0], R102 ;  /* 0x0228b0665900a5a7 */ /* 0x000e24000804007f */
[----:B0-----:R-:W-:Y:S05]  /*22140*/  @!P2 BRA `(.L_x_2896) ;  /* 0xfffffffc00f0a947 */ /* 0x001fea000383ffff */
[----:B------:R-:W-:Y:S05]  /*22150*/  BRA `(.L_x_3215) ;  /* 0xfffffe3800207947 */ /* 0x000fea000383ffff */
.L_x_2912:
[----:B------:R-:W-:Y:S01]  /*22160*/  BSSY B0, `(.L_x_3216) ;  /* 0x0000007000007945 */ /* 0x000fe20003800000 */
[----:B------:R-:W-:Y:S02]  /*22170*/  IMAD.MOV.U32 R12, RZ, RZ, RZ ;  /* 0x000000ffff0c7224 */ /* 0x000fe400078e00ff */
[----:B------:R-:W-:Y:S02]  /*22180*/  IMAD.MOV.U32 R11, RZ, RZ, 0x1f ;  /* 0x0000001fff0b7424 */ /* 0x000fe400078e00ff */
[----:B------:R-:W-:-:S07]  /*22190*/  IMAD.MOV.U32 R15, RZ, RZ, -0x1 ;  /* 0xffffffffff0f7424 */ /* 0x000fce00078e00ff */
[----:B-----5:R-:W-:Y:S05]  /*221a0*/  WARPSYNC.COLLECTIVE R15, `(.L_x_3217) ;  /* 0x000000000f087348 */ /* 0x020fea0003c00000 */
[----:B------:R0:W1:Y:S02]  /*221b0*/  SHFL.IDX P6, R14, R13, R12, R11 ;  /* 0x0000000c0d0e7389 */ /* 0x00006400000c000b */
[----:B01---5:R-:W-:Y:S01]  /*221c0*/  ENDCOLLECTIVE ;  /* 0x000000000000791b */ /* 0x023fe20003800000 */
.L_x_3217:
[----:B------:R-:W-:Y:S05]  /*221d0*/  BSYNC B0 ;  /* 0x0000000000007941 */ /* 0x000fea0003800000 */
.L_x_3216:
[----:B------:R-:W-:Y:S05]  /*221e0*/  BRA `(.L_x_3218) ;  /* 0xfffffe4800bc7947 */ /* 0x000fea000383ffff */
.L_x_2924:
[----:B------:R-:W-:Y:S01]  /*221f0*/  BSSY B1, `(.L_x_3219) ;  /* 0x0000008000017945 */ /* 0x000fe20003800000 */
[----:B0-----:R-:W-:Y:S02]  /*22200*/  IMAD.MOV.U32 R13, RZ, RZ, R6 ;  /* 0x000000ffff0d7224 */ /* 0x001fe400078e0006 */
[----:B------:R-:W-:Y:S02]  /*22210*/  IMAD.MOV.U32 R12, RZ, RZ, RZ ;  /* 0x000000ffff0c7224 */ /* 0x000fe400078e00ff */
[----:B------:R-:W-:Y:S02]  /*22220*/  IMAD.MOV.U32 R11, RZ, RZ, 0x1c1f ;  /* 0x00001c1fff0b7424 */ /* 0x000fe400078e00ff */
[----:B------:R-:W-:-:S07]  /*22230*/  IMAD.MOV.U32 R15, RZ, RZ, -0x1 ;  /* 0xffffffffff0f7424 */ /* 0x000fce00078e00ff */
[----:B------:R-:W-:Y:S05]  /*22240*/  WARPSYNC.COLLECTIVE R15, `(.L_x_3220) ;  /* 0x000000000f087348 */ /* 0x000fea0003c00000 */
[----:B------:R0:W1:Y:S02]  /*22250*/  SHFL.IDX P6, R14, R13, R12, R11 ;  /* 0x0000000c0d0e7389 */ /* 0x00006400000c000b */
[----:B01----:R-:W-:Y:S01]  /*22260*/  ENDCOLLECTIVE ;  /* 0x000000000000791b */ /* 0x003fe20003800000 */
.L_x_3220:
[----:B------:R-:W-:Y:S05]  /*22270*/  BSYNC B1 ;  /* 0x0000000000017941 */ /* 0x000fea0003800000 */
.L_x_3219:
        /* <DEDUP_REMOVED lines=8> */
.L_x_3221:
[----:B------:R-:W-:Y:S02]  /*22300*/  IMAD.MOV.U32 R13, RZ, RZ, R8 ;  /* 0x000000ffff0d7224 */ /* 0x000fe400078e0008 */
[----:B------:R-:W-:-:S07]  /*22310*/  IMAD.MOV.U32 R0, RZ, RZ, R14 ;  /* 0x000000ffff007224 */ /* 0x000fce00078e000e */
[----:B------:R-:W-:Y:S05]  /*22320*/  WARPSYNC.COLLECTIVE R15, `(.L_x_3222) ;  /* 0x000000000f087348 */ /* 0x000fea0003c00000 */
[----:B------:R0:W1:Y:S02]  /*22330*/  SHFL.IDX P6, R14, R13, R12, R11 ;  /* 0x0000000c0d0e7389 */ /* 0x00006400000c000b */
[----:B01----:R-:W-:Y:S01]  /*22340*/  ENDCOLLECTIVE ;  /* 0x000000000000791b */ /* 0x003fe20003800000 */
.L_x_3222:
[----:B------:R-:W-:Y:S02]  /*22350*/  IMAD.MOV.U32 R13, RZ, RZ, R7 ;  /* 0x000000ffff0d7224 */ /* 0x000fe400078e0007 */
[----:B------:R-:W-:-:S07]  /*22360*/  IMAD.MOV.U32 R5, RZ, RZ, R14 ;  /* 0x000000ffff057224 */ /* 0x000fce00078e000e */
[----:B------:R-:W-:Y:S05]  /*22370*/  WARPSYNC.COLLECTIVE R15, `(.L_x_3223) ;  /* 0x000000000f087348 */ /* 0x000fea0003c00000 */
[----:B------:R0:W1:Y:S02]  /*22380*/  SHFL.IDX P6, R14, R13, R12, R11 ;  /* 0x0000000c0d0e7389 */ /* 0x00006400000c000b */
[----:B01----:R-:W-:Y:S01]  /*22390*/  ENDCOLLECTIVE ;  /* 0x000000000000791b */ /* 0x003fe20003800000 */
.L_x_3223:
[----:B------:R-:W-:Y:S05]  /*223a0*/  BRA `(.L_x_3224) ;  /* 0xfffffe5000387947 */ /* 0x000fea000383ffff */
.L_x_2927:
[----:B------:R-:W-:Y:S01]  /*223b0*/  BSSY B1, `(.L_x_3225) ;  /* 0x0000008000017945 */ /* 0x000fe20003800000 */
[----:B------:R-:W-:Y:S02]  /*223c0*/  IMAD.MOV.U32 R13, RZ, RZ, R6 ;  /* 0x000000ffff0d7224 */ /* 0x000fe400078e0006 */
[----:B------:R-:W-:Y:S02]  /*223d0*/  IMAD.MOV.U32 R12, RZ, RZ, 0x1 ;  /* 0x00000001ff0c7424 */ /* 0x000fe400078e00ff */
[----:B------:R-:W-:Y:S02]  /*223e0*/  IMAD.MOV.U32 R11, RZ, RZ, 0x1c1f ;  /* 0x00001c1fff0b7424 */ /* 0x000fe400078e00ff */
[----:B------:R-:W-:-:S07]  /*223f0*/  IMAD.MOV.U32 R15, RZ, RZ, -0x1 ;  /* 0xffffffffff0f7424 */ /* 0x000fce00078e00ff */
[----:B-1----:R-:W-:Y:S05]  /*22400*/  WARPSYNC.COLLECTIVE R15, `(.L_x_3226) ;  /* 0x000000000f087348 */ /* 0x002fea0003c00000 */
[----:B------:R0:W2:Y:S02]  /*22410*/  SHFL.IDX P6, R14, R13, R12, R11 ;  /* 0x0000000c0d0e7389 */ /* 0x0000a400000c000b */
[----:B012---:R-:W-:Y:S01]  /*22420*/  ENDCOLLECTIVE ;  /* 0x000000000000791b */ /* 0x007fe20003800000 */
.L_x_3226:
[----:B------:R-:W-:Y:S05]  /*22430*/  BSYNC B1 ;  /* 0x0000000000017941 */ /* 0x000fea0003800000 */
.L_x_3225:
        /* <DEDUP_REMOVED lines=8> */
.L_x_3227:
[----:B------:R-:W-:Y:S02]  /*224c0*/  IMAD.MOV.U32 R13, RZ, RZ, R8 ;  /* 0x000000ffff0d7224 */ /* 0x000fe400078e0008 */
[----:B------:R-:W-:-:S07]  /*224d0*/  IMAD.MOV.U32 R0, RZ, RZ, R14 ;  /* 0x000000ffff007224 */ /* 0x000fce00078e000e */
[----:B------:R-:W-:Y:S05]  /*224e0*/  WARPSYNC.COLLECTIVE R15, `(.L_x_3228) ;  /* 0x000000000f087348 */ /* 0x000fea0003c00000 */
[----:B------:R0:W1:Y:S02]  /*224f0*/  SHFL.IDX P6, R14, R13, R12, R11 ;  /* 0x0000000c0d0e7389 */ /* 0x00006400000c000b */
[----:B01----:R-:W-:Y:S01]  /*22500*/  ENDCOLLECTIVE ;  /* 0x000000000000791b */ /* 0x003fe20003800000 */
.L_x_3228:
[----:B------:R-:W-:Y:S02]  /*22510*/  IMAD.MOV.U32 R13, RZ, RZ, R7 ;  /* 0x000000ffff0d7224 */ /* 0x000fe400078e0007 */
[----:B------:R-:W-:-:S07]  /*22520*/  IMAD.MOV.U32 R5, RZ, RZ, R14 ;  /* 0x000000ffff057224 */ /* 0x000fce00078e000e */
[----:B------:R-:W-:Y:S05]  /*22530*/  WARPSYNC.COLLECTIVE R15, `(.L_x_3229) ;  /* 0x000000000f087348 */ /* 0x000fea0003c00000 */
[----:B------:R0:W1:Y:S02]  /*22540*/  SHFL.IDX P6, R14, R13, R12, R11 ;  /* 0x0000000c0d0e7389 */ /* 0x00006400000c000b */
[----:B01----:R-:W-:Y:S01]  /*22550*/  ENDCOLLECTIVE ;  /* 0x000000000000791b */ /* 0x003fe20003800000 */
.L_x_3229:
[----:B------:R-:W-:Y:S05]  /*22560*/  BRA `(.L_x_3230) ;  /* 0xfffffe5000a07947 */ /* 0x000fea000383ffff */
.L_x_2931:
[----:B0-----:R0:W1:Y:S02]  /*22570*/  SYNCS.PHASECHK.TRANS64.TRYWAIT P0, [R23+URZ+0x22800], R36 ;  /* 0x02280024170075a7 */ /* 0x001064000800017f */
[----:B-1----:R-:W-:Y:S05]  /*22580*/  @!P0 NANOSLEEP.SYNCS 0x989680 ;  /* 0x009896800000895d */ /* 0x002fea0003900000 */
[----:B------:R-:W1:Y:S02]  /*22590*/  @!P0 SYNCS.PHASECHK.TRANS64 P0, [R23+URZ+0x22800], R36 ;  /* 0x02280024170085a7 */ /* 0x000e64000800007f */
[----:B-1----:R-:W-:Y:S05]  /*225a0*/  @!P0 BRA `(.L_x_2931) ;  /* 0xfffffffc00f08947 */ /* 0x002fea000383ffff */
[----:B------:R-:W-:Y:S05]  /*225b0*/  BRA `(.L_x_3231) ;  /* 0xfffffe5400a87947 */ /* 0x000fea000383ffff */
.L_x_2939:
[----:B------:R-:W1:Y:S01]  /*225c0*/  LDC R41, c[0x0][0x3f4] ;  /* 0x0000fd00ff297b82 */ /* 0x000e620000000800 */
[----:B------:R-:W-:Y:S01]  /*225d0*/  BSSY B1, `(.L_x_3232) ;  /* 0x0000008000017945 */ /* 0x000fe20003800000 */
[----:B0-----:R-:W-:Y:S02]  /*225e0*/  IMAD.MOV.U32 R13, RZ, RZ, R20 ;  /* 0x000000ffff0d7224 */ /* 0x001fe400078e0014 */
[----:B------:R-:W-:Y:S02]  /*225f0*/  IMAD.MOV.U32 R12, RZ, RZ, RZ ;  /* 0x000000ffff0c7224 */ /* 0x000fe400078e00ff */
[----:B------:R-:W-:Y:S02]  /*22600*/  IMAD.MOV.U32 R11, RZ, RZ, 0x1c1f ;  /* 0x00001c1fff0b7424 */ /* 0x000fe400078e00ff */
[----:B------:R-:W-:-:S07]  /*22610*/  IMAD.MOV.U32 R15, RZ, RZ, -0x1 ;  /* 0xffffffffff0f7424 */ /* 0x000fce00078e00ff */
[----:B-1----:R-:W-:Y:S05]  /*22620*/  WARPSYNC.COLLECTIVE R15, `(.L_x_3233) ;  /* 0x000000000f087348 */ /* 0x002fea0003c00000 */
[----:B------:R0:W2:Y:S02]  /*22630*/  SHFL.IDX P6, R14, R13, R12, R11 ;  /* 0x0000000c0d0e7389 */ /* 0x0000a400000c000b */
[----:B012---:R-:W-:Y:S01]  /*22640*/  ENDCOLLECTIVE ;  /* 0x000000000000791b */ /* 0x007fe20003800000 */
.L_x_3233:
[----:B------:R-:W-:Y:S05]  /*22650*/  BSYNC B1 ;  /* 0x0000000000017941 */ /* 0x000fea0003800000 */
.L_x_3232:
[----:B------:R-:W-:Y:S01]  /*22660*/  IMAD.MOV.U32 R13, RZ, RZ, R10 ;  /* 0x000000ffff0d7224 */ /* 0x000fe200078e000a */
[----:B------:R-:W-:Y:S01]  /*22670*/  ISETP.GE.AND P0, PT, R16, R41, PT ;  /* 0x000000291000720c */ /* 0x000fe20003f06270 */
[----:B------:R-:W-:Y:S02]  /*22680*/  IMAD.MOV.U32 R12, RZ, RZ, RZ ;  /* 0x000000ffff0c7224 */ /* 0x000fe400078e00ff */
[----:B------:R-:W-:Y:S02]  /*22690*/  IMAD.MOV.U32 R11, RZ, RZ, 0x1c1f ;  /* 0x00001c1fff0b7424 */ /* 0x000fe400078e00ff */
[----:B------:R-:W-:Y:S02]  /*226a0*/  IMAD.MOV.U32 R15, RZ, RZ, -0x1 ;  /* 0xffffffffff0f7424 */ /* 0x000fe400078e00ff */
[----:B------:R-:W-:Y:S02]  /*226b0*/  IMAD.MOV.U32 R0, RZ, RZ, R14 ;  /* 0x000000ffff007224 */ /* 0x000fe400078e000e */
[----:B------:R-:W-:-:S07]  /*226c0*/  IMAD R27, R203, R8, RZ ;  /* 0x00000008cb1b7224 */ /* 0x000fce00078e02ff */
[----:B------:R-:W-:Y:S05]  /*226d0*/  WARPSYNC.COLLECTIVE R15, `(.L_x_3234) ;  /* 0x000000000f087348 */ /* 0x000fea0003c00000 */
[----:B------:R0:W1:Y:S02]  /*226e0*/  SHFL.IDX P6, R14, R13, R12, R11 ;  /* 0x0000000c0d0e7389 */ /* 0x00006400000c000b */
[----:B01----:R-:W-:Y:S01]  /*226f0*/  ENDCOLLECTIVE ;  /* 0x000000000000791b */ /* 0x003fe20003800000 */
.L_x_3234:
[----:B------:R-:W-:Y:S01]  /*22700*/  ISETP.GE.OR P1, PT, R36, R27, P0 ;  /* 0x0000001b2400720c */ /* 0x000fe20000726670 */
[----:B------:R-:W-:-:S12]  /*22710*/  IMAD.MOV.U32 R13, RZ, RZ, R25 ;  /* 0x000000ffff0d7224 */ /* 0x000fd800078e0019 */
[C---:B------:R-:W-:Y:S01]  /*22720*/  @!P1 IMAD.SHL.U32 R9, R16.reuse, 0x2, RZ ;  /* 0x0000000210099824 */ /* 0x040fe200078e00ff */
[----:B------:R-:W-:Y:S01]  /*22730*/  @!P1 SHF.L.U64.HI R21, R16, 0x1, R17 ;  /* 0x0000000110159819 */ /* 0x000fe20000010211 */
[----:B------:R-:W-:-:S07]  /*22740*/  IMAD.MOV.U32 R3, RZ, RZ, R14 ;  /* 0x000000ffff037224 */ /* 0x000fce00078e000e */
[----:B------:R-:W-:Y:S05]  /*22750*/  WARPSYNC.COLLECTIVE R15, `(.L_x_3235) ;  /* 0x000000000f087348 */ /* 0x000fea0003c00000 */
[----:B------:R0:W1:Y:S02]  /*22760*/  SHFL.IDX P6, R14, R13, R12, R11 ;  /* 0x0000000c0d0e7389 */ /* 0x00006400000c000b */
[----:B01----:R-:W-:Y:S01]  /*22770*/  ENDCOLLECTIVE ;  /* 0x000000000000791b */ /* 0x003fe20003800000 */
.L_x_3235:
[----:B------:R-:W-:-:S05]  /*22780*/  @!P1 IADD3 R4, P2, R3, R9, RZ ;  /* 0x0000000903049210 */ /* 0x000fca0007f5e0ff */
[----:B------:R-:W-:-:S06]  /*22790*/  @!P1 IMAD.X R5, R0, 0x1, R21, P2 ;  /* 0x0000000100059824 */ /* 0x000fcc00010e0615 */
[----:B------:R-:W5:Y:S01]  /*227a0*/  @!P1 LD.E.128 R4, desc[UR54][R4.64] ;  /* 0x0000003604049980 */ /* 0x000f62000c101d00 */
[----:B------:R-:W-:Y:S02]  /*227b0*/  IMAD.MOV.U32 R13, RZ, RZ, R24 ;  /* 0x000000ffff0d7224 */ /* 0x000fe400078e0018 */
[----:B------:R-:W-:-:S07]  /*227c0*/  IMAD.MOV.U32 R8, RZ, RZ, R14 ;  /* 0x000000ffff087224 */ /* 0x000fce00078e000e */
[----:B-----5:R-:W-:Y:S05]  /*227d0*/  WARPSYNC.COLLECTIVE R15, `(.L_x_3236) ;  /* 0x000000000f087348 */ /* 0x020fea0003c00000 */
[----:B------:R0:W1:Y:S02]  /*227e0*/  SHFL.IDX P6, R14, R13, R12, R11 ;  /* 0x0000000c0d0e7389 */ /* 0x00006400000c000b */
[----:B01---5:R-:W-:Y:S01]  /*227f0*/  ENDCOLLECTIVE ;  /* 0x000000000000791b */ /* 0x023fe20003800000 */
.L_x_3236:
[----:B------:R-:W-:-:S05]  /*22800*/  @!P1 IADD3 R14, P2, R14, R9, RZ ;  /* 0x000000090e0e9210 */ /* 0x000fca0007f5e0ff */
[----:B------:R-:W-:-:S04]  /*22810*/  @!P1 IMAD.X R3, R8, 0x1, R21, P2 ;  /* 0x0000000108039824 */ /* 0x000fc800010e0615 */
[----:B------:R-:W-:-:S05]  /*22820*/  @!P1 IMAD.MOV.U32 R15, RZ, RZ, R3 ;  /* 0x000000ffff0f9224 */ /* 0x000fca00078e0003 */
[----:B------:R0:W5:Y:S01]  /*22830*/  @!P1 LD.E.128 R28, desc[UR54][R14.64] ;  /* 0x000000360e1c9980 */ /* 0x000162000c101d00 */
[----:B------:R-:W-:Y:S02]  /*22840*/  IMAD.MOV.U32 R13, RZ, RZ, R20 ;  /* 0x000000ffff0d7224 */ /* 0x000fe400078e0014 */
[----:B------:R-:W-:Y:S02]  /*22850*/  IMAD.MOV.U32 R12, RZ, RZ, 0x1 ;  /* 0x00000001ff0c7424 */ /* 0x000fe400078e00ff */
[----:B0-----:R-:W-:-:S07]  /*22860*/  IMAD.MOV.U32 R15, RZ, RZ, -0x1 ;  /* 0xffffffffff0f7424 */ /* 0x001fce00078e00ff */
[----:B-----5:R-:W-:Y:S05]  /*22870*/  WARPSYNC.COLLECTIVE R15, `(.L_x_3237) ;  /* 0x000000000f087348 */ /* 0x020fea0003c00000 */
[----:B------:R0:W1:Y:S02]  /*22880*/  SHFL.IDX P6, R14, R13, R12, R11 ;  /* 0x0000000c0d0e7389 */ /* 0x00006400000c000b */
[----:B01---5:R-:W-:Y:S01]  /*22890*/  ENDCOLLECTIVE ;  /* 0x000000000000791b */ /* 0x023fe20003800000 */
.L_x_3237:
[----:B------:R-:W-:Y:S01]  /*228a0*/  CS2R R44, SRZ ;  /* 0x00000000002c7805 */ /* 0x000fe2000001ff00 */
[----:B------:R-:W-:Y:S01]  /*228b0*/  IMAD.MOV.U32 R13, RZ, RZ, R10 ;  /* 0x000000ffff0d7224 */ /* 0x000fe200078e000a */
[----:B------:R-:W-:Y:S01]  /*228c0*/  CS2R R42, SRZ ;  /* 0x00000000002a7805 */ /* 0x000fe2000001ff00 */
[----:B------:R-:W-:-:S04]  /*228d0*/  @!P1 IMAD.MOV.U32 R44, RZ, RZ, R4 ;  /* 0x000000ffff2c9224 */ /* 0x000fc800078e0004 */
[----:B------:R-:W-:-:S05]  /*228e0*/  IMAD.MOV.U32 R0, RZ, RZ, R44 ;  /* 0x000000ffff007224 */ /* 0x000fca00078e002c */
[----:B------:R-:W-:Y:S01]  /*228f0*/  PRMT R47, R47, 0x5410, R0 ;  /* 0x000054102f2f7816 */ /* 0x000fe20000000000 */
[----:B------:R-:W-:-:S07]  /*22900*/  IMAD.MOV.U32 R0, RZ, RZ, R14 ;  /* 0x000000ffff007224 */ /* 0x000fce00078e000e */
[----:B------:R-:W-:Y:S05]  /*22910*/  WARPSYNC.COLLECTIVE R15, `(.L_x_3238) ;  /* 0x000000000f087348 */ /* 0x000fea0003c00000 */
[----:B------:R0:W1:Y:S02]  /*22920*/  SHFL.IDX P6, R14, R13, R12, R11 ;  /* 0x0000000c0d0e7389 */ /* 0x00006400000c000b */
[----:B01----:R-:W-:Y:S01]  /*22930*/  ENDCOLLECTIVE ;  /* 0x000000000000791b */ /* 0x003fe20003800000 */
.L_x_3238:
[----:B------:R-:W-:-:S04]  /*22940*/  @!P1 IMAD.MOV.U32 R45, RZ, RZ, R5 ;  /* 0x000000ffff2d9224 */ /* 0x000fc800078e0005 */
[----:B------:R-:W-:-:S05]  /*22950*/  IMAD.MOV.U32 R3, RZ, RZ, R45 ;  /* 0x000000ffff037224 */ /* 0x000fca00078e002d */
[----:B------:R-:W-:Y:S01]  /*22960*/  PRMT R49, R49, 0x5410, R3 ;  /* 0x0000541031317816 */ /* 0x000fe20000000003 */
[----:B------:R-:W-:Y:S02]  /*22970*/  IMAD.MOV.U32 R13, RZ, RZ, R25 ;  /* 0x000000ffff0d7224 */ /* 0x000fe400078e0019 */
[----:B------:R-:W-:-:S07]  /*22980*/  IMAD.MOV.U32 R3, RZ, RZ, R14 ;  /* 0x000000ffff037224 */ /* 0x000fce00078e000e */
[----:B------:R-:W-:Y:S05]  /*22990*/  WARPSYNC.COLLECTIVE R15, `(.L_x_3239) ;  /* 0x000000000f087348 */ /* 0x000fea0003c00000 */
[----:B------:R0:W1:Y:S02]  /*229a0*/  SHFL.IDX P6, R14, R13, R12, R11 ;  /* 0x0000000c0d0e7389 */ /* 0x00006400000c000b */
[----:B01----:R-:W-:Y:S01]  /*229b0*/  ENDCOLLECTIVE ;  /* 0x000000000000791b */ /* 0x003fe20003800000 */
.L_x_3239:
[----:B------:R-:W-:Y:S02]  /*229c0*/  @!P1 IMAD.MOV.U32 R42, RZ, RZ, R6 ;  /* 0x000000ffff2a9224 */ /* 0x000fe400078e0006 */
[----:B------:R-:W-:Y:S01]  /*229d0*/  @!P1 IMAD.MOV.U32 R43, RZ, RZ, R7 ;  /* 0x000000ffff2b9224 */ /* 0x000fe200078e0007 */
[----:B------:R-:W-:Y:S02]  /*229e0*/  CS2R R6, SRZ ;  /* 0x0000000000067805 */ /* 0x000fe4000001ff00 */
[----:B------:R-:W-:Y:S01]  /*229f0*/  CS2R R4, SRZ ;  /* 0x0000000000047805 */ /* 0x000fe2000001ff00 */
[----:B------:R-:W-:Y:S02]  /*22a00*/  IMAD.MOV.U32 R10, RZ, RZ, R42 ;  /* 0x000000ffff0a7224 */ /* 0x000fe400078e002a */
[----:B------:R-:W-:Y:S02]  /*22a10*/  IMAD.MOV.U32 R21, RZ, RZ, R43 ;  /* 0x000000ffff157224 */ /* 0x000fe400078e002b */
[----:B------:R-:W-:-:S02]  /*22a20*/  @!P1 IMAD.MOV.U32 R6, RZ, RZ, R28 ;  /* 0x000000ffff069224 */ /* 0x000fc400078e001c */
[----:B------:R-:W-:Y:S02]  /*22a30*/  IMAD.MOV.U32 R13, RZ, RZ, R24 ;  /* 0x000000ffff0d7224 */ /* 0x000fe400078e0018 */
[----:B------:R-:W-:Y:S02]  /*22a40*/  @!P1 IMAD.MOV.U32 R7, RZ, RZ, R29 ;  /* 0x000000ffff079224 */ /* 0x000fe400078e001d */
[----:B------:R-:W-:Y:S02]  /*22a50*/  @!P1 IMAD.MOV.U32 R4, RZ, RZ, R30 ;  /* 0x000000ffff049224 */ /* 0x000fe400078e001e */
[----:B------:R-:W-:Y:S01]  /*22a60*/  @!P1 IMAD.MOV.U32 R5, RZ, RZ, R31 ;  /* 0x000000ffff059224 */ /* 0x000fe200078e001f */
[----:B------:R-:W-:Y:S01]  /*22a70*/  PRMT R9, R10, 0x7610, R9 ;  /* 0x000076100a097816 */ /* 0x000fe20000000009 */
[----:B------:R-:W-:Y:S02]  /*22a80*/  IMAD.MOV.U32 R20, RZ, RZ, R6 ;  /* 0x000000ffff147224 */ /* 0x000fe400078e0006 */
[----:B------:R-:W-:-:S07]  /*22a90*/  IMAD.MOV.U32 R8, RZ, RZ, R14 ;  /* 0x000000ffff087224 */ /* 0x000fce00078e000e */
[----:B------:R-:W-:Y:S05]  /*22aa0*/  WARPSYNC.COLLECTIVE R15, `(.L_x_3240) ;  /* 0x000000000f087348 */ /* 0x000fea0003c00000 */
[----:B------:R0:W1:Y:S02]  /*22ab0*/  SHFL.IDX P6, R14, R13, R12, R11 ;  /* 0x0000000c0d0e7389 */ /* 0x00006400000c000b */
[----:B01----:R-:W-:Y:S01]  /*22ac0*/  ENDCOLLECTIVE ;  /* 0x000000000000791b */ /* 0x003fe20003800000 */
.L_x_3240:
[----:B------:R-:W-:Y:S02]  /*22ad0*/  PRMT R10, R21, 0x7610, R10 ;  /* 0x00007610150a7816 */ /* 0x000fe4000000000a */
[----:B------:R-:W-:Y:S02]  /*22ae0*/  CS2R R28, SRZ ;  /* 0x00000000001c7805 */ /* 0x000fe4000001ff00 */
[----:B------:R-:W-:Y:S01]  /*22af0*/  PRMT R9, R9, 0x5410, R20 ;  /* 0x0000541009097816 */ /* 0x000fe20000000014 */
[----:B------:R-:W-:Y:S02]  /*22b00*/  IMAD.MOV.U32 R11, RZ, RZ, R7 ;  /* 0x000000ffff0b7224 */ /* 0x000fe400078e0007 */
[----:B------:R-:W-:Y:S02]  /*22b10*/  IMAD.MOV.U32 R12, RZ, RZ, R4 ;  /* 0x000000ffff0c7224 */ /* 0x000fe400078e0004 */
[----:B------:R-:W-:Y:S01]  /*22b20*/  IMAD.MOV.U32 R13, RZ, RZ, R5 ;  /* 0x000000ffff0d7224 */ /* 0x000fe200078e0005 */
[----:B------:R-:W-:-:S04]  /*22b30*/  PRMT R10, R10, 0x5410, R11 ;  /* 0x000054100a0a7816 */ /* 0x000fc8000000000b */
[----:B------:R-:W-:Y:S01]  /*22b40*/  PRMT R21, R12, 0x5410, R13 ;  /* 0x000054100c157816 */ /* 0x000fe2000000000d */
[----:B------:R-:W-:Y:S06]  /*22b50*/  BRA `(.L_x_3241) ;  /* 0xfffffe6000d07947 */ /* 0x000fec000383ffff */
.L_x_2943:
[----:B-1----:R1:W2:Y:S02]  /*22b60*/  SYNCS.PHASECHK.TRANS64.TRYWAIT P1, [R23+URZ+0x22800], R12 ;  /* 0x0228000c170075a7 */ /* 0x0022a4000802017f */
[----:B--2---:R-:W-:Y:S05]  /*22b70*/  @!P1 NANOSLEEP.SYNCS 0x989680 ;  /* 0x009896800000995d */ /* 0x004fea0003900000 */
[----:B------:R-:W2:Y:S02]  /*22b80*/  @!P1 SYNCS.PHASECHK.TRANS64 P1, [R23+URZ+0x22800], R12 ;  /* 0x0228000c170095a7 */ /* 0x000ea4000802007f */
[----:B--2---:R-:W-:Y:S05]  /*22b90*/  @!P1 BRA `(.L_x_2943) ;  /* 0xfffffffc00f09947 */ /* 0x004fea000383ffff */
[----:B------:R-:W-:Y:S05]  /*22ba0*/  BRA `(.L_x_3242) ;  /* 0xfffffe6400747947 */ /* 0x000fea000383ffff */
.L_x_2949:
[----:B--2---:R2:W3:Y:S02]  /*22bb0*/  SYNCS.PHASECHK.TRANS64.TRYWAIT P0, [R0+URZ+0x22830], R21 ;  /* 0x02283015000075a7 */ /* 0x0044e4000800017f */
[----:B---3--:R-:W-:Y:S05]  /*22bc0*/  @!P0 NANOSLEEP.SYNCS 0x989680 ;  /* 0x009896800000895d */ /* 0x008fea0003900000 */
[----:B------:R-:W3:Y:S02]  /*22bd0*/  @!P0 SYNCS.PHASECHK.TRANS64 P0, [R0+URZ+0x22830], R21 ;  /* 0x02283015000085a7 */ /* 0x000ee4000800007f */
[----:B---3--:R-:W-:Y:S05]  /*22be0*/  @!P0 BRA `(.L_x_2949) ;  /* 0xfffffffc00f08947 */ /* 0x008fea000383ffff */
[----:B------:R-:W-:Y:S05]  /*22bf0*/  BRA `(.L_x_2948) ;  /* 0xfffffe7400607947 */ /* 0x000fea000383ffff */
.L_x_2963:
[----:B-1----:R1:W2:Y:S02]  /*22c00*/  SYNCS.PHASECHK.TRANS64.TRYWAIT P0, [R0+URZ+0x22850], R21 ;  /* 0x02285015000075a7 */ /* 0x0022a4000800017f */
[----:B--2---:R-:W-:Y:S05]  /*22c10*/  @!P0 NANOSLEEP.SYNCS 0x989680 ;  /* 0x009896800000895d */ /* 0x004fea0003900000 */
[----:B------:R-:W2:Y:S02]  /*22c20*/  @!P0 SYNCS.PHASECHK.TRANS64 P0, [R0+URZ+0x22850], R21 ;  /* 0x02285015000085a7 */ /* 0x000ea4000800007f */
[----:B--2---:R-:W-:Y:S05]  /*22c30*/  @!P0 BRA `(.L_x_2963) ;  /* 0xfffffffc00f08947 */ /* 0x004fea000383ffff */
[----:B------:R-:W-:Y:S05]  /*22c40*/  BRA `(.L_x_2962) ;  /* 0xfffffe9c00d47947 */ /* 0x000fea000383ffff */
.L_x_2973:
[----:B-1----:R1:W2:Y:S02]  /*22c50*/  SYNCS.PHASECHK.TRANS64.TRYWAIT P0, [R20+URZ+0x22830], R21 ;  /* 0x02283015140075a7 */ /* 0x0022a4000800017f */
[----:B--2---:R-:W-:Y:S05]  /*22c60*/  @!P0 NANOSLEEP.SYNCS 0x989680 ;  /* 0x009896800000895d */ /* 0x004fea0003900000 */
[----:B------:R-:W2:Y:S02]  /*22c70*/  @!P0 SYNCS.PHASECHK.TRANS64 P0, [R20+URZ+0x22830], R21 ;  /* 0x02283015140085a7 */ /* 0x000ea4000800007f */
[----:B--2---:R-:W-:Y:S05]  /*22c80*/  @!P0 BRA `(.L_x_2973) ;  /* 0xfffffffc00f08947 */ /* 0x004fea000383ffff */
[----:B------:R-:W-:Y:S05]  /*22c90*/  BRA `(.L_x_2972) ;  /* 0xfffffea400d47947 */ /* 0x000fea000383ffff */
.L_x_2987:
[----:B-1----:R1:W2:Y:S02]  /*22ca0*/  SYNCS.PHASECHK.TRANS64.TRYWAIT P0, [R20+URZ+0x22850], R21 ;  /* 0x02285015140075a7 */ /* 0x0022a4000800017f */
[----:B--2---:R-:W-:Y:S05]  /*22cb0*/  @!P0 NANOSLEEP.SYNCS 0x989680 ;  /* 0x009896800000895d */ /* 0x004fea0003900000 */
[----:B------:R-:W2:Y:S02]  /*22cc0*/  @!P0 SYNCS.PHASECHK.TRANS64 P0, [R20+URZ+0x22850], R21 ;  /* 0x02285015140085a7 */ /* 0x000ea4000800007f */
[----:B--2---:R-:W-:Y:S05]  /*22cd0*/  @!P0 BRA `(.L_x_2987) ;  /* 0xfffffffc00f08947 */ /* 0x004fea000383ffff */
[----:B------:R-:W-:Y:S05]  /*22ce0*/  BRA `(.L_x_2986) ;  /* 0xfffffed800747947 */ /* 0x000fea000383ffff */
.L_x_2998:
[----:B-1----:R1:W2:Y:S02]  /*22cf0*/  SYNCS.PHASECHK.TRANS64.TRYWAIT P1, [R0+URZ+0x22830], R20 ;  /* 0x02283014000075a7 */ /* 0x0022a4000802017f */
[----:B--2---:R-:W-:Y:S05]  /*22d00*/  @!P1 NANOSLEEP.SYNCS 0x989680 ;  /* 0x009896800000995d */ /* 0x004fea0003900000 */
[----:B------:R-:W2:Y:S02]  /*22d10*/  @!P1 SYNCS.PHASECHK.TRANS64 P1, [R0+URZ+0x22830], R20 ;  /* 0x02283014000095a7 */ /* 0x000ea4000802007f */
[----:B--2---:R-:W-:Y:S05]  /*22d20*/  @!P1 BRA `(.L_x_2998) ;  /* 0xfffffffc00f09947 */ /* 0x004fea000383ffff */
[----:B------:R-:W-:Y:S05]  /*22d30*/  BRA `(.L_x_2997) ;  /* 0xfffffee000887947 */ /* 0x000fea000383ffff */
.L_x_3004:
[----:B-1----:R1:W3:Y:S02]  /*22d40*/  SYNCS.PHASECHK.TRANS64.TRYWAIT P1, [R0+URZ+0x22850], R20 ;  /* 0x02285014000075a7 */ /* 0x0022e4000802017f */
[----:B---3--:R-:W-:Y:S05]  /*22d50*/  @!P1 NANOSLEEP.SYNCS 0x989680 ;  /* 0x009896800000995d */ /* 0x008fea0003900000 */
[----:B------:R-:W3:Y:S02]  /*22d60*/  @!P1 SYNCS.PHASECHK.TRANS64 P1, [R0+URZ+0x22850], R20 ;  /* 0x02285014000095a7 */ /* 0x000ee4000802007f */
[----:B---3--:R-:W-:Y:S05]  /*22d70*/  @!P1 BRA `(.L_x_3004) ;  /* 0xfffffffc00f09947 */ /* 0x008fea000383ffff */
[----:B------:R-:W-:Y:S05]  /*22d80*/  BRA `(.L_x_3003) ;  /* 0xffffff0000807947 */ /* 0x000fea000383ffff */
.L_x_3011:
[----:B-1----:R1:W3:Y:S02]  /*22d90*/  SYNCS.PHASECHK.TRANS64.TRYWAIT P0, [R20+URZ+0x22830], R21 ;  /* 0x02283015140075a7 */ /* 0x0022e4000800017f */
[----:B---3--:R-:W-:Y:S05]  /*22da0*/  @!P0 NANOSLEEP.SYNCS 0x989680 ;  /* 0x009896800000895d */ /* 0x008fea0003900000 */
[----:B------:R-:W3:Y:S02]  /*22db0*/  @!P0 SYNCS.PHASECHK.TRANS64 P0, [R20+URZ+0x22830], R21 ;  /* 0x02283015140085a7 */ /* 0x000ee4000800007f */
[----:B---3--:R-:W-:Y:S05]  /*22dc0*/  @!P0 BRA `(.L_x_3011) ;  /* 0xfffffffc00f08947 */ /* 0x008fea000383ffff */
[----:B------:R-:W-:Y:S05]  /*22dd0*/  BRA `(.L_x_3010) ;  /* 0xffffff0400cc7947 */ /* 0x000fea000383ffff */
.L_x_3025:
[----:B-1----:R1:W3:Y:S02]  /*22de0*/  SYNCS.PHASECHK.TRANS64.TRYWAIT P0, [R20+URZ+0x22850], R21 ;  /* 0x02285015140075a7 */ /* 0x0022e4000800017f */
[----:B---3--:R-:W-:Y:S05]  /*22df0*/  @!P0 NANOSLEEP.SYNCS 0x989680 ;  /* 0x009896800000895d */ /* 0x008fea0003900000 */
[----:B------:R-:W3:Y:S02]  /*22e00*/  @!P0 SYNCS.PHASECHK.TRANS64 P0, [R20+URZ+0x22850], R21 ;  /* 0x02285015140085a7 */ /* 0x000ee4000800007f */
[----:B---3--:R-:W-:Y:S05]  /*22e10*/  @!P0 BRA `(.L_x_3025) ;  /* 0xfffffffc00f08947 */ /* 0x008fea000383ffff */
[----:B------:R-:W-:Y:S05]  /*22e20*/  BRA `(.L_x_3024) ;  /* 0xffffff3800687947 */ /* 0x000fea000383ffff */
.L_x_3041:
[----:B------:R-:W-:Y:S02]  /*22e30*/  IMAD.MOV.U32 R13, RZ, RZ, R4 ;  /* 0x000000ffff0d7224 */ /* 0x000fe400078e0004 */
[----:B------:R-:W-:Y:S02]  /*22e40*/  IMAD.MOV.U32 R12, RZ, RZ, RZ ;  /* 0x000000ffff0c7224 */ /* 0x000fe400078e00ff */
[----:B------:R-:W-:Y:S02]  /*22e50*/  IMAD.MOV.U32 R11, RZ, RZ, 0x181f ;  /* 0x0000181fff0b7424 */ /* 0x000fe400078e00ff */
[----:B------:R-:W-:-:S07]  /*22e60*/  IMAD.MOV.U32 R15, RZ, RZ, -0x1 ;  /* 0xffffffffff0f7424 */ /* 0x000fce00078e00ff */
[----:B--2---:R-:W-:Y:S05]  /*22e70*/  WARPSYNC.COLLECTIVE R15, `(.L_x_3243) ;  /* 0x000000000f087348 */ /* 0x004fea0003c00000 */
[----:B------:R0:W1:Y:S02]  /*22e80*/  SHFL.IDX P6, R14, R13, R12, R11 ;  /* 0x0000000c0d0e7389 */ /* 0x00006400000c000b */
[----:B012---:R-:W-:Y:S01]  /*22e90*/  ENDCOLLECTIVE ;  /* 0x000000000000791b */ /* 0x007fe20003800000 */
.L_x_3243:
[----:B------:R-:W-:Y:S02]  /*22ea0*/  IMAD.MOV.U32 R13, RZ, RZ, R3 ;  /* 0x000000ffff0d7224 */ /* 0x000fe400078e0003 */
[----:B------:R-:W-:-:S07]  /*22eb0*/  IMAD.MOV.U32 R0, RZ, RZ, R14 ;  /* 0x000000ffff007224 */ /* 0x000fce00078e000e */
[----:B------:R-:W-:Y:S05]  /*22ec0*/  WARPSYNC.COLLECTIVE R15, `(.L_x_3244) ;  /* 0x000000000f087348 */ /* 0x000fea0003c00000 */
[----:B------:R0:W1:Y:S02]  /*22ed0*/  SHFL.IDX P6, R14, R13, R12, R11 ;  /* 0x0000000c0d0e7389 */ /* 0x00006400000c000b */
[----:B01----:R-:W-:Y:S01]  /*22ee0*/  ENDCOLLECTIVE ;  /* 0x000000000000791b */ /* 0x003fe20003800000 */
.L_x_3244:
[----:B------:R-:W-:Y:S05]  /*22ef0*/  BRA `(.L_x_3245) ;  /* 0xffffff7000347947 */ /* 0x000fea000383ffff */
.L_x_3044:
        /* <DEDUP_REMOVED lines=8> */
.L_x_3247:
[----:B------:R-:W-:Y:S05]  /*22f80*/  BSYNC B1 ;  /* 0x0000000000017941 */ /* 0x000fea0003800000 */
.L_x_3246:
        /* <DEDUP_REMOVED lines=8> */
.L_x_3248:
[----:B------:R-:W-:Y:S05]  /*23010*/  BRA `(.L_x_3249) ;  /* 0xffffff7000587947 */ /* 0x000fea000383ffff */
.L_x_3047:
        /* <DEDUP_REMOVED lines=8> */
.L_x_3251:
[----:B------:R-:W-:Y:S05]  /*230a0*/  BSYNC B1 ;  /* 0x0000000000017941 */ /* 0x000fea0003800000 */
.L_x_3250:
        /* <DEDUP_REMOVED lines=8> */
.L_x_3252:
[----:B------:R-:W-:Y:S05]  /*23130*/  BRA `(.L_x_3253) ;  /* 0xffffff7000787947 */ /* 0x000fea000383ffff */
.L_x_3050:
        /* <DEDUP_REMOVED lines=8> */
.L_x_3255:
[----:B------:R-:W-:Y:S05]  /*231c0*/  BSYNC B1 ;  /* 0x0000000000017941 */ /* 0x000fea0003800000 */
.L_x_3254:
        /* <DEDUP_REMOVED lines=8> */
.L_x_3256:
[----:B------:R-:W-:Y:S05]  /*23250*/  BRA `(.L_x_3257) ;  /* 0xffffff7000987947 */ /* 0x000fea000383ffff */
.L_x_3075:
[----:B------:R-:W0:Y:S01]  /*23260*/  S2R R12, SR_TID.X ;  /* 0x00000000000c7919 */ /* 0x000e220000002100 */
[----:B------:R-:W-:Y:S01]  /*23270*/  BSSY B1, `(.L_x_3258) ;  /* 0x000000a000017945 */ /* 0x000fe20003800000 */
[----:B------:R-:W-:Y:S02]  /*23280*/  IMAD.MOV.U32 R11, RZ, RZ, 0x1f ;  /* 0x0000001fff0b7424 */ /* 0x000fe400078e00ff */
[----:B------:R-:W-:Y:S01]  /*23290*/  IMAD.MOV.U32 R15, RZ, RZ, -0x1 ;  /* 0xffffffffff0f7424 */ /* 0x000fe200078e00ff */
[----:B0-----:R-:W-:-:S04]  /*232a0*/  SHF.R.U32.HI R12, RZ, 0x5, R12 ;  /* 0x00000005ff0c7819 */ /* 0x001fc8000001160c */
[----:B------:R-:W-:-:S05]  /*232b0*/  LOP3.LUT R12, R12, 0x3, RZ, 0xc0, !PT ;  /* 0x000000030c0c7812 */ /* 0x000fca00078ec0ff */
[----:B------:R-:W-:Y:S02]  /*232c0*/  IMAD.MOV.U32 R13, RZ, RZ, R12 ;  /* 0x000000ffff0d7224 */ /* 0x000fe400078e000c */
[----:B------:R-:W-:-:S07]  /*232d0*/  IMAD.MOV.U32 R12, RZ, RZ, RZ ;  /* 0x000000ffff0c7224 */ /* 0x000fce00078e00ff */
[----:B------:R-:W-:Y:S05]  /*232e0*/  WARPSYNC.COLLECTIVE R15, `(.L_x_3259) ;  /* 0x000000000f087348 */ /* 0x000fea0003c00000 */
[----:B------:R0:W1:Y:S02]  /*232f0*/  SHFL.IDX P6, R14, R13, R12, R11 ;  /* 0x0000000c0d0e7389 */ /* 0x00006400000c000b */
[----:B01----:R-:W-:Y:S01]  /*23300*/  ENDCOLLECTIVE ;  /* 0x000000000000791b */ /* 0x003fe20003800000 */
.L_x_3259:
[----:B------:R-:W-:Y:S05]  /*23310*/  BSYNC B1 ;  /* 0x0000000000017941 */ /* 0x000fea0003800000 */
.L_x_3258:
[----:B------:R-:W-:Y:S05]  /*23320*/  BRA `(.L_x_3260) ;  /* 0xffffff8800ac7947 */ /* 0x000fea000383ffff */
.L_x_3077:
[----:B------:R-:W-:Y:S01]  /*23330*/  BSSY B1, `(.L_x_3261) ;  /* 0x0000006000017945 */ /* 0x000fe20003800000 */
[----:B------:R-:W-:-:S07]  /*23340*/  IMAD.MOV.U32 R15, RZ, RZ, -0x1 ;  /* 0xffffffffff0f7424 */ /* 0x000fce00078e00ff */
[----:B0-----:R-:W-:Y:S05]  /*23350*/  WARPSYNC.COLLECTIVE R15, `(.L_x_3262) ;  /* 0x000000000f0c7348 */ /* 0x001fea0003c00000 */
[----:B------:R-:W-:Y:S02]  /*23360*/  ELECT P6, UR62, PT ;  /* 0x00000000003e782f */ /* 0x000fe400038c0000 */
[----:B------:R-:W-:Y:S01]  /*23370*/  MOV R14, UR62 ;  /* 0x0000003e000e7c02 */ /* 0x000fe20008000f00 */
[----:B0-----:R-:W-:Y:S10]  /*23380*/  ENDCOLLECTIVE ;  /* 0x000000000000791b */ /* 0x001ff40003800000 */
.L_x_3262:
[----:B------:R-:W-:Y:S05]  /*23390*/  BSYNC B1 ;  /* 0x0000000000017941 */ /* 0x000fea0003800000 */
.L_x_3261:
[----:B------:R-:W-:Y:S05]  /*233a0*/  BRA `(.L_x_3076) ;  /* 0xffffff8800a47947 */ /* 0x000fea000383ffff */
.L_x_3079:
[----:B0-----:R0:W1:Y:S02]  /*233b0*/  SYNCS.PHASECHK.TRANS64.TRYWAIT P0, [R23+URZ+0x22820], R2 ;  /* 0x02282002170075a7 */ /* 0x001064000800017f */
[----:B-1----:R-:W-:Y:S05]  /*233c0*/  @!P0 NANOSLEEP.SYNCS 0x989680 ;  /* 0x009896800000895d */ /* 0x002fea0003900000 */
[----:B------:R-:W1:Y:S02]  /*233d0*/  @!P0 SYNCS.PHASECHK.TRANS64 P0, [R23+URZ+0x22820], R2 ;  /* 0x02282002170085a7 */ /* 0x000e64000800007f */
[----:B-1----:R-:W-:Y:S05]  /*233e0*/  @!P0 BRA `(.L_x_3079) ;  /* 0xfffffffc00f08947 */ /* 0x002fea000383ffff */
[----:B------:R-:W-:Y:S05]  /*233f0*/  BRA `(.L_x_3263) ;  /* 0xffffff8800b47947 */ /* 0x000fea000383ffff */
.L_x_3083:
[----:B0-----:R0:W1:Y:S02]  /*23400*/  SYNCS.PHASECHK.TRANS64.TRYWAIT P0, [R12+URZ+0x228a0], R2 ;  /* 0x0228a0020c0075a7 */ /* 0x001064000800017f */
[----:B-1----:R-:W-:Y:S05]  /*23410*/  @!P0 NANOSLEEP.SYNCS 0x989680 ;  /* 0x009896800000895d */ /* 0x002fea0003900000 */
[----:B------:R-:W1:Y:S02]  /*23420*/  @!P0 SYNCS.PHASECHK.TRANS64 P0, [R12+URZ+0x228a0], R2 ;  /* 0x0228a0020c0085a7 */ /* 0x000e64000800007f */
[----:B-1----:R-:W-:Y:S05]  /*23430*/  @!P0 BRA `(.L_x_3083) ;  /* 0xfffffffc00f08947 */ /* 0x002fea000383ffff */
[----:B------:R-:W-:Y:S05]  /*23440*/  BRA `(.L_x_3264) ;  /* 0xffffff8800cc7947 */ /* 0x000fea000383ffff */
.L_x_3088:
[----:B-1----:R1:W2:Y:S02]  /*23450*/  SYNCS.PHASECHK.TRANS64.TRYWAIT P0, [R12+URZ+0x228c0], R2 ;  /* 0x0228c0020c0075a7 */ /* 0x0022a4000800017f */
[----:B--2---:R-:W-:Y:S05]  /*23460*/  @!P0 NANOSLEEP.SYNCS 0x989680 ;  /* 0x009896800000895d */ /* 0x004fea0003900000 */
[----:B------:R-:W2:Y:S02]  /*23470*/  @!P0 SYNCS.PHASECHK.TRANS64 P0, [R12+URZ+0x228c0], R2 ;  /* 0x0228c0020c0085a7 */ /* 0x000ea4000800007f */
[----:B--2---:R-:W-:Y:S05]  /*23480*/  @!P0 BRA `(.L_x_3088) ;  /* 0xfffffffc00f08947 */ /* 0x004fea000383ffff */
[----:B------:R-:W-:Y:S05]  /*23490*/  BRA `(.L_x_3265) ;  /* 0xffffff8c00487947 */ /* 0x000fea000383ffff */
.L_x_3098:
[----:B0-----:R0:W1:Y:S02]  /*234a0*/  SYNCS.PHASECHK.TRANS64.TRYWAIT P1, [R10+URZ+0x228a0], R2 ;  /* 0x0228a0020a0075a7 */ /* 0x001064000802017f */
[----:B-1----:R-:W-:Y:S05]  /*234b0*/  @!P1 NANOSLEEP.SYNCS 0x989680 ;  /* 0x009896800000995d */ /* 0x002fea0003900000 */
[----:B------:R-:W1:Y:S02]  /*234c0*/  @!P1 SYNCS.PHASECHK.TRANS64 P1, [R10+URZ+0x228a0], R2 ;  /* 0x0228a0020a0095a7 */ /* 0x000e64000802007f */
[----:B-1----:R-:W-:Y:S05]  /*234d0*/  @!P1 BRA `(.L_x_3098) ;  /* 0xfffffffc00f09947 */ /* 0x002fea000383ffff */
[----:B------:R-:W-:Y:S05]  /*234e0*/  BRA `(.L_x_3266) ;  /* 0xffffff9000bc7947 */ /* 0x000fea000383ffff */
.L_x_3103:
[----:B-1----:R1:W2:Y:S02]  /*234f0*/  SYNCS.PHASECHK.TRANS64.TRYWAIT P1, [R10+URZ+0x228c0], R2 ;  /* 0x0228c0020a0075a7 */ /* 0x0022a4000802017f */
[----:B--2---:R-:W-:Y:S05]  /*23500*/  @!P1 NANOSLEEP.SYNCS 0x989680 ;  /* 0x009896800000995d */ /* 0x004fea0003900000 */
[----:B------:R-:W2:Y:S02]  /*23510*/  @!P1 SYNCS.PHASECHK.TRANS64 P1, [R10+URZ+0x228c0], R2 ;  /* 0x0228c0020a0095a7 */ /* 0x000ea4000802007f */
[----:B--2---:R-:W-:Y:S05]  /*23520*/  @!P1 BRA `(.L_x_3103) ;  /* 0xfffffffc00f09947 */ /* 0x004fea000383ffff */
[----:B------:R-:W-:Y:S05]  /*23530*/  BRA `(.L_x_3267) ;  /* 0xffffff9400347947 */ /* 0x000fea000383ffff */
.L_x_3127:
        /* <DEDUP_REMOVED lines=8> */
[----:B-----5:R-:W-:Y:S05]  /*235c0*/  WARPSYNC.COLLECTIVE R15, `(.L_x_3269) ;  /* 0x000000000f087348 */ /* 0x020fea0003c00000 */
[----:B------:R0:W1:Y:S02]  /*235d0*/  SHFL.IDX P6, R14, R13, R12, R11 ;  /* 0x0000000c0d0e7389 */ /* 0x00006400000c000b */
[----:B01---5:R-:W-:Y:S01]  /*235e0*/  ENDCOLLECTIVE ;  /* 0x000000000000791b */ /* 0x023fe20003800000 */
.L_x_3269:
[----:B------:R-:W-:Y:S05]  /*235f0*/  BSYNC B0 ;  /* 0x0000000000007941 */ /* 0x000fea0003800000 */
.L_x_3268:
[----:B------:R-:W-:Y:S05]  /*23600*/  BRA `(.L_x_3270) ;  /* 0xffffffa400b47947 */ /* 0x000fea000383ffff */
.L_x_3130:
[----:B0-----:R0:W1:Y:S02]  /*23610*/  SYNCS.PHASECHK.TRANS64.TRYWAIT P0, [R17+URZ+0x22840], R0 ;  /* 0x02284000110075a7 */ /* 0x001064000800017f */
[----:B-1----:R-:W-:Y:S05]  /*23620*/  @!P0 NANOSLEEP.SYNCS 0x989680 ;  /* 0x009896800000895d */ /* 0x002fea0003900000 */
[----:B------:R-:W1:Y:S02]  /*23630*/  @!P0 SYNCS.PHASECHK.TRANS64 P0, [R17+URZ+0x22840], R0 ;  /* 0x02284000110085a7 */ /* 0x000e64000800007f */
[----:B-1----:R-:W-:Y:S05]  /*23640*/  @!P0 BRA `(.L_x_3130) ;  /* 0xfffffffc00f08947 */ /* 0x002fea000383ffff */
[----:B------:R-:W-:Y:S05]  /*23650*/  BRA `(.L_x_3271) ;  /* 0xffffffa400c87947 */ /* 0x000fea000383ffff */
.L_x_3131:
        /* <DEDUP_REMOVED lines=8> */
.L_x_3273:
[----:B------:R-:W-:Y:S05]  /*236e0*/  BSYNC B0 ;  /* 0x0000000000007941 */ /* 0x000fea0003800000 */
.L_x_3272:
        /* <DEDUP_REMOVED lines=9> */
.L_x_3274:
[----:B------:R-:W-:Y:S02]  /*23780*/  IMAD.MOV.U32 R13, RZ, RZ, R4 ;  /* 0x000000ffff0d7224 */ /* 0x000fe400078e0004 */
[----:B------:R-:W-:Y:S02]  /*23790*/  IMAD.MOV.U32 R12, RZ, RZ, 0x1 ;  /* 0x00000001ff0c7424 */ /* 0x000fe400078e00ff */
[----:B------:R-:W-:-:S07]  /*237a0*/  IMAD.MOV.U32 R3, RZ, RZ, R14 ;  /* 0x000000ffff037224 */ /* 0x000fce00078e000e */
[----:B------:R-:W-:Y:S05]  /*237b0*/  WARPSYNC.COLLECTIVE R15, `(.L_x_3275) ;  /* 0x000000000f087348 */ /* 0x000fea0003c00000 */
[----:B------:R0:W1:Y:S02]  /*237c0*/  SHFL.IDX P6, R14, R13, R12, R11 ;  /* 0x0000000c0d0e7389 */ /* 0x00006400000c000b */
[----:B01----:R-:W-:Y:S01]  /*237d0*/  ENDCOLLECTIVE ;  /* 0x000000000000791b */ /* 0x003fe20003800000 */
.L_x_3275:
        /* <DEDUP_REMOVED lines=15> */
.L_x_3276:
[----:B------:R-:W-:Y:S02]  /*238d0*/  @P0 IMAD R7, R5, 0x2, R23 ;  /* 0x0000000205070824 */ /* 0x000fe400078e0217 */
[----:B------:R-:W-:Y:S02]  /*238e0*/  IMAD.MOV.U32 R13, RZ, RZ, R4 ;  /* 0x000000ffff0d7224 */ /* 0x000fe400078e0004 */
[----:B------:R-:W-:Y:S02]  /*238f0*/  IMAD.MOV.U32 R12, RZ, RZ, 0x2 ;  /* 0x00000002ff0c7424 */ /* 0x000fe400078e00ff */
[----:B------:R-:W-:-:S07]  /*23900*/  IMAD.MOV.U32 R3, RZ, RZ, R14 ;  /* 0x000000ffff037224 */ /* 0x000fce00078e000e */
[----:B------:R-:W-:Y:S05]  /*23910*/  WARPSYNC.COLLECTIVE R15, `(.L_x_3277) ;  /* 0x000000000f087348 */ /* 0x000fea0003c00000 */
[----:B------:R0:W1:Y:S02]  /*23920*/  SHFL.IDX P6, R14, R13, R12, R11 ;  /* 0x0000000c0d0e7389 */ /* 0x00006400000c000b */
[----:B01----:R-:W-:Y:S01]  /*23930*/  ENDCOLLECTIVE ;  /* 0x000000000000791b */ /* 0x003fe20003800000 */
.L_x_3277:
        /* <DEDUP_REMOVED lines=15> */
.L_x_3278:
[----:B------:R-:W-:Y:S02]  /*23a30*/  @P0 IMAD R7, R5, 0x2, R23 ;  /* 0x0000000205070824 */ /* 0x000fe400078e0217 */
[----:B------:R-:W-:Y:S02]  /*23a40*/  IMAD.MOV.U32 R13, RZ, RZ, R4 ;  /* 0x000000ffff0d7224 */ /* 0x000fe400078e0004 */
[----:B------:R-:W-:Y:S02]  /*23a50*/  IMAD.MOV.U32 R12, RZ, RZ, 0x3 ;  /* 0x00000003ff0c7424 */ /* 0x000fe400078e00ff */
[----:B------:R-:W-:-:S07]  /*23a60*/  IMAD.MOV.U32 R3, RZ, RZ, R14 ;  /* 0x000000ffff037224 */ /* 0x000fce00078e000e */
[----:B------:R-:W-:Y:S05]  /*23a70*/  WARPSYNC.COLLECTIVE R15, `(.L_x_3279) ;  /* 0x000000000f087348 */ /* 0x000fea0003c00000 */
[----:B------:R0:W1:Y:S02]  /*23a80*/  SHFL.IDX P6, R14, R13, R12, R11 ;  /* 0x0000000c0d0e7389 */ /* 0x00006400000c000b */
[----:B01----:R-:W-:Y:S01]  /*23a90*/  ENDCOLLECTIVE ;  /* 0x000000000000791b */ /* 0x003fe20003800000 */
.L_x_3279:
        /* <DEDUP_REMOVED lines=15> */
.L_x_3280:
[----:B------:R-:W-:Y:S02]  /*23b90*/  @P0 IMAD R7, R5, 0x2, R23 ;  /* 0x0000000205070824 */ /* 0x000fe400078e0217 */
[----:B------:R-:W-:Y:S02]  /*23ba0*/  IMAD.MOV.U32 R13, RZ, RZ, R4 ;  /* 0x000000ffff0d7224 */ /* 0x000fe400078e0004 */
[----:B------:R-:W-:Y:S02]  /*23bb0*/  IMAD.MOV.U32 R12, RZ, RZ, 0x4 ;  /* 0x00000004ff0c7424 */ /* 0x000fe400078e00ff */
[----:B------:R-:W-:-:S07]  /*23bc0*/  IMAD.MOV.U32 R3, RZ, RZ, R14 ;  /* 0x000000ffff037224 */ /* 0x000fce00078e000e */
[----:B------:R-:W-:Y:S05]  /*23bd0*/  WARPSYNC.COLLECTIVE R15, `(.L_x_3281) ;  /* 0x000000000f087348 */ /* 0x000fea0003c00000 */
[----:B------:R0:W1:Y:S02]  /*23be0*/  SHFL.IDX P6, R14, R13, R12, R11 ;  /* 0x0000000c0d0e7389 */ /* 0x00006400000c000b */
[----:B01----:R-:W-:Y:S01]  /*23bf0*/  ENDCOLLECTIVE ;  /* 0x000000000000791b */ /* 0x003fe20003800000 */
.L_x_3281:
        /* <DEDUP_REMOVED lines=15> */
.L_x_3282:
[----:B------:R-:W-:Y:S02]  /*23cf0*/  @P0 IMAD R7, R5, 0x2, R23 ;  /* 0x0000000205070824 */ /* 0x000fe400078e0217 */
[----:B------:R-:W-:Y:S02]  /*23d00*/  IMAD.MOV.U32 R13, RZ, RZ, R4 ;  /* 0x000000ffff0d7224 */ /* 0x000fe400078e0004 */
[----:B------:R-:W-:Y:S02]  /*23d10*/  IMAD.MOV.U32 R12, RZ, RZ, 0x5 ;  /* 0x00000005ff0c7424 */ /* 0x000fe400078e00ff */
[----:B------:R-:W-:-:S07]  /*23d20*/  IMAD.MOV.U32 R3, RZ, RZ, R14 ;  /* 0x000000ffff037224 */ /* 0x000fce00078e000e */
[----:B------:R-:W-:Y:S05]  /*23d30*/  WARPSYNC.COLLECTIVE R15, `(.L_x_3283) ;  /* 0x000000000f087348 */ /* 0x000fea0003c00000 */
[----:B------:R0:W1:Y:S02]  /*23d40*/  SHFL.IDX P6, R14, R13, R12, R11 ;  /* 0x0000000c0d0e7389 */ /* 0x00006400000c000b */
[----:B01----:R-:W-:Y:S01]  /*23d50*/  ENDCOLLECTIVE ;  /* 0x000000000000791b */ /* 0x003fe20003800000 */
.L_x_3283:
        /* <DEDUP_REMOVED lines=10> */
.L_x_3284:
[----:B------:R-:W-:Y:S01]  /*23e00*/  @!PT LDS RZ, [RZ] ;  /* 0x00000000fffff984 */ /* 0x000fe20000000800 */
[----:B------:R-:W-:Y:S01]  /*23e10*/  @!PT LDS RZ, [RZ] ;  /* 0x00000000fffff984 */ /* 0x000fe20000000800 */
[----:B------:R-:W-:Y:S01]  /*23e20*/  @!PT LDS RZ, [RZ] ;  /* 0x00000000fffff984 */ /* 0x000fe20000000800 */
[----:B------:R1:W-:Y:S01]  /*23e30*/  @P0 LDGSTS.E.BYPASS.LTC128B.128 [R7+0x1e400], desc[UR54][R2.64], !P2 ;  /* 0x1e40000002070fae */ /* 0x0003e2000d101d76 */
[----:B------:R-:W-:Y:S01]  /*23e40*/  IMAD.MOV.U32 R0, RZ, RZ, R14 ;  /* 0x000000ffff007224 */ /* 0x000fe200078e000e */
[----:B------:R-:W-:Y:S06]  /*23e50*/  BRA `(.L_x_3285) ;  /* 0xffffffa400347947 */ /* 0x000fec000383ffff */
.L_x_3136:
        /* <DEDUP_REMOVED lines=9> */
.L_x_3286:
[C---:B------:R-:W-:Y:S01]  /*23ef0*/  VIADD R6, R35.reuse, 0x10 ;  /* 0x0000001023067836 */ /* 0x040fe20000000000 */
[----:B------:R-:W-:Y:S01]  /*23f00*/  ISETP.GE.AND P0, PT, R35, R5, PT ;  /* 0x000000052300720c */ /* 0x000fe20003f06270 */
[----:B------:R-:W-:Y:S02]  /*23f10*/  IMAD.MOV.U32 R13, RZ, RZ, R0 ;  /* 0x000000ffff0d7224 */ /* 0x000fe400078e0000 */
[----:B------:R-:W-:-:S10]  /*23f20*/  IMAD.MOV.U32 R2, RZ, RZ, R14 ;  /* 0x000000ffff027224 */ /* 0x000fd400078e000e */
[----:B------:R-:W-:Y:S05]  /*23f30*/  WARPSYNC.COLLECTIVE R15, `(.L_x_3287) ;  /* 0x000000000f087348 */ /* 0x000fea0003c00000 */
[----:B------:R0:W1:Y:S02]  /*23f40*/  SHFL.IDX P6, R14, R13, R12, R11 ;  /* 0x0000000c0d0e7389 */ /* 0x00006400000c000b */
[----:B01----:R-:W-:Y:S01]  /*23f50*/  ENDCOLLECTIVE ;  /* 0x000000000000791b */ /* 0x003fe20003800000 */
.L_x_3287:
[----:B------:R-:W-:Y:S02]  /*23f60*/  IMAD.MOV.U32 R13, RZ, RZ, R4 ;  /* 0x000000ffff0d7224 */ /* 0x000fe400078e0004 */
[----:B------:R-:W-:Y:S02]  /*23f70*/  IMAD.MOV.U32 R12, RZ, RZ, 0x1 ;  /* 0x00000001ff0c7424 */ /* 0x000fe400078e00ff */
[----:B------:R-:W-:-:S07]  /*23f80*/  IMAD.MOV.U32 R3, RZ, RZ, R14 ;  /* 0x000000ffff037224 */ /* 0x000fce00078e000e */
[----:B------:R-:W-:Y:S05]  /*23f90*/  WARPSYNC.COLLECTIVE R15, `(.L_x_3288) ;  /* 0x000000000f087348 */ /* 0x000fea0003c00000 */
[----:B------:R0:W1:Y:S02]  /*23fa0*/  SHFL.IDX P6, R14, R13, R12, R11 ;  /* 0x0000000c0d0e7389 */ /* 0x00006400000c000b */
[----:B01----:R-:W-:Y:S01]  /*23fb0*/  ENDCOLLECTIVE ;  /* 0x000000000000791b */ /* 0x003fe20003800000 */
.L_x_3288:
        /* <DEDUP_REMOVED lines=15> */
.L_x_3289:
[----:B------:R-:W-:Y:S02]  /*240b0*/  IMAD.MOV.U32 R13, RZ, RZ, R4 ;  /* 0x000000ffff0d7224 */ /* 0x000fe400078e0004 */
[----:B------:R-:W-:Y:S02]  /*240c0*/  IMAD.MOV.U32 R12, RZ, RZ, 0x2 ;  /* 0x00000002ff0c7424 */ /* 0x000fe400078e00ff */
[----:B------:R-:W-:-:S07]  /*240d0*/  IMAD.MOV.U32 R3, RZ, RZ, R14 ;  /* 0x000000ffff037224 */ /* 0x000fce00078e000e */
[----:B------:R-:W-:Y:S05]  /*240e0*/  WARPSYNC.COLLECTIVE R15, `(.L_x_3290) ;  /* 0x000000000f087348 */ /* 0x000fea0003c00000 */
[----:B------:R0:W1:Y:S02]  /*240f0*/  SHFL.IDX P6, R14, R13, R12, R11 ;  /* 0x0000000c0d0e7389 */ /* 0x00006400000c000b */
[----:B01----:R-:W-:Y:S01]  /*24100*/  ENDCOLLECTIVE ;  /* 0x000000000000791b */ /* 0x003fe20003800000 */
.L_x_3290:
        /* <DEDUP_REMOVED lines=16> */
.L_x_3291:
[----:B------:R-:W-:Y:S02]  /*24210*/  IMAD.MOV.U32 R13, RZ, RZ, R4 ;  /* 0x000000ffff0d7224 */ /* 0x000fe400078e0004 */
[----:B------:R-:W-:Y:S02]  /*24220*/  IMAD.MOV.U32 R12, RZ, RZ, 0x3 ;  /* 0x00000003ff0c7424 */ /* 0x000fe400078e00ff */
[----:B------:R-:W-:-:S07]  /*24230*/  IMAD.MOV.U32 R3, RZ, RZ, R14 ;  /* 0x000000ffff037224 */ /* 0x000fce00078e000e */
[----:B------:R-:W-:Y:S05]  /*24240*/  WARPSYNC.COLLECTIVE R15, `(.L_x_3292) ;  /* 0x000000000f087348 */ /* 0x000fea0003c00000 */
[----:B------:R0:W1:Y:S02]  /*24250*/  SHFL.IDX P6, R14, R13, R12, R11 ;  /* 0x0000000c0d0e7389 */ /* 0x00006400000c000b */
[----:B01----:R-:W-:Y:S01]  /*24260*/  ENDCOLLECTIVE ;  /* 0x000000000000791b */ /* 0x003fe20003800000 */
.L_x_3292:
        /* <DEDUP_REMOVED lines=16> */
.L_x_3293:
[----:B------:R-:W-:Y:S02]  /*24370*/  IMAD.MOV.U32 R13, RZ, RZ, R4 ;  /* 0x000000ffff0d7224 */ /* 0x000fe400078e0004 */
[----:B------:R-:W-:Y:S02]  /*24380*/  IMAD.MOV.U32 R12, RZ, RZ, 0x4 ;  /* 0x00000004ff0c7424 */ /* 0x000fe400078e00ff */
[----:B------:R-:W-:-:S07]  /*24390*/  IMAD.MOV.U32 R3, RZ, RZ, R14 ;  /* 0x000000ffff037224 */ /* 0x000fce00078e000e */
[----:B------:R-:W-:Y:S05]  /*243a0*/  WARPSYNC.COLLECTIVE R15, `(.L_x_3294) ;  /* 0x000000000f087348 */ /* 0x000fea0003c00000 */
[----:B------:R0:W1:Y:S02]  /*243b0*/  SHFL.IDX P6, R14, R13, R12, R11 ;  /* 0x0000000c0d0e7389 */ /* 0x00006400000c000b */
[----:B01----:R-:W-:Y:S01]  /*243c0*/  ENDCOLLECTIVE ;  /* 0x000000000000791b */ /* 0x003fe20003800000 */
.L_x_3294:
        /* <DEDUP_REMOVED lines=16> */
.L_x_3295:
[----:B------:R-:W-:Y:S02]  /*244d0*/  IMAD.MOV.U32 R13, RZ, RZ, R4 ;  /* 0x000000ffff0d7224 */ /* 0x000fe400078e0004 */
[----:B------:R-:W-:Y:S02]  /*244e0*/  IMAD.MOV.U32 R12, RZ, RZ, 0x5 ;  /* 0x00000005ff0c7424 */ /* 0x000fe400078e00ff */
[----:B------:R-:W-:-:S07]  /*244f0*/  IMAD.MOV.U32 R3, RZ, RZ, R14 ;  /* 0x000000ffff037224 */ /* 0x000fce00078e000e */
[----:B------:R-:W-:Y:S05]  /*24500*/  WARPSYNC.COLLECTIVE R15, `(.L_x_3296) ;  /* 0x000000000f087348 */ /* 0x000fea0003c00000 */
[----:B------:R0:W1:Y:S02]  /*24510*/  SHFL.IDX P6, R14, R13, R12, R11 ;  /* 0x0000000c0d0e7389 */ /* 0x00006400000c000b */
[----:B01----:R-:W-:Y:S01]  /*24520*/  ENDCOLLECTIVE ;  /* 0x000000000000791b */ /* 0x003fe20003800000 */
.L_x_3296:
        /* <DEDUP_REMOVED lines=16> */
.L_x_3297:
[----:B------:R-:W-:Y:S02]  /*24630*/  IMAD.MOV.U32 R13, RZ, RZ, R4 ;  /* 0x000000ffff0d7224 */ /* 0x000fe400078e0004 */
[----:B------:R-:W-:Y:S02]  /*24640*/  IMAD.MOV.U32 R12, RZ, RZ, 0x6 ;  /* 0x00000006ff0c7424 */ /* 0x000fe400078e00ff */
[----:B------:R-:W-:-:S07]  /*24650*/  IMAD.MOV.U32 R3, RZ, RZ, R14 ;  /* 0x000000ffff037224 */ /* 0x000fce00078e000e */
[----:B------:R-:W-:Y:S05]  /*24660*/  WARPSYNC.COLLECTIVE R15, `(.L_x_3298) ;  /* 0x000000000f087348 */ /* 0x000fea0003c00000 */
[----:B------:R0:W1:Y:S02]  /*24670*/  SHFL.IDX P6, R14, R13, R12, R11 ;  /* 0x0000000c0d0e7389 */ /* 0x00006400000c000b */
[----:B01----:R-:W-:Y:S01]  /*24680*/  ENDCOLLECTIVE ;  /* 0x000000000000791b */ /* 0x003fe20003800000 */
.L_x_3298:
        /* <DEDUP_REMOVED lines=16> */
.L_x_3299:
[----:B------:R-:W-:Y:S02]  /*24790*/  IMAD.MOV.U32 R13, RZ, RZ, R4 ;  /* 0x000000ffff0d7224 */ /* 0x000fe400078e0004 */
[----:B------:R-:W-:Y:S02]  /*247a0*/  IMAD.MOV.U32 R12, RZ, RZ, 0x7 ;  /* 0x00000007ff0c7424 */ /* 0x000fe400078e00ff */
[----:B------:R-:W-:-:S07]  /*247b0*/  IMAD.MOV.U32 R3, RZ, RZ, R14 ;  /* 0x000000ffff037224 */ /* 0x000fce00078e000e */
[----:B------:R-:W-:Y:S05]  /*247c0*/  WARPSYNC.COLLECTIVE R15, `(.L_x_3300) ;  /* 0x000000000f087348 */ /* 0x000fea0003c00000 */
[----:B------:R0:W1:Y:S02]  /*247d0*/  SHFL.IDX P6, R14, R13, R12, R11 ;  /* 0x0000000c0d0e7389 */ /* 0x00006400000c000b */
[----:B01----:R-:W-:Y:S01]  /*247e0*/  ENDCOLLECTIVE ;  /* 0x000000000000791b */ /* 0x003fe20003800000 */
.L_x_3300:
        /* <DEDUP_REMOVED lines=10> */
.L_x_3301:
[----:B------:R-:W-:Y:S01]  /*24890*/  @!PT LDS RZ, [RZ] ;  /* 0x00000000fffff984 */ /* 0x000fe20000000800 */
[----:B------:R-:W-:Y:S01]  /*248a0*/  @!PT LDS RZ, [RZ] ;  /* 0x00000000fffff984 */ /* 0x000fe20000000800 */
[----:B------:R-:W-:Y:S01]  /*248b0*/  @!PT LDS RZ, [RZ] ;  /* 0x00000000fffff984 */ /* 0x000fe20000000800 */
[----:B------:R0:W-:Y:S01]  /*248c0*/  @!P0 LDGSTS.E.BYPASS.LTC128B.128 [R8+0x1b400], desc[UR54][R2.64], !P1 ;  /* 0x1b40000002088fae */ /* 0x0001e2000c901d76 */
[----:B------:R-:W-:Y:S01]  /*248d0*/  IMAD.MOV.U32 R0, RZ, RZ, R14 ;  /* 0x000000ffff007224 */ /* 0x000fe200078e000e */
[----:B------:R-:W-:Y:S06]  /*248e0*/  BRA `(.L_x_3302) ;  /* 0xffffffa400b87947 */ /* 0x000fec000383ffff */
.L_x_3139:
[----:B0-----:R0:W1:Y:S02]  /*248f0*/  SYNCS.PHASECHK.TRANS64.TRYWAIT P0, [R23+URZ+0x22820], R0 ;  /* 0x02282000170075a7 */ /* 0x001064000800017f */
[----:B-1----:R-:W-:Y:S05]  /*24900*/  @!P0 NANOSLEEP.SYNCS 0x989680 ;  /* 0x009896800000895d */ /* 0x002fea0003900000 */
[----:B------:R-:W1:Y:S02]  /*24910*/  @!P0 SYNCS.PHASECHK.TRANS64 P0, [R23+URZ+0x22820], R0 ;  /* 0x02282000170085a7 */ /* 0x000e64000800007f */
[----:B-1----:R-:W-:Y:S05]  /*24920*/  @!P0 BRA `(.L_x_3139) ;  /* 0xfffffffc00f08947 */ /* 0x002fea000383ffff */
[----:B------:R-:W-:Y:S05]  /*24930*/  BRA `(.L_x_3303) ;  /* 0xffffffa800147947 */ /* 0x000fea000383ffff */
.L_x_3142:
[----:B0-----:R0:W1:Y:S02]  /*24940*/  SYNCS.PHASECHK.TRANS64.TRYWAIT P0, [R17+URZ+0x22860], R0 ;  /* 0x02286000110075a7 */ /* 0x001064000800017f */
[----:B-1----:R-:W-:Y:S05]  /*24950*/  @!P0 NANOSLEEP.SYNCS 0x989680 ;  /* 0x009896800000895d */ /* 0x002fea0003900000 */
[----:B------:R-:W1:Y:S02]  /*24960*/  @!P0 SYNCS.PHASECHK.TRANS64 P0, [R17+URZ+0x22860], R0 ;  /* 0x02286000110085a7 */ /* 0x000e64000800007f */
[----:B-1----:R-:W-:Y:S05]  /*24970*/  @!P0 BRA `(.L_x_3142) ;  /* 0xfffffffc00f08947 */ /* 0x002fea000383ffff */
[----:B------:R-:W-:Y:S05]  /*24980*/  BRA `(.L_x_3304) ;  /* 0xffffffa800247947 */ /* 0x000fea000383ffff */
.L_x_3143:
        /* <DEDUP_REMOVED lines=8> */
.L_x_3306:
[----:B------:R-:W-:Y:S05]  /*24a10*/  BSYNC B0 ;  /* 0x0000000000007941 */ /* 0x000fea0003800000 */
.L_x_3305:
        /* <DEDUP_REMOVED lines=13> */
.L_x_3307:
[----:B------:R-:W-:Y:S02]  /*24af0*/  IMAD.MOV.U32 R13, RZ, RZ, R6 ;  /* 0x000000ffff0d7224 */ /* 0x000fe400078e0006 */
[----:B------:R-:W-:Y:S02]  /*24b00*/  IMAD.MOV.U32 R12, RZ, RZ, 0x1 ;  /* 0x00000001ff0c7424 */ /* 0x000fe400078e00ff */
[----:B------:R-:W-:-:S05]  /*24b10*/  IMAD.SHL.U32 R7, R7, 0x8, RZ ;  /* 0x0000000807077824 */ /* 0x000fca00078e00ff */
[----:B------:R-:W-:-:S05]  /*24b20*/  LOP3.LUT R7, R7, 0x38, RZ, 0xc0, !PT ;  /* 0x0000003807077812 */ /* 0x000fca00078ec0ff */
[----:B------:R-:W-:Y:S01]  /*24b30*/  IMAD.SHL.U32 R0, R7, 0x2, RZ ;  /* 0x0000000207007824 */ /* 0x000fe200078e00ff */
[----:B------:R-:W-:-:S04]  /*24b40*/  LOP3.LUT R7, R36, 0x1, RZ, 0xc0, !PT ;  /* 0x0000000124077812 */ /* 0x000fc800078ec0ff */
[----:B------:R-:W-:Y:S02]  /*24b50*/  IADD3 R2, P0, R14, R0, RZ ;  /* 0x000000000e027210 */ /* 0x000fe40007f1e0ff */
[----:B------:R-:W-:-:S13]  /*24b60*/  ISETP.NE.U32.AND P3, PT, R7, 0x1, PT ;  /* 0x000000010700780c */ /* 0x000fda0003f65070 */
[----:B------:R-:W-:Y:S05]  /*24b70*/  WARPSYNC.COLLECTIVE R15, `(.L_x_3308) ;  /* 0x000000000f087348 */ /* 0x000fea0003c00000 */
[----:B------:R0:W1:Y:S02]  /*24b80*/  SHFL.IDX P6, R14, R13, R12, R11 ;  /* 0x0000000c0d0e7389 */ /* 0x00006400000c000b */
[----:B01----:R-:W-:Y:S01]  /*24b90*/  ENDCOLLECTIVE ;  /* 0x000000000000791b */ /* 0x003fe20003800000 */
.L_x_3308:
        /* <DEDUP_REMOVED lines=17> */
.L_x_3309:
[----:B------:R-:W-:Y:S02]  /*24cb0*/  IMAD.MOV.U32 R13, RZ, RZ, R6 ;  /* 0x000000ffff0d7224 */ /* 0x000fe400078e0006 */
[----:B------:R-:W-:Y:S01]  /*24cc0*/  IMAD.MOV.U32 R12, RZ, RZ, 0x2 ;  /* 0x00000002ff0c7424 */ /* 0x000fe200078e00ff */
[----:B------:R-:W-:-:S13]  /*24cd0*/  IADD3 R2, P4, R14, R0, RZ ;  /* 0x000000000e027210 */ /* 0x000fda0007f9e0ff */
[----:B------:R-:W-:Y:S05]  /*24ce0*/  WARPSYNC.COLLECTIVE R15, `(.L_x_3310) ;  /* 0x000000000f087348 */ /* 0x000fea0003c00000 */
[----:B------:R0:W1:Y:S02]  /*24cf0*/  SHFL.IDX P6, R14, R13, R12, R11 ;  /* 0x0000000c0d0e7389 */ /* 0x00006400000c000b */
[----:B01----:R-:W-:Y:S01]  /*24d00*/  ENDCOLLECTIVE ;  /* 0x000000000000791b */ /* 0x003fe20003800000 */
.L_x_3310:
        /* <DEDUP_REMOVED lines=17> */
.L_x_3311:
[----:B------:R-:W-:Y:S02]  /*24e20*/  IMAD.MOV.U32 R13, RZ, RZ, R6 ;  /* 0x000000ffff0d7224 */ /* 0x000fe400078e0006 */
[----:B------:R-:W-:Y:S01]  /*24e30*/  IMAD.MOV.U32 R12, RZ, RZ, 0x3 ;  /* 0x00000003ff0c7424 */ /* 0x000fe200078e00ff */
[----:B------:R-:W-:-:S13]  /*24e40*/  IADD3 R2, P4, R14, R0, RZ ;  /* 0x000000000e027210 */ /* 0x000fda0007f9e0ff */
[----:B------:R-:W-:Y:S05]  /*24e50*/  WARPSYNC.COLLECTIVE R15, `(.L_x_3312) ;  /* 0x000000000f087348 */ /* 0x000fea0003c00000 */
[----:B------:R0:W1:Y:S02]  /*24e60*/  SHFL.IDX P6, R14, R13, R12, R11 ;  /* 0x0000000c0d0e7389 */ /* 0x00006400000c000b */
[----:B01----:R-:W-:Y:S01]  /*24e70*/  ENDCOLLECTIVE ;  /* 0x000000000000791b */ /* 0x003fe20003800000 */
.L_x_3312:
        /* <DEDUP_REMOVED lines=17> */
.L_x_3313:
[----:B------:R-:W-:Y:S02]  /*24f90*/  IMAD.MOV.U32 R13, RZ, RZ, R6 ;  /* 0x000000ffff0d7224 */ /* 0x000fe400078e0006 */
[----:B------:R-:W-:Y:S01]  /*24fa0*/  IMAD.MOV.U32 R12, RZ, RZ, 0x4 ;  /* 0x00000004ff0c7424 */ /* 0x000fe200078e00ff */
[----:B------:R-:W-:-:S13]  /*24fb0*/  IADD3 R2, P4, R14, R0, RZ ;  /* 0x000000000e027210 */ /* 0x000fda0007f9e0ff */
[----:B------:R-:W-:Y:S05]  /*24fc0*/  WARPSYNC.COLLECTIVE R15, `(.L_x_3314) ;  /* 0x000000000f087348 */ /* 0x000fea0003c00000 */
[----:B------:R0:W1:Y:S02]  /*24fd0*/  SHFL.IDX P6, R14, R13, R12, R11 ;  /* 0x0000000c0d0e7389 */ /* 0x00006400000c000b */
[----:B01----:R-:W-:Y:S01]  /*24fe0*/  ENDCOLLECTIVE ;  /* 0x000000000000791b */ /* 0x003fe20003800000 */
.L_x_3314:
        /* <DEDUP_REMOVED lines=17> */
.L_x_3315:
[----:B------:R-:W-:Y:S02]  /*25100*/  IMAD.MOV.U32 R13, RZ, RZ, R6 ;  /* 0x000000ffff0d7224 */ /* 0x000fe400078e0006 */
[----:B------:R-:W-:Y:S01]  /*25110*/  IMAD.MOV.U32 R12, RZ, RZ, 0x5 ;  /* 0x00000005ff0c7424 */ /* 0x000fe200078e00ff */
[----:B------:R-:W-:-:S13]  /*25120*/  IADD3 R2, P4, R14, R0, RZ ;  /* 0x000000000e027210 */ /* 0x000fda0007f9e0ff */
[----:B------:R-:W-:Y:S05]  /*25130*/  WARPSYNC.COLLECTIVE R15, `(.L_x_3316) ;  /* 0x000000000f087348 */ /* 0x000fea0003c00000 */
[----:B------:R0:W1:Y:S02]  /*25140*/  SHFL.IDX P6, R14, R13, R12, R11 ;  /* 0x0000000c0d0e7389 */ /* 0x00006400000c000b */
[----:B01----:R-:W-:Y:S01]  /*25150*/  ENDCOLLECTIVE ;  /* 0x000000000000791b */ /* 0x003fe20003800000 */
.L_x_3316:
        /* <DEDUP_REMOVED lines=12> */
.L_x_3317:
        /* <DEDUP_REMOVED lines=9> */
.L_x_3150:
[----:B0-----:R0:W1:Y:S02]  /*252b0*/  SYNCS.PHASECHK.TRANS64.TRYWAIT P0, [R4+URZ+0x22840], R21 ;  /* 0x02284015040075a7 */ /* 0x001064000800017f */
[----:B-1----:R-:W-:Y:S05]  /*252c0*/  @!P0 NANOSLEEP.SYNCS 0x989680 ;  /* 0x009896800000895d */ /* 0x002fea0003900000 */
[----:B------:R-:W1:Y:S02]  /*252d0*/  @!P0 SYNCS.PHASECHK.TRANS64 P0, [R4+URZ+0x22840], R21 ;  /* 0x02284015040085a7 */ /* 0x000e64000800007f */
[----:B-1----:R-:W-:Y:S05]  /*252e0*/  @!P0 BRA `(.L_x_3150) ;  /* 0xfffffffc00f08947 */ /* 0x002fea000383ffff */
[----:B------:R-:W-:Y:S05]  /*252f0*/  BRA `(.L_x_3319) ;  /* 0xffffffa800907947 */ /* 0x000fea000383ffff */
.L_x_3151:
        /* <DEDUP_REMOVED lines=8> */
.L_x_3321:
[----:B------:R-:W-:Y:S05]  /*25380*/  BSYNC B1 ;  /* 0x0000000000017941 */ /* 0x000fea0003800000 */
.L_x_3320:
        /* <DEDUP_REMOVED lines=9> */
.L_x_3322:
[----:B------:R-:W-:Y:S02]  /*25420*/  IMAD.MOV.U32 R13, RZ, RZ, R9 ;  /* 0x000000ffff0d7224 */ /* 0x000fe400078e0009 */
[----:B------:R-:W-:Y:S02]  /*25430*/  IMAD.MOV.U32 R12, RZ, RZ, 0x1 ;  /* 0x00000001ff0c7424 */ /* 0x000fe400078e00ff */
[----:B------:R-:W-:-:S07]  /*25440*/  IMAD.MOV.U32 R2, RZ, RZ, R14 ;  /* 0x000000ffff027224 */ /* 0x000fce00078e000e */
[----:B------:R-:W-:Y:S05]  /*25450*/  WARPSYNC.COLLECTIVE R15, `(.L_x_3323) ;  /* 0x000000000f087348 */ /* 0x000fea0003c00000 */
[----:B------:R0:W1:Y:S02]  /*25460*/  SHFL.IDX P6, R14, R13, R12, R11 ;  /* 0x0000000c0d0e7389 */ /* 0x00006400000c000b */
[----:B01----:R-:W-:Y:S01]  /*25470*/  ENDCOLLECTIVE ;  /* 0x000000000000791b */ /* 0x003fe20003800000 */
.L_x_3323:
        /* <DEDUP_REMOVED lines=11> */
.L_x_3324:
[----:B------:R-:W-:Y:S02]  /*25530*/  IMAD.MOV.U32 R13, RZ, RZ, R9 ;  /* 0x000000ffff0d7224 */ /* 0x000fe400078e0009 */
[----:B------:R-:W-:Y:S02]  /*25540*/  IMAD.MOV.U32 R12, RZ, RZ, 0x2 ;  /* 0x00000002ff0c7424 */ /* 0x000fe400078e00ff */
[----:B------:R-:W-:-:S07]  /*25550*/  IMAD.MOV.U32 R2, RZ, RZ, R14 ;  /* 0x000000ffff027224 */ /* 0x000fce00078e000e */
[----:B------:R-:W-:Y:S05]  /*25560*/  WARPSYNC.COLLECTIVE R15, `(.L_x_3325) ;  /* 0x000000000f087348 */ /* 0x000fea0003c00000 */
[----:B------:R0:W1:Y:S02]  /*25570*/  SHFL.IDX P6, R14, R13, R12, R11 ;  /* 0x0000000c0d0e7389 */ /* 0x00006400000c000b */
[----:B01----:R-:W-:Y:S01]  /*25580*/  ENDCOLLECTIVE ;  /* 0x000000000000791b */ /* 0x003fe20003800000 */
.L_x_3325:
        /* <DEDUP_REMOVED lines=11> */
.L_x_3326:
[----:B------:R-:W-:Y:S02]  /*25640*/  IMAD.MOV.U32 R13, RZ, RZ, R9 ;  /* 0x000000ffff0d7224 */ /* 0x000fe400078e0009 */
[----:B------:R-:W-:Y:S02]  /*25650*/  IMAD.MOV.U32 R12, RZ, RZ, 0x3 ;  /* 0x00000003ff0c7424 */ /* 0x000fe400078e00ff */
[----:B------:R-:W-:-:S07]  /*25660*/  IMAD.MOV.U32 R2, RZ, RZ, R14 ;  /* 0x000000ffff027224 */ /* 0x000fce00078e000e */
[----:B------:R-:W-:Y:S05]  /*25670*/  WARPSYNC.COLLECTIVE R15, `(.L_x_3327) ;  /* 0x000000000f087348 */ /* 0x000fea0003c00000 */
[----:B------:R0:W1:Y:S02]  /*25680*/  SHFL.IDX P6, R14, R13, R12, R11 ;  /* 0x0000000c0d0e7389 */ /* 0x00006400000c000b */
[----:B01----:R-:W-:Y:S01]  /*25690*/  ENDCOLLECTIVE ;  /* 0x000000000000791b */ /* 0x003fe20003800000 */
.L_x_3327:
        /* <DEDUP_REMOVED lines=11> */
.L_x_3328:
[----:B------:R-:W-:Y:S02]  /*25750*/  IMAD.MOV.U32 R13, RZ, RZ, R9 ;  /* 0x000000ffff0d7224 */ /* 0x000fe400078e0009 */
[----:B------:R-:W-:Y:S02]  /*25760*/  IMAD.MOV.U32 R12, RZ, RZ, 0x4 ;  /* 0x00000004ff0c7424 */ /* 0x000fe400078e00ff */
[----:B------:R-:W-:-:S07]  /*25770*/  IMAD.MOV.U32 R2, RZ, RZ, R14 ;  /* 0x000000ffff027224 */ /* 0x000fce00078e000e */
[----:B------:R-:W-:Y:S05]  /*25780*/  WARPSYNC.COLLECTIVE R15, `(.L_x_3329) ;  /* 0x000000000f087348 */ /* 0x000fea0003c00000 */
[----:B------:R0:W1:Y:S02]  /*25790*/  SHFL.IDX P6, R14, R13, R12, R11 ;  /* 0x0000000c0d0e7389 */ /* 0x00006400000c000b */
[----:B01----:R-:W-:Y:S01]  /*257a0*/  ENDCOLLECTIVE ;  /* 0x000000000000791b */ /* 0x003fe20003800000 */
.L_x_3329:
        /* <DEDUP_REMOVED lines=11> */
.L_x_3330:
[----:B------:R-:W-:Y:S02]  /*25860*/  IMAD.MOV.U32 R13, RZ, RZ, R9 ;  /* 0x000000ffff0d7224 */ /* 0x000fe400078e0009 */
[----:B------:R-:W-:Y:S02]  /*25870*/  IMAD.MOV.U32 R12, RZ, RZ, 0x5 ;  /* 0x00000005ff0c7424 */ /* 0x000fe400078e00ff */
[----:B------:R-:W-:-:S07]  /*25880*/  IMAD.MOV.U32 R2, RZ, RZ, R14 ;  /* 0x000000ffff027224 */ /* 0x000fce00078e000e */
[----:B------:R-:W-:Y:S05]  /*25890*/  WARPSYNC.COLLECTIVE R15, `(.L_x_3331) ;  /* 0x000000000f087348 */ /* 0x000fea0003c00000 */
[----:B------:R0:W1:Y:S02]  /*258a0*/  SHFL.IDX P6, R14, R13, R12, R11 ;  /* 0x0000000c0d0e7389 */ /* 0x00006400000c000b */
[----:B01----:R-:W-:Y:S01]  /*258b0*/  ENDCOLLECTIVE ;  /* 0x000000000000791b */ /* 0x003fe20003800000 */
.L_x_3331:
        /* <DEDUP_REMOVED lines=11> */
.L_x_3332:
[----:B------:R-:W-:Y:S01]  /*25970*/  IMAD.MOV.U32 R2, RZ, RZ, R14 ;  /* 0x000000ffff027224 */ /* 0x000fe200078e000e */
[----:B------:R-:W-:Y:S06]  /*25980*/  BRA `(.L_x_3333) ;  /* 0xffffffa400c07947 */ /* 0x000fec000383ffff */
.L_x_3156:
[----:B---3--:R3:W4:Y:S02]  /*25990*/  SYNCS.PHASECHK.TRANS64.TRYWAIT P0, [R4+URZ+0x22860], R21 ;  /* 0x02286015040075a7 */ /* 0x008724000800017f */
[----:B----4-:R-:W-:Y:S05]  /*259a0*/  @!P0 NANOSLEEP.SYNCS 0x989680 ;  /* 0x009896800000895d */ /* 0x010fea0003900000 */
[----:B------:R-:W4:Y:S02]  /*259b0*/  @!P0 SYNCS.PHASECHK.TRANS64 P0, [R4+URZ+0x22860], R21 ;  /* 0x02286015040085a7 */ /* 0x000f24000800007f */
[----:B----4-:R-:W-:Y:S05]  /*259c0*/  @!P0 BRA `(.L_x_3156) ;  /* 0xfffffffc00f08947 */ /* 0x010fea000383ffff */
[----:B------:R-:W-:Y:S05]  /*259d0*/  BRA `(.L_x_3334) ;  /* 0xffffffa800107947 */ /* 0x000fea000383ffff */
.L_x_3157:
        /* <DEDUP_REMOVED lines=8> */
.L_x_3336:
[----:B------:R-:W-:Y:S05]  /*25a60*/  BSYNC B1 ;  /* 0x0000000000017941 */ /* 0x000fea0003800000 */
.L_x_3335:
        /* <DEDUP_REMOVED lines=9> */
.L_x_3337:
[----:B------:R-:W-:Y:S02]  /*25b00*/  IMAD.MOV.U32 R13, RZ, RZ, R7 ;  /* 0x000000ffff0d7224 */ /* 0x000fe400078e0007 */
[----:B------:R-:W-:Y:S01]  /*25b10*/  IMAD.MOV.U32 R12, RZ, RZ, 0x1 ;  /* 0x00000001ff0c7424 */ /* 0x000fe200078e00ff */
[----:B------:R-:W-:-:S13]  /*25b20*/  IADD3 R2, P0, R14, R0, RZ ;  /* 0x000000000e027210 */ /* 0x000fda0007f1e0ff */
[----:B------:R-:W-:Y:S05]  /*25b30*/  WARPSYNC.COLLECTIVE R15, `(.L_x_3338) ;  /* 0x000000000f087348 */ /* 0x000fea0003c00000 */
[----:B------:R0:W1:Y:S02]  /*25b40*/  SHFL.IDX P6, R14, R13, R12, R11 ;  /* 0x0000000c0d0e7389 */ /* 0x00006400000c000b */
[----:B01----:R-:W-:Y:S01]  /*25b50*/  ENDCOLLECTIVE ;  /* 0x000000000000791b */ /* 0x003fe20003800000 */
.L_x_3338:
        /* <DEDUP_REMOVED lines=13> */
.L_x_3339:
[----:B------:R-:W-:Y:S02]  /*25c30*/  IMAD.MOV.U32 R13, RZ, RZ, R7 ;  /* 0x000000ffff0d7224 */ /* 0x000fe400078e0007 */
[----:B------:R-:W-:Y:S01]  /*25c40*/  IMAD.MOV.U32 R12, RZ, RZ, 0x2 ;  /* 0x00000002ff0c7424 */ /* 0x000fe200078e00ff */
[----:B------:R-:W-:-:S13]  /*25c50*/  IADD3 R2, P0, R14, R0, RZ ;  /* 0x000000000e027210 */ /* 0x000fda0007f1e0ff */
[----:B------:R-:W-:Y:S05]  /*25c60*/  WARPSYNC.COLLECTIVE R15, `(.L_x_3340) ;  /* 0x000000000f087348 */ /* 0x000fea0003c00000 */
[----:B------:R0:W1:Y:S02]  /*25c70*/  SHFL.IDX P6, R14, R13, R12, R11 ;  /* 0x0000000c0d0e7389 */ /* 0x00006400000c000b */
[----:B01----:R-:W-:Y:S01]  /*25c80*/  ENDCOLLECTIVE ;  /* 0x000000000000791b */ /* 0x003fe20003800000 */
.L_x_3340:
        /* <DEDUP_REMOVED lines=13> */
.L_x_3341:
[----:B------:R-:W-:Y:S02]  /*25d60*/  IMAD.MOV.U32 R13, RZ, RZ, R7 ;  /* 0x000000ffff0d7224 */ /* 0x000fe400078e0007 */
[----:B------:R-:W-:Y:S01]  /*25d70*/  IMAD.MOV.U32 R12, RZ, RZ, 0x3 ;  /* 0x00000003ff0c7424 */ /* 0x000fe200078e00ff */
[----:B------:R-:W-:-:S13]  /*25d80*/  IADD3 R2, P0, R14, R0, RZ ;  /* 0x000000000e027210 */ /* 0x000fda0007f1e0ff */
[----:B------:R-:W-:Y:S05]  /*25d90*/  WARPSYNC.COLLECTIVE R15, `(.L_x_3342) ;  /* 0x000000000f087348 */ /* 0x000fea0003c00000 */
[----:B------:R0:W1:Y:S02]  /*25da0*/  SHFL.IDX P6, R14, R13, R12, R11 ;  /* 0x0000000c0d0e7389 */ /* 0x00006400000c000b */
[----:B01----:R-:W-:Y:S01]  /*25db0*/  ENDCOLLECTIVE ;  /* 0x000000000000791b */ /* 0x003fe20003800000 */
.L_x_3342:
        /* <DEDUP_REMOVED lines=13> */
.L_x_3343:
[----:B------:R-:W-:Y:S02]  /*25e90*/  IMAD.MOV.U32 R13, RZ, RZ, R7 ;  /* 0x000000ffff0d7224 */ /* 0x000fe400078e0007 */
[----:B------:R-:W-:Y:S01]  /*25ea0*/  IMAD.MOV.U32 R12, RZ, RZ, 0x4 ;  /* 0x00000004ff0c7424 */ /* 0x000fe200078e00ff */
[----:B------:R-:W-:-:S13]  /*25eb0*/  IADD3 R2, P0, R14, R0, RZ ;  /* 0x000000000e027210 */ /* 0x000fda0007f1e0ff */
[----:B------:R-:W-:Y:S05]  /*25ec0*/  WARPSYNC.COLLECTIVE R15, `(.L_x_3344) ;  /* 0x000000000f087348 */ /* 0x000fea0003c00000 */
[----:B------:R0:W1:Y:S02]  /*25ed0*/  SHFL.IDX P6, R14, R13, R12, R11 ;  /* 0x0000000c0d0e7389 */ /* 0x00006400000c000b */
[----:B01----:R-:W-:Y:S01]  /*25ee0*/  ENDCOLLECTIVE ;  /* 0x000000000000791b */ /* 0x003fe20003800000 */
.L_x_3344:
        /* <DEDUP_REMOVED lines=13> */
.L_x_3345:
[----:B------:R-:W-:Y:S02]  /*25fc0*/  IMAD.MOV.U32 R13, RZ, RZ, R7 ;  /* 0x000000ffff0d7224 */ /* 0x000fe400078e0007 */
[----:B------:R-:W-:Y:S01]  /*25fd0*/  IMAD.MOV.U32 R12, RZ, RZ, 0x5 ;  /* 0x00000005ff0c7424 */ /* 0x000fe200078e00ff */
[----:B------:R-:W-:-:S13]  /*25fe0*/  IADD3 R2, P0, R14, R0, RZ ;  /* 0x000000000e027210 */ /* 0x000fda0007f1e0ff */
[----:B------:R-:W-:Y:S05]  /*25ff0*/  WARPSYNC.COLLECTIVE R15, `(.L_x_3346) ;  /* 0x000000000f087348 */ /* 0x000fea0003c00000 */
[----:B------:R0:W1:Y:S02]  /*26000*/  SHFL.IDX P6, R14, R13, R12, R11 ;  /* 0x0000000c0d0e7389 */ /* 0x00006400000c000b */
[----:B01----:R-:W-:Y:S01]  /*26010*/  ENDCOLLECTIVE ;  /* 0x000000000000791b */ /* 0x003fe20003800000 */
.L_x_3346:
        /* <DEDUP_REMOVED lines=13> */
.L_x_3347:
[----:B------:R-:W-:Y:S05]  /*260f0*/  BRA `(.L_x_3348) ;  /* 0xffffffa4005c7947 */ /* 0x000fea000383ffff */
.L_x_3165:
        /* <DEDUP_REMOVED lines=8> */
.L_x_3350:
[----:B------:R-:W-:Y:S05]  /*26180*/  BSYNC B0 ;  /* 0x0000000000007941 */ /* 0x000fea0003800000 */
.L_x_3349:
        /* <DEDUP_REMOVED lines=9> */
.L_x_3351:
        /* <DEDUP_REMOVED lines=18> */
.L_x_3352:
[----:B------:R-:W-:Y:S01]  /*26340*/  IMAD.MOV.U32 R12, RZ, RZ, 0x2 ;  /* 0x00000002ff0c7424 */ /* 0x000fe200078e00ff */
[----:B------:R-:W-:-:S05]  /*26350*/  SEL R6, R14, RZ, P1 ;  /* 0x000000ff0e067207 */ /* 0x000fca0000800000 */
[----:B------:R-:W-:-:S04]  /*26360*/  IMAD.IADD R6, R5, 0x1, R6 ;  /* 0x0000000105067824 */ /* 0x000fc800078e0206 */
[----:B------:R-:W-:-:S07]  /*26370*/  IMAD.MOV.U32 R13, RZ, RZ, R6 ;  /* 0x000000ffff0d7224 */ /* 0x000fce00078e0006 */
[----:B------:R-:W-:Y:S05]  /*26380*/  WARPSYNC.COLLECTIVE R15, `(.L_x_3353) ;  /* 0x000000000f087348 */ /* 0x000fea0003c00000 */
[----:B------:R0:W1:Y:S02]  /*26390*/  SHFL.UP P6, R14, R13, R12, R11 ;  /* 0x0400000c0d0e7389 */ /* 0x00006400000c000b */
[----:B01----:R-:W-:Y:S01]  /*263a0*/  ENDCOLLECTIVE ;  /* 0x000000000000791b */ /* 0x003fe20003800000 */
.L_x_3353:
[----:B------:R-:W-:Y:S01]  /*263b0*/  IMAD.MOV.U32 R12, RZ, RZ, 0x4 ;  /* 0x00000004ff0c7424 */ /* 0x000fe200078e00ff */
[----:B------:R-:W-:-:S05]  /*263c0*/  SEL R7, R14, RZ, P2 ;  /* 0x000000ff0e077207 */ /* 0x000fca0001000000 */
[----:B------:R-:W-:-:S04]  /*263d0*/  IMAD.IADD R7, R6, 0x1, R7 ;  /* 0x0000000106077824 */ /* 0x000fc800078e0207 */
[----:B------:R-:W-:-:S07]  /*263e0*/  IMAD.MOV.U32 R13, RZ, RZ, R7 ;  /* 0x000000ffff0d7224 */ /* 0x000fce00078e0007 */
[----:B------:R-:W-:Y:S05]  /*263f0*/  WARPSYNC.COLLECTIVE R15, `(.L_x_3354) ;  /* 0x000000000f087348 */ /* 0x000fea0003c00000 */
[----:B------:R0:W1:Y:S02]  /*26400*/  SHFL.UP P6, R14, R13, R12, R11 ;  /* 0x0400000c0d0e7389 */ /* 0x00006400000c000b */
[----:B01----:R-:W-:Y:S01]  /*26410*/  ENDCOLLECTIVE ;  /* 0x000000000000791b */ /* 0x003fe20003800000 */
.L_x_3354:
[----:B------:R-:W-:Y:S01]  /*26420*/  IMAD.MOV.U32 R12, RZ, RZ, 0x8 ;  /* 0x00000008ff0c7424 */ /* 0x000fe200078e00ff */
[----:B------:R-:W-:-:S05]  /*26430*/  SEL R2, R14, RZ, P3 ;  /* 0x000000ff0e027207 */ /* 0x000fca0001800000 */
[----:B------:R-:W-:-:S04]  /*26440*/  IMAD.IADD R2, R7, 0x1, R2 ;  /* 0x0000000107027824 */ /* 0x000fc800078e0202 */
[----:B------:R-:W-:-:S07]  /*26450*/  IMAD.MOV.U32 R13, RZ, RZ, R2 ;  /* 0x000000ffff0d7224 */ /* 0x000fce00078e0002 */
[----:B------:R-:W-:Y:S05]  /*26460*/  WARPSYNC.COLLECTIVE R15, `(.L_x_3355) ;  /* 0x000000000f087348 */ /* 0x000fea0003c00000 */
[----:B------:R0:W1:Y:S02]  /*26470*/  SHFL.UP P6, R14, R13, R12, R11 ;  /* 0x0400000c0d0e7389 */ /* 0x00006400000c000b */
[----:B01----:R-:W-:Y:S01]  /*26480*/  ENDCOLLECTIVE ;  /* 0x000000000000791b */ /* 0x003fe20003800000 */
.L_x_3355:
[----:B------:R-:W-:Y:S01]  /*26490*/  IMAD.MOV.U32 R12, RZ, RZ, 0x10 ;  /* 0x00000010ff0c7424 */ /* 0x000fe200078e00ff */
[----:B------:R-:W-:-:S05]  /*264a0*/  SEL R3, R14, RZ, P4 ;  /* 0x000000ff0e037207 */ /* 0x000fca0002000000 */
[----:B------:R-:W-:-:S04]  /*264b0*/  IMAD.IADD R3, R2, 0x1, R3 ;  /* 0x0000000102037824 */ /* 0x000fc800078e0203 */
[----:B------:R-:W-:-:S07]  /*264c0*/  IMAD.MOV.U32 R13, RZ, RZ, R3 ;  /* 0x000000ffff0d7224 */ /* 0x000fce00078e0003 */
[----:B------:R-:W-:Y:S05]  /*264d0*/  WARPSYNC.COLLECTIVE R15, `(.L_x_3356) ;  /* 0x000000000f087348 */ /* 0x000fea0003c00000 */
[----:B------:R0:W1:Y:S02]  /*264e0*/  SHFL.UP P6, R14, R13, R12, R11 ;  /* 0x0400000c0d0e7389 */ /* 0x00006400000c000b */
[----:B01----:R-:W-:Y:S01]  /*264f0*/  ENDCOLLECTIVE ;  /* 0x000000000000791b */ /* 0x003fe20003800000 */
.L_x_3356:
        /* <DEDUP_REMOVED lines=8> */
.L_x_3357:
[----:B------:R-:W-:Y:S05]  /*26580*/  BRA `(.L_x_3358) ;  /* 0xffffffa400b87947 */ /* 0x000fea000383ffff */
.L_x_3170:
        /* <DEDUP_REMOVED lines=8> */
.L_x_3360:
[----:B------:R-:W-:Y:S05]  /*26610*/  BSYNC B0 ;  /* 0x0000000000007941 */ /* 0x000fea0003800000 */
.L_x_3359:
        /* <DEDUP_REMOVED lines=8> */
.L_x_3361:
[----:B------:R-:W-:Y:S01]  /*266a0*/  IMAD.MOV.U32 R12, RZ, RZ, 0x4 ;  /* 0x00000004ff0c7424 */ /* 0x000fe200078e00ff */
[----:B------:R-:W-:-:S05]  /*266b0*/  SEL R2, R14, RZ, P2 ;  /* 0x000000ff0e027207 */ /* 0x000fca0001000000 */
[----:B------:R-:W-:-:S04]  /*266c0*/  IMAD.IADD R2, R13, 0x1, R2 ;  /* 0x000000010d027824 */ /* 0x000fc800078e0202 */
[----:B------:R-:W-:-:S07]  /*266d0*/  IMAD.MOV.U32 R13, RZ, RZ, R2 ;  /* 0x000000ffff0d7224 */ /* 0x000fce00078e0002 */
[----:B------:R-:W-:Y:S05]  /*266e0*/  WARPSYNC.COLLECTIVE R15, `(.L_x_3362) ;  /* 0x000000000f087348 */ /* 0x000fea0003c00000 */
[----:B------:R0:W1:Y:S02]  /*266f0*/  SHFL.UP P6, R14, R13, R12, R11 ;  /* 0x0400000c0d0e7389 */ /* 0x00006400000c000b */
[----:B01----:R-:W-:Y:S01]  /*26700*/  ENDCOLLECTIVE ;  /* 0x000000000000791b */ /* 0x003fe20003800000 */
.L_x_3362:
[----:B------:R-:W-:Y:S01]  /*26710*/  IMAD.MOV.U32 R12, RZ, RZ, 0x8 ;  /* 0x00000008ff0c7424 */ /* 0x000fe200078e00ff */
[----:B------:R-:W-:-:S05]  /*26720*/  SEL R3, R14, RZ, P3 ;  /* 0x000000ff0e037207 */ /* 0x000fca0001800000 */
[----:B------:R-:W-:-:S04]  /*26730*/  IMAD.IADD R3, R2, 0x1, R3 ;  /* 0x0000000102037824 */ /* 0x000fc800078e0203 */
[----:B------:R-:W-:-:S07]  /*26740*/  IMAD.MOV.U32 R13, RZ, RZ, R3 ;  /* 0x000000ffff0d7224 */ /* 0x000fce00078e0003 */
[----:B------:R-:W-:Y:S05]  /*26750*/  WARPSYNC.COLLECTIVE R15, `(.L_x_3363) ;  /* 0x000000000f087348 */ /* 0x000fea0003c00000 */
[----:B------:R0:W1:Y:S02]  /*26760*/  SHFL.UP P6, R14, R13, R12, R11 ;  /* 0x0400000c0d0e7389 */ /* 0x00006400000c000b */
[----:B01----:R-:W-:Y:S01]  /*26770*/  ENDCOLLECTIVE ;  /* 0x000000000000791b */ /* 0x003fe20003800000 */
.L_x_3363:
[----:B------:R-:W-:Y:S01]  /*26780*/  IMAD.MOV.U32 R12, RZ, RZ, 0x10 ;  /* 0x00000010ff0c7424 */ /* 0x000fe200078e00ff */
[----:B------:R-:W-:-:S05]  /*26790*/  SEL R4, R14, RZ, P4 ;  /* 0x000000ff0e047207 */ /* 0x000fca0002000000 */
[----:B------:R-:W-:-:S04]  /*267a0*/  IMAD.IADD R4, R3, 0x1, R4 ;  /* 0x0000000103047824 */ /* 0x000fc800078e0204 */
[----:B------:R-:W-:-:S07]  /*267b0*/  IMAD.MOV.U32 R13, RZ, RZ, R4 ;  /* 0x000000ffff0d7224 */ /* 0x000fce00078e0004 */
[----:B------:R-:W-:Y:S05]  /*267c0*/  WARPSYNC.COLLECTIVE R15, `(.L_x_3364) ;  /* 0x000000000f087348 */ /* 0x000fea0003c00000 */
[----:B------:R0:W1:Y:S02]  /*267d0*/  SHFL.UP P6, R14, R13, R12, R11 ;  /* 0x0400000c0d0e7389 */ /* 0x00006400000c000b */
[----:B01----:R-:W-:Y:S01]  /*267e0*/  ENDCOLLECTIVE ;  /* 0x000000000000791b */ /* 0x003fe20003800000 */
.L_x_3364:
        /* <DEDUP_REMOVED lines=8> */
.L_x_3365:
[----:B------:R-:W-:Y:S05]  /*26870*/  BRA `(.L_x_3366) ;  /* 0xffffffa400987947 */ /* 0x000fea000383ffff */
.L_x_3172:
[----:B------:R-:W-:Y:S01]  /*26880*/  BSSY B0, `(.L_x_3367) ;  /* 0x0000006000007945 */ /* 0x000fe20003800000 */
[----:B------:R-:W-:Y:S01]  /*26890*/  PLOP3.LUT P6, PT, P6, PT, PT, 0x8, 0x0 ;  /* 0x000000000000781c */ /* 0x000fe200037ce170 */
[----:B------:R-:W-:-:S12]  /*268a0*/  IMAD.MOV.U32 R15, RZ, RZ, -0x1 ;  /* 0xffffffffff0f7424 */ /* 0x000fd800078e00ff */
[----:B0-----:R-:W-:Y:S05]  /*268b0*/  WARPSYNC.COLLECTIVE R15, `(.L_x_3368) ;  /* 0x000000000f087348 */ /* 0x001fea0003c00000 */
[----:B------:R-:W-:Y:S01]  /*268c0*/  VOTE.ANY R14, PT, P6 ;  /* 0x00000000000e7806 */ /* 0x000fe200030e0100 */
[----:B0-----:R-:W-:Y:S06]  /*268d0*/  ENDCOLLECTIVE ;  /* 0x000000000000791b */ /* 0x001fec0003800000 */
.L_x_3368:
[----:B------:R-:W-:Y:S05]  /*268e0*/  BSYNC B0 ;  /* 0x0000000000007941 */ /* 0x000fea0003800000 */
.L_x_3367:
        /* <DEDUP_REMOVED lines=9> */
.L_x_3369:
[----:B------:R-:W-:Y:S01]  /*26980*/  IMAD.MOV.U32 R5, RZ, RZ, R14 ;  /* 0x000000ffff057224 */ /* 0x000fe200078e000e */
[----:B------:R-:W-:Y:S06]  /*26990*/  BRA `(.L_x_3370) ;  /* 0xffffffa400887947 */ /* 0x000fec000383ffff */
.L_x_3174:
[----:B------:R-:W-:Y:S01]  /*269a0*/  BSSY B0, `(.L_x_3371) ;  /* 0x0000007000007945 */ /* 0x000fe20003800000 */
[----:B------:R-:W-:Y:S02]  /*269b0*/  IMAD.MOV.U32 R13, RZ, RZ, R2 ;  /* 0x000000ffff0d7224 */ /* 0x000fe400078e0002 */
[----:B------:R-:W-:Y:S02]  /*269c0*/  IMAD.MOV.U32 R11, RZ, RZ, 0x1f ;  /* 0x0000001fff0b7424 */ /* 0x000fe400078e00ff */
[----:B------:R-:W-:-:S07]  /*269d0*/  IMAD.MOV.U32 R15, RZ, RZ, -0x1 ;  /* 0xffffffffff0f7424 */ /* 0x000fce00078e00ff */
[----:B012---:R-:W-:Y:S05]  /*269e0*/  WARPSYNC.COLLECTIVE R15, `(.L_x_3372) ;  /* 0x000000000f087348 */ /* 0x007fea0003c00000 */
[----:B------:R3:W4:Y:S02]  /*269f0*/  SHFL.IDX P6, R14, R13, R12, R11 ;  /* 0x0000000c0d0e7389 */ /* 0x00072400000c000b */
[----:B01234-:R-:W-:Y:S01]  /*26a00*/  ENDCOLLECTIVE ;  /* 0x000000000000791b */ /* 0x01ffe20003800000 */
.L_x_3372:
[----:B------:R-:W-:Y:S05]  /*26a10*/  BSYNC B0 ;  /* 0x0000000000007941 */ /* 0x000fea0003800000 */
.L_x_3371:
[----:B------:R-:W-:Y:S05]  /*26a20*/  BRA `(.L_x_3173) ;  /* 0xffffffa400807947 */ /* 0x000fea000383ffff */
.L_x_3178:
[----:B0-----:R0:W2:Y:S02]  /*26a30*/  SYNCS.PHASECHK.TRANS64.TRYWAIT P0, [R4+URZ+0x22820], R0 ;  /* 0x02282000040075a7 */ /* 0x0010a4000800017f */
[----:B--2---:R-:W-:Y:S05]  /*26a40*/  @!P0 NANOSLEEP.SYNCS 0x989680 ;  /* 0x009896800000895d */ /* 0x004fea0003900000 */
[----:B------:R-:W2:Y:S02]  /*26a50*/  @!P0 SYNCS.PHASECHK.TRANS64 P0, [R4+URZ+0x22820], R0 ;  /* 0x02282000040085a7 */ /* 0x000ea4000800007f */
[----:B--2---:R-:W-:Y:S05]  /*26a60*/  @!P0 BRA `(.L_x_3178) ;  /* 0xfffffffc00f08947 */ /* 0x004fea000383ffff */
[----:B------:R-:W-:Y:S05]  /*26a70*/  BRA `(.L_x_3373) ;  /* 0xffffffa800f87947 */ /* 0x000fea000383ffff */
.L_x_3179:
[----:B------:R-:W2:Y:S01]  /*26a80*/  S2R R2, SR_TID.X ;  /* 0x0000000000027919 */ /* 0x000ea20000002100 */
[----:B------:R-:W-:Y:S01]  /*26a90*/  BSSY B0, `(.L_x_3374) ;  /* 0x000000a000007945 */ /* 0x000fe20003800000 */
[----:B------:R-:W-:Y:S02]  /*26aa0*/  IMAD.MOV.U32 R12, RZ, RZ, RZ ;  /* 0x000000ffff0c7224 */ /* 0x000fe400078e00ff */
[----:B------:R-:W-:Y:S02]  /*26ab0*/  IMAD.MOV.U32 R11, RZ, RZ, 0x1f ;  /* 0x0000001fff0b7424 */ /* 0x000fe400078e00ff */
[----:B------:R-:W-:Y:S01]  /*26ac0*/  IMAD.MOV.U32 R15, RZ, RZ, -0x1 ;  /* 0xffffffffff0f7424 */ /* 0x000fe200078e00ff */
[----:B--2---:R-:W-:-:S04]  /*26ad0*/  SHF.R.U32.HI R2, RZ, 0x5, R2 ;  /* 0x00000005ff027819 */ /* 0x004fc80000011602 */
[----:B------:R-:W-:-:S05]  /*26ae0*/  LOP3.LUT R2, R2, 0x3, RZ, 0xc0, !PT ;  /* 0x0000000302027812 */ /* 0x000fca00078ec0ff */
[----:B------:R-:W-:-:S07]  /*26af0*/  IMAD.MOV.U32 R13, RZ, RZ, R2 ;  /* 0x000000ffff0d7224 */ /* 0x000fce00078e0002 */
[----:B01----:R-:W-:Y:S05]  /*26b00*/  WARPSYNC.COLLECTIVE R15, `(.L_x_3375) ;  /* 0x000000000f087348 */ /* 0x003fea0003c00000 */
[----:B------:R2:W3:Y:S02]  /*26b10*/  SHFL.IDX P6, R14, R13, R12, R11 ;  /* 0x0000000c0d0e7389 */ /* 0x0004e400000c000b */
[----:B0123--:R-:W-:Y:S01]  /*26b20*/  ENDCOLLECTIVE ;  /* 0x000000000000791b */ /* 0x00ffe20003800000 */
.L_x_3375:
[----:B------:R-:W-:Y:S05]  /*26b30*/  BSYNC B0 ;  /* 0x0000000000007941 */ /* 0x000fea0003800000 */
.L_x_3374:
[----:B------:R-:W-:Y:S05]  /*26b40*/  BRA `(.L_x_3376) ;  /* 0xffffffa800e07947 */ /* 0x000fea000383ffff */
.L_x_3180:
[----:B------:R-:W-:Y:S01]  /*26b50*/  BSSY B0, `(.L_x_3377) ;  /* 0x0000006000007945 */ /* 0x000fe20003800000 */
[----:B------:R-:W-:-:S07]  /*26b60*/  IMAD.MOV.U32 R15, RZ, RZ, -0x1 ;  /* 0xffffffffff0f7424 */ /* 0x000fce00078e00ff */
[----:B01----:R-:W-:Y:S05]  /*26b70*/  WARPSYNC.COLLECTIVE R15, `(.L_x_3378) ;  /* 0x000000000f0c7348 */ /* 0x003fea0003c00000 */
[----:B------:R-:W-:Y:S02]  /*26b80*/  ELECT P6, UR62, PT ;  /* 0x00000000003e782f */ /* 0x000fe400038c0000 */
[----:B------:R-:W-:Y:S01]  /*26b90*/  MOV R14, UR62 ;  /* 0x0000003e000e7c02 */ /* 0x000fe20008000f00 */
[----:B01----:R-:W-:Y:S10]  /*26ba0*/  ENDCOLLECTIVE ;  /* 0x000000000000791b */ /* 0x003ff40003800000 */
.L_x_3378:
[----:B------:R-:W-:Y:S05]  /*26bb0*/  BSYNC B0 ;  /* 0x0000000000007941 */ /* 0x000fea0003800000 */
.L_x_3377:
[----:B------:R-:W-:Y:S05]  /*26bc0*/  BRA `(.L_x_3379) ;  /* 0xffffffa800d47947 */ /* 0x000fea000383ffff */
.L_x_3182:
[----:B0-----:R0:W2:Y:S02]  /*26bd0*/  SYNCS.PHASECHK.TRANS64.TRYWAIT P1, [R5+URZ+0x22840], R0 ;  /* 0x02284000050075a7 */ /* 0x0010a4000802017f */
[----:B--2---:R-:W-:Y:S05]  /*26be0*/  @!P1 NANOSLEEP.SYNCS 0x989680 ;  /* 0x009896800000995d */ /* 0x004fea0003900000 */
[----:B------:R-:W2:Y:S02]  /*26bf0*/  @!P1 SYNCS.PHASECHK.TRANS64 P1, [R5+URZ+0x22840], R0 ;  /* 0x02284000050095a7 */ /* 0x000ea4000802007f */
[----:B--2---:R-:W-:Y:S05]  /*26c00*/  @!P1 BRA `(.L_x_3182) ;  /* 0xfffffffc00f09947 */ /* 0x004fea000383ffff */
[----:B------:R-:W-:Y:S05]  /*26c10*/  BRA `(.L_x_3380) ;  /* 0xffffffa800f47947 */ /* 0x000fea000383ffff */
.L_x_3184:
[----:B--2---:R2:W3:Y:S02]  /*26c20*/  SYNCS.PHASECHK.TRANS64.TRYWAIT P1, [R25+URZ+0x22840], R2 ;  /* 0x02284002190075a7 */ /* 0x0044e4000802017f */
[----:B---3--:R-:W-:Y:S05]  /*26c30*/  @!P1 NANOSLEEP.SYNCS 0x989680 ;  /* 0x009896800000995d */ /* 0x008fea0003900000 */
[----:B------:R-:W3:Y:S02]  /*26c40*/  @!P1 SYNCS.PHASECHK.TRANS64 P1, [R25+URZ+0x22840], R2 ;  /* 0x02284002190095a7 */ /* 0x000ee4000802007f */
[----:B---3--:R-:W-:Y:S05]  /*26c50*/  @!P1 BRA `(.L_x_3184) ;  /* 0xfffffffc00f09947 */ /* 0x008fea000383ffff */
[----:B------:R-:W-:Y:S05]  /*26c60*/  BRA `(.L_x_3381) ;  /* 0xffffffac00007947 */ /* 0x000fea000383ffff */
.L_x_3186:
[----:B---3--:R3:W4:Y:S02]  /*26c70*/  SYNCS.PHASECHK.TRANS64.TRYWAIT P1, [R5+URZ+0x22860], R0 ;  /* 0x02286000050075a7 */ /* 0x008724000802017f */
[----:B----4-:R-:W-:Y:S05]  /*26c80*/  @!P1 NANOSLEEP.SYNCS 0x989680 ;  /* 0x009896800000995d */ /* 0x010fea0003900000 */
[----:B------:R-:W4:Y:S02]  /*26c90*/  @!P1 SYNCS.PHASECHK.TRANS64 P1, [R5+URZ+0x22860], R0 ;  /* 0x02286000050095a7 */ /* 0x000f24000802007f */
[----:B----4-:R-:W-:Y:S05]  /*26ca0*/  @!P1 BRA `(.L_x_3186) ;  /* 0xfffffffc00f09947 */ /* 0x010fea000383ffff */
[----:B------:R-:W-:Y:S05]  /*26cb0*/  BRA `(.L_x_3382) ;  /* 0xffffffa800fc7947 */ /* 0x000fea000383ffff */
.L_x_3383:
        /* <DEDUP_REMOVED lines=12> */
.L_x_6458:


//--------------------- .text._ZN7cutlass13device_kernelIN5flash11enable_sm90INS1_16FlashAttnFwdSm90INS1_25CollectiveMainloopFwdSm90ILi2EN4cute5tupleIJNS5_1CILi1EEES8_S8_EEENS6_IJNS7_ILi128EEENS7_ILi96EEENS7_ILi64EEEEEELi256ENS_10bfloat16_tEfNS_4arch4Sm90ELb0ELb1ELb1ELb1ELb1ELb0ELb1ELb1ELb0ELb1ELb0ELb0EEENS1_21CollectiveEpilogueFwdINS6_IJSA_NS7_ILi256EEESB_EEES9_SE_SG_Li256ELb1ELb1ELb0ELb0EEENS1_36VarlenDynamicPersistentTileSchedulerILi128ELi96ELi256ELi128ELb0ELb1ELb1ELb1ELb0ELb1EEEEEEEEEvNT_6ParamsE --------------------------
	.section	.text._ZN7cutlass13device_kernelIN5flash11enable_sm90INS1_16FlashAttnFwdSm90INS1_25CollectiveMainloopFwdSm90ILi2EN4cute5tupleIJNS5_1CILi1EEES8_S8_EEENS6_IJNS7_ILi128EEENS7_ILi96EEENS7_ILi64EEEEEELi256ENS_10bfloat16_tEfNS_4arch4Sm90ELb0ELb1ELb1ELb1ELb1ELb0ELb1ELb1ELb0ELb1ELb0ELb0EEENS1_21CollectiveEpilogueFwdINS6_IJSA_NS7_ILi256EEESB_EEES9_SE_SG_Li256ELb1ELb1ELb0ELb0EEENS1_36VarlenDynamicPersistentTileSchedulerILi128ELi96ELi256ELi128ELb0ELb1ELb1ELb1ELb0ELb1EEEEEEEEEvNT_6ParamsE,"ax",@progbits
	.align	128
.text._ZN7cutlass13device_kernelIN5flash11enable_sm90INS1_16FlashAttnFwdSm90INS1_25CollectiveMainloopFwdSm90ILi2EN4cute5tupleIJNS5_1CILi1EEES8_S8_EEENS6_IJNS7_ILi128EEENS7_ILi96EEENS7_ILi64EEEEEELi256ENS_10bfloat16_tEfNS_4arch4Sm90ELb0ELb1ELb1ELb1ELb1ELb0ELb1ELb1ELb0ELb1ELb0ELb0EEENS1_21CollectiveEpilogueFwdINS6_IJSA_NS7_ILi256EEESB_EEES9_SE_SG_Li256ELb1ELb1ELb0ELb0EEENS1_36VarlenDynamicPersistentTileSchedulerILi128ELi96ELi256ELi128ELb0ELb1ELb1ELb1ELb0ELb1EEEEEEEEEvNT_6ParamsE:
        .type           _ZN7cutlass13device_kernelIN5flash11enable_sm90INS1_16FlashAttnFwdSm90INS1_25CollectiveMainloopFwdSm90ILi2EN4cute5tupleIJNS5_1CILi1EEES8_S8_EEENS6_IJNS7_ILi128EEENS7_ILi96EEENS7_ILi64EEEEEELi256ENS_10bfloat16_tEfNS_4arch4Sm90ELb0ELb1ELb1ELb1ELb1ELb0ELb1ELb1ELb0ELb1ELb0ELb0EEENS1_21CollectiveEpilogueFwdINS6_IJSA_NS7_ILi256EEESB_EEES9_SE_SG_Li256ELb1ELb1ELb0ELb0EEENS1_36VarlenDynamicPersistentTileSchedulerILi128ELi96ELi256ELi128ELb0ELb1ELb1ELb1ELb0ELb1EEEEEEEEEvNT_6ParamsE,@function
        .size           _ZN7cutlass13device_kernelIN5flash11enable_sm90INS1_16FlashAttnFwdSm90INS1_25CollectiveMainloopFwdSm90ILi2EN4cute5tupleIJNS5_1CILi1EEES8_S8_EEENS6_IJNS7_ILi128EEENS7_ILi96EEENS7_ILi64EEEEEELi256ENS_10bfloat16_tEfNS_4arch4Sm90ELb0ELb1ELb1ELb1ELb1ELb0ELb1ELb1ELb0ELb1ELb0ELb0EEENS1_21CollectiveEpilogueFwdINS6_IJSA_NS7_ILi256EEESB_EEES9_SE_SG_Li256ELb1ELb1ELb0ELb0EEENS1_36VarlenDynamicPersistentTileSchedulerILi128ELi96ELi256ELi128ELb0ELb1ELb1ELb1ELb0ELb1EEEEEEEEEvNT_6ParamsE,(.L_x_6459 - _ZN7cutlass13device_kernelIN5flash11enable_sm90INS1_16FlashAttnFwdSm90INS1_25CollectiveMainloopFwdSm90ILi2EN4cute5tupleIJNS5_1CILi1EEES8_S8_EEENS6_IJNS7_ILi128EEENS7_ILi96EEENS7_ILi64EEEEEELi256ENS_10bfloat16_tEfNS_4arch4Sm90ELb0ELb1ELb1ELb1ELb1ELb0ELb1ELb1ELb0ELb1ELb0ELb0EEENS1_21CollectiveEpilogueFwdINS6_IJSA_NS7_ILi256EEESB_EEES9_SE_SG_Li256ELb1ELb1ELb0ELb0EEENS1_36VarlenDynamicPersistentTileSchedulerILi128ELi96ELi256ELi128ELb0ELb1ELb1ELb1ELb0ELb1EEEEEEEEEvNT_6ParamsE)
        .other          _ZN7cutlass13device_kernelIN5flash11enable_sm90INS1_16FlashAttnFwdSm90INS1_25CollectiveMainloopFwdSm90ILi2EN4cute5tupleIJNS5_1CILi1EEES8_S8_EEENS6_IJNS7_ILi128EEENS7_ILi96EEENS7_ILi64EEEEEELi256ENS_10bfloat16_tEfNS_4arch4Sm90ELb0ELb1ELb1ELb1ELb1ELb0ELb1ELb1ELb0ELb1ELb0ELb0EEENS1_21CollectiveEpilogueFwdINS6_IJSA_NS7_ILi256EEESB_EEES9_SE_SG_Li256ELb1ELb1ELb0ELb0EEENS1_36VarlenDynamicPersistentTileSchedulerILi128ELi96ELi256ELi128ELb0ELb1ELb1ELb1ELb0ELb1EEEEEEEEEvNT_6ParamsE,@"STO_CUDA_ENTRY STV_DEFAULT"
_ZN7cutlass13device_kernelIN5flash11enable_sm90INS1_16FlashAttnFwdSm90INS1_25CollectiveMainloopFwdSm90ILi2EN4cute5tupleIJNS5_1CILi1EEES8_S8_EEENS6_IJNS7_ILi128EEENS7_ILi96EEENS7_ILi64EEEEEELi256ENS_10bfloat16_tEfNS_4arch4Sm90ELb0ELb1ELb1ELb1ELb1ELb0ELb1ELb1ELb0ELb1ELb0ELb0EEENS1_21CollectiveEpilogueFwdINS6_IJSA_NS7_ILi256EEESB_EEES9_SE_SG_Li256ELb1ELb1ELb0ELb0EEENS1_36VarlenDynamicPersistentTileSchedulerILi128ELi96ELi256ELi128ELb0ELb1ELb1ELb1ELb0ELb1EEEEEEEEEvNT_6ParamsE:
        /* <DEDUP_REMOVED lines=47> */
.L_x_3384:
        /* <DEDUP_REMOVED lines=22> */
.L_x_3385:
        /* <DEDUP_REMOVED lines=18> */
.L_x_3386:
        /* <DEDUP_REMOVED lines=22> */
.L_x_3387:
        /* <DEDUP_REMOVED lines=23> */
.L_x_3388:
        /* <DEDUP_REMOVED lines=18> */
.L_x_3390:
[----:B------:R-:W-:-:S08]  /*0960*/  NOP ;  /* 0x0000000000007918 */ /* 0x000fd00000000000 */
[----:B------:R-:W0:Y:S02]  /*0970*/  USETMAXREG.TRY_ALLOC.CTAPOOL UP0, 0xe8 ;  /* 0x000000e8000079c8 */ /* 0x000e240008000600 */
[----:B0-----:R-:W-:-:S13]  /*0980*/  PLOP3.LUT P0, PT, PT, PT, UP0, 0x80, 0x0 ;  /* 0x000000000000781c */ /* 0x001fda0003f0f008 */
[----:B------:R-:W-:Y:S05]  /*0990*/  @!P0 BRA `(.L_x_3390) ;  /* 0xfffffffc00f08947 */ /* 0x000fea000383ffff */
[----:B------:R-:W-:Y:S01]  /*09a0*/  ISETP.NE.AND P0, PT, R20, 0x1, PT ;  /* 0x000000011400780c */ /* 0x000fe20003f05270 */
[----:B------:R-:W0:Y:S08]  /*09b0*/  S2UR UR12, SR_CgaCtaId ;  /* 0x00000000000c79c3 */ /* 0x000e300000008800 */
[----:B------:R-:W-:Y:S06]  /*09c0*/  BAR.ARV 0x8, 0x180 ;  /* 0x0206000000007b1d */ /* 0x000fec0000002000 */
[----:B------:R-:W-:Y:S01]  /*09d0*/  UMOV UR42, 0x400 ;  /* 0x00000400002a7882 */ /* 0x000fe20000000000 */
[----:B------:R-:W-:Y:S01]  /*09e0*/  ULDC UR4, c[0x0][0xd3c] ;  /* 0x00034f0000047ab9 */ /* 0x000fe20000000800 */
[----:B------:R-:W-:Y:S08]  /*09f0*/  @!P0 BAR.ARV 0x9, 0x100 ;  /* 0x0244000000008b1d */ /* 0x000ff00000002000 */
[----:B------:R-:W-:Y:S01]  /*0a00*/  BAR.SYNC.DEFER_BLOCKING 0x5, 0x180 ;  /* 0x0146000000007b1d */ /* 0x000fe20000010000 */
[----:B------:R-:W-:-:S02]  /*0a10*/  IADD3 R212, P1, R16, 0x1f8, RZ ;  /* 0x000001f810d47810 */ /* 0x000fc40007f3e0ff */
[----:B------:R-:W-:Y:S01]  /*0a20*/  IADD3 R215, P2, R16, 0x204, RZ ;  /* 0x0000020410d77810 */ /* 0x000fe20007f5e0ff */
[----:B0-----:R-:W-:Y:S02]  /*0a30*/  ULEA UR42, UR12, UR42, 0x18 ;  /* 0x0000002a0c2a7291 */ /* 0x001fe4000f8ec03f */
[--C-:B------:R-:W-:Y:S01]  /*0a40*/  IMAD.X R213, RZ, RZ, R17.reuse, P1 ;  /* 0x000000ffffd57224 */ /* 0x100fe200008e0611 */
[----:B------:R-:W-:Y:S01]  /*0a50*/  STL.64 [R1+0x1f8], RZ ;  /* 0x0001f8ff01007387 */ /* 0x000fe20000100a00 */
[----:B------:R-:W-:-:S03]  /*0a60*/  IMAD.X R214, RZ, RZ, R17, P2 ;  /* 0x000000ffffd67224 */ /* 0x000fc600010e0611 */
[----:B------:R-:W-:Y:S04]  /*0a70*/  STL [R1+0x200], RZ ;  /* 0x000200ff01007387 */ /* 0x000fe80000100800 */
[----:B------:R-:W-:Y:S04]  /*0a80*/  STL [R1+0x204], RZ ;  /* 0x000204ff01007387 */ /* 0x000fe80000100800 */
[----:B------:R-:W0:Y:S01]  /*0a90*/  LDS.128 R24, [UR42+0x324d0] ;  /* 0x0324d02aff187984 */ /* 0x000e220008000c00 */
[----:B------:R-:W-:Y:S06]  /*0aa0*/  BAR.ARV 0x4, 0x180 ;  /* 0x0106000000007b1d */ /* 0x000fec0000002000 */
[----:B0-----:R-:W-:-:S13]  /*0ab0*/  ISETP.GE.AND P0, PT, R27, UR4, PT ;  /* 0x000000041b007c0c */ /* 0x001fda000bf06270 */
[----:B------:R-:W-:Y:S05]  /*0ac0*/  @P0 EXIT ;  /* 0x000000000000094d */ /* 0x000fea0003800000 */
[----:B------:R-:W0:Y:S01]  /*0ad0*/  S2R R0, SR_TID.X ;  /* 0x0000000000007919 */ /* 0x000e220000002100 */
[----:B------:R-:W2:Y:S01]  /*0ae0*/  S2UR UR4, SR_SWINHI ;  /* 0x00000000000479c3 */ /* 0x000ea20000002f00 */
[----:B------:R-:W-:Y:S01]  /*0af0*/  IMAD.MOV.U32 R184, RZ, RZ, 0x2 ;  /* 0x00000002ffb87424 */ /* 0x000fe200078e00ff */
[----:B------:R-:W-:Y:S01]  /*0b00*/  R2UR UR5, R25 ;  /* 0x00000000190572ca */ /* 0x000fe200000e0000 */
[----:B------:R-:W-:Y:S01]  /*0b10*/  VIADD R209, R20, 0x8 ;  /* 0x0000000814d17836 */ /* 0x000fe20000000000 */
[----:B------:R-:W-:Y:S02]  /*0b20*/  R2UR UR7, R26 ;  /* 0x000000001a0772ca */ /* 0x000fe400000e0000 */
[----:B------:R-:W-:Y:S02]  /*0b30*/  R2UR UR6, R27 ;  /* 0x000000001b0672ca */ /* 0x000fe400000e0000 */
[----:B------:R-:W-:Y:S01]  /*0b40*/  IADD3 R208, -R20, 0xb, RZ ;  /* 0x0000000b14d07810 */ /* 0x000fe20007ffe1ff */
[----:B------:R-:W-:Y:S01]  /*0b50*/  UMOV UR58, UR42 ;  /* 0x0000002a003a7c82 */ /* 0x000fe20008000000 */
[----:B--2---:R-:W-:Y:S01]  /*0b60*/  UMOV UR59, UR4 ;  /* 0x00000004003b7c82 */ /* 0x004fe20008000000 */
[----:B0-----:R-:W-:-:S05]  /*0b70*/  VIADD R205, R0, 0xffffff80 ;  /* 0xffffff8000cd7836 */ /* 0x001fca0000000000 */
[----:B------:R-:W-:-:S04]  /*0b80*/  SHF.R.S32.HI R0, RZ, 0x1f, R205 ;  /* 0x0000001fff007819 */ /* 0x000fc800000114cd */
[CC--:B------:R-:W-:Y:S02]  /*0b90*/  LEA.HI R15, R0.reuse, R205.reuse, RZ, 0x7 ;  /* 0x000000cd000f7211 */ /* 0x0c0fe400078f38ff */
[CC--:B------:R-:W-:Y:S02]  /*0ba0*/  LEA.HI R3, R0.reuse, R205.reuse, RZ, 0x4 ;  /* 0x000000cd00037211 */ /* 0x0c0fe400078f20ff */
[----:B-1----:R-:W-:Y:S02]  /*0bb0*/  LOP3.LUT R2, R15, 0xffffff80, RZ, 0xc0, !PT ;  /* 0xffffff800f027812 */ /* 0x002fe400078ec0ff */
[CC--:B------:R-:W-:Y:S02]  /*0bc0*/  LEA.HI R4, R0.reuse, R205.reuse, RZ, 0x5 ;  /* 0x000000cd00047211 */ /* 0x0c0fe400078f28ff */
[----:B------:R-:W-:Y:S01]  /*0bd0*/  SHF.R.S32.HI R6, RZ, 0x4, R3 ;  /* 0x00000004ff067819 */ /* 0x000fe20000011403 */
[----:B------:R-:W-:Y:S01]  /*0be0*/  IMAD.IADD R211, R205, 0x1, -R2 ;  /* 0x00000001cdd37824 */ /* 0x000fe200078e0a02 */
[----:B------:R-:W-:Y:S01]  /*0bf0*/  LEA.HI R9, R0, R205, RZ, 0x2 ;  /* 0x000000cd00097211 */ /* 0x000fe200078f10ff */
[----:B------:R-:W-:Y:S01]  /*0c00*/  IMAD.SHL.U32 R5, R4, 0x20, RZ ;  /* 0x0000002004057824 */ /* 0x000fe200078e00ff */
[----:B------:R-:W-:-:S02]  /*0c10*/  LOP3.LUT R4, R3, 0x3fffff0, RZ, 0xc0, !PT ;  /* 0x03fffff003047812 */ /* 0x000fc400078ec0ff */
[----:B------:R-:W-:Y:S02]  /*0c20*/  SHF.R.S32.HI R2, RZ, 0x1f, R211 ;  /* 0x0000001fff027819 */ /* 0x000fe400000114d3 */
[----:B------:R-:W-:Y:S02]  /*0c30*/  LEA.HI R3, R3, R6, RZ, 0x1 ;  /* 0x0000000603037211 */ /* 0x000fe400078f08ff */
[----:B------:R-:W-:Y:S02]  /*0c40*/  LEA.HI R21, R2, R211, RZ, 0x2 ;  /* 0x000000d302157211 */ /* 0x000fe400078f10ff */
[----:B------:R-:W-:Y:S01]  /*0c50*/  LOP3.LUT R8, R5, 0xfffffc00, RZ, 0xc0, !PT ;  /* 0xfffffc0005087812 */ /* 0x000fe200078ec0ff */
[----:B------:R-:W-:Y:S01]  /*0c60*/  IMAD.IADD R5, R205, 0x1, -R4 ;  /* 0x00000001cd057824 */ /* 0x000fe200078e0a04 */
[----:B------:R-:W-:Y:S02]  /*0c70*/  LOP3.LUT R7, R3, 0x1ffffffe, RZ, 0xc0, !PT ;  /* 0x1ffffffe03077812 */ /* 0x000fe400078ec0ff */
[--C-:B------:R-:W-:Y:S01]  /*0c80*/  SHF.R.S32.HI R3, RZ, 0x2, R21.reuse ;  /* 0x00000002ff037819 */ /* 0x100fe20000011415 */
[----:B------:R-:W-:Y:S01]  /*0c90*/  IMAD R8, R5, 0x40, R8 ;  /* 0x0000004005087824 */ /* 0x000fe200078e0208 */
[----:B------:R-:W-:Y:S01]  /*0ca0*/  SHF.R.S32.HI R4, RZ, 0x1f, R21 ;  /* 0x0000001fff047819 */ /* 0x000fe20000011415 */
[----:B------:R-:W-:Y:S01]  /*0cb0*/  IMAD.IADD R7, R6, 0x1, -R7 ;  /* 0x0000000106077824 */ /* 0x000fe200078e0a07 */
[----:B------:R-:W-:-:S02]  /*0cc0*/  LOP3.LUT R10, R9, 0xfffffffc, RZ, 0xc0, !PT ;  /* 0xfffffffc090a7812 */ /* 0x000fc400078ec0ff */
[----:B------:R-:W-:Y:S01]  /*0cd0*/  LEA.HI R4, R4, R3, RZ, 0x3 ;  /* 0x0000000304047211 */ /* 0x000fe200078f18ff */
[----:B------:R-:W-:Y:S01]  /*0ce0*/  IMAD R7, R7, 0x8, R8 ;  /* 0x0000000807077824 */ /* 0x000fe200078e0208 */
[----:B------:R-:W-:Y:S01]  /*0cf0*/  LEA.HI R2, R2, R211, RZ, 0x5 ;  /* 0x000000d302027211 */ /* 0x000fe200078f28ff */
[----:B------:R-:W-:Y:S01]  /*0d00*/  IMAD.IADD R10, R205, 0x1, -R10 ;  /* 0x00000001cd0a7824 */ /* 0x000fe200078e0a0a */
[----:B------:R-:W-:Y:S01]  /*0d10*/  LOP3.LUT R4, R4, 0xfffffff8, RZ, 0xc0, !PT ;  /* 0xfffffff804047812 */ /* 0x000fe200078ec0ff */
[----:B------:R-:W-:Y:S01]  /*0d20*/  IMAD.WIDE R184, R7, R184, UR58 ;  /* 0x0000003a07b87e25 */ /* 0x000fe2000f8e02b8 */
[----:B------:R-:W-:Y:S02]  /*0d30*/  SHF.R.S32.HI R2, RZ, 0x5, R2 ;  /* 0x00000005ff027819 */ /* 0x000fe40000011402 */
[----:B------:R-:W-:Y:S01]  /*0d40*/  LEA.HI R5, R10, R10, RZ, 0x1 ;  /* 0x0000000a0a057211 */ /* 0x000fe200078f08ff */
[----:B------:R-:W-:Y:S01]  /*0d50*/  IMAD.IADD R3, R3, 0x1, -R4 ;  /* 0x0000000103037824 */ /* 0x000fe200078e0a04 */
[----:B------:R-:W-:-:S02]  /*0d60*/  LEA.HI R0, R0, R205, RZ, 0x3 ;  /* 0x000000cd00007211 */ /* 0x000fc400078f18ff */
[----:B------:R-:W-:Y:S01]  /*0d70*/  LOP3.LUT R5, R5, 0x1ffffffe, RZ, 0xc0, !PT ;  /* 0x1ffffffe05057812 */ /* 0x000fe200078ec0ff */
[----:B------:R-:W-:Y:S01]  /*0d80*/  IMAD R206, R2, 0x10, R3 ;  /* 0x0000001002ce7824 */ /* 0x000fe200078e0203 */
[----:B------:R-:W-:Y:S02]  /*0d90*/  IADD3 R3, P6, R184, 0x20, RZ ;  /* 0x00000020b8037810 */ /* 0x000fe40007fde0ff */
[----:B------:R-:W-:Y:S01]  /*0da0*/  SHF.R.S32.HI R218, RZ, 0x7, R15 ;  /* 0x00000007ffda7819 */ /* 0x000fe2000001140f */
[----:B------:R-:W-:Y:S01]  /*0db0*/  IMAD.IADD R25, R10, 0x1, -R5 ;  /* 0x000000010a197824 */ /* 0x000fe200078e0a05 */
[----:B------:R-:W-:Y:S02]  /*0dc0*/  LOP3.LUT R2, R3, 0x380, RZ, 0xc0, !PT ;  /* 0x0000038003027812 */ /* 0x000fe400078ec0ff */
[----:B------:R-:W-:Y:S02]  /*0dd0*/  IADD3 R5, P5, R184, 0x40, RZ ;  /* 0x00000040b8057810 */ /* 0x000fe40007fbe0ff */
[----:B------:R-:W-:-:S02]  /*0de0*/  SHF.R.U64 R2, R2, 0x3, RZ ;  /* 0x0000000302027819 */ /* 0x000fc400000012ff */
[----:B------:R-:W-:Y:S02]  /*0df0*/  LOP3.LUT R4, R5, 0x380, RZ, 0xc0, !PT ;  /* 0x0000038005047812 */ /* 0x000fe400078ec0ff */
[----:B------:R-:W-:Y:S01]  /*0e00*/  LOP3.LUT R2, R2, R3, RZ, 0x3c, !PT ;  /* 0x0000000302027212 */ /* 0x000fe200078e3cff */
[----:B------:R-:W-:Y:S01]  /*0e10*/  IMAD.X R3, RZ, RZ, R185, P6 ;  /* 0x000000ffff037224 */ /* 0x000fe200030e06b9 */
[----:B------:R-:W-:Y:S02]  /*0e20*/  SHF.R.U64 R4, R4, 0x3, RZ ;  /* 0x0000000304047819 */ /* 0x000fe400000012ff */
[----:B------:R-:W-:Y:S02]  /*0e30*/  IADD3 R13, P1, R184, 0x4040, RZ ;  /* 0x00004040b80d7810 */ /* 0x000fe40007f3e0ff */
[----:B------:R-:W-:Y:S02]  /*0e40*/  LOP3.LUT R4, R4, R5, RZ, 0x3c, !PT ;  /* 0x0000000504047212 */ /* 0x000fe400078e3cff */
[----:B------:R-:W-:-:S02]  /*0e50*/  IADD3 R7, P4, R184, 0x60, RZ ;  /* 0x00000060b8077810 */ /* 0x000fc40007f9e0ff */
[C---:B------:R-:W-:Y:S02]  /*0e60*/  IADD3 R9, P3, R184.reuse, 0x4000, RZ ;  /* 0x00004000b8097810 */ /* 0x040fe40007f7e0ff */
[C---:B------:R-:W-:Y:S02]  /*0e70*/  IADD3 R11, P2, R184.reuse, 0x4020, RZ ;  /* 0x00004020b80b7810 */ /* 0x040fe40007f5e0ff */
[C---:B------:R-:W-:Y:S02]  /*0e80*/  IADD3 R5, P0, R184.reuse, 0x4060, RZ ;  /* 0x00004060b8057810 */ /* 0x040fe40007f1e0ff */
[----:B------:R-:W-:Y:S02]  /*0e90*/  IADD3 R19, P6, R184, 0x8000, RZ ;  /* 0x00008000b8137810 */ /* 0x000fe40007fde0ff */
[----:B------:R-:W-:Y:S02]  /*0ea0*/  MOV R227, R2 ;  /* 0x0000000200e37202 */ /* 0x000fe40000000f00 */
[----:B------:R-:W-:-:S02]  /*0eb0*/  LOP3.LUT R210, R0, 0xfffffff8, RZ, 0xc0, !PT ;  /* 0xfffffff800d27812 */ /* 0x000fc400078ec0ff */
[----:B------:R-:W-:Y:S01]  /*0ec0*/  LEA.HI R2, R15, R218, RZ, 0x1 ;  /* 0x000000da0f027211 */ /* 0x000fe200078f08ff */
[----:B------:R-:W-:Y:S01]  /*0ed0*/  IMAD.X R15, RZ, RZ, R185, P0 ;  /* 0x000000ffff0f7224 */ /* 0x000fe200000e06b9 */
[----:B------:R-:W-:Y:S01]  /*0ee0*/  LOP3.LUT R12, R13, 0x380, RZ, 0xc0, !PT ;  /* 0x000003800d0c7812 */ /* 0x000fe200078ec0ff */
[----:B------:R-:W-:Y:S01]  /*0ef0*/  IMAD.IADD R210, R205, 0x1, -R210 ;  /* 0x00000001cdd27824 */ /* 0x000fe200078e0ad2 */
[----:B------:R-:W-:Y:S02]  /*0f00*/  LOP3.LUT R6, R7, 0x380, RZ, 0xc0, !PT ;  /* 0x0000038007067812 */ /* 0x000fe400078ec0ff */
[----:B------:R-:W-:Y:S01]  /*0f10*/  LOP3.LUT R8, R9, 0x380, RZ, 0xc0, !PT ;  /* 0x0000038009087812 */ /* 0x000fe200078ec0ff */
[----:B------:R-:W-:Y:S01]  /*0f20*/  IMAD.SHL.U32 R193, R210, 0x8, RZ ;  /* 0x00000008d2c17824 */ /* 0x000fe200078e00ff */
[----:B------:R-:W-:Y:S02]  /*0f30*/  LOP3.LUT R10, R11, 0x380, RZ, 0xc0, !PT ;  /* 0x000003800b0a7812 */ /* 0x000fe400078ec0ff */
[----:B------:R-:W-:Y:S01]  /*0f40*/  LOP3.LUT R14, R5, 0x380, RZ, 0xc0, !PT ;  /* 0x00000380050e7812 */ /* 0x000fe200078ec0ff */
[----:B------:R-:W-:Y:S01]  /*0f50*/  VIADD R195, R193, 0x40 ;  /* 0x00000040c1c37836 */ /* 0x000fe20000000000 */
[----:B------:R-:W-:Y:S01]  /*0f60*/  LOP3.LUT R18, R19, 0x380, RZ, 0xc0, !PT ;  /* 0x0000038013127812 */ /* 0x000fe200078ec0ff */
[C---:B------:R-:W-:Y:S01]  /*0f70*/  VIADD R194, R193.reuse, 0x80 ;  /* 0x00000080c1c27836 */ /* 0x040fe20000000000 */
[----:B------:R-:W-:Y:S01]  /*0f80*/  LOP3.LUT R3, R2, 0x3fffffe, RZ, 0xc0, !PT ;  /* 0x03fffffe02037812 */ /* 0x000fe200078ec0ff */
[----:B------:R-:W-:Y:S01]  /*0f90*/  VIADD R196, R193, 0xc0 ;  /* 0x000000c0c1c47836 */ /* 0x000fe20000000000 */
[----:B------:R-:W-:-:S02]  /*0fa0*/  SHF.R.U64 R12, R12, 0x3, RZ ;  /* 0x000000030c0c7819 */ /* 0x000fc400000012ff */
[----:B------:R-:W-:Y:S01]  /*0fb0*/  SHF.R.U64 R6, R6, 0x3, RZ ;  /* 0x0000000306067819 */ /* 0x000fe200000012ff */
[----:B------:R-:W-:Y:S01]  /*0fc0*/  IMAD.IADD R3, R218, 0x1, -R3 ;  /* 0x00000001da037824 */ /* 0x000fe200078e0a03 */
[----:B------:R-:W-:Y:S02]  /*0fd0*/  SHF.R.U64 R8, R8, 0x3, RZ ;  /* 0x0000000308087819 */ /* 0x000fe400000012ff */
[----:B------:R-:W-:Y:S01]  /*0fe0*/  SHF.R.U64 R10, R10, 0x3, RZ ;  /* 0x000000030a0a7819 */ /* 0x000fe200000012ff */
[----:B------:R-:W-:Y:S01]  /*0ff0*/  IMAD R206, R3, 0x40, R206 ;  /* 0x0000004003ce7824 */ /* 0x000fe200078e02ce */
[----:B------:R-:W-:Y:S02]  /*1000*/  SHF.R.U64 R14, R14, 0x3, RZ ;  /* 0x000000030e0e7819 */ /* 0x000fe400000012ff */
[----:B------:R-:W-:Y:S01]  /*1010*/  SHF.R.U64 R18, R18, 0x3, RZ ;  /* 0x0000000312127819 */ /* 0x000fe200000012ff */
[----:B------:R-:W-:Y:S01]  /*1020*/  IMAD R228, R25, 0x8, R206 ;  /* 0x0000000819e47824 */ /* 0x000fe200078e02ce */
[----:B------:R-:W-:-:S02]  /*1030*/  SHF.R.S32.HI R203, RZ, 0x3, R0 ;  /* 0x00000003ffcb7819 */ /* 0x000fc40000011400 */
[----:B------:R-:W-:Y:S02]  /*1040*/  LOP3.LUT R0, R21, 0x7ffffffc, RZ, 0xc0, !PT ;  /* 0x7ffffffc15007812 */ /* 0x000fe400078ec0ff */
        /* <DEDUP_REMOVED lines=12> */
[C---:B------:R-:W-:Y:S01]  /*1110*/  IADD3 R22, P0, R16.reuse, 0x11c, RZ ;  /* 0x0000011c10167810 */ /* 0x040fe20007f1e0ff */
[----:B------:R-:W-:Y:S01]  /*1120*/  IMAD.IADD R0, R211, 0x1, -R0 ;  /* 0x00000001d3007824 */ /* 0x000fe200078e0a00 */
[----:B------:R-:W-:-:S02]  /*1130*/  IADD3 R217, P1, R16, 0x210, RZ ;  /* 0x0000021010d97810 */ /* 0x000fc40007f3e0ff */
[----:B------:R-:W-:Y:S01]  /*1140*/  MOV R226, R4 ;  /* 0x0000000400e27202 */ /* 0x000fe20000000f00 */
        /* <DEDUP_REMOVED lines=8> */
[----:B------:R-:W-:Y:S02]  /*11d0*/  MOV R219, R18 ;  /* 0x0000001200db7202 */ /* 0x000fe40000000f00 */
[----:B------:R-:W-:Y:S02]  /*11e0*/  SHF.R.S32.HI R202, RZ, 0x1f, R193 ;  /* 0x0000001fffca7819 */ /* 0x000fe400000114c1 */
[----:B------:R-:W-:Y:S02]  /*11f0*/  SHF.R.S32.HI R201, RZ, 0x1f, R195 ;  /* 0x0000001fffc97819 */ /* 0x000fe400000114c3 */
[----:B------:R-:W-:Y:S02]  /*1200*/  SHF.R.S32.HI R200, RZ, 0x1f, R194 ;  /* 0x0000001fffc87819 */ /* 0x000fe400000114c2 */
[----:B------:R-:W-:-:S07]  /*1210*/  SHF.R.S32.HI R199, RZ, 0x1f, R196 ;  /* 0x0000001fffc77819 */ /* 0x000fce00000114c4 */
.L_x_3523:
[----:B------:R-:W-:Y:S01]  /*1220*/  ULDC.64 UR8, c[0x0][0xb20] ;  /* 0x0002c80000087ab9 */ /* 0x000fe20000000a00 */
[----:B------:R-:W-:Y:S01]  /*1230*/  ULDC UR44, c[0x0][0x2f0] ;  /* 0x0000bc00002c7ab9 */ /* 0x000fe20000000800 */
[----:B------:R-:W-:-:S04]  /*1240*/  UISETP.NE.U32.AND UP0, UPT, UR8, URZ, UPT ;  /* 0x0000003f0800728c */ /* 0x000fc8000bf05070 */
        /* <DEDUP_REMOVED lines=9> */
[----:B012---:R-:W-:Y:S02]  /*12e0*/  IMAD.U32 R2, RZ, RZ, UR8 ;  /* 0x00000008ff027e24 */ /* 0x007fe4000f8e00ff */
[----:B------:R-:W-:Y:S01]  /*12f0*/  IMAD.U32 R3, RZ, RZ, UR9 ;  /* 0x00000009ff037e24 */ /* 0x000fe2000f8e00ff */
[----:B------:R-:W-:-:S03]  /*1300*/  @UP1 UIMAD.WIDE UR8, UR6, 0x4, UR10 ;  /* 0x00000004060818a5 */ /* 0x000fc6000f8e020a */
[----:B------:R-:W-:Y:S01]  /*1310*/  ULDC.64 UR10, c[0x0][0xb18] ;  /* 0x0002c600000a7ab9 */ /* 0x000fe20000000a00 */
[----:B------:R-:W2:Y:S02]  /*1320*/  @P0 LDG.E R2, desc[UR36][R2.64] ;  /* 0x0000002402020981 */ /* 0x000ea4000c1e1900 */
[----:B------:R-:W-:Y:S02]  /*1330*/  IMAD.U32 R4, RZ, RZ, UR8 ;  /* 0x00000008ff047e24 */ /* 0x000fe4000f8e00ff */
[----:B------:R-:W-:Y:S01]  /*1340*/  IMAD.U32 R5, RZ, RZ, UR9 ;  /* 0x00000009ff057e24 */ /* 0x000fe2000f8e00ff */
[----:B------:R-:W-:-:S04]  /*1350*/  ULDC.64 UR8, c[0x0][0x418] ;  /* 0x0001060000087ab9 */ /* 0x000fc80000000a00 */
[----:B---3--:R-:W3:Y:S01]  /*1360*/  @P2 LDG.E R4, desc[UR36][R4.64] ;  /* 0x0000002404042981 */ /* 0x008ee2000c1e1900 */
[----:B------:R-:W-:Y:S01]  /*1370*/  UISETP.NE.U32.AND UP0, UPT, UR8, URZ, UPT ;  /* 0x0000003f0800728c */ /* 0x000fe2000bf05070 */
[----:B------:R-:W-:Y:S01]  /*1380*/  ISETP.NE.U32.AND P1, PT, RZ, UR10, PT ;  /* 0x0000000aff007c0c */ /* 0x000fe2000bf25070 */
[----:B------:R-:W-:Y:S01]  /*1390*/  UMOV UR4, URZ ;  /* 0x0000003f00047c82 */ /* 0x000fe20008000000 */
[----:B------:R-:W-:Y:S01]  /*13a0*/  ULDC UR8, c[0x0][0x424] ;  /* 0x0001090000087ab9 */ /* 0x000fe20000000800 */
[----:B------:R-:W-:Y:S01]  /*13b0*/  UISETP.NE.AND.EX UP0, UPT, UR9, URZ, UPT, UP0 ;  /* 0x0000003f0900728c */ /* 0x000fe2000bf05300 */
[----:B------:R-:W-:Y:S01]  /*13c0*/  ISETP.NE.AND.EX P1, PT, RZ, UR11, PT, P1 ;  /* 0x0000000bff007c0c */ /* 0x000fe2000bf25310 */
[----:B------:R-:W-:Y:S01]  /*13d0*/  ULDC UR43, c[0x0][0x288] ;  /* 0x0000a200002b7ab9 */ /* 0x000fe20000000800 */
[----:B------:R-:W-:Y:S01]  /*13e0*/  UMOV UR61, UR7 ;  /* 0x00000007003d7c82 */ /* 0x000fe20008000000 */
[----:B------:R-:W-:-:S04]  /*13f0*/  USEL UR8, UR8, 0x1, UP0 ;  /* 0x0000000108087887 */ /* 0x000fc80008000000 */
[----:B------:R-:W-:Y:S01]  /*1400*/  UIMAD UR44, UR8, UR44, URZ ;  /* 0x0000002c082c72a4 */ /* 0x000fe2000f8e023f */
[----:B--2---:R-:W-:Y:S02]  /*1410*/  @P0 R2UR UR4, R2 ;  /* 0x00000000020402ca */ /* 0x004fe400000e0000 */
[----:B---3--:R-:W-:Y:S01]  /*1420*/  @P2 R2UR UR43, R4 ;  /* 0x00000000042b22ca */ /* 0x008fe200000e0000 */
[----:B----4-:R-:W-:-:S14]  /*1430*/  @P2 BRA `(.L_x_3391) ;  /* 0x0000000000342947 */ /* 0x010fdc0003800000 */
        /* <DEDUP_REMOVED lines=9> */
[----:B------:R-:W3:Y:S01]  /*14d0*/  LDG.E R0, desc[UR36][R2.64+0x4] ;  /* 0x0000042402007981 */ /* 0x000ee2000c1e1900 */
[----:B--2---:R-:W-:Y:S02]  /*14e0*/  R2UR UR43, R4 ;  /* 0x00000000042b72ca */ /* 0x004fe400000e0000 */
[----:B---3--:R-:W-:-:S13]  /*14f0*/  R2UR UR7, R0 ;  /* 0x00000000000772ca */ /* 0x008fda00000e0000 */
[----:B------:R-:W-:-:S12]  /*1500*/  UIADD3 UR43, -UR43, UR7, URZ ;  /* 0x000000072b2b7290 */ /* 0x000fd8000fffe13f */
.L_x_3391:
[----:B------:R-:W-:Y:S01]  /*1510*/  IMAD.U32 R204, RZ, RZ, UR6 ;  /* 0x00000006ffcc7e24 */ /* 0x000fe2000f8e00ff */
[----:B------:R-:W-:Y:S06]  /*1520*/  @!P1 BRA `(.L_x_3392) ;  /* 0x00000000001c9947 */ /* 0x000fec0003800000 */
[----:B------:R-:W-:Y:S02]  /*1530*/  ULDC.64 UR8, c[0x0][0xb18] ;  /* 0x0002c60000087ab9 */ /* 0x000fe40000000a00 */
[----:B------:R-:W-:-:S06]  /*1540*/  UIMAD.WIDE UR6, UR6, 0x4, UR8 ;  /* 0x00000004060678a5 */ /* 0x000fcc000f8e0208 */
[----:B------:R-:W-:Y:S02]  /*1550*/  IMAD.U32 R2, RZ, RZ, UR6 ;  /* 0x00000006ff027e24 */ /* 0x000fe4000f8e00ff */
[----:B------:R-:W-:-:S05]  /*1560*/  IMAD.U32 R3, RZ, RZ, UR7 ;  /* 0x00000007ff037e24 */ /* 0x000fca000f8e00ff */
[----:B------:R-:W2:Y:S02]  /*1570*/  LDG.E R2, desc[UR36][R2.64] ;  /* 0x0000002402027981 */ /* 0x000ea4000c1e1900 */
[----:B--2---:R-:W-:Y:S01]  /*1580*/  R2UR UR44, R2 ;  /* 0x00000000022c72ca */ /* 0x004fe200000e0000 */
[----:B------:R-:W-:-:S14]  /*1590*/  BRA `(.L_x_3393) ;  /* 0x0000000000347947 */ /* 0x000fdc0003800000 */
.L_x_3392:
        /* <DEDUP_REMOVED lines=13> */
.L_x_3393:
[----:B------:R-:W2:Y:S01]  /*1670*/  LDL R0, [R1+0x478] ;  /* 0x0004780001007983 */ /* 0x000ea20000100800 */
[----:B------:R-:W-:Y:S01]  /*1680*/  UIADD3 UR13, UP0, UR58, 0x32430, URZ ;  /* 0x000324303a0d7890 */ /* 0x000fe2000ff1e03f */
[----:B------:R-:W-:Y:S01]  /*1690*/  IMAD.U32 R15, RZ, RZ, UR12 ;  /* 0x0000000cff0f7e24 */ /* 0x000fe2000f8e00ff */
[----:B------:R-:W-:Y:S01]  /*16a0*/  UIADD3 UR10, UP1, UR58, 0x32440, URZ ;  /* 0x000324403a0a7890 */ /* 0x000fe2000ff3e03f */
[----:B------:R-:W-:Y:S01]  /*16b0*/  IMAD.U32 R4, RZ, RZ, UR5 ;  /* 0x00000005ff047e24 */ /* 0x000fe2000f8e00ff */
[----:B------:R-:W-:Y:S01]  /*16c0*/  UIADD3 UR8, UP2, UR58, 0x32450, URZ ;  /* 0x000324503a087890 */ /* 0x000fe2000ff5e03f */
[----:B------:R-:W-:Y:S01]  /*16d0*/  IMAD.MOV.U32 R7, RZ, RZ, 0x80 ;  /* 0x00000080ff077424 */ /* 0x000fe200078e00ff */
[----:B------:R-:W-:Y:S01]  /*16e0*/  UIADD3 UR6, UP3, UR58, 0x32460, URZ ;  /* 0x000324603a067890 */ /* 0x000fe2000ff7e03f */
[----:B------:R-:W-:Y:S01]  /*16f0*/  IMAD.MOV.U32 R13, RZ, RZ, 0x80 ;  /* 0x00000080ff0d7424 */ /* 0x000fe200078e00ff */
[----:B------:R-:W-:Y:S01]  /*1700*/  UIADD3.X UR12, URZ, UR59, URZ, UP0, !UPT ;  /* 0x0000003b3f0c7290 */ /* 0x000fe200087fe43f */
[----:B------:R0:W-:Y:S01]  /*1710*/  STL [R1+0x50], R4 ;  /* 0x0000500401007387 */ /* 0x0001e20000100800 */
[----:B------:R-:W-:Y:S01]  /*1720*/  UIADD3.X UR9, URZ, UR59, URZ, UP2, !UPT ;  /* 0x0000003b3f097290 */ /* 0x000fe200097fe43f */
[----:B------:R-:W-:Y:S01]  /*1730*/  IMAD.MOV.U32 R14, RZ, RZ, 0x100 ;  /* 0x00000100ff0e7424 */ /* 0x000fe200078e00ff */
[----:B------:R-:W-:Y:S01]  /*1740*/  UIADD3.X UR11, URZ, UR59, URZ, UP1, !UPT ;  /* 0x0000003b3f0b7290 */ /* 0x000fe20008ffe43f */
[----:B------:R-:W-:Y:S01]  /*1750*/  IMAD.U32 R8, RZ, RZ, UR8 ;  /* 0x00000008ff087e24 */ /* 0x000fe2000f8e00ff */
[----:B------:R-:W-:Y:S01]  /*1760*/  UIADD3 UR44, -UR4, UR44, URZ ;  /* 0x0000002c042c7290 */ /* 0x000fe2000fffe13f */
[----:B------:R-:W-:Y:S01]  /*1770*/  IMAD.U32 R10, RZ, RZ, UR6 ;  /* 0x00000006ff0a7e24 */ /* 0x000fe2000f8e00ff */
[----:B------:R-:W-:Y:S01]  /*1780*/  USHF.L.U32 UR60, UR5, 0x7, URZ ;  /* 0x00000007053c7899 */ /* 0x000fe2000800063f */
[----:B------:R-:W-:Y:S01]  /*1790*/  IMAD.U32 R9, RZ, RZ, UR9 ;  /* 0x00000009ff097e24 */ /* 0x000fe2000f8e00ff */
[----:B------:R-:W-:Y:S01]  /*17a0*/  ULDC UR4, c[0x0][0x448] ;  /* 0x0001120000047ab9 */ /* 0x000fe20000000800 */
[----:B0-----:R-:W-:Y:S01]  /*17b0*/  IMAD.U32 R4, RZ, RZ, UR10 ;  /* 0x0000000aff047e24 */ /* 0x001fe2000f8e00ff */
[----:B------:R-:W-:Y:S01]  /*17c0*/  UISETP.NE.AND UP4, UPT, UR4, 0x1, UPT ;  /* 0x000000010400788c */ /* 0x000fe2000bf85270 */
[----:B------:R-:W-:Y:S01]  /*17d0*/  IMAD.U32 R3, RZ, RZ, UR12 ;  /* 0x0000000cff037e24 */ /* 0x000fe2000f8e00ff */
[----:B------:R0:W-:Y:S01]  /*17e0*/  STL.64 [R1+0x30], R14 ;  /* 0x0000300e01007387 */ /* 0x0001e20000100a00 */
[----:B------:R-:W-:Y:S01]  /*17f0*/  IMAD.U32 R5, RZ, RZ, UR11 ;  /* 0x0000000bff057e24 */ /* 0x000fe2000f8e00ff */
[----:B------:R-:W-:Y:S01]  /*1800*/  ULDC.64 UR4, c[0x0][0xad8] ;  /* 0x0002b60000047ab9 */ /* 0x000fe20000000a00 */
[----:B------:R-:W-:Y:S01]  /*1810*/  UIADD3 UR8, UR60, 0x7f, URZ ;  /* 0x0000007f3c087890 */ /* 0x000fe2000fffe03f */
[----:B------:R0:W-:Y:S01]  /*1820*/  STL.128 [R1+0x420], RZ ;  /* 0x000420ff01007387 */ /* 0x0001e20000100c00 */
[----:B------:R-:W-:Y:S01]  /*1830*/  UISETP.GE.AND UP0, UPT, UR5, 0x1, UPT ;  /* 0x000000010500788c */ /* 0x000fe2000bf06270 */
[C---:B------:R-:W-:Y:S01]  /*1840*/  IADD3 R33, P0, R16.reuse, 0x420, RZ ;  /* 0x0000042010217810 */ /* 0x040fe20007f1e0ff */
[----:B------:R-:W-:Y:S01]  /*1850*/  UIADD3 UR38, UR44, 0x1, -UR43 ;  /* 0x000000012c267890 */ /* 0x000fe2000fffe82b */
[----:B------:R0:W-:Y:S01]  /*1860*/  STL.64 [R1+0x20], R4 ;  /* 0x0000200401007387 */ /* 0x0001e20000100a00 */
[----:B------:R-:W-:Y:S01]  /*1870*/  @UP4 ULDC UR6, c[0x0][0x44c] ;  /* 0x0001130000064ab9 */ /* 0x000fe20000000800 */
[----:B------:R-:W-:Y:S01]  /*1880*/  @UP4 ULDC UR9, c[0x0][0x450] ;  /* 0x0001140000094ab9 */ /* 0x000fe20000000800 */
[----:B------:R-:W-:Y:S01]  /*1890*/  PLOP3.LUT P2, PT, PT, PT, UP0, 0x40, 0x0 ;  /* 0x000000000000781c */ /* 0x000fe20003f4e808 */
[----:B------:R0:W-:Y:S01]  /*18a0*/  STL.128 [R1+0x430], RZ ;  /* 0x000430ff01007387 */ /* 0x0001e20000100c00 */
[----:B------:R-:W-:Y:S01]  /*18b0*/  IADD3 R32, P1, R16, 0x28, RZ ;  /* 0x0000002810207810 */ /* 0x000fe20007f3e0ff */
[----:B------:R-:W-:Y:S01]  /*18c0*/  UP2UR UR39, UPR, URZ, 0x10 ;  /* 0x000000103f277883 */ /* 0x000fe20008000000 */
[--C-:B------:R-:W-:Y:S01]  /*18d0*/  IMAD.X R44, RZ, RZ, R17.reuse, P0 ;  /* 0x000000ffff2c7224 */ /* 0x100fe200000e0611 */
[----:B------:R0:W-:Y:S01]  /*18e0*/  STL.128 [R1+0x210], RZ ;  /* 0x000210ff01007387 */ /* 0x0001e20000100c00 */
[----:B------:R-:W-:Y:S01]  /*18f0*/  UP2UR UR41, UPR, URZ, 0x1 ;  /* 0x000000013f297883 */ /* 0x000fe20008000000 */
[----:B------:R-:W-:-:S02]  /*1900*/  IMAD.X R45, RZ, RZ, R17, P1 ;  /* 0x000000ffff2d7224 */ /* 0x000fc400008e0611 */
[----:B------:R0:W-:Y:S04]  /*1910*/  STL.128 [R1+0x220], RZ ;  /* 0x000220ff01007387 */ /* 0x0001e80000100c00 */
        /* <DEDUP_REMOVED lines=30> */
[----:B------:R0:W-:Y:S04]  /*1b00*/  STL [R1+0x10], RZ ;  /* 0x000010ff01007387 */ /* 0x0001e80000100800 */
[----:B------:R0:W-:Y:S01]  /*1b10*/  STL [R1+0x38], RZ ;  /* 0x000038ff01007387 */ /* 0x0001e20000100800 */
[----:B--2---:R-:W-:-:S02]  /*1b20*/  R2UR UR7, R0 ;  /* 0x00000000000772ca */ /* 0x004fc400000e0000 */
[----:B------:R-:W1:Y:S11]  /*1b30*/  LDC R0, c[0x0][0xa80] ;  /* 0x0002a000ff007b82 */ /* 0x000e760000000800 */
[----:B------:R-:W-:-:S02]  /*1b40*/  IMAD.U32 R6, RZ, RZ, UR7 ;  /* 0x00000007ff067e24 */ /* 0x000fc4000f8e00ff */
[----:B------:R-:W-:Y:S01]  /*1b50*/  IMAD.U32 R2, RZ, RZ, UR7 ;  /* 0x00000007ff027e24 */ /* 0x000fe2000f8e00ff */
[----:B------:R-:W-:Y:S02]  /*1b60*/  UIADD3.X UR7, URZ, UR59, URZ, UP3, !UPT ;  /* 0x0000003b3f077290 */ /* 0x000fe40009ffe43f */
[----:B------:R0:W-:Y:S01]  /*1b70*/  STL.64 [R1+0x28], R6 ;  /* 0x0000280601007387 */ /* 0x0001e20000100a00 */
[----:B------:R-:W-:Y:S02]  /*1b80*/  IMAD.MOV.U32 R12, RZ, RZ, R2 ;  /* 0x000000ffff0c7224 */ /* 0x000fe400078e0002 */
[----:B------:R-:W-:Y:S02]  /*1b90*/  IMAD.U32 R2, RZ, RZ, UR13 ;  /* 0x0000000dff027e24 */ /* 0x000fe4000f8e00ff */
[----:B------:R-:W-:Y:S01]  /*1ba0*/  IMAD.U32 R11, RZ, RZ, UR7 ;  /* 0x00000007ff0b7e24 */ /* 0x000fe2000f8e00ff */
[----:B------:R0:W-:Y:S01]  /*1bb0*/  STL.128 [R1], R12 ;  /* 0x0000000c01007387 */ /* 0x0001e20000100c00 */
[----:B------:R-:W-:-:S03]  /*1bc0*/  UIMAD.WIDE.U32 UR6, UR8, UR6, URZ ;  /* 0x00000006080672a5 */ /* 0x000fc6000f8e003f */
[----:B------:R0:W-:Y:S01]  /*1bd0*/  STL.128 [R1+0x40], R8 ;  /* 0x0000400801007387 */ /* 0x0001e20000100c00 */
[----:B------:R-:W-:-:S03]  /*1be0*/  @UP4 USHF.R.U32.HI UR8, URZ, UR9, UR7 ;  /* 0x000000093f084299 */ /* 0x000fc60008011607 */
[----:B------:R0:W-:Y:S01]  /*1bf0*/  STL.64 [R1+0x18], R2 ;  /* 0x0000180201007387 */ /* 0x0001e20000100a00 */
[----:B------:R-:W-:-:S03]  /*1c00*/  UIADD3 UR6, UR38, UR8, URZ ;  /* 0x0000000826067290 */ /* 0x000fc6000fffe03f */
[----:B-1----:R0:W-:Y:S01]  /*1c10*/  STL [R1+0x440], R0 ;  /* 0x0004400001007387 */ /* 0x0021e20000100800 */
[----:B------:R-:W-:Y:S01]  /*1c20*/  UIADD3 UR4, UR6, UR4, URZ ;  /* 0x0000000406047290 */ /* 0x000fe2000fffe03f */
[----:B------:R-:W-:Y:S11]  /*1c30*/  @P2 BRA `(.L_x_3394) ;  /* 0x0000000000442947 */ /* 0x000ff60003800000 */
        /* <DEDUP_REMOVED lines=10> */
.L_x_3395:
[----:B------:R-:W-:-:S11]  /*1ce0*/  UISETP.NE.AND UP0, UPT, UR5, 0x1, UPT ;  /* 0x000000010500788c */ /* 0x000fd6000bf05270 */
[----:B------:R-:W-:Y:S02]  /*1cf0*/  @UP0 ULDC.64 UR10, c[0x0][0xae0] ;  /* 0x0002b800000a0ab9 */ /* 0x000fe40000000a00 */
[----:B------:R-:W-:-:S04]  /*1d00*/  UIMAD.WIDE.U32 UR6, UR8, UR10, URZ ;  /* 0x0000000a080672a5 */ /* 0x000fc8000f8e003f */
[----:B------:R-:W-:-:S12]  /*1d10*/  @UP0 USHF.R.U32.HI UR8, URZ, UR11, UR7 ;  /* 0x0000000b3f080299 */ /* 0x000fd80008011607 */
.L_x_3396:
[----:B------:R-:W-:-:S04]  /*1d20*/  UIMAD UR8, UR8, UR5, UR5 ;  /* 0x00000005080872a4 */ /* 0x000fc8000f8e0205 */
[----:B------:R-:W-:-:S04]  /*1d30*/  UISETP.LT.AND UP0, UPT, UR4, UR8, UPT ;  /* 0x000000080400728c */ /* 0x000fc8000bf01270 */
[----:B------:R-:W-:-:S12]  /*1d40*/  USEL UR4, UR4, UR8, UP0 ;  /* 0x0000000804047287 */ /* 0x000fd80008000000 */
.L_x_3394:
        /* <DEDUP_REMOVED lines=34> */
.L_x_3398:
[----:B------:R-:W-:-:S11]  /*1f70*/  UISETP.NE.AND UP0, UPT, UR5, 0x1, UPT ;  /* 0x000000010500788c */ /* 0x000fd6000bf05270 */
[----:B------:R-:W-:Y:S02]  /*1f80*/  @UP0 ULDC.64 UR10, c[0x0][0xae0] ;  /* 0x0002b800000a0ab9 */ /* 0x000fe40000000a00 */
[----:B------:R-:W-:-:S04]  /*1f90*/  UIMAD.WIDE.U32 UR6, UR4, UR10, URZ ;  /* 0x0000000a040672a5 */ /* 0x000fc8000f8e003f */
[----:B------:R-:W-:-:S12]  /*1fa0*/  @UP0 USHF.R.U32.HI UR4, URZ, UR11, UR7 ;  /* 0x0000000b3f040299 */ /* 0x000fd80008011607 */
.L_x_3399:
[----:B------:R-:W-:-:S04]  /*1fb0*/  UIMAD UR4, UR4, UR5, URZ ;  /* 0x00000005040472a4 */ /* 0x000fc8000f8e023f */
[----:B------:R-:W-:-:S04]  /*1fc0*/  UISETP.LT.AND UP0, UPT, UR8, UR4, UPT ;  /* 0x000000040800728c */ /* 0x000fc8000bf01270 */
[----:B------:R-:W-:-:S12]  /*1fd0*/  USEL UR8, UR8, UR4, !UP0 ;  /* 0x0000000408087287 */ /* 0x000fd8000c000000 */
.L_x_3397:
        /* <DEDUP_REMOVED lines=9> */
[----:B0-----:R-:W0:Y:S01]  /*2070*/  SHFL.IDX PT, R0, R218, RZ, 0x1f ;  /* 0x00001fffda007589 */ /* 0x001e2200000e0000 */
        /* <DEDUP_REMOVED lines=87> */
.L_x_3401:
[----:B------:R-:W1:Y:S01]  /*25f0*/  S2R R20, SR_TID.X ;  /* 0x0000000000147919 */ /* 0x000e620000002100 */
[----:B0-----:R-:W0:Y:S01]  /*2600*/  LDC.64 R10, c[0x0][0xad0] ;  /* 0x0002b400ff0a7b82 */ /* 0x001e220000000a00 */
[----:B------:R-:W-:Y:S01]  /*2610*/  IADD3 R8, P0, R16, 0x100, RZ ;  /* 0x0000010010087810 */ /* 0x000fe20007f1e0ff */
[----:B------:R-:W-:Y:S01]  /*2620*/  ULDC UR4, c[0x0][0x20] ;  /* 0x0000080000047ab9 */ /* 0x000fe20000000800 */
[----:B------:R-:W-:Y:S01]  /*2630*/  IMAD.U32 R0, RZ, RZ, UR43 ;  /* 0x0000002bff007e24 */ /* 0x000fe2000f8e00ff */
[----:B------:R-:W-:Y:S01]  /*2640*/  STL.64 [R1+0x110], R34 ;  /* 0x0001102201007387 */ /* 0x000fe20000100a00 */
[----:B------:R-:W-:Y:S02]  /*2650*/  VIADD R197, R22, -UR4 ;  /* 0x8000000416c57c36 */ /* 0x000fe40008000000 */
[--C-:B------:R-:W-:Y:S01]  /*2660*/  IMAD.X R9, RZ, RZ, R17.reuse, P0 ;  /* 0x000000ffff097224 */ /* 0x100fe200000e0611 */
[----:B------:R-:W2:Y:S01]  /*2670*/  LDC.64 R6, c[0x0][0x448] ;  /* 0x00011200ff067b82 */ /* 0x000ea20000000a00 */
[----:B------:R-:W-:Y:S01]  /*2680*/  IMAD.U32 R12, RZ, RZ, UR44 ;  /* 0x0000002cff0c7e24 */ /* 0x000fe2000f8e00ff */
[----:B------:R-:W-:Y:S04]  /*2690*/  STL.64 [R1+0x100], R206 ;  /* 0x000100ce01007387 */ /* 0x000fe80000100a00 */
[----:B------:R3:W-:Y:S02]  /*26a0*/  STL.64 [R1+0x108], R8 ;  /* 0x0001080801007387 */ /* 0x0007e40000100a00 */
[----:B------:R-:W4:Y:S02]  /*26b0*/  LDC.64 R2, c[0x0][0xad8] ;  /* 0x0002b600ff027b82 */ /* 0x000f240000000a00 */
[----:B------:R-:W-:Y:S04]  /*26c0*/  STL.U8 [R1+0x118], RZ ;  /* 0x000118ff01007387 */ /* 0x000fe80000100000 */
[----:B------:R5:W-:Y:S02]  /*26d0*/  STL [R197+0x4], R0 ;  /* 0x00000400c5007387 */ /* 0x000be40000100800 */
[----:B------:R-:W3:Y:S02]  /*26e0*/  LDC.64 R4, c[0x0][0xae0] ;  /* 0x0002b800ff047b82 */ /* 0x000ee40000000a00 */
[----:B------:R0:W-:Y:S04]  /*26f0*/  STL [R197+0x8], R12 ;  /* 0x0000080cc5007387 */ /* 0x0001e80000100800 */
[----:B0-----:R0:W-:Y:S01]  /*2700*/  STL [R197+0xc], R11 ;  /* 0x00000c0bc5007387 */ /* 0x0011e20000100800 */
[----:B-1----:R-:W-:Y:S01]  /*2710*/  VIADD R205, R20, 0xffffff80 ;  /* 0xffffff8014cd7836 */ /* 0x002fe20000000000 */
[----:B------:R-:W1:Y:S02]  /*2720*/  LDC R229, c[0x0][0x450] ;  /* 0x00011400ffe57b82 */ /* 0x000e640000000800 */
[----:B--2---:R0:W-:Y:S04]  /*2730*/  STL [R197+0x24], R6 ;  /* 0x00002406c5007387 */ /* 0x0041e80000100800 */
[----:B------:R0:W-:Y:S04]  /*2740*/  STL [R197+0x14], RZ ;  /* 0x000014ffc5007387 */ /* 0x0001e80000100800 */
[----:B------:R0:W-:Y:S04]  /*2750*/  STL [R197], R205 ;  /* 0x000000cdc5007387 */ /* 0x0001e80000100800 */
[----:B------:R0:W-:Y:S04]  /*2760*/  STL [R197+0x28], R7 ;  /* 0x00002807c5007387 */ /* 0x0001e80000100800 */
[----:B----4-:R0:W-:Y:S04]  /*2770*/  STL [R197+0x10], R2 ;  /* 0x00001002c5007387 */ /* 0x0101e80000100800 */
[----:B------:R0:W-:Y:S04]  /*2780*/  STL [R197+0x18], R3 ;  /* 0x00001803c5007387 */ /* 0x0001e80000100800 */
[----:B---3--:R0:W-:Y:S04]  /*2790*/  STL [R197+0x1c], R4 ;  /* 0x00001c04c5007387 */ /* 0x0081e80000100800 */
[----:B------:R0:W-:Y:S04]  /*27a0*/  STL [R197+0x20], R5 ;  /* 0x00002005c5007387 */ /* 0x0001e80000100800 */
[----:B-1----:R0:W-:Y:S04]  /*27b0*/  STL [R197+0x2c], R229 ;  /* 0x00002ce5c5007387 */ /* 0x0021e80000100800 */
[----:B------:R-:W5:Y:S01]  /*27c0*/  LDL R13, [R1+0x204] ;  /* 0x00020400010d7983 */ /* 0x000f620000100800 */
[----:B------:R-:W-:Y:S01]  /*27d0*/  IADD3 R8, P0, R16, 0x14c, RZ ;  /* 0x0000014c10087810 */ /* 0x000fe20007f1e0ff */
[----:B------:R-:W-:Y:S02]  /*27e0*/  BSSY B0, `(.L_x_3402) ;  /* 0x000000a000007945 */ /* 0x000fe40003800000 */
[----:B------:R0:W-:Y:S02]  /*27f0*/  STL [R1+0x14c], R10 ;  /* 0x00014c0a01007387 */ /* 0x0001e40000100800 */
[----:B------:R-:W-:-:S05]  /*2800*/  IMAD.X R9, RZ, RZ, R17, P0 ;  /* 0x000000ffff097224 */ /* 0x000fca00000e0611 */
[----:B------:R0:W-:Y:S01]  /*2810*/  STL.64 [R1+0x150], R8 ;  /* 0x0001500801007387 */ /* 0x0001e20000100a00 */
[----:B-----5:R-:W-:-:S04]  /*2820*/  LEA.HI R0, R13, R13, RZ, 0x1 ;  /* 0x0000000d0d007211 */ /* 0x020fc800078f08ff */
[----:B------:R-:W-:-:S05]  /*2830*/  LOP3.LUT R0, R0, 0xfffffffe, RZ, 0xc0, !PT ;  /* 0xfffffffe00007812 */ /* 0x000fca00078ec0ff */
[----:B------:R-:W-:-:S05]  /*2840*/  IMAD.IADD R0, R13, 0x1, -R0 ;  /* 0x000000010d007824 */ /* 0x000fca00078e0a00 */
[----:B------:R-:W-:-:S04]  /*2850*/  SHF.L.U32 R0, R0, 0x1f, RZ ;  /* 0x0000001f00007819 */ /* 0x000fc800000006ff */
[----:B------:R-:W1:Y:S02]  /*2860*/  SYNCS.PHASECHK.TRANS64.TRYWAIT P0, [UR42+0x32400], R0 ;  /* 0x03240000ff0075a7 */ /* 0x000e64000800016a */
[----:B01----:R-:W-:Y:S05]  /*2870*/  @!P0 BRA `(.L_x_3403) ;  /* 0x0000026c004c8947 */ /* 0x003fea0003800000 */
.L_x_3622:
[----:B------:R-:W-:Y:S05]  /*2880*/  BSYNC B0 ;  /* 0x0000000000007941 */ /* 0x000fea0003800000 */
.L_x_3402:
        /* <DEDUP_REMOVED lines=25> */
[----:B0-----:R-:W-:Y:S02]  /*2a20*/  IMAD.MOV.U32 R8, RZ, RZ, R19 ;  /* 0x000000ffff087224 */ /* 0x001fe400078e0013 */
[----:B------:R-:W-:Y:S02]  /*2a30*/  IMAD.MOV.U32 R9, RZ, RZ, R38 ;  /* 0x000000ffff097224 */ /* 0x000fe400078e0026 */
[----:B------:R-:W-:Y:S02]  /*2a40*/  IMAD.MOV.U32 R10, RZ, RZ, R29 ;  /* 0x000000ffff0a7224 */ /* 0x000fe400078e001d */
[----:B------:R-:W-:Y:S02]  /*2a50*/  IMAD.MOV.U32 R11, RZ, RZ, R42 ;  /* 0x000000ffff0b7224 */ /* 0x000fe400078e002a */
[----:B------:R-:W-:Y:S01]  /*2a60*/  IMAD.X R19, RZ, RZ, R17, P1 ;  /* 0x000000ffff137224 */ /* 0x000fe200008e0611 */
[----:B------:R-:W-:-:S02]  /*2a70*/  IADD3 R6, P1, R16, 0x108, RZ ;  /* 0x0000010810067810 */ /* 0x000fc40007f3e0ff */
[----:B------:R0:W-:Y:S03]  /*2a80*/  STL.128 [R1+0x1a0], R8 ;  /* 0x0001a00801007387 */ /* 0x0001e60000100c00 */
[----:B------:R-:W-:Y:S02]  /*2a90*/  IMAD.X R13, RZ, RZ, R17, P1 ;  /* 0x000000ffff0d7224 */ /* 0x000fe400008e0611 */
[----:B0-----:R-:W-:Y:S02]  /*2aa0*/  IMAD.MOV.U32 R8, RZ, RZ, R30 ;  /* 0x000000ffff087224 */ /* 0x001fe400078e001e */
[----:B------:R-:W-:Y:S02]  /*2ab0*/  IMAD.MOV.U32 R9, RZ, RZ, R31 ;  /* 0x000000ffff097224 */ /* 0x000fe400078e001f */
[----:B------:R-:W-:Y:S02]  /*2ac0*/  IMAD.MOV.U32 R10, RZ, RZ, R0 ;  /* 0x000000ffff0a7224 */ /* 0x000fe400078e0000 */
[----:B------:R-:W-:-:S02]  /*2ad0*/  IMAD.MOV.U32 R11, RZ, RZ, R19 ;  /* 0x000000ffff0b7224 */ /* 0x000fc400078e0013 */
[----:B------:R-:W-:-:S03]  /*2ae0*/  IMAD.MOV.U32 R19, RZ, RZ, R40 ;  /* 0x000000ffff137224 */ /* 0x000fc600078e0028 */
[----:B------:R0:W-:Y:S02]  /*2af0*/  STL.128 [R1+0x1b0], R8 ;  /* 0x0001b00801007387 */ /* 0x0001e40000100c00 */
[----:B0-----:R-:W-:Y:S02]  /*2b00*/  IMAD.MOV.U32 R10, RZ, RZ, R33 ;  /* 0x000000ffff0a7224 */ /* 0x001fe400078e0021 */
[----:B------:R-:W-:Y:S02]  /*2b10*/  IMAD.MOV.U32 R11, RZ, RZ, R44 ;  /* 0x000000ffff0b7224 */ /* 0x000fe400078e002c */
[----:B------:R-:W-:Y:S02]  /*2b20*/  IMAD.MOV.U32 R8, RZ, RZ, R18 ;  /* 0x000000ffff087224 */ /* 0x000fe400078e0012 */
[----:B------:R-:W-:Y:S02]  /*2b30*/  IMAD.MOV.U32 R9, RZ, RZ, R15 ;  /* 0x000000ffff097224 */ /* 0x000fe400078e000f */
[----:B------:R-:W-:-:S03]  /*2b40*/  IMAD.MOV.U32 R18, RZ, RZ, R27 ;  /* 0x000000ffff127224 */ /* 0x000fc600078e001b */
[----:B------:R0:W-:Y:S04]  /*2b50*/  STL.128 [R1+0x1c0], R8 ;  /* 0x0001c00801007387 */ /* 0x0001e80000100c00 */
[----:B------:R-:W-:Y:S01]  /*2b60*/  STL.128 [R1+0x170], R16 ;  /* 0x0001701001007387 */ /* 0x000fe20000100c00 */
[----:B0-----:R-:W-:Y:S02]  /*2b70*/  IMAD.MOV.U32 R10, RZ, RZ, R217 ;  /* 0x000000ffff0a7224 */ /* 0x001fe400078e00d9 */
[----:B------:R-:W-:Y:S02]  /*2b80*/  IMAD.MOV.U32 R11, RZ, RZ, R216 ;  /* 0x000000ffff0b7224 */ /* 0x000fe400078e00d8 */
[----:B------:R-:W-:Y:S02]  /*2b90*/  IMAD.MOV.U32 R8, RZ, RZ, R6 ;  /* 0x000000ffff087224 */ /* 0x000fe400078e0006 */
[----:B------:R-:W-:-:S05]  /*2ba0*/  IMAD.MOV.U32 R9, RZ, RZ, R13 ;  /* 0x000000ffff097224 */ /* 0x000fca00078e000d */
[----:B------:R0:W-:Y:S02]  /*2bb0*/  STL.128 [R1+0x1d0], R8 ;  /* 0x0001d00801007387 */ /* 0x0001e40000100c00 */
[----:B0-----:R-:W-:Y:S02]  /*2bc0*/  IMAD.MOV.U32 R8, RZ, RZ, R26 ;  /* 0x000000ffff087224 */ /* 0x001fe400078e001a */
        /* <DEDUP_REMOVED lines=8> */
.L_x_3405:
[----:B------:R-:W-:Y:S05]  /*2c50*/  BSYNC B0 ;  /* 0x0000000000007941 */ /* 0x000fea0003800000 */
.L_x_3404:
        /* <DEDUP_REMOVED lines=8> */
.L_x_3407:
[----:B------:R-:W-:Y:S05]  /*2ce0*/  BSYNC B0 ;  /* 0x0000000000007941 */ /* 0x000fea0003800000 */
.L_x_3406:
[----:B------:R-:W-:Y:S04]  /*2cf0*/  BSSY B0, `(.L_x_3408) ;  /* 0x0000004000007945 */ /* 0x000fe80003800000 */
[----:B-1----:R-:W-:Y:S05]  /*2d00*/  @P0 BRA `(.L_x_3409) ;  /* 0x0000000000080947 */ /* 0x002fea0003800000 */
[----:B------:R-:W1:Y:S02]  /*2d10*/  SYNCS.PHASECHK.TRANS64.TRYWAIT P0, [R20+URZ], R21 ;  /* 0x00000015140075a7 */ /* 0x000e64000800017f */
[----:B-1----:R-:W-:Y:S05]  /*2d20*/  @!P0 BRA `(.L_x_3410) ;  /* 0x0000026800388947 */ /* 0x002fea0003800000 */
.L_x_3409:
[----:B------:R-:W-:Y:S05]  /*2d30*/  BSYNC B0 ;  /* 0x0000000000007941 */ /* 0x000fea0003800000 */
.L_x_3408:
        /* <DEDUP_REMOVED lines=58> */
.L_x_3623:
[----:B------:R-:W-:Y:S05]  /*30e0*/  BSYNC B0 ;  /* 0x0000000000007941 */ /* 0x000fea0003800000 */
.L_x_3411:
[----:B0-----:R-:W2:Y:S04]  /*30f0*/  LDL R6, [R1+0x28] ;  /* 0x0000280001067983 */ /* 0x001ea80000100800 */
[----:B------:R0:W5:Y:S01]  /*3100*/  LDL.64 R8, [R1+0x1f8] ;  /* 0x0001f80001087983 */ /* 0x0001620000100a00 */
[----:B------:R-:W-:Y:S01]  /*3110*/  BSSY B0, `(.L_x_3413) ;  /* 0x0000005000007945 */ /* 0x000fe20003800000 */
[----:B--2---:R-:W-:-:S04]  /*3120*/  LOP3.LUT R6, R6, 0x1, RZ, 0xfc, !PT ;  /* 0x0000000106067812 */ /* 0x004fc800078efcff */
[----:B------:R-:W-:-:S13]  /*3130*/  ISETP.NE.AND P1, PT, R6, 0x3, PT ;  /* 0x000000030600780c */ /* 0x000fda0003f25270 */
[----:B0-----:R-:W-:Y:S05]  /*3140*/  @!P1 BRA `(.L_x_3414) ;  /* 0x0000000000049947 */ /* 0x001fea0003800000 */
[----:B------:R-:W-:Y:S01]  /*3150*/  BPT.TRAP 0x1 ;  /* 0x000000040000795c */ /* 0x000fe20000300000 */
.L_x_3414:
[----:B------:R-:W-:Y:S05]  /*3160*/  BSYNC B0 ;  /* 0x0000000000007941 */ /* 0x000fea0003800000 */
.L_x_3413:
        /* <DEDUP_REMOVED lines=8> */
.L_x_3416:
[----:B------:R-:W-:Y:S05]  /*31f0*/  BSYNC B0 ;  /* 0x0000000000007941 */ /* 0x000fea0003800000 */
.L_x_3415:
[----:B------:R-:W-:Y:S04]  /*3200*/  BSSY B0, `(.L_x_3417) ;  /* 0x0000004000007945 */ /* 0x000fe80003800000 */
[----:B-1----:R-:W-:Y:S05]  /*3210*/  @P0 BRA `(.L_x_3418) ;  /* 0x0000000000080947 */ /* 0x002fea0003800000 */
[----:B------:R-:W1:Y:S02]  /*3220*/  SYNCS.PHASECHK.TRANS64.TRYWAIT P0, [R8+URZ], R9 ;  /* 0x00000009080075a7 */ /* 0x000e64000800017f */
[----:B-1----:R-:W-:Y:S05]  /*3230*/  @!P0 BRA `(.L_x_3419) ;  /* 0x0000026400208947 */ /* 0x002fea0003800000 */
.L_x_3418:
[----:B------:R-:W-:Y:S05]  /*3240*/  BSYNC B0 ;  /* 0x0000000000007941 */ /* 0x000fea0003800000 */
.L_x_3417:
        /* <DEDUP_REMOVED lines=204> */
.L_x_3421:
[----:B------:R-:W-:Y:S05]  /*3f10*/  BSYNC B0 ;  /* 0x0000000000007941 */ /* 0x000fea0003800000 */
.L_x_3420:
        /* <DEDUP_REMOVED lines=13> */
[----:B--2---:R-:W2:Y:S01]  /*3ff0*/  LD.E R13, desc[UR36][R12.64] ;  /* 0x000000240c0d7980 */ /* 0x004ea2000c101900 */
[----:B----4-:R-:W-:-:S03]  /*4000*/  ISETP.NE.AND P0, PT, R6, 0x1, PT ;  /* 0x000000010600780c */ /* 0x010fc60003f05270 */
[----:B------:R-:W4:Y:S04]  /*4010*/  LDL R6, [R197+0x8] ;  /* 0x00000800c5067983 */ /* 0x000f280000100800 */
[----:B------:R-:W4:Y:S06]  /*4020*/  LDL R12, [R197+0x14] ;  /* 0x00001400c50c7983 */ /* 0x000f2c0000100800 */
[----:B------:R-:W4:Y:S04]  /*4030*/  @P0 LDL R19, [R197+0x28] ;  /* 0x00002800c5130983 */ /* 0x000f280000100800 */
[----:B------:R-:W4:Y:S01]  /*4040*/  @P0 LDL R14, [R197+0x2c] ;  /* 0x00002c00c50e0983 */ /* 0x000f220000100800 */
[----:B---3--:R-:W-:Y:S01]  /*4050*/  ISETP.GE.AND P1, PT, R8, 0x1, PT ;  /* 0x000000010800780c */ /* 0x008fe20003f26270 */
[----:B------:R-:W-:-:S02]  /*4060*/  UMOV UR4, 0xffffffa0 ;  /* 0xffffffa000047882 */ /* 0x000fc40000000000 */
[----:B------:R-:W-:Y:S01]  /*4070*/  UIMAD UR4, UR45, UR4, 0x60 ;  /* 0x000000602d0474a4 */ /* 0x000fe2000f8e0204 */
        /* <DEDUP_REMOVED lines=10> */
[----:B------:R-:W-:Y:S02]  /*4120*/  SHF.R.S32.HI R27, RZ, 0x1f, R28 ;  /* 0x0000001fff1b7819 */ /* 0x000fe4000001141c */
[----:B------:R-:W-:Y:S02]  /*4130*/  LEA.HI R26, R26, R15, RZ, 0x2 ;  /* 0x0000000f1a1a7211 */ /* 0x000fe400078f10ff */
[----:B------:R-:W-:Y:S01]  /*4140*/  LEA.HI R29, R27, R28, RZ, 0x2 ;  /* 0x0000001c1b1d7211 */ /* 0x000fe200078f10ff */
[-C--:B------:R-:W-:Y:S01]  /*4150*/  FMUL.FTZ R147, R30, R13.reuse ;  /* 0x0000000d1e937220 */ /* 0x080fe20000410000 */
[----:B------:R-:W-:Y:S01]  /*4160*/  FMUL.FTZ R146, R31, R13 ;  /* 0x0000000d1f927220 */ /* 0x000fe20000410000 */
[----:B------:R-:W-:Y:S02]  /*4170*/  LOP3.LUT R26, R26, 0xfffffffc, RZ, 0xc0, !PT ;  /* 0xfffffffc1a1a7812 */ /* 0x000fe400078ec0ff */
[--C-:B------:R-:W-:Y:S02]  /*4180*/  SHF.R.S32.HI R30, RZ, 0x2, R29.reuse ;  /* 0x00000002ff1e7819 */ /* 0x100fe4000001141d */
[----:B------:R-:W-:Y:S01]  /*4190*/  SHF.R.S32.HI R31, RZ, 0x1f, R29 ;  /* 0x0000001fff1f7819 */ /* 0x000fe2000001141d */
[----:B------:R-:W-:Y:S01]  /*41a0*/  IMAD.IADD R15, R15, 0x1, -R26 ;  /* 0x000000010f0f7824 */ /* 0x000fe200078e0a1a */
[----:B------:R-:W-:-:S02]  /*41b0*/  SHF.R.S32.HI R26, RZ, 0x7, R25 ;  /* 0x00000007ff1a7819 */ /* 0x000fc40000011419 */
[----:B------:R-:W-:Y:S02]  /*41c0*/  LEA.HI R31, R31, R30, RZ, 0x3 ;  /* 0x0000001e1f1f7211 */ /* 0x000fe400078f18ff */
[----:B------:R-:W-:Y:S02]  /*41d0*/  LEA.HI R27, R27, R28, RZ, 0x5 ;  /* 0x0000001c1b1b7211 */ /* 0x000fe400078f28ff */
[----:B------:R-:W-:Y:S02]  /*41e0*/  LOP3.LUT R31, R31, 0xfffffff8, RZ, 0xc0, !PT ;  /* 0xfffffff81f1f7812 */ /* 0x000fe400078ec0ff */
[----:B------:R-:W-:Y:S02]  /*41f0*/  LEA.HI R25, R25, R26, RZ, 0x1 ;  /* 0x0000001a19197211 */ /* 0x000fe400078f08ff */
[----:B------:R-:W-:Y:S01]  /*4200*/  SHF.R.S32.HI R27, RZ, 0x5, R27 ;  /* 0x00000005ff1b7819 */ /* 0x000fe2000001141b */
[----:B------:R-:W-:Y:S01]  /*4210*/  IMAD.IADD R31, R30, 0x1, -R31 ;  /* 0x000000011e1f7824 */ /* 0x000fe200078e0a1f */
[----:B------:R-:W-:-:S02]  /*4220*/  LOP3.LUT R25, R25, 0x3fffffe, RZ, 0xc0, !PT ;  /* 0x03fffffe19197812 */ /* 0x000fc400078ec0ff */
        /* <DEDUP_REMOVED lines=58> */
[----:B------:R-:W-:Y:S01]  /*45d0*/  IMAD R18, R29, -0x2, R18 ;  /* 0xfffffffe1d127824 */ /* 0x000fe200078e0212 */
[----:B------:R-:W-:Y:S01]  /*45e0*/  LOP3.LUT R13, RZ, R10, RZ, 0x33, !PT ;  /* 0x0000000aff0d7212 */ /* 0x000fe200078e33ff */
[----:B------:R-:W-:-:S03]  /*45f0*/  VIADD R14, R14, 0x60 ;  /* 0x000000600e0e7836 */ /* 0x000fc60000000000 */
[----:B------:R-:W2:Y:S01]  /*4600*/  MUFU.TANH R121, R121 ;  /* 0x0000007900797308 */ /* 0x000ea20000002400 */
[----:B------:R-:W-:-:S07]  /*4610*/  IMAD.IADD R18, R18, 0x1, -R9 ;  /* 0x0000000112127824 */ /* 0x000fce00078e0a09 */
        /* <DEDUP_REMOVED lines=48> */
[----:B------:R-:W-:-:S02]  /*4920*/  IMAD.U32 R26, RZ, RZ, UR4 ;  /* 0x00000004ff1a7e24 */ /* 0x000fc4000f8e00ff */
[----:B------:R-:W-:Y:S02]  /*4930*/  IMAD.IADD R18, R18, 0x1, R13 ;  /* 0x0000000112127824 */ /* 0x000fe400078e020d */
[----:B------:R-:W-:Y:S01]  /*4940*/  VIADD R25, R12, UR4 ;  /* 0x000000040c197c36 */ /* 0x000fe20008000000 */
[----:B0-----:R-:W-:Y:S01]  /*4950*/  VIADDMNMX R11, R15, R19, R14, PT ;  /* 0x000000130f0b7246 */ /* 0x001fe2000380010e */
[----:B------:R-:W-:Y:S02]  /*4960*/  IMAD R29, R29, -0x2, R26 ;  /* 0xfffffffe1d1d7824 */ /* 0x000fe400078e021a */
        /* <DEDUP_REMOVED lines=14> */
.L_x_3427:
[----:B------:R-:W-:Y:S05]  /*4a50*/  BSYNC B2 ;  /* 0x0000000000027941 */ /* 0x000fea0003800000 */
.L_x_3426:
[----:B------:R-:W-:Y:S01]  /*4a60*/  LOP3.LUT R13, RZ, R13, RZ, 0x33, !PT ;  /* 0x0000000dff0d7212 */ /* 0x000fe200078e33ff */
[----:B------:R-:W-:Y:S06]  /*4a70*/  BRA `(.L_x_3428) ;  /* 0x0000000000187947 */ /* 0x000fec0003800000 */
.L_x_3425:
[----:B------:R-:W-:-:S13]  /*4a80*/  ISETP.NE.AND P0, PT, R8, 0x1, PT ;  /* 0x000000010800780c */ /* 0x000fda0003f05270 */
[----:B------:R-:W-:Y:S05]  /*4a90*/  @!P0 BRA `(.L_x_3428) ;  /* 0x0000000000108947 */ /* 0x000fea0003800000 */
[----:B------:R-:W2:Y:S04]  /*4aa0*/  LDL R12, [R197+0x1c] ;  /* 0x00001c00c50c7983 */ /* 0x000ea80000100800 */
[----:B------:R-:W3:Y:S01]  /*4ab0*/  LDL R26, [R197+0x20] ;  /* 0x00002000c51a7983 */ /* 0x000ee20000100800 */
[----:B--2---:R-:W-:-:S05]  /*4ac0*/  IMAD.HI.U32 R13, R13, R12, RZ ;  /* 0x0000000c0d0d7227 */ /* 0x004fca00078e00ff */
[----:B---3--:R-:W-:-:S07]  /*4ad0*/  SHF.R.U32.HI R13, RZ, R26, R13 ;  /* 0x0000001aff0d7219 */ /* 0x008fce000001160d */
.L_x_3428:
[----:B------:R-:W-:Y:S05]  /*4ae0*/  BSYNC B1 ;  /* 0x0000000000017941 */ /* 0x000fea0003800000 */
.L_x_3424:
[----:B------:R-:W-:-:S05]  /*4af0*/  IMAD R13, R8, R13, R29 ;  /* 0x0000000d080d7224 */ /* 0x000fca00078e021d */
[----:B------:R-:W-:Y:S02]  /*4b00*/  VIMNMX R10, R10, R13, !PT ;  /* 0x0000000d0a0a7248 */ /* 0x000fe40007fe0100 */
[----:B------:R-:W-:-:S07]  /*4b10*/  VIADDMNMX R11, R13, R8, R11, PT ;  /* 0x000000080d0b7246 */ /* 0x000fce000380010b */
.L_x_3423:
[----:B------:R-:W-:Y:S05]  /*4b20*/  BSYNC B0 ;  /* 0x0000000000007941 */ /* 0x000fea0003800000 */
.L_x_3422:
        /* <DEDUP_REMOVED lines=132> */
.L_x_3434:
[----:B------:R-:W-:Y:S05]  /*5370*/  BSYNC B2 ;  /* 0x0000000000027941 */ /* 0x000fea0003800000 */
.L_x_3433:
[----:B------:R-:W-:Y:S01]  /*5380*/  LOP3.LUT R9, RZ, R9, RZ, 0x33, !PT ;  /* 0x00000009ff097212 */ /* 0x000fe200078e33ff */
[----:B------:R-:W-:Y:S06]  /*5390*/  BRA `(.L_x_3435) ;  /* 0x0000000000187947 */ /* 0x000fec0003800000 */
.L_x_3432:
[----:B------:R-:W-:-:S13]  /*53a0*/  ISETP.NE.AND P6, PT, R8, 0x1, PT ;  /* 0x000000010800780c */ /* 0x000fda0003fc5270 */
[----:B------:R-:W-:Y:S05]  /*53b0*/  @!P6 BRA `(.L_x_3435) ;  /* 0x000000000010e947 */ /* 0x000fea0003800000 */
[----:B------:R-:W2:Y:S04]  /*53c0*/  LDL R6, [R197+0x1c] ;  /* 0x00001c00c5067983 */ /* 0x000ea80000100800 */
[----:B------:R-:W3:Y:S01]  /*53d0*/  LDL R12, [R197+0x20] ;  /* 0x00002000c50c7983 */ /* 0x000ee20000100800 */
[----:B--2---:R-:W-:-:S05]  /*53e0*/  IMAD.HI.U32 R9, R9, R6, RZ ;  /* 0x0000000609097227 */ /* 0x004fca00078e00ff */
[----:B---3--:R-:W-:-:S07]  /*53f0*/  SHF.R.U32.HI R9, RZ, R12, R9 ;  /* 0x0000000cff097219 */ /* 0x008fce0000011609 */
.L_x_3435:
[----:B------:R-:W-:Y:S05]  /*5400*/  BSYNC B1 ;  /* 0x0000000000017941 */ /* 0x000fea0003800000 */
.L_x_3431:
[----:B------:R-:W-:-:S05]  /*5410*/  IMAD R9, R8, R9, R29 ;  /* 0x0000000908097224 */ /* 0x000fca00078e021d */
[----:B------:R-:W-:Y:S02]  /*5420*/  VIADDMNMX R11, R9, R8, R11, PT ;  /* 0x00000008090b7246 */ /* 0x000fe4000380010b */
[----:B------:R-:W-:-:S07]  /*5430*/  VIMNMX R10, R10, R9, !PT ;  /* 0x000000090a0a7248 */ /* 0x000fce0007fe0100 */
.L_x_3430:
[----:B------:R-:W-:Y:S05]  /*5440*/  BSYNC B0 ;  /* 0x0000000000007941 */ /* 0x000fea0003800000 */
.L_x_3429:
        /* <DEDUP_REMOVED lines=10> */
[----:B------:R-:W2:Y:S01]  /*54f0*/  LDL R138, [R1+0x218] ;  /* 0x00021800018a7983 */ /* 0x000ea20000100800 */
[----:B------:R-:W-:Y:S02]  /*5500*/  ISETP.GT.AND P0, PT, R10, 0x9, !P0 ;  /* 0x000000090a00780c */ /* 0x000fe40004704270 */
[----:B------:R-:W-:Y:S01]  /*5510*/  ISETP.NE.AND P1, PT, R28, RZ, PT ;  /* 0x000000ff1c00720c */ /* 0x000fe20003f25270 */
[----:B------:R-:W2:Y:S01]  /*5520*/  LDL R25, [R1+0x22c] ;  /* 0x00022c0001197983 */ /* 0x000ea20000100800 */
[----:B------:R-:W-:Y:S02]  /*5530*/  ISETP.LT.OR P0, PT, R11, 0xa, P0 ;  /* 0x0000000a0b00780c */ /* 0x000fe40000701670 */
[----:B------:R-:W-:Y:S01]  /*5540*/  ISETP.NE.AND P6, PT, R32, RZ, PT ;  /* 0x000000ff2000720c */ /* 0x000fe20003fc5270 */
[----:B------:R-:W2:Y:S01]  /*5550*/  LDL R28, [R1+0x238] ;  /* 0x00023800011c7983 */ /* 0x000ea20000100800 */
[----:B------:R-:W-:-:S02]  /*5560*/  FSEL R146, R146, -INF , !P0 ;  /* 0xff80000092927808 */ /* 0x000fc40004000000 */
[----:B------:R-:W-:Y:S01]  /*5570*/  ISETP.NE.AND P0, PT, R27, RZ, PT ;  /* 0x000000ff1b00720c */ /* 0x000fe20003f05270 */
[----:B------:R-:W2:Y:S01]  /*5580*/  LDL R26, [R1+0x230] ;  /* 0x00023000011a7983 */ /* 0x000ea20000100800 */
[----:B------:R-:W-:Y:S02]  /*5590*/  FMNMX.FTZ R9, R120, R121, !PT ;  /* 0x0000007978097209 */ /* 0x000fe40007810000 */
[----:B------:R-:W-:Y:S01]  /*55a0*/  ISETP.GT.AND P0, PT, R10, 0x10, !P0 ;  /* 0x000000100a00780c */ /* 0x000fe20004704270 */
[----:B------:R-:W2:Y:S01]  /*55b0*/  LDL R27, [R1+0x234] ;  /* 0x00023400011b7983 */ /* 0x000ea20000100800 */
[----:B------:R-:W-:Y:S02]  /*55c0*/  FMNMX.FTZ R8, R122, R9, !PT ;  /* 0x000000097a087209 */ /* 0x000fe40007810000 */
[----:B------:R-:W-:Y:S01]  /*55d0*/  ISETP.LT.OR P0, PT, R11, 0x11, P0 ;  /* 0x000000110b00780c */ /* 0x000fe20000701670 */
[----:B------:R-:W2:Y:S01]  /*55e0*/  LDL R29, [R1+0x23c] ;  /* 0x00023c00011d7983 */ /* 0x000ea20000100800 */
[----:B------:R-:W-:-:S02]  /*55f0*/  FMNMX.FTZ R13, R21, R8, !PT ;  /* 0x00000008150d7209 */ /* 0x000fc40007810000 */
[----:B------:R-:W-:Y:S01]  /*5600*/  FSEL R162, R162, -INF , !P0 ;  /* 0xff800000a2a27808 */ /* 0x000fe20004000000 */
[----:B------:R-:W2:Y:S01]  /*5610*/  LDL R30, [R1+0x240] ;  /* 0x00024000011e7983 */ /* 0x000ea20000100800 */
[----:B------:R-:W-:Y:S02]  /*5620*/  ISETP.GT.AND P0, PT, R10, 0x11, !P1 ;  /* 0x000000110a00780c */ /* 0x000fe40004f04270 */
[----:B------:R-:W-:Y:S01]  /*5630*/  ISETP.NE.AND P1, PT, R40, RZ, PT ;  /* 0x000000ff2800720c */ /* 0x000fe20003f25270 */
[----:B------:R-:W2:Y:S01]  /*5640*/  LDL R152, [R1+0x220] ;  /* 0x0002200001987983 */ /* 0x000ea20000100800 */
[----:B------:R-:W-:Y:S02]  /*5650*/  ISETP.LT.OR P0, PT, R11, 0x12, P0 ;  /* 0x000000120b00780c */ /* 0x000fe40000701670 */
[----:B------:R-:W-:Y:S01]  /*5660*/  ISETP.GT.AND P2, PT, R10, 0x49, !P2 ;  /* 0x000000490a00780c */ /* 0x000fe20005744270 */
[----:B------:R-:W2:Y:S01]  /*5670*/  LDL R151, [R1+0x21c] ;  /* 0x00021c0001977983 */ /* 0x000ea20000100800 */
[----:B------:R-:W-:-:S02]  /*5680*/  FSEL R163, R163, -INF , !P0 ;  /* 0xff800000a3a37808 */ /* 0x000fc40004000000 */
[----:B------:R-:W-:Y:S01]  /*5690*/  ISETP.NE.AND P0, PT, R31, RZ, PT ;  /* 0x000000ff1f00720c */ /* 0x000fe20003f05270 */
[----:B------:R-:W2:Y:S01]  /*56a0*/  LDL R32, [R1+0x248] ;  /* 0x0002480001207983 */ /* 0x000ea20000100800 */
[C---:B------:R-:W-:Y:S02]  /*56b0*/  ISETP.GT.AND P3, PT, R10.reuse, 0x50, !P3 ;  /* 0x000000500a00780c */ /* 0x040fe40005f64270 */
[C---:B------:R-:W-:Y:S01]  /*56c0*/  ISETP.GT.AND P0, PT, R10.reuse, 0x18, !P0 ;  /* 0x000000180a00780c */ /* 0x040fe20004704270 */
[----:B------:R-:W2:Y:S01]  /*56d0*/  LDL R31, [R1+0x244] ;  /* 0x00024400011f7983 */ /* 0x000ea20000100800 */
[C---:B------:R-:W-:Y:S02]  /*56e0*/  ISETP.LT.OR P2, PT, R11.reuse, 0x4a, P2 ;  /* 0x0000004a0b00780c */ /* 0x040fe40001741670 */
[----:B------:R-:W-:Y:S01]  /*56f0*/  ISETP.LT.OR P0, PT, R11, 0x19, P0 ;  /* 0x000000190b00780c */ /* 0x000fe20000701670 */
[----:B------:R-:W2:Y:S01]  /*5700*/  LDL R40, [R1+0x268] ;  /* 0x0002680001287983 */ /* 0x000ea20000100800 */
[----:B------:R-:W-:-:S02]  /*5710*/  ISETP.GT.AND P4, PT, R10, 0x51, !P4 ;  /* 0x000000510a00780c */ /* 0x000fc40006784270 */
[----:B------:R-:W-:Y:S01]  /*5720*/  FSEL R158, R158, -INF , !P0 ;  /* 0xff8000009e9e7808 */ /* 0x000fe20004000000 */
[----:B------:R-:W2:Y:S01]  /*5730*/  LDL R44, [R1+0x278] ;  /* 0x00027800012c7983 */ /* 0x000ea20000100800 */
[----:B------:R-:W-:Y:S02]  /*5740*/  ISETP.GT.AND P0, PT, R10, 0x19, !P6 ;  /* 0x000000190a00780c */ /* 0x000fe40007704270 */
[----:B------:R-:W-:Y:S01]  /*5750*/  ISETP.NE.AND P6, PT, R41, RZ, PT ;  /* 0x000000ff2900720c */ /* 0x000fe20003fc5270 */
[----:B------:R-:W2:Y:S01]  /*5760*/  LDL R45, [R1+0x27c] ;  /* 0x00027c00012d7983 */ /* 0x000ea20000100800 */
[C---:B------:R-:W-:Y:S02]  /*5770*/  ISETP.LT.OR P0, PT, R11.reuse, 0x1a, P0 ;  /* 0x0000001a0b00780c */ /* 0x040fe40000701670 */
[----:B------:R-:W-:Y:S01]  /*5780*/  ISETP.LT.OR P3, PT, R11, 0x51, P3 ;  /* 0x000000510b00780c */ /* 0x000fe20001f61670 */
[----:B------:R-:W2:Y:S01]  /*5790*/  LDL R41, [R1+0x26c] ;  /* 0x00026c0001297983 */ /* 0x000ea20000100800 */
[----:B------:R-:W-:-:S02]  /*57a0*/  FSEL R190, R190, -INF , !P0 ;  /* 0xff800000bebe7808 */ /* 0x000fc40004000000 */
[----:B------:R-:W-:Y:S01]  /*57b0*/  ISETP.NE.AND P0, PT, R33, RZ, PT ;  /* 0x000000ff2100720c */ /* 0x000fe20003f05270 */
[----:B------:R-:W2:Y:S01]  /*57c0*/  LDL R46, [R1+0x280] ;  /* 0x00028000012e7983 */ /* 0x000ea20000100800 */
[----:B------:R-:W-:Y:S02]  /*57d0*/  FSEL R171, R171, -INF , !P2 ;  /* 0xff800000abab7808 */ /* 0x000fe40005000000 */
[C---:B------:R-:W-:Y:S01]  /*57e0*/  ISETP.GT.AND P0, PT, R10.reuse, 0x20, !P0 ;  /* 0x000000200a00780c */ /* 0x040fe20004704270 */
[----:B------:R-:W2:Y:S01]  /*57f0*/  LDL R33, [R1+0x24c] ;  /* 0x00024c0001217983 */ /* 0x000ea20000100800 */
[----:B------:R-:W-:Y:S02]  /*5800*/  ISETP.GT.AND P5, PT, R10, 0x58, !P5 ;  /* 0x000000580a00780c */ /* 0x000fe40006fa4270 */
[C---:B------:R-:W-:Y:S01]  /*5810*/  ISETP.LT.OR P0, PT, R11.reuse, 0x21, P0 ;  /* 0x000000210b00780c */ /* 0x040fe20000701670 */
[----:B------:R-:W2:Y:S01]  /*5820*/  LDL R47, [R1+0x284] ;  /* 0x00028400012f7983 */ /* 0x000ea20000100800 */
[----:B------:R-:W-:-:S02]  /*5830*/  ISETP.LT.OR P4, PT, R11, 0x52, P4 ;  /* 0x000000520b00780c */ /* 0x000fc40002781670 */
[----:B------:R-:W-:Y:S01]  /*5840*/  FSEL R160, R160, -INF , !P0 ;  /* 0xff800000a0a07808 */ /* 0x000fe20004000000 */
[----:B------:R-:W2:Y:S01]  /*5850*/  LDL R48, [R1+0x288] ;  /* 0x0002880001307983 */ /* 0x000ea20000100800 */
[----:B------:R-:W-:Y:S02]  /*5860*/  ISETP.NE.AND P0, PT, R34, RZ, PT ;  /* 0x000000ff2200720c */ /* 0x000fe40003f05270 */
[----:B------:R-:W-:Y:S01]  /*5870*/  FSEL R172, R172, -INF , !P3 ;  /* 0xff800000acac7808 */ /* 0x000fe20005800000 */
[----:B------:R-:W2:Y:S01]  /*5880*/  LDL R34, [R1+0x250] ;  /* 0x0002500001227983 */ /* 0x000ea20000100800 */
[----:B------:R-:W-:Y:S02]  /*5890*/  ISETP.GT.AND P0, PT, R10, 0x21, !P0 ;  /* 0x000000210a00780c */ /* 0x000fe40004704270 */
[C---:B------:R-:W-:Y:S01]  /*58a0*/  ISETP.LT.OR P5, PT, R11.reuse, 0x59, P5 ;  /* 0x000000590b00780c */ /* 0x040fe20002fa1670 */
[----:B------:R-:W2:Y:S01]  /*58b0*/  LDL R49, [R1+0x28c] ;  /* 0x00028c0001317983 */ /* 0x000ea20000100800 */
[----:B------:R-:W-:-:S02]  /*58c0*/  ISETP.LT.OR P0, PT, R11, 0x22, P0 ;  /* 0x000000220b00780c */ /* 0x000fc40000701670 */
[----:B------:R-:W-:Y:S01]  /*58d0*/  FSEL R173, R173, -INF , !P4 ;  /* 0xff800000adad7808 */ /* 0x000fe20006000000 */
[----:B------:R-:W2:Y:S01]  /*58e0*/  LDL R50, [R1+0x290] ;  /* 0x0002900001327983 */ /* 0x000ea20000100800 */
[----:B------:R-:W-:Y:S02]  /*58f0*/  FSEL R180, R180, -INF , !P0 ;  /* 0xff800000b4b47808 */ /* 0x000fe40004000000 */
[----:B------:R-:W-:Y:S01]  /*5900*/  ISETP.NE.AND P0, PT, R35, RZ, PT ;  /* 0x000000ff2300720c */ /* 0x000fe20003f05270 */
[----:B------:R-:W2:Y:S01]  /*5910*/  LDL R51, [R1+0x294] ;  /* 0x0002940001337983 */ /* 0x000ea20000100800 */
[----:B------:R-:W-:Y:S02]  /*5920*/  FSEL R174, R174, -INF , !P5 ;  /* 0xff800000aeae7808 */ /* 0x000fe40006800000 */
[----:B------:R-:W-:Y:S01]  /*5930*/  ISETP.GT.AND P0, PT, R10, 0x28, !P0 ;  /* 0x000000280a00780c */ /* 0x000fe20004704270 */
[----:B------:R-:W2:Y:S03]  /*5940*/  LDL R35, [R1+0x254] ;  /* 0x0002540001237983 */ /* 0x000ea60000100800 */
[----:B------:R-:W-:Y:S01]  /*5950*/  ISETP.LT.OR P0, PT, R11, 0x29, P0 ;  /* 0x000000290b00780c */ /* 0x000fe20000701670 */
[----:B------:R-:W2:Y:S03]  /*5960*/  LDL R52, [R1+0x298] ;  /* 0x0002980001347983 */ /* 0x000ea60000100800 */
[----:B------:R-:W-:Y:S01]  /*5970*/  FSEL R181, R181, -INF , !P0 ;  /* 0xff800000b5b57808 */ /* 0x000fe20004000000 */
[----:B------:R-:W2:Y:S01]  /*5980*/  LDL R53, [R1+0x29c] ;  /* 0x00029c0001357983 */ /* 0x000ea20000100800 */
[----:B------:R-:W-:-:S03]  /*5990*/  ISETP.NE.AND P0, PT, R36, RZ, PT ;  /* 0x000000ff2400720c */ /* 0x000fc60003f05270 */
[----:B------:R-:W2:Y:S01]  /*59a0*/  LDL R36, [R1+0x258] ;  /* 0x0002580001247983 */ /* 0x000ea20000100800 */
[----:B------:R-:W-:-:S03]  /*59b0*/  ISETP.GT.AND P0, PT, R10, 0x29, !P0 ;  /* 0x000000290a00780c */ /* 0x000fc60004704270 */
[----:B------:R-:W2:Y:S01]  /*59c0*/  LDL R54, [R1+0x2a0] ;  /* 0x0002a00001367983 */ /* 0x000ea20000100800 */
[----:B------:R-:W-:-:S03]  /*59d0*/  ISETP.LT.OR P0, PT, R11, 0x2a, P0 ;  /* 0x0000002a0b00780c */ /* 0x000fc60000701670 */
[----:B------:R-:W2:Y:S01]  /*59e0*/  LDL R55, [R1+0x2a4] ;  /* 0x0002a40001377983 */ /* 0x000ea20000100800 */
[----:B------:R-:W-:Y:S02]  /*59f0*/  FSEL R182, R182, -INF , !P0 ;  /* 0xff800000b6b67808 */ /* 0x000fe40004000000 */
[----:B------:R-:W-:Y:S01]  /*5a00*/  ISETP.NE.AND P0, PT, R37, RZ, PT ;  /* 0x000000ff2500720c */ /* 0x000fe20003f05270 */
[----:B------:R-:W2:Y:S03]  /*5a10*/  LDL R56, [R1+0x2a8] ;  /* 0x0002a80001387983 */ /* 0x000ea60000100800 */
        /* <DEDUP_REMOVED lines=15> */
[C---:B------:R-:W-:Y:S01]  /*5b10*/  ISETP.GT.AND P0, PT, R10.reuse, 0x38, !P0 ;  /* 0x000000380a00780c */ /* 0x040fe20004704270 */
[----:B------:R-:W2:Y:S03]  /*5b20*/  LDL R39, [R1+0x264] ;  /* 0x0002640001277983 */ /* 0x000ea60000100800 */
[----:B------:R-:W-:Y:S01]  /*5b30*/  ISETP.LT.OR P0, PT, R11, 0x39, P0 ;  /* 0x000000390b00780c */ /* 0x000fe20000701670 */
[----:B------:R-:W2:Y:S03]  /*5b40*/  LDL R62, [R1+0x2c0] ;  /* 0x0002c000013e7983 */ /* 0x000ea60000100800 */
[----:B------:R-:W-:Y:S01]  /*5b50*/  FSEL R187, R187, -INF , !P0 ;  /* 0xff800000bbbb7808 */ /* 0x000fe20004000000 */
[----:B------:R-:W2:Y:S01]  /*5b60*/  LDL R63, [R1+0x2c4] ;  /* 0x0002c400013f7983 */ /* 0x000ea20000100800 */
[----:B------:R-:W-:-:S02]  /*5b70*/  ISETP.GT.AND P0, PT, R10, 0x39, !P1 ;  /* 0x000000390a00780c */ /* 0x000fc40004f04270 */
[----:B------:R-:W-:Y:S01]  /*5b80*/  ISETP.NE.AND P1, PT, R43, RZ, PT ;  /* 0x000000ff2b00720c */ /* 0x000fe20003f25270 */
[----:B------:R-:W2:Y:S01]  /*5b90*/  LDL R64, [R1+0x2c8] ;  /* 0x0002c80001407983 */ /* 0x000ea20000100800 */
[----:B------:R-:W-:Y:S02]  /*5ba0*/  ISETP.LT.OR P0, PT, R11, 0x3a, P0 ;  /* 0x0000003a0b00780c */ /* 0x000fe40000701670 */
[----:B------:R-:W-:Y:S01]  /*5bb0*/  ISETP.GT.AND P1, PT, R10, 0x48, !P1 ;  /* 0x000000480a00780c */ /* 0x000fe20004f24270 */
[----:B------:R-:W2:Y:S01]  /*5bc0*/  LDL R43, [R1+0x274] ;  /* 0x00027400012b7983 */ /* 0x000ea20000100800 */
[----:B------:R-:W-:Y:S02]  /*5bd0*/  FSEL R188, R188, -INF , !P0 ;  /* 0xff800000bcbc7808 */ /* 0x000fe40004000000 */
[----:B------:R-:W-:Y:S01]  /*5be0*/  ISETP.NE.AND P0, PT, R15, RZ, PT ;  /* 0x000000ff0f00720c */ /* 0x000fe20003f05270 */
[----:B------:R-:W2:Y:S01]  /*5bf0*/  LDL R65, [R1+0x2cc] ;  /* 0x0002cc0001417983 */ /* 0x000ea20000100800 */
[----:B------:R-:W-:-:S02]  /*5c00*/  ISETP.LT.OR P1, PT, R11, 0x49, P1 ;  /* 0x000000490b00780c */ /* 0x000fc40000f21670 */
[----:B------:R-:W-:Y:S01]  /*5c10*/  ISETP.GT.AND P0, PT, R10, RZ, !P0 ;  /* 0x000000ff0a00720c */ /* 0x000fe20004704270 */
[----:B------:R-:W2:Y:S01]  /*5c20*/  LDL R66, [R1+0x2d0] ;  /* 0x0002d00001427983 */ /* 0x000ea20000100800 */
[----:B------:R-:W-:Y:S02]  /*5c30*/  FSEL R170, R170, -INF , !P1 ;  /* 0xff800000aaaa7808 */ /* 0x000fe40004800000 */
[----:B------:R-:W-:Y:S01]  /*5c40*/  ISETP.LT.OR P0, PT, R11, 0x1, P0 ;  /* 0x000000010b00780c */ /* 0x000fe20000701670 */
[----:B------:R-:W2:Y:S03]  /*5c50*/  LDL R67, [R1+0x2d4] ;  /* 0x0002d40001437983 */ /* 0x000ea60000100800 */
[----:B------:R-:W-:Y:S01]  /*5c60*/  FSEL R149, R149, -INF , !P0 ;  /* 0xff80000095957808 */ /* 0x000fe20004000000 */
[----:B------:R-:W2:Y:S01]  /*5c70*/  LDL R68, [R1+0x2d8] ;  /* 0x0002d80001447983 */ /* 0x000ea20000100800 */
[----:B------:R-:W-:-:S02]  /*5c80*/  ISETP.GT.AND P0, PT, R10, 0x40, !P6 ;  /* 0x000000400a00780c */ /* 0x000fc40007704270 */
[----:B------:R-:W-:Y:S01]  /*5c90*/  FMNMX.FTZ R6, R149, R148, !PT ;  /* 0x0000009495067209 */ /* 0x000fe20007810000 */
[----:B------:R-:W2:Y:S01]  /*5ca0*/  LDL R69, [R1+0x2dc] ;  /* 0x0002dc0001457983 */ /* 0x000ea20000100800 */
[----:B------:R-:W-:Y:S02]  /*5cb0*/  ISETP.LT.OR P0, PT, R11, 0x41, P0 ;  /* 0x000000410b00780c */ /* 0x000fe40000701670 */
[----:B------:R-:W-:Y:S01]  /*5cc0*/  FMNMX.FTZ R9, R147, R6, !PT ;  /* 0x0000000693097209 */ /* 0x000fe20007810000 */
[----:B------:R-:W2:Y:S01]  /*5cd0*/  LDL R70, [R1+0x2e0] ;  /* 0x0002e00001467983 */ /* 0x000ea20000100800 */
[----:B------:R-:W-:Y:S02]  /*5ce0*/  FMNMX.FTZ R6, R192, R13, !PT ;  /* 0x0000000dc0067209 */ /* 0x000fe40007810000 */
[----:B------:R-:W-:Y:S01]  /*5cf0*/  FMNMX.FTZ R9, R146, R9, !PT ;  /* 0x0000000992097209 */ /* 0x000fe20007810000 */
[----:B------:R-:W2:Y:S01]  /*5d00*/  LDL R71, [R1+0x2e4] ;  /* 0x0002e40001477983 */ /* 0x000ea20000100800 */
[----:B------:R-:W-:-:S02]  /*5d10*/  FSEL R168, R168, -INF , !P0 ;  /* 0xff800000a8a87808 */ /* 0x000fc40004000000 */
[----:B------:R-:W-:Y:S01]  /*5d20*/  FMNMX.FTZ R8, R162, R9, !PT ;  /* 0x00000009a2087209 */ /* 0x000fe20007810000 */
[----:B------:R-:W2:Y:S01]  /*5d30*/  LDL R72, [R1+0x2e8] ;  /* 0x0002e80001487983 */ /* 0x000ea20000100800 */
[----:B------:R-:W-:Y:S02]  /*5d40*/  FMNMX.FTZ R9, R161, R6, !PT ;  /* 0x00000006a1097209 */ /* 0x000fe40007810000 */
[----:B------:R-:W-:Y:S01]  /*5d50*/  FMNMX.FTZ R13, R163, R8, !PT ;  /* 0x00000008a30d7209 */ /* 0x000fe20007810000 */
[----:B------:R-:W2:Y:S01]  /*5d60*/  LDL R73, [R1+0x2ec] ;  /* 0x0002ec0001497983 */ /* 0x000ea20000100800 */
[----:B------:R-:W-:Y:S02]  /*5d70*/  FMNMX.FTZ R9, R156, R9, !PT ;  /* 0x000000099c097209 */ /* 0x000fe40007810000 */
[----:B------:R-:W-:Y:S01]  /*5d80*/  FMNMX.FTZ R13, R158, R13, !PT ;  /* 0x0000000d9e0d7209 */ /* 0x000fe20007810000 */
[----:B------:R-:W2:Y:S01]  /*5d90*/  LDL R74, [R1+0x2f0] ;  /* 0x0002f000014a7983 */ /* 0x000ea20000100800 */
[----:B------:R-:W-:-:S02]  /*5da0*/  FMNMX.FTZ R9, R224, R9, !PT ;  /* 0x00000009e0097209 */ /* 0x000fc40007810000 */
        /* <DEDUP_REMOVED lines=18> */
[----:B------:R-:W-:Y:S01]  /*5ed0*/  ISETP.NE.AND P0, PT, R42, RZ, PT ;  /* 0x000000ff2a00720c */ /* 0x000fe20003f05270 */
[----:B------:R-:W2:Y:S01]  /*5ee0*/  LDL R81, [R1+0x30c] ;  /* 0x00030c0001517983 */ /* 0x000ea20000100800 */
[----:B------:R-:W-:Y:S02]  /*5ef0*/  FMNMX.FTZ R9, R136, R9, !PT ;  /* 0x0000000988097209 */ /* 0x000fe40007810000 */
[----:B------:R-:W-:Y:S01]  /*5f00*/  FMNMX.FTZ R6, R186, R13, !PT ;  /* 0x0000000dba067209 */ /* 0x000fe20007810000 */
[----:B------:R-:W2:Y:S01]  /*5f10*/  LDL R42, [R1+0x270] ;  /* 0x00027000012a7983 */ /* 0x000ea20000100800 */
[----:B------:R-:W-:Y:S02]  /*5f20*/  FMNMX.FTZ R9, R20, R9, !PT ;  /* 0x0000000914097209 */ /* 0x000fe40007810000 */
[----:B------:R-:W-:Y:S01]  /*5f30*/  ISETP.GT.AND P0, PT, R10, 0x41, !P0 ;  /* 0x000000410a00780c */ /* 0x000fe20004704270 */
[----:B------:R-:W2:Y:S01]  /*5f40*/  LDL R82, [R1+0x310] ;  /* 0x0003100001527983 */ /* 0x000ea20000100800 */
[----:B------:R-:W-:-:S02]  /*5f50*/  FMNMX.FTZ R13, R187, R6, !PT ;  /* 0x00000006bb0d7209 */ /* 0x000fc40007810000 */
[----:B------:R-:W-:Y:S01]  /*5f60*/  FMNMX.FTZ R9, R176, R9, !PT ;  /* 0x00000009b0097209 */ /* 0x000fe20007810000 */
[----:B------:R-:W2:Y:S01]  /*5f70*/  LDL R83, [R1+0x314] ;  /* 0x0003140001537983 */ /* 0x000ea20000100800 */
[----:B------:R-:W-:Y:S02]  /*5f80*/  ISETP.LT.OR P0, PT, R11, 0x42, P0 ;  /* 0x000000420b00780c */ /* 0x000fe40000701670 */
[----:B------:R-:W-:Y:S01]  /*5f90*/  FMNMX.FTZ R13, R188, R13, !PT ;  /* 0x0000000dbc0d7209 */ /* 0x000fe20007810000 */
[----:B------:R-:W2:Y:S01]  /*5fa0*/  LDL R84, [R1+0x318] ;  /* 0x0003180001547983 */ /* 0x000ea20000100800 */
[----:B------:R-:W-:Y:S02]  /*5fb0*/  FMNMX.FTZ R9, R130, R9, !PT ;  /* 0x0000000982097209 */ /* 0x000fe40007810000 */
[----:B------:R-:W-:Y:S01]  /*5fc0*/  FSEL R169, R169, -INF , !P0 ;  /* 0xff800000a9a97808 */ /* 0x000fe20004000000 */
        /* <DEDUP_REMOVED lines=10> */
[----:B------:R-:W-:-:S02]  /*6070*/  ISETP.NE.AND P6, PT, R24, RZ, PT ;  /* 0x000000ff1800720c */ /* 0x000fc40003fc5270 */
[----:B------:R-:W-:Y:S01]  /*6080*/  FMNMX.FTZ R13, R171, R6, !PT ;  /* 0x00000006ab0d7209 */ /* 0x000fe20007810000 */
[----:B------:R-:W2:Y:S01]  /*6090*/  LDL R24, [R1+0x228] ;  /* 0x0002280001187983 */ /* 0x000ea20000100800 */
[----:B------:R-:W-:Y:S02]  /*60a0*/  FMNMX.FTZ R9, R164, R9, !PT ;  /* 0x00000009a4097209 */ /* 0x000fe40007810000 */
[----:B------:R-:W-:Y:S01]  /*60b0*/  ISETP.GT.AND P6, PT, R10, 0x59, !P6 ;  /* 0x000000590a00780c */ /* 0x000fe200077c4270 */
[----:B------:R-:W2:Y:S01]  /*60c0*/  LDL R89, [R1+0x32c] ;  /* 0x00032c0001597983 */ /* 0x000ea20000100800 */
[----:B------:R-:W-:Y:S02]  /*60d0*/  FMNMX.FTZ R6, R172, R13, !PT ;  /* 0x0000000dac067209 */ /* 0x000fe40007810000 */
[----:B------:R-:W-:Y:S01]  /*60e0*/  FMNMX.FTZ R9, R124, R9, !PT ;  /* 0x000000097c097209 */ /* 0x000fe20007810000 */
[----:B------:R-:W2:Y:S01]  /*60f0*/  LDL R10, [R1+0x440] ;  /* 0x00044000010a7983 */ /* 0x000ea20000100800 */
[----:B------:R-:W-:-:S02]  /*6100*/  ISETP.LT.OR P6, PT, R11, 0x5a, P6 ;  /* 0x0000005a0b00780c */ /* 0x000fc400037c1670 */
[----:B------:R-:W-:Y:S01]  /*6110*/  FMNMX.FTZ R11, R173, R6, !PT ;  /* 0x00000006ad0b7209 */ /* 0x000fe20007810000 */
[----:B------:R-:W2:Y:S01]  /*6120*/  LDL R90, [R1+0x330] ;  /* 0x00033000015a7983 */ /* 0x000ea20000100800 */
[----:B------:R-:W-:Y:S02]  /*6130*/  FMNMX.FTZ R12, R166, R9, !PT ;  /* 0x00000009a60c7209 */ /* 0x000fe40007810000 */
[----:B------:R-:W-:Y:S01]  /*6140*/  FSEL R175, R175, -INF , !P6 ;  /* 0xff800000afaf7808 */ /* 0x000fe20007000000 */
[----:B------:R-:W2:Y:S01]  /*6150*/  LDL R91, [R1+0x334] ;  /* 0x00033400015b7983 */ /* 0x000ea20000100800 */
[----:B------:R-:W-:-:S03]  /*6160*/  FMNMX.FTZ R6, R174, R11, !PT ;  /* 0x0000000bae067209 */ /* 0x000fc60007810000 */
[----:B------:R-:W0:Y:S01]  /*6170*/  SHFL.BFLY PT, R9, R12, 0x2, 0x1f ;  /* 0x0c401f000c097f89 */ /* 0x000e2200000e0000 */
[----:B------:R-:W-:-:S03]  /*6180*/  FMNMX.FTZ R13, R175, R6, !PT ;  /* 0x00000006af0d7209 */ /* 0x000fc60007810000 */
[----:B------:R-:W2:Y:S04]  /*6190*/  LDL R92, [R1+0x338] ;  /* 0x00033800015c7983 */ /* 0x000ea80000100800 */
[----:B------:R-:W-:Y:S04]  /*61a0*/  STL.64 [R1+0x420], R12 ;  /* 0x0004200c01007387 */ /* 0x000fe80000100a00 */
[----:B------:R-:W2:Y:S04]  /*61b0*/  LDL R18, [R1+0x424] ;  /* 0x0004240001127983 */ /* 0x000ea80000100800 */
[----:B------:R-:W2:Y:S04]  /*61c0*/  LDL R93, [R1+0x33c] ;  /* 0x00033c00015d7983 */ /* 0x000ea80000100800 */
[----:B------:R-:W2:Y:S01]  /*61d0*/  LDL R94, [R1+0x340] ;  /* 0x00034000015e7983 */ /* 0x000ea20000100800 */
[----:B0-----:R-:W-:-:S03]  /*61e0*/  FMNMX.FTZ R6, R12, R9, !PT ;  /* 0x000000090c067209 */ /* 0x001fc60007810000 */
[----:B------:R-:W2:Y:S04]  /*61f0*/  LDL R95, [R1+0x344] ;  /* 0x00034400015f7983 */ /* 0x000ea80000100800 */
[----:B------:R-:W0:Y:S04]  /*6200*/  SHFL.BFLY PT, R9, R6, 0x1, 0x1f ;  /* 0x0c201f0006097f89 */ /* 0x000e2800000e0000 */
[----:B------:R-:W2:Y:S04]  /*6210*/  LDL R96, [R1+0x348] ;  /* 0x0003480001607983 */ /* 0x000ea80000100800 */
[----:B------:R-:W2:Y:S04]  /*6220*/  LDL R97, [R1+0x34c] ;  /* 0x00034c0001617983 */ /* 0x000ea80000100800 */
[----:B------:R-:W2:Y:S04]  /*6230*/  LDL R98, [R1+0x350] ;  /* 0x0003500001627983 */ /* 0x000ea80000100800 */
[----:B------:R-:W2:Y:S04]  /*6240*/  LDL R99, [R1+0x354] ;  /* 0x0003540001637983 */ /* 0x000ea80000100800 */
[----:B------:R-:W2:Y:S01]  /*6250*/  LDL R100, [R1+0x358] ;  /* 0x0003580001647983 */ /* 0x000ea20000100800 */
[----:B0-----:R-:W-:-:S03]  /*6260*/  FMNMX.FTZ R14, R6, R9, !PT ;  /* 0x00000009060e7209 */ /* 0x001fc60007810000 */
[----:B------:R-:W2:Y:S04]  /*6270*/  LDL R101, [R1+0x35c] ;  /* 0x00035c0001657983 */ /* 0x000ea80000100800 */
[----:B------:R-:W-:Y:S04]  /*6280*/  STL [R1+0x420], R14 ;  /* 0x0004200e01007387 */ /* 0x000fe80000100800 */
[----:B------:R-:W2:Y:S04]  /*6290*/  LDL R123, [R1+0x420] ;  /* 0x00042000017b7983 */ /* 0x000ea80000100800 */
[----:B------:R-:W2:Y:S04]  /*62a0*/  LDL.64 R8, [R1+0x88] ;  /* 0x0000880001087983 */ /* 0x000ea80000100a00 */
[----:B---3--:R0:W-:Y:S04]  /*62b0*/  STL [R1+0x210], R132 ;  /* 0x0002108401007387 */ /* 0x0081e80000100800 */
[----:B----4-:R1:W-:Y:S04]  /*62c0*/  STL [R1+0x214], R134 ;  /* 0x0002148601007387 */ /* 0x0103e80000100800 */
[----:B--2---:R2:W-:Y:S04]  /*62d0*/  STL [R1+0x218], R138 ;  /* 0x0002188a01007387 */ /* 0x0045e80000100800 */
        /* <DEDUP_REMOVED lines=21> */
[----:B0-----:R-:W4:Y:S04]  /*6430*/  LDL R132, [R1+0x3d8] ;  /* 0x0003d80001847983 */ /* 0x001f280000100800 */
[----:B------:R-:W4:Y:S04]  /*6440*/  LDL R133, [R1+0x3dc] ;  /* 0x0003dc0001857983 */ /* 0x000f280000100800 */
[----:B-1----:R-:W4:Y:S04]  /*6450*/  LDL R134, [R1+0x3e0] ;  /* 0x0003e00001867983 */ /* 0x002f280000100800 */
[----:B------:R-:W4:Y:S04]  /*6460*/  LDL R135, [R1+0x3e4] ;  /* 0x0003e40001877983 */ /* 0x000f280000100800 */
[----:B------:R-:W4:Y:S04]  /*6470*/  LDL R137, [R1+0x3ec] ;  /* 0x0003ec0001897983 */ /* 0x000f280000100800 */
[----:B--2---:R-:W2:Y:S04]  /*6480*/  LDL R138, [R1+0x3f0] ;  /* 0x0003f000018a7983 */ /* 0x004ea80000100800 */
[----:B------:R-:W2:Y:S04]  /*6490*/  LDL R139, [R1+0x3f4] ;  /* 0x0003f400018b7983 */ /* 0x000ea80000100800 */
[----:B------:R-:W2:Y:S04]  /*64a0*/  LDL R141, [R1+0x3fc] ;  /* 0x0003fc00018d7983 */ /* 0x000ea80000100800 */
[----:B------:R-:W2:Y:S04]  /*64b0*/  LDL R143, [R1+0x404] ;  /* 0x00040400018f7983 */ /* 0x000ea80000100800 */
[----:B------:R-:W0:Y:S02]  /*64c0*/  SHFL.BFLY PT, R11, R18, 0x2, 0x1f ;  /* 0x0c401f00120b7f89 */ /* 0x000e2400000e0000 */
[----:B0-----:R-:W-:-:S02]  /*64d0*/  FMNMX.FTZ R6, R11, R18, !PT ;  /* 0x000000120b067209 */ /* 0x001fc40007810000 */
[----:B------:R-:W3:Y:S04]  /*64e0*/  LDL R11, [R1+0x224] ;  /* 0x00022400010b7983 */ /* 0x000ee80000100800 */
[----:B------:R-:W0:Y:S01]  /*64f0*/  SHFL.BFLY PT, R127, R6, 0x1, 0x1f ;  /* 0x0c201f00067f7f89 */ /* 0x000e2200000e0000 */
[----:B------:R-:W-:Y:S01]  /*6500*/  FSETP.NEU.FTZ.AND P0, PT, R123, -INF , PT ;  /* 0xff8000007b00780b */ /* 0x000fe20003f1d000 */
[----:B------:R-:W-:-:S05]  /*6510*/  FMUL.FTZ R123, R10, R123 ;  /* 0x0000007b0a7b7220 */ /* 0x000fca0000410000 */
[----:B------:R-:W-:Y:S01]  /*6520*/  FSEL R123, R123, RZ, P0 ;  /* 0x000000ff7b7b7208 */ /* 0x000fe20000000000 */
[----:B------:R-:W-:Y:S01]  /*6530*/  IMAD R8, R125, 0xc00, R8 ;  /* 0x00000c007d087824 */ /* 0x000fe200078e0208 */
[----:B0-----:R-:W-:Y:S01]  /*6540*/  FMNMX.FTZ R6, R6, R127, !PT ;  /* 0x0000007f06067209 */ /* 0x001fe20007810000 */
[----:B------:R-:W2:Y:S02]  /*6550*/  LDL R125, [R1+0x3bc] ;  /* 0x0003bc00017d7983 */ /* 0x000ea40000100800 */
        /* <DEDUP_REMOVED lines=24> */
[----:B------:R-:W2:Y:S04]  /*66e0*/  LDL R144, [R1+0x3ac] ;  /* 0x0003ac0001907983 */ /* 0x000ea80000100800 */
        /* <DEDUP_REMOVED lines=11> */
[----:B------:R-:W2:Y:S01]  /*67a0*/  LDL R224, [R1+0x40c] ;  /* 0x00040c0001e07983 */ /* 0x000ea20000100800 */
[----:B------:R-:W-:Y:S01]  /*67b0*/  FSETP.NEU.FTZ.AND P0, PT, R6, -INF , PT ;  /* 0xff8000000600780b */ /* 0x000fe20003f1d000 */
[----:B------:R-:W-:Y:S02]  /*67c0*/  MUFU.EX2 R120, R120 ;  /* 0x0000007800787308 */ /* 0x000fe40000000800 */
[----:B------:R0:W-:Y:S06]  /*67d0*/  STL [R1+0x22c], R25 ;  /* 0x00022c1901007387 */ /* 0x0001ec0000100800 */
[----:B------:R-:W1:Y:S01]  /*67e0*/  MUFU.EX2 R121, R121 ;  /* 0x0000007900797308 */ /* 0x000e620000000800 */
[----:B------:R-:W-:Y:S07]  /*67f0*/  STL [R1+0x228], R24 ;  /* 0x0002281801007387 */ /* 0x000fee0000100800 */
[----:B0-----:R-:W-:Y:S08]  /*6800*/  MUFU.EX2 R25, R21 ;  /* 0x0000001500197308 */ /* 0x001ff00000000800 */
[----:B------:R-:W0:Y:S01]  /*6810*/  MUFU.EX2 R122, R122 ;  /* 0x0000007a007a7308 */ /* 0x000e220000000800 */
[----:B------:R1:W-:Y:S04]  /*6820*/  STL [R1+0x238], R28 ;  /* 0x0002381c01007387 */ /* 0x0003e80000100800 */
[----:B------:R4:W-:Y:S01]  /*6830*/  STL [R1+0x234], R27 ;  /* 0x0002341b01007387 */ /* 0x0009e20000100800 */
[----:B-1----:R-:W-:-:S02]  /*6840*/  VIADD R28, R8, 0x80 ;  /* 0x00000080081c7836 */ /* 0x002fc40000000000 */
[----:B----4-:R-:W-:-:S03]  /*6850*/  FADD.FTZ R27, R120, R121 ;  /* 0x00000079781b7221 */ /* 0x010fc60000010000 */
[----:B------:R-:W-:Y:S01]  /*6860*/  R2UR UR10, R28 ;  /* 0x000000001c0a72ca */ /* 0x000fe200000e0000 */
[----:B------:R1:W-:Y:S01]  /*6870*/  STL [R1+0x230], R26 ;  /* 0x0002301a01007387 */ /* 0x0003e20000100800 */
[----:B------:R-:W-:Y:S01]  /*6880*/  R2UR UR6, R8 ;  /* 0x00000000080672ca */ /* 0x000fe200000e0000 */
[----:B0-----:R-:W-:Y:S01]  /*6890*/  FADD.FTZ R28, R122, R27 ;  /* 0x0000001b7a1c7221 */ /* 0x001fe20000010000 */
[----:B------:R-:W-:Y:S01]  /*68a0*/  R2UR UR7, R9 ;  /* 0x00000000090772ca */ /* 0x000fe200000e0000 */
[----:B------:R0:W-:Y:S01]  /*68b0*/  STL [R1+0x23c], R29 ;  /* 0x00023c1d01007387 */ /* 0x0001e20000100800 */
[----:B------:R-:W-:-:S03]  /*68c0*/  IMAD.MOV.U32 R27, RZ, RZ, R9 ;  /* 0x000000ffff1b7224 */ /* 0x000fc600078e0009 */
[----:B------:R4:W-:Y:S01]  /*68d0*/  STL [R1+0x240], R30 ;  /* 0x0002401e01007387 */ /* 0x0009e20000100800 */
[----:B-1----:R-:W-:-:S03]  /*68e0*/  VIADD R26, R8, 0x180 ;  /* 0x00000180081a7836 */ /* 0x002fc60000000000 */
[----:B------:R1:W-:Y:S01]  /*68f0*/  STL [R1+0x244], R31 ;  /* 0x0002441f01007387 */ /* 0x0003e20000100800 */
[--C-:B0-----:R-:W-:Y:S01]  /*6900*/  IMAD.MOV.U32 R29, RZ, RZ, R9.reuse ;  /* 0x000000ffff1d7224 */ /* 0x101fe200078e0009 */
[----:B------:R-:W-:Y:S02]  /*6910*/  F2FP.BF16.F32.PACK_AB R154, R25, R122 ;  /* 0x0000007a199a723e */ /* 0x000fe400000010ff */
[----:B------:R0:W-:Y:S01]  /*6920*/  STL [R1+0x220], R152 ;  /* 0x0002209801007387 */ /* 0x0001e20000100800 */
[----:B----4-:R-:W-:Y:S02]  /*6930*/  VIADD R30, R8, 0x100 ;  /* 0x00000100081e7836 */ /* 0x010fe40000000000 */
[----:B-1----:R-:W-:Y:S01]  /*6940*/  IMAD.MOV.U32 R31, RZ, RZ, R9 ;  /* 0x000000ffff1f7224 */ /* 0x002fe200078e0009 */
[----:B------:R-:W-:Y:S01]  /*6950*/  STL [R1+0x21c], R151 ;  /* 0x00021c9701007387 */ /* 0x000fe20000100800 */
[----:B0-----:R-:W-:-:S03]  /*6960*/  F2FP.BF16.F32.PACK_AB R152, R121, R120 ;  /* 0x000000787998723e */ /* 0x001fc600000010ff */
[----:B------:R-:W-:Y:S01]  /*6970*/  STL [R1+0x248], R32 ;  /* 0x0002482001007387 */ /* 0x000fe20000100800 */
[----:B------:R-:W-:Y:S01]  /*6980*/  R2UR UR11, R29 ;  /* 0x000000001d0b72ca */ /* 0x000fe200000e0000 */
[----:B------:R-:W-:Y:S01]  /*6990*/  FADD.FTZ R191, R25, R28 ;  /* 0x0000001c19bf7221 */ /* 0x000fe20000010000 */
[----:B------:R-:W-:Y:S01]  /*69a0*/  R2UR UR14, R30 ;  /* 0x000000001e0e72ca */ /* 0x000fe200000e0000 */
        /* <DEDUP_REMOVED lines=24> */
[----:B---3--:R0:W-:Y:S02]  /*6b30*/  STL [R1+0x224], R11 ;  /* 0x0002240b01007387 */ /* 0x0081e40000100800 */
[----:B0-----:R-:W-:-:S05]  /*6b40*/  FMUL.FTZ R11, R6, R10 ;  /* 0x0000000a060b7220 */ /* 0x001fca0000410000 */
[----:B------:R-:W-:-:S05]  /*6b50*/  FSEL R11, R11, RZ, P0 ;  /* 0x000000ff0b0b7208 */ /* 0x000fca0000000000 */
[-CC-:B------:R-:W-:Y:S01]  /*6b60*/  FFMA.FTZ R149, R149, R10.reuse, -R11.reuse ;  /* 0x0000000a95957223 */ /* 0x180fe2000001080b */
[-CC-:B------:R-:W-:Y:S01]  /*6b70*/  FFMA.FTZ R148, R148, R10.reuse, -R11.reuse ;  /* 0x0000000a94947223 */ /* 0x180fe2000001080b */
[-CC-:B------:R-:W-:Y:S01]  /*6b80*/  FFMA.FTZ R21, R146, R10.reuse, -R11.reuse ;  /* 0x0000000a92157223 */ /* 0x180fe2000001080b */
[----:B------:R-:W-:-:S03]  /*6b90*/  FFMA.FTZ R147, R147, R10, -R11 ;  /* 0x0000000a93937223 */ /* 0x000fc6000001080b */
[----:B------:R-:W-:Y:S08]  /*6ba0*/  MUFU.EX2 R149, R149 ;  /* 0x0000009500957308 */ /* 0x000ff00000000800 */
[----:B------:R-:W0:Y:S08]  /*6bb0*/  MUFU.EX2 R148, R148 ;  /* 0x0000009400947308 */ /* 0x000e300000000800 */
[----:B------:R-:W1:Y:S08]  /*6bc0*/  MUFU.EX2 R24, R147 ;  /* 0x0000009300187308 */ /* 0x000e700000000800 */
[----:B------:R-:W3:Y:S01]  /*6bd0*/  MUFU.EX2 R21, R21 ;  /* 0x0000001500157308 */ /* 0x000ee20000000800 */
[----:B0-----:R-:W-:Y:S01]  /*6be0*/  FADD.FTZ R189, R149, R148 ;  /* 0x0000009495bd7221 */ /* 0x001fe20000010000 */
[----:B------:R-:W-:Y:S01]  /*6bf0*/  F2FP.BF16.F32.PACK_AB R153, R148, R149 ;  /* 0x000000959499723e */ /* 0x000fe200000010ff */
[----:B------:R-:W-:Y:S04]  /*6c00*/  STL [R1+0x2a0], R54 ;  /* 0x0002a03601007387 */ /* 0x000fe80000100800 */
[----:B------:R-:W-:Y:S01]  /*6c10*/  STL [R1+0x2a4], R55 ;  /* 0x0002a43701007387 */ /* 0x000fe20000100800 */
[----:B-1----:R-:W-:-:S03]  /*6c20*/  FADD.FTZ R189, R24, R189 ;  /* 0x000000bd18bd7221 */ /* 0x002fc60000010000 */
[----:B------:R-:W-:Y:S01]  /*6c30*/  STL [R1+0x2a8], R56 ;  /* 0x0002a83801007387 */ /* 0x000fe20000100800 */
[----:B---3--:R-:W-:-:S03]  /*6c40*/  F2FP.BF16.F32.PACK_AB R155, R21, R24 ;  /* 0x00000018159b723e */ /* 0x008fc600000010ff */
        /* <DEDUP_REMOVED lines=63> */
[----:B--2---:R-:W-:Y:S04]  /*7040*/  STL [R1+0x3a8], R123 ;  /* 0x0003a87b01007387 */ /* 0x004fe80000100800 */
        /* <DEDUP_REMOVED lines=31> */
[----:B------:R-:W-:Y:S08]  /*7240*/  MUFU.EX2 R156, R156 ;  /* 0x0000009c009c7308 */ /* 0x000ff00000000800 */
[----:B------:R-:W0:Y:S08]  /*7250*/  MUFU.EX2 R157, R157 ;  /* 0x0000009d009d7308 */ /* 0x000e300000000800 */
[----:B------:R-:W-:Y:S08]  /*7260*/  MUFU.EX2 R162, R162 ;  /* 0x000000a200a27308 */ /* 0x000ff00000000800 */
[----:B------:R-:W2:Y:S08]  /*7270*/  MUFU.EX2 R163, R163 ;  /* 0x000000a300a37308 */ /* 0x000eb00000000800 */
[----:B------:R-:W-:Y:S08]  /*7280*/  MUFU.EX2 R158, R158 ;  /* 0x0000009e009e7308 */ /* 0x000ff00000000800 */
[----:B------:R-:W3:Y:S01]  /*7290*/  MUFU.EX2 R190, R190 ;  /* 0x000000be00be7308 */ /* 0x000ee20000000800 */
[----:B------:R-:W-:Y:S04]  /*72a0*/  STL [R1+0x408], R198 ;  /* 0x000408c601007387 */ /* 0x000fe80000100800 */
[----:B------:R-:W-:Y:S01]  /*72b0*/  STL [R1+0x40c], R224 ;  /* 0x00040ce001007387 */ /* 0x000fe20000100800 */
[-CC-:B------:R-:W-:Y:S01]  /*72c0*/  FFMA.FTZ R160, R160, R10.reuse, -R11.reuse ;  /* 0x0000000aa0a07223 */ /* 0x180fe2000001080b */
[-CC-:B------:R-:W-:Y:S01]  /*72d0*/  FFMA.FTZ R180, R180, R10.reuse, -R11.reuse ;  /* 0x0000000ab4b47223 */ /* 0x180fe2000001080b */
[-CC-:B------:R-:W-:Y:S01]  /*72e0*/  FFMA.FTZ R181, R181, R10.reuse, -R11.reuse ;  /* 0x0000000ab5b57223 */ /* 0x180fe2000001080b */
[----:B------:R-:W-:Y:S01]  /*72f0*/  FFMA.FTZ R182, R182, R10, -R11 ;  /* 0x0000000ab6b67223 */ /* 0x000fe2000001080b */
[----:B------:R-:W-:Y:S08]  /*7300*/  MUFU.EX2 R159, R159 ;  /* 0x0000009f009f7308 */ /* 0x000ff00000000800 */
[----:B------:R-:W-:Y:S08]  /*7310*/  MUFU.EX2 R12, R12 ;  /* 0x0000000c000c7308 */ /* 0x000ff00000000800 */
[----:B------:R-:W-:Y:S08]  /*7320*/  MUFU.EX2 R13, R13 ;  /* 0x0000000d000d7308 */ /* 0x000ff00000000800 */
[----:B------:R-:W-:Y:S08]  /*7330*/  MUFU.EX2 R14, R14 ;  /* 0x0000000e000e7308 */ /* 0x000ff00000000800 */
[----:B------:R-:W-:Y:S01]  /*7340*/  MUFU.EX2 R160, R160 ;  /* 0x000000a000a07308 */ /* 0x000fe20000000800 */
[----:B------:R-:W-:-:S07]  /*7350*/  WARPGROUP.DEPBAR.LE gsb0, 0x0 ;  /* 0x00008000000079c5 */ /* 0x000fce0000010000 */
[----:B------:R-:W4:Y:S01]  /*7360*/  MUFU.EX2 R152, R192 ;  /* 0x000000c000987308 */ /* 0x000f220000000800 */
[----:B0-----:R-:W-:Y:S02]  /*7370*/  F2FP.BF16.F32.PACK_AB R154, R157, R156 ;  /* 0x0000009c9d9a723e */ /* 0x001fe400000010ff */
[----:B--2---:R-:W-:Y:S02]  /*7380*/  F2FP.BF16.F32.PACK_AB R153, R163, R162 ;  /* 0x000000a2a399723e */ /* 0x004fe400000010ff */
[----:B---3--:R-:W-:Y:S01]  /*7390*/  F2FP.BF16.F32.PACK_AB R155, R190, R158 ;  /* 0x0000009ebe9b723e */ /* 0x008fe200000010ff */
[----:B------:R-:W-:Y:S04]  /*73a0*/  STL.128 [R1+0x210], R24 ;  /* 0x0002101801007387 */ /* 0x000fe80000100c00 */
[----:B------:R-:W-:Y:S01]  /*73b0*/  STL.128 [R1+0x220], R28 ;  /* 0x0002201c01007387 */ /* 0x000fe20000100c00 */
[----:B----4-:R-:W-:Y:S01]  /*73c0*/  FADD.FTZ R191, R152, R191 ;  /* 0x000000bf98bf7221 */ /* 0x010fe20000010000 */
[----:B------:R-:W-:-:S02]  /*73d0*/  F2FP.BF16.F32.PACK_AB R152, R161, R152 ;  /* 0x00000098a198723e */ /* 0x000fc400000010ff */
        /* <DEDUP_REMOVED lines=36> */
[----:B------:R-:W-:Y:S01]  /*7620*/  FADD.FTZ R191, R161, R191 ;  /* 0x000000bfa1bf7221 */ /* 0x000fe20000010000 */
[-CC-:B------:R-:W-:Y:S01]  /*7630*/  FFMA.FTZ R183, R183, R10.reuse, -R11.reuse ;  /* 0x0000000ab7b77223 */ /* 0x180fe2000001080b */
[-CC-:B------:R-:W-:Y:S01]  /*7640*/  FFMA.FTZ R186, R186, R10.reuse, -R11.reuse ;  /* 0x0000000ababa7223 */ /* 0x180fe2000001080b */
[-CC-:B------:R-:W-:Y:S01]  /*7650*/  FFMA.FTZ R21, R187, R10.reuse, -R11.reuse ;  /* 0x0000000abb157223 */ /* 0x180fe2000001080b */
[----:B------:R-:W-:-:S02]  /*7660*/  FFMA.FTZ R161, R188, R10, -R11 ;  /* 0x0000000abca17223 */ /* 0x000fc4000001080b */
[----:B------:R-:W-:Y:S08]  /*7670*/  MUFU.EX2 R15, R15 ;  /* 0x0000000f000f7308 */ /* 0x000ff00000000800 */
[----:B------:R-:W3:Y:S08]  /*7680*/  MUFU.EX2 R18, R18 ;  /* 0x0000001200127308 */ /* 0x000ef00000000800 */
[----:B------:R-:W-:Y:S08]  /*7690*/  MUFU.EX2 R19, R19 ;  /* 0x0000001300137308 */ /* 0x000ff00000000800 */
[----:B------:R-:W4:Y:S08]  /*76a0*/  MUFU.EX2 R20, R20 ;  /* 0x0000001400147308 */ /* 0x000f300000000800 */
[----:B------:R-:W-:Y:S08]  /*76b0*/  MUFU.EX2 R183, R183 ;  /* 0x000000b700b77308 */ /* 0x000ff00000000800 */
[----:B------:R-:W1:Y:S08]  /*76c0*/  MUFU.EX2 R186, R186 ;  /* 0x000000ba00ba7308 */ /* 0x000e700000000800 */
[----:B------:R-:W-:Y:S08]  /*76d0*/  MUFU.EX2 R21, R21 ;  /* 0x0000001500157308 */ /* 0x000ff00000000800 */
[----:B------:R-:W1:Y:S01]  /*76e0*/  MUFU.EX2 R161, R161 ;  /* 0x000000a100a17308 */ /* 0x000e620000000800 */
[----:B------:R-:W-:-:S02]  /*76f0*/  WARPGROUP.DEPBAR.LE gsb0, 0x0 ;  /* 0x00008000000079c5 */ /* 0x000fc40000010000 */
[----:B------:R-:W-:Y:S02]  /*7700*/  F2FP.BF16.F32.PACK_AB R152, R12, R159 ;  /* 0x0000009f0c98723e */ /* 0x000fe400000010ff */
        /* <DEDUP_REMOVED lines=37> */
[----:B------:R-:W-:-:S04]  /*7960*/  FADD.FTZ R162, R162, R189 ;  /* 0x000000bda2a27221 */ /* 0x000fc80000010000 */
[----:B------:R-:W-:Y:S01]  /*7970*/  FADD.FTZ R163, R163, R162 ;  /* 0x000000a2a3a37221 */ /* 0x000fe20000010000 */
[-CC-:B------:R-:W-:Y:S01]  /*7980*/  FFMA.FTZ R168, R168, R10.reuse, -R11.reuse ;  /* 0x0000000aa8a87223 */ /* 0x180fe2000001080b */
[-CC-:B------:R-:W-:Y:S01]  /*7990*/  FFMA.FTZ R170, R170, R10.reuse, -R11.reuse ;  /* 0x0000000aaaaa7223 */ /* 0x180fe2000001080b */
[-C--:B------:R-:W-:Y:S01]  /*79a0*/  FFMA.FTZ R171, R171, R10.reuse, -R11 ;  /* 0x0000000aabab7223 */ /* 0x080fe2000001080b */
[----:B------:R-:W-:Y:S01]  /*79b0*/  FADD.FTZ R163, R158, R163 ;  /* 0x000000a39ea37221 */ /* 0x000fe20000010000 */
[-CC-:B------:R-:W-:Y:S01]  /*79c0*/  FFMA.FTZ R158, R169, R10.reuse, -R11.reuse ;  /* 0x0000000aa99e7223 */ /* 0x180fe2000001080b */
[-CC-:B------:R-:W-:Y:S01]  /*79d0*/  FFMA.FTZ R172, R172, R10.reuse, -R11.reuse ;  /* 0x0000000aacac7223 */ /* 0x180fe2000001080b */
[-CC-:B------:R-:W-:Y:S01]  /*79e0*/  FFMA.FTZ R173, R173, R10.reuse, -R11.reuse ;  /* 0x0000000aadad7223 */ /* 0x180fe2000001080b */
[-CC-:B------:R-:W-:Y:S01]  /*79f0*/  FFMA.FTZ R174, R174, R10.reuse, -R11.reuse ;  /* 0x0000000aaeae7223 */ /* 0x180fe2000001080b */
[----:B------:R-:W-:Y:S01]  /*7a00*/  FFMA.FTZ R175, R175, R10, -R11 ;  /* 0x0000000aafaf7223 */ /* 0x000fe2000001080b */
[----:B------:R-:W-:Y:S01]  /*7a10*/  VIADD R10, R8, 0x200 ;  /* 0x00000200080a7836 */ /* 0x000fe20000000000 */
[----:B------:R-:W-:Y:S04]  /*7a20*/  MUFU.EX2 R176, R176 ;  /* 0x000000b000b07308 */ /* 0x000fe80000000800 */
[----:B------:R-:W-:-:S04]  /*7a30*/  R2UR UR6, R10 ;  /* 0x000000000a0672ca */ /* 0x000fc800000e0000 */
[----:B------:R-:W0:Y:S08]  /*7a40*/  MUFU.EX2 R177, R177 ;  /* 0x000000b100b17308 */ /* 0x000e300000000800 */
[----:B------:R-:W-:Y:S08]  /*7a50*/  MUFU.EX2 R178, R178 ;  /* 0x000000b200b27308 */ /* 0x000ff00000000800 */
[----:B------:R-:W2:Y:S08]  /*7a60*/  MUFU.EX2 R179, R179 ;  /* 0x000000b300b37308 */ /* 0x000eb00000000800 */
[----:B------:R-:W-:Y:S08]  /*7a70*/  MUFU.EX2 R158, R158 ;  /* 0x0000009e009e7308 */ /* 0x000ff00000000800 */
[----:B------:R-:W-:Y:S01]  /*7a80*/  MUFU.EX2 R10, R171 ;  /* 0x000000ab000a7308 */ /* 0x000fe20000000800 */
[----:B------:R-:W-:-:S05]  /*7a90*/  IMAD.MOV.U32 R11, RZ, RZ, R9 ;  /* 0x000000ffff0b7224 */ /* 0x000fca00078e0009 */
[----:B------:R-:W-:Y:S01]  /*7aa0*/  R2UR UR7, R11 ;  /* 0x000000000b0772ca */ /* 0x000fe200000e0000 */
[----:B------:R-:W-:Y:S02]  /*7ab0*/  WARPGROUP.DEPBAR.LE gsb0, 0x0 ;  /* 0x00008000000079c5 */ /* 0x000fe40000010000 */
[----:B---3--:R-:W-:Y:S02]  /*7ac0*/  F2FP.BF16.F32.PACK_AB R152, R18, R15 ;  /* 0x0000000f1298723e */ /* 0x008fe400000010ff */
[----:B----4-:R-:W-:Y:S02]  /*7ad0*/  F2FP.BF16.F32.PACK_AB R154, R20, R19 ;  /* 0x00000013149a723e */ /* 0x010fe400000010ff */
[----:B-1----:R-:W-:Y:S02]  /*7ae0*/  F2FP.BF16.F32.PACK_AB R153, R186, R183 ;  /* 0x000000b7ba99723e */ /* 0x002fe400000010ff */
        /* <DEDUP_REMOVED lines=43> */
[----:B------:R-:W-:Y:S01]  /*7da0*/  VIADD R8, R8, 0x280 ;  /* 0x0000028008087836 */ /* 0x000fe20000000000 */
[----:B------:R-:W-:-:S02]  /*7db0*/  WARPGROUP.DEPBAR.LE gsb0, 0x0 ;  /* 0x00008000000079c5 */ /* 0x000fc40000010000 */
[----:B------:R-:W-:-:S04]  /*7dc0*/  FADD.FTZ R152, R156, R191 ;  /* 0x000000bf9c987221 */ /* 0x000fc80000010000 */
[----:B------:R-:W1:Y:S01]  /*7dd0*/  MUFU.EX2 R156, R168 ;  /* 0x000000a8009c7308 */ /* 0x000e620000000800 */
[----:B------:R-:W-:-:S07]  /*7de0*/  FADD.FTZ R152, R157, R152 ;  /* 0x000000989d987221 */ /* 0x000fce0000010000 */
[----:B------:R-:W3:Y:S01]  /*7df0*/  MUFU.EX2 R157, R170 ;  /* 0x000000aa009d7308 */ /* 0x000ee20000000800 */
[----:B------:R-:W-:Y:S01]  /*7e00*/  FADD.FTZ R159, R159, R152 ;  /* 0x000000989f9f7221 */ /* 0x000fe20000010000 */
[----:B0-----:R-:W-:Y:S02]  /*7e10*/  F2FP.BF16.F32.PACK_AB R152, R177, R176 ;  /* 0x000000b0b198723e */ /* 0x001fe400000010ff */
[----:B--2---:R-:W-:Y:S01]  /*7e20*/  F2FP.BF16.F32.PACK_AB R154, R179, R178 ;  /* 0x000000b2b39a723e */ /* 0x004fe200000010ff */
[----:B------:R-:W-:Y:S01]  /*7e30*/  STL.128 [R1+0x210], R24 ;  /* 0x0002101801007387 */ /* 0x000fe20000100c00 */
[----:B-1----:R-:W-:-:S03]  /*7e40*/  F2FP.BF16.F32.PACK_AB R153, R158, R156 ;  /* 0x0000009c9e99723e */ /* 0x002fc600000010ff */
[----:B------:R-:W-:Y:S04]  /*7e50*/  STL.128 [R1+0x220], R28 ;  /* 0x0002201c01007387 */ /* 0x000fe80000100c00 */
[----:B------:R-:W-:Y:S01]  /*7e60*/  STL.128 [R1+0x230], R32 ;  /* 0x0002302001007387 */ /* 0x000fe20000100c00 */
[----:B---3--:R-:W-:-:S03]  /*7e70*/  F2FP.BF16.F32.PACK_AB R155, R10, R157 ;  /* 0x0000009d0a9b723e */ /* 0x008fc600000010ff */
        /* <DEDUP_REMOVED lines=31> */
[----:B------:R-:W-:Y:S02]  /*8070*/  R2UR UR6, R8 ;  /* 0x00000000080672ca */ /* 0x000fe400000e0000 */
[----:B------:R-:W-:Y:S01]  /*8080*/  R2UR UR7, R9 ;  /* 0x00000000090772ca */ /* 0x000fe200000e0000 */
[----:B------:R-:W-:Y:S01]  /*8090*/  FADD.FTZ R163, R190, R163 ;  /* 0x000000a3bea37221 */ /* 0x000fe20000010000 */
[----:B------:R-:W-:Y:S01]  /*80a0*/  FADD.FTZ R12, R12, R159 ;  /* 0x0000009f0c0c7221 */ /* 0x000fe20000010000 */
[----:B------:R-:W2:Y:S02]  /*80b0*/  LDL R9, [R1+0x28] ;  /* 0x0000280001097983 */ /* 0x000ea40000100800 */
[----:B------:R-:W-:Y:S01]  /*80c0*/  FADD.FTZ R11, R160, R163 ;  /* 0x000000a3a00b7221 */ /* 0x000fe20000010000 */
[----:B------:R-:W-:Y:S01]  /*80d0*/  FADD.FTZ R13, R13, R12 ;  /* 0x0000000c0d0d7221 */ /* 0x000fe20000010000 */
[----:B------:R0:W5:Y:S02]  /*80e0*/  LDL R8, [R1+0x1f8] ;  /* 0x0001f80001087983 */ /* 0x0001640000100800 */
[----:B------:R-:W-:Y:S01]  /*80f0*/  FADD.FTZ R180, R180, R11 ;  /* 0x0000000bb4b47221 */ /* 0x000fe20000010000 */
[----:B------:R-:W-:-:S03]  /*8100*/  FADD.FTZ R160, R14, R13 ;  /* 0x0000000d0ea07221 */ /* 0x000fc60000010000 */
[----:B------:R-:W-:Y:S01]  /*8110*/  FADD.FTZ R181, R181, R180 ;  /* 0x000000b4b5b57221 */ /* 0x000fe20000010000 */
[----:B------:R-:W-:Y:S02]  /*8120*/  WARPGROUP.DEPBAR.LE gsb0, 0x0 ;  /* 0x00008000000079c5 */ /* 0x000fe40000010000 */
[----:B------:R-:W-:Y:S02]  /*8130*/  F2FP.BF16.F32.PACK_AB R152, R164, R167 ;  /* 0x000000a7a498723e */ /* 0x000fe400000010ff */
[----:B------:R-:W-:Y:S02]  /*8140*/  F2FP.BF16.F32.PACK_AB R154, R166, R165 ;  /* 0x000000a5a69a723e */ /* 0x000fe400000010ff */
        /* <DEDUP_REMOVED lines=364> */
.L_x_3437:
[----:B------:R-:W-:Y:S05]  /*9810*/  BSYNC B0 ;  /* 0x0000000000007941 */ /* 0x000fea0003800000 */
.L_x_3436:
        /* <DEDUP_REMOVED lines=31> */
.L_x_3440:
[----:B------:R-:W-:-:S13]  /*9a10*/  ISETP.NE.AND P0, PT, R3, 0x1, PT ;  /* 0x000000010300780c */ /* 0x000fda0003f05270 */
[----:B------:R-:W-:-:S05]  /*9a20*/  @P0 IMAD.HI.U32 R4, R6, R4, RZ ;  /* 0x0000000406040227 */ /* 0x000fca00078e00ff */
[----:B------:R-:W-:-:S07]  /*9a30*/  @P0 SHF.R.U32.HI R6, RZ, R5, R4 ;  /* 0x00000005ff060219 */ /* 0x000fce0000011604 */
.L_x_3441:
[----:B------:R-:W-:Y:S05]  /*9a40*/  BSYNC B0 ;  /* 0x0000000000007941 */ /* 0x000fea0003800000 */
.L_x_3439:
[----:B------:R-:W-:-:S05]  /*9a50*/  IMAD R3, R6, R3, R3 ;  /* 0x0000000306037224 */ /* 0x000fca00078e0203 */
[----:B------:R-:W-:-:S07]  /*9a60*/  VIMNMX R2, R2, R3, PT ;  /* 0x0000000302027248 */ /* 0x000fce0003fe0100 */
.L_x_3438:
        /* <DEDUP_REMOVED lines=8> */
.L_x_3445:
[----:B------:R-:W-:Y:S01]  /*9af0*/  VIADD R0, R16, 0x158 ;  /* 0x0000015810007836 */ /* 0x000fe20000000000 */
[----:B------:R-:W-:-:S07]  /*9b00*/  MOV R224, 0x9b20 ;  /* 0x00009b2000e07802 */ /* 0x000fce0000000f00 */
[----:B------:R-:W-:Y:S05]  /*9b10*/  CALL.REL.NOINC `($_ZN7cutlass13device_kernelIN5flash11enable_sm90INS1_16FlashAttnFwdSm90INS1_25CollectiveMainloopFwdSm90ILi2EN4cute5tupleIJNS5_1CILi1EEES8_S8_EEENS6_IJNS7_ILi128EEENS7_ILi96EEENS7_ILi64EEEEEELi256ENS_10bfloat16_tEfNS_4arch4Sm90ELb0ELb1ELb1ELb1ELb1ELb0ELb1ELb1ELb0ELb1ELb0ELb0EEENS1_21CollectiveEpilogueFwdINS6_IJSA_NS7_ILi256EEESB_EEES9_SE_SG_Li256ELb1ELb1ELb0ELb0EEENS1_36VarlenDynamicPersistentTileSchedulerILi128ELi96ELi256ELi128ELb0ELb1ELb1ELb1ELb0ELb1EEEEEEEEEvNT_6ParamsE$_ZZN5flash25CollectiveMainloopFwdSm90ILi2EN4cute5tupleIJNS1_1CILi1EEES4_S4_EEENS2_IJNS3_ILi128EEENS3_ILi96EEENS3_ILi64EEEEEELi256EN7cutlass10bfloat16_tEfNSA_4arch4Sm90ELb0ELb1ELb1ELb1ELb1ELb0ELb1ELb1ELb0ELb1ELb0ELb0EE3mmaINS_16FlashAttnFwdSm90ISE_NS_21CollectiveEpilogueFwdINS2_IJS6_NS3_ILi256EEES7_EEES5_SB_SD_Li256ELb1ELb1ELb0ELb0EEENS_36VarlenDynamicPersistentTileSchedulerILi128ELi96ELi256ELi128ELb0ELb1ELb1ELb1ELb0ELb1EEEE13SharedStorageENS1_6TensorINS1_11ArrayEngineIfLm128EEENS1_6LayoutINS2_IJNS2_IJNS3_ILi2EEEST_NS3_ILi32EEEEEES4_S4_EEENS2_IJNS2_IJS4_ST_NS3_ILi4EEEEEENS3_ILi0EEESZ_EEEEEEENS_7SoftmaxILi2ELi0EEEEEbRKNSE_6ParamsENSA_13PipelineAsyncILi2EEES19_RNSA_13PipelineStateILj2EEERT0_RT1_iRiRKNS_16SeqlenInfoQKNewKILb1ELb0EEENS2_IJiiiiEEERT_ENKUliT_T0_T1_E_clIZSF_ISO_S12_S14_EbS17_S19_S19_S1C_S1E_S1G_iS1H_S1L_S1M_S1O_EUlRS1P_iE1_NS3_ILb0EEENS3_ILb1EEEEEDaiS1P_S1Q_S1R_) ;  /* 0x0000023c00e07944 */ /* 0x000fea0003c00000 */
[C---:B------:R-:W-:Y:S01]  /*9b20*/  ISETP.GT.AND P0, PT, R10.reuse, R192, PT ;  /* 0x000000c00a00720c */ /* 0x040fe20003f04270 */
[----:B------:R-:W-:-:S12]  /*9b30*/  VIADD R10, R10, 0xffffffff ;  /* 0xffffffff0a0a7836 */ /* 0x000fd80000000000 */
[----:B------:R-:W-:Y:S05]  /*9b40*/  @P0 BRA `(.L_x_3445) ;  /* 0xfffffffc00e80947 */ /* 0x000fea000383ffff */
[----:B------:R-:W-:Y:S05]  /*9b50*/  BSYNC B0 ;  /* 0x0000000000007941 */ /* 0x000fea0003800000 */
.L_x_3444:
[----:B------:R-:W2:Y:S02]  /*9b60*/  LDL R0, [R1+0x50] ;  /* 0x0000500001007983 */ /* 0x000ea40000100800 */
[----:B--2---:R-:W-:-:S07]  /*9b70*/  IMAD.SHL.U32 R0, R0, 0x80, RZ ;  /* 0x0000008000007824 */ /* 0x004fce00078e00ff */
.L_x_3443:
[----:B------:R-:W-:Y:S05]  /*9b80*/  BSYNC B1 ;  /* 0x0000000000017941 */ /* 0x000fea0003800000 */
.L_x_3442:
        /* <DEDUP_REMOVED lines=26> */
.L_x_3448:
[----:B------:R-:W-:Y:S02]  /*9d30*/  ULDC UR4, c[0x0][0xadc] ;  /* 0x0002b70000047ab9 */ /* 0x000fe40000000800 */
[----:B------:R-:W-:-:S05]  /*9d40*/  IMAD.U32 R5, RZ, RZ, UR4 ;  /* 0x00000004ff057e24 */ /* 0x000fca000f8e00ff */
[----:B------:R-:W-:-:S13]  /*9d50*/  ISETP.NE.AND P0, PT, R5, 0x1, PT ;  /* 0x000000010500780c */ /* 0x000fda0003f05270 */
[----:B------:R-:W0:Y:S02]  /*9d60*/  @P0 LDC.64 R6, c[0x0][0xae0] ;  /* 0x0002b800ff060b82 */ /* 0x000e240000000a00 */
[----:B0-----:R-:W-:-:S05]  /*9d70*/  @P0 IMAD.HI.U32 R4, R0, R6, RZ ;  /* 0x0000000600040227 */ /* 0x001fca00078e00ff */
[----:B------:R-:W-:-:S07]  /*9d80*/  @P0 SHF.R.U32.HI R0, RZ, R7, R4 ;  /* 0x00000007ff000219 */ /* 0x000fce0000011604 */
.L_x_3449:
[----:B------:R-:W-:Y:S05]  /*9d90*/  BSYNC B0 ;  /* 0x0000000000007941 */ /* 0x000fea0003800000 */
.L_x_3447:
[----:B------:R-:W-:-:S05]  /*9da0*/  IMAD R3, R0, R5, RZ ;  /* 0x0000000500037224 */ /* 0x000fca00078e02ff */
[----:B------:R-:W-:-:S07]  /*9db0*/  VIMNMX R2, R2, R3, !PT ;  /* 0x0000000302027248 */ /* 0x000fce0007fe0100 */
.L_x_3446:
[----:B------:R-:W-:-:S04]  /*9dc0*/  VIADD R2, R2, 0x5f ;  /* 0x0000005f02027836 */ /* 0x000fc80000000000 */
[----:B------:R-:W-:-:S05]  /*9dd0*/  IMAD.HI R2, R2, 0x2aaaaaab, RZ ;  /* 0x2aaaaaab02027827 */ /* 0x000fca00078e02ff */
[----:B------:R-:W-:-:S04]  /*9de0*/  SHF.R.U32.HI R3, RZ, 0x1f, R2 ;  /* 0x0000001fff037819 */ /* 0x000fc80000011602 */
[----:B------:R-:W-:-:S04]  /*9df0*/  LEA.HI.SX32 R2, R2, R3, 0x1c ;  /* 0x0000000302027211 */ /* 0x000fc800078fe2ff */
[----:B------:R-:W-:-:S04]  /*9e00*/  VIMNMX R2, R2, UR40, !PT ;  /* 0x0000002802027c48 */ /* 0x000fc8000ffe0100 */
[----:B------:R-:W-:-:S13]  /*9e10*/  ISETP.GE.AND P0, PT, R10, R2, PT ;  /* 0x000000020a00720c */ /* 0x000fda0003f06270 */
[----:B------:R-:W-:Y:S05]  /*9e20*/  @!P0 BRA `(.L_x_3450) ;  /* 0x0000009c00788947 */ /* 0x000fea0003800000 */
.L_x_3469:
        /* <DEDUP_REMOVED lines=20> */
.L_x_3452:
[----:B------:R-:W-:Y:S05]  /*9f70*/  BSYNC B0 ;  /* 0x0000000000007941 */ /* 0x000fea0003800000 */
.L_x_3451:
        /* <DEDUP_REMOVED lines=9> */
.L_x_3454:
[----:B------:R-:W-:Y:S05]  /*a010*/  BSYNC B0 ;  /* 0x0000000000007941 */ /* 0x000fea0003800000 */
.L_x_3453:
[----:B------:R-:W-:Y:S04]  /*a020*/  BSSY B0, `(.L_x_3455) ;  /* 0x0000006000007945 */ /* 0x000fe80003800000 */
[----:B--2---:R-:W-:Y:S05]  /*a030*/  @P0 BRA `(.L_x_3456) ;  /* 0x0000000000100947 */ /* 0x004fea0003800000 */
[----:B-----5:R-:W-:Y:S01]  /*a040*/  IMAD R6, R6, 0x8, R3 ;  /* 0x0000000806067824 */ /* 0x020fe200078e0203 */
[----:B------:R-:W-:-:S04]  /*a050*/  SHF.L.U32 R7, R7, 0x1f, RZ ;  /* 0x0000001f07077819 */ /* 0x000fc800000006ff */
[----:B------:R-:W0:Y:S02]  /*a060*/  SYNCS.PHASECHK.TRANS64.TRYWAIT P0, [R6+URZ], R7 ;  /* 0x00000007060075a7 */ /* 0x000e24000800017f */
[----:B0-----:R-:W-:Y:S05]  /*a070*/  @!P0 BRA `(.L_x_3457) ;  /* 0x000001f400a48947 */ /* 0x001fea0003800000 */
.L_x_3456:
[----:B------:R-:W-:Y:S05]  /*a080*/  BSYNC B0 ;  /* 0x0000000000007941 */ /* 0x000fea0003800000 */
.L_x_3455:
        /* <DEDUP_REMOVED lines=57> */
.L_x_3459:
[----:B------:R-:W-:Y:S05]  /*a420*/  BSYNC B0 ;  /* 0x0000000000007941 */ /* 0x000fea0003800000 */
.L_x_3458:
        /* <DEDUP_REMOVED lines=11> */
.L_x_3461:
[----:B------:R-:W-:Y:S05]  /*a4e0*/  BSYNC B0 ;  /* 0x0000000000007941 */ /* 0x000fea0003800000 */
.L_x_3460:
[----:B------:R-:W-:Y:S04]  /*a4f0*/  BSSY B0, `(.L_x_3462) ;  /* 0x0000007000007945 */ /* 0x000fe80003800000 */
[----:B------:R-:W-:Y:S05]  /*a500*/  @P0 BRA `(.L_x_3463) ;  /* 0x0000000000140947 */ /* 0x000fea0003800000 */
[----:B------:R-:W2:Y:S02]  /*a510*/  LD.E.64 R4, desc[UR36][R16.64+0x40] ;  /* 0x0000402410047980 */ /* 0x000ea4000c101b00 */
[----:B--2---:R-:W-:-:S05]  /*a520*/  MOV R5, R4 ;  /* 0x0000000400057202 */ /* 0x004fca0000000f00 */
[----:B------:R-:W-:-:S04]  /*a530*/  IMAD R18, R18, 0x8, R5 ;  /* 0x0000000812127824 */ /* 0x000fc800078e0205 */
[----:B------:R-:W0:Y:S02]  /*a540*/  SYNCS.PHASECHK.TRANS64.TRYWAIT P0, [R18+URZ], R19 ;  /* 0x00000013120075a7 */ /* 0x000e24000800017f */
[----:B0-----:R-:W-:Y:S05]  /*a550*/  @!P0 BRA `(.L_x_3464) ;  /* 0x000001f000808947 */ /* 0x001fea0003800000 */
.L_x_3463:
[----:B------:R-:W-:Y:S05]  /*a560*/  BSYNC B0 ;  /* 0x0000000000007941 */ /* 0x000fea0003800000 */
.L_x_3462:
        /* <DEDUP_REMOVED lines=204> */
.L_x_3466:
[----:B------:R-:W-:Y:S05]  /*b230*/  BSYNC B0 ;  /* 0x0000000000007941 */ /* 0x000fea0003800000 */
.L_x_3465:
        /* <DEDUP_REMOVED lines=10> */
[-C--:B------:R-:W-:Y:S01]  /*b2e0*/  FMUL.FTZ R11, R28, R8.reuse ;  /* 0x000000081c0b7220 */ /* 0x080fe20000410000 */
[-C--:B------:R-:W-:Y:S01]  /*b2f0*/  FMUL.FTZ R20, R29, R8.reuse ;  /* 0x000000081d147220 */ /* 0x080fe20000410000 */
[-C--:B------:R-:W-:Y:S01]  /*b300*/  FMUL.FTZ R6, R26, R8.reuse ;  /* 0x000000081a067220 */ /* 0x080fe20000410000 */
[-C--:B------:R-:W-:Y:S01]  /*b310*/  FMUL.FTZ R52, R52, R8.reuse ;  /* 0x0000000834347220 */ /* 0x080fe20000410000 */
[----:B------:R-:W3:Y:S01]  /*b320*/  MUFU.TANH R3, R3 ;  /* 0x0000000300037308 */ /* 0x000ee20000002400 */
[-C--:B------:R-:W-:Y:S01]  /*b330*/  FMUL.FTZ R26, R32, R8.reuse ;  /* 0x00000008201a7220 */ /* 0x080fe20000410000 */
[-C--:B------:R-:W-:Y:S01]  /*b340*/  FMUL.FTZ R13, R27, R8.reuse ;  /* 0x000000081b0d7220 */ /* 0x080fe20000410000 */
[-C--:B------:R-:W-:Y:S01]  /*b350*/  FMUL.FTZ R9, R53, R8.reuse ;  /* 0x0000000835097220 */ /* 0x080fe20000410000 */
[-C--:B------:R-:W-:Y:S01]  /*b360*/  FMUL.FTZ R56, R56, R8.reuse ;  /* 0x0000000838387220 */ /* 0x080fe20000410000 */
[-C--:B------:R-:W-:Y:S01]  /*b370*/  FMUL.FTZ R57, R57, R8.reuse ;  /* 0x0000000839397220 */ /* 0x080fe20000410000 */
[-C--:B------:R-:W-:Y:S01]  /*b380*/  FMUL.FTZ R60, R60, R8.reuse ;  /* 0x000000083c3c7220 */ /* 0x080fe20000410000 */
[-C--:B------:R-:W-:Y:S01]  /*b390*/  FMUL.FTZ R61, R61, R8.reuse ;  /* 0x000000083d3d7220 */ /* 0x080fe20000410000 */
[----:B------:R-:W0:Y:S01]  /*b3a0*/  MUFU.TANH R7, R7 ;  /* 0x0000000700077308 */ /* 0x000e220000002400 */
[-C--:B------:R-:W-:Y:S01]  /*b3b0*/  FMUL.FTZ R28, R33, R8.reuse ;  /* 0x00000008211c7220 */ /* 0x080fe20000410000 */
[-C--:B------:R-:W-:Y:S01]  /*b3c0*/  FMUL.FTZ R64, R64, R8.reuse ;  /* 0x0000000840407220 */ /* 0x080fe20000410000 */
[-C--:B------:R-:W-:Y:S01]  /*b3d0*/  FMUL.FTZ R65, R65, R8.reuse ;  /* 0x0000000841417220 */ /* 0x080fe20000410000 */
[-C--:B------:R-:W-:Y:S01]  /*b3e0*/  FMUL.FTZ R68, R68, R8.reuse ;  /* 0x0000000844447220 */ /* 0x080fe20000410000 */
[-C--:B------:R-:W-:Y:S01]  /*b3f0*/  FMUL.FTZ R69, R69, R8.reuse ;  /* 0x0000000845457220 */ /* 0x080fe20000410000 */
[----:B------:R-:W2:Y:S02]  /*b400*/  LDL R24, [R1+0x440] ;  /* 0x0004400001187983 */ /* 0x000ea40000100800 */
[----:B------:R-:W1:Y:S01]  /*b410*/  MUFU.TANH R11, R11 ;  /* 0x0000000b000b7308 */ /* 0x000e620000002400 */
[----:B------:R-:W-:Y:S01]  /*b420*/  FMUL.FTZ R25, R30, R8 ;  /* 0x000000081e197220 */ /* 0x000fe20000410000 */
[----:B---3--:R-:W-:-:S06]  /*b430*/  FMNMX.FTZ R12, R3, R4, !PT ;  /* 0x00000004030c7209 */ /* 0x008fcc0007810000 */
[----:B------:R-:W3:Y:S01]  /*b440*/  MUFU.TANH R20, R20 ;  /* 0x0000001400147308 */ /* 0x000ee20000002400 */
[----:B------:R-:W-:Y:S01]  /*b450*/  FMUL.FTZ R30, R36, R8 ;  /* 0x00000008241e7220 */ /* 0x000fe20000410000 */
[----:B0-----:R-:W-:-:S06]  /*b460*/  FMNMX.FTZ R12, R7, R12, !PT ;  /* 0x0000000c070c7209 */ /* 0x001fcc0007810000 */
[----:B------:R-:W0:Y:S01]  /*b470*/  MUFU.TANH R26, R26 ;  /* 0x0000001a001a7308 */ /* 0x000e220000002400 */
[-C--:B------:R-:W-:Y:S01]  /*b480*/  FMUL.FTZ R32, R37, R8.reuse ;  /* 0x0000000825207220 */ /* 0x080fe20000410000 */
[----:B------:R-:W-:Y:S01]  /*b490*/  FMUL.FTZ R29, R34, R8 ;  /* 0x00000008221d7220 */ /* 0x000fe20000410000 */
[----:B-1----:R-:W-:-:S05]  /*b4a0*/  FMNMX.FTZ R15, R11, R12, !PT ;  /* 0x0000000c0b0f7209 */ /* 0x002fca0007810000 */
[----:B------:R-:W1:Y:S01]  /*b4b0*/  MUFU.TANH R28, R28 ;  /* 0x0000001c001c7308 */ /* 0x000e620000002400 */
[----:B------:R-:W-:Y:S01]  /*b4c0*/  FMUL.FTZ R34, R40, R8 ;  /* 0x0000000828227220 */ /* 0x000fe20000410000 */
[----:B---3--:R-:W-:-:S06]  /*b4d0*/  FMNMX.FTZ R15, R20, R15, !PT ;  /* 0x0000000f140f7209 */ /* 0x008fcc0007810000 */
[----:B------:R-:W3:Y:S01]  /*b4e0*/  MUFU.TANH R30, R30 ;  /* 0x0000001e001e7308 */ /* 0x000ee20000002400 */
[-C--:B------:R-:W-:Y:S01]  /*b4f0*/  FMUL.FTZ R36, R41, R8.reuse ;  /* 0x0000000829247220 */ /* 0x080fe20000410000 */
[----:B------:R-:W-:Y:S01]  /*b500*/  FMUL.FTZ R33, R38, R8 ;  /* 0x0000000826217220 */ /* 0x000fe20000410000 */
[----:B0-----:R-:W-:-:S05]  /*b510*/  FMNMX.FTZ R15, R26, R15, !PT ;  /* 0x0000000f1a0f7209 */ /* 0x001fca0007810000 */
[----:B------:R-:W0:Y:S01]  /*b520*/  MUFU.TANH R32, R32 ;  /* 0x0000002000207308 */ /* 0x000e220000002400 */
[----:B------:R-:W-:Y:S01]  /*b530*/  FMUL.FTZ R38, R44, R8 ;  /* 0x000000082c267220 */ /* 0x000fe20000410000 */
[----:B-1----:R-:W-:-:S06]  /*b540*/  FMNMX.FTZ R15, R28, R15, !PT ;  /* 0x0000000f1c0f7209 */ /* 0x002fcc0007810000 */
        /* <DEDUP_REMOVED lines=11> */
[----:B---3--:R-:W-:-:S07]  /*b600*/  FMNMX.FTZ R15, R36, R15, !PT ;  /* 0x0000000f240f7209 */ /* 0x008fce0007810000 */
[----:B------:R-:W3:Y:S01]  /*b610*/  MUFU.TANH R44, R44 ;  /* 0x0000002c002c7308 */ /* 0x000ee20000002400 */
[----:B0-----:R-:W-:-:S07]  /*b620*/  FMNMX.FTZ R15, R38, R15, !PT ;  /* 0x0000000f260f7209 */ /* 0x001fce0007810000 */
[----:B------:R-:W0:Y:S01]  /*b630*/  MUFU.TANH R42, R42 ;  /* 0x0000002a002a7308 */ /* 0x000e220000002400 */
[----:B------:R-:W-:Y:S01]  /*b640*/  FMUL.FTZ R41, R46, R8 ;  /* 0x000000082e297220 */ /* 0x000fe20000410000 */
[----:B-1----:R-:W-:-:S06]  /*b650*/  FMNMX.FTZ R15, R40, R15, !PT ;  /* 0x0000000f280f7209 */ /* 0x002fcc0007810000 */
[----:B------:R-:W1:Y:S01]  /*b660*/  MUFU.TANH R52, R52 ;  /* 0x0000003400347308 */ /* 0x000e620000002400 */
[----:B------:R-:W-:-:S07]  /*b670*/  FMUL.FTZ R27, R31, R8 ;  /* 0x000000081f1b7220 */ /* 0x000fce0000410000 */
[----:B------:R-:W4:Y:S01]  /*b680*/  MUFU.TANH R6, R6 ;  /* 0x0000000600067308 */ /* 0x000f220000002400 */
[----:B---3--:R-:W-:-:S07]  /*b690*/  FMNMX.FTZ R15, R44, R15, !PT ;  /* 0x0000000f2c0f7209 */ /* 0x008fce0007810000 */
[----:B------:R-:W3:Y:S08]  /*b6a0*/  MUFU.TANH R46, R9 ;  /* 0x00000009002e7308 */ /* 0x000ef00000002400 */
[----:B------:R-:W3:Y:S01]  /*b6b0*/  MUFU.TANH R13, R13 ;  /* 0x0000000d000d7308 */ /* 0x000ee20000002400 */
[----:B0-----:R-:W-:-:S07]  /*b6c0*/  FMNMX.FTZ R15, R42, R15, !PT ;  /* 0x0000000f2a0f7209 */ /* 0x001fce0007810000 */
[----:B------:R-:W0:Y:S01]  /*b6d0*/  MUFU.TANH R56, R56 ;  /* 0x0000003800387308 */ /* 0x000e220000002400 */
[----:B------:R-:W-:-:S07]  /*b6e0*/  FMUL.FTZ R31, R35, R8 ;  /* 0x00000008231f7220 */ /* 0x000fce0000410000 */
[----:B------:R-:W0:Y:S01]  /*b6f0*/  MUFU.TANH R25, R25 ;  /* 0x0000001900197308 */ /* 0x000e220000002400 */
[----:B-1----:R-:W-:Y:S01]  /*b700*/  FMNMX.FTZ R15, R52, R15, !PT ;  /* 0x0000000f340f7209 */ /* 0x002fe20007810000 */
[----:B------:R-:W-:-:S06]  /*b710*/  FMUL.FTZ R45, R47, R8 ;  /* 0x000000082f2d7220 */ /* 0x000fcc0000410000 */
[----:B------:R-:W1:Y:S01]  /*b720*/  MUFU.TANH R48, R57 ;  /* 0x0000003900307308 */ /* 0x000e620000002400 */
[----:B----4-:R-:W-:Y:S01]  /*b730*/  FMNMX.FTZ R12, R6, R5, !PT ;  /* 0x00000005060c7209 */ /* 0x010fe20007810000 */
[----:B------:R-:W-:-:S06]  /*b740*/  FMUL.FTZ R47, R50, R8 ;  /* 0x00000008322f7220 */ /* 0x000fcc0000410000 */
[----:B------:R-:W4:Y:S01]  /*b750*/  MUFU.TANH R27, R27 ;  /* 0x0000001b001b7308 */ /* 0x000f220000002400 */
[----:B---3--:R-:W-:-:S07]  /*b760*/  FMNMX.FTZ R15, R46, R15, !PT ;  /* 0x0000000f2e0f7209 */ /* 0x008fce0007810000 */
[----:B------:R-:W3:Y:S01]  /*b770*/  MUFU.TANH R60, R60 ;  /* 0x0000003c003c7308 */ /* 0x000ee20000002400 */
[----:B------:R-:W-:Y:S01]  /*b780*/  FMNMX.FTZ R12, R13, R12, !PT ;  /* 0x0000000c0d0c7209 */ /* 0x000fe20007810000 */
[----:B------:R-:W-:-:S06]  /*b790*/  FMUL.FTZ R35, R39, R8 ;  /* 0x0000000827237220 */ /* 0x000fcc0000410000 */
[----:B------:R-:W3:Y:S01]  /*b7a0*/  MUFU.TANH R29, R29 ;  /* 0x0000001d001d7308 */ /* 0x000ee20000002400 */
[----:B0-----:R-:W-:Y:S01]  /*b7b0*/  FMNMX.FTZ R15, R56, R15, !PT ;  /* 0x0000000f380f7209 */ /* 0x001fe20007810000 */
[----:B------:R-:W-:-:S06]  /*b7c0*/  FMUL.FTZ R49, R51, R8 ;  /* 0x0000000833317220 */ /* 0x000fcc0000410000 */
[----:B------:R-:W0:Y:S01]  /*b7d0*/  MUFU.TANH R50, R61 ;  /* 0x0000003d00327308 */ /* 0x000e220000002400 */
[----:B------:R-:W-:Y:S01]  /*b7e0*/  FMNMX.FTZ R12, R25, R12, !PT ;  /* 0x0000000c190c7209 */ /* 0x000fe20007810000 */
[----:B------:R-:W-:-:S06]  /*b7f0*/  FMUL.FTZ R51, R54, R8 ;  /* 0x0000000836337220 */ /* 0x000fcc0000410000 */
[----:B------:R-:W0:Y:S01]  /*b800*/  MUFU.TANH R31, R31 ;  /* 0x0000001f001f7308 */ /* 0x000e220000002400 */
[----:B-1----:R-:W-:-:S07]  /*b810*/  FMNMX.FTZ R15, R48, R15, !PT ;  /* 0x0000000f300f7209 */ /* 0x002fce0007810000 */
[----:B------:R-:W1:Y:S01]  /*b820*/  MUFU.TANH R64, R64 ;  /* 0x0000004000407308 */ /* 0x000e620000002400 */
[----:B----4-:R-:W-:Y:S01]  /*b830*/  FMNMX.FTZ R12, R27, R12, !PT ;  /* 0x0000000c1b0c7209 */ /* 0x010fe20007810000 */
[----:B------:R-:W-:-:S06]  /*b840*/  FMUL.FTZ R39, R43, R8 ;  /* 0x000000082b277220 */ /* 0x000fcc0000410000 */
[----:B------:R-:W4:Y:S01]  /*b850*/  MUFU.TANH R33, R33 ;  /* 0x0000002100217308 */ /* 0x000f220000002400 */
[----:B---3--:R-:W-:Y:S01]  /*b860*/  FMNMX.FTZ R15, R60, R15, !PT ;  /* 0x0000000f3c0f7209 */ /* 0x008fe20007810000 */
[----:B------:R-:W-:-:S06]  /*b870*/  FMUL.FTZ R53, R55, R8 ;  /* 0x0000000837357220 */ /* 0x000fcc0000410000 */
[----:B------:R-:W3:Y:S01]  /*b880*/  MUFU.TANH R54, R65 ;  /* 0x0000004100367308 */ /* 0x000ee20000002400 */
[----:B------:R-:W-:Y:S01]  /*b890*/  FMNMX.FTZ R12, R29, R12, !PT ;  /* 0x0000000c1d0c7209 */ /* 0x000fe20007810000 */
[----:B------:R-:W-:-:S06]  /*b8a0*/  FMUL.FTZ R55, R58, R8 ;  /* 0x000000083a377220 */ /* 0x000fcc0000410000 */
[----:B------:R-:W3:Y:S01]  /*b8b0*/  MUFU.TANH R35, R35 ;  /* 0x0000002300237308 */ /* 0x000ee20000002400 */
[----:B0-----:R-:W-:-:S07]  /*b8c0*/  FMNMX.FTZ R15, R50, R15, !PT ;  /* 0x0000000f320f7209 */ /* 0x001fce0007810000 */
[----:B------:R-:W0:Y:S01]  /*b8d0*/  MUFU.TANH R68, R68 ;  /* 0x0000004400447308 */ /* 0x000e220000002400 */
[----:B------:R-:W-:-:S07]  /*b8e0*/  FMNMX.FTZ R12, R31, R12, !PT ;  /* 0x0000000c1f0c7209 */ /* 0x000fce0007810000 */
[----:B------:R-:W0:Y:S01]  /*b8f0*/  MUFU.TANH R37, R37 ;  /* 0x0000002500257308 */ /* 0x000e220000002400 */
[----:B-1----:R-:W-:-:S07]  /*b900*/  FMNMX.FTZ R15, R64, R15, !PT ;  /* 0x0000000f400f7209 */ /* 0x002fce0007810000 */
[----:B------:R-:W1:Y:S01]  /*b910*/  MUFU.TANH R58, R69 ;  /* 0x00000045003a7308 */ /* 0x000e620000002400 */
[----:B----4-:R-:W-:-:S07]  /*b920*/  FMNMX.FTZ R12, R33, R12, !PT ;  /* 0x0000000c210c7209 */ /* 0x010fce0007810000 */
[----:B------:R-:W4:Y:S01]  /*b930*/  MUFU.TANH R39, R39 ;  /* 0x0000002700277308 */ /* 0x000f220000002400 */
[----:B---3--:R-:W-:Y:S02]  /*b940*/  FMNMX.FTZ R15, R54, R15, !PT ;  /* 0x0000000f360f7209 */ /* 0x008fe40007810000 */
[----:B------:R-:W-:-:S05]  /*b950*/  FMNMX.FTZ R12, R35, R12, !PT ;  /* 0x0000000c230c7209 */ /* 0x000fca0007810000 */
[----:B------:R-:W3:Y:S01]  /*b960*/  MUFU.TANH R41, R41 ;  /* 0x0000002900297308 */ /* 0x000ee20000002400 */
[----:B0-----:R-:W-:Y:S02]  /*b970*/  FMNMX.FTZ R15, R68, R15, !PT ;  /* 0x0000000f440f7209 */ /* 0x001fe40007810000 */
[----:B------:R-:W-:-:S05]  /*b980*/  FMNMX.FTZ R12, R37, R12, !PT ;  /* 0x0000000c250c7209 */ /* 0x000fca0007810000 */
[----:B------:R-:W0:Y:S01]  /*b990*/  MUFU.TANH R45, R45 ;  /* 0x0000002d002d7308 */ /* 0x000e220000002400 */
[----:B-1----:R-:W-:Y:S02]  /*b9a0*/  FMNMX.FTZ R14, R58, R15, !PT ;  /* 0x0000000f3a0e7209 */ /* 0x002fe40007810000 */
[----:B----4-:R-:W-:-:S05]  /*b9b0*/  FMNMX.FTZ R12, R39, R12, !PT ;  /* 0x0000000c270c7209 */ /* 0x010fca0007810000 */
[----:B------:R-:W1:Y:S01]  /*b9c0*/  MUFU.TANH R47, R47 ;  /* 0x0000002f002f7308 */ /* 0x000e620000002400 */
[----:B---3--:R-:W-:Y:S01]  /*b9d0*/  FMNMX.FTZ R12, R41, R12, !PT ;  /* 0x0000000c290c7209 */ /* 0x008fe20007810000 */
[----:B------:R-:W3:Y:S06]  /*b9e0*/  SHFL.BFLY PT, R9, R14, 0x2, 0x1f ;  /* 0x0c401f000e097f89 */ /* 0x000eec00000e0000 */
[----:B------:R-:W4:Y:S01]  /*b9f0*/  MUFU.TANH R49, R49 ;  /* 0x0000003100317308 */ /* 0x000f220000002400 */
[----:B0-----:R-:W-:Y:S01]  /*ba00*/  FMNMX.FTZ R12, R45, R12, !PT ;  /* 0x0000000c2d0c7209 */ /* 0x001fe20007810000 */
[----:B------:R-:W-:-:S06]  /*ba10*/  FMUL.FTZ R57, R59, R8 ;  /* 0x000000083b397220 */ /* 0x000fcc0000410000 */
[----:B------:R-:W0:Y:S01]  /*ba20*/  MUFU.TANH R51, R51 ;  /* 0x0000003300337308 */ /* 0x000e220000002400 */
[----:B-1----:R-:W-:Y:S01]  /*ba30*/  FMNMX.FTZ R12, R47, R12, !PT ;  /* 0x0000000c2f0c7209 */ /* 0x002fe20007810000 */
[----:B------:R-:W-:-:S06]  /*ba40*/  FMUL.FTZ R59, R62, R8 ;  /* 0x000000083e3b7220 */ /* 0x000fcc0000410000 */
[----:B------:R-:W1:Y:S01]  /*ba50*/  MUFU.TANH R53, R53 ;  /* 0x0000003500357308 */ /* 0x000e620000002400 */
[----:B----4-:R-:W-:Y:S01]  /*ba60*/  FMNMX.FTZ R12, R49, R12, !PT ;  /* 0x0000000c310c7209 */ /* 0x010fe20007810000 */
[----:B------:R-:W-:-:S06]  /*ba70*/  FMUL.FTZ R61, R63, R8 ;  /* 0x000000083f3d7220 */ /* 0x000fcc0000410000 */
        /* <DEDUP_REMOVED lines=8> */
[----:B------:R-:W-:Y:S01]  /*bb00*/  FMUL.FTZ R67, R70, R8 ;  /* 0x0000000846437220 */ /* 0x000fe20000410000 */
[----:B---3--:R-:W-:-:S05]  /*bb10*/  FMNMX.FTZ R9, R14, R9, !PT ;  /* 0x000000090e097209 */ /* 0x008fca0007810000 */
[----:B------:R-:W3:Y:S01]  /*bb20*/  MUFU.TANH R61, R61 ;  /* 0x0000003d003d7308 */ /* 0x000ee20000002400 */
[----:B0-----:R-:W-:Y:S01]  /*bb30*/  FMNMX.FTZ R12, R57, R12, !PT ;  /* 0x0000000c390c7209 */ /* 0x001fe20007810000 */
[----:B------:R-:W0:Y:S06]  /*bb40*/  SHFL.BFLY PT, R18, R9, 0x1, 0x1f ;  /* 0x0c201f0009127f89 */ /* 0x000e2c00000e0000 */
[----:B------:R-:W4:Y:S01]  /*bb50*/  MUFU.TANH R63, R63 ;  /* 0x0000003f003f7308 */ /* 0x000f220000002400 */
[----:B------:R-:W-:Y:S01]  /*bb60*/  FMUL.FTZ R69, R71, R8 ;  /* 0x0000000847457220 */ /* 0x000fe20000410000 */
[----:B-1----:R-:W-:-:S06]  /*bb70*/  FMNMX.FTZ R12, R59, R12, !PT ;  /* 0x0000000c3b0c7209 */ /* 0x002fcc0007810000 */
[----:B------:R-:W1:Y:S01]  /*bb80*/  MUFU.TANH R65, R65 ;  /* 0x0000004100417308 */ /* 0x000e620000002400 */
[----:B---3--:R-:W-:-:S07]  /*bb90*/  FMNMX.FTZ R12, R61, R12, !PT ;  /* 0x0000000c3d0c7209 */ /* 0x008fce0007810000 */
[----:B------:R-:W3:Y:S01]  /*bba0*/  MUFU.TANH R67, R67 ;  /* 0x0000004300437308 */ /* 0x000ee20000002400 */
[----:B----4-:R-:W-:-:S07]  /*bbb0*/  FMNMX.FTZ R12, R63, R12, !PT ;  /* 0x0000000c3f0c7209 */ /* 0x010fce0007810000 */
[----:B------:R-:W4:Y:S01]  /*bbc0*/  MUFU.TANH R69, R69 ;  /* 0x0000004500457308 */ /* 0x000f220000002400 */
[----:B-1----:R-:W-:-:S04]  /*bbd0*/  FMNMX.FTZ R12, R65, R12, !PT ;  /* 0x0000000c410c7209 */ /* 0x002fc80007810000 */
[----:B---3--:R-:W-:-:S04]  /*bbe0*/  FMNMX.FTZ R12, R67, R12, !PT ;  /* 0x0000000c430c7209 */ /* 0x008fc80007810000 */
[----:B----4-:R-:W-:Y:S02]  /*bbf0*/  FMNMX.FTZ R15, R69, R12, !PT ;  /* 0x0000000c450f7209 */ /* 0x010fe40007810000 */
[----:B0-----:R-:W-:Y:S02]  /*bc00*/  FMNMX.FTZ R12, R9, R18, !PT ;  /* 0x00000012090c7209 */ /* 0x001fe40007810000 */
[----:B------:R-:W3:Y:S04]  /*bc10*/  LDL.64 R8, [R1+0x430] ;  /* 0x0004300001087983 */ /* 0x000ee80000100a00 */
[----:B------:R-:W-:Y:S04]  /*bc20*/  STL.64 [R1+0x420], R14 ;  /* 0x0004200e01007387 */ /* 0x000fe80000100a00 */
[----:B------:R-:W-:Y:S04]  /*bc30*/  STL [R1+0x420], R12 ;  /* 0x0004200c01007387 */ /* 0x000fe80000100800 */
[----:B------:R-:W4:Y:S04]  /*bc40*/  LDL R21, [R1+0x420] ;  /* 0x0004200001157983 */ /* 0x000f280000100800 */
[----:B------:R-:W3:Y:S01]  /*bc50*/  LDL R18, [R1+0x424] ;  /* 0x0004240001127983 */ /* 0x000ee20000100800 */
[----:B----4-:R-:W-:-:S04]  /*bc60*/  FADD.FTZ R19, R4, -R21 ;  /* 0x8000001504137221 */ /* 0x010fc80000010000 */
[----:B--2---:R-:W-:Y:S01]  /*bc70*/  FMUL.FTZ R4, R19, R24 ;  /* 0x0000001813047220 */ /* 0x004fe20000410000 */
[----:B------:R-:W-:-:S04]  /*bc80*/  FMUL.FTZ R19, R24, R21 ;  /* 0x0000001518137220 */ /* 0x000fc80000410000 */
[-CC-:B------:R-:W-:Y:S02]  /*bc90*/  FFMA.FTZ R154, R11, R24.reuse, -R19.reuse ;  /* 0x000000180b9a7223 */ /* 0x180fe40000010813 */
[----:B---3--:R-:W0:Y:S01]  /*bca0*/  SHFL.BFLY PT, R11, R18, 0x2, 0x1f ;  /* 0x0c401f00120b7f89 */ /* 0x008e2200000e0000 */
[----:B------:R-:W-:Y:S01]  /*bcb0*/  FFMA.FTZ R186, R26, R24, -R19 ;  /* 0x000000181aba7223 */ /* 0x000fe20000010813 */
[----:B0-----:R-:W-:-:S05]  /*bcc0*/  FMNMX.FTZ R11, R11, R18, !PT ;  /* 0x000000120b0b7209 */ /* 0x001fca0007810000 */
[----:B------:R-:W0:Y:S01]  /*bcd0*/  SHFL.BFLY PT, R26, R11, 0x1, 0x1f ;  /* 0x0c201f000b1a7f89 */ /* 0x000e2200000e0000 */
[-CC-:B------:R-:W-:Y:S01]  /*bce0*/  FFMA.FTZ R183, R28, R24.reuse, -R19.reuse ;  /* 0x000000181cb77223 */ /* 0x180fe20000010813 */
[-CC-:B------:R-:W-:Y:S01]  /*bcf0*/  FFMA.FTZ R3, R3, R24.reuse, -R19.reuse ;  /* 0x0000001803037223 */ /* 0x180fe20000010813 */
[----:B------:R-:W-:Y:S01]  /*bd00*/  FFMA.FTZ R152, R7, R24, -R19 ;  /* 0x0000001807987223 */ /* 0x000fe20000010813 */
[----:B------:R-:W-:Y:S01]  /*bd10*/  MUFU.EX2 R4, R4 ;  /* 0x0000000400047308 */ /* 0x000fe20000000800 */
        /* <DEDUP_REMOVED lines=11> */
[----:B------:R-:W0:Y:S01]  /*bdd0*/  MUFU.EX2 R188, R188 ;  /* 0x000000bc00bc7308 */ /* 0x000e220000000800 */
[----:B------:R-:W-:-:S07]  /*bde0*/  FFMA.FTZ R181, R29, R24, -R28 ;  /* 0x000000181db57223 */ /* 0x000fce000001081c */
[----:B------:R-:W1:Y:S08]  /*bdf0*/  MUFU.EX2 R153, R153 ;  /* 0x0000009900997308 */ /* 0x000e700000000800 */
[----:B------:R-:W2:Y:S01]  /*be00*/  MUFU.EX2 R152, R152 ;  /* 0x0000009800987308 */ /* 0x000ea20000000800 */
[----:B------:R-:W-:-:S07]  /*be10*/  FFMA.FTZ R182, R31, R24, -R28 ;  /* 0x000000181fb67223 */ /* 0x000fce000001081c */
[----:B------:R-:W3:Y:S08]  /*be20*/  MUFU.EX2 R155, R155 ;  /* 0x0000009b009b7308 */ /* 0x000ef00000000800 */
[----:B------:R-:W4:Y:S01]  /*be30*/  MUFU.EX2 R154, R154 ;  /* 0x0000009a009a7308 */ /* 0x000f220000000800 */
[----:B0-----:R-:W-:Y:S01]  /*be40*/  FFMA.FTZ R14, R9, R43, R188 ;  /* 0x0000002b090e7223 */ /* 0x001fe200000100bc */
[----:B------:R-:W-:-:S06]  /*be50*/  FFMA.FTZ R177, R33, R24, -R28 ;  /* 0x0000001821b17223 */ /* 0x000fcc000001081c */
[----:B------:R-:W0:Y:S01]  /*be60*/  MUFU.EX2 R6, R6 ;  /* 0x0000000600067308 */ /* 0x000e220000000800 */
[----:B------:R-:W-:Y:S01]  /*be70*/  FFMA.FTZ R5, R4, R8, R3 ;  /* 0x0000000804057223 */ /* 0x000fe20000010003 */
        /* <DEDUP_REMOVED lines=14> */
[----:B0-----:R-:W-:Y:S01]  /*bf60*/  FADD.FTZ R14, R6, R9 ;  /* 0x00000009060e7221 */ /* 0x001fe20000010000 */
[----:B------:R-:W-:-:S06]  /*bf70*/  FFMA.FTZ R174, R39, R24, -R28 ;  /* 0x0000001827ae7223 */ /* 0x000fcc000001081c */
[----:B------:R-:W0:Y:S01]  /*bf80*/  MUFU.EX2 R177, R177 ;  /* 0x000000b100b17308 */ /* 0x000e220000000800 */
[----:B------:R-:W-:Y:S01]  /*bf90*/  FADD.FTZ R5, R7, R8 ;  /* 0x0000000807057221 */ /* 0x000fe20000010000 */
        /* <DEDUP_REMOVED lines=9> */
[----:B----4-:R-:W-:-:S06]  /*c030*/  FADD.FTZ R8, R183, R8 ;  /* 0x00000008b7087221 */ /* 0x010fcc0000010000 */
[----:B------:R-:W3:Y:S01]  /*c040*/  MUFU.EX2 R173, R173 ;  /* 0x000000ad00ad7308 */ /* 0x000ee20000000800 */
[-C--:B------:R-:W-:Y:S01]  /*c050*/  FFMA.FTZ R171, R40, R24.reuse, -R19 ;  /* 0x0000001828ab7223 */ /* 0x080fe20000010813 */
[----:B------:R-:W-:-:S06]  /*c060*/  FFMA.FTZ R170, R45, R24, -R28 ;  /* 0x000000182daa7223 */ /* 0x000fcc000001081c */
[----:B------:R-:W4:Y:S01]  /*c070*/  MUFU.EX2 R175, R175 ;  /* 0x000000af00af7308 */ /* 0x000f220000000800 */
[----:B0-----:R-:W-:Y:S01]  /*c080*/  FADD.FTZ R9, R177, R14 ;  /* 0x0000000eb1097221 */ /* 0x001fe20000010000 */
[----:B------:R-:W-:-:S06]  /*c090*/  FADD.FTZ R5, R179, R8 ;  /* 0x00000008b3057221 */ /* 0x000fcc0000010000 */
[----:B------:R-:W0:Y:S01]  /*c0a0*/  MUFU.EX2 R174, R174 ;  /* 0x000000ae00ae7308 */ /* 0x000e220000000800 */
[-C--:B------:R-:W-:Y:S01]  /*c0b0*/  FFMA.FTZ R168, R44, R24.reuse, -R19 ;  /* 0x000000182ca87223 */ /* 0x080fe20000010813 */
[----:B------:R-:W-:-:S06]  /*c0c0*/  FFMA.FTZ R165, R47, R24, -R28 ;  /* 0x000000182fa57223 */ /* 0x000fcc000001081c */
[----:B------:R-:W0:Y:S01]  /*c0d0*/  MUFU.EX2 R176, R176 ;  /* 0x000000b000b07308 */ /* 0x000e220000000800 */
[----:B-1----:R-:W-:Y:S01]  /*c0e0*/  FADD.FTZ R14, R178, R9 ;  /* 0x00000009b20e7221 */ /* 0x002fe20000010000 */
[----:B--2---:R-:W-:-:S06]  /*c0f0*/  FADD.FTZ R8, R180, R5 ;  /* 0x00000005b4087221 */ /* 0x004fcc0000010000 */
[----:B------:R-:W1:Y:S01]  /*c100*/  MUFU.EX2 R169, R169 ;  /* 0x000000a900a97308 */ /* 0x000e620000000800 */
[-C--:B------:R-:W-:Y:S01]  /*c110*/  FFMA.FTZ R167, R42, R24.reuse, -R19 ;  /* 0x000000182aa77223 */ /* 0x080fe20000010813 */
[----:B------:R-:W-:-:S06]  /*c120*/  FFMA.FTZ R166, R49, R24, -R28 ;  /* 0x0000001831a67223 */ /* 0x000fcc000001081c */
[----:B------:R-:W2:Y:S01]  /*c130*/  MUFU.EX2 R172, R172 ;  /* 0x000000ac00ac7308 */ /* 0x000ea20000000800 */
[----:B---3--:R-:W-:Y:S01]  /*c140*/  FADD.FTZ R9, R173, R14 ;  /* 0x0000000ead097221 */ /* 0x008fe20000010000 */
[----:B----4-:R-:W-:-:S06]  /*c150*/  FADD.FTZ R5, R175, R8 ;  /* 0x00000008af057221 */ /* 0x010fcc0000010000 */
[----:B------:R-:W-:Y:S01]  /*c160*/  MUFU.EX2 R171, R171 ;  /* 0x000000ab00ab7308 */ /* 0x000fe20000000800 */
[-C--:B------:R-:W-:Y:S01]  /*c170*/  FFMA.FTZ R163, R52, R24.reuse, -R19 ;  /* 0x0000001834a37223 */ /* 0x080fe20000010813 */
[----:B------:R-:W-:-:S06]  /*c180*/  FFMA.FTZ R161, R51, R24, -R28 ;  /* 0x0000001833a17223 */ /* 0x000fcc000001081c */
[----:B------:R-:W3:Y:S01]  /*c190*/  MUFU.EX2 R170, R170 ;  /* 0x000000aa00aa7308 */ /* 0x000ee20000000800 */
[----:B0-----:R-:W-:Y:S01]  /*c1a0*/  FADD.FTZ R8, R174, R9 ;  /* 0x00000009ae087221 */ /* 0x001fe20000010000 */
[----:B------:R-:W-:-:S06]  /*c1b0*/  FADD.FTZ R5, R176, R5 ;  /* 0x00000005b0057221 */ /* 0x000fcc0000010000 */
[----:B------:R-:W-:Y:S01]  /*c1c0*/  MUFU.EX2 R168, R168 ;  /* 0x000000a800a87308 */ /* 0x000fe20000000800 */
[-C--:B------:R-:W-:Y:S01]  /*c1d0*/  FFMA.FTZ R164, R46, R24.reuse, -R19 ;  /* 0x000000182ea47223 */ /* 0x080fe20000010813 */
[----:B------:R-:W-:-:S06]  /*c1e0*/  FFMA.FTZ R162, R53, R24, -R28 ;  /* 0x0000001835a27223 */ /* 0x000fcc000001081c */
[----:B------:R-:W0:Y:S01]  /*c1f0*/  MUFU.EX2 R165, R165 ;  /* 0x000000a500a57308 */ /* 0x000e220000000800 */
[----:B-1----:R-:W-:Y:S01]  /*c200*/  FADD.FTZ R9, R169, R8 ;  /* 0x00000008a9097221 */ /* 0x002fe20000010000 */
[----:B--2---:R-:W-:-:S06]  /*c210*/  FADD.FTZ R8, R172, R5 ;  /* 0x00000005ac087221 */ /* 0x004fcc0000010000 */
[----:B------:R-:W-:Y:S01]  /*c220*/  MUFU.EX2 R167, R167 ;  /* 0x000000a700a77308 */ /* 0x000fe20000000800 */
[-C--:B------:R-:W-:Y:S01]  /*c230*/  FFMA.FTZ R159, R56, R24.reuse, -R19 ;  /* 0x00000018389f7223 */ /* 0x080fe20000010813 */
[----:B------:R-:W-:-:S06]  /*c240*/  FFMA.FTZ R157, R55, R24, -R28 ;  /* 0x00000018379d7223 */ /* 0x000fcc000001081c */
[----:B------:R-:W1:Y:S01]  /*c250*/  MUFU.EX2 R166, R166 ;  /* 0x000000a600a67308 */ /* 0x000e620000000800 */
[----:B---3--:R-:W-:Y:S01]  /*c260*/  FADD.FTZ R14, R170, R9 ;  /* 0x00000009aa0e7221 */ /* 0x008fe20000010000 */
[----:B------:R-:W-:-:S06]  /*c270*/  FADD.FTZ R5, R171, R8 ;  /* 0x00000008ab057221 */ /* 0x000fcc0000010000 */
[----:B------:R-:W-:Y:S01]  /*c280*/  MUFU.EX2 R163, R163 ;  /* 0x000000a300a37308 */ /* 0x000fe20000000800 */
[-C--:B------:R-:W-:Y:S01]  /*c290*/  FFMA.FTZ R160, R48, R24.reuse, -R19 ;  /* 0x0000001830a07223 */ /* 0x080fe20000010813 */
[----:B------:R-:W-:-:S06]  /*c2a0*/  FFMA.FTZ R158, R57, R24, -R28 ;  /* 0x00000018399e7223 */ /* 0x000fcc000001081c */
[----:B------:R-:W2:Y:S01]  /*c2b0*/  MUFU.EX2 R161, R161 ;  /* 0x000000a100a17308 */ /* 0x000ea20000000800 */
[-CC-:B------:R-:W-:Y:S01]  /*c2c0*/  FFMA.FTZ R156, R60, R24.reuse, -R19.reuse ;  /* 0x000000183c9c7223 */ /* 0x180fe20000010813 */
[-CC-:B------:R-:W-:Y:S01]  /*c2d0*/  FFMA.FTZ R21, R50, R24.reuse, -R19.reuse ;  /* 0x0000001832157223 */ /* 0x180fe20000010813 */
[----:B------:R-:W-:-:S05]  /*c2e0*/  FFMA.FTZ R15, R64, R24, -R19 ;  /* 0x00000018400f7223 */ /* 0x000fca0000010813 */
[----:B------:R-:W-:Y:S01]  /*c2f0*/  MUFU.EX2 R164, R164 ;  /* 0x000000a400a47308 */ /* 0x000fe20000000800 */
[-CC-:B------:R-:W-:Y:S01]  /*c300*/  FFMA.FTZ R18, R54, R24.reuse, -R19.reuse ;  /* 0x0000001836127223 */ /* 0x180fe20000010813 */
[-CC-:B------:R-:W-:Y:S01]  /*c310*/  FFMA.FTZ R68, R68, R24.reuse, -R19.reuse ;  /* 0x0000001844447223 */ /* 0x180fe20000010813 */
[----:B------:R-:W-:-:S05]  /*c320*/  FFMA.FTZ R12, R58, R24, -R19 ;  /* 0x000000183a0c7223 */ /* 0x000fca0000010813 */
[----:B------:R-:W3:Y:S01]  /*c330*/  MUFU.EX2 R162, R162 ;  /* 0x000000a200a27308 */ /* 0x000ee20000000800 */
[----:B0-----:R-:W-:Y:S01]  /*c340*/  FADD.FTZ R9, R165, R14 ;  /* 0x0000000ea5097221 */ /* 0x001fe20000010000 */
[----:B------:R-:W-:Y:S01]  /*c350*/  FADD.FTZ R8, R168, R5 ;  /* 0x00000005a8087221 */ /* 0x000fe20000010000 */
[----:B------:R-:W-:-:S05]  /*c360*/  FFMA.FTZ R19, R59, R24, -R28 ;  /* 0x000000183b137223 */ /* 0x000fca000001081c */
[----:B------:R-:W-:Y:S01]  /*c370*/  MUFU.EX2 R159, R159 ;  /* 0x0000009f009f7308 */ /* 0x000fe20000000800 */
[----:B-1----:R-:W-:Y:S01]  /*c380*/  FADD.FTZ R30, R166, R9 ;  /* 0x00000009a61e7221 */ /* 0x002fe20000010000 */
[----:B------:R-:W-:-:S06]  /*c390*/  FADD.FTZ R8, R167, R8 ;  /* 0x00000008a7087221 */ /* 0x000fcc0000010000 */
[----:B------:R-:W0:Y:S01]  /*c3a0*/  MUFU.EX2 R157, R157 ;  /* 0x0000009d009d7308 */ /* 0x000e220000000800 */
[----:B------:R-:W-:Y:S01]  /*c3b0*/  FFMA.FTZ R20, R61, R24, -R28 ;  /* 0x000000183d147223 */ /* 0x000fe2000001081c */
[----:B--2---:R-:W-:Y:S01]  /*c3c0*/  FADD.FTZ R9, R161, R30 ;  /* 0x0000001ea1097221 */ /* 0x004fe20000010000 */
[----:B------:R-:W-:-:S05]  /*c3d0*/  FADD.FTZ R5, R163, R8 ;  /* 0x00000008a3057221 */ /* 0x000fca0000010000 */
[----:B------:R-:W-:Y:S01]  /*c3e0*/  MUFU.EX2 R160, R160 ;  /* 0x000000a000a07308 */ /* 0x000fe20000000800 */
[----:B------:R-:W-:-:S07]  /*c3f0*/  FFMA.FTZ R13, R63, R24, -R28 ;  /* 0x000000183f0d7223 */ /* 0x000fce000001081c */
[----:B------:R-:W1:Y:S01]  /*c400*/  MUFU.EX2 R158, R158 ;  /* 0x0000009e009e7308 */ /* 0x000e620000000800 */
[----:B---3--:R-:W-:Y:S01]  /*c410*/  FADD.FTZ R32, R162, R9 ;  /* 0x00000009a2207221 */ /* 0x008fe20000010000 */
        /* <DEDUP_REMOVED lines=16> */
[----:B------:R-:W-:Y:S08]  /*c520*/  MUFU.EX2 R18, R18 ;  /* 0x0000001200127308 */ /* 0x000ff00000000800 */
[----:B------:R-:W2:Y:S01]  /*c530*/  MUFU.EX2 R14, R14 ;  /* 0x0000000e000e7308 */ /* 0x000ea20000000800 */
[----:B0-----:R-:W-:Y:S01]  /*c540*/  FADD.FTZ R28, R20, R25 ;  /* 0x00000019141c7221 */ /* 0x001fe20000010000 */
[----:B------:R-:W-:-:S06]  /*c550*/  FADD.FTZ R24, R21, R24 ;  /* 0x0000001815187221 */ /* 0x000fcc0000010000 */
[----:B------:R-:W-:Y:S08]  /*c560*/  MUFU.EX2 R11, R68 ;  /* 0x00000044000b7308 */ /* 0x000ff00000000800 */
[----:B------:R-:W0:Y:S01]  /*c570*/  MUFU.EX2 R8, R8 ;  /* 0x0000000800087308 */ /* 0x000e220000000800 */
[----:B-1----:R-:W-:Y:S01]  /*c580*/  FADD.FTZ R25, R13, R28 ;  /* 0x0000001c0d197221 */ /* 0x002fe20000010000 */
[----:B------:R-:W-:-:S06]  /*c590*/  FADD.FTZ R5, R15, R24 ;  /* 0x000000180f057221 */ /* 0x000fcc0000010000 */
[----:B------:R-:W1:Y:S08]  /*c5a0*/  MUFU.EX2 R12, R12 ;  /* 0x0000000c000c7308 */ /* 0x000e700000000800 */
[----:B------:R-:W3:Y:S01]  /*c5b0*/  MUFU.EX2 R9, R9 ;  /* 0x0000000900097308 */ /* 0x000ee20000000800 */
[----:B--2---:R-:W-:Y:S01]  /*c5c0*/  FADD.FTZ R25, R14, R25 ;  /* 0x000000190e197221 */ /* 0x004fe20000010000 */
[----:B------:R-:W-:-:S03]  /*c5d0*/  FADD.FTZ R24, R18, R5 ;  /* 0x0000000512187221 */ /* 0x000fc60000010000 */
[----:B0-----:R-:W-:Y:S01]  /*c5e0*/  FADD.FTZ R28, R8, R25 ;  /* 0x00000019081c7221 */ /* 0x001fe20000010000 */
[----:B------:R-:W-:-:S04]  /*c5f0*/  FADD.FTZ R5, R11, R24 ;  /* 0x000000180b057221 */ /* 0x000fc80000010000 */
[----:B-1----:R-:W-:Y:S01]  /*c600*/  FADD.FTZ R36, R12, R5 ;  /* 0x000000050c247221 */ /* 0x002fe20000010000 */
        /* <DEDUP_REMOVED lines=136> */
[C---:B------:R-:W-:Y:S01]  /*ce90*/  FMUL.FTZ R27, R4.reuse, R27 ;  /* 0x0000001b041b7220 */ /* 0x040fe20000410000 */
[C---:B------:R-:W-:Y:S01]  /*cea0*/  FMUL.FTZ R29, R4.reuse, R29 ;  /* 0x0000001d041d7220 */ /* 0x040fe20000410000 */
[C---:B------:R-:W-:Y:S01]  /*ceb0*/  FMUL.FTZ R25, R4.reuse, R25 ;  /* 0x0000001904197220 */ /* 0x040fe20000410000 */
[C---:B------:R-:W-:Y:S01]  /*cec0*/  FMUL.FTZ R5, R4.reuse, R5 ;  /* 0x0000000504057220 */ /* 0x040fe20000410000 */
[----:B------:R-:W-:Y:S01]  /*ced0*/  FMUL.FTZ R37, R4, R37 ;  /* 0x0000002504257220 */ /* 0x000fe20000410000 */
        /* <DEDUP_REMOVED lines=19> */
[----:B-1----:R-:W-:-:S04]  /*d010*/  FMUL.FTZ R37, R43, R130 ;  /* 0x000000822b257220 */ /* 0x002fc80000410000 */
        /* <DEDUP_REMOVED lines=61> */
[C---:B------:R-:W-:Y:S01]  /*d3f0*/  FMUL.FTZ R47, R4.reuse, R47 ;  /* 0x0000002f042f7220 */ /* 0x040fe20000410000 */
[----:B------:R-:W-:Y:S02]  /*d400*/  FMUL.FTZ R45, R4, R45 ;  /* 0x0000002d042d7220 */ /* 0x000fe40000410000 */
        /* <DEDUP_REMOVED lines=48> */
[C---:B------:R-:W-:Y:S02]  /*d710*/  FMUL.FTZ R131, R4.reuse, R131 ;  /* 0x0000008304837220 */ /* 0x040fe40000410000 */
[----:B------:R2:W-:Y:S01]  /*d720*/  ST.E desc[UR36][R16.64+0x3ac], R37 ;  /* 0x0003ac2510007985 */ /* 0x0005e2000c101924 */
[----:B---3--:R-:W-:Y:S01]  /*d730*/  FMUL.FTZ R33, R43, R42 ;  /* 0x0000002a2b217220 */ /* 0x008fe20000410000 */
[----:B------:R-:W-:-:S02]  /*d740*/  FMUL.FTZ R129, R4, R129 ;  /* 0x0000008104817220 */ /* 0x000fc40000410000 */
[----:B------:R3:W-:Y:S01]  /*d750*/  ST.E desc[UR36][R16.64+0x3b8], R41 ;  /* 0x0003b82910007985 */ /* 0x0007e2000c101924 */
[C---:B0-----:R-:W-:Y:S01]  /*d760*/  FMUL.FTZ R35, R43.reuse, R40 ;  /* 0x000000282b237220 */ /* 0x041fe20000410000 */
        /* <DEDUP_REMOVED lines=10> */
[C---:B---3--:R-:W-:Y:S01]  /*d810*/  FMUL.FTZ R41, R43.reuse, R26 ;  /* 0x0000001a2b297220 */ /* 0x048fe20000410000 */
        /* <DEDUP_REMOVED lines=92> */
[----:B------:R-:W-:Y:S04]  /*dde0*/  ST.E desc[UR36][R16.64+0x3dc], R39 ;  /* 0x0003dc2710007985 */ /* 0x000fe8000c101924 */
[----:B------:R4:W-:Y:S04]  /*ddf0*/  ST.E desc[UR36][R16.64+0x3e8], R37 ;  /* 0x0003e82510007985 */ /* 0x0009e8000c101924 */
[----:B------:R4:W-:Y:S04]  /*de00*/  ST.E desc[UR36][R16.64+0x3ec], R41 ;  /* 0x0003ec2910007985 */ /* 0x0009e8000c101924 */
[----:B------:R-:W-:Y:S04]  /*de10*/  ST.E desc[UR36][R16.64+0x3f8], R45 ;  /* 0x0003f82d10007985 */ /* 0x000fe8000c101924 */
[----:B------:R-:W-:Y:S04]  /*de20*/  ST.E desc[UR36][R16.64+0x3fc], R47 ;  /* 0x0003fc2f10007985 */ /* 0x000fe8000c101924 */
[----:B------:R4:W-:Y:S01]  /*de30*/  ST.E desc[UR36][R16.64+0x408], R43 ;  /* 0x0004082b10007985 */ /* 0x0009e2000c101924 */
[----:B------:R1:W-:Y:S06]  /*de40*/  BAR.SYNC.DEFER_BLOCKING R209, 0x100 ;  /* 0x000400d10000751d */ /* 0x0003ec0000010000 */
[----:B------:R-:W4:Y:S04]  /*de50*/  LDL R144, [R1+0x1f8] ;  /* 0x0001f80001907983 */ /* 0x000f280000100800 */
        /* <DEDUP_REMOVED lines=128> */
[----:B------:R-:W4:Y:S04]  /*e660*/  LD.E.64 R4, desc[UR36][R16.64+0x88] ;  /* 0x0000882410047980 */ /* 0x000f28000c101b00 */
        /* <DEDUP_REMOVED lines=128> */
[----:B0-----:R-:W4:Y:S01]  /*ee70*/  LDL R187, [R1+0x68] ;  /* 0x0000680001bb7983 */ /* 0x001f220000100800 */
[----:B------:R-:W-:-:S03]  /*ee80*/  IMAD R4, R144, 0xc00, R4 ;  /* 0x00000c0090047824 */ /* 0x000fc600078e0204 */
        /* <DEDUP_REMOVED lines=1230> */
.L_x_3468:
[----:B------:R-:W-:Y:S05]  /*13b70*/  BSYNC B0 ;  /* 0x0000000000007941 */ /* 0x000fea0003800000 */
.L_x_3467:
        /* <DEDUP_REMOVED lines=9> */
.L_x_3450:
[----:B------:R-:W-:-:S13]  /*13c10*/  ISETP.GE.AND P0, PT, R10, UR40, PT ;  /* 0x000000280a007c0c */ /* 0x000fda000bf06270 */
[----:B------:R-:W-:Y:S05]  /*13c20*/  @!P0 BRA `(.L_x_3470) ;  /* 0x000000b000b88947 */ /* 0x000fea0003800000 */
[----:B------:R1:W5:Y:S01]  /*13c30*/  LDL.64 R2, [R1+0x158] ;  /* 0x0001580001027983 */ /* 0x0003620000100a00 */
[----:B------:R-:W-:-:S05]  /*13c40*/  IADD3 R4, P0, R16, 0x28, RZ ;  /* 0x0000002810047810 */ /* 0x000fca0007f1e0ff */
[----:B------:R-:W-:-:S08]  /*13c50*/  IMAD.X R5, RZ, RZ, R17, P0 ;  /* 0x000000ffff057224 */ /* 0x000fd000000e0611 */
.L_x_3503:
        /* <DEDUP_REMOVED lines=20> */
.L_x_3472:
[----:B------:R-:W-:Y:S05]  /*13da0*/  BSYNC B0 ;  /* 0x0000000000007941 */ /* 0x000fea0003800000 */
.L_x_3471:
        /* <DEDUP_REMOVED lines=10> */
.L_x_3474:
[----:B------:R-:W-:Y:S05]  /*13e50*/  BSYNC B0 ;  /* 0x0000000000007941 */ /* 0x000fea0003800000 */
.L_x_3473:
[----:B------:R-:W-:Y:S04]  /*13e60*/  BSSY B0, `(.L_x_3475) ;  /* 0x0000006000007945 */ /* 0x000fe80003800000 */
[----:B--2---:R-:W-:Y:S05]  /*13e70*/  @P0 BRA `(.L_x_3476) ;  /* 0x0000000000100947 */ /* 0x004fea0003800000 */
[----:B-----5:R-:W-:Y:S01]  /*13e80*/  IMAD R0, R0, 0x8, R8 ;  /* 0x0000000800007824 */ /* 0x020fe200078e0208 */
[----:B0-----:R-:W-:-:S04]  /*13e90*/  SHF.L.U32 R7, R6, 0x1f, RZ ;  /* 0x0000001f06077819 */ /* 0x001fc800000006ff */
[----:B------:R-:W0:Y:S02]  /*13ea0*/  SYNCS.PHASECHK.TRANS64.TRYWAIT P0, [R0+URZ], R7 ;  /* 0x00000007000075a7 */ /* 0x000e24000800017f */
[----:B0-----:R-:W-:Y:S05]  /*13eb0*/  @!P0 BRA `(.L_x_3477) ;  /* 0x00000158003c8947 */ /* 0x001fea0003800000 */
.L_x_3476:
[----:B------:R-:W-:Y:S05]  /*13ec0*/  BSYNC B0 ;  /* 0x0000000000007941 */ /* 0x000fea0003800000 */
.L_x_3475:
        /* <DEDUP_REMOVED lines=59> */
.L_x_3479:
[----:B------:R-:W-:Y:S05]  /*14280*/  BSYNC B0 ;  /* 0x0000000000007941 */ /* 0x000fea0003800000 */
.L_x_3478:
        /* <DEDUP_REMOVED lines=13> */
.L_x_3481:
[----:B------:R-:W-:Y:S05]  /*14360*/  BSYNC B0 ;  /* 0x0000000000007941 */ /* 0x000fea0003800000 */
.L_x_3480:
        /* <DEDUP_REMOVED lines=8> */
.L_x_3483:
[----:B------:R-:W-:Y:S05]  /*143f0*/  BSYNC B0 ;  /* 0x0000000000007941 */ /* 0x000fea0003800000 */
.L_x_3482:
[----:B------:R-:W2:Y:S04]  /*14400*/  LDL R5, [R1+0x70] ;  /* 0x0000700001057983 */ /* 0x000ea80000100800 */
[----:B------:R-:W3:Y:S04]  /*14410*/  LD.E R11, desc[UR36][R2.64] ;  /* 0x00000024020b7980 */ /* 0x000ee8000c101900 */
[----:B------:R-:W3:Y:S04]  /*14420*/  LDL.64 R20, [R1+0xf8] ;  /* 0x0000f80001147983 */ /* 0x000ee80000100a00 */
[----:B0----5:R-:W4:Y:S04]  /*14430*/  LDL.64 R6, [R1+0xf0] ;  /* 0x0000f00001067983 */ /* 0x021f280000100a00 */
[----:B------:R-:W4:Y:S04]  /*14440*/  LDL.64 R8, [R1+0xf0] ;  /* 0x0000f00001087983 */ /* 0x000f280000100a00 */
        /* <DEDUP_REMOVED lines=14> */
[----:B------:R-:W2:Y:S08]  /*14530*/  LDL R5, [R1] ;  /* 0x0000000001057983 */ /* 0x000eb00000100800 */
[----:B------:R-:W-:Y:S01]  /*14540*/  HGMMA.64x96x16.F32.BF16 R24, gdesc[UR4], R24, UP0, gsb0 ;  /* 0x01600000041879f0 */ /* 0x000fe2000b801818 */
[----:B------:R-:W-:-:S02]  /*14550*/  VIADD R6, R4, 0x2 ;  /* 0x0000000204067836 */ /* 0x000fc40000000000 */
[----:B------:R-:W-:Y:S01]  /*14560*/  IMAD.MOV.U32 R7, RZ, RZ, R21 ;  /* 0x000000ffff077224 */ /* 0x000fe200078e0015 */
[----:B------:R-:W-:Y:S02]  /*14570*/  R2UR UR4, R8 ;  /* 0x00000000080472ca */ /* 0x000fe400000e0000 */
[----:B------:R-:W-:Y:S02]  /*14580*/  R2UR UR6, R6 ;  /* 0x00000000060672ca */ /* 0x000fe400000e0000 */
[----:B------:R-:W-:Y:S02]  /*14590*/  R2UR UR7, R7 ;  /* 0x00000000070772ca */ /* 0x000fe400000e0000 */
[----:B------:R-:W-:Y:S02]  /*145a0*/  R2UR UR5, R9 ;  /* 0x00000000090572ca */ /* 0x000fe400000e0000 */
[----:B------:R-:W3:Y:S01]  /*145b0*/  LDL.64 R8, [R1+0xf0] ;  /* 0x0000f00001087983 */ /* 0x000ee20000100a00 */
[----:B------:R-:W-:Y:S01]  /*145c0*/  VIADD R12, R12, 0x4 ;  /* 0x000000040c0c7836 */ /* 0x000fe20000000000 */
[----:B------:R-:W-:-:S02]  /*145d0*/  WARPGROUP.DEPBAR.LE gsb0, 0x0 ;  /* 0x00008000000079c5 */ /* 0x000fc40000010000 */
[----:B------:R-:W-:-:S07]  /*145e0*/  WARPGROUP.ARRIVE ;  /* 0x00000000000079c5 */ /* 0x000fce0000000000 */
[----:B------:R-:W-:Y:S01]  /*145f0*/  HGMMA.64x96x16.F32.BF16 R24, gdesc[UR4], R24, gsb0 ;  /* 0x01600000041879f0 */ /* 0x000fe20008001818 */
[----:B------:R-:W-:Y:S02]  /*14600*/  VIADD R6, R4, 0x4 ;  /* 0x0000000404067836 */ /* 0x000fe40000000000 */
[----:B------:R-:W-:Y:S01]  /*14610*/  IMAD.MOV.U32 R7, RZ, RZ, R21 ;  /* 0x000000ffff077224 */ /* 0x000fe200078e0015 */
[----:B------:R-:W-:Y:S02]  /*14620*/  R2UR UR4, R12 ;  /* 0x000000000c0472ca */ /* 0x000fe400000e0000 */
[----:B------:R-:W-:Y:S02]  /*14630*/  R2UR UR6, R6 ;  /* 0x00000000060672ca */ /* 0x000fe400000e0000 */
[----:B------:R-:W-:Y:S02]  /*14640*/  R2UR UR7, R7 ;  /* 0x00000000070772ca */ /* 0x000fe400000e0000 */
[----:B------:R-:W-:-:S02]  /*14650*/  R2UR UR5, R13 ;  /* 0x000000000d0572ca */ /* 0x000fc400000e0000 */
[----:B------:R-:W4:Y:S01]  /*14660*/  LDL.64 R12, [R1+0xf0] ;  /* 0x0000f000010c7983 */ /* 0x000f220000100a00 */
[----:B------:R-:W-:Y:S01]  /*14670*/  VIADD R14, R14, 0x6 ;  /* 0x000000060e0e7836 */ /* 0x000fe20000000000 */
[----:B------:R-:W-:Y:S02]  /*14680*/  WARPGROUP.DEPBAR.LE gsb0, 0x0 ;  /* 0x00008000000079c5 */ /* 0x000fe40000010000 */
        /* <DEDUP_REMOVED lines=8> */
[----:B------:R-:W2:Y:S01]  /*14710*/  LDL.64 R14, [R1+0xf0] ;  /* 0x0000f000010e7983 */ /* 0x000ea20000100a00 */
        /* <DEDUP_REMOVED lines=11> */
[----:B---3--:R-:W-:Y:S01]  /*147d0*/  VIADD R8, R8, 0x402 ;  /* 0x0000040208087836 */ /* 0x008fe20000000000 */
        /* <DEDUP_REMOVED lines=9> */
[----:B------:R-:W3:Y:S01]  /*14870*/  LDL.64 R8, [R1+0xf0] ;  /* 0x0000f00001087983 */ /* 0x000ee20000100a00 */
[----:B----4-:R-:W-:Y:S01]  /*14880*/  VIADD R12, R12, 0x404 ;  /* 0x000004040c0c7836 */ /* 0x010fe20000000000 */
        /* <DEDUP_REMOVED lines=10> */
[----:B--2---:R-:W-:Y:S01]  /*14930*/  VIADD R14, R14, 0x406 ;  /* 0x000004060e0e7836 */ /* 0x004fe20000000000 */
        /* <DEDUP_REMOVED lines=63> */
[----:B------:R-:W-:Y:S01]  /*14d30*/  R2UR UR5, R19 ;  /* 0x00000000130572ca */ /* 0x000fe200000e0000 */
[----:B---3--:R-:W-:-:S02]  /*14d40*/  VIADD R8, R8, 0xc02 ;  /* 0x00000c0208087836 */ /* 0x008fc40000000000 */
        /* <DEDUP_REMOVED lines=9> */
[----:B----4-:R-:W-:Y:S01]  /*14de0*/  VIADD R12, R12, 0xc04 ;  /* 0x00000c040c0c7836 */ /* 0x010fe20000000000 */
[----:B------:R0:W-:Y:S01]  /*14df0*/  STL [R1+0x70], R0 ;  /* 0x0000700001007387 */ /* 0x0001e20000100800 */
[----:B------:R-:W-:Y:S01]  /*14e00*/  VIADD R20, R4, 0x904 ;  /* 0x0000090404147836 */ /* 0x000fe20000000000 */
[----:B------:R-:W-:-:S02]  /*14e10*/  WARPGROUP.DEPBAR.LE gsb0, 0x0 ;  /* 0x00008000000079c5 */ /* 0x000fc40000010000 */
[----:B------:R-:W-:Y:S01]  /*14e20*/  WARPGROUP.ARRIVE ;  /* 0x00000000000079c5 */ /* 0x000fe20000000000 */
[----:B--2---:R-:W-:Y:S01]  /*14e30*/  VIADD R14, R14, 0xc06 ;  /* 0x00000c060e0e7836 */ /* 0x004fe20000000000 */
[----:B------:R0:W5:Y:S05]  /*14e40*/  LDL R7, [R1+0xc] ;  /* 0x00000c0001077983 */ /* 0x00016a0000100800 */
[----:B------:R-:W-:Y:S01]  /*14e50*/  HGMMA.64x96x16.F32.BF16 R24, gdesc[UR4], R24, gsb0 ;  /* 0x01600000041879f0 */ /* 0x000fe20008001818 */
[----:B------:R-:W-:Y:S02]  /*14e60*/  R2UR UR6, R20 ;  /* 0x00000000140672ca */ /* 0x000fe400000e0000 */
[----:B------:R-:W-:-:S02]  /*14e70*/  R2UR UR7, R21 ;  /* 0x00000000150772ca */ /* 0x000fc400000e0000 */
[----:B------:R-:W-:Y:S02]  /*14e80*/  R2UR UR4, R12 ;  /* 0x000000000c0472ca */ /* 0x000fe400000e0000 */
[----:B------:R-:W-:Y:S01]  /*14e90*/  R2UR UR5, R13 ;  /* 0x000000000d0572ca */ /* 0x000fe200000e0000 */
[----:B------:R-:W-:Y:S01]  /*14ea0*/  VIADD R20, R4, 0x906 ;  /* 0x0000090604147836 */ /* 0x000fe20000000000 */
[----:B------:R-:W-:Y:S02]  /*14eb0*/  WARPGROUP.DEPBAR.LE gsb0, 0x0 ;  /* 0x00008000000079c5 */ /* 0x000fe40000010000 */
[----:B------:R-:W-:-:S09]  /*14ec0*/  WARPGROUP.ARRIVE ;  /* 0x00000000000079c5 */ /* 0x000fd20000000000 */
        /* <DEDUP_REMOVED lines=26> */
[----:B------:R-:W-:-:S04]  /*15070*/  LOP3.LUT R5, R5, 0x1, RZ, 0xfc, !PT ;  /* 0x0000000105057812 */ /* 0x000fc800078efcff */
[----:B------:R-:W-:Y:S01]  /*15080*/  ISETP.NE.AND P0, PT, R5, 0x3, PT ;  /* 0x000000030500780c */ /* 0x000fe20003f05270 */
[----:B------:R-:W-:-:S12]  /*15090*/  BSSY B0, `(.L_x_3485) ;  /* 0x0000003000007945 */ /* 0x000fd80003800000 */
[----:B0-----:R-:W-:Y:S05]  /*150a0*/  @!P0 BRA `(.L_x_3486) ;  /* 0x0000000000048947 */ /* 0x001fea0003800000 */
[----:B------:R-:W-:Y:S01]  /*150b0*/  BPT.TRAP 0x1 ;  /* 0x000000040000795c */ /* 0x000fe20000300000 */
.L_x_3486:
[----:B------:R-:W-:Y:S05]  /*150c0*/  BSYNC B0 ;  /* 0x0000000000007941 */ /* 0x000fea0003800000 */
.L_x_3485:
        /* <DEDUP_REMOVED lines=23> */
[----:B------:R-:W-:-:S03]  /*15240*/  FMUL.FTZ R74, R29, R11 ;  /* 0x0000000b1d4a7220 */ /* 0x000fc60000410000 */
[----:B------:R0:W2:Y:S01]  /*15250*/  MUFU.TANH R83, R33 ;  /* 0x0000002100537308 */ /* 0x0000a20000002400 */
[-C--:B------:R-:W-:Y:S01]  /*15260*/  FMUL.FTZ R29, R42, R11.reuse ;  /* 0x0000000b2a1d7220 */ /* 0x080fe20000410000 */
[-C--:B------:R-:W-:Y:S01]  /*15270*/  FMUL.FTZ R20, R30, R11.reuse ;  /* 0x0000000b1e147220 */ /* 0x080fe20000410000 */
[----:B0-----:R-:W-:Y:S01]  /*15280*/  SHF.R.S32.HI R33, RZ, 0x1f, R14 ;  /* 0x0000001fff217819 */ /* 0x001fe2000001140e */
[----:B------:R-:W-:-:S03]  /*15290*/  FMUL.FTZ R30, R43, R11 ;  /* 0x0000000b2b1e7220 */ /* 0x000fc60000410000 */
[----:B------:R-:W-:-:S04]  /*152a0*/  LEA.HI R42, R33, R14, RZ, 0x7 ;  /* 0x0000000e212a7211 */ /* 0x000fc800078f38ff */
[----:B------:R-:W-:Y:S01]  /*152b0*/  LOP3.LUT R43, R42, 0xffffff80, RZ, 0xc0, !PT ;  /* 0xffffff802a2b7812 */ /* 0x000fe200078ec0ff */
[-C--:B------:R-:W-:Y:S01]  /*152c0*/  FMUL.FTZ R13, R27, R11.reuse ;  /* 0x0000000b1b0d7220 */ /* 0x080fe20000410000 */
[----:B------:R-:W-:-:S03]  /*152d0*/  FMUL.FTZ R27, R38, R11 ;  /* 0x0000000b261b7220 */ /* 0x000fc60000410000 */
[----:B------:R-:W-:Y:S02]  /*152e0*/  IMAD.IADD R43, R14, 0x1, -R43 ;  /* 0x000000010e2b7824 */ /* 0x000fe400078e0a2b */
[-C--:B------:R-:W-:Y:S01]  /*152f0*/  FMUL.FTZ R38, R40, R11.reuse ;  /* 0x0000000b28267220 */ /* 0x080fe20000410000 */
[-C--:B------:R-:W-:Y:S01]  /*15300*/  FMUL.FTZ R72, R25, R11.reuse ;  /* 0x0000000b19487220 */ /* 0x080fe20000410000 */
[-C--:B------:R-:W-:Y:S01]  /*15310*/  FMUL.FTZ R73, R28, R11.reuse ;  /* 0x0000000b1c497220 */ /* 0x080fe20000410000 */
[-C--:B------:R-:W-:Y:S01]  /*15320*/  FMUL.FTZ R40, R44, R11.reuse ;  /* 0x0000000b2c287220 */ /* 0x080fe20000410000 */
[-C--:B------:R-:W-:Y:S01]  /*15330*/  FMUL.FTZ R25, R34, R11.reuse ;  /* 0x0000000b22197220 */ /* 0x080fe20000410000 */
[-C--:B------:R-:W-:Y:S01]  /*15340*/  FMUL.FTZ R28, R39, R11.reuse ;  /* 0x0000000b271c7220 */ /* 0x080fe20000410000 */
[----:B------:R-:W-:Y:S01]  /*15350*/  SHF.R.S32.HI R44, RZ, 0x1f, R43 ;  /* 0x0000001fff2c7819 */ /* 0x000fe2000001142b */
[-C--:B------:R-:W-:Y:S01]  /*15360*/  FMUL.FTZ R34, R36, R11.reuse ;  /* 0x0000000b24227220 */ /* 0x080fe20000410000 */
[-C--:B------:R-:W-:Y:S01]  /*15370*/  FMUL.FTZ R39, R41, R11.reuse ;  /* 0x0000000b29277220 */ /* 0x080fe20000410000 */
[-C--:B------:R-:W-:Y:S01]  /*15380*/  FMUL.FTZ R36, R37, R11.reuse ;  /* 0x0000000b25247220 */ /* 0x080fe20000410000 */
[-C--:B------:R-:W-:Y:S01]  /*15390*/  FMUL.FTZ R41, R45, R11.reuse ;  /* 0x0000000b2d297220 */ /* 0x080fe20000410000 */
[-C--:B------:R-:W-:Y:S01]  /*153a0*/  FMUL.FTZ R37, R46, R11.reuse ;  /* 0x0000000b2e257220 */ /* 0x080fe20000410000 */
[-C--:B------:R-:W-:Y:S01]  /*153b0*/  FMUL.FTZ R48, R48, R11.reuse ;  /* 0x0000000b30307220 */ /* 0x080fe20000410000 */
[----:B------:R-:W-:Y:S01]  /*153c0*/  LEA.HI R45, R33, R14, RZ, 0x2 ;  /* 0x0000000e212d7211 */ /* 0x000fe200078f10ff */
[----:B------:R-:W-:Y:S01]  /*153d0*/  FMUL.FTZ R12, R26, R11 ;  /* 0x0000000b1a0c7220 */ /* 0x000fe20000410000 */
[----:B------:R-:W-:Y:S01]  /*153e0*/  LEA.HI R46, R44, R43, RZ, 0x2 ;  /* 0x0000002b2c2e7211 */ /* 0x000fe200078f10ff */
[-C--:B------:R-:W-:Y:S01]  /*153f0*/  FMUL.FTZ R26, R35, R11.reuse ;  /* 0x0000000b231a7220 */ /* 0x080fe20000410000 */
[----:B------:R-:W-:Y:S01]  /*15400*/  FMUL.FTZ R35, R47, R11 ;  /* 0x0000000b2f237220 */ /* 0x000fe20000410000 */
[----:B------:R0:W3:Y:S01]  /*15410*/  MUFU.TANH R77, R48 ;  /* 0x00000030004d7308 */ /* 0x0000e20000002400 */
[----:B------:R-:W-:-:S02]  /*15420*/  LOP3.LUT R45, R45, 0xfffffffc, RZ, 0xc0, !PT ;  /* 0xfffffffc2d2d7812 */ /* 0x000fc400078ec0ff */
[--C-:B------:R-:W-:Y:S02]  /*15430*/  SHF.R.S32.HI R47, RZ, 0x2, R46.reuse ;  /* 0x00000002ff2f7819 */ /* 0x100fe4000001142e */
[----:B0-----:R-:W-:Y:S01]  /*15440*/  SHF.R.S32.HI R48, RZ, 0x1f, R46 ;  /* 0x0000001fff307819 */ /* 0x001fe2000001142e */
        /* <DEDUP_REMOVED lines=22> */
[-C--:B------:R-:W-:Y:S01]  /*155b0*/  FMUL.FTZ R32, R52, R11.reuse ;  /* 0x0000000b34207220 */ /* 0x080fe20000410000 */
[----:B------:R-:W-:Y:S01]  /*155c0*/  LOP3.LUT R46, R46, 0x7ffffffc, RZ, 0xc0, !PT ;  /* 0x7ffffffc2e2e7812 */ /* 0x000fe200078ec0ff */
[----:B------:R-:W0:Y:S01]  /*155d0*/  SHFL.IDX PT, R18, R47, RZ, 0x1c1f ;  /* 0x001c1fff2f127589 */ /* 0x000e2200000e0000 */
[----:B------:R-:W-:Y:S02]  /*155e0*/  IMAD.MOV.U32 R19, RZ, RZ, -0x60 ;  /* 0xffffffa0ff137424 */ /* 0x000fe400078e00ff */
        /* <DEDUP_REMOVED lines=18> */
[-C--:B-1----:R-:W-:Y:S01]  /*15710*/  FMUL.FTZ R32, R62, R11.reuse ;  /* 0x0000000b3e207220 */ /* 0x082fe20000410000 */
[-C--:B------:R-:W-:Y:S01]  /*15720*/  FMUL.FTZ R68, R68, R11.reuse ;  /* 0x0000000b44447220 */ /* 0x080fe20000410000 */
[-C--:B------:R-:W-:Y:S01]  /*15730*/  FMUL.FTZ R69, R69, R11.reuse ;  /* 0x0000000b45457220 */ /* 0x080fe20000410000 */
[----:B------:R-:W-:Y:S01]  /*15740*/  FMUL.FTZ R54, R70, R11 ;  /* 0x0000000b46367220 */ /* 0x000fe20000410000 */
[----:B------:R-:W-:-:S02]  /*15750*/  IMAD.IADD R46, R43, 0x1, -R46 ;  /* 0x000000012b2e7824 */ /* 0x000fc400078e0a2e */
[----:B------:R-:W-:Y:S01]  /*15760*/  FMUL.FTZ R11, R71, R11 ;  /* 0x0000000b470b7220 */ /* 0x000fe20000410000 */
[----:B------:R-:W-:Y:S01]  /*15770*/  IMAD R19, R10, R19, 0x1 ;  /* 0x000000010a137424 */ /* 0x000fe200078e0213 */
[----:B------:R-:W1:Y:S03]  /*15780*/  MUFU.TANH R24, R24 ;  /* 0x0000001800187308 */ /* 0x000e660000002400 */
[----:B------:R-:W-:Y:S01]  /*15790*/  IMAD R19, R46, -0x2, R19 ;  /* 0xfffffffe2e137824 */ /* 0x000fe200078e0213 */
        /* <DEDUP_REMOVED lines=64> */
.L_x_3492:
[----:B------:R-:W-:Y:S05]  /*15ba0*/  BSYNC B2 ;  /* 0x0000000000027941 */ /* 0x000fea0003800000 */
.L_x_3491:
[----:B------:R-:W-:Y:S01]  /*15bb0*/  LOP3.LUT R9, RZ, R9, RZ, 0x33, !PT ;  /* 0x00000009ff097212 */ /* 0x000fe200078e33ff */
[----:B------:R-:W-:Y:S06]  /*15bc0*/  BRA `(.L_x_3493) ;  /* 0x0000000000187947 */ /* 0x000fec0003800000 */
.L_x_3490:
[----:B------:R-:W-:-:S13]  /*15bd0*/  ISETP.NE.AND P0, PT, R6, 0x1, PT ;  /* 0x000000010600780c */ /* 0x000fda0003f05270 */
[----:B------:R-:W-:Y:S05]  /*15be0*/  @!P0 BRA `(.L_x_3493) ;  /* 0x0000000000108947 */ /* 0x000fea0003800000 */
[----:B------:R-:W2:Y:S04]  /*15bf0*/  LDL R14, [R197+0x1c] ;  /* 0x00001c00c50e7983 */ /* 0x000ea80000100800 */
[----:B------:R-:W3:Y:S01]  /*15c00*/  LDL R18, [R197+0x20] ;  /* 0x00002000c5127983 */ /* 0x000ee20000100800 */
[----:B--2---:R-:W-:-:S05]  /*15c10*/  IMAD.HI.U32 R9, R9, R14, RZ ;  /* 0x0000000e09097227 */ /* 0x004fca00078e00ff */
[----:B---3--:R-:W-:-:S07]  /*15c20*/  SHF.R.U32.HI R9, RZ, R18, R9 ;  /* 0x00000012ff097219 */ /* 0x008fce0000011609 */
.L_x_3493:
[----:B------:R-:W-:Y:S05]  /*15c30*/  BSYNC B1 ;  /* 0x0000000000017941 */ /* 0x000fea0003800000 */
.L_x_3489:
[----:B------:R-:W-:-:S05]  /*15c40*/  IMAD R9, R6, R9, R19 ;  /* 0x0000000906097224 */ /* 0x000fca00078e0213 */
[----:B------:R-:W-:Y:S02]  /*15c50*/  VIMNMX R8, R8, R9, !PT ;  /* 0x0000000908087248 */ /* 0x000fe40007fe0100 */
[----:B------:R-:W-:-:S07]  /*15c60*/  VIADDMNMX R7, R9, R6, R7, PT ;  /* 0x0000000609077246 */ /* 0x000fce0003800107 */
.L_x_3488:
[----:B------:R-:W-:Y:S05]  /*15c70*/  BSYNC B0 ;  /* 0x0000000000007941 */ /* 0x000fea0003800000 */
.L_x_3487:
        /* <DEDUP_REMOVED lines=132> */
.L_x_3499:
[----:B------:R-:W-:Y:S05]  /*164c0*/  BSYNC B2 ;  /* 0x0000000000027941 */ /* 0x000fea0003800000 */
.L_x_3498:
[----:B------:R-:W-:Y:S01]  /*164d0*/  LOP3.LUT R5, RZ, R5, RZ, 0x33, !PT ;  /* 0x00000005ff057212 */ /* 0x000fe200078e33ff */
[----:B------:R-:W-:Y:S06]  /*164e0*/  BRA `(.L_x_3500) ;  /* 0x0000000000187947 */ /* 0x000fec0003800000 */
.L_x_3497:
[----:B------:R-:W-:-:S13]  /*164f0*/  ISETP.NE.AND P6, PT, R6, 0x1, PT ;  /* 0x000000010600780c */ /* 0x000fda0003fc5270 */
[----:B------:R-:W-:Y:S05]  /*16500*/  @!P6 BRA `(.L_x_3500) ;  /* 0x000000000010e947 */ /* 0x000fea0003800000 */
[----:B------:R-:W2:Y:S04]  /*16510*/  LDL R4, [R197+0x1c] ;  /* 0x00001c00c5047983 */ /* 0x000ea80000100800 */
[----:B------:R-:W3:Y:S01]  /*16520*/  LDL R40, [R197+0x20] ;  /* 0x00002000c5287983 */ /* 0x000ee20000100800 */
[----:B--2---:R-:W-:-:S05]  /*16530*/  IMAD.HI.U32 R5, R5, R4, RZ ;  /* 0x0000000405057227 */ /* 0x004fca00078e00ff */
[----:B---3--:R-:W-:-:S07]  /*16540*/  SHF.R.U32.HI R5, RZ, R40, R5 ;  /* 0x00000028ff057219 */ /* 0x008fce0000011605 */
.L_x_3500:
[----:B------:R-:W-:Y:S05]  /*16550*/  BSYNC B1 ;  /* 0x0000000000017941 */ /* 0x000fea0003800000 */
.L_x_3496:
[----:B------:R-:W-:-:S05]  /*16560*/  IMAD R5, R6, R5, R19 ;  /* 0x0000000506057224 */ /* 0x000fca00078e0213 */
[----:B------:R-:W-:Y:S02]  /*16570*/  VIADDMNMX R7, R5, R6, R7, PT ;  /* 0x0000000605077246 */ /* 0x000fe40003800107 */
[----:B------:R-:W-:-:S07]  /*16580*/  VIMNMX R8, R8, R5, !PT ;  /* 0x0000000508087248 */ /* 0x000fce0007fe0100 */
.L_x_3495:
[----:B------:R-:W-:Y:S05]  /*16590*/  BSYNC B0 ;  /* 0x0000000000007941 */ /* 0x000fea0003800000 */
.L_x_3494:
        /* <DEDUP_REMOVED lines=65> */
[C---:B------:R-:W-:Y:S02]  /*169b0*/  ISETP.GT.AND P0, PT, R8.reuse, RZ, !P6 ;  /* 0x000000ff0800720c */ /* 0x040fe40007704270 */
[C---:B------:R-:W-:Y:S02]  /*169c0*/  ISETP.GT.AND P1, PT, R8.reuse, 0x48, !P1 ;  /* 0x000000480800780c */ /* 0x040fe40004f24270 */
        /* <DEDUP_REMOVED lines=38> */
[----:B------:R-:W-:-:S02]  /*16c30*/  FMNMX.FTZ R9, R56, R9, !PT ;  /* 0x0000000938097209 */ /* 0x000fc40007810000 */
[----:B------:R-:W-:Y:S02]  /*16c40*/  FMNMX.FTZ R4, R26, R5, !PT ;  /* 0x000000051a047209 */ /* 0x000fe40007810000 */
[----:B------:R-:W-:Y:S02]  /*16c50*/  ISETP.LT.OR P0, PT, R7, 0x42, P0 ;  /* 0x000000420700780c */ /* 0x000fe40000701670 */
[----:B------:R-:W-:Y:S02]  /*16c60*/  FMNMX.FTZ R4, R25, R4, !PT ;  /* 0x0000000419047209 */ /* 0x000fe40007810000 */
[----:B------:R-:W-:Y:S02]  /*16c70*/  FMNMX.FTZ R9, R48, R9, !PT ;  /* 0x0000000930097209 */ /* 0x000fe40007810000 */
[----:B------:R-:W-:Y:S02]  /*16c80*/  ISETP.LT.OR P1, PT, R7, 0x49, P1 ;  /* 0x000000490700780c */ /* 0x000fe40000f21670 */
[----:B------:R-:W-:-:S02]  /*16c90*/  FSEL R31, R31, -INF , !P0 ;  /* 0xff8000001f1f7808 */ /* 0x000fc40004000000 */
        /* <DEDUP_REMOVED lines=10> */
[----:B------:R-:W-:Y:S02]  /*16d40*/  ISETP.GT.AND P5, PT, R8, 0x58, !P5 ;  /* 0x000000580800780c */ /* 0x000fe40006fa4270 */
[----:B------:R-:W-:-:S02]  /*16d50*/  ISETP.LT.OR P4, PT, R7, 0x52, P4 ;  /* 0x000000520700780c */ /* 0x000fc40002781670 */
[----:B------:R-:W-:Y:S02]  /*16d60*/  FSEL R32, R15, -INF , !P3 ;  /* 0xff8000000f207808 */ /* 0x000fe40005800000 */
[----:B------:R-:W-:Y:S02]  /*16d70*/  FMNMX.FTZ R5, R33, R4, !PT ;  /* 0x0000000421057209 */ /* 0x000fe40007810000 */
[----:B------:R-:W-:Y:S02]  /*16d80*/  FMNMX.FTZ R9, R18, R9, !PT ;  /* 0x0000000912097209 */ /* 0x000fe40007810000 */
[----:B------:R-:W-:Y:S02]  /*16d90*/  ISETP.GT.AND P0, PT, R8, 0x59, !P6 ;  /* 0x000000590800780c */ /* 0x000fe40007704270 */
[----:B------:R-:W-:Y:S02]  /*16da0*/  ISETP.LT.OR P5, PT, R7, 0x59, P5 ;  /* 0x000000590700780c */ /* 0x000fe40002fa1670 */
[----:B------:R-:W-:-:S02]  /*16db0*/  FSEL R50, R51, -INF , !P4 ;  /* 0xff80000033327808 */ /* 0x000fc40006000000 */
[----:B------:R-:W-:Y:S02]  /*16dc0*/  FMNMX.FTZ R5, R32, R5, !PT ;  /* 0x0000000520057209 */ /* 0x000fe40007810000 */
[----:B------:R-:W-:Y:S02]  /*16dd0*/  FMNMX.FTZ R9, R14, R9, !PT ;  /* 0x000000090e097209 */ /* 0x000fe40007810000 */
[----:B------:R-:W-:Y:S02]  /*16de0*/  ISETP.LT.OR P0, PT, R7, 0x5a, P0 ;  /* 0x0000005a0700780c */ /* 0x000fe40000701670 */
[----:B------:R-:W-:Y:S02]  /*16df0*/  FSEL R51, R54, -INF , !P5 ;  /* 0xff80000036337808 */ /* 0x000fe40006800000 */
[----:B------:R-:W-:Y:S01]  /*16e00*/  FMNMX.FTZ R4, R50, R5, !PT ;  /* 0x0000000532047209 */ /* 0x000fe20007810000 */
[----:B------:R-:W2:Y:S01]  /*16e10*/  LDL R54, [R1+0x440] ;  /* 0x0004400001367983 */ /* 0x000ea20000100800 */
[----:B------:R-:W-:-:S02]  /*16e20*/  FMNMX.FTZ R6, R24, R9, !PT ;  /* 0x0000000918067209 */ /* 0x000fc40007810000 */
[----:B------:R-:W-:Y:S02]  /*16e30*/  FSEL R52, R11, -INF , !P0 ;  /* 0xff8000000b347808 */ /* 0x000fe40004000000 */
[----:B------:R-:W-:Y:S01]  /*16e40*/  FMNMX.FTZ R7, R51, R4, !PT ;  /* 0x0000000433077209 */ /* 0x000fe20007810000 */
[----:B------:R-:W0:Y:S03]  /*16e50*/  SHFL.BFLY PT, R9, R6, 0x2, 0x1f ;  /* 0x0c401f0006097f89 */ /* 0x000e2600000e0000 */
[----:B------:R-:W-:Y:S01]  /*16e60*/  FMNMX.FTZ R7, R52, R7, !PT ;  /* 0x0000000734077209 */ /* 0x000fe20007810000 */
[----:B------:R-:W3:Y:S04]  /*16e70*/  LDL.64 R4, [R1+0x430] ;  /* 0x0004300001047983 */ /* 0x000ee80000100a00 */
[----:B------:R-:W-:Y:S04]  /*16e80*/  STL.64 [R1+0x420], R6 ;  /* 0x0004200601007387 */ /* 0x000fe80000100a00 */
[----:B------:R-:W4:Y:S01]  /*16e90*/  LDL R11, [R1+0x424] ;  /* 0x00042400010b7983 */ /* 0x000f220000100800 */
[----:B0-----:R-:W-:-:S05]  /*16ea0*/  FMNMX.FTZ R9, R6, R9, !PT ;  /* 0x0000000906097209 */ /* 0x001fca0007810000 */
[----:B------:R-:W0:Y:S02]  /*16eb0*/  SHFL.BFLY PT, R12, R9, 0x1, 0x1f ;  /* 0x0c201f00090c7f89 */ /* 0x000e2400000e0000 */
[----:B0-----:R-:W-:-:S05]  /*16ec0*/  FMNMX.FTZ R8, R9, R12, !PT ;  /* 0x0000000c09087209 */ /* 0x001fca0007810000 */
[----:B------:R-:W-:Y:S04]  /*16ed0*/  STL [R1+0x420], R8 ;  /* 0x0004200801007387 */ /* 0x000fe80000100800 */
[----:B------:R-:W2:Y:S04]  /*16ee0*/  LDL R12, [R1+0x420] ;  /* 0x00042000010c7983 */ /* 0x000ea80000100800 */
[----:B----4-:R-:W0:Y:S02]  /*16ef0*/  SHFL.BFLY PT, R6, R11, 0x2, 0x1f ;  /* 0x0c401f000b067f89 */ /* 0x010e2400000e0000 */
[----:B0-----:R-:W-:-:S05]  /*16f00*/  FMNMX.FTZ R6, R6, R11, !PT ;  /* 0x0000000b06067209 */ /* 0x001fca0007810000 */
[----:B------:R-:W0:Y:S01]  /*16f10*/  SHFL.BFLY PT, R7, R6, 0x1, 0x1f ;  /* 0x0c201f0006077f89 */ /* 0x000e2200000e0000 */
[----:B--2---:R-:W-:Y:S01]  /*16f20*/  FMUL.FTZ R9, R54, R12 ;  /* 0x0000000c36097220 */ /* 0x004fe20000410000 */
[----:B------:R-:W-:Y:S02]  /*16f30*/  FSETP.NEU.FTZ.AND P0, PT, R12, -INF , PT ;  /* 0xff8000000c00780b */ /* 0x000fe40003f1d000 */
[----:B0-----:R-:W-:Y:S02]  /*16f40*/  FMNMX.FTZ R30, R6, R7, !PT ;  /* 0x00000007061e7209 */ /* 0x001fe40007810000 */
[----:B------:R-:W-:Y:S02]  /*16f50*/  FSEL R9, R9, RZ, P0 ;  /* 0x000000ff09097208 */ /* 0x000fe40000000000 */
[----:B------:R-:W-:Y:S01]  /*16f60*/  FSEL R11, R12, RZ, P0 ;  /* 0x000000ff0c0b7208 */ /* 0x000fe20000000000 */
[CC--:B------:R-:W-:Y:S01]  /*16f70*/  FMUL.FTZ R6, R30.reuse, R54.reuse ;  /* 0x000000361e067220 */ /* 0x0c0fe20000410000 */
[----:B------:R-:W-:Y:S01]  /*16f80*/  FSETP.NEU.FTZ.AND P0, PT, R30, -INF , PT ;  /* 0xff8000001e00780b */ /* 0x000fe20003f1d000 */
[-CC-:B------:R-:W-:Y:S01]  /*16f90*/  FFMA.FTZ R13, R14, R54.reuse, -R9.reuse ;  /* 0x000000360e0d7223 */ /* 0x180fe20000010809 */
[-CC-:B------:R-:W-:Y:S01]  /*16fa0*/  FFMA.FTZ R152, R152, R54.reuse, -R9.reuse ;  /* 0x0000003698987223 */ /* 0x180fe20000010809 */
[-CC-:B------:R-:W-:Y:S01]  /*16fb0*/  FFMA.FTZ R188, R188, R54.reuse, -R9.reuse ;  /* 0x00000036bcbc7223 */ /* 0x180fe20000010809 */
[----:B------:R-:W-:Y:S01]  /*16fc0*/  FSEL R8, R30, RZ, P0 ;  /* 0x000000ff1e087208 */ /* 0x000fe20000000000 */
        /* <DEDUP_REMOVED lines=21> */
[----:B------:R-:W-:Y:S01]  /*17120*/  FSEL R9, R6, RZ, P0 ;  /* 0x000000ff06097208 */ /* 0x000fe20000000000 */
[----:B------:R-:W-:Y:S01]  /*17130*/  FADD.FTZ R11, R20, -R11 ;  /* 0x8000000b140b7221 */ /* 0x000fe20000010000 */
[----:B------:R-:W-:-:S03]  /*17140*/  FADD.FTZ R21, R21, -R8 ;  /* 0x8000000815157221 */ /* 0x000fc60000010000 */
[-CC-:B------:R-:W-:Y:S01]  /*17150*/  FFMA.FTZ R153, R53, R54.reuse, -R9.reuse ;  /* 0x0000003635997223 */ /* 0x180fe20000010809 */
[-C--:B------:R-:W-:Y:S01]  /*17160*/  FMUL.FTZ R11, R11, R54.reuse ;  /* 0x000000360b0b7220 */ /* 0x080fe20000410000 */
[----:B------:R-:W-:Y:S01]  /*17170*/  FMUL.FTZ R21, R54, R21 ;  /* 0x0000001536157220 */ /* 0x000fe20000410000 */
[-CC-:B------:R-:W-:Y:S01]  /*17180*/  FFMA.FTZ R7, R40, R54.reuse, -R9.reuse ;  /* 0x0000003628077223 */ /* 0x180fe20000010809 */
[----:B------:R-:W-:Y:S01]  /*17190*/  MUFU.EX2 R152, R152 ;  /* 0x0000009800987308 */ /* 0x000fe20000000800 */
[----:B------:R-:W-:-:S07]  /*171a0*/  FFMA.FTZ R155, R47, R54, -R9 ;  /* 0x000000362f9b7223 */ /* 0x000fce0000010809 */
[----:B------:R-:W3:Y:S01]  /*171b0*/  MUFU.EX2 R35, R11 ;  /* 0x0000000b00237308 */ /* 0x000ee20000000800 */
[----:B------:R-:W-:-:S07]  /*171c0*/  FFMA.FTZ R6, R39, R54, -R9 ;  /* 0x0000003627067223 */ /* 0x000fce0000010809 */
[----:B------:R-:W-:Y:S08]  /*171d0*/  MUFU.EX2 R153, R153 ;  /* 0x0000009900997308 */ /* 0x000ff00000000800 */
[----:B------:R-:W0:Y:S01]  /*171e0*/  MUFU.EX2 R36, R21 ;  /* 0x0000001500247308 */ /* 0x000e220000000800 */
[----:B------:R-:W-:-:S07]  /*171f0*/  FFMA.FTZ R179, R46, R54, -R9 ;  /* 0x000000362eb37223 */ /* 0x000fce0000010809 */
[----:B------:R-:W1:Y:S08]  /*17200*/  MUFU.EX2 R188, R188 ;  /* 0x000000bc00bc7308 */ /* 0x000e700000000800 */
[----:B------:R-:W2:Y:S01]  /*17210*/  MUFU.EX2 R7, R7 ;  /* 0x0000000700077308 */ /* 0x000ea20000000800 */
[----:B------:R-:W-:-:S07]  /*17220*/  FFMA.FTZ R180, R45, R54, -R9 ;  /* 0x000000362db47223 */ /* 0x000fce0000010809 */
[----:B------:R-:W4:Y:S08]  /*17230*/  MUFU.EX2 R154, R154 ;  /* 0x0000009a009a7308 */ /* 0x000f300000000800 */
[----:B------:R-:W4:Y:S01]  /*17240*/  MUFU.EX2 R155, R155 ;  /* 0x0000009b009b7308 */ /* 0x000f220000000800 */
[----:B---3--:R-:W-:Y:S01]  /*17250*/  FFMA.FTZ R11, R35, R4, R152 ;  /* 0x00000004230b7223 */ /* 0x008fe20000010098 */
[----:B0-----:R-:W-:-:S06]  /*17260*/  FFMA.FTZ R4, R5, R36, R153 ;  /* 0x0000002405047223 */ /* 0x001fcc0000010099 */
[----:B------:R-:W0:Y:S01]  /*17270*/  MUFU.EX2 R187, R187 ;  /* 0x000000bb00bb7308 */ /* 0x000e220000000800 */
[----:B------:R-:W-:-:S07]  /*17280*/  FFMA.FTZ R177, R43, R54, -R9 ;  /* 0x000000362bb17223 */ /* 0x000fce0000010809 */
[----:B------:R-:W3:Y:S01]  /*17290*/  MUFU.EX2 R6, R6 ;  /* 0x0000000600067308 */ /* 0x000ee20000000800 */
[----:B-1----:R-:W-:Y:S01]  /*172a0*/  FADD.FTZ R11, R188, R11 ;  /* 0x0000000bbc0b7221 */ /* 0x002fe20000010000 */
[----:B--2---:R-:W-:-:S06]  /*172b0*/  FADD.FTZ R4, R7, R4 ;  /* 0x0000000407047221 */ /* 0x004fcc0000010000 */
[----:B------:R-:W1:Y:S01]  /*172c0*/  MUFU.EX2 R186, R186 ;  /* 0x000000ba00ba7308 */ /* 0x000e620000000800 */
[----:B------:R-:W-:-:S07]  /*172d0*/  FFMA.FTZ R178, R44, R54, -R9 ;  /* 0x000000362cb27223 */ /* 0x000fce0000010809 */
[----:B------:R-:W2:Y:S01]  /*172e0*/  MUFU.EX2 R179, R179 ;  /* 0x000000b300b37308 */ /* 0x000ea20000000800 */
[----:B----4-:R-:W-:Y:S01]  /*172f0*/  FADD.FTZ R8, R154, R11 ;  /* 0x0000000b9a087221 */ /* 0x010fe20000010000 */
[----:B------:R-:W-:-:S06]  /*17300*/  FADD.FTZ R5, R155, R4 ;  /* 0x000000049b057221 */ /* 0x000fcc0000010000 */
[----:B------:R-:W4:Y:S01]  /*17310*/  MUFU.EX2 R183, R183 ;  /* 0x000000b700b77308 */ /* 0x000f220000000800 */
[----:B------:R-:W-:-:S07]  /*17320*/  FFMA.FTZ R171, R42, R54, -R9 ;  /* 0x000000362aab7223 */ /* 0x000fce0000010809 */
[----:B------:R-:W4:Y:S01]  /*17330*/  MUFU.EX2 R180, R180 ;  /* 0x000000b400b47308 */ /* 0x000f220000000800 */
[----:B0-----:R-:W-:Y:S01]  /*17340*/  FADD.FTZ R11, R187, R8 ;  /* 0x00000008bb0b7221 */ /* 0x001fe20000010000 */
[----:B---3--:R-:W-:-:S06]  /*17350*/  FADD.FTZ R4, R6, R5 ;  /* 0x0000000506047221 */ /* 0x008fcc0000010000 */
        /* <DEDUP_REMOVED lines=75> */
[----:B------:R-:W0:Y:S08]  /*17810*/  MUFU.EX2 R18, R18 ;  /* 0x0000001200127308 */ /* 0x000e300000000800 */
[----:B------:R-:W3:Y:S01]  /*17820*/  MUFU.EX2 R12, R12 ;  /* 0x0000000c000c7308 */ /* 0x000ee20000000800 */
[----:B-1----:R-:W-:Y:S01]  /*17830*/  FADD.FTZ R4, R158, R5 ;  /* 0x000000059e047221 */ /* 0x002fe20000010000 */
[----:B--2---:R-:W-:-:S06]  /*17840*/  FADD.FTZ R24, R20, R25 ;  /* 0x0000001914187221 */ /* 0x004fcc0000010000 */
[----:B------:R-:W1:Y:S08]  /*17850*/  MUFU.EX2 R13, R13 ;  /* 0x0000000d000d7308 */ /* 0x000e700000000800 */
[----:B------:R-:W2:Y:S01]  /*17860*/  MUFU.EX2 R8, R8 ;  /* 0x0000000800087308 */ /* 0x000ea20000000800 */
[----:B----4-:R-:W-:Y:S01]  /*17870*/  FADD.FTZ R5, R15, R4 ;  /* 0x000000040f057221 */ /* 0x010fe20000010000 */
[----:B------:R-:W-:-:S06]  /*17880*/  FADD.FTZ R25, R11, R24 ;  /* 0x000000180b197221 */ /* 0x000fcc0000010000 */
[----:B------:R-:W4:Y:S08]  /*17890*/  MUFU.EX2 R14, R14 ;  /* 0x0000000e000e7308 */ /* 0x000f300000000800 */
[----:B------:R-:W4:Y:S01]  /*178a0*/  MUFU.EX2 R9, R9 ;  /* 0x0000000900097308 */ /* 0x000f220000000800 */
[----:B0-----:R-:W-:Y:S01]  /*178b0*/  FADD.FTZ R4, R18, R5 ;  /* 0x0000000512047221 */ /* 0x001fe20000010000 */
[----:B---3--:R-:W-:-:S03]  /*178c0*/  FADD.FTZ R25, R12, R25 ;  /* 0x000000190c197221 */ /* 0x008fc60000010000 */
[----:B-1----:R-:W-:Y:S01]  /*178d0*/  FADD.FTZ R5, R13, R4 ;  /* 0x000000040d057221 */ /* 0x002fe20000010000 */
[----:B--2---:R-:W-:-:S03]  /*178e0*/  FADD.FTZ R4, R8, R25 ;  /* 0x0000001908047221 */ /* 0x004fc60000010000 */
[----:B----4-:R-:W-:Y:S01]  /*178f0*/  FADD.FTZ R32, R14, R5 ;  /* 0x000000050e207221 */ /* 0x010fe20000010000 */
[----:B------:R0:W-:Y:S01]  /*17900*/  STL [R1+0x424], R30 ;  /* 0x0004241e01007387 */ /* 0x0001e20000100800 */
        /* <DEDUP_REMOVED lines=136> */
[----:B------:R0:W-:Y:S04]  /*18190*/  ST.E desc[UR36][R16.64+0x210], R29 ;  /* 0x0002101d10007985 */ /* 0x0001e8000c101924 */
[----:B------:R1:W-:Y:S04]  /*181a0*/  ST.E desc[UR36][R16.64+0x214], R31 ;  /* 0x0002141f10007985 */ /* 0x0003e8000c101924 */
[----:B------:R2:W-:Y:S04]  /*181b0*/  ST.E desc[UR36][R16.64+0x220], R27 ;  /* 0x0002201b10007985 */ /* 0x0005e8000c101924 */
        /* <DEDUP_REMOVED lines=16> */
[C---:B0-----:R-:W-:Y:S02]  /*182c0*/  FMUL.FTZ R25, R35.reuse, R110 ;  /* 0x0000006e23197220 */ /* 0x041fe40000410000 */
        /* <DEDUP_REMOVED lines=30> */
[----:B------:R0:W-:Y:S01]  /*184b0*/  ST.E desc[UR36][R16.64+0x380], R27 ;  /* 0x0003801b10007985 */ /* 0x0001e2000c101924 */
[C---:B------:R-:W-:Y:S01]  /*184c0*/  FMUL.FTZ R26, R35.reuse, R26 ;  /* 0x0000001a231a7220 */ /* 0x040fe20000410000 */
        /* <DEDUP_REMOVED lines=28> */
[----:B------:R4:W-:Y:S01]  /*18690*/  ST.E desc[UR36][R16.64+0x3b0], R25 ;  /* 0x0003b01910007985 */ /* 0x0009e2000c101924 */
[C---:B0-----:R-:W-:Y:S01]  /*186a0*/  FMUL.FTZ R27, R35.reuse, R48 ;  /* 0x00000030231b7220 */ /* 0x041fe20000410000 */
[C---:B-1----:R-:W-:Y:S01]  /*186b0*/  FMUL.FTZ R29, R35.reuse, R40 ;  /* 0x00000028231d7220 */ /* 0x042fe20000410000 */
[C---:B--2---:R-:W-:Y:S01]  /*186c0*/  FMUL.FTZ R31, R35.reuse, R46 ;  /* 0x0000002e231f7220 */ /* 0x044fe20000410000 */
[C---:B------:R-:W-:Y:S01]  /*186d0*/  FMUL.FTZ R44, R35.reuse, R44 ;  /* 0x0000002c232c7220 */ /* 0x040fe20000410000 */
[C---:B------:R-:W-:Y:S01]  /*186e0*/  FMUL.FTZ R42, R35.reuse, R42 ;  /* 0x0000002a232a7220 */ /* 0x040fe20000410000 */
[C---:B---3--:R-:W-:Y:S01]  /*186f0*/  FMUL.FTZ R5, R35.reuse, R38 ;  /* 0x0000002623057220 */ /* 0x048fe20000410000 */
[C---:B------:R-:W-:Y:S01]  /*18700*/  FMUL.FTZ R34, R36.reuse, R34 ;  /* 0x0000002224227220 */ /* 0x040fe20000410000 */
[----:B------:R-:W-:Y:S01]  /*18710*/  FMUL.FTZ R35, R35, R30 ;  /* 0x0000001e23237220 */ /* 0x000fe20000410000 */
[C---:B------:R-:W-:Y:S01]  /*18720*/  FMUL.FTZ R229, R36.reuse, R229 ;  /* 0x000000e524e57220 */ /* 0x040fe20000410000 */
[C---:B------:R-:W-:Y:S01]  /*18730*/  FMUL.FTZ R191, R36.reuse, R191 ;  /* 0x000000bf24bf7220 */ /* 0x040fe20000410000 */
[C---:B------:R-:W-:Y:S01]  /*18740*/  FMUL.FTZ R189, R36.reuse, R189 ;  /* 0x000000bd24bd7220 */ /* 0x040fe20000410000 */
[C---:B----4-:R-:W-:Y:S01]  /*18750*/  FMUL.FTZ R25, R36.reuse, R32 ;  /* 0x0000002024197220 */ /* 0x050fe20000410000 */
        /* <DEDUP_REMOVED lines=159> */
[----:B------:R-:W4:Y:S04]  /*19150*/  LD.E R27, desc[UR36][R16.64+0x214] ;  /* 0x00021424101b7980 */ /* 0x000f28000c101900 */
[----:B------:R-:W4:Y:S04]  /*19160*/  LD.E R29, desc[UR36][R16.64+0x218] ;  /* 0x00021824101d7980 */ /* 0x000f28000c101900 */
[----:B------:R-:W4:Y:S04]  /*19170*/  LD.E R31, desc[UR36][R16.64+0x21c] ;  /* 0x00021c24101f7980 */ /* 0x000f28000c101900 */
        /* <DEDUP_REMOVED lines=255> */
[----:B------:R-:W4:Y:S04]  /*1a170*/  LD.E R24, desc[UR36][R16.64+0x210] ;  /* 0x0002102410187980 */ /* 0x000f28000c101900 */
        /* <DEDUP_REMOVED lines=72> */
[----:B------:R-:W-:-:S03]  /*1a600*/  IMAD R4, R25, 0xc00, R4 ;  /* 0x00000c0019047824 */ /* 0x000fc600078e0204 */
        /* <DEDUP_REMOVED lines=1158> */
.L_x_3502:
[----:B------:R-:W-:Y:S05]  /*1ee70*/  BSYNC B0 ;  /* 0x0000000000007941 */ /* 0x000fea0003800000 */
.L_x_3501:
        /* <DEDUP_REMOVED lines=9> */
.L_x_3470:
        /* <DEDUP_REMOVED lines=77> */
[----:B------:R-:W3:Y:S04]  /*1f3e0*/  LDL.64 R4, [R1+0x230] ;  /* 0x0002300001047983 */ /* 0x000ee80000100a00 */
[----:B------:R-:W0:Y:S08]  /*1f3f0*/  SHFL.BFLY PT, R3, R6, 0x1, 0x1f ;  /* 0x0c201f0006037f89 */ /* 0x000e3000000e0000 */
[----:B------:R-:W3:Y:S01]  /*1f400*/  @!P2 LDL R134, [R1+0x1fc] ;  /* 0x0001fc000186a983 */ /* 0x000ee20000100800 */
[----:B0-----:R-:W-:-:S03]  /*1f410*/  FADD.FTZ R140, R6, R3 ;  /* 0x00000003068c7221 */ /* 0x001fc60000010000 */
[----:B------:R-:W3:Y:S02]  /*1f420*/  LDL.64 R2, [R1+0x220] ;  /* 0x0002200001027983 */ /* 0x000ee40000100a00 */
[----:B------:R-:W-:Y:S02]  /*1f430*/  FSETP.NE.FTZ.AND P1, PT, R140, RZ, PT ;  /* 0x000000ff8c00720b */ /* 0x000fe40003f35000 */
[----:B--2---:R-:W2:Y:S11]  /*1f440*/  LDL.64 R6, [R1+0x240] ;  /* 0x0002400001067983 */ /* 0x004eb60000100a00 */
[----:B------:R-:W2:Y:S04]  /*1f450*/  @P1 LDL R143, [R1+0x440] ;  /* 0x00044000018f1983 */ /* 0x000ea80000100800 */
[----:B------:R-:W2:Y:S01]  /*1f460*/  @P1 LDL R145, [R1+0x424] ;  /* 0x0004240001911983 */ /* 0x000ea20000100800 */
[----:B------:R-:W-:-:S02]  /*1f470*/  IMAD.MOV.U32 R137, RZ, RZ, RZ ;  /* 0x000000ffff897224 */ /* 0x000fc400078e00ff */
[----:B------:R-:W-:Y:S02]  /*1f480*/  IMAD.MOV.U32 R142, RZ, RZ, -0x800000 ;  /* 0xff800000ff8e7424 */ /* 0x000fe400078e00ff */
[----:B------:R-:W-:Y:S01]  /*1f490*/  IMAD.MOV.U32 R144, RZ, RZ, -0x800000 ;  /* 0xff800000ff907424 */ /* 0x000fe200078e00ff */
[----:B------:R1:W-:Y:S08]  /*1f4a0*/  BAR.ARV R208, 0x100 ;  /* 0x000400d00000751d */ /* 0x0003f00000002000 */
[----:B------:R-:W-:Y:S06]  /*1f4b0*/  BAR.ARV 0x8, 0x180 ;  /* 0x0206000000007b1d */ /* 0x000fec0000002000 */
[----:B-----5:R-:W-:-:S13]  /*1f4c0*/  FSETP.NE.FTZ.AND P0, PT, R147, RZ, PT ;  /* 0x000000ff9300720b */ /* 0x020fda0003f15000 */
[----:B------:R-:W5:Y:S04]  /*1f4d0*/  @P0 LDL R138, [R1+0x440] ;  /* 0x00044000018a0983 */ /* 0x000f680000100800 */
[----:B------:R-:W5:Y:S01]  /*1f4e0*/  @P0 LDL R139, [R1+0x420] ;  /* 0x00042000018b0983 */ /* 0x000f620000100800 */
[----:B------:R-:W0:Y:S08]  /*1f4f0*/  @P0 MUFU.LG2 R141, R147 ;  /* 0x00000093008d0308 */ /* 0x000e300000000c00 */
[----:B------:R-:W1:Y:S01]  /*1f500*/  @P0 MUFU.RCP R137, R147 ;  /* 0x0000009300890308 */ /* 0x000e620000001000 */
[----:B0-----:R-:W-:-:S07]  /*1f510*/  @P0 FMUL.FTZ R141, R141, 0.69314718246459960938 ;  /* 0x3f3172188d8d0820 */ /* 0x001fce0000410000 */
[----:B------:R-:W0:Y:S01]  /*1f520*/  @P1 MUFU.LG2 R146, R140 ;  /* 0x0000008c00921308 */ /* 0x000e220000000c00 */
[----:B----4-:R-:W-:Y:S01]  /*1f530*/  VIADD R0, R0, 0x1 ;  /* 0x0000000100007836 */ /* 0x010fe20000000000 */
[----:B------:R-:W-:Y:S01]  /*1f540*/  STL [R1+0x434], R140 ;  /* 0x0004348c01007387 */ /* 0x000fe20000100800 */
[----:B---3--:R-:W-:Y:S01]  /*1f550*/  @!P2 LOP3.LUT R134, R134, 0x1, RZ, 0x3c, !PT ;  /* 0x000000018686a812 */ /* 0x008fe200078e3cff */
        /* <DEDUP_REMOVED lines=98> */
[----:B------:R1:W-:Y:S04]  /*1fb80*/  STL [R1+0x200], R2 ;  /* 0x0002000201007387 */ /* 0x0003e80000100800 */
[----:B------:R1:W-:Y:S04]  /*1fb90*/  @!P2 STL [R1+0x1fc], R134 ;  /* 0x0001fc860100a387 */ /* 0x0003e80000100800 */
[----:B------:R1:W-:Y:S04]  /*1fba0*/  STL [R1+0x204], R0 ;  /* 0x0002040001007387 */ /* 0x0003e80000100800 */
[----:B------:R1:W-:Y:S01]  /*1fbb0*/  @!P2 STL [R1+0x1f8], RZ ;  /* 0x0001f8ff0100a387 */ /* 0x0003e20000100800 */
[----:B-----5:R-:W-:-:S04]  /*1fbc0*/  @P0 FMUL.FTZ R138, R138, 0.69314718246459960938 ;  /* 0x3f3172188a8a0820 */ /* 0x020fc80000410000 */
[----:B------:R-:W-:Y:S01]  /*1fbd0*/  @P0 FFMA.FTZ R142, R138, R139, R141 ;  /* 0x0000008b8a8e0223 */ /* 0x000fe2000001008d */
[----:B------:R-:W-:-:S06]  /*1fbe0*/  IMAD.MOV.U32 R138, RZ, RZ, RZ ;  /* 0x000000ffff8a7224 */ /* 0x000fcc00078e00ff */
[----:B------:R-:W2:Y:S01]  /*1fbf0*/  @P1 MUFU.RCP R138, R140 ;  /* 0x0000008c008a1308 */ /* 0x000ea20000001000 */
[----:B0-----:R-:W-:Y:S01]  /*1fc00*/  @P1 FMUL.FTZ R139, R146, 0.69314718246459960938 ;  /* 0x3f317218928b1820 */ /* 0x001fe20000410000 */
[----:B------:R-:W-:-:S04]  /*1fc10*/  @P1 FMUL.FTZ R146, R143, 0.69314718246459960938 ;  /* 0x3f3172188f921820 */ /* 0x000fc80000410000 */
[----:B------:R-:W-:Y:S01]  /*1fc20*/  @P1 FFMA.FTZ R144, R146, R145, R139 ;  /* 0x0000009192901223 */ /* 0x000fe2000001008b */
[----:B------:R1:W-:Y:S04]  /*1fc30*/  STL [R1+0x430], R142 ;  /* 0x0004308e01007387 */ /* 0x0003e80000100800 */
[----:B------:R1:W-:Y:S01]  /*1fc40*/  STL [R1+0x434], R144 ;  /* 0x0004349001007387 */ /* 0x0003e20000100800 */
        /* <DEDUP_REMOVED lines=95> */
[----:B------:R1:W-:Y:S01]  /*20240*/  STL.64 [R1+0x408], R130 ;  /* 0x0004088201007387 */ /* 0x0003e20000100a00 */
[----:B------:R-:W-:-:S13]  /*20250*/  PLOP3.LUT P0, PT, PT, PT, PT, 0x8, 0x0 ;  /* 0x000000000000781c */ /* 0x000fda0003f0e170 */
.L_x_3400:
[----:B------:R-:W2:Y:S08]  /*20260*/  S2UR UR12, SR_CgaCtaId ;  /* 0x00000000000c79c3 */ /* 0x000eb00000008800 */
[----:B------:R-:W-:Y:S06]  /*20270*/  BAR.SYNC.DEFER_BLOCKING 0x5, 0x180 ;  /* 0x0146000000007b1d */ /* 0x000fec0000010000 */
[----:B------:R-:W-:Y:S01]  /*20280*/  UMOV UR42, 0x400 ;  /* 0x00000400002a7882 */ /* 0x000fe20000000000 */
[----:B------:R-:W-:Y:S01]  /*20290*/  BSSY B0, `(.L_x_3504) ;  /* 0x00002c8000007945 */ /* 0x000fe20003800000 */
[----:B--2---:R-:W-:-:S09]  /*202a0*/  ULEA UR42, UR12, UR42, 0x18 ;  /* 0x0000002a0c2a7291 */ /* 0x004fd2000f8ec03f */
[----:B01----:R-:W0:Y:S02]  /*202b0*/  LDS.128 R4, [UR42+0x324d0] ;  /* 0x0324d02aff047984 */ /* 0x003e240008000c00 */
[----:B0-----:R-:W-:Y:S02]  /*202c0*/  R2UR UR5, R5 ;  /* 0x00000000050572ca */ /* 0x001fe400000e0000 */
[----:B------:R-:W-:Y:S02]  /*202d0*/  R2UR UR7, R6 ;  /* 0x00000000060772ca */ /* 0x000fe400000e0000 */
[----:B------:R-:W-:Y:S01]  /*202e0*/  R2UR UR6, R7 ;  /* 0x00000000070672ca */ /* 0x000fe200000e0000 */
[----:B------:R-:W-:Y:S06]  /*202f0*/  BAR.ARV 0x4, 0x180 ;  /* 0x0106000000007b1d */ /* 0x000fec0000002000 */
[----:B------:R-:W-:Y:S08]  /*20300*/  @P0 BRA `(.L_x_3505) ;  /* 0x0000001c00980947 */ /* 0x000ff00003800000 */
[----:B------:R-:W2:Y:S01]  /*20310*/  LDL.128 R136, [R1+0x210] ;  /* 0x0002100001887983 */ /* 0x000ea20000100c00 */
[----:B------:R-:W-:Y:S01]  /*20320*/  R2UR UR4, R204 ;  /* 0x00000000cc0472ca */ /* 0x000fe200000e0000 */
[----:B------:R-:W-:Y:S02]  /*20330*/  ULDC.64 UR8, c[0x0][0xd00] ;  /* 0x0003400000087ab9 */ /* 0x000fe40000000a00 */
        /* <DEDUP_REMOVED lines=31> */
[----:B------:R-:W-:-:S02]  /*20530*/  IADD3 R3, P6, R184, 0x8020, RZ ;  /* 0x00008020b8037810 */ /* 0x000fc40007fde0ff */
[C---:B------:R-:W-:Y:S02]  /*20540*/  LOP3.LUT R149, R184.reuse, 0x380, RZ, 0xc0, !PT ;  /* 0x00000380b8957812 */ /* 0x040fe400078ec0ff */
[C---:B------:R-:W-:Y:S02]  /*20550*/  IADD3 R19, P5, R184.reuse, 0x8040, RZ ;  /* 0x00008040b8137810 */ /* 0x040fe40007fbe0ff */
[----:B------:R-:W-:Y:S02]  /*20560*/  LOP3.LUT R0, R3, 0x380, RZ, 0xc0, !PT ;  /* 0x0000038003007812 */ /* 0x000fe400078ec0ff */
[C---:B------:R-:W-:Y:S02]  /*20570*/  IADD3 R20, P4, R184.reuse, 0x8060, RZ ;  /* 0x00008060b8147810 */ /* 0x040fe40007f9e0ff */
[----:B------:R-:W-:Y:S02]  /*20580*/  SHF.R.U64 R149, R149, 0x3, RZ ;  /* 0x0000000395957819 */ /* 0x000fe400000012ff */
[----:B------:R-:W-:-:S02]  /*20590*/  IADD3 R141, P3, R184, 0xc000, RZ ;  /* 0x0000c000b88d7810 */ /* 0x000fc40007f7e0ff */
[----:B------:R-:W-:Y:S02]  /*205a0*/  LOP3.LUT R2, R19, 0x380, RZ, 0xc0, !PT ;  /* 0x0000038013027812 */ /* 0x000fe400078ec0ff */
[----:B------:R-:W-:Y:S02]  /*205b0*/  SHF.R.U64 R0, R0, 0x3, RZ ;  /* 0x0000000300007819 */ /* 0x000fe400000012ff */
[----:B------:R-:W-:Y:S02]  /*205c0*/  LOP3.LUT R18, R20, 0x380, RZ, 0xc0, !PT ;  /* 0x0000038014127812 */ /* 0x000fe400078ec0ff */
[----:B------:R-:W-:Y:S01]  /*205d0*/  LOP3.LUT R148, R149, R184, RZ, 0x3c, !PT ;  /* 0x000000b895947212 */ /* 0x000fe200078e3cff */
[----:B------:R-:W-:Y:S01]  /*205e0*/  IMAD.MOV.U32 R149, RZ, RZ, R185 ;  /* 0x000000ffff957224 */ /* 0x000fe200078e00b9 */
[----:B------:R-:W-:Y:S02]  /*205f0*/  LOP3.LUT R21, R141, 0x380, RZ, 0xc0, !PT ;  /* 0x000003808d157812 */ /* 0x000fe400078ec0ff */
[----:B------:R-:W-:-:S02]  /*20600*/  IADD3 R145, P2, R184, 0xc020, RZ ;  /* 0x0000c020b8917810 */ /* 0x000fc40007f5e0ff */
[----:B------:R-:W-:Y:S02]  /*20610*/  SHF.R.U64 R2, R2, 0x3, RZ ;  /* 0x0000000302027819 */ /* 0x000fe400000012ff */
[----:B------:R-:W-:Y:S02]  /*20620*/  LOP3.LUT R140, R0, R3, RZ, 0x3c, !PT ;  /* 0x00000003008c7212 */ /* 0x000fe400078e3cff */
[C---:B------:R-:W-:Y:S02]  /*20630*/  IADD3 R143, P1, R184.reuse, 0xc040, RZ ;  /* 0x0000c040b88f7810 */ /* 0x040fe40007f3e0ff */
[----:B------:R-:W-:Y:S02]  /*20640*/  IADD3 R3, P0, R184, 0xc060, RZ ;  /* 0x0000c060b8037810 */ /* 0x000fe40007f1e0ff */
[----:B------:R-:W-:Y:S02]  /*20650*/  SHF.R.U64 R147, R18, 0x3, RZ ;  /* 0x0000000312937819 */ /* 0x000fe400000012ff */
[----:B------:R-:W-:-:S02]  /*20660*/  SHF.R.U64 R0, R21, 0x3, RZ ;  /* 0x0000000315007819 */ /* 0x000fc400000012ff */
[----:B------:R-:W-:Y:S02]  /*20670*/  LOP3.LUT R144, R145, 0x380, RZ, 0xc0, !PT ;  /* 0x0000038091907812 */ /* 0x000fe400078ec0ff */
[----:B------:R-:W-:Y:S02]  /*20680*/  LOP3.LUT R18, R2, R19, RZ, 0x3c, !PT ;  /* 0x0000001302127212 */ /* 0x000fe400078e3cff */
[----:B------:R-:W-:Y:S02]  /*20690*/  LOP3.LUT R142, R143, 0x380, RZ, 0xc0, !PT ;  /* 0x000003808f8e7812 */ /* 0x000fe400078ec0ff */
[----:B------:R-:W-:Y:S02]  /*206a0*/  MOV R148, R148 ;  /* 0x0000009400947202 */ /* 0x000fe40000000f00 */
[----:B------:R-:W-:Y:S02]  /*206b0*/  LOP3.LUT R2, R3, 0x380, RZ, 0xc0, !PT ;  /* 0x0000038003027812 */ /* 0x000fe400078ec0ff */
[----:B------:R-:W-:-:S02]  /*206c0*/  LOP3.LUT R146, R147, R20, RZ, 0x3c, !PT ;  /* 0x0000001493927212 */ /* 0x000fc400078e3cff */
[----:B------:R-:W-:Y:S01]  /*206d0*/  LOP3.LUT R20, R0, R141, RZ, 0x3c, !PT ;  /* 0x0000008d00147212 */ /* 0x000fe200078e3cff */
[--C-:B------:R-:W-:Y:S01]  /*206e0*/  IMAD.X R141, RZ, RZ, R185.reuse, P6 ;  /* 0x000000ffff8d7224 */ /* 0x100fe200030e06b9 */
[----:B------:R-:W-:Y:S01]  /*206f0*/  SHF.R.U64 R144, R144, 0x3, RZ ;  /* 0x0000000390907819 */ /* 0x000fe200000012ff */
[--C-:B------:R-:W-:Y:S01]  /*20700*/  IMAD.X R19, RZ, RZ, R185.reuse, P5 ;  /* 0x000000ffff137224 */ /* 0x100fe200028e06b9 */
[----:B------:R-:W-:Y:S01]  /*20710*/  SHF.R.U64 R142, R142, 0x3, RZ ;  /* 0x000000038e8e7819 */ /* 0x000fe200000012ff */
[--C-:B------:R-:W-:Y:S01]  /*20720*/  IMAD.X R147, RZ, RZ, R185.reuse, P4 ;  /* 0x000000ffff937224 */ /* 0x100fe200020e06b9 */
[----:B------:R-:W-:Y:S01]  /*20730*/  SHF.R.U64 R2, R2, 0x3, RZ ;  /* 0x0000000302027819 */ /* 0x000fe200000012ff */
[--C-:B------:R-:W-:Y:S01]  /*20740*/  IMAD.X R21, RZ, RZ, R185.reuse, P3 ;  /* 0x000000ffff157224 */ /* 0x100fe200018e06b9 */
[----:B------:R-:W-:Y:S01]  /*20750*/  LOP3.LUT R144, R144, R145, RZ, 0x3c, !PT ;  /* 0x0000009190907212 */ /* 0x000fe200078e3cff */
[--C-:B------:R-:W-:Y:S01]  /*20760*/  IMAD.X R145, RZ, RZ, R185.reuse, P2 ;  /* 0x000000ffff917224 */ /* 0x100fe200010e06b9 */
[----:B------:R-:W-:Y:S01]  /*20770*/  LOP3.LUT R142, R142, R143, RZ, 0x3c, !PT ;  /* 0x0000008f8e8e7212 */ /* 0x000fe200078e3cff */
[----:B------:R-:W-:Y:S01]  /*20780*/  UISETP.NE.U32.AND UP0, UPT, UR8, URZ, UPT ;  /* 0x0000003f0800728c */ /* 0x000fe2000bf05070 */
[----:B------:R-:W-:Y:S01]  /*20790*/  LOP3.LUT R2, R2, R3, RZ, 0x3c, !PT ;  /* 0x0000000302027212 */ /* 0x000fe200078e3cff */
[--C-:B------:R-:W-:Y:S01]  /*207a0*/  IMAD.X R143, RZ, RZ, R185.reuse, P1 ;  /* 0x000000ffff8f7224 */ /* 0x100fe200008e06b9 */
[----:B------:R-:W-:Y:S01]  /*207b0*/  MOV R0, R140 ;  /* 0x0000008c00007202 */ /* 0x000fe20000000f00 */
[----:B------:R-:W-:Y:S01]  /*207c0*/  IMAD.X R3, RZ, RZ, R185, P0 ;  /* 0x000000ffff037224 */ /* 0x000fe200000e06b9 */
[----:B------:R-:W-:Y:S01]  /*207d0*/  MOV R18, R18 ;  /* 0x0000001200127202 */ /* 0x000fe20000000f00 */
[----:B------:R-:W-:Y:S01]  /*207e0*/  UISETP.NE.AND.EX UP0, UPT, UR9, URZ, UPT, UP0 ;  /* 0x0000003f0900728c */ /* 0x000fe2000bf05300 */
[----:B------:R-:W-:-:S02]  /*207f0*/  MOV R19, R146 ;  /* 0x0000009200137202 */ /* 0x000fc40000000f00 */
[----:B------:R-:W-:Y:S01]  /*20800*/  MOV R20, R20 ;  /* 0x0000001400147202 */ /* 0x000fe20000000f00 */
[----:B------:R-:W-:Y:S01]  /*20810*/  ULDC.64 UR8, c[0x0][0xd00] ;  /* 0x0003400000087ab9 */ /* 0x000fe20000000a00 */
[----:B------:R-:W-:Y:S01]  /*20820*/  MOV R21, R144 ;  /* 0x0000009000157202 */ /* 0x000fe20000000f00 */
[----:B------:R-:W-:Y:S01]  /*20830*/  UIMAD.WIDE UR8, UR4, 0x4, UR8 ;  /* 0x00000004040878a5 */ /* 0x000fe2000f8e0208 */
[----:B------:R-:W-:Y:S02]  /*20840*/  MOV R142, R142 ;  /* 0x0000008e008e7202 */ /* 0x000fe40000000f00 */
[----:B------:R-:W-:Y:S02]  /*20850*/  MOV R2, R2 ;  /* 0x0000000200027202 */ /* 0x000fe40000000f00 */
[----:B------:R-:W-:Y:S02]  /*20860*/  PLOP3.LUT P1, PT, PT, PT, UP0, 0x80, 0x0 ;  /* 0x000000000000781c */ /* 0x000fe40003f2f008 */
[----:B--2---:R-:W-:-:S02]  /*20870*/  F2FP.BF16.F32.PACK_AB R136, R137, R136 ;  /* 0x000000888988723e */ /* 0x004fc400000010ff */
[----:B------:R-:W-:Y:S02]  /*20880*/  F2FP.BF16.F32.PACK_AB R137, R139, R138 ;  /* 0x0000008a8b89723e */ /* 0x000fe400000010ff */
[----:B---3--:R-:W-:Y:S02]  /*20890*/  F2FP.BF16.F32.PACK_AB R128, R129, R128 ;  /* 0x000000808180723e */ /* 0x008fe400000010ff */
[----:B------:R-:W-:Y:S02]  /*208a0*/  F2FP.BF16.F32.PACK_AB R129, R131, R130 ;  /* 0x000000828381723e */ /* 0x000fe400000010ff */
[----:B----4-:R-:W-:Y:S02]  /*208b0*/  F2FP.BF16.F32.PACK_AB R138, R133, R132 ;  /* 0x00000084858a723e */ /* 0x010fe400000010ff */
[----:B------:R-:W-:Y:S01]  /*208c0*/  F2FP.BF16.F32.PACK_AB R139, R135, R134 ;  /* 0x00000086878b723e */ /* 0x000fe200000010ff */
[----:B------:R-:W-:Y:S01]  /*208d0*/  BAR.SYNC.DEFER_BLOCKING 0x1, 0x100 ;  /* 0x0044000000007b1d */ /* 0x000fe20000010000 */
        /* <DEDUP_REMOVED lines=34> */
[----:B------:R-:W-:Y:S01]  /*20b00*/  F2FP.BF16.F32.PACK_AB R65, R67, R66 ;  /* 0x000000424341723e */ /* 0x000fe200000010ff */
[----:B------:R-:W0:Y:S01]  /*20b10*/  LDC R76, c[0x0][0xce8] ;  /* 0x00033a00ff4c7b82 */ /* 0x000e220000000800 */
        /* <DEDUP_REMOVED lines=26> */
[----:B------:R-:W-:Y:S02]  /*20cc0*/  F2FP.BF16.F32.PACK_AB R35, R31, R30 ;  /* 0x0000001e1f23723e */ /* 0x000fe400000010ff */
[----:B------:R-:W-:Y:S01]  /*20cd0*/  F2FP.BF16.F32.PACK_AB R8, R9, R8 ;  /* 0x000000080908723e */ /* 0x000fe200000010ff */
[----:B------:R2:W-:Y:S01]  /*20ce0*/  STSM.16.M88.4 [R18], R56 ;  /* 0x0000003812007844 */ /* 0x0005e20000000200 */
[----:B------:R-:W-:Y:S02]  /*20cf0*/  F2FP.BF16.F32.PACK_AB R9, R11, R10 ;  /* 0x0000000a0b09723e */ /* 0x000fe400000010ff */
[----:B------:R-:W-:Y:S02]  /*20d00*/  F2FP.BF16.F32.PACK_AB R26, R13, R12 ;  /* 0x0000000c0d1a723e */ /* 0x000fe400000010ff */
[----:B------:R-:W-:Y:S01]  /*20d10*/  F2FP.BF16.F32.PACK_AB R27, R15, R14 ;  /* 0x0000000e0f1b723e */ /* 0x000fe200000010ff */
[----:B------:R2:W-:Y:S01]  /*20d20*/  STSM.16.M88.4 [R19], R48 ;  /* 0x0000003013007844 */ /* 0x0005e20000000200 */
[----:B------:R-:W-:-:S02]  /*20d30*/  F2FP.BF16.F32.PACK_AB R10, R5, R4 ;  /* 0x00000004050a723e */ /* 0x000fc400000010ff */
[----:B------:R-:W-:Y:S01]  /*20d40*/  F2FP.BF16.F32.PACK_AB R11, R7, R6 ;  /* 0x00000006070b723e */ /* 0x000fe200000010ff */
[----:B------:R2:W-:Y:S01]  /*20d50*/  STSM.16.M88.4 [R20], R40 ;  /* 0x0000002814007844 */ /* 0x0005e20000000200 */
[----:B------:R-:W-:-:S03]  /*20d60*/  IMAD.U32 R4, RZ, RZ, UR8 ;  /* 0x00000008ff047e24 */ /* 0x000fc6000f8e00ff */
[----:B------:R2:W-:Y:S01]  /*20d70*/  STSM.16.M88.4 [R21], R32 ;  /* 0x0000002015007844 */ /* 0x0005e20000000200 */
[----:B------:R-:W-:Y:S01]  /*20d80*/  IMAD.U32 R5, RZ, RZ, UR9 ;  /* 0x00000009ff057e24 */ /* 0x000fe2000f8e00ff */
[----:B------:R-:W-:Y:S02]  /*20d90*/  ULDC.64 UR8, c[0x0][0xd08] ;  /* 0x0003420000087ab9 */ /* 0x000fe40000000a00 */
[----:B------:R2:W-:Y:S04]  /*20da0*/  STSM.16.M88.4 [R142], R24 ;  /* 0x000000188e007844 */ /* 0x0005e80000000200 */
[----:B------:R2:W-:Y:S01]  /*20db0*/  STSM.16.M88.4 [R2], R8 ;  /* 0x0000000802007844 */ /* 0x0005e20000000200 */
[----:B------:R-:W-:Y:S01]  /*20dc0*/  UISETP.NE.U32.AND UP1, UPT, UR8, URZ, UPT ;  /* 0x0000003f0800728c */ /* 0x000fe2000bf25070 */
[----:B------:R-:W-:Y:S03]  /*20dd0*/  BAR.SYNC.DEFER_BLOCKING 0x1, 0x100 ;  /* 0x0044000000007b1d */ /* 0x000fe60000010000 */
[----:B------:R-:W-:-:S06]  /*20de0*/  UISETP.NE.AND.EX UP1, UPT, UR9, URZ, UPT, UP1 ;  /* 0x0000003f0900728c */ /* 0x000fcc000bf25310 */
[----:B------:R-:W-:-:S05]  /*20df0*/  PLOP3.LUT P2, PT, PT, PT, UP1, 0x80, 0x0 ;  /* 0x000000000000781c */ /* 0x000fca0003f4f018 */
[----:B------:R-:W-:Y:S02]  /*20e00*/  @UP1 ULDC.64 UR8, c[0x0][0xd08] ;  /* 0x0003420000081ab9 */ /* 0x000fe40000000a00 */
[----:B------:R-:W-:-:S03]  /*20e10*/  @UP1 UIMAD.WIDE UR8, UR4, 0x4, UR8 ;  /* 0x00000004040818a5 */ /* 0x000fc6000f8e0208 */
[----:B------:R-:W-:Y:S02]  /*20e20*/  ULDC UR4, c[0x0][0xb88] ;  /* 0x0002e20000047ab9 */ /* 0x000fe40000000800 */
[----:B------:R-:W-:Y:S02]  /*20e30*/  IMAD.U32 R3, RZ, RZ, UR4 ;  /* 0x00000004ff037e24 */ /* 0x000fe4000f8e00ff */
[----:B------:R-:W-:Y:S01]  /*20e40*/  IMAD.U32 R6, RZ, RZ, UR8 ;  /* 0x00000008ff067e24 */ /* 0x000fe2000f8e00ff */
[----:B-1----:R-:W3:Y:S01]  /*20e50*/  @P1 LDG.E R0, desc[UR36][R4.64] ;  /* 0x0000002404001981 */ /* 0x002ee2000c1e1900 */
[----:B------:R-:W-:-:S05]  /*20e60*/  IMAD.U32 R7, RZ, RZ, UR9 ;  /* 0x00000009ff077e24 */ /* 0x000fca000f8e00ff */
[----:B------:R2:W5:Y:S01]  /*20e70*/  @P2 LDG.E R3, desc[UR36][R6.64] ;  /* 0x0000002406032981 */ /* 0x000562000c1e1900 */
[----:B------:R-:W-:Y:S01]  /*20e80*/  UMOV UR4, URZ ;  /* 0x0000003f00047c82 */ /* 0x000fe20008000000 */
[----:B------:R-:W-:Y:S02]  /*20e90*/  LOP3.LUT P0, RZ, R211, 0x3, RZ, 0xc0, !PT ;  /* 0x00000003d3ff7812 */ /* 0x000fe4000780c0ff */
[----:B---3--:R-:W-:Y:S01]  /*20ea0*/  @P1 R2UR UR4, R0 ;  /* 0x00000000000412ca */ /* 0x008fe200000e0000 */
[----:B0-2---:R-:W-:-:S14]  /*20eb0*/  @P2 BRA `(.L_x_3506) ;  /* 0x0000000000102947 */ /* 0x005fdc0003800000 */
[----:B------:R-:W-:Y:S05]  /*20ec0*/  @!P1 BRA `(.L_x_3506) ;  /* 0x00000000000c9947 */ /* 0x000fea0003800000 */
[----:B------:R-:W2:Y:S04]  /*20ed0*/  LDG.E R0, desc[UR36][R4.64] ;  /* 0x0000002404007981 */ /* 0x000ea8000c1e1900 */
[----:B-----5:R-:W2:Y:S02]  /*20ee0*/  LDG.E R3, desc[UR36][R4.64+0x4] ;  /* 0x0000042404037981 */ /* 0x020ea4000c1e1900 */
[----:B--2---:R-:W-:-:S07]  /*20ef0*/  IMAD.IADD R3, R3, 0x1, -R0 ;  /* 0x0000000103037824 */ /* 0x004fce00078e0a00 */
.L_x_3506:
[----:B-----5:R-:W-:Y:S01]  /*20f00*/  IMAD R18, R3, R76, RZ ;  /* 0x0000004c03127224 */ /* 0x020fe200078e02ff */
[----:B------:R-:W-:Y:S01]  /*20f10*/  R2UR UR15, R204 ;  /* 0x00000000cc0f72ca */ /* 0x000fe200000e0000 */
[----:B------:R-:W-:Y:S01]  /*20f20*/  VIADD R13, R206, UR60 ;  /* 0x0000003cce0d7c36 */ /* 0x000fe20008000000 */
[----:B------:R-:W-:Y:S01]  /*20f30*/  ISETP.NE.AND P1, PT, R76, 0x1, PT ;  /* 0x000000014c00780c */ /* 0x000fe20003f25270 */
[----:B------:R-:W-:Y:S01]  /*20f40*/  VIADD R5, R228, UR60 ;  /* 0x0000003ce4057c36 */ /* 0x000fe20008000000 */
[----:B------:R-:W-:Y:S02]  /*20f50*/  USHF.R.S32.HI UR18, URZ, 0x1f, UR61 ;  /* 0x0000001f3f127899 */ /* 0x000fe4000801143d */
[----:B------:R-:W-:Y:S01]  /*20f60*/  ISETP.GE.OR P2, PT, R13, R18, P0 ;  /* 0x000000120d00720c */ /* 0x000fe20000746670 */
[----:B------:R-:W-:-:S08]  /*20f70*/  ULDC.64 UR16, c[0x0][0xc90] ;  /* 0x0003240000107ab9 */ /* 0x000fd00000000a00 */
[----:B------:R-:W0:Y:S04]  /*20f80*/  @P1 LDC R2, c[0x0][0xcec] ;  /* 0x00033b00ff021b82 */ /* 0x000e280000000800 */
[----:B------:R-:W2:Y:S01]  /*20f90*/  @!P2 LDL R11, [R1+0x430] ;  /* 0x00043000010ba983 */ /* 0x000ea20000100800 */
[----:B------:R-:W-:Y:S01]  /*20fa0*/  USHF.R.S32.HI UR13, URZ, 0x1f, UR15 ;  /* 0x0000001f3f0d7899 */ /* 0x000fe2000801140f */
[----:B------:R-:W-:Y:S01]  /*20fb0*/  IMAD.MOV.U32 R0, RZ, RZ, R5 ;  /* 0x000000ffff007224 */ /* 0x000fe200078e0005 */
[----:B------:R-:W-:Y:S01]  /*20fc0*/  USHF.R.S32.HI UR11, URZ, 0x1f, UR4 ;  /* 0x0000001f3f0b7899 */ /* 0x000fe20008011404 */
[----:B------:R-:W1:Y:S01]  /*20fd0*/  @P1 LDC R3, c[0x0][0xcf0] ;  /* 0x00033c00ff031b82 */ /* 0x000e620000000800 */
[----:B------:R-:W-:Y:S01]  /*20fe0*/  UIMAD UR14, UR18, UR16, URZ ;  /* 0x00000010120e72a4 */ /* 0x000fe2000f8e023f */
[----:B------:R-:W-:Y:S01]  /*20ff0*/  UMOV UR10, UR4 ;  /* 0x00000004000a7c82 */ /* 0x000fe20008000000 */
[----:B------:R-:W-:-:S02]  /*21000*/  USEL UR13, UR13, URZ, !UP0 ;  /* 0x0000003f0d0d7287 */ /* 0x000fc4000c000000 */
[----:B------:R-:W-:Y:S02]  /*21010*/  UIMAD.WIDE.U32 UR8, UR61, UR16, UR10 ;  /* 0x000000103d0872a5 */ /* 0x000fe4000f8e000a */
[----:B------:R-:W-:Y:S02]  /*21020*/  UIMAD UR14, UR61, UR17, UR14 ;  /* 0x000000113d0e72a4 */ /* 0x000fe4000f8e020e */
[----:B------:R-:W-:Y:S01]  /*21030*/  USEL UR19, UR15, URZ, !UP0 ;  /* 0x0000003f0f137287 */ /* 0x000fe2000c000000 */
[----:B------:R-:W-:Y:S01]  /*21040*/  ULDC.64 UR16, c[0x0][0xc98] ;  /* 0x0003260000107ab9 */ /* 0x000fe20000000a00 */
[----:B------:R-:W-:Y:S02]  /*21050*/  UIADD3 UR9, UR9, UR14, URZ ;  /* 0x0000000e09097290 */ /* 0x000fe4000fffe03f */
[----:B------:R-:W-:Y:S01]  /*21060*/  UIMAD UR10, UR13, UR16, URZ ;  /* 0x000000100d0a72a4 */ /* 0x000fe2000f8e023f */
[----:B0-----:R-:W-:Y:S01]  /*21070*/  @P1 IMAD.HI.U32 R2, R5, R2, RZ ;  /* 0x0000000205021227 */ /* 0x001fe200078e00ff */
[----:B------:R-:W-:-:S02]  /*21080*/  UIMAD.WIDE.U32 UR8, UR19, UR16, UR8 ;  /* 0x00000010130872a5 */ /* 0x000fc4000f8e0008 */
[----:B------:R-:W-:Y:S01]  /*21090*/  UIMAD UR10, UR19, UR17, UR10 ;  /* 0x00000011130a72a4 */ /* 0x000fe2000f8e020a */
[----:B------:R-:W-:Y:S01]  /*210a0*/  ULDC.64 UR14, c[0x0][0xc88] ;  /* 0x00032200000e7ab9 */ /* 0x000fe20000000a00 */
[----:B-1----:R-:W-:-:S04]  /*210b0*/  @P1 SHF.R.U32.HI R0, RZ, R3, R2 ;  /* 0x00000003ff001219 */ /* 0x002fc80000011602 */
[----:B------:R-:W-:Y:S01]  /*210c0*/  IMAD.U32 R7, RZ, RZ, UR10 ;  /* 0x0000000aff077e24 */ /* 0x000fe2000f8e00ff */
[--C-:B------:R-:W-:Y:S01]  /*210d0*/  SHF.R.S32.HI R4, RZ, 0x1f, R0.reuse ;  /* 0x0000001fff047819 */ /* 0x100fe20000011400 */
[----:B------:R-:W-:-:S04]  /*210e0*/  IMAD.MOV R2, RZ, RZ, -R0 ;  /* 0x000000ffff027224 */ /* 0x000fc800078e0a00 */
[----:B------:R-:W-:Y:S01]  /*210f0*/  IMAD R5, R76, R2, R5 ;  /* 0x000000024c057224 */ /* 0x000fe200078e0205 */
[----:B------:R-:W-:-:S04]  /*21100*/  IADD3 R2, P3, R0, UR8, RZ ;  /* 0x0000000800027c10 */ /* 0x000fc8000ff7e0ff */
[----:B------:R-:W-:-:S05]  /*21110*/  SHF.R.S32.HI R3, RZ, 0x1f, R5 ;  /* 0x0000001fff037819 */ /* 0x000fca0000011405 */
[----:B------:R-:W-:Y:S01]  /*21120*/  IMAD R0, R3, UR14, RZ ;  /* 0x0000000e03007c24 */ /* 0x000fe2000f8e02ff */
[----:B------:R-:W-:Y:S01]  /*21130*/  IADD3.X R3, R4, UR9, R7, P3, !PT ;  /* 0x0000000904037c10 */ /* 0x000fe20009ffe407 */
[----:B------:R-:W-:Y:S02]  /*21140*/  ULDC.64 UR8, c[0x0][0xc50] ;  /* 0x0003140000087ab9 */ /* 0x000fe40000000a00 */
[C---:B------:R-:W-:Y:S02]  /*21150*/  IMAD R7, R5.reuse, UR15, R0 ;  /* 0x0000000f05077c24 */ /* 0x040fe4000f8e0200 */
[----:B------:R-:W-:Y:S01]  /*21160*/  IMAD.WIDE.U32 R2, R5, UR14, R2 ;  /* 0x0000000e05027c25 */ /* 0x000fe2000f8e0002 */
[----:B------:R-:W-:-:S03]  /*21170*/  ULDC.64 UR14, c[0x0][0xba0] ;  /* 0x0002e800000e7ab9 */ /* 0x000fc60000000a00 */
[----:B------:R-:W-:Y:S01]  /*21180*/  IMAD.IADD R3, R3, 0x1, R7 ;  /* 0x0000000103037824 */ /* 0x000fe200078e0207 */
[----:B------:R-:W-:-:S04]  /*21190*/  LEA R6, P3, R2, UR8, 0x2 ;  /* 0x0000000802067c11 */ /* 0x000fc8000f8610ff */
[----:B------:R-:W-:Y:S01]  /*211a0*/  LEA.HI.X R10, R2, UR9, R3, 0x2, P3 ;  /* 0x00000009020a7c11 */ /* 0x000fe200098f1403 */
[----:B------:R-:W-:Y:S01]  /*211b0*/  SHFL.IDX PT, R8, R6, RZ, 0x1c1f ;  /* 0x001c1fff06087589 */ /* 0x000fe200000e0000 */
[----:B------:R-:W-:-:S03]  /*211c0*/  VIADD R3, R13, 0x8 ;  /* 0x000000080d037836 */ /* 0x000fc60000000000 */
[----:B------:R-:W2:Y:S02]  /*211d0*/  SHFL.IDX PT, R9, R10, RZ, 0x1c1f ;  /* 0x001c1fff0a097589 */ /* 0x000ea400000e0000 */
[----:B------:R-:W-:Y:S02]  /*211e0*/  ISETP.GE.OR P0, PT, R3, R18, P0 ;  /* 0x000000120300720c */ /* 0x000fe40000706670 */
[----:B--2---:R0:W-:Y:S11]  /*211f0*/  @!P2 ST.E desc[UR36][R8.64], R11 ;  /* 0x0000000b0800a985 */ /* 0x0041f6000c101924 */
[----:B------:R-:W2:Y:S01]  /*21200*/  @!P0 LDL R19, [R1+0x434] ;  /* 0x0004340001138983 */ /* 0x000ea20000100800 */
[----:B------:R-:W-:-:S02]  /*21210*/  IMAD R0, R203, 0x40, R193 ;  /* 0x00000040cb007824 */ /* 0x000fc400078e02c1 */
[----:B------:R-:W-:Y:S01]  /*21220*/  IMAD.MOV.U32 R3, RZ, RZ, 0x2 ;  /* 0x00000002ff037424 */ /* 0x000fe200078e00ff */
[----:B------:R-:W-:Y:S03]  /*21230*/  SHFL.IDX PT, R20, R6, 0x1, 0x1c1f ;  /* 0x003c1f0006147f89 */ /* 0x000fe600000e0000 */
[----:B------:R-:W-:Y:S01]  /*21240*/  IMAD.WIDE R2, R0, R3, UR58 ;  /* 0x0000003a00027e25 */ /* 0x000fe2000f8e0203 */
[----:B------:R-:W2:Y:S02]  /*21250*/  SHFL.IDX PT, R21, R10, 0x1, 0x1c1f ;  /* 0x003c1f000a157f89 */ /* 0x000ea400000e0000 */
[C---:B------:R-:W-:Y:S02]  /*21260*/  IADD3 R5, P3, R2.reuse, 0x2000, RZ ;  /* 0x0000200002057810 */ /* 0x040fe40007f7e0ff */
[C---:B------:R-:W-:Y:S02]  /*21270*/  IADD3 R25, P4, R2.reuse, 0x3000, RZ ;  /* 0x0000300002197810 */ /* 0x040fe40007f9e0ff */
[----:B------:R-:W-:Y:S01]  /*21280*/  IADD3 R29, P5, R2, 0x4000, RZ ;  /* 0x00004000021d7810 */ /* 0x000fe20007fbe0ff */
[----:B------:R-:W-:Y:S01]  /*21290*/  IMAD.X R13, RZ, RZ, R3, P3 ;  /* 0x000000ffff0d7224 */ /* 0x000fe200018e0603 */
[----:B------:R-:W-:-:S02]  /*212a0*/  LOP3.LUT R0, R5, 0x380, RZ, 0xc0, !PT ;  /* 0x0000038005007812 */ /* 0x000fc400078ec0ff */
[----:B------:R-:W-:Y:S02]  /*212b0*/  LOP3.LUT R24, R25, 0x380, RZ, 0xc0, !PT ;  /* 0x0000038019187812 */ /* 0x000fe400078ec0ff */
[----:B------:R-:W-:Y:S02]  /*212c0*/  LOP3.LUT R28, R29, 0x380, RZ, 0xc0, !PT ;  /* 0x000003801d1c7812 */ /* 0x000fe400078ec0ff */
[C---:B------:R-:W-:Y:S02]  /*212d0*/  IADD3 R33, P6, R2.reuse, 0x5000, RZ ;  /* 0x0000500002217810 */ /* 0x040fe40007fde0ff */
[----:B------:R-:W-:Y:S02]  /*212e0*/  IADD3 R7, P2, R2, 0x1000, RZ ;  /* 0x0000100002077810 */ /* 0x000fe40007f5e0ff */
[----:B------:R-:W-:Y:S02]  /*212f0*/  SHF.R.U64 R0, R0, 0x3, RZ ;  /* 0x0000000300007819 */ /* 0x000fe400000012ff */
[----:B------:R-:W-:-:S02]  /*21300*/  SHF.R.U64 R24, R24, 0x3, RZ ;  /* 0x0000000318187819 */ /* 0x000fc400000012ff */
[----:B------:R-:W-:Y:S02]  /*21310*/  SHF.R.U64 R28, R28, 0x3, RZ ;  /* 0x000000031c1c7819 */ /* 0x000fe400000012ff */
[----:B------:R-:W-:Y:S02]  /*21320*/  LOP3.LUT R32, R33, 0x380, RZ, 0xc0, !PT ;  /* 0x0000038021207812 */ /* 0x000fe400078ec0ff */
        /* <DEDUP_REMOVED lines=9> */
[----:B------:R-:W-:Y:S02]  /*213c0*/  IADD3 R49, P5, R2, 0x9000, RZ ;  /* 0x0000900002317810 */ /* 0x000fe40007fbe0ff */
[----:B------:R-:W-:Y:S02]  /*213d0*/  SHF.R.U64 R32, R32, 0x3, RZ ;  /* 0x0000000320207819 */ /* 0x000fe400000012ff */
[----:B------:R-:W-:Y:S02]  /*213e0*/  LOP3.LUT R36, R37, 0x380, RZ, 0xc0, !PT ;  /* 0x0000038025247812 */ /* 0x000fe400078ec0ff */
[----:B------:R-:W-:-:S02]  /*213f0*/  LOP3.LUT R40, R41, 0x380, RZ, 0xc0, !PT ;  /* 0x0000038029287812 */ /* 0x000fc400078ec0ff */
[----:B------:R-:W-:Y:S02]  /*21400*/  LOP3.LUT R44, R45, 0x380, RZ, 0xc0, !PT ;  /* 0x000003802d2c7812 */ /* 0x000fe400078ec0ff */
[----:B------:R-:W-:Y:S02]  /*21410*/  LOP3.LUT R48, R49, 0x380, RZ, 0xc0, !PT ;  /* 0x0000038031307812 */ /* 0x000fe400078ec0ff */
[----:B------:R-:W-:Y:S01]  /*21420*/  LOP3.LUT R32, R32, R33, RZ, 0x3c, !PT ;  /* 0x0000002120207212 */ /* 0x000fe200078e3cff */
[----:B------:R-:W-:Y:S01]  /*21430*/  IMAD.X R33, RZ, RZ, R3, P6 ;  /* 0x000000ffff217224 */ /* 0x000fe200030e0603 */
[----:B------:R-:W-:Y:S02]  /*21440*/  IADD3 R53, P6, R2, 0xa000, RZ ;  /* 0x0000a00002357810 */ /* 0x000fe40007fde0ff */
[----:B------:R-:W-:Y:S02]  /*21450*/  SHF.R.U64 R36, R36, 0x3, RZ ;  /* 0x0000000324247819 */ /* 0x000fe400000012ff */
[----:B------:R-:W-:-:S02]  /*21460*/  SHF.R.U64 R40, R40, 0x3, RZ ;  /* 0x0000000328287819 */ /* 0x000fc400000012ff */
[----:B------:R-:W-:Y:S02]  /*21470*/  SHF.R.U64 R44, R44, 0x3, RZ ;  /* 0x000000032c2c7819 */ /* 0x000fe400000012ff */
[----:B------:R-:W-:Y:S02]  /*21480*/  SHF.R.U64 R48, R48, 0x3, RZ ;  /* 0x0000000330307819 */ /* 0x000fe400000012ff */
[----:B------:R-:W-:Y:S02]  /*21490*/  LOP3.LUT R52, R53, 0x380, RZ, 0xc0, !PT ;  /* 0x0000038035347812 */ /* 0x000fe400078ec0ff */
        /* <DEDUP_REMOVED lines=13> */
[----:B0-----:R-:W-:Y:S02]  /*21570*/  LOP3.LUT R9, R2, 0x380, RZ, 0xc0, !PT ;  /* 0x0000038002097812 */ /* 0x001fe400078ec0ff */
[----:B------:R-:W-:Y:S02]  /*21580*/  SHF.R.U64 R52, R52, 0x3, RZ ;  /* 0x0000000334347819 */ /* 0x000fe400000012ff */
[----:B------:R-:W-:-:S02]  /*21590*/  SHF.R.U64 R4, R4, 0x3, RZ ;  /* 0x0000000304047819 */ /* 0x000fc400000012ff */
[----:B------:R-:W-:Y:S02]  /*215a0*/  LOP3.LUT R56, R57, 0x380, RZ, 0xc0, !PT ;  /* 0x0000038039387812 */ /* 0x000fe400078ec0ff */
        /* <DEDUP_REMOVED lines=9> */
[----:B------:R-:W-:Y:S01]  /*21640*/  SHF.R.U64 R60, R60, 0x3, RZ ;  /* 0x000000033c3c7819 */ /* 0x000fe200000012ff */
[----:B------:R-:W-:Y:S01]  /*21650*/  IMAD.X R73, RZ, RZ, R3, P6 ;  /* 0x000000ffff497224 */ /* 0x000fe200030e0603 */
[----:B------:R-:W-:Y:S02]  /*21660*/  SHF.R.U64 R64, R64, 0x3, RZ ;  /* 0x0000000340407819 */ /* 0x000fe400000012ff */
[----:B------:R-:W-:Y:S02]  /*21670*/  SHF.R.U64 R68, R68, 0x3, RZ ;  /* 0x0000000344447819 */ /* 0x000fe400000012ff */
[----:B------:R-:W-:-:S02]  /*21680*/  LOP3.LUT R2, R9, R2, RZ, 0x3c, !PT ;  /* 0x0000000209027212 */ /* 0x000fc400078e3cff */
        /* <DEDUP_REMOVED lines=9> */
[----:B------:R-:W-:-:S03]  /*21720*/  UIMAD UR10, UR11, UR14, URZ ;  /* 0x0000000e0b0a72a4 */ /* 0x000fc6000f8e023f */
[----:B------:R-:W-:Y:S01]  /*21730*/  SHF.R.U64 R0, R0, 0x3, RZ ;  /* 0x0000000300007819 */ /* 0x000fe200000012ff */
[----:B------:R-:W-:Y:S02]  /*21740*/  UIMAD.WIDE.U32 UR8, UR4, UR14, URZ ;  /* 0x0000000e040872a5 */ /* 0x000fe4000f8e003f */
[----:B------:R-:W-:Y:S01]  /*21750*/  UIMAD UR10, UR4, UR15, UR10 ;  /* 0x0000000f040a72a4 */ /* 0x000fe2000f8e020a */
[----:B------:R-:W-:Y:S01]  /*21760*/  LOP3.LUT R72, R0, R7, RZ, 0x3c, !PT ;  /* 0x0000000700487212 */ /* 0x000fe200078e3cff */
[----:B------:R-:W-:Y:S01]  /*21770*/  IMAD R0, R210, 0x20, R203 ;  /* 0x00000020d2007824 */ /* 0x000fe200078e02cb */
[----:B------:R-:W-:Y:S01]  /*21780*/  ULDC.64 UR14, c[0x0][0xbe8] ;  /* 0x0002fa00000e7ab9 */ /* 0x000fe20000000a00 */
[----:B------:R-:W-:Y:S02]  /*21790*/  UIADD3 UR9, UR9, UR10, URZ ;  /* 0x0000000a09097290 */ /* 0x000fe4000fffe03f */
[----:B------:R-:W-:Y:S02]  /*217a0*/  UIMAD UR4, UR18, UR14, URZ ;  /* 0x0000000e120472a4 */ /* 0x000fe4000f8e023f */
[----:B------:R-:W-:-:S02]  /*217b0*/  UIMAD.WIDE.U32 UR8, UR61, UR14, UR8 ;  /* 0x0000000e3d0872a5 */ /* 0x000fc4000f8e0008 */
[----:B------:R-:W-:Y:S01]  /*217c0*/  UIMAD UR4, UR61, UR15, UR4 ;  /* 0x0000000f3d0472a4 */ /* 0x000fe2000f8e0204 */
[----:B------:R-:W-:-:S03]  /*217d0*/  ULDC.64 UR10, c[0x0][0xbf0] ;  /* 0x0002fc00000a7ab9 */ /* 0x000fc60000000a00 */
[----:B------:R-:W-:Y:S02]  /*217e0*/  UIADD3 UR9, UR9, UR4, URZ ;  /* 0x0000000409097290 */ /* 0x000fe4000fffe03f */
[----:B------:R-:W-:Y:S02]  /*217f0*/  UIMAD UR4, UR13, UR10, URZ ;  /* 0x0000000a0d0472a4 */ /* 0x000fe4000f8e023f */
[----:B------:R-:W-:Y:S02]  /*21800*/  UIMAD.WIDE.U32 UR8, UR19, UR10, UR8 ;  /* 0x0000000a130872a5 */ /* 0x000fe4000f8e0008 */
[----:B------:R-:W-:-:S03]  /*21810*/  UIMAD UR4, UR19, UR11, UR4 ;  /* 0x0000000b130472a4 */ /* 0x000fc6000f8e0204 */
[----:B------:R-:W-:Y:S01]  /*21820*/  ULDC.64 UR10, c[0x0][0xbe0] ;  /* 0x0002f800000a7ab9 */ /* 0x000fe20000000a00 */
[----:B------:R-:W-:Y:S01]  /*21830*/  UIADD3 UR4, UR9, UR4, URZ ;  /* 0x0000000409047290 */ /* 0x000fe2000fffe03f */
[----:B------:R-:W-:-:S05]  /*21840*/  VIADD R81, R203, UR60 ;  /* 0x0000003ccb517c36 */ /* 0x000fca0008000000 */
[----:B------:R-:W-:Y:S01]  /*21850*/  ISETP.GE.AND P2, PT, R81, R18, PT ;  /* 0x000000125100720c */ /* 0x000fe20003f46270 */
[----:B------:R-:W-:Y:S01]  /*21860*/  BSSY B1, `(.L_x_3507) ;  /* 0x000004c000017945 */ /* 0x000fe20003800000 */
[----:B--2---:R0:W-:Y:S04]  /*21870*/  @!P0 ST.E desc[UR36][R20.64], R19 ;  /* 0x0000001314008985 */ /* 0x0041e8000c101924 */
[----:B------:R1:W5:Y:S04]  /*21880*/  LD.E.128 R8, desc[UR36][R2.64] ;  /* 0x0000002402087980 */ /* 0x000368000c101d00 */
[----:B------:R-:W5:Y:S01]  /*21890*/  LD.E.128 R4, desc[UR36][R4.64] ;  /* 0x0000002404047980 */ /* 0x000f62000c101d00 */
[----:B0-----:R-:W0:Y:S01]  /*218a0*/  @P1 LDC R21, c[0x0][0xcf0] ;  /* 0x00033c00ff151b82 */ /* 0x001e220000000800 */
[----:B------:R-:W-:-:S02]  /*218b0*/  VIADD R20, R0, UR60 ;  /* 0x0000003c00147c36 */ /* 0x000fc40008000000 */
[----:B------:R-:W5:Y:S04]  /*218c0*/  LD.E.128 R12, desc[UR36][R12.64] ;  /* 0x000000240c0c7980 */ /* 0x000f68000c101d00 */
[----:B------:R-:W5:Y:S01]  /*218d0*/  LD.E.128 R24, desc[UR36][R24.64] ;  /* 0x0000002418187980 */ /* 0x000f62000c101d00 */
[----:B-1----:R-:W1:Y:S01]  /*218e0*/  @P1 LDC R3, c[0x0][0xcec] ;  /* 0x00033b00ff031b82 */ /* 0x002e620000000800 */
[----:B------:R-:W-:Y:S02]  /*218f0*/  IMAD.MOV.U32 R19, RZ, RZ, R20 ;  /* 0x000000ffff137224 */ /* 0x000fe400078e0014 */
[----:B------:R-:W5:Y:S01]  /*21900*/  LD.E.128 R28, desc[UR36][R28.64] ;  /* 0x000000241c1c7980 */ /* 0x000f62000c101d00 */
[----:B------:R-:W-:-:S03]  /*21910*/  IMAD.U32 R2, RZ, RZ, UR8 ;  /* 0x00000008ff027e24 */ /* 0x000fc6000f8e00ff */
[----:B------:R-:W5:Y:S04]  /*21920*/  LD.E.128 R32, desc[UR36][R32.64] ;  /* 0x0000002420207980 */ /* 0x000f68000c101d00 */
[----:B------:R-:W5:Y:S04]  /*21930*/  LD.E.128 R36, desc[UR36][R36.64] ;  /* 0x0000002424247980 */ /* 0x000f68000c101d00 */
[----:B------:R-:W5:Y:S04]  /*21940*/  LD.E.128 R40, desc[UR36][R40.64] ;  /* 0x0000002428287980 */ /* 0x000f68000c101d00 */
[----:B------:R-:W5:Y:S04]  /*21950*/  LD.E.128 R44, desc[UR36][R44.64] ;  /* 0x000000242c2c7980 */ /* 0x000f68000c101d00 */
[----:B------:R-:W5:Y:S01]  /*21960*/  LD.E.128 R48, desc[UR36][R48.64] ;  /* 0x0000002430307980 */ /* 0x000f62000c101d00 */
[----:B-1----:R-:W-:-:S03]  /*21970*/  @P1 IMAD.HI.U32 R0, R20, R3, RZ ;  /* 0x0000000314001227 */ /* 0x002fc600078e00ff */
[----:B------:R-:W5:Y:S02]  /*21980*/  LD.E.128 R52, desc[UR36][R52.64] ;  /* 0x0000002434347980 */ /* 0x000f64000c101d00 */
[----:B0-----:R-:W-:Y:S02]  /*21990*/  @P1 SHF.R.U32.HI R19, RZ, R21, R0 ;  /* 0x00000015ff131219 */ /* 0x001fe40000011600 */
[----:B------:R-:W5:Y:S02]  /*219a0*/  LD.E.128 R56, desc[UR36][R56.64] ;  /* 0x0000002438387980 */ /* 0x000f64000c101d00 */
[--C-:B------:R-:W-:Y:S01]  /*219b0*/  SHF.R.S32.HI R0, RZ, 0x1f, R19.reuse ;  /* 0x0000001fff007819 */ /* 0x100fe20000011413 */
[----:B------:R-:W-:Y:S01]  /*219c0*/  IMAD.MOV R21, RZ, RZ, -R19 ;  /* 0x000000ffff157224 */ /* 0x000fe200078e0a13 */
[----:B------:R-:W5:Y:S01]  /*219d0*/  LD.E.128 R60, desc[UR36][R60.64] ;  /* 0x000000243c3c7980 */ /* 0x000f62000c101d00 */
[----:B------:R-:W-:Y:S01]  /*219e0*/  IMAD.U32 R3, RZ, RZ, UR9 ;  /* 0x00000009ff037e24 */ /* 0x000fe2000f8e00ff */
[----:B------:R-:W-:Y:S01]  /*219f0*/  ULDC.64 UR8, c[0x0][0xbd8] ;  /* 0x0002f60000087ab9 */ /* 0x000fe20000000a00 */
[----:B------:R-:W-:Y:S01]  /*21a00*/  IMAD R0, R0, UR10, RZ ;  /* 0x0000000a00007c24 */ /* 0x000fe2000f8e02ff */
[----:B------:R-:W5:Y:S01]  /*21a10*/  LD.E.128 R64, desc[UR36][R64.64] ;  /* 0x0000002440407980 */ /* 0x000f62000c101d00 */
[----:B------:R-:W-:-:S02]  /*21a20*/  IMAD R21, R76, R21, R20 ;  /* 0x000000154c157224 */ /* 0x000fc400078e0214 */
[----:B------:R-:W-:Y:S01]  /*21a30*/  IMAD.U32 R3, RZ, RZ, UR4 ;  /* 0x00000004ff037e24 */ /* 0x000fe2000f8e00ff */
[----:B------:R-:W5:Y:S01]  /*21a40*/  LD.E.128 R68, desc[UR36][R68.64] ;  /* 0x0000002444447980 */ /* 0x000f62000c101d00 */
[C---:B------:R-:W-:Y:S01]  /*21a50*/  IMAD R77, R19.reuse, UR11, R0 ;  /* 0x0000000b134d7c24 */ /* 0x040fe2000f8e0200 */
[----:B------:R-:W-:Y:S02]  /*21a60*/  SHF.R.S32.HI R0, RZ, 0x1f, R21 ;  /* 0x0000001fff007819 */ /* 0x000fe40000011415 */
[----:B------:R-:W5:Y:S01]  /*21a70*/  LD.E.128 R72, desc[UR36][R72.64] ;  /* 0x0000002448487980 */ /* 0x000f62000c101d00 */
[----:B------:R-:W-:Y:S01]  /*21a80*/  IMAD.WIDE.U32 R2, R19, UR10, R2 ;  /* 0x0000000a13027c25 */ /* 0x000fe2000f8e0002 */
[----:B------:R-:W-:Y:S01]  /*21a90*/  UIADD3 UR4, UR42, 0x32420, URZ ;  /* 0x000324202a047890 */ /* 0x000fe2000fffe03f */
[----:B------:R-:W-:Y:S01]  /*21aa0*/  @!PT LDS RZ, [RZ] ;  /* 0x00000000fffff984 */ /* 0x000fe20000000800 */
[----:B------:R-:W-:Y:S01]  /*21ab0*/  @!PT LDS RZ, [RZ] ;  /* 0x00000000fffff984 */ /* 0x000fe20000000800 */
[----:B------:R-:W-:Y:S01]  /*21ac0*/  @!PT LDS RZ, [RZ] ;  /* 0x00000000fffff984 */ /* 0x000fe20000000800 */
[----:B------:R-:W-:Y:S01]  /*21ad0*/  @!PT LDS RZ, [RZ] ;  /* 0x00000000fffff984 */ /* 0x000fe20000000800 */
[----:B------:R0:W-:Y:S06]  /*21ae0*/  MEMBAR.ALL.CTA ;  /* 0x0000000000007992 */ /* 0x0001ec0000008000 */
[----:B0-----:R-:W0:Y:S01]  /*21af0*/  FENCE.VIEW.ASYNC.S ;  /* 0x00000000000073c6 */ /* 0x001e220000000000 */
[----:B------:R-:W-:Y:S01]  /*21b00*/  IMAD.IADD R3, R3, 0x1, R77 ;  /* 0x0000000103037824 */ /* 0x000fe200078e024d */
[----:B------:R-:W-:Y:S01]  /*21b10*/  UPRMT UR4, URZ, 0x654, UR4 ;  /* 0x000006543f047896 */ /* 0x000fe20008000004 */
[----:B------:R-:W-:-:S02]  /*21b20*/  IMAD R0, R0, UR8, RZ ;  /* 0x0000000800007c24 */ /* 0x000fc4000f8e02ff */
[----:B------:R-:W-:Y:S02]  /*21b30*/  VIADD R19, R81, 0x20 ;  /* 0x0000002051137836 */ /* 0x000fe40000000000 */
[C---:B------:R-:W-:Y:S02]  /*21b40*/  IMAD R77, R21.reuse, UR9, R0 ;  /* 0x00000009154d7c24 */ /* 0x040fe4000f8e0200 */
[----:B------:R-:W-:Y:S01]  /*21b50*/  IMAD.WIDE.U32 R2, R21, UR8, R2 ;  /* 0x0000000815027c25 */ /* 0x000fe2000f8e0002 */
[----:B------:R-:W-:Y:S01]  /*21b60*/  ISETP.GE.AND P1, PT, R19, R18, PT ;  /* 0x000000121300720c */ /* 0x000fe20003f26270 */
[----:B------:R-:W-:Y:S02]  /*21b70*/  ULDC.64 UR8, c[0x0][0xb80] ;  /* 0x0002e00000087ab9 */ /* 0x000fe40000000a00 */
[----:B------:R-:W-:Y:S01]  /*21b80*/  VIADD R19, R81, 0x40 ;  /* 0x0000004051137836 */ /* 0x000fe20000000000 */
[----:B------:R-:W-:Y:S01]  /*21b90*/  LEA R0, P3, R2, UR8, 0x1 ;  /* 0x0000000802007c11 */ /* 0x000fe2000f8608ff */
[----:B------:R-:W-:-:S03]  /*21ba0*/  IMAD.IADD R3, R3, 0x1, R77 ;  /* 0x0000000103037824 */ /* 0x000fc600078e024d */
[----:B------:R-:W-:Y:S01]  /*21bb0*/  ISETP.GE.AND P0, PT, R19, R18, PT ;  /* 0x000000121300720c */ /* 0x000fe20003f06270 */
[----:B0-----:R0:W1:Y:S01]  /*21bc0*/  SHFL.IDX PT, R78, R0, RZ, 0x181f ;  /* 0x00181fff004e7589 */ /* 0x00106200000e0000 */
[----:B------:R-:W-:Y:S01]  /*21bd0*/  LEA.HI.X R19, R2, UR9, R3, 0x1, P3 ;  /* 0x0000000902137c11 */ /* 0x000fe200098f0c03 */
[----:B------:R-:W-:Y:S04]  /*21be0*/  SYNCS.ARRIVE.TRANS64.RED.A1T0 RZ, [UR4], RZ ;  /* 0x000000ffffff79a7 */ /* 0x000fe80008100404 */
[----:B------:R0:W2:Y:S01]  /*21bf0*/  SHFL.IDX PT, R79, R19, RZ, 0x181f ;  /* 0x00181fff134f7589 */ /* 0x0000a200000e0000 */
[----:B------:R-:W-:Y:S05]  /*21c00*/  @P2 BRA `(.L_x_3508) ;  /* 0x0000000000442947 */ /* 0x000fea0003800000 */
        /* <DEDUP_REMOVED lines=17> */
.L_x_3508:
[----:B------:R-:W-:Y:S05]  /*21d20*/  BSYNC B1 ;  /* 0x0000000000017941 */ /* 0x000fea0003800000 */
.L_x_3507:
        /* <DEDUP_REMOVED lines=21> */
.L_x_3510:
[----:B------:R-:W-:Y:S05]  /*21e80*/  BSYNC B1 ;  /* 0x0000000000017941 */ /* 0x000fea0003800000 */
.L_x_3509:
        /* <DEDUP_REMOVED lines=21> */
.L_x_3512:
[----:B------:R-:W-:Y:S05]  /*21fe0*/  BSYNC B1 ;  /* 0x0000000000017941 */ /* 0x000fea0003800000 */
.L_x_3511:
[----:B0-----:R-:W-:Y:S01]  /*21ff0*/  VIADD R3, R81, 0x60 ;  /* 0x0000006051037836 */ /* 0x001fe20000000000 */
[----:B---3--:R-:W3:Y:S04]  /*22000*/  SHFL.IDX PT, R19, R19, 0x3, 0x181f ;  /* 0x00781f0013137f89 */ /* 0x008ee800000e0000 */
        /* <DEDUP_REMOVED lines=22> */
.L_x_3505:
[----:B------:R-:W-:Y:S01]  /*22170*/  R2UR UR4, R204 ;  /* 0x00000000cc0472ca */ /* 0x000fe200000e0000 */
[----:B------:R-:W-:Y:S01]  /*22180*/  ULDC.64 UR8, c[0x0][0xd00] ;  /* 0x0003400000087ab9 */ /* 0x000fe20000000a00 */
[----:B------:R-:W0:Y:S01]  /*22190*/  LDC R11, c[0x0][0xce8] ;  /* 0x00033a00ff0b7b82 */ /* 0x000e220000000800 */
[----:B------:R-:W-:-:S04]  /*221a0*/  UISETP.NE.U32.AND UP0, UPT, UR8, URZ, UPT ;  /* 0x0000003f0800728c */ /* 0x000fc8000bf05070 */
[----:B------:R-:W-:-:S03]  /*221b0*/  UISETP.NE.AND.EX UP0, UPT, UR9, URZ, UPT, UP0 ;  /* 0x0000003f0900728c */ /* 0x000fc6000bf05300 */
[----:B------:R-:W-:-:S03]  /*221c0*/  ULDC.64 UR8, c[0x0][0xd00] ;  /* 0x0003400000087ab9 */ /* 0x000fc60000000a00 */
[----:B------:R-:W-:Y:S01]  /*221d0*/  UIMAD.WIDE UR8, UR4, 0x4, UR8 ;  /* 0x00000004040878a5 */ /* 0x000fe2000f8e0208 */
[----:B------:R-:W-:-:S05]  /*221e0*/  PLOP3.LUT P2, PT, PT, PT, UP0, 0x80, 0x0 ;  /* 0x000000000000781c */ /* 0x000fca0003f4f008 */
[----:B------:R-:W-:Y:S02]  /*221f0*/  IMAD.U32 R2, RZ, RZ, UR8 ;  /* 0x00000008ff027e24 */ /* 0x000fe4000f8e00ff */
[----:B------:R-:W-:Y:S01]  /*22200*/  IMAD.U32 R3, RZ, RZ, UR9 ;  /* 0x00000009ff037e24 */ /* 0x000fe2000f8e00ff */
[----:B------:R-:W-:Y:S02]  /*22210*/  ULDC.64 UR8, c[0x0][0xd08] ;  /* 0x0003420000087ab9 */ /* 0x000fe40000000a00 */
[----:B------:R-:W-:-:S03]  /*22220*/  UISETP.NE.U32.AND UP1, UPT, UR8, URZ, UPT ;  /* 0x0000003f0800728c */ /* 0x000fc6000bf25070 */
[----:B------:R-:W2:Y:S01]  /*22230*/  @P2 LDG.E R6, desc[UR36][R2.64] ;  /* 0x0000002402062981 */ /* 0x000ea2000c1e1900 */
[----:B------:R-:W-:-:S06]  /*22240*/  UISETP.NE.AND.EX UP1, UPT, UR9, URZ, UPT, UP1 ;  /* 0x0000003f0900728c */ /* 0x000fcc000bf25310 */
[----:B------:R-:W-:-:S05]  /*22250*/  PLOP3.LUT P3, PT, PT, PT, UP1, 0x80, 0x0 ;  /* 0x000000000000781c */ /* 0x000fca0003f6f018 */
[----:B------:R-:W-:Y:S02]  /*22260*/  @UP1 ULDC.64 UR8, c[0x0][0xd08] ;  /* 0x0003420000081ab9 */ /* 0x000fe40000000a00 */
[----:B------:R-:W-:-:S03]  /*22270*/  @UP1 UIMAD.WIDE UR8, UR4, 0x4, UR8 ;  /* 0x00000004040818a5 */ /* 0x000fc6000f8e0208 */
[----:B------:R-:W-:Y:S02]  /*22280*/  ULDC UR4, c[0x0][0xb88] ;  /* 0x0002e20000047ab9 */ /* 0x000fe40000000800 */
[----:B------:R-:W-:Y:S02]  /*22290*/  IMAD.U32 R0, RZ, RZ, UR4 ;  /* 0x00000004ff007e24 */ /* 0x000fe4000f8e00ff */
        /* <DEDUP_REMOVED lines=14> */
.L_x_3514:
[----:B------:R-:W-:Y:S01]  /*22380*/  R2UR UR9, R204 ;  /* 0x00000000cc0972ca */ /* 0x000fe200000e0000 */
[----:B------:R-:W-:Y:S01]  /*22390*/  USHF.R.S32.HI UR11, URZ, 0x1f, UR4 ;  /* 0x0000001f3f0b7899 */ /* 0x000fe20008011404 */
[----:B------:R-:W-:Y:S11]  /*223a0*/  BSSY B1, `(.L_x_3515) ;  /* 0x000002e000017945 */ /* 0x000ff60003800000 */
[----:B------:R-:W-:-:S02]  /*223b0*/  USHF.R.S32.HI UR8, URZ, 0x1f, UR9 ;  /* 0x0000001f3f087899 */ /* 0x000fc40008011409 */
        /* <DEDUP_REMOVED lines=44> */
.L_x_3516:
[----:B------:R-:W-:Y:S05]  /*22680*/  BSYNC B1 ;  /* 0x0000000000017941 */ /* 0x000fea0003800000 */
.L_x_3515:
        /* <DEDUP_REMOVED lines=69> */
.L_x_3518:
[----:B------:R-:W-:Y:S05]  /*22ae0*/  BSYNC B1 ;  /* 0x0000000000017941 */ /* 0x000fea0003800000 */
.L_x_3517:
        /* <DEDUP_REMOVED lines=21> */
.L_x_3520:
[----:B------:R-:W-:Y:S05]  /*22c40*/  BSYNC B1 ;  /* 0x0000000000017941 */ /* 0x000fea0003800000 */
.L_x_3519:
        /* <DEDUP_REMOVED lines=21> */
.L_x_3522:
[----:B------:R-:W-:Y:S05]  /*22da0*/  BSYNC B1 ;  /* 0x0000000000017941 */ /* 0x000fea0003800000 */
.L_x_3521:
[----:B0-----:R-:W-:Y:S01]  /*22db0*/  VIADD R0, R6, 0x60 ;  /* 0x0000006006007836 */ /* 0x001fe20000000000 */
[----:B--2-4-:R-:W0:Y:S04]  /*22dc0*/  SHFL.IDX PT, R5, R5, 0x3, 0x181f ;  /* 0x00781f0005057f89 */ /* 0x014e2800000e0000 */
[----:B------:R-:W-:Y:S01]  /*22dd0*/  ISETP.GE.AND P0, PT, R0, R11, PT ;  /* 0x0000000b0000720c */ /* 0x000fe20003f06270 */
[----:B-1-3--:R1:W2:-:S12]  /*22de0*/  SHFL.IDX PT, R2, R4, 0x3, 0x181f ;  /* 0x00781f0004027f89 */ /* 0x00a29800000e0000 */
[----:B-1----:R-:W-:Y:S05]  /*22df0*/  @P0 BRA `(.L_x_3513) ;  /* 0x0000000000440947 */ /* 0x002fea0003800000 */
[----:B------:R-:W-:Y:S02]  /*22e00*/  ULDC UR4, c[0x0][0xbc8] ;  /* 0x0002f20000047ab9 */ /* 0x000fe40000000800 */
[----:B------:R-:W-:Y:S02]  /*22e10*/  ISETP.GE.AND P3, PT, R193, UR4, PT ;  /* 0x00000004c1007c0c */ /* 0x000fe4000bf66270 */
[----:B------:R-:W-:Y:S02]  /*22e20*/  ISETP.GE.AND P2, PT, R195, UR4, PT ;  /* 0x00000004c3007c0c */ /* 0x000fe4000bf46270 */
[----:B------:R-:W-:Y:S02]  /*22e30*/  ISETP.GE.AND P1, PT, R194, UR4, PT ;  /* 0x00000004c2007c0c */ /* 0x000fe4000bf26270 */
[----:B------:R-:W-:-:S07]  /*22e40*/  ISETP.GE.AND P0, PT, R196, UR4, PT ;  /* 0x00000004c4007c0c */ /* 0x000fce000bf06270 */
[-C--:B--2---:R-:W-:Y:S02]  /*22e50*/  @!P3 LEA R6, P6, R193, R2.reuse, 0x1 ;  /* 0x00000002c106b211 */ /* 0x084fe400078c08ff */
[-C--:B------:R-:W-:Y:S02]  /*22e60*/  @!P2 LEA R8, P5, R195, R2.reuse, 0x1 ;  /* 0x00000002c308a211 */ /* 0x080fe400078a08ff */
[-C--:B------:R-:W-:Y:S02]  /*22e70*/  @!P1 LEA R10, P4, R194, R2.reuse, 0x1 ;  /* 0x00000002c20a9211 */ /* 0x080fe400078808ff */
[-C--:B0-----:R-:W-:Y:S02]  /*22e80*/  @!P3 LEA.HI.X R7, R193, R5.reuse, R202, 0x1, P6 ;  /* 0x00000005c107b211 */ /* 0x081fe400030f0cca */
        /* <DEDUP_REMOVED lines=8> */
.L_x_3513:
[----:B------:R-:W-:Y:S05]  /*22f10*/  BSYNC B0 ;  /* 0x0000000000007941 */ /* 0x000fea0003800000 */
.L_x_3504:
[----:B------:R-:W-:Y:S02]  /*22f20*/  ULDC UR4, c[0x0][0xd3c] ;  /* 0x00034f0000047ab9 */ /* 0x000fe40000000800 */
[----:B------:R-:W-:-:S06]  /*22f30*/  UISETP.GE.AND UP0, UPT, UR6, UR4, UPT ;  /* 0x000000040600728c */ /* 0x000fcc000bf06270 */
[----:B------:R-:W-:-:S13]  /*22f40*/  PLOP3.LUT P0, PT, PT, PT, UP0, 0x80, 0x0 ;  /* 0x000000000000781c */ /* 0x000fda0003f0f008 */
[----:B------:R-:W-:Y:S05]  /*22f50*/  @!P0 BRA `(.L_x_3523) ;  /* 0xfffffde000b08947 */ /* 0x000fea000383ffff */
[----:B------:R-:W-:Y:S05]  /*22f60*/  EXIT ;  /* 0x000000000000794d */ /* 0x000fea0003800000 */
.L_x_3389:
[----:B------:R-:W-:-:S08]  /*22f70*/  NOP ;  /* 0x0000000000007918 */ /* 0x000fd00000000000 */
[----:B-1----:R-:W0:-:S00]  /*22f80*/  USETMAXREG.DEALLOC.CTAPOOL 0x28 ;  /* 0x00000028000079c8 */ /* 0x002e0000080e0500 */
        /* <DEDUP_REMOVED lines=14> */
.L_x_3524:
        /* <DEDUP_REMOVED lines=40> */
.L_x_3530:
        /* <DEDUP_REMOVED lines=12> */
.L_x_3529:
[----:B------:R-:W-:Y:S05]  /*233b0*/  BSYNC B0 ;  /* 0x0000000000007941 */ /* 0x000fea0003800000 */
.L_x_3528:
        /* <DEDUP_REMOVED lines=20> */
.L_x_3526:
        /* <DEDUP_REMOVED lines=20> */
.L_x_3531:
[----:B-1----:R-:W-:Y:S02]  /*23640*/  IMAD.MOV R2, RZ, RZ, -R3 ;  /* 0x000000ffff027224 */ /* 0x002fe400078e0a03 */
[----:B---3--:R-:W-:Y:S02]  /*23650*/  IMAD R16, R16, UR5, R11 ;  /* 0x0000000510107c24 */ /* 0x008fe4000f8e020b */
[----:B------:R-:W-:Y:S01]  /*23660*/  IMAD.MOV.U32 R11, RZ, RZ, R2 ;  /* 0x000000ffff0b7224 */ /* 0x000fe200078e0002 */
[----:B------:R-:W-:Y:S02]  /*23670*/  IABS R2, R4 ;  /* 0x0000000400027213 */ /* 0x000fe40000000000 */
[----:B--2---:R-:W-:Y:S01]  /*23680*/  IADD3 R9, -R16, UR6, RZ ;  /* 0x0000000610097c10 */ /* 0x004fe2000fffe1ff */
[----:B------:R-:W-:Y:S02]  /*23690*/  IMAD R11, R11, R12, RZ ;  /* 0x0000000c0b0b7224 */ /* 0x000fe400078e02ff */
[----:B------:R-:W-:Y:S01]  /*236a0*/  IMAD.MOV R8, RZ, RZ, -R2 ;  /* 0x000000ffff087224 */ /* 0x000fe200078e0a02 */
        /* <DEDUP_REMOVED lines=24> */
[-C--:B------:R-:W-:Y:S01]  /*23830*/  IABS R8, R13.reuse ;  /* 0x0000000d00087213 */ /* 0x080fe20000000000 */
[----:B------:R-:W-:Y:S01]  /*23840*/  IMAD.MOV R18, RZ, RZ, -R13 ;  /* 0x000000ffff127224 */ /* 0x000fe200078e0a0d */
[----:B0-----:R-:W-:Y:S02]  /*23850*/  IABS R10, R13 ;  /* 0x0000000d000a7213 */ /* 0x001fe40000000000 */
[----:B------:R-:W0:Y:S08]  /*23860*/  I2F.RP R6, R8 ;  /* 0x0000000800067306 */ /* 0x000e300000209400 */
[----:B0-----:R-:W0:Y:S02]  /*23870*/  MUFU.RCP R6, R6 ;  /* 0x0000000600067308 */ /* 0x001e240000001000 */
[----:B0-----:R-:W-:-:S06]  /*23880*/  VIADD R3, R6, 0xffffffe ;  /* 0x0ffffffe06037836 */ /* 0x001fcc0000000000 */
[----:B------:R-:W0:Y:S02]  /*23890*/  F2I.FTZ.U32.TRUNC.NTZ R3, R3 ;  /* 0x0000000300037305 */ /* 0x000e24000021f000 */
[----:B0-----:R-:W-:-:S04]  /*238a0*/  IMAD.MOV R7, RZ, RZ, -R3 ;  /* 0x000000ffff077224 */ /* 0x001fc800078e0a03 */
        /* <DEDUP_REMOVED lines=20> */
.L_x_3527:
[----:B------:R-:W-:Y:S01]  /*239f0*/  ULDC UR4, c[0x0][0xd3c] ;  /* 0x00034f0000047ab9 */ /* 0x000fe20000000800 */
[----:B------:R-:W-:Y:S02]  /*23a00*/  IMAD.MOV.U32 R17, RZ, RZ, RZ ;  /* 0x000000ffff117224 */ /* 0x000fe400078e00ff */
[----:B------:R-:W-:Y:S02]  /*23a10*/  IMAD.U32 R16, RZ, RZ, UR6 ;  /* 0x00000006ff107e24 */ /* 0x000fe4000f8e00ff */
[----:B------:R-:W-:Y:S02]  /*23a20*/  IMAD.MOV.U32 R18, RZ, RZ, RZ ;  /* 0x000000ffff127224 */ /* 0x000fe400078e00ff */
[----:B------:R-:W-:-:S07]  /*23a30*/  IMAD.U32 R19, RZ, RZ, UR4 ;  /* 0x00000004ff137e24 */ /* 0x000fce000f8e00ff */
.L_x_3532:
[----:B------:R-:W-:-:S13]  /*23a40*/  ISETP.NE.AND P0, PT, R5, RZ, PT ;  /* 0x000000ff0500720c */ /* 0x000fda0003f05270 */
[----:B------:R-:W0:Y:S01]  /*23a50*/  @!P0 S2R R3, SR_CgaCtaId ;  /* 0x0000000000038919 */ /* 0x000e220000008800 */
[----:B------:R-:W-:-:S04]  /*23a60*/  @!P0 MOV R0, 0x400 ;  /* 0x0000040000008802 */ /* 0x000fc80000000f00 */
[----:B0-----:R-:W-:-:S05]  /*23a70*/  @!P0 LEA R0, R3, R0, 0x18 ;  /* 0x0000000003008211 */ /* 0x001fca00078ec0ff */
[----:B------:R1:W-:Y:S01]  /*23a80*/  @!P0 STS.128 [R0+0x324d0], R16 ;  /* 0x0324d01000008388 */ /* 0x0003e20000000c00 */
[----:B------:R-:W-:Y:S06]  /*23a90*/  BAR.ARV 0x5, 0x180 ;  /* 0x0146000000007b1d */ /* 0x000fec0000002000 */
.L_x_3525:
        /* <DEDUP_REMOVED lines=9> */
[----:B------:R-:W-:Y:S01]  /*23b30*/  IMAD.MOV.U32 R26, RZ, RZ, 0x1 ;  /* 0x00000001ff1a7424 */ /* 0x000fe200078e00ff */
[----:B------:R-:W1:Y:S01]  /*23b40*/  S2R R4, SR_TID.X ;  /* 0x0000000000047919 */ /* 0x000e620000002100 */
[----:B------:R-:W-:Y:S01]  /*23b50*/  IMAD.MOV.U32 R24, RZ, RZ, RZ ;  /* 0x000000ffff187224 */ /* 0x000fe200078e00ff */
[----:B------:R-:W-:Y:S01]  /*23b60*/  ULDC UR39, c[0x0][0xc] ;  /* 0x0000030000277ab9 */ /* 0x000fe20000000800 */
[----:B------:R3:W-:Y:S01]  /*23b70*/  STL [R1+0x470], RZ ;  /* 0x000470ff01007387 */ /* 0x0007e20000100800 */
[----:B-1----:R-:W-:Y:S02]  /*23b80*/  LOP3.LUT R3, R4, 0x7f, RZ, 0xc0, !PT ;  /* 0x0000007f04037812 */ /* 0x002fe400078ec0ff */
        /* <DEDUP_REMOVED lines=17> */
.L_x_3608:
        /* <DEDUP_REMOVED lines=21> */
[----:B------:R0:W5:Y:S01]  /*23df0*/  @P2 LDG.E R35, desc[UR36][R2.64] ;  /* 0x0000002402232981 */ /* 0x000162000c1e1900 */
[----:B-1----:R-:W-:-:S05]  /*23e00*/  @P1 IMAD.WIDE R4, R19, 0x4, R4 ;  /* 0x0000000413041825 */ /* 0x002fca00078e0204 */
[----:B--2---:R-:W2:Y:S01]  /*23e10*/  @P1 LDG.E R0, desc[UR36][R4.64] ;  /* 0x0000002404001981 */ /* 0x004ea2000c1e1900 */
        /* <DEDUP_REMOVED lines=8> */
[----:B---34-:R-:W-:Y:S05]  /*23ea0*/  @P1 BRA `(.L_x_3534) ;  /* 0x0000000000201947 */ /* 0x018fea0003800000 */
[----:B------:R-:W-:Y:S02]  /*23eb0*/  ULDC UR4, c[0x0][0x288] ;  /* 0x0000a20000047ab9 */ /* 0x000fe40000000800 */
[----:B0-----:R-:W-:-:S05]  /*23ec0*/  IMAD.U32 R0, RZ, RZ, UR4 ;  /* 0x00000004ff007e24 */ /* 0x001fca000f8e00ff */
[----:B------:R1:W-:Y:S01]  /*23ed0*/  STL [R1+0x450], R0 ;  /* 0x0004500001007387 */ /* 0x0003e20000100800 */
[----:B------:R-:W-:Y:S05]  /*23ee0*/  @!P2 BRA `(.L_x_3534) ;  /* 0x000000000010a947 */ /* 0x000fea0003800000 */
[----:B------:R-:W2:Y:S04]  /*23ef0*/  LDG.E R5, desc[UR36][R2.64] ;  /* 0x0000002402057981 */ /* 0x000ea8000c1e1900 */
[----:B-1----:R-:W2:Y:S02]  /*23f00*/  LDG.E R0, desc[UR36][R2.64+0x4] ;  /* 0x0000042402007981 */ /* 0x002ea4000c1e1900 */
[----:B--2---:R-:W-:-:S05]  /*23f10*/  IMAD.IADD R0, R0, 0x1, -R5 ;  /* 0x0000000100007824 */ /* 0x004fca00078e0a05 */
[----:B------:R2:W-:Y:S02]  /*23f20*/  STL [R1+0x450], R0 ;  /* 0x0004500001007387 */ /* 0x0005e40000100800 */
.L_x_3534:
[----:B------:R-:W-:Y:S02]  /*23f30*/  ULDC.64 UR4, c[0x0][0xb18] ;  /* 0x0002c60000047ab9 */ /* 0x000fe40000000a00 */
[----:B------:R-:W-:-:S04]  /*23f40*/  ISETP.NE.U32.AND P0, PT, RZ, UR4, PT ;  /* 0x00000004ff007c0c */ /* 0x000fc8000bf05070 */
[----:B------:R-:W-:-:S13]  /*23f50*/  ISETP.NE.AND.EX P0, PT, RZ, UR5, PT, P0 ;  /* 0x00000005ff007c0c */ /* 0x000fda000bf05300 */
[----:B------:R-:W-:Y:S05]  /*23f60*/  @!P0 BRA `(.L_x_3535) ;  /* 0x0000000000108947 */ /* 0x000fea0003800000 */
[----:B0-----:R-:W0:Y:S02]  /*23f70*/  LDC.64 R2, c[0x0][0xb18] ;  /* 0x0002c600ff027b82 */ /* 0x001e240000000a00 */
[----:B0-----:R-:W-:-:S05]  /*23f80*/  IMAD.WIDE R2, R19, 0x4, R2 ;  /* 0x0000000413027825 */ /* 0x001fca00078e0202 */
[----:B------:R3:W5:Y:S01]  /*23f90*/  LDG.E R7, desc[UR36][R2.64] ;  /* 0x0000002402077981 */ /* 0x000762000c1e1900 */
[----:B------:R-:W-:Y:S05]  /*23fa0*/  BRA `(.L_x_3536) ;  /* 0x0000000000247947 */ /* 0x000fea0003800000 */
.L_x_3535:
[----:B------:R-:W-:Y:S02]  /*23fb0*/  ULDC.64 UR4, c[0x0][0xb00] ;  /* 0x0002c00000047ab9 */ /* 0x000fe40000000a00 */
[----:B------:R-:W-:-:S04]  /*23fc0*/  ISETP.NE.U32.AND P0, PT, RZ, UR4, PT ;  /* 0x00000004ff007c0c */ /* 0x000fc8000bf05070 */
[----:B------:R-:W-:-:S13]  /*23fd0*/  ISETP.NE.AND.EX P0, PT, RZ, UR5, PT, P0 ;  /* 0x00000005ff007c0c */ /* 0x000fda000bf05300 */
[----:B------:R-:W-:Y:S05]  /*23fe0*/  @!P0 BRA `(.L_x_3536) ;  /* 0x0000000000148947 */ /* 0x000fea0003800000 */
[----:B0-----:R-:W0:Y:S02]  /*23ff0*/  LDC.64 R2, c[0x0][0xb00] ;  /* 0x0002c000ff027b82 */ /* 0x001e240000000a00 */
[----:B0-----:R-:W-:-:S05]  /*24000*/  IMAD.WIDE R2, R19, 0x4, R2 ;  /* 0x0000000413027825 */ /* 0x001fca00078e0202 */
[----:B------:R-:W3:Y:S04]  /*24010*/  LDG.E R7, desc[UR36][R2.64] ;  /* 0x0000002402077981 */ /* 0x000ee8000c1e1900 */
[----:B-12---:R-:W3:Y:S02]  /*24020*/  LDG.E R0, desc[UR36][R2.64+0x4] ;  /* 0x0000042402007981 */ /* 0x006ee4000c1e1900 */
[----:B---3--:R-:W-:-:S07]  /*24030*/  IMAD.IADD R7, R0, 0x1, -R7 ;  /* 0x0000000100077824 */ /* 0x008fce00078e0a07 */
.L_x_3536:
[----:B------:R-:W4:Y:S01]  /*24040*/  LDL R6, [R1+0x450] ;  /* 0x0004500001067983 */ /* 0x000f220000100800 */
[----:B012---:R-:W0:Y:S01]  /*24050*/  LDC R0, c[0x0][0x448] ;  /* 0x00011200ff007b82 */ /* 0x007e220000000800 */
[----:B------:R-:W-:Y:S01]  /*24060*/  IMAD.SHL.U32 R37, R17, 0x80, RZ ;  /* 0x0000008011257824 */ /* 0x000fe200078e00ff */
[----:B------:R-:W-:Y:S01]  /*24070*/  LOP3.LUT R23, R23, 0xfffeffff, RZ, 0xc0, !PT ;  /* 0xfffeffff17177812 */ /* 0x000fe200078ec0ff */
[----:B-----5:R-:W-:-:S05]  /*24080*/  IMAD.IADD R17, R7, 0x1, -R30 ;  /* 0x0000000107117824 */ /* 0x020fca00078e0a1e */
[----:B---3--:R-:W1:Y:S01]  /*24090*/  LDC.64 R2, c[0x0][0xad8] ;  /* 0x0002b600ff027b82 */ /* 0x008e620000000a00 */
[----:B0-----:R-:W-:Y:S01]  /*240a0*/  ISETP.NE.AND P2, PT, R0, 0x1, PT ;  /* 0x000000010000780c */ /* 0x001fe20003f45270 */
[----:B------:R-:W-:Y:S01]  /*240b0*/  VIADD R0, R37, 0x7f ;  /* 0x0000007f25007836 */ /* 0x000fe20000000000 */
[----:B-1----:R-:W-:-:S11]  /*240c0*/  ISETP.GE.AND P1, PT, R3, 0x1, PT ;  /* 0x000000010300780c */ /* 0x002fd60003f26270 */
[----:B------:R-:W0:Y:S01]  /*240d0*/  @P2 LDC R5, c[0x0][0x44c] ;  /* 0x00011300ff052b82 */ /* 0x000e220000000800 */
[----:B------:R-:W-:-:S07]  /*240e0*/  @P2 LOP3.LUT R23, R23, 0x10000, RZ, 0xfc, !PT ;  /* 0x0001000017172812 */ /* 0x000fce00078efcff */
[----:B------:R-:W1:Y:S01]  /*240f0*/  @P2 LDC R9, c[0x0][0x450] ;  /* 0x00011400ff092b82 */ /* 0x000e620000000800 */
[----:B0-----:R-:W-:-:S05]  /*24100*/  @P2 IMAD.HI.U32 R4, R0, R5, RZ ;  /* 0x0000000500042227 */ /* 0x001fca00078e00ff */
[----:B-1----:R-:W-:Y:S02]  /*24110*/  @P2 SHF.R.U32.HI R0, RZ, R9, R4 ;  /* 0x00000009ff002219 */ /* 0x002fe40000011604 */
[----:B----4-:R-:W-:-:S05]  /*24120*/  IADD3 R5, R17, 0x1, -R6 ;  /* 0x0000000111057810 */ /* 0x010fca0007ffe806 */
        /* <DEDUP_REMOVED lines=14> */
.L_x_3539:
[----:B------:R-:W-:-:S13]  /*24210*/  ISETP.NE.AND P0, PT, R3, 0x1, PT ;  /* 0x000000010300780c */ /* 0x000fda0003f05270 */
[----:B------:R-:W0:Y:S02]  /*24220*/  @P0 LDC.64 R4, c[0x0][0xae0] ;  /* 0x0002b800ff040b82 */ /* 0x000e240000000a00 */
[----:B0-----:R-:W-:-:S05]  /*24230*/  @P0 IMAD.HI.U32 R4, R0, R4, RZ ;  /* 0x0000000400040227 */ /* 0x001fca00078e00ff */
[----:B------:R-:W-:-:S07]  /*24240*/  @P0 SHF.R.U32.HI R0, RZ, R5, R4 ;  /* 0x00000005ff000219 */ /* 0x000fce0000011604 */
.L_x_3540:
[----:B------:R-:W-:Y:S05]  /*24250*/  BSYNC B0 ;  /* 0x0000000000007941 */ /* 0x000fea0003800000 */
.L_x_3538:
[----:B------:R-:W-:-:S05]  /*24260*/  IMAD R5, R0, R3, R3 ;  /* 0x0000000300057224 */ /* 0x000fca00078e0203 */
[----:B------:R-:W-:-:S07]  /*24270*/  VIMNMX R2, R2, R5, PT ;  /* 0x0000000502027248 */ /* 0x000fce0003fe0100 */
.L_x_3537:
        /* <DEDUP_REMOVED lines=29> */
.L_x_3543:
[----:B------:R-:W-:-:S13]  /*24450*/  ISETP.NE.AND P0, PT, R3, 0x1, PT ;  /* 0x000000010300780c */ /* 0x000fda0003f05270 */
[----:B------:R-:W1:Y:S02]  /*24460*/  @P0 LDC.64 R4, c[0x0][0xae0] ;  /* 0x0002b800ff040b82 */ /* 0x000e640000000a00 */
[----:B-1----:R-:W-:-:S05]  /*24470*/  @P0 IMAD.HI.U32 R4, R2, R4, RZ ;  /* 0x0000000402040227 */ /* 0x002fca00078e00ff */
[----:B------:R-:W-:-:S07]  /*24480*/  @P0 SHF.R.U32.HI R2, RZ, R5, R4 ;  /* 0x00000005ff020219 */ /* 0x000fce0000011604 */
.L_x_3544:
[----:B------:R-:W-:Y:S05]  /*24490*/  BSYNC B0 ;  /* 0x0000000000007941 */ /* 0x000fea0003800000 */
.L_x_3542:
[----:B------:R-:W-:-:S05]  /*244a0*/  IMAD R3, R2, R3, RZ ;  /* 0x0000000302037224 */ /* 0x000fca00078e02ff */
[----:B------:R-:W-:-:S07]  /*244b0*/  VIMNMX R0, R0, R3, !PT ;  /* 0x0000000300007248 */ /* 0x000fce0007fe0100 */
.L_x_3541:
        /* <DEDUP_REMOVED lines=24> */
.L_x_3546:
        /* <DEDUP_REMOVED lines=20> */
.L_x_3549:
[----:B------:R-:W-:Y:S05]  /*24780*/  BSYNC B6 ;  /* 0x0000000000067941 */ /* 0x000fea0003800000 */
.L_x_3548:
        /* <DEDUP_REMOVED lines=20> */
.L_x_3552:
        /* <DEDUP_REMOVED lines=15> */
.L_x_3551:
[----:B------:R-:W-:Y:S05]  /*249c0*/  BSYNC B6 ;  /* 0x0000000000067941 */ /* 0x000fea0003800000 */
.L_x_3550:
[----:B------:R-:W1:Y:S01]  /*249d0*/  S2R R20, SR_TID.X ;  /* 0x0000000000147919 */ /* 0x000e620000002100 */
[----:B------:R-:W-:Y:S01]  /*249e0*/  ULDC.64 UR4, c[0x0][0xaf0] ;  /* 0x0002bc0000047ab9 */ /* 0x000fe20000000a00 */
[----:B------:R-:W-:Y:S01]  /*249f0*/  IMAD.MOV.U32 R28, RZ, RZ, R19 ;  /* 0x000000ffff1c7224 */ /* 0x000fe200078e0013 */
[----:B------:R-:W-:Y:S01]  /*24a00*/  ISETP.NE.U32.AND P0, PT, RZ, UR4, PT ;  /* 0x00000004ff007c0c */ /* 0x000fe2000bf05070 */
[----:B------:R-:W-:-:S03]  /*24a10*/  ULDC UR4, c[0x0][0x320] ;  /* 0x0000c80000047ab9 */ /* 0x000fc60000000800 */
[----:B------:R-:W-:-:S13]  /*24a20*/  ISETP.NE.AND.EX P0, PT, RZ, UR5, PT, P0 ;  /* 0x00000005ff007c0c */ /* 0x000fda000bf05300 */
[----:B------:R-:W2:Y:S01]  /*24a30*/  @P0 LDC.64 R2, c[0x0][0xaf0] ;  /* 0x0002bc00ff020b82 */ /* 0x000ea20000000a00 */
[----:B-1----:R-:W-:Y:S01]  /*24a40*/  IMAD.SHL.U32 R34, R20, 0x8, RZ ;  /* 0x0000000814227824 */ /* 0x002fe200078e00ff */
[----:B------:R-:W-:-:S06]  /*24a50*/  LOP3.LUT R23, R23, 0xffffffef, RZ, 0xc0, !PT ;  /* 0xffffffef17177812 */ /* 0x000fcc00078ec0ff */
[----:B------:R-:W1:Y:S01]  /*24a60*/  LDC R20, c[0x0][0x430] ;  /* 0x00010c00ff147b82 */ /* 0x000e620000000800 */
[----:B------:R-:W-:-:S04]  /*24a70*/  LOP3.LUT R34, R34, 0x38, RZ, 0xc0, !PT ;  /* 0x0000003822227812 */ /* 0x000fc800078ec0ff */
[----:B------:R-:W-:Y:S01]  /*24a80*/  LOP3.LUT R32, R34, 0x40, RZ, 0xfc, !PT ;  /* 0x0000004022207812 */ /* 0x000fe200078efcff */
[----:B--2---:R-:W-:-:S03]  /*24a90*/  @P0 IMAD.WIDE R2, R19, 0x4, R2 ;  /* 0x0000000413020825 */ /* 0x004fc600078e0202 */
        /* <DEDUP_REMOVED lines=17> */
.L_x_3626:
[----:B------:R-:W1:Y:S01]  /*24bb0*/  S2R R2, SR_TID.X ;  /* 0x0000000000027919 */ /* 0x000e620000002100 */
[----:B------:R-:W-:Y:S01]  /*24bc0*/  ISETP.NE.AND P1, PT, R20, 0x1, PT ;  /* 0x000000011400780c */ /* 0x000fe20003f25270 */
[----:B------:R-:W-:Y:S01]  /*24bd0*/  IMAD.MOV.U32 R36, RZ, RZ, RZ ;  /* 0x000000ffff247224 */ /* 0x000fe200078e00ff */
[----:B-----5:R-:W-:Y:S01]  /*24be0*/  SHF.R.S32.HI R32, RZ, 0x1f, R28 ;  /* 0x0000001fff207819 */ /* 0x020fe2000001141c */
[----:B------:R-:W2:Y:S01]  /*24bf0*/  S2R R3, SR_TID.X ;  /* 0x0000000000037919 */ /* 0x000ea20000002100 */
[----:B------:R-:W-:-:S09]  /*24c00*/  LOP3.LUT R23, R23, 0xffff7fff, RZ, 0xc0, !PT ;  /* 0xffff7fff17177812 */ /* 0x000fd200078ec0ff */
[----:B------:R-:W3:Y:S01]  /*24c10*/  @P1 LDC R5, c[0x0][0x434] ;  /* 0x00010d00ff051b82 */ /* 0x000ee20000000800 */
[----:B------:R-:W-:-:S07]  /*24c20*/  @P1 LOP3.LUT R23, R23, 0x8000, RZ, 0xfc, !PT ;  /* 0x0000800017171812 */ /* 0x000fce00078efcff */
[----:B------:R-:W4:Y:S01]  /*24c30*/  @P1 LDC R4, c[0x0][0x438] ;  /* 0x00010e00ff041b82 */ /* 0x000f220000000800 */
[----:B-1----:R-:W-:Y:S01]  /*24c40*/  LOP3.LUT R2, R2, 0x7f, RZ, 0xc0, !PT ;  /* 0x0000007f02027812 */ /* 0x002fe200078ec0ff */
[----:B--2---:R-:W-:-:S03]  /*24c50*/  IMAD.SHL.U32 R10, R3, 0x10, RZ ;  /* 0x00000010030a7824 */ /* 0x004fc600078e00ff */
[----:B------:R-:W-:-:S04]  /*24c60*/  SHF.R.U32.HI R2, RZ, 0x3, R2 ;  /* 0x00000003ff027819 */ /* 0x000fc80000011602 */
[----:B------:R-:W-:-:S05]  /*24c70*/  LOP3.LUT R10, R2, 0x70, R10, 0xf8, !PT ;  /* 0x00000070020a7812 */ /* 0x000fca00078ef80a */
[----:B------:R-:W-:-:S05]  /*24c80*/  IMAD R8, R0, 0x60, R10 ;  /* 0x0000006000087824 */ /* 0x000fca00078e020a */
[C---:B------:R-:W-:Y:S01]  /*24c90*/  ISETP.GE.AND P0, PT, R8.reuse, R17, PT ;  /* 0x000000110800720c */ /* 0x040fe20003f06270 */
[----:B------:R-:W-:-:S03]  /*24ca0*/  IMAD.IADD R8, R8, 0x1, R30 ;  /* 0x0000000108087824 */ /* 0x000fc600078e021e */
[----:B------:R-:W-:Y:S01]  /*24cb0*/  ISETP.GT.U32.OR P0, PT, R10, 0x5f, P0 ;  /* 0x0000005f0a00780c */ /* 0x000fe20000704470 */
[----:B---3--:R-:W-:-:S04]  /*24cc0*/  @P1 IMAD.HI.U32 R5, R8, R5, RZ ;  /* 0x0000000508051227 */ /* 0x008fc800078e00ff */
[----:B------:R-:W-:Y:S01]  /*24cd0*/  IMAD.MOV.U32 R6, RZ, RZ, R8 ;  /* 0x000000ffff067224 */ /* 0x000fe200078e0008 */
[----:B----4-:R-:W-:-:S07]  /*24ce0*/  @P1 SHF.R.U32.HI R6, RZ, R4, R5 ;  /* 0x00000004ff061219 */ /* 0x010fce0000011605 */
[----:B------:R-:W1:Y:S01]  /*24cf0*/  @!P0 LDC.64 R2, c[0x0][0x428] ;  /* 0x00010a00ff028b82 */ /* 0x000e620000000a00 */
[----:B------:R-:W-:-:S07]  /*24d00*/  @!P0 SHF.R.S32.HI R7, RZ, 0x1f, R6 ;  /* 0x0000001fff078819 */ /* 0x000fce0000011406 */
[----:B------:R-:W2:Y:S01]  /*24d10*/  @!P0 LDC.64 R4, c[0x0][0x418] ;  /* 0x00010600ff048b82 */ /* 0x000ea20000000a00 */
[----:B-1----:R-:W-:-:S04]  /*24d20*/  @!P0 IMAD R9, R32, R2, RZ ;  /* 0x0000000220098224 */ /* 0x002fc800078e02ff */
[C---:B------:R-:W-:Y:S02]  /*24d30*/  @!P0 IMAD R9, R28.reuse, R3, R9 ;  /* 0x000000031c098224 */ /* 0x040fe400078e0209 */
[----:B------:R-:W-:-:S04]  /*24d40*/  @!P0 IMAD.WIDE.U32 R2, R28, R2, R6 ;  /* 0x000000021c028225 */ /* 0x000fc800078e0006 */
[----:B------:R-:W-:Y:S01]  /*24d50*/  @!P0 IMAD.IADD R9, R3, 0x1, R9 ;  /* 0x0000000103098824 */ /* 0x000fe200078e0209 */
[----:B--2---:R-:W-:Y:S01]  /*24d60*/  @!P0 LEA R4, P1, R2, R4, 0x2 ;  /* 0x0000000402048211 */ /* 0x004fe200078210ff */
[----:B------:R-:W-:-:S03]  /*24d70*/  IMAD.MOV R3, RZ, RZ, -R6 ;  /* 0x000000ffff037224 */ /* 0x000fc600078e0a06 */
[----:B------:R-:W-:Y:S01]  /*24d80*/  @!P0 LEA.HI.X R5, R2, R5, R9, 0x2, P1 ;  /* 0x0000000502058211 */ /* 0x000fe200008f1409 */
[----:B------:R-:W-:Y:S02]  /*24d90*/  IMAD R3, R20, R3, R8 ;  /* 0x0000000314037224 */ /* 0x000fe400078e0208 */
[----:B------:R-:W-:Y:S02]  /*24da0*/  IMAD.U32 R2, RZ, RZ, UR38 ;  /* 0x00000026ff027e24 */ /* 0x000fe4000f8e00ff */
[----:B------:R1:W5:Y:S01]  /*24db0*/  @!P0 LDG.E R36, desc[UR36][R4.64] ;  /* 0x0000002404248981 */ /* 0x000362000c1e1900 */
[----:B------:R-:W-:Y:S02]  /*24dc0*/  ISETP.GT.U32.AND P1, PT, R10, 0x5f, PT ;  /* 0x0000005f0a00780c */ /* 0x000fe40003f24070 */
[----:B------:R-:W-:Y:S01]  /*24dd0*/  ISETP.NE.AND P0, PT, R2, 0x3, PT ;  /* 0x000000030200780c */ /* 0x000fe20003f05270 */
[----:B------:R2:W-:Y:S01]  /*24de0*/  STL [R1+0x454], R3 ;  /* 0x0004540301007387 */ /* 0x0005e20000100800 */
[----:B------:R-:W-:-:S02]  /*24df0*/  LOP3.LUT R23, R23, 0xfffffbff, RZ, 0xc0, !PT ;  /* 0xfffffbff17177812 */ /* 0x000fc400078ec0ff */
[----:B------:R-:W-:Y:S02]  /*24e00*/  SHF.R.S32.HI R27, RZ, 0x1f, R18 ;  /* 0x0000001fff1b7819 */ /* 0x000fe40000011412 */
[----:B--2---:R-:W-:-:S07]  /*24e10*/  SEL R3, RZ, 0x1, P2 ;  /* 0x00000001ff037807 */ /* 0x004fce0001000000 */
[----:B------:R-:W-:Y:S01]  /*24e20*/  @P0 LOP3.LUT R23, R23, 0x400, RZ, 0xfc, !PT ;  /* 0x0000040017170812 */ /* 0x000fe200078efcff */
[----:B------:R1:W-:Y:S03]  /*24e30*/  STL [R1+0x474], R3 ;  /* 0x0004740301007387 */ /* 0x0003e60000100800 */
[----:B------:R-:W-:-:S04]  /*24e40*/  LOP3.LUT R23, R23, 0xffffffdf, RZ, 0xc0, !PT ;  /* 0xffffffdf17177812 */ /* 0x000fc800078ec0ff */
[----:B------:R-:W-:Y:S01]  /*24e50*/  @P1 LOP3.LUT R23, R23, 0x20, RZ, 0xfc, !PT ;  /* 0x0000002017171812 */ /* 0x000fe200078efcff */
[----:B------:R-:W-:Y:S06]  /*24e60*/  @!P0 BRA `(.L_x_3554) ;  /* 0x0000000000048947 */ /* 0x000fec0003800000 */
[----:B------:R-:W-:Y:S01]  /*24e70*/  BPT.TRAP 0x1 ;  /* 0x000000040000795c */ /* 0x000fe20000300000 */
.L_x_3554:
[----:B0-----:R-:W-:Y:S01]  /*24e80*/  IMAD R31, R0, -0x60, R17 ;  /* 0xffffffa0001f7824 */ /* 0x001fe200078e0211 */
[----:B------:R-:W-:Y:S01]  /*24e90*/  SHF.L.U32 R0, R26, 0x1f, RZ ;  /* 0x0000001f1a007819 */ /* 0x000fe200000006ff */
[----:B------:R-:W-:Y:S01]  /*24ea0*/  IMAD R17, R24, 0x8, R22 ;  /* 0x0000000818117824 */ /* 0x000fe200078e0216 */
[----:B------:R-:W-:Y:S03]  /*24eb0*/  BSSY B0, `(.L_x_3555) ;  /* 0x0000003000007945 */ /* 0x000fe60003800000 */
[----:B------:R-:W0:Y:S02]  /*24ec0*/  SYNCS.PHASECHK.TRANS64.TRYWAIT P0, [R17+URZ+0x32440], R0 ;  /* 0x03244000110075a7 */ /* 0x000e24000800017f */
[----:B0-----:R-:W-:Y:S05]  /*24ed0*/  @!P0 BRA `(.L_x_3556) ;  /* 0x0000004800908947 */ /* 0x001fea0003800000 */
.L_x_3627:
[----:B------:R-:W-:Y:S05]  /*24ee0*/  BSYNC B0 ;  /* 0x0000000000007941 */ /* 0x000fea0003800000 */
.L_x_3555:
[----:B------:R-:W0:Y:S01]  /*24ef0*/  LDL R2, [R1+0x454] ;  /* 0x0004540001027983 */ /* 0x000e220000100800 */
[----:B------:R-:W-:Y:S01]  /*24f00*/  ULDC.64 UR4, c[0x0][0x300] ;  /* 0x0000c00000047ab9 */ /* 0x000fe20000000a00 */
[----:B-1---5:R-:W-:Y:S02]  /*24f10*/  SHF.R.S32.HI R4, RZ, 0x1f, R36 ;  /* 0x0000001fff047819 */ /* 0x022fe40000011424 */
[----:B------:R-:W-:-:S03]  /*24f20*/  LOP3.LUT R23, R23, 0xfffffffd, RZ, 0xc0, !PT ;  /* 0xfffffffd17177812 */ /* 0x000fc600078ec0ff */
[----:B------:R-:W-:Y:S01]  /*24f30*/  STL [R1+0x46c], R4 ;  /* 0x00046c0401007387 */ /* 0x000fe20000100800 */
[----:B0-----:R-:W-:-:S05]  /*24f40*/  SHF.R.S32.HI R0, RZ, 0x1f, R2 ;  /* 0x0000001fff007819 */ /* 0x001fca0000011402 */
[----:B------:R0:W-:Y:S02]  /*24f50*/  STL [R1+0x468], R0 ;  /* 0x0004680001007387 */ /* 0x0001e40000100800 */
[----:B0-----:R-:W-:-:S04]  /*24f60*/  IMAD R0, R0, UR4, RZ ;  /* 0x0000000400007c24 */ /* 0x001fc8000f8e02ff */
[C---:B------:R-:W-:Y:S02]  /*24f70*/  IMAD R0, R2.reuse, UR5, R0 ;  /* 0x0000000502007c24 */ /* 0x040fe4000f8e0200 */
[----:B------:R-:W-:Y:S01]  /*24f80*/  IMAD.WIDE.U32 R2, R2, UR4, RZ ;  /* 0x0000000402027c25 */ /* 0x000fe2000f8e00ff */
[----:B------:R-:W-:-:S03]  /*24f90*/  ULDC.64 UR4, c[0x0][0x310] ;  /* 0x0000c40000047ab9 */ /* 0x000fc60000000a00 */
[----:B------:R-:W-:Y:S02]  /*24fa0*/  IMAD.IADD R3, R3, 0x1, R0 ;  /* 0x0000000103037824 */ /* 0x000fe400078e0200 */
[----:B------:R-:W-:Y:S02]  /*24fb0*/  IMAD R0, R4, UR4, RZ ;  /* 0x0000000404007c24 */ /* 0x000fe4000f8e02ff */
[----:B------:R-:W0:Y:S01]  /*24fc0*/  S2R R4, SR_TID.X ;  /* 0x0000000000047919 */ /* 0x000e220000002100 */
        /* <DEDUP_REMOVED lines=76> */
.L_x_3641:
        /* <DEDUP_REMOVED lines=10> */
.L_x_3558:
        /* <DEDUP_REMOVED lines=10> */
.L_x_3559:
[----:B------:R-:W-:Y:S01]  /*255d0*/  VIADD R0, R22, 0x18400 ;  /* 0x0001840016007836 */ /* 0x000fe20000000000 */
[----:B------:R-:W-:Y:S01]  /*255e0*/  LOP3.LUT P1, RZ, R23, 0x40, RZ, 0xc0, !PT ;  /* 0x0000004017ff7812 */ /* 0x000fe2000782c0ff */
[----:B------:R1:W-:-:S12]  /*255f0*/  SYNCS.ARRIVE.TRANS64.A1T0 RZ, [R17+URZ+0x32430], RZ ;  /* 0x032430ff11ff79a7 */ /* 0x0003d8000810003f */
[----:B------:R-:W-:Y:S05]  /*25600*/  WARPSYNC.ALL ;  /* 0x0000000000007948 */ /* 0x000fea0003800000 */
[----:B------:R-:W-:Y:S01]  /*25610*/  BAR.SYNC.DEFER_BLOCKING 0x8, 0x180 ;  /* 0x0206000000007b1d */ /* 0x000fe20000010000 */
[----:B------:R-:W-:Y:S02]  /*25620*/  LOP3.LUT P0, RZ, R0, 0x3ff, RZ, 0xc0, !PT ;  /* 0x000003ff00ff7812 */ /* 0x000fe4000780c0ff */
[----:B------:R-:W-:-:S03]  /*25630*/  SHF.R.S32.HI R0, RZ, 0x1f, R19 ;  /* 0x0000001fff007819 */ /* 0x000fc60000011413 */
[----:B------:R-:W-:Y:S01]  /*25640*/  BSSY B6, `(.L_x_3560) ;  /* 0x0000018000067945 */ /* 0x000fe20003800000 */
[----:B------:R-:W-:Y:S02]  /*25650*/  SEL R34, R0, RZ, !P1 ;  /* 0x000000ff00227207 */ /* 0x000fe40004800000 */
[----:B------:R-:W-:-:S03]  /*25660*/  SEL R0, R19, RZ, !P1 ;  /* 0x000000ff13007207 */ /* 0x000fc60004800000 */
[----:B------:R-:W-:Y:S04]  /*25670*/  STL [R1+0x460], R34 ;  /* 0x0004602201007387 */ /* 0x000fe80000100800 */
[----:B------:R2:W-:Y:S02]  /*25680*/  STL [R1+0x458], R0 ;  /* 0x0004580001007387 */ /* 0x0005e40000100800 */
[----:B--2---:R-:W-:-:S05]  /*25690*/  SHF.R.S32.HI R0, RZ, 0x1f, R35 ;  /* 0x0000001fff007819 */ /* 0x004fca0000011423 */
[----:B------:R2:W-:Y:S01]  /*256a0*/  STL [R1+0x45c], R0 ;  /* 0x00045c0001007387 */ /* 0x0005e20000100800 */
        /* <DEDUP_REMOVED lines=16> */
[----:B012---:R-:W-:Y:S05]  /*257b0*/  CALL.ABS.NOINC R2 ;  /* 0x0000000002007343 */ /* 0x007fea0003c00000 */
.L_x_3561:
[----:B------:R-:W-:Y:S05]  /*257c0*/  BSYNC B6 ;  /* 0x0000000000067941 */ /* 0x000fea0003800000 */
.L_x_3560:
[----:B------:R-:W3:Y:S01]  /*257d0*/  LDL R20, [R1+0x45c] ;  /* 0x00045c0001147983 */ /* 0x000ee20000100800 */
[----:B------:R-:W-:Y:S01]  /*257e0*/  IMAD.MOV.U32 R21, RZ, RZ, R34 ;  /* 0x000000ffff157224 */ /* 0x000fe200078e0022 */
[----:B------:R-:W-:Y:S01]  /*257f0*/  ULDC.64 UR4, c[0x0][0x298] ;  /* 0x0000a60000047ab9 */ /* 0x000fe20000000a00 */
[----:B0-----:R-:W0:Y:S01]  /*25800*/  LDC R5, c[0x0][0x448] ;  /* 0x00011200ff057b82 */ /* 0x001e220000000800 */
[----:B------:R-:W4:Y:S01]  /*25810*/  S2R R2, SR_TID.X ;  /* 0x0000000000027919 */ /* 0x000f220000002100 */
[----:B------:R-:W5:Y:S01]  /*25820*/  S2R R34, SR_TID.X ;  /* 0x0000000000227919 */ /* 0x000f620000002100 */
[----:B----4-:R-:W-:-:S04]  /*25830*/  LOP3.LUT R2, R2, 0x7f, RZ, 0xc0, !PT ;  /* 0x0000007f02027812 */ /* 0x010fc800078ec0ff */
[----:B--2---:R-:W-:Y:S02]  /*25840*/  SHF.R.U32.HI R0, RZ, 0x3, R2 ;  /* 0x00000003ff007819 */ /* 0x004fe40000011602 */
[----:B------:R-:W2:Y:S01]  /*25850*/  LDC R2, c[0x0][0x448] ;  /* 0x00011200ff027b82 */ /* 0x000ea20000000800 */
[----:B---3--:R-:W-:Y:S02]  /*25860*/  IMAD.MOV.U32 R4, RZ, RZ, R20 ;  /* 0x000000ffff047224 */ /* 0x008fe400078e0014 */
[----:B------:R-:W3:Y:S01]  /*25870*/  LDL R20, [R1+0x458] ;  /* 0x0004580001147983 */ /* 0x000ee20000100800 */
[----:B--2---:R-:W-:Y:S01]  /*25880*/  ISETP.NE.AND P6, PT, R2, 0x1, PT ;  /* 0x000000010200780c */ /* 0x004fe20003fc5270 */
[----:B-----5:R-:W-:Y:S02]  /*25890*/  IMAD.SHL.U32 R34, R34, 0x10, RZ ;  /* 0x0000001022227824 */ /* 0x020fe400078e00ff */
[----:B------:R-:W-:Y:S01]  /*258a0*/  IMAD R4, R4, UR4, RZ ;  /* 0x0000000404047c24 */ /* 0x000fe2000f8e02ff */
[----:B------:R-:W2:Y:S02]  /*258b0*/  S2R R6, SR_TID.X ;  /* 0x0000000000067919 */ /* 0x000ea40000002100 */
[----:B------:R-:W-:Y:S01]  /*258c0*/  LOP3.LUT R34, R0, 0x70, R34, 0xf8, !PT ;  /* 0x0000007000227812 */ /* 0x000fe200078ef822 */
[----:B------:R-:W-:-:S04]  /*258d0*/  IMAD R4, R35, UR5, R4 ;  /* 0x0000000523047c24 */ /* 0x000fc8000f8e0204 */
[----:B------:R-:W-:Y:S02]  /*258e0*/  IMAD.IADD R34, R34, 0x1, R37 ;  /* 0x0000000122227824 */ /* 0x000fe400078e0225 */
[----:B------:R-:W4:Y:S02]  /*258f0*/  @P6 LDC R3, c[0x0][0x44c] ;  /* 0x00011300ff036b82 */ /* 0x000f240000000800 */
[----:B------:R-:W-:-:S06]  /*25900*/  IMAD.MOV.U32 R0, RZ, RZ, R34 ;  /* 0x000000ffff007224 */ /* 0x000fcc00078e0022 */
[----:B------:R-:W5:Y:S01]  /*25910*/  @P6 LDC R2, c[0x0][0x450] ;  /* 0x00011400ff026b82 */ /* 0x000f620000000800 */
[----:B----4-:R-:W-:-:S05]  /*25920*/  @P6 IMAD.HI.U32 R3, R34, R3, RZ ;  /* 0x0000000322036227 */ /* 0x010fca00078e00ff */
[----:B-----5:R-:W-:Y:S01]  /*25930*/  @P6 SHF.R.U32.HI R0, RZ, R2, R3 ;  /* 0x00000002ff006219 */ /* 0x020fe20000011603 */
        /* <DEDUP_REMOVED lines=8> */
[----:B------:R-:W-:Y:S01]  /*259c0*/  IMAD R4, R21, UR4, RZ ;  /* 0x0000000415047c24 */ /* 0x000fe2000f8e02ff */
[----:B--2---:R-:W-:-:S04]  /*259d0*/  LOP3.LUT R21, R6, 0x7f, RZ, 0xc0, !PT ;  /* 0x0000007f06157812 */ /* 0x004fc800078ec0ff */
[----:B------:R-:W-:Y:S01]  /*259e0*/  SHF.R.U32.HI R21, RZ, 0x3, R21 ;  /* 0x00000003ff157819 */ /* 0x000fe20000011615 */
[C---:B---3--:R-:W-:Y:S02]  /*259f0*/  IMAD R4, R20.reuse, UR5, R4 ;  /* 0x0000000514047c24 */ /* 0x048fe4000f8e0204 */
[----:B------:R-:W-:Y:S01]  /*25a00*/  IMAD.WIDE.U32 R2, R20, UR4, R2 ;  /* 0x0000000414027c25 */ /* 0x000fe2000f8e0002 */
[----:B------:R-:W-:-:S03]  /*25a10*/  ULDC.64 UR4, c[0x0][0x2d0] ;  /* 0x0000b40000047ab9 */ /* 0x000fc60000000a00 */
[----:B------:R-:W-:Y:S01]  /*25a20*/  IMAD.IADD R3, R3, 0x1, R4 ;  /* 0x0000000103037824 */ /* 0x000fe200078e0204 */
[----:B------:R-:W-:Y:S01]  /*25a30*/  SHF.R.S32.HI R4, RZ, 0x1f, R0 ;  /* 0x0000001fff047819 */ /* 0x000fe20000011400 */
[----:B------:R-:W-:Y:S02]  /*25a40*/  IMAD.SHL.U32 R20, R6, 0x8, RZ ;  /* 0x0000000806147824 */ /* 0x000fe400078e00ff */
[----:B------:R-:W-:-:S03]  /*25a50*/  IMAD.WIDE.U32 R2, R0, UR4, R2 ;  /* 0x0000000400027c25 */ /* 0x000fc6000f8e0002 */
[----:B------:R-:W-:Y:S01]  /*25a60*/  LOP3.LUT R20, R20, 0x38, RZ, 0xc0, !PT ;  /* 0x0000003814147812 */ /* 0x000fe200078ec0ff */
[----:B------:R-:W-:-:S04]  /*25a70*/  IMAD R4, R4, UR4, RZ ;  /* 0x0000000404047c24 */ /* 0x000fc8000f8e02ff */
[----:B------:R-:W-:Y:S01]  /*25a80*/  IMAD R4, R0, UR5, R4 ;  /* 0x0000000500047c24 */ /* 0x000fe2000f8e0204 */
[----:B------:R-:W-:Y:S01]  /*25a90*/  ULDC.64 UR4, c[0x0][0x2c8] ;  /* 0x0000b20000047ab9 */ /* 0x000fe20000000a00 */
[----:B------:R-:W-:Y:S02]  /*25aa0*/  IMAD.MOV R0, RZ, RZ, -R0 ;  /* 0x000000ffff007224 */ /* 0x000fe400078e0a00 */
[----:B------:R-:W-:Y:S02]  /*25ab0*/  IMAD.IADD R3, R3, 0x1, R4 ;  /* 0x0000000103037824 */ /* 0x000fe400078e0204 */
[----:B0-----:R-:W-:-:S04]  /*25ac0*/  IMAD R0, R5, R0, R34 ;  /* 0x0000000005007224 */ /* 0x001fc800078e0222 */
        /* <DEDUP_REMOVED lines=13> */
[----:B------:R-:W-:Y:S01]  /*25ba0*/  IMAD.IADD R37, R21, 0x1, R37 ;  /* 0x0000000115257824 */ /* 0x000fe200078e0225 */
[----:B------:R-:W-:Y:S02]  /*25bb0*/  LOP3.LUT R23, R23, 0xffffdfff, RZ, 0xc0, !PT ;  /* 0xffffdfff17177812 */ /* 0x000fe400078ec0ff */
[----:B------:R-:W0:Y:S01]  /*25bc0*/  SHFL.IDX PT, R3, R0, RZ, 0x181f ;  /* 0x00181fff00037589 */ /* 0x000e2200000e0000 */
[----:B------:R-:W-:-:S03]  /*25bd0*/  VIADD R6, R37, 0x10 ;  /* 0x0000001025067836 */ /* 0x000fc60000000000 */
[----:B------:R-:W-:Y:S04]  /*25be0*/  SHFL.IDX PT, R12, R0, 0x1, 0x181f ;  /* 0x00381f00000c7f89 */ /* 0x000fe800000e0000 */
[----:B------:R-:W-:Y:S04]  /*25bf0*/  SHFL.IDX PT, R10, R0, 0x2, 0x181f ;  /* 0x00581f00000a7f89 */ /* 0x000fe800000e0000 */
[----:B------:R-:W-:Y:S01]  /*25c00*/  SHFL.IDX PT, R9, R0, 0x3, 0x181f ;  /* 0x00781f0000097f89 */ /* 0x000fe200000e0000 */
[----:B--2---:R-:W-:-:S03]  /*25c10*/  IMAD R5, R2, R5, RZ ;  /* 0x0000000502057224 */ /* 0x004fc600078e02ff */
[----:B------:R-:W2:Y:S02]  /*25c20*/  SHFL.IDX PT, R2, R4, RZ, 0x181f ;  /* 0x00181fff04027589 */ /* 0x000ea400000e0000 */
[CC--:B------:R-:W-:Y:S02]  /*25c30*/  ISETP.GE.AND P6, PT, R37.reuse, R5.reuse, PT ;  /* 0x000000052500720c */ /* 0x0c0fe40003fc6270 */
[----:B------:R-:W-:Y:S01]  /*25c40*/  ISETP.GE.AND P5, PT, R6, R5, PT ;  /* 0x000000050600720c */ /* 0x000fe20003fa6270 */
[----:B------:R-:W-:-:S05]  /*25c50*/  VIADD R6, R37, 0x20 ;  /* 0x0000002025067836 */ /* 0x000fca0000000000 */
[----:B------:R-:W-:-:S05]  /*25c60*/  ISETP.GE.AND P3, PT, R6, R5, PT ;  /* 0x000000050600720c */ /* 0x000fca0003f66270 */
[----:B0-----:R-:W-:Y:S02]  /*25c70*/  @!P6 LEA R3, P1, R20, R3, 0x1 ;  /* 0x000000031403e211 */ /* 0x001fe400078208ff */
[----:B------:R-:W-:-:S04]  /*25c80*/  @P6 LOP3.LUT R23, R23, 0x2000, RZ, 0xfc, !PT ;  /* 0x0000200017176812 */ /* 0x000fc800078efcff */
[----:B------:R-:W-:Y:S01]  /*25c90*/  LOP3.LUT R23, R23, 0xffffefff, RZ, 0xc0, !PT ;  /* 0xffffefff17177812 */ /* 0x000fe200078ec0ff */
[----:B--2---:R-:W-:Y:S01]  /*25ca0*/  @!P6 IMAD.X R8, RZ, RZ, R2, P1 ;  /* 0x000000ffff08e224 */ /* 0x004fe200008e0602 */
[----:B------:R-:W-:Y:S01]  /*25cb0*/  @!P5 LEA R12, P1, R20, R12, 0x1 ;  /* 0x0000000c140cd211 */ /* 0x000fe200078208ff */
[----:B------:R-:W0:Y:S01]  /*25cc0*/  SHFL.IDX PT, R2, R4, 0x1, 0x181f ;  /* 0x00381f0004027f89 */ /* 0x000e2200000e0000 */
[----:B------:R-:W-:-:S04]  /*25cd0*/  @P5 LOP3.LUT R23, R23, 0x1000, RZ, 0xfc, !PT ;  /* 0x0000100017175812 */ /* 0x000fc800078efcff */
[----:B------:R-:W-:-:S04]  /*25ce0*/  LOP3.LUT R23, R23, 0xfffff7ff, RZ, 0xc0, !PT ;  /* 0xfffff7ff17177812 */ /* 0x000fc800078ec0ff */
[----:B------:R-:W-:-:S04]  /*25cf0*/  @P3 LOP3.LUT R23, R23, 0x800, RZ, 0xfc, !PT ;  /* 0x0000080017173812 */ /* 0x000fc800078efcff */
[----:B------:R-:W-:Y:S01]  /*25d00*/  LOP3.LUT R23, R23, 0xfffffdff, RZ, 0xc0, !PT ;  /* 0xfffffdff17177812 */ /* 0x000fe200078ec0ff */
[----:B0-----:R-:W-:Y:S01]  /*25d10*/  @!P5 IMAD.X R7, RZ, RZ, R2, P1 ;  /* 0x000000ffff07d224 */ /* 0x001fe200008e0602 */
[----:B------:R-:W-:Y:S01]  /*25d20*/  @!P3 LEA R10, P1, R20, R10, 0x1 ;  /* 0x0000000a140ab211 */ /* 0x000fe200078208ff */
[----:B------:R-:W0:Y:S04]  /*25d30*/  SHFL.IDX PT, R2, R4, 0x2, 0x181f ;  /* 0x00581f0004027f89 */ /* 0x000e2800000e0000 */
[----:B0-----:R-:W-:Y:S02]  /*25d40*/  @!P3 IMAD.X R6, RZ, RZ, R2, P1 ;  /* 0x000000ffff06b224 */ /* 0x001fe400008e0602 */
[----:B------:R-:W-:-:S05]  /*25d50*/  VIADD R2, R37, 0x30 ;  /* 0x0000003025027836 */ /* 0x000fca0000000000 */
[----:B------:R-:W-:Y:S01]  /*25d60*/  ISETP.GE.AND P2, PT, R2, R5, PT ;  /* 0x000000050200720c */ /* 0x000fe20003f46270 */
[----:B------:R-:W-:-:S05]  /*25d70*/  VIADD R2, R37, 0x40 ;  /* 0x0000004025027836 */ /* 0x000fca0000000000 */
[----:B------:R-:W-:Y:S02]  /*25d80*/  ISETP.GE.AND P4, PT, R2, R5, PT ;  /* 0x000000050200720c */ /* 0x000fe40003f86270 */
[----:B------:R-:W0:Y:S05]  /*25d90*/  SHFL.IDX PT, R2, R4, 0x3, 0x181f ;  /* 0x00781f0004027f89 */ /* 0x000e2a00000e0000 */
[----:B------:R-:W-:Y:S02]  /*25da0*/  @!P2 LEA R13, P1, R20, R9, 0x1 ;  /* 0x00000009140da211 */ /* 0x000fe400078208ff */
[----:B------:R-:W2:Y:S01]  /*25db0*/  SHFL.IDX PT, R9, R0, 0x4, 0x181f ;  /* 0x00981f0000097f89 */ /* 0x000ea200000e0000 */
[----:B------:R-:W-:-:S04]  /*25dc0*/  @P2 LOP3.LUT R23, R23, 0x200, RZ, 0xfc, !PT ;  /* 0x0000020017172812 */ /* 0x000fc800078efcff */
[----:B------:R-:W-:-:S04]  /*25dd0*/  LOP3.LUT R23, R23, 0xfffffeff, RZ, 0xc0, !PT ;  /* 0xfffffeff17177812 */ /* 0x000fc800078ec0ff */
[----:B------:R-:W-:-:S04]  /*25de0*/  @P4 LOP3.LUT R23, R23, 0x100, RZ, 0xfc, !PT ;  /* 0x0000010017174812 */ /* 0x000fc800078efcff */
[----:B------:R-:W-:Y:S01]  /*25df0*/  LOP3.LUT R23, R23, 0xffffff7f, RZ, 0xc0, !PT ;  /* 0xffffff7f17177812 */ /* 0x000fe200078ec0ff */
[----:B0-----:R-:W-:Y:S02]  /*25e00*/  @!P2 IMAD.X R11, RZ, RZ, R2, P1 ;  /* 0x000000ffff0ba224 */ /* 0x001fe400008e0602 */
[----:B------:R-:W0:Y:S01]  /*25e10*/  SHFL.IDX PT, R2, R4, 0x4, 0x181f ;  /* 0x00981f0004027f89 */ /* 0x000e2200000e0000 */
[----:B--2---:R-:W-:-:S03]  /*25e20*/  @!P4 LEA R15, P1, R20, R9, 0x1 ;  /* 0x00000009140fc211 */ /* 0x004fc600078208ff */
[----:B------:R-:W-:Y:S02]  /*25e30*/  SHFL.IDX PT, R9, R0, 0x6, 0x181f ;  /* 0x00d81f0000097f89 */ /* 0x000fe400000e0000 */
[----:B0-----:R-:W-:Y:S02]  /*25e40*/  @!P4 IMAD.X R14, RZ, RZ, R2, P1 ;  /* 0x000000ffff0ec224 */ /* 0x001fe400008e0602 */
[----:B------:R-:W-:Y:S02]  /*25e50*/  @!P6 IMAD.MOV.U32 R2, RZ, RZ, R3 ;  /* 0x000000ffff02e224 */ /* 0x000fe400078e0003 */
[----:B------:R-:W-:Y:S02]  /*25e60*/  @!P6 IMAD.MOV.U32 R3, RZ, RZ, R8 ;  /* 0x000000ffff03e224 */ /* 0x000fe400078e0008 */
[----:B------:R-:W-:Y:S04]  /*25e70*/  SHFL.IDX PT, R8, R4, 0x6, 0x181f ;  /* 0x00d81f0004087f89 */ /* 0x000fe800000e0000 */
[----:B------:R0:W-:Y:S02]  /*25e80*/  @!P6 LDGSTS.E.BYPASS.LTC128B.128 [R25+0x18400], desc[UR36][R2.64], !P0 ;  /* 0x184000000219efae */ /* 0x0001e4000c101d64 */
[----:B0-----:R-:W-:-:S02]  /*25e90*/  @!P5 IMAD.MOV.U32 R2, RZ, RZ, R12 ;  /* 0x000000ffff02d224 */ /* 0x001fc400078e000c */
[----:B------:R-:W-:Y:S02]  /*25ea0*/  @!P5 IMAD.MOV.U32 R3, RZ, RZ, R7 ;  /* 0x000000ffff03d224 */ /* 0x000fe400078e0007 */
[----:B------:R-:W0:Y:S04]  /*25eb0*/  SHFL.IDX PT, R7, R0, 0x5, 0x181f ;  /* 0x00b81f0000077f89 */ /* 0x000e2800000e0000 */
[----:B------:R2:W-:Y:S04]  /*25ec0*/  @!P5 LDGSTS.E.BYPASS.LTC128B.128 [R25+0x18c00], desc[UR36][R2.64], !P0 ;  /* 0x18c000000219dfae */ /* 0x0005e8000c101d64 */
[----:B------:R-:W-:Y:S01]  /*25ed0*/  SHFL.IDX PT, R0, R0, 0x7, 0x181f ;  /* 0x00f81f0000007f89 */ /* 0x000fe200000e0000 */
[----:B--2---:R-:W-:-:S02]  /*25ee0*/  @!P3 IMAD.MOV.U32 R2, RZ, RZ, R10 ;  /* 0x000000ffff02b224 */ /* 0x004fc400078e000a */
[----:B------:R-:W-:Y:S02]  /*25ef0*/  @!P3 IMAD.MOV.U32 R3, RZ, RZ, R6 ;  /* 0x000000ffff03b224 */ /* 0x000fe400078e0006 */
[----:B------:R-:W2:Y:S04]  /*25f00*/  SHFL.IDX PT, R6, R4, 0x5, 0x181f ;  /* 0x00b81f0004067f89 */ /* 0x000ea800000e0000 */
[----:B------:R3:W-:Y:S04]  /*25f10*/  @!P3 LDGSTS.E.BYPASS.LTC128B.128 [R25+0x19400], desc[UR36][R2.64], !P0 ;  /* 0x194000000219bfae */ /* 0x0007e8000c101d64 */
[----:B------:R-:W4:Y:S01]  /*25f20*/  SHFL.IDX PT, R4, R4, 0x7, 0x181f ;  /* 0x00f81f0004047f89 */ /* 0x000f2200000e0000 */
[----:B---3--:R-:W-:-:S02]  /*25f30*/  VIADD R2, R37, 0x50 ;  /* 0x0000005025027836 */ /* 0x008fc40000000000 */
[----:B------:R-:W-:-:S03]  /*25f40*/  @!P2 IMAD.MOV.U32 R3, RZ, RZ, R11 ;  /* 0x000000ffff03a224 */ /* 0x000fc600078e000b */
[----:B------:R-:W-:Y:S01]  /*25f50*/  ISETP.GE.AND P3, PT, R2, R5, PT ;  /* 0x000000050200720c */ /* 0x000fe20003f66270 */
[----:B------:R-:W-:-:S05]  /*25f60*/  @!P2 IMAD.MOV.U32 R2, RZ, RZ, R13 ;  /* 0x000000ffff02a224 */ /* 0x000fca00078e000d */
[----:B------:R3:W-:Y:S07]  /*25f70*/  @!P2 LDGSTS.E.BYPASS.LTC128B.128 [R25+0x19c00], desc[UR36][R2.64], !P0 ;  /* 0x19c000000219afae */ /* 0x0007ee000c101d64 */
[----:B0-----:R-:W-:Y:S02]  /*25f80*/  @!P3 LEA R7, P1, R20, R7, 0x1 ;  /* 0x000000071407b211 */ /* 0x001fe400078208ff */
[----:B------:R-:W-:Y:S01]  /*25f90*/  @P3 LOP3.LUT R23, R23, 0x80, RZ, 0xfc, !PT ;  /* 0x0000008017173812 */ /* 0x000fe200078efcff */
[----:B---3--:R-:W-:-:S03]  /*25fa0*/  VIADD R2, R37, 0x60 ;  /* 0x0000006025027836 */ /* 0x008fc60000000000 */
[----:B------:R-:W-:Y:S01]  /*25fb0*/  LOP3.LUT R23, R23, 0xffffffbf, RZ, 0xc0, !PT ;  /* 0xffffffbf17177812 */ /* 0x000fe200078ec0ff */
[----:B------:R-:W-:Y:S02]  /*25fc0*/  @!P4 IMAD.MOV.U32 R3, RZ, RZ, R14 ;  /* 0x000000ffff03c224 */ /* 0x000fe400078e000e */
[----:B--2---:R-:W-:Y:S01]  /*25fd0*/  @!P3 IMAD.X R6, RZ, RZ, R6, P1 ;  /* 0x000000ffff06b224 */ /* 0x004fe200008e0606 */
[----:B------:R-:W-:Y:S01]  /*25fe0*/  ISETP.GE.AND P2, PT, R2, R5, PT ;  /* 0x000000050200720c */ /* 0x000fe20003f46270 */
[----:B------:R-:W-:-:S05]  /*25ff0*/  @!P4 IMAD.MOV.U32 R2, RZ, RZ, R15 ;  /* 0x000000ffff02c224 */ /* 0x000fca00078e000f */
[----:B------:R0:W-:Y:S07]  /*26000*/  @!P4 LDGSTS.E.BYPASS.LTC128B.128 [R25+0x1a400], desc[UR36][R2.64], !P0 ;  /* 0x1a4000000219cfae */ /* 0x0001ee000c101d64 */
[----:B------:R-:W-:Y:S02]  /*26010*/  @!P2 LEA R9, P1, R20, R9, 0x1 ;  /* 0x000000091409a211 */ /* 0x000fe400078208ff */
[----:B------:R-:W-:Y:S01]  /*26020*/  @P2 LOP3.LUT R23, R23, 0x40, RZ, 0xfc, !PT ;  /* 0x0000004017172812 */ /* 0x000fe200078efcff */
[----:B0-----:R-:W-:-:S02]  /*26030*/  @!P3 IMAD.MOV.U32 R2, RZ, RZ, R7 ;  /* 0x000000ffff02b224 */ /* 0x001fc400078e0007 */
[----:B------:R-:W-:Y:S02]  /*26040*/  @!P3 IMAD.MOV.U32 R3, RZ, RZ, R6 ;  /* 0x000000ffff03b224 */ /* 0x000fe400078e0006 */
[----:B------:R-:W-:-:S03]  /*26050*/  @!P2 IMAD.X R8, RZ, RZ, R8, P1 ;  /* 0x000000ffff08a224 */ /* 0x000fc600008e0608 */
[----:B------:R0:W-:Y:S02]  /*26060*/  @!P3 LDGSTS.E.BYPASS.LTC128B.128 [R25+0x1ac00], desc[UR36][R2.64], !P0 ;  /* 0x1ac000000219bfae */ /* 0x0001e4000c101d64 */
[----:B0-----:R-:W-:Y:S02]  /*26070*/  @!P2 IMAD.MOV.U32 R2, RZ, RZ, R9 ;  /* 0x000000ffff02a224 */ /* 0x001fe400078e0009 */
[----:B------:R-:W-:-:S05]  /*26080*/  @!P2 IMAD.MOV.U32 R3, RZ, RZ, R8 ;  /* 0x000000ffff03a224 */ /* 0x000fca00078e0008 */
[----:B----4-:R0:W-:Y:S02]  /*26090*/  @!P2 LDGSTS.E.BYPASS.LTC128B.128 [R25+0x1b400], desc[UR36][R2.64], !P0 ;  /* 0x1b4000000219afae */ /* 0x0101e4000c101d64 */
.L_x_3658:
        /* <DEDUP_REMOVED lines=12> */
.L_x_3563:
        /* <DEDUP_REMOVED lines=28> */
.L_x_3565:
[----:B------:R-:W-:Y:S05]  /*26320*/  BSYNC B6 ;  /* 0x0000000000067941 */ /* 0x000fea0003800000 */
.L_x_3564:
[----:B------:R-:W2:Y:S01]  /*26330*/  LDL.LU R4, [R1+0x45c] ;  /* 0x00045c0001047983 */ /* 0x000ea20000300800 */
[----:B0-----:R-:W0:Y:S01]  /*26340*/  LDC R2, c[0x0][0x448] ;  /* 0x00011200ff027b82 */ /* 0x001e220000000800 */
[----:B------:R-:W-:Y:S02]  /*26350*/  ULDC.64 UR4, c[0x0][0x398] ;  /* 0x0000e60000047ab9 */ /* 0x000fe40000000a00 */
[----:B------:R-:W3:Y:S04]  /*26360*/  LDL.LU R21, [R1+0x460] ;  /* 0x0004600001157983 */ /* 0x000ee80000300800 */
[----:B------:R-:W4:Y:S01]  /*26370*/  LDL.LU R20, [R1+0x458] ;  /* 0x0004580001147983 */ /* 0x000f220000300800 */
[----:B0-----:R-:W-:-:S13]  /*26380*/  ISETP.NE.AND P6, PT, R2, 0x1, PT ;  /* 0x000000010200780c */ /* 0x001fda0003fc5270 */
[----:B------:R-:W0:Y:S08]  /*26390*/  @P6 LDC R3, c[0x0][0x44c] ;  /* 0x00011300ff036b82 */ /* 0x000e300000000800 */
[----:B------:R-:W5:Y:S01]  /*263a0*/  @P6 LDC R2, c[0x0][0x450] ;  /* 0x00011400ff026b82 */ /* 0x000f620000000800 */
[----:B------:R-:W-:Y:S02]  /*263b0*/  IMAD.MOV.U32 R0, RZ, RZ, R34 ;  /* 0x000000ffff007224 */ /* 0x000fe400078e0022 */
[----:B0-----:R-:W-:-:S05]  /*263c0*/  @P6 IMAD.HI.U32 R3, R34, R3, RZ ;  /* 0x0000000322036227 */ /* 0x001fca00078e00ff */
[----:B-----5:R-:W-:Y:S01]  /*263d0*/  @P6 SHF.R.U32.HI R0, RZ, R2, R3 ;  /* 0x00000002ff006219 */ /* 0x020fe20000011603 */
        /* <DEDUP_REMOVED lines=15> */
[----:B----4-:R-:W-:Y:S01]  /*264d0*/  IMAD.WIDE.U32 R2, R20, UR4, R2 ;  /* 0x0000000414027c25 */ /* 0x010fe2000f8e0002 */
        /* <DEDUP_REMOVED lines=10> */
[----:B------:R-:W-:Y:S02]  /*26580*/  ULDC.64 UR4, c[0x0][0x3c8] ;  /* 0x0000f20000047ab9 */ /* 0x000fe40000000a00 */
[----:B------:R-:W-:Y:S02]  /*26590*/  IMAD.IADD R3, R3, 0x1, R5 ;  /* 0x0000000103037824 */ /* 0x000fe400078e0205 */
[----:B------:R-:W-:Y:S02]  /*265a0*/  IMAD R0, R0, UR4, RZ ;  /* 0x0000000400007c24 */ /* 0x000fe4000f8e02ff */
[----:B------:R-:W-:Y:S02]  /*265b0*/  IMAD.SHL.U32 R20, R7, 0x8, RZ ;  /* 0x0000000807147824 */ /* 0x000fe400078e00ff */
[----:B------:R-:W-:-:S02]  /*265c0*/  IMAD R0, R4, UR5, R0 ;  /* 0x0000000504007c24 */ /* 0x000fc4000f8e0200 */
[----:B------:R-:W-:Y:S01]  /*265d0*/  IMAD.WIDE.U32 R2, R4, UR4, R2 ;  /* 0x0000000404027c25 */ /* 0x000fe2000f8e0002 */
[----:B------:R-:W-:Y:S01]  /*265e0*/  ULDC.64 UR4, c[0x0][0x390] ;  /* 0x0000e40000047ab9 */ /* 0x000fe20000000a00 */
[----:B------:R-:W-:Y:S02]  /*265f0*/  LOP3.LUT R20, R20, 0x38, RZ, 0xc0, !PT ;  /* 0x0000003814147812 */ /* 0x000fe400078ec0ff */
[----:B------:R-:W-:Y:S01]  /*26600*/  IMAD.IADD R4, R3, 0x1, R0 ;  /* 0x0000000103047824 */ /* 0x000fe200078e0200 */
[----:B------:R-:W-:Y:S01]  /*26610*/  LEA R0, P0, R2, UR4, 0x1 ;  /* 0x0000000402007c11 */ /* 0x000fe2000f8008ff */
[----:B------:R-:W-:Y:S01]  /*26620*/  ULDC UR4, c[0x0][0x3b8] ;  /* 0x0000ee0000047ab9 */ /* 0x000fe20000000800 */
[C---:B------:R-:W-:Y:S02]  /*26630*/  LOP3.LUT R9, R20.reuse, 0x40, RZ, 0xfc, !PT ;  /* 0x0000004014097812 */ /* 0x040fe400078efcff */
[C---:B------:R-:W-:Y:S02]  /*26640*/  LOP3.LUT R8, R20.reuse, 0x80, RZ, 0xfc, !PT ;  /* 0x0000008014087812 */ /* 0x040fe400078efcff */
[----:B------:R-:W-:-:S02]  /*26650*/  LOP3.LUT R7, R20, 0xc0, RZ, 0xfc, !PT ;  /* 0x000000c014077812 */ /* 0x000fc400078efcff */
[----:B------:R-:W-:Y:S01]  /*26660*/  LEA.HI.X R4, R2, UR5, R4, 0x1, P0 ;  /* 0x0000000502047c11 */ /* 0x000fe200080f0c04 */
[----:B------:R-:W-:Y:S01]  /*26670*/  UMOV UR5, 0xffffffff ;  /* 0xffffffff00057882 */ /* 0x000fe20000000000 */
[----:B------:R-:W-:Y:S02]  /*26680*/  ISETP.GE.AND P4, PT, R6, UR4, PT ;  /* 0x0000000406007c0c */ /* 0x000fe4000bf86270 */
[----:B------:R-:W-:Y:S02]  /*26690*/  ISETP.GE.AND P3, PT, R9, UR4, PT ;  /* 0x0000000409007c0c */ /* 0x000fe4000bf66270 */
[----:B------:R-:W-:Y:S02]  /*266a0*/  ISETP.GE.AND P2, PT, R8, UR4, PT ;  /* 0x0000000408007c0c */ /* 0x000fe4000bf46270 */
[----:B------:R-:W-:Y:S01]  /*266b0*/  ISETP.GE.AND P1, PT, R7, UR4, PT ;  /* 0x0000000407007c0c */ /* 0x000fe2000bf26270 */
[----:B------:R-:W-:-:S12]  /*266c0*/  BRA.DIV UR5, `(.L_x_3566) ;  /* 0x0000004605747947 */ /* 0x000fd8000b800000 */
[----:B------:R-:W0:Y:S01]  /*266d0*/  SHFL.IDX PT, R3, R0, RZ, 0x181f ;  /* 0x00181fff00037589 */ /* 0x000e2200000e0000 */
[C---:B------:R-:W-:Y:S02]  /*266e0*/  LOP3.LUT P6, RZ, R23.reuse, 0x2000, RZ, 0xc0, !PT ;  /* 0x0000200017ff7812 */ /* 0x040fe400078cc0ff */
[----:B------:R-:W-:Y:S01]  /*266f0*/  LOP3.LUT P5, RZ, R23, 0x1000, RZ, 0xc0, !PT ;  /* 0x0000100017ff7812 */ /* 0x000fe200078ac0ff */
[----:B------:R-:W2:Y:S04]  /*26700*/  SHFL.IDX PT, R2, R4, RZ, 0x181f ;  /* 0x00181fff04027589 */ /* 0x000ea800000e0000 */
[----:B------:R-:W-:Y:S04]  /*26710*/  SHFL.IDX PT, R5, R4, 0x1, 0x181f ;  /* 0x00381f0004057f89 */ /* 0x000fe800000e0000 */
[----:B------:R-:W-:Y:S02]  /*26720*/  SHFL.IDX PT, R14, R0, 0x7, 0x181f ;  /* 0x00f81f00000e7f89 */ /* 0x000fe400000e0000 */
[----:B0-----:R-:W-:-:S05]  /*26730*/  @!P6 LEA R3, P0, R6, R3, 0x1 ;  /* 0x000000030603e211 */ /* 0x001fca00078008ff */
[----:B--2---:R-:W-:-:S05]  /*26740*/  @!P6 IMAD.X R2, RZ, RZ, R2, P0 ;  /* 0x000000ffff02e224 */ /* 0x004fca00000e0602 */
        /* <DEDUP_REMOVED lines=64> */
[----:B------:R0:W2:Y:S04]  /*26b50*/  SHFL.IDX PT, R5, R4, 0x7, 0x181f ;  /* 0x00f81f0004057f89 */ /* 0x0000a800000e0000 */
[----:B------:R0:W-:Y:S04]  /*26b60*/  @!P5 LDGSTS.E.BYPASS.LTC128B.128 [R25+0x25400], desc[UR36][R2.64], !P4 ;  /* 0x254000000219dfae */ /* 0x0001e8000e101d64 */
[----:B------:R0:W-:Y:S04]  /*26b70*/  @!P5 LDGSTS.E.BYPASS.LTC128B.128 [R25+0x29400], desc[UR36][R2.64+0x80], !P3 ;  /* 0x294000800219dfae */ /* 0x0001e8000d901d64 */
[----:B------:R0:W-:Y:S04]  /*26b80*/  @!P5 LDGSTS.E.BYPASS.LTC128B.128 [R25+0x2d400], desc[UR36][R2.64+0x100], !P2 ;  /* 0x2d4001000219dfae */ /* 0x0001e8000d101d64 */
[----:B------:R0:W-:Y:S02]  /*26b90*/  @!P5 LDGSTS.E.BYPASS.LTC128B.128 [R25+0x31400], desc[UR36][R2.64+0x180], !P1 ;  /* 0x314001800219dfae */ /* 0x0001e4000c901d64 */
.L_x_3676:
[----:B------:R-:W-:Y:S01]  /*26ba0*/  LOP3.LUT P0, RZ, R23, 0x4000, RZ, 0xc0, !PT ;  /* 0x0000400017ff7812 */ /* 0x000fe2000780c0ff */
[----:B------:R-:W-:-:S12]  /*26bb0*/  BSSY B0, `(.L_x_3567) ;  /* 0x000000b000007945 */ /* 0x000fd80003800000 */
        /* <DEDUP_REMOVED lines=10> */
.L_x_3568:
[----:B------:R-:W-:Y:S05]  /*26c60*/  BSYNC B0 ;  /* 0x0000000000007941 */ /* 0x000fea0003800000 */
.L_x_3567:
[----:B------:R-:W-:Y:S01]  /*26c70*/  NOP ;  /* 0x0000000000007918 */ /* 0x000fe20000000000 */
[----:B------:R-:W-:-:S13]  /*26c80*/  PLOP3.LUT P0, PT, PT, PT, PT, 0x80, 0x0 ;  /* 0x000000000000781c */ /* 0x000fda0003f0f070 */
.L_x_3569:
[----:B------:R-:W-:Y:S02]  /*26c90*/  PLOP3.LUT P1, PT, P1, P0, PT, 0xa2, 0x0 ;  /* 0x000000000000781c */ /* 0x000fe40000f21472 */
[----:B------:R-:W-:-:S08]  /*26ca0*/  @P0 R2UR P1, UR4, R22 ;  /* 0x00000000160402ca */ /* 0x000fd00000020000 */
[----:B------:R-:W-:-:S05]  /*26cb0*/  @P0 PLOP3.LUT P0, PT, P1, PT, PT, 0x80, 0x0 ;  /* 0x000000000000081c */ /* 0x000fca0000f0f070 */
[----:B------:R-:W-:Y:S01]  /*26cc0*/  @!P1 SYNCS.ARRIVE.TRANS64.RED.A0T1 RZ, [UR4+0x32410], RZ ;  /* 0x032410ffffff99a7 */ /* 0x000fe20008200404 */
[----:B------:R-:W-:Y:S07]  /*26cd0*/  @!P1 ARRIVES.LDGSTSBAR.64.TRANSCNT [UR4+0x32410] ;  /* 0x03241000ff0099b0 */ /* 0x000fee0008000a84 */
[----:B------:R-:W-:Y:S05]  /*26ce0*/  @P0 BRA.U.ANY `(.L_x_3569) ;  /* 0xfffffffd00e80947 */ /* 0x000fea000393ffff */
[----:B0--3--:R-:W3:Y:S02]  /*26cf0*/  LDL.LU R2, [R1+0x470] ;  /* 0x0004700001027983 */ /* 0x009ee40000300800 */
[----:B---3--:R-:W-:-:S05]  /*26d00*/  VIADD R2, R2, 0x1 ;  /* 0x0000000102027836 */ /* 0x008fca0000000000 */
        /* <DEDUP_REMOVED lines=8> */
[----:B------:R-:W3:Y:S03]  /*26d90*/  SYNCS.PHASECHK.TRANS64.TRYWAIT P0, [R22+URZ+0x32420], R3 ;  /* 0x03242003160075a7 */ /* 0x000ee6000800017f */
[----:B0--3--:R-:W-:Y:S05]  /*26da0*/  @!P0 BRA `(.L_x_3571) ;  /* 0x0000004800508947 */ /* 0x009fea0003800000 */
.L_x_3677:
[----:B------:R-:W-:Y:S05]  /*26db0*/  BSYNC B0 ;  /* 0x0000000000007941 */ /* 0x000fea0003800000 */
.L_x_3570:
[----:B------:R-:W-:-:S13]  /*26dc0*/  LOP3.LUT P0, RZ, R23, 0x400, RZ, 0xc0, !PT ;  /* 0x0000040017ff7812 */ /* 0x000fda000780c0ff */
[----:B------:R-:W-:Y:S05]  /*26dd0*/  @!P0 BRA `(.L_x_3572) ;  /* 0x0000000000048947 */ /* 0x000fea0003800000 */
[----:B------:R-:W-:Y:S01]  /*26de0*/  BPT.TRAP 0x1 ;  /* 0x000000040000795c */ /* 0x000fe20000300000 */
.L_x_3572:
[----:B------:R-:W-:Y:S01]  /*26df0*/  SHF.L.U32 R0, R26, 0x1f, RZ ;  /* 0x0000001f1a007819 */ /* 0x000fe200000006ff */
[----:B------:R-:W-:Y:S03]  /*26e00*/  BSSY B0, `(.L_x_3573) ;  /* 0x0000003000007945 */ /* 0x000fe60003800000 */
[----:B------:R-:W3:Y:S02]  /*26e10*/  SYNCS.PHASECHK.TRANS64.TRYWAIT P0, [R17+URZ+0x32460], R0 ;  /* 0x03246000110075a7 */ /* 0x000ee4000800017f */
[----:B---3--:R-:W-:Y:S05]  /*26e20*/  @!P0 BRA `(.L_x_3574) ;  /* 0x0000004800448947 */ /* 0x008fea0003800000 */
.L_x_3678:
[----:B------:R-:W-:Y:S05]  /*26e30*/  BSYNC B0 ;  /* 0x0000000000007941 */ /* 0x000fea0003800000 */
.L_x_3573:
[----:B0-----:R-:W3:Y:S01]  /*26e40*/  LDL.LU R3, [R1+0x468] ;  /* 0x0004680001037983 */ /* 0x001ee20000300800 */
[----:B------:R-:W-:-:S03]  /*26e50*/  ULDC.64 UR4, c[0x0][0x328] ;  /* 0x0000ca0000047ab9 */ /* 0x000fc60000000a00 */
[----:B------:R-:W2:Y:S04]  /*26e60*/  LDL.LU R2, [R1+0x454] ;  /* 0x0004540001027983 */ /* 0x000ea80000300800 */
[----:B------:R-:W4:Y:S04]  /*26e70*/  LDL.LU R6, [R1+0x46c] ;  /* 0x00046c0001067983 */ /* 0x000f280000300800 */
[----:B------:R-:W5:Y:S01]  /*26e80*/  LDL.LU R4, [R1+0x474] ;  /* 0x0004740001047983 */ /* 0x000f620000300800 */
[C---:B------:R-:W-:Y:S02]  /*26e90*/  LOP3.LUT P3, RZ, R23.reuse, 0x10, RZ, 0xc0, !PT ;  /* 0x0000001017ff7812 */ /* 0x040fe4000786c0ff */
[----:B------:R-:W-:-:S02]  /*26ea0*/  LOP3.LUT P2, RZ, R23, 0x8, RZ, 0xc0, !PT ;  /* 0x0000000817ff7812 */ /* 0x000fc4000784c0ff */
[C---:B------:R-:W-:Y:S02]  /*26eb0*/  LOP3.LUT P1, RZ, R23.reuse, 0x4, RZ, 0xc0, !PT ;  /* 0x0000000417ff7812 */ /* 0x040fe4000782c0ff */
[----:B------:R-:W-:Y:S02]  /*26ec0*/  LOP3.LUT P4, RZ, R23, 0x1, RZ, 0xc0, !PT ;  /* 0x0000000117ff7812 */ /* 0x000fe4000788c0ff */
[----:B------:R-:W-:Y:S01]  /*26ed0*/  SEL R7, RZ, 0x8, P1 ;  /* 0x00000008ff077807 */ /* 0x000fe20000800000 */
[----:B---3--:R-:W-:-:S04]  /*26ee0*/  IMAD R0, R3, UR4, RZ ;  /* 0x0000000403007c24 */ /* 0x008fc8000f8e02ff */
[C---:B--2---:R-:W-:Y:S01]  /*26ef0*/  IMAD R5, R2.reuse, UR5, R0 ;  /* 0x0000000502057c24 */ /* 0x044fe2000f8e0200 */
[----:B------:R-:W-:Y:S01]  /*26f00*/  SEL R0, RZ, 0x2, P3 ;  /* 0x00000002ff007807 */ /* 0x000fe20001800000 */
[----:B------:R-:W-:Y:S01]  /*26f10*/  IMAD.WIDE.U32 R2, R2, UR4, RZ ;  /* 0x0000000402027c25 */ /* 0x000fe2000f8e00ff */
[----:B------:R-:W-:-:S03]  /*26f20*/  ULDC.64 UR4, c[0x0][0x338] ;  /* 0x0000ce0000047ab9 */ /* 0x000fc60000000a00 */
[----:B------:R-:W-:Y:S02]  /*26f30*/  IMAD.IADD R3, R3, 0x1, R5 ;  /* 0x0000000103037824 */ /* 0x000fe400078e0205 */
[----:B----4-:R-:W-:Y:S02]  /*26f40*/  IMAD R5, R6, UR4, RZ ;  /* 0x0000000406057c24 */ /* 0x010fe4000f8e02ff */
        /* <DEDUP_REMOVED lines=13> */
[----:B-----5:R-:W-:Y:S01]  /*27020*/  IADD3 R0, R3, R0, R4 ;  /* 0x0000000003007210 */ /* 0x020fe20007ffe004 */
        /* <DEDUP_REMOVED lines=73> */
.L_x_3692:
        /* <DEDUP_REMOVED lines=15> */
.L_x_3576:
        /* <DEDUP_REMOVED lines=10> */
.L_x_3577:
[----:B0-----:R-:W2:Y:S01]  /*27650*/  LDL.LU R2, [R1+0x464] ;  /* 0x0004640001027983 */ /* 0x001ea20000300800 */
[----:B------:R0:W-:Y:S01]  /*27660*/  SYNCS.ARRIVE.TRANS64.A1T0 RZ, [R17+URZ+0x32450], RZ ;  /* 0x032450ff11ff79a7 */ /* 0x0001e2000810003f */
[----:B------:R-:W-:Y:S01]  /*27670*/  BSSY B0, `(.L_x_3578) ;  /* 0x00000dd000007945 */ /* 0x000fe20003800000 */
[----:B--2---:R-:W-:-:S05]  /*27680*/  VIADD R10, R2, 0xfffffffe ;  /* 0xfffffffe020a7836 */ /* 0x004fca0000000000 */
[----:B------:R-:W-:-:S13]  /*27690*/  ISETP.GE.AND P0, PT, R10, R33, PT ;  /* 0x000000210a00720c */ /* 0x000fda0003f06270 */
[----:B0-----:R-:W-:Y:S05]  /*276a0*/  @!P0 BRA `(.L_x_3579) ;  /* 0x0000000c00648947 */ /* 0x001fea0003800000 */
.L_x_3592:
        /* <DEDUP_REMOVED lines=12> */
[----:B--2---:R-:W2:Y:S01]  /*27770*/  @!P2 LDC.64 R4, c[0x0][0x428] ;  /* 0x00010a00ff04ab82 */ /* 0x004ea20000000a00 */
[----:B0-----:R-:W-:-:S13]  /*27780*/  ISETP.NE.AND P0, PT, R3, 0x1, PT ;  /* 0x000000010300780c */ /* 0x001fda0003f05270 */
[----:B------:R-:W0:Y:S08]  /*27790*/  @P0 LDC R3, c[0x0][0x434] ;  /* 0x00010d00ff030b82 */ /* 0x000e300000000800 */
[----:B---3--:R-:W3:Y:S01]  /*277a0*/  @P0 LDC R7, c[0x0][0x438] ;  /* 0x00010e00ff070b82 */ /* 0x008ee20000000800 */
[----:B0-----:R-:W-:-:S05]  /*277b0*/  @P0 IMAD.HI.U32 R2, R8, R3, RZ ;  /* 0x0000000308020227 */ /* 0x001fca00078e00ff */
[----:B---3--:R-:W-:Y:S01]  /*277c0*/  @P0 SHF.R.U32.HI R9, RZ, R7, R2 ;  /* 0x00000007ff090219 */ /* 0x008fe20000011602 */
[----:B--2---:R-:W-:Y:S01]  /*277d0*/  @!P2 IMAD R2, R32, R4, RZ ;  /* 0x000000042002a224 */ /* 0x004fe200078e02ff */
[----:B----4-:R-:W0:Y:S02]  /*277e0*/  @!P2 LDC.64 R6, c[0x0][0x418] ;  /* 0x00010600ff06ab82 */ /* 0x010e240000000a00 */
[--C-:B------:R-:W-:Y:S01]  /*277f0*/  @!P2 SHF.R.S32.HI R3, RZ, 0x1f, R9.reuse ;  /* 0x0000001fff03a819 */ /* 0x100fe20000011409 */
[----:B------:R-:W-:Y:S02]  /*27800*/  @!P2 IMAD R5, R28, R5, R2 ;  /* 0x000000051c05a224 */ /* 0x000fe400078e0202 */
[----:B------:R-:W-:-:S04]  /*27810*/  @!P2 IMAD.MOV.U32 R2, RZ, RZ, R9 ;  /* 0x000000ffff02a224 */ /* 0x000fc800078e0009 */
[----:B------:R-:W-:-:S04]  /*27820*/  @!P2 IMAD.WIDE.U32 R2, R28, R4, R2 ;  /* 0x000000041c02a225 */ /* 0x000fc800078e0002 */
[----:B------:R-:W-:Y:S01]  /*27830*/  @!P2 IMAD.IADD R5, R5, 0x1, R3 ;  /* 0x000000010505a824 */ /* 0x000fe200078e0203 */
[----:B------:R-:W-:Y:S05]  /*27840*/  YIELD ;  /* 0x0000000000007946 */ /* 0x000fea0003800000 */
[----:B------:R-:W-:Y:S01]  /*27850*/  IMAD.MOV.U32 R4, RZ, RZ, RZ ;  /* 0x000000ffff047224 */ /* 0x000fe200078e00ff */
[----:B------:R-:W-:Y:S01]  /*27860*/  ULDC UR4, c[0x0][0x430] ;  /* 0x00010c0000047ab9 */ /* 0x000fe20000000800 */
[----:B0-----:R-:W-:-:S04]  /*27870*/  @!P2 LEA R6, P0, R2, R6, 0x2 ;  /* 0x000000060206a211 */ /* 0x001fc800078010ff */
[----:B------:R-:W-:Y:S01]  /*27880*/  @!P2 LEA.HI.X R7, R2, R7, R5, 0x2, P0 ;  /* 0x000000070207a211 */ /* 0x000fe200000f1405 */
[----:B------:R-:W-:Y:S01]  /*27890*/  IMAD.MOV R5, RZ, RZ, -R9 ;  /* 0x000000ffff057224 */ /* 0x000fe200078e0a09 */
[C---:B------:R-:W-:Y:S01]  /*278a0*/  ISETP.NE.AND P0, PT, R24.reuse, 0x2, PT ;  /* 0x000000021800780c */ /* 0x040fe20003f05270 */
[----:B------:R-:W-:Y:S02]  /*278b0*/  IMAD.MOV.U32 R2, RZ, RZ, R10 ;  /* 0x000000ffff027224 */ /* 0x000fe400078e000a */
[----:B------:R-:W-:Y:S01]  /*278c0*/  IMAD R5, R5, UR4, R8 ;  /* 0x0000000405057c24 */ /* 0x000fe2000f8e0208 */
[----:B------:R-:W-:Y:S01]  /*278d0*/  SEL R3, RZ, 0x1, P0 ;  /* 0x00000001ff037807 */ /* 0x000fe20000000000 */
[----:B------:R0:W5:Y:S01]  /*278e0*/  @!P2 LDG.E R4, desc[UR36][R6.64] ;  /* 0x000000240604a981 */ /* 0x000162000c1e1900 */
[----:B------:R-:W-:Y:S01]  /*278f0*/  SEL R24, R24, RZ, P0 ;  /* 0x000000ff18187207 */ /* 0x000fe20000000000 */
[----:B------:R-:W-:Y:S01]  /*27900*/  VIADD R10, R10, 0xffffffff ;  /* 0xffffffff0a0a7836 */ /* 0x000fe20000000000 */
[----:B------:R-:W-:-:S02]  /*27910*/  LOP3.LUT R26, R26, R3, RZ, 0x3c, !PT ;  /* 0x000000031a1a7212 */ /* 0x000fc400078e3cff */
[----:B------:R-:W-:Y:S01]  /*27920*/  ISETP.GT.AND P2, PT, R2, R33, PT ;  /* 0x000000210200720c */ /* 0x000fe20003f44270 */
[----:B------:R-:W-:-:S12]  /*27930*/  @!P1 BRA `(.L_x_3580) ;  /* 0x0000000000049947 */ /* 0x000fd80003800000 */
[----:B------:R-:W-:Y:S01]  /*27940*/  BPT.TRAP 0x1 ;  /* 0x000000040000795c */ /* 0x000fe20000300000 */
.L_x_3580:
[----:B0-----:R-:W-:Y:S01]  /*27950*/  IMAD R6, R24, 0x8, R22 ;  /* 0x0000000818067824 */ /* 0x001fe200078e0216 */
[----:B------:R-:W-:Y:S01]  /*27960*/  SHF.L.U32 R21, R26, 0x1f, RZ ;  /* 0x0000001f1a157819 */ /* 0x000fe200000006ff */
[----:B------:R-:W-:Y:S01]  /*27970*/  BSSY B1, `(.L_x_3581) ;  /* 0x0000004000017945 */ /* 0x000fe20003800000 */
[----:B-1----:R-:W-:Y:S02]  /*27980*/  SHF.R.S32.HI R17, RZ, 0x1f, R5 ;  /* 0x0000001fff117819 */ /* 0x002fe40000011405 */
[----:B------:R-:W0:Y:S02]  /*27990*/  SYNCS.PHASECHK.TRANS64.TRYWAIT P0, [R6+URZ+0x32440], R21 ;  /* 0x03244015060075a7 */ /* 0x000e24000800017f */
[----:B0-----:R-:W-:Y:S05]  /*279a0*/  @!P0 BRA `(.L_x_3582) ;  /* 0x0000004400b88947 */ /* 0x001fea0003800000 */
.L_x_3693:
[----:B------:R-:W-:Y:S05]  /*279b0*/  BSYNC B1 ;  /* 0x0000000000017941 */ /* 0x000fea0003800000 */
.L_x_3581:
        /* <DEDUP_REMOVED lines=52> */
.L_x_3707:
        /* <DEDUP_REMOVED lines=8> */
.L_x_3584:
        /* <DEDUP_REMOVED lines=10> */
.L_x_3585:
[----:B------:R3:W-:Y:S01]  /*27e20*/  SYNCS.ARRIVE.TRANS64.A1T0 RZ, [R6+URZ+0x32430], RZ ;  /* 0x032430ff06ff79a7 */ /* 0x0007e2000810003f */
[----:B------:R-:W-:Y:S05]  /*27e30*/  @!P3 BRA `(.L_x_3586) ;  /* 0x000000000004b947 */ /* 0x000fea0003800000 */
[----:B------:R-:W-:Y:S01]  /*27e40*/  BPT.TRAP 0x1 ;  /* 0x000000040000795c */ /* 0x000fe20000300000 */
.L_x_3586:
[----:B------:R-:W4:Y:S01]  /*27e50*/  SYNCS.PHASECHK.TRANS64.TRYWAIT P0, [R6+URZ+0x32460], R21 ;  /* 0x03246015060075a7 */ /* 0x000f22000800017f */
[----:B------:R-:W-:Y:S04]  /*27e60*/  BSSY B1, `(.L_x_3587) ;  /* 0x0000002000017945 */ /* 0x000fe80003800000 */
[----:B----4-:R-:W-:Y:S05]  /*27e70*/  @!P0 BRA `(.L_x_3588) ;  /* 0x00000048003c8947 */ /* 0x010fea0003800000 */
.L_x_3708:
[----:B------:R-:W-:Y:S05]  /*27e80*/  BSYNC B1 ;  /* 0x0000000000017941 */ /* 0x000fea0003800000 */
.L_x_3587:
[----:B------:R-:W-:Y:S01]  /*27e90*/  ULDC.64 UR4, c[0x0][0x328] ;  /* 0x0000ca0000047ab9 */ /* 0x000fe20000000a00 */
[----:B------:R-:W-:Y:S01]  /*27ea0*/  LOP3.LUT P5, RZ, R23, 0x1, RZ, 0xc0, !PT ;  /* 0x0000000117ff7812 */ /* 0x000fe200078ac0ff */
[----:B--2---:R-:W-:Y:S01]  /*27eb0*/  IMAD R2, R17, UR4, RZ ;  /* 0x0000000411027c24 */ /* 0x004fe2000f8e02ff */
[C---:B------:R-:W-:Y:S01]  /*27ec0*/  LOP3.LUT P4, RZ, R23.reuse, 0x10, RZ, 0xc0, !PT ;  /* 0x0000001017ff7812 */ /* 0x040fe2000788c0ff */
[----:B------:R-:W-:Y:S01]  /*27ed0*/  IMAD R8, R24, 0x6000, R29 ;  /* 0x0000600018087824 */ /* 0x000fe200078e021d */
[----:B------:R-:W-:Y:S01]  /*27ee0*/  LOP3.LUT P3, RZ, R23, 0x8, RZ, 0xc0, !PT ;  /* 0x0000000817ff7812 */ /* 0x000fe2000786c0ff */
[----:B-1----:R-:W-:Y:S01]  /*27ef0*/  IMAD R7, R5, UR5, R2 ;  /* 0x0000000505077c24 */ /* 0x002fe2000f8e0202 */
        /* <DEDUP_REMOVED lines=20> */
[----:B------:R-:W2:Y:S04]  /*28040*/  SHFL.IDX PT, R3, R9, RZ, 0x181f ;  /* 0x00181fff09037589 */ /* 0x000ea800000e0000 */
[----:B------:R-:W-:Y:S04]  /*28050*/  SHFL.IDX PT, R5, R9, 0x1, 0x181f ;  /* 0x00381f0009057f89 */ /* 0x000fe800000e0000 */
[----:B------:R-:W-:Y:S01]  /*28060*/  SHFL.IDX PT, R17, R9, 0x2, 0x181f ;  /* 0x00581f0009117f89 */ /* 0x000fe200000e0000 */
[----:B-1----:R-:W-:-:S03]  /*28070*/  IADD3 R2, P0, R14, R0, RZ ;  /* 0x000000000e027210 */ /* 0x002fc60007f1e0ff */
[----:B------:R-:W1:Y:S02]  /*28080*/  SHFL.IDX PT, R14, R7, 0x1, 0x181f ;  /* 0x00381f00070e7f89 */ /* 0x000e6400000e0000 */
[----:B--2---:R-:W-:-:S05]  /*28090*/  IMAD.X R3, RZ, RZ, R3, P0 ;  /* 0x000000ffff037224 */ /* 0x004fca00000e0603 */
[----:B------:R-:W-:Y:S04]  /*280a0*/  LDGSTS.E.BYPASS.LTC128B.128 [R8+0x400], desc[UR36][R2.64], !P5 ;  /* 0x0040000002087fae */ /* 0x000fe8000e901d64 */
[----:B------:R-:W-:Y:S04]  /*280b0*/  LDGSTS.E.BYPASS.LTC128B.128 [R8+0x3400], desc[UR36][R2.64+0x80], !P4 ;  /* 0x0340008002087fae */ /* 0x000fe8000e101d64 */
[----:B------:R-:W-:Y:S04]  /*280c0*/  LDGSTS.E.BYPASS.LTC128B.128 [R8+0x6400], desc[UR36][R2.64+0x100], !P3 ;  /* 0x0640010002087fae */ /* 0x000fe8000d901d64 */
[----:B------:R2:W-:Y:S01]  /*280d0*/  LDGSTS.E.BYPASS.LTC128B.128 [R8+0x9400], desc[UR36][R2.64+0x180], !P1 ;  /* 0x0940018002087fae */ /* 0x0005e2000c901d64 */
[----:B-1----:R-:W-:-:S03]  /*280e0*/  IADD3 R4, P0, R14, R0, RZ ;  /* 0x000000000e047210 */ /* 0x002fc60007f1e0ff */
[----:B------:R-:W2:Y:S02]  /*280f0*/  SHFL.IDX PT, R14, R7, 0x2, 0x181f ;  /* 0x00581f00070e7f89 */ /* 0x000ea400000e0000 */
[----:B------:R-:W-:-:S05]  /*28100*/  IMAD.X R5, RZ, RZ, R5, P0 ;  /* 0x000000ffff057224 */ /* 0x000fca00000e0605 */
[----:B------:R-:W-:Y:S04]  /*28110*/  LDGSTS.E.BYPASS.LTC128B.128 [R8+0xc00], desc[UR36][R4.64], !P5 ;  /* 0x00c0000004087fae */ /* 0x000fe8000e901d64 */
[----:B------:R-:W-:Y:S04]  /*28120*/  LDGSTS.E.BYPASS.LTC128B.128 [R8+0x3c00], desc[UR36][R4.64+0x80], !P4 ;  /* 0x03c0008004087fae */ /* 0x000fe8000e101d64 */
[----:B------:R-:W-:Y:S04]  /*28130*/  LDGSTS.E.BYPASS.LTC128B.128 [R8+0x6c00], desc[UR36][R4.64+0x100], !P3 ;  /* 0x06c0010004087fae */ /* 0x000fe8000d901d64 */
[----:B------:R1:W-:Y:S01]  /*28140*/  LDGSTS.E.BYPASS.LTC128B.128 [R8+0x9c00], desc[UR36][R4.64+0x180], !P1 ;  /* 0x09c0018004087fae */ /* 0x0003e2000c901d64 */
[----:B--2---:R-:W-:-:S03]  /*28150*/  IADD3 R2, P0, R14, R0, RZ ;  /* 0x000000000e027210 */ /* 0x004fc60007f1e0ff */
[----:B------:R-:W2:Y:S02]  /*28160*/  SHFL.IDX PT, R14, R7, 0x3, 0x181f ;  /* 0x00781f00070e7f89 */ /* 0x000ea400000e0000 */
[----:B------:R-:W-:Y:S02]  /*28170*/  IMAD.X R3, RZ, RZ, R17, P0 ;  /* 0x000000ffff037224 */ /* 0x000fe400000e0611 */
[----:B------:R-:W-:Y:S04]  /*28180*/  SHFL.IDX PT, R17, R9, 0x4, 0x181f ;  /* 0x00981f0009117f89 */ /* 0x000fe800000e0000 */
[----:B-1----:R-:W1:Y:S04]  /*28190*/  SHFL.IDX PT, R5, R9, 0x3, 0x181f ;  /* 0x00781f0009057f89 */ /* 0x002e6800000e0000 */
[----:B------:R-:W-:Y:S04]  /*281a0*/  LDGSTS.E.BYPASS.LTC128B.128 [R8+0x1400], desc[UR36][R2.64], !P5 ;  /* 0x0140000002087fae */ /* 0x000fe8000e901d64 */
[----:B------:R-:W-:Y:S04]  /*281b0*/  LDGSTS.E.BYPASS.LTC128B.128 [R8+0x4400], desc[UR36][R2.64+0x80], !P4 ;  /* 0x0440008002087fae */ /* 0x000fe8000e101d64 */
[----:B------:R-:W-:Y:S01]  /*281c0*/  LDGSTS.E.BYPASS.LTC128B.128 [R8+0x7400], desc[UR36][R2.64+0x100], !P3 ;  /* 0x0740010002087fae */ /* 0x000fe2000d901d64 */
[----:B--2---:R-:W-:-:S03]  /*281d0*/  IADD3 R4, P0, R14, R0, RZ ;  /* 0x000000000e047210 */ /* 0x004fc60007f1e0ff */
[----:B------:R2:W-:Y:S04]  /*281e0*/  LDGSTS.E.BYPASS.LTC128B.128 [R8+0xa400], desc[UR36][R2.64+0x180], !P1 ;  /* 0x0a40018002087fae */ /* 0x0005e8000c901d64 */
[----:B------:R-:W2:Y:S01]  /*281f0*/  SHFL.IDX PT, R14, R7, 0x4, 0x181f ;  /* 0x00981f00070e7f89 */ /* 0x000ea200000e0000 */
[----:B-1----:R-:W-:-:S03]  /*28200*/  IMAD.X R5, RZ, RZ, R5, P0 ;  /* 0x000000ffff057224 */ /* 0x002fc600000e0605 */
[----:B------:R-:W1:Y:S04]  /*28210*/  SHFL.IDX PT, R9, R9, 0x5, 0x181f ;  /* 0x00b81f0009097f89 */ /* 0x000e6800000e0000 */
[----:B------:R0:W-:Y:S04]  /*28220*/  LDGSTS.E.BYPASS.LTC128B.128 [R8+0x1c00], desc[UR36][R4.64], !P5 ;  /* 0x01c0000004087fae */ /* 0x0001e8000e901d64 */
[----:B------:R0:W-:Y:S04]  /*28230*/  LDGSTS.E.BYPASS.LTC128B.128 [R8+0x4c00], desc[UR36][R4.64+0x80], !P4 ;  /* 0x04c0008004087fae */ /* 0x0001e8000e101d64 */
[----:B------:R0:W-:Y:S04]  /*28240*/  LDGSTS.E.BYPASS.LTC128B.128 [R8+0x7c00], desc[UR36][R4.64+0x100], !P3 ;  /* 0x07c0010004087fae */ /* 0x0001e8000d901d64 */
[----:B------:R0:W-:Y:S01]  /*28250*/  LDGSTS.E.BYPASS.LTC128B.128 [R8+0xac00], desc[UR36][R4.64+0x180], !P1 ;  /* 0x0ac0018004087fae */ /* 0x0001e2000c901d64 */
[----:B--2---:R-:W-:-:S03]  /*28260*/  IADD3 R2, P0, R14, R0, RZ ;  /* 0x000000000e027210 */ /* 0x004fc60007f1e0ff */
[----:B------:R0:W2:Y:S02]  /*28270*/  SHFL.IDX PT, R14, R7, 0x5, 0x181f ;  /* 0x00b81f00070e7f89 */ /* 0x0000a400000e0000 */
[----:B------:R-:W-:-:S05]  /*28280*/  IMAD.X R3, RZ, RZ, R17, P0 ;  /* 0x000000ffff037224 */ /* 0x000fca00000e0611 */
[----:B------:R0:W-:Y:S04]  /*28290*/  LDGSTS.E.BYPASS.LTC128B.128 [R8+0x2400], desc[UR36][R2.64], !P5 ;  /* 0x0240000002087fae */ /* 0x0001e8000e901d64 */
[----:B------:R0:W-:Y:S04]  /*282a0*/  LDGSTS.E.BYPASS.LTC128B.128 [R8+0x5400], desc[UR36][R2.64+0x80], !P4 ;  /* 0x0540008002087fae */ /* 0x0001e8000e101d64 */
[----:B------:R0:W-:Y:S04]  /*282b0*/  LDGSTS.E.BYPASS.LTC128B.128 [R8+0x8400], desc[UR36][R2.64+0x100], !P3 ;  /* 0x0840010002087fae */ /* 0x0001e8000d901d64 */
[----:B-1----:R0:W-:Y:S02]  /*282c0*/  LDGSTS.E.BYPASS.LTC128B.128 [R8+0xb400], desc[UR36][R2.64+0x180], !P1 ;  /* 0x0b40018002087fae */ /* 0x0021e4000c901d64 */
.L_x_3722:
[----:B0-2---:R-:W-:-:S05]  /*282d0*/  IADD3 R2, P0, R14, R0, RZ ;  /* 0x000000000e027210 */ /* 0x005fca0007f1e0ff */
        /* <DEDUP_REMOVED lines=10> */
.L_x_3590:
        /* <DEDUP_REMOVED lines=10> */
.L_x_3591:
[----:B------:R2:W-:Y:S01]  /*28420*/  SYNCS.ARRIVE.TRANS64.A1T0 RZ, [R6+URZ+0x32450], RZ ;  /* 0x032450ff06ff79a7 */ /* 0x0005e2000810003f */
[----:B------:R-:W-:Y:S05]  /*28430*/  @P2 BRA `(.L_x_3592) ;  /* 0xfffffff0009c2947 */ /* 0x000fea000383ffff */
.L_x_3579:
[----:B------:R-:W-:Y:S05]  /*28440*/  BSYNC B0 ;  /* 0x0000000000007941 */ /* 0x000fea0003800000 */
.L_x_3578:
        /* <DEDUP_REMOVED lines=10> */
[----:B------:R-:W5:Y:S01]  /*284f0*/  LDC.64 R2, c[0x0][0xd60] ;  /* 0x00035800ff027b82 */ /* 0x000f620000000a00 */
[----:B------:R-:W0:Y:S02]  /*28500*/  FLO.U32 R0, UR4 ;  /* 0x0000000400007d00 */ /* 0x000e2400080e0000 */
[----:B0-----:R-:W-:-:S06]  /*28510*/  ISETP.EQ.U32.AND P1, PT, R0, R7, PT ;  /* 0x000000070000720c */ /* 0x001fcc0003f22070 */
[----:B------:R-:W5:Y:S07]  /*28520*/  POPC R7, UR4 ;  /* 0x0000000400077d09 */ /* 0x000f6e0008000000 */
[----:B-----5:R-:W5:Y:S01]  /*28530*/  @P1 ATOMG.E.ADD.STRONG.GPU PT, R3, desc[UR36][R2.64], R7 ;  /* 0x00000007020319a8 */ /* 0x020f6200081ee1e4 */
[----:B------:R-:W0:Y:S02]  /*28540*/  S2R R4, SR_LTMASK ;  /* 0x0000000000047919 */ /* 0x000e240000003900 */
[----:B0-----:R-:W-:-:S04]  /*28550*/  LOP3.LUT R4, R4, UR4, RZ, 0xc0, !PT ;  /* 0x0000000404047c12 */ /* 0x001fc8000f8ec0ff */
[----:B------:R-:W0:Y:S01]  /*28560*/  POPC R9, R4 ;  /* 0x0000000400097309 */ /* 0x000e220000000000 */
[----:B-----5:R-:W0:Y:S02]  /*28570*/  SHFL.IDX PT, R0, R3, R0, 0x1f ;  /* 0x00001f0003007589 */ /* 0x020e2400000e0000 */
[----:B0-----:R-:W-:-:S07]  /*28580*/  IADD3 R16, R0, UR39, R9 ;  /* 0x0000002700107c10 */ /* 0x001fce000fffe009 */
.L_x_3594:
[----:B------:R-:W-:Y:S05]  /*28590*/  BSYNC B0 ;  /* 0x0000000000007941 */ /* 0x000fea0003800000 */
.L_x_3593:
[----:B------:R-:W-:Y:S02]  /*285a0*/  SEL R24, R24, RZ, P0 ;  /* 0x000000ff18187207 */ /* 0x000fe40000000000 */
[----:B------:R-:W-:-:S07]  /*285b0*/  LOP3.LUT R26, R26, R5, RZ, 0x3c, !PT ;  /* 0x000000051a1a7212 */ /* 0x000fce00078e3cff */
.L_x_3547:
[----:B------:R-:W-:Y:S05]  /*285c0*/  BSYNC B7 ;  /* 0x0000000000077941 */ /* 0x000fea0003800000 */
.L_x_3545:
[----:B------:R-:W-:-:S13]  /*285d0*/  LOP3.LUT P0, RZ, R23, 0x20000, RZ, 0xc0, !PT ;  /* 0x0002000017ff7812 */ /* 0x000fda000780c0ff */
[----:B------:R-:W-:Y:S05]  /*285e0*/  @!P0 BRA `(.L_x_3595) ;  /* 0x0000000000248947 */ /* 0x000fea0003800000 */
[----:B------:R-:W-:Y:S05]  /*285f0*/  WARPSYNC.ALL ;  /* 0x0000000000007948 */ /* 0x000fea0003800000 */
[----:B------:R-:W5:Y:S08]  /*28600*/  S2UR UR5, SR_CgaCtaId ;  /* 0x00000000000579c3 */ /* 0x000f700000008800 */
[----:B------:R-:W-:Y:S06]  /*28610*/  BAR.SYNC.DEFER_BLOCKING 0x5, 0x180 ;  /* 0x0146000000007b1d */ /* 0x000fec0000010000 */
[----:B------:R-:W-:-:S02]  /*28620*/  UMOV UR4, 0x400 ;  /* 0x0000040000047882 */ /* 0x000fc40000000000 */
[----:B-----5:R-:W-:-:S06]  /*28630*/  ULEA UR4, UR5, UR4, 0x18 ;  /* 0x0000000405047291 */ /* 0x020fcc000f8ec03f */
[----:B------:R-:W-:-:S05]  /*28640*/  IMAD.U32 R22, RZ, RZ, UR4 ;  /* 0x00000004ff167e24 */ /* 0x000fca000f8e00ff */
[----:B-1----:R1:W0:Y:S01]  /*28650*/  LDS.128 R16, [R22+0x324d0] ;  /* 0x0324d00016107984 */ /* 0x0022220000000c00 */
[----:B------:R-:W-:Y:S06]  /*28660*/  BAR.ARV 0x4, 0x180 ;  /* 0x0106000000007b1d */ /* 0x000fec0000002000 */
[----:B------:R-:W-:Y:S05]  /*28670*/  BRA `(.L_x_3596) ;  /* 0x0000000800cc7947 */ /* 0x000fea0003800000 */
.L_x_3595:
[----:B------:R-:W5:Y:S01]  /*28680*/  S2R R0, SR_TID.X ;  /* 0x0000000000007919 */ /* 0x000f620000002100 */
[----:B------:R-:W-:Y:S01]  /*28690*/  UMOV UR4, 0xffffffff ;  /* 0xffffffff00047882 */ /* 0x000fe20000000000 */
[----:B-----5:R-:W-:-:S04]  /*286a0*/  LOP3.LUT R8, R0, 0x1f, RZ, 0xc0, !PT ;  /* 0x0000001f00087812 */ /* 0x020fc800078ec0ff */
[----:B------:R-:W-:Y:S01]  /*286b0*/  ISETP.NE.AND P0, PT, R8, 0x1f, PT ;  /* 0x0000001f0800780c */ /* 0x000fe20003f05270 */
[----:B------:R-:W-:-:S12]  /*286c0*/  BRA.DIV UR4, `(.L_x_3597) ;  /* 0x0000004a04047947 */ /* 0x000fd8000b800000 */
[----:B------:R-:W-:Y:S01]  /*286d0*/  IMAD.IADD R5, R19, 0x1, R8 ;  /* 0x0000000113057824 */ /* 0x000fe200078e0208 */
[----:B------:R-:W-:-:S04]  /*286e0*/  ULDC UR4, c[0x0][0xd3c] ;  /* 0x00034f0000047ab9 */ /* 0x000fc80000000800 */
[----:B------:R-:W-:-:S13]  /*286f0*/  ISETP.GE.OR P1, PT, R5, UR4, !P0 ;  /* 0x0000000405007c0c */ /* 0x000fda000c726670 */
[----:B------:R-:W5:Y:S02]  /*28700*/  @!P1 LDC.64 R2, c[0x0][0xd80] ;  /* 0x00036000ff029b82 */ /* 0x000f640000000a00 */
[----:B-----5:R-:W-:-:S06]  /*28710*/  @!P1 IMAD.WIDE R2, R5, 0x4, R2 ;  /* 0x0000000405029825 */ /* 0x020fcc00078e0202 */
[----:B------:R-:W5:Y:S01]  /*28720*/  @!P1 LDG.E R2, desc[UR36][R2.64] ;  /* 0x0000002402029981 */ /* 0x000f62000c1e1900 */
[----:B------:R-:W-:Y:S01]  /*28730*/  IMAD.MOV.U32 R5, RZ, RZ, RZ ;  /* 0x000000ffff057224 */ /* 0x000fe200078e00ff */
[C---:B------:R-:W-:Y:S02]  /*28740*/  ISETP.GE.U32.AND P2, PT, R8.reuse, 0x2, PT ;  /* 0x000000020800780c */ /* 0x040fe40003f46070 */
[C---:B------:R-:W-:Y:S01]  /*28750*/  ISETP.GE.U32.AND P3, PT, R8.reuse, 0x4, PT ;  /* 0x000000040800780c */ /* 0x040fe20003f66070 */
[----:B------:R-:W-:Y:S01]  /*28760*/  SHFL.IDX PT, R0, R16, RZ, 0x1f ;  /* 0x00001fff10007589 */ /* 0x000fe200000e0000 */
[C---:B------:R-:W-:Y:S02]  /*28770*/  ISETP.GE.U32.AND P4, PT, R8.reuse, 0x8, PT ;  /* 0x000000080800780c */ /* 0x040fe40003f86070 */
[C---:B------:R-:W-:Y:S01]  /*28780*/  ISETP.GE.U32.AND P5, PT, R8.reuse, 0x10, PT ;  /* 0x000000100800780c */ /* 0x040fe20003fa6070 */
[----:B------:R-:W-:Y:S01]  /*28790*/  SHFL.IDX PT, R4, R16, 0x1, 0x1f ;  /* 0x00201f0010047f89 */ /* 0x000fe200000e0000 */
[----:B-----5:R-:W-:Y:S01]  /*287a0*/  @!P1 IMAD.MOV.U32 R5, RZ, RZ, R2 ;  /* 0x000000ffff059224 */ /* 0x020fe200078e0002 */
[----:B------:R-:W-:-:S04]  /*287b0*/  ISETP.NE.AND P1, PT, R8, RZ, PT ;  /* 0x000000ff0800720c */ /* 0x000fc80003f25270 */
[----:B------:R-:W2:Y:S02]  /*287c0*/  SHFL.UP PT, R14, R5, 0x1, RZ ;  /* 0x04200000050e7989 */ /* 0x000ea400000e00ff */
[----:B--234-:R-:W-:-:S05]  /*287d0*/  SEL R6, R14, RZ, P1 ;  /* 0x000000ff0e067207 */ /* 0x01cfca0000800000 */
        /* <DEDUP_REMOVED lines=13> */
[----:B------:R2:W3:Y:S02]  /*288b0*/  SHFL.IDX PT, R14, R6, 0x1f, 0x1f ;  /* 0x03e01f00060e7f89 */ /* 0x0004e400000e0000 */
.L_x_3732:
[----:B------:R-:W-:Y:S02]  /*288c0*/  ULDC UR4, c[0x0][0xd38] ;  /* 0x00034e0000047ab9 */ /* 0x000fe40000000800 */
[----:B------:R-:W-:-:S04]  /*288d0*/  IMAD.U32 R7, RZ, RZ, UR4 ;  /* 0x00000004ff077e24 */ /* 0x000fc8000f8e00ff */
[----:B---3--:R-:W-:-:S04]  /*288e0*/  IMAD R14, R14, R7, RZ ;  /* 0x000000070e0e7224 */ /* 0x008fc800078e02ff */
[----:B------:R-:W-:-:S05]  /*288f0*/  IMAD.IADD R9, R4, 0x1, R14 ;  /* 0x0000000104097824 */ /* 0x000fca00078e020e */
[----:B------:R-:W-:-:S13]  /*28900*/  ISETP.GT.AND P6, PT, R9, R0, PT ;  /* 0x000000000900720c */ /* 0x000fda0003fc4270 */
[----:B------:R-:W-:Y:S05]  /*28910*/  @P6 BRA `(.L_x_3598) ;  /* 0x00000000009c6947 */ /* 0x000fea0003800000 */
.L_x_3603:
[----:B------:R-:W3:Y:S01]  /*28920*/  LDC R2, c[0x0][0xd3c] ;  /* 0x00034f00ff027b82 */ /* 0x000ee20000000800 */
[----:B------:R-:W-:-:S05]  /*28930*/  VIADD R19, R19, 0x1f ;  /* 0x0000001f13137836 */ /* 0x000fca0000000000 */
[----:B---3--:R-:W-:-:S13]  /*28940*/  ISETP.GE.AND P6, PT, R19, R2, PT ;  /* 0x000000021300720c */ /* 0x008fda0003fc6270 */
[----:B------:R-:W-:Y:S05]  /*28950*/  @P6 BRA `(.L_x_3599) ;  /* 0x0000000400d06947 */ /* 0x000fea0003800000 */
[----:B------:R-:W3:Y:S01]  /*28960*/  S2R R3, SR_TID.X ;  /* 0x0000000000037919 */ /* 0x000ee20000002100 */
[----:B------:R-:W-:Y:S01]  /*28970*/  BSSY B0, `(.L_x_3600) ;  /* 0x0000009000007945 */ /* 0x000fe20003800000 */
[----:B------:R-:W-:Y:S01]  /*28980*/  IMAD.MOV.U32 R5, RZ, RZ, RZ ;  /* 0x000000ffff057224 */ /* 0x000fe200078e00ff */
[----:B---3--:R-:W-:-:S05]  /*28990*/  LOP3.LUT R3, R3, 0x1f, RZ, 0xc0, !PT ;  /* 0x0000001f03037812 */ /* 0x008fca00078ec0ff */
[----:B------:R-:W-:-:S05]  /*289a0*/  IMAD.IADD R7, R19, 0x1, R3 ;  /* 0x0000000113077824 */ /* 0x000fca00078e0203 */
[----:B------:R-:W-:-:S13]  /*289b0*/  ISETP.GE.OR P6, PT, R7, R2, !P0 ;  /* 0x000000020700720c */ /* 0x000fda00047c6670 */
[----:B------:R-:W-:Y:S05]  /*289c0*/  @P6 BRA `(.L_x_3601) ;  /* 0x00000000000c6947 */ /* 0x000fea0003800000 */
[----:B------:R-:W3:Y:S02]  /*289d0*/  LDC.64 R2, c[0x0][0xd80] ;  /* 0x00036000ff027b82 */ /* 0x000ee40000000a00 */
[----:B---3--:R-:W-:-:S05]  /*289e0*/  IMAD.WIDE R2, R7, 0x4, R2 ;  /* 0x0000000407027825 */ /* 0x008fca00078e0202 */
[----:B------:R3:W5:Y:S02]  /*289f0*/  LDG.E R5, desc[UR36][R2.64] ;  /* 0x0000002402057981 */ /* 0x000764000c1e1900 */
.L_x_3601:
[----:B------:R-:W-:Y:S05]  /*28a00*/  BSYNC B0 ;  /* 0x0000000000007941 */ /* 0x000fea0003800000 */
.L_x_3600:
[----:B------:R-:W-:-:S03]  /*28a10*/  UMOV UR4, 0xffffffff ;  /* 0xffffffff00047882 */ /* 0x000fc60000000000 */
[----:B------:R-:W-:Y:S05]  /*28a20*/  BRA.DIV UR4, `(.L_x_3602) ;  /* 0x0000004a04507947 */ /* 0x000fea000b800000 */
[----:B-----5:R-:W4:Y:S02]  /*28a30*/  SHFL.UP PT, R14, R5, 0x1, RZ ;  /* 0x04200000050e7989 */ /* 0x020f2400000e00ff */
        /* <DEDUP_REMOVED lines=13> */
[----:B--2---:R-:W-:-:S05]  /*28b10*/  IMAD.IADD R6, R4, 0x1, R7 ;  /* 0x0000000104067824 */ /* 0x004fca00078e0207 */
[----:B------:R2:W3:Y:S02]  /*28b20*/  SHFL.IDX PT, R14, R6, 0x1f, 0x1f ;  /* 0x03e01f00060e7f89 */ /* 0x0004e400000e0000 */
.L_x_3740:
[----:B------:R-:W-:Y:S02]  /*28b30*/  ULDC UR4, c[0x0][0xd38] ;  /* 0x00034e0000047ab9 */ /* 0x000fe40000000800 */
[----:B------:R-:W-:-:S04]  /*28b40*/  IMAD.U32 R7, RZ, RZ, UR4 ;  /* 0x00000004ff077e24 */ /* 0x000fc8000f8e00ff */
[----:B---3--:R-:W-:-:S04]  /*28b50*/  IMAD R14, R14, R7, RZ ;  /* 0x000000070e0e7224 */ /* 0x008fc800078e02ff */
[----:B------:R-:W-:-:S05]  /*28b60*/  IMAD.IADD R9, R14, 0x1, R9 ;  /* 0x000000010e097824 */ /* 0x000fca00078e0209 */
[----:B------:R-:W-:-:S13]  /*28b70*/  ISETP.GT.AND P6, PT, R9, R0, PT ;  /* 0x000000000900720c */ /* 0x000fda0003fc4270 */
[----:B------:R-:W-:Y:S05]  /*28b80*/  @!P6 BRA `(.L_x_3603) ;  /* 0xfffffffc0064e947 */ /* 0x000fea000383ffff */
.L_x_3598:
        /* <DEDUP_REMOVED lines=8> */
.L_x_3744:
[----:B------:R-:W-:Y:S01]  /*28c10*/  ISETP.NE.AND P0, PT, R2, RZ, PT ;  /* 0x000000ff0200720c */ /* 0x000fe20003f05270 */
[----:B------:R-:W-:-:S12]  /*28c20*/  IMAD.MOV.U32 R14, RZ, RZ, RZ ;  /* 0x000000ffff0e7224 */ /* 0x000fd800078e00ff */
[----:B------:R-:W-:Y:S05]  /*28c30*/  @!P0 BRA `(.L_x_3605) ;  /* 0x0000000000108947 */ /* 0x000fea0003800000 */
[----:B------:R-:W-:Y:S01]  /*28c40*/  UMOV UR4, 0xffffffff ;  /* 0xffffffff00047882 */ /* 0x000fe20000000000 */
[----:B------:R-:W-:Y:S02]  /*28c50*/  VIADD R12, R4, 0xffffffff ;  /* 0xffffffff040c7836 */ /* 0x000fe40000000000 */
[----:B------:R-:W-:Y:S05]  /*28c60*/  BRA.DIV UR4, `(.L_x_3606) ;  /* 0x0000004a04c47947 */ /* 0x000fea000b800000 */
[----:B------:R0:W0:Y:S02]  /*28c70*/  SHFL.IDX PT, R14, R6, R12, 0x1f ;  /* 0x00001f0c060e7589 */ /* 0x00002400000e0000 */
.L_x_3605:
[----:B------:R-:W5:Y:S01]  /*28c80*/  LDC.64 R2, c[0x0][0xd90] ;  /* 0x00036400ff027b82 */ /* 0x000f620000000a00 */
[----:B------:R-:W-:-:S04]  /*28c90*/  IMAD.IADD R19, R4, 0x1, R19 ;  /* 0x0000000104137824 */ /* 0x000fc800078e0213 */
[----:B-----5:R-:W-:-:S05]  /*28ca0*/  IMAD.WIDE R2, R19, 0x4, R2 ;  /* 0x0000000413027825 */ /* 0x020fca00078e0202 */
[----:B0-2---:R0:W3:Y:S01]  /*28cb0*/  LDG.E R6, desc[UR36][R2.64] ;  /* 0x0000002402067981 */ /* 0x0050e2000c1e1900 */
[----:B------:R-:W-:Y:S02]  /*28cc0*/  IMAD R16, R14, R7, R16 ;  /* 0x000000070e107224 */ /* 0x000fe400078e0210 */
[----:B0-----:R-:W-:Y:S02]  /*28cd0*/  IMAD.MOV.U32 R2, RZ, RZ, RZ ;  /* 0x000000ffff027224 */ /* 0x001fe400078e00ff */
[----:B---34-:R-:W-:-:S05]  /*28ce0*/  IMAD R4, R5, R6, RZ ;  /* 0x0000000605047224 */ /* 0x018fca00078e02ff */
        /* <DEDUP_REMOVED lines=57> */
[----:B-1----:R-:W-:Y:S01]  /*29080*/  IMAD.IADD R17, R5, 0x1, R2 ;  /* 0x0000000105117824 */ /* 0x002fe200078e0202 */
[----:B------:R-:W-:Y:S06]  /*29090*/  BRA `(.L_x_3607) ;  /* 0x00000000001c7947 */ /* 0x000fec0003800000 */
.L_x_3599:
[----:B------:R-:W-:Y:S01]  /*290a0*/  UMOV UR4, URZ ;  /* 0x0000003f00047c82 */ /* 0x000fe20008000000 */
[----:B------:R-:W-:Y:S01]  /*290b0*/  UMOV UR5, URZ ;  /* 0x0000003f00057c82 */ /* 0x000fe20008000000 */
[----:B------:R-:W-:Y:S01]  /*290c0*/  ULDC UR6, c[0x0][0xd3c] ;  /* 0x00034f0000067ab9 */ /* 0x000fe20000000800 */
[----:B------:R-:W-:Y:S02]  /*290d0*/  IMAD.MOV.U32 R16, RZ, RZ, R0 ;  /* 0x000000ffff107224 */ /* 0x000fe400078e0000 */
[----:B-1----:R-:W-:Y:S02]  /*290e0*/  IMAD.U32 R17, RZ, RZ, UR4 ;  /* 0x00000004ff117e24 */ /* 0x002fe4000f8e00ff */
[----:B------:R-:W-:Y:S02]  /*290f0*/  IMAD.U32 R18, RZ, RZ, UR5 ;  /* 0x00000005ff127e24 */ /* 0x000fe4000f8e00ff */
[----:B------:R-:W-:-:S07]  /*29100*/  IMAD.U32 R19, RZ, RZ, UR6 ;  /* 0x00000006ff137e24 */ /* 0x000fce000f8e00ff */
.L_x_3607:
[----:B------:R-:W1:Y:S01]  /*29110*/  S2R R0, SR_TID.X ;  /* 0x0000000000007919 */ /* 0x000e620000002100 */
[----:B------:R-:W-:Y:S05]  /*29120*/  WARPSYNC.ALL ;  /* 0x0000000000007948 */ /* 0x000fea0003800000 */
[----:B------:R-:W-:Y:S01]  /*29130*/  BAR.SYNC.DEFER_BLOCKING 0x4, 0x180 ;  /* 0x0106000000007b1d */ /* 0x000fe20000010000 */
[----:B-1----:R-:W-:-:S04]  /*29140*/  LOP3.LUT R0, R0, 0x1f, RZ, 0xc0, !PT ;  /* 0x0000001f00007812 */ /* 0x002fc800078ec0ff */
[----:B------:R-:W-:-:S13]  /*29150*/  ISETP.NE.AND P0, PT, R0, RZ, PT ;  /* 0x000000ff0000720c */ /* 0x000fda0003f05270 */
[----:B------:R-:W1:Y:S01]  /*29160*/  @!P0 S2R R3, SR_CgaCtaId ;  /* 0x0000000000038919 */ /* 0x000e620000008800 */
[----:B------:R-:W-:-:S04]  /*29170*/  @!P0 MOV R0, 0x400 ;  /* 0x0000040000008802 */ /* 0x000fc80000000f00 */
[----:B-1----:R-:W-:-:S05]  /*29180*/  @!P0 LEA R22, R3, R0, 0x18 ;  /* 0x0000000003168211 */ /* 0x002fca00078ec0ff */
[----:B------:R1:W-:Y:S01]  /*29190*/  @!P0 STS.128 [R22+0x324d0], R16 ;  /* 0x0324d01016008388 */ /* 0x0003e20000000c00 */
[----:B------:R-:W-:Y:S06]  /*291a0*/  BAR.ARV 0x5, 0x180 ;  /* 0x0146000000007b1d */ /* 0x000fec0000002000 */
.L_x_3596:
[----:B------:R-:W-:Y:S02]  /*291b0*/  ULDC UR4, c[0x0][0xd3c] ;  /* 0x00034f0000047ab9 */ /* 0x000fe40000000800 */
[----:B0-----:R-:W-:-:S13]  /*291c0*/  ISETP.GE.AND P0, PT, R19, UR4, PT ;  /* 0x0000000413007c0c */ /* 0x001fda000bf06270 */
[----:B------:R-:W-:Y:S05]  /*291d0*/  @!P0 BRA `(.L_x_3608) ;  /* 0xffffffa800b08947 */ /* 0x000fea000383ffff */
[----:B------:R-:W-:Y:S05]  /*291e0*/  BSYNC B8 ;  /* 0x0000000000087941 */ /* 0x000fea0003800000 */
.L_x_3533:
[----:B-1----:R-:W5:Y:S01]  /*291f0*/  LDL.LU R0, [R1+0x470] ;  /* 0x0004700001007983 */ /* 0x002f620000300800 */
[----:B------:R-:W-:Y:S01]  /*29200*/  BSSY B0, `(.L_x_3609) ;  /* 0x000000b000007945 */ /* 0x000fe20003800000 */
[----:B------:R-:W0:Y:S01]  /*29210*/  S2R R5, SR_CgaCtaId ;  /* 0x0000000000057919 */ /* 0x000e220000008800 */
[----:B-----5:R-:W-:-:S05]  /*29220*/  VIADD R0, R0, 0x1 ;  /* 0x0000000100007836 */ /* 0x020fca0000000000 */
        /* <DEDUP_REMOVED lines=8> */
.L_x_3747:
[----:B------:R-:W-:Y:S05]  /*292b0*/  BSYNC B0 ;  /* 0x0000000000007941 */ /* 0x000fea0003800000 */
.L_x_3609:
[----:B------:R-:W-:-:S03]  /*292c0*/  UMOV UR4, 0xffffffff ;  /* 0xffffffff00047882 */ /* 0x000fc60000000000 */
[----:B------:R-:W-:Y:S05]  /*292d0*/  BRA.DIV UR4, `(.L_x_3611) ;  /* 0x0000004604607947 */ /* 0x000fea000b800000 */
[----:B0-----:R-:W0:Y:S02]  /*292e0*/  S2R R0, SR_TID.X ;  /* 0x0000000000007919 */ /* 0x001e240000002100 */
[----:B0-----:R-:W-:-:S04]  /*292f0*/  SHF.R.U32.HI R0, RZ, 0x5, R0 ;  /* 0x00000005ff007819 */ /* 0x001fc80000011600 */
[----:B------:R-:W-:-:S05]  /*29300*/  LOP3.LUT R0, R0, 0x3, RZ, 0xc0, !PT ;  /* 0x0000000300007812 */ /* 0x000fca00078ec0ff */
[----:B------:R0:W1:Y:S02]  /*29310*/  SHFL.IDX PT, R14, R0, RZ, 0x1f ;  /* 0x00001fff000e7589 */ /* 0x00006400000e0000 */
.L_x_3750:
[----:B-1----:R-:W-:Y:S01]  /*29320*/  ISETP.NE.AND P0, PT, R14, RZ, PT ;  /* 0x000000ff0e00720c */ /* 0x002fe20003f05270 */
[----:B------:R-:W-:-:S12]  /*29330*/  BSSY B0, `(.L_x_3612) ;  /* 0x0000026000007945 */ /* 0x000fd80003800000 */
[----:B------:R-:W-:Y:S05]  /*29340*/  @P0 BRA `(.L_x_3613) ;  /* 0x0000000000900947 */ /* 0x000fea0003800000 */
[----:B------:R-:W-:-:S03]  /*29350*/  UMOV UR4, 0xffffffff ;  /* 0xffffffff00047882 */ /* 0x000fc60000000000 */
[----:B------:R-:W-:Y:S05]  /*29360*/  BRA.DIV UR4, `(.L_x_3614) ;  /* 0x0000004604707947 */ /* 0x000fea000b800000 */
[----:B------:R-:W-:-:S13]  /*29370*/  ELECT P6, URZ, PT ;  /* 0x00000000003f782f */ /* 0x000fda00038c0000 */
.L_x_3753:
[----:B------:R-:W-:Y:S05]  /*29380*/  @!P6 BRA `(.L_x_3613) ;  /* 0x000000000080e947 */ /* 0x000fea0003800000 */
[----:B0-----:R-:W5:Y:S02]  /*29390*/  LDL R0, [R1+0x478] ;  /* 0x0004780001007983 */ /* 0x001f640000100800 */
[----:B-----5:R-:W-:-:S13]  /*293a0*/  R2UR UR4, R0 ;  /* 0x00000000000472ca */ /* 0x020fda00000e0000 */
[----:B------:R-:W-:-:S06]  /*293b0*/  ULOP3.LUT UR4, UR4, 0x2, URZ, 0xfc, !UPT ;  /* 0x0000000204047892 */ /* 0x000fcc000f8efc3f */
[----:B------:R-:W-:-:S05]  /*293c0*/  IMAD.U32 R0, RZ, RZ, UR4 ;  /* 0x00000004ff007e24 */ /* 0x000fca000f8e00ff */
[----:B------:R-:W-:-:S13]  /*293d0*/  ISETP.NE.AND P0, PT, R0, 0x3, PT ;  /* 0x000000030000780c */ /* 0x000fda0003f05270 */
[----:B------:R-:W-:Y:S05]  /*293e0*/  @!P0 BRA `(.L_x_3615) ;  /* 0x0000000000048947 */ /* 0x000fea0003800000 */
[----:B------:R-:W-:Y:S01]  /*293f0*/  BPT.TRAP 0x1 ;  /* 0x000000040000795c */ /* 0x000fe20000300000 */
.L_x_3615:
[----:B------:R-:W-:Y:S01]  /*29400*/  IMAD R5, R24, 0x8, R7 ;  /* 0x0000000818057824 */ /* 0x000fe200078e0207 */
[----:B------:R-:W-:Y:S01]  /*29410*/  SHF.L.U32 R0, R26, 0x1f, RZ ;  /* 0x0000001f1a007819 */ /* 0x000fe200000006ff */
[----:B------:R-:W-:-:S03]  /*29420*/  VIADD R24, R24, 0x1 ;  /* 0x0000000118187836 */ /* 0x000fc60000000000 */
[----:B------:R-:W0:Y:S02]  /*29430*/  SYNCS.PHASECHK.TRANS64.TRYWAIT P1, [R5+URZ+0x32440], R0 ;  /* 0x03244000050075a7 */ /* 0x000e24000802017f */
[----:B------:R-:W-:-:S04]  /*29440*/  ISETP.NE.AND P2, PT, R24, 0x2, PT ;  /* 0x000000021800780c */ /* 0x000fc80003f45270 */
[----:B------:R-:W-:Y:S01]  /*29450*/  SEL R3, RZ, 0x1, P2 ;  /* 0x00000001ff037807 */ /* 0x000fe20001000000 */
[----:B0-----:R-:W-:Y:S08]  /*29460*/  @!P1 BRA `(.L_x_3616) ;  /* 0x0000004400509947 */ /* 0x001ff00003800000 */
.L_x_3754:
[----:B------:R-:W-:Y:S02]  /*29470*/  SEL R24, R24, RZ, P2 ;  /* 0x000000ff18187207 */ /* 0x000fe40001000000 */
[----:B------:R-:W-:Y:S01]  /*29480*/  LOP3.LUT R2, R26, R3, RZ, 0x3c, !PT ;  /* 0x000000031a027212 */ /* 0x000fe200078e3cff */
[----:B------:R-:W-:Y:S06]  /*29490*/  @!P0 BRA `(.L_x_3617) ;  /* 0x0000000000048947 */ /* 0x000fec0003800000 */
[----:B------:R-:W-:Y:S01]  /*294a0*/  BPT.TRAP 0x1 ;  /* 0x000000040000795c */ /* 0x000fe20000300000 */
.L_x_3617:
[----:B------:R-:W-:Y:S01]  /*294b0*/  IMAD R3, R24, 0x8, R7 ;  /* 0x0000000818037824 */ /* 0x000fe200078e0207 */
[----:B------:R-:W-:-:S04]  /*294c0*/  SHF.L.U32 R2, R2, 0x1f, RZ ;  /* 0x0000001f02027819 */ /* 0x000fc800000006ff */
[----:B------:R-:W1:Y:S02]  /*294d0*/  SYNCS.PHASECHK.TRANS64.TRYWAIT P1, [R3+URZ+0x32440], R2 ;  /* 0x03244002030075a7 */ /* 0x000e64000802017f */
[----:B-1----:R-:W-:Y:S05]  /*294e0*/  @!P1 BRA `(.L_x_3618) ;  /* 0x0000004400449947 */ /* 0x002fea0003800000 */
.L_x_3755:
[----:B------:R-:W-:Y:S05]  /*294f0*/  @!P0 BRA `(.L_x_3619) ;  /* 0x0000000000048947 */ /* 0x000fea0003800000 */
[----:B------:R-:W-:Y:S01]  /*29500*/  BPT.TRAP 0x1 ;  /* 0x000000040000795c */ /* 0x000fe20000300000 */
.L_x_3619:
[----:B------:R-:W5:Y:S02]  /*29510*/  SYNCS.PHASECHK.TRANS64.TRYWAIT P1, [R5+URZ+0x32460], R0 ;  /* 0x03246000050075a7 */ /* 0x000f64000802017f */
[----:B-----5:R-:W-:Y:S05]  /*29520*/  @!P1 BRA `(.L_x_3620) ;  /* 0x0000004400489947 */ /* 0x020fea0003800000 */
.L_x_3756:
[----:B------:R-:W-:Y:S05]  /*29530*/  @!P0 BRA `(.L_x_3621) ;  /* 0x0000000000048947 */ /* 0x000fea0003800000 */
[----:B------:R-:W-:Y:S01]  /*29540*/  BPT.TRAP 0x1 ;  /* 0x000000040000795c */ /* 0x000fe20000300000 */
.L_x_3621:
[----:B------:R0:W0:Y:S02]  /*29550*/  SYNCS.PHASECHK.TRANS64.TRYWAIT P0, [R3+URZ+0x32460], R2 ;  /* 0x03246002030075a7 */ /* 0x000024000800017f */
[----:B0-----:R-:W-:Y:S05]  /*29560*/  @!P0 NANOSLEEP.SYNCS 0x989680 ;  /* 0x009896800000895d */ /* 0x001fea0003900000 */
[----:B------:R-:W0:Y:S02]  /*29570*/  @!P0 SYNCS.PHASECHK.TRANS64 P0, [R3+URZ+0x32460], R2 ;  /* 0x03246002030085a7 */ /* 0x000e24000800007f */
[----:B0-----:R-:W-:Y:S05]  /*29580*/  @!P0 BRA `(.L_x_3621) ;  /* 0xfffffffc00f08947 */ /* 0x001fea000383ffff */
.L_x_3613:
[----:B------:R-:W-:Y:S05]  /*29590*/  BSYNC B0 ;  /* 0x0000000000007941 */ /* 0x000fea0003800000 */
.L_x_3612:
[----:B------:R-:W-:Y:S05]  /*295a0*/  EXIT ;  /* 0x000000000000794d */ /* 0x000fea0003800000 */
.L_x_3403:
[----:B0-----:R-:W-:-:S04]  /*295b0*/  IMAD.U32 R9, RZ, RZ, UR42 ;  /* 0x0000002aff097e24 */ /* 0x001fc8000f8e00ff */
[----:B------:R0:W1:Y:S03]  /*295c0*/  SYNCS.PHASECHK.TRANS64.TRYWAIT P0, [R9+URZ+0x32400], R0 ;  /* 0x03240000090075a7 */ /* 0x000066000800017f */
[----:B-1----:R-:W-:Y:S05]  /*295d0*/  @!P0 NANOSLEEP.SYNCS 0x989680 ;  /* 0x009896800000895d */ /* 0x002fea0003900000 */
[----:B------:R-:W1:Y:S02]  /*295e0*/  @!P0 SYNCS.PHASECHK.TRANS64 P0, [R9+URZ+0x32400], R0 ;  /* 0x03240000090085a7 */ /* 0x000e64000800007f */
[----:B-1----:R-:W-:Y:S05]  /*295f0*/  @!P0 BRA `(.L_x_3403) ;  /* 0xfffffffc00ec8947 */ /* 0x002fea000383ffff */
[----:B------:R-:W-:Y:S05]  /*29600*/  BRA `(.L_x_3622) ;  /* 0xfffffd90009c7947 */ /* 0x000fea000383ffff */
.L_x_3410:
[----:B-1----:R1:W2:Y:S02]  /*29610*/  SYNCS.PHASECHK.TRANS64.TRYWAIT P0, [R20+URZ], R21 ;  /* 0x00000015140075a7 */ /* 0x0022a4000800017f */
[----:B--2---:R-:W-:Y:S05]  /*29620*/  @!P0 NANOSLEEP.SYNCS 0x989680 ;  /* 0x009896800000895d */ /* 0x004fea0003900000 */
[----:B------:R-:W2:Y:S02]  /*29630*/  @!P0 SYNCS.PHASECHK.TRANS64 P0, [R20+URZ], R21 ;  /* 0x00000015140085a7 */ /* 0x000ea4000800007f */
[----:B--2---:R-:W-:Y:S05]  /*29640*/  @!P0 BRA `(.L_x_3410) ;  /* 0xfffffffc00f08947 */ /* 0x004fea000383ffff */
[----:B------:R-:W-:Y:S05]  /*29650*/  BRA `(.L_x_3409) ;  /* 0xfffffd9400b47947 */ /* 0x000fea000383ffff */
.L_x_3412:
[----:B0-----:R-:W-:-:S04]  /*29660*/  IMAD.U32 R9, RZ, RZ, UR42 ;  /* 0x0000002aff097e24 */ /* 0x001fc8000f8e00ff */
[----:B------:R0:W1:Y:S03]  /*29670*/  SYNCS.PHASECHK.TRANS64.TRYWAIT P0, [R9+URZ+0x32410], R6 ;  /* 0x03241006090075a7 */ /* 0x000066000800017f */
[----:B-1----:R-:W-:Y:S05]  /*29680*/  @!P0 NANOSLEEP.SYNCS 0x989680 ;  /* 0x009896800000895d */ /* 0x002fea0003900000 */
[----:B------:R-:W1:Y:S02]  /*29690*/  @!P0 SYNCS.PHASECHK.TRANS64 P0, [R9+URZ+0x32410], R6 ;  /* 0x03241006090085a7 */ /* 0x000e64000800007f */
[----:B-1----:R-:W-:Y:S05]  /*296a0*/  @!P0 BRA `(.L_x_3412) ;  /* 0xfffffffc00ec8947 */ /* 0x002fea000383ffff */
[----:B------:R-:W-:Y:S05]  /*296b0*/  BRA `(.L_x_3623) ;  /* 0xfffffd9800887947 */ /* 0x000fea000383ffff */
.L_x_3419:
[----:B-1----:R1:W2:Y:S02]  /*296c0*/  SYNCS.PHASECHK.TRANS64.TRYWAIT P0, [R8+URZ], R9 ;  /* 0x00000009080075a7 */ /* 0x0022a4000800017f */
[----:B--2---:R-:W-:Y:S05]  /*296d0*/  @!P0 NANOSLEEP.SYNCS 0x989680 ;  /* 0x009896800000895d */ /* 0x004fea0003900000 */
[----:B------:R-:W2:Y:S02]  /*296e0*/  @!P0 SYNCS.PHASECHK.TRANS64 P0, [R8+URZ], R9 ;  /* 0x00000009080085a7 */ /* 0x000ea4000800007f */
[----:B--2---:R-:W-:Y:S05]  /*296f0*/  @!P0 BRA `(.L_x_3419) ;  /* 0xfffffffc00f08947 */ /* 0x004fea000383ffff */
[----:B------:R-:W-:Y:S05]  /*29700*/  BRA `(.L_x_3418) ;  /* 0xfffffd9800cc7947 */ /* 0x000fea000383ffff */
.L_x_3457:
[----:B0-----:R0:W2:Y:S02]  /*29710*/  SYNCS.PHASECHK.TRANS64.TRYWAIT P0, [R6+URZ], R7 ;  /* 0x00000007060075a7 */ /* 0x0010a4000800017f */
[----:B--2---:R-:W-:Y:S05]  /*29720*/  @!P0 NANOSLEEP.SYNCS 0x989680 ;  /* 0x009896800000895d */ /* 0x004fea0003900000 */
[----:B------:R-:W2:Y:S02]  /*29730*/  @!P0 SYNCS.PHASECHK.TRANS64 P0, [R6+URZ], R7 ;  /* 0x00000007060085a7 */ /* 0x000ea4000800007f */
[----:B--2---:R-:W-:Y:S05]  /*29740*/  @!P0 BRA `(.L_x_3457) ;  /* 0xfffffffc00f08947 */ /* 0x004fea000383ffff */
[----:B------:R-:W-:Y:S05]  /*29750*/  BRA `(.L_x_3456) ;  /* 0xfffffe0800487947 */ /* 0x000fea000383ffff */
.L_x_3464:
[----:B0-----:R0:W1:Y:S02]  /*29760*/  SYNCS.PHASECHK.TRANS64.TRYWAIT P0, [R18+URZ], R19 ;  /* 0x00000013120075a7 */ /* 0x001064000800017f */
[----:B-1----:R-:W-:Y:S05]  /*29770*/  @!P0 NANOSLEEP.SYNCS 0x989680 ;  /* 0x009896800000895d */ /* 0x002fea0003900000 */
[----:B------:R-:W1:Y:S02]  /*29780*/  @!P0 SYNCS.PHASECHK.TRANS64 P0, [R18+URZ], R19 ;  /* 0x00000013120085a7 */ /* 0x000e64000800007f */
[----:B-1----:R-:W-:Y:S05]  /*29790*/  @!P0 BRA `(.L_x_3464) ;  /* 0xfffffffc00f08947 */ /* 0x002fea000383ffff */
[----:B------:R-:W-:Y:S05]  /*297a0*/  BRA `(.L_x_3463) ;  /* 0xfffffe0c006c7947 */ /* 0x000fea000383ffff */
.L_x_3477:
[----:B0-----:R0:W2:Y:S02]  /*297b0*/  SYNCS.PHASECHK.TRANS64.TRYWAIT P0, [R0+URZ], R7 ;  /* 0x00000007000075a7 */ /* 0x0010a4000800017f */
[----:B--2---:R-:W-:Y:S05]  /*297c0*/  @!P0 NANOSLEEP.SYNCS 0x989680 ;  /* 0x009896800000895d */ /* 0x004fea0003900000 */
[----:B------:R-:W2:Y:S02]  /*297d0*/  @!P0 SYNCS.PHASECHK.TRANS64 P0, [R0+URZ], R7 ;  /* 0x00000007000085a7 */ /* 0x000ea4000800007f */
[----:B--2---:R-:W-:Y:S05]  /*297e0*/  @!P0 BRA `(.L_x_3477) ;  /* 0xfffffffc00f08947 */ /* 0x004fea000383ffff */
[----:B------:R-:W-:Y:S05]  /*297f0*/  BRA `(.L_x_3476) ;  /* 0xfffffea400b07947 */ /* 0x000fea000383ffff */
.L_x_3484:
[----:B0-----:R0:W2:Y:S02]  /*29800*/  SYNCS.PHASECHK.TRANS64.TRYWAIT P0, [R7+URZ], R8 ;  /* 0x00000008070075a7 */ /* 0x0010a4000800017f */
[----:B--2---:R-:W-:Y:S05]  /*29810*/  @!P0 NANOSLEEP.SYNCS 0x989680 ;  /* 0x009896800000895d */ /* 0x004fea0003900000 */
[----:B------:R-:W2:Y:S02]  /*29820*/  @!P0 SYNCS.PHASECHK.TRANS64 P0, [R7+URZ], R8 ;  /* 0x00000008070085a7 */ /* 0x000ea4000800007f */
[----:B--2---:R-:W-:Y:S05]  /*29830*/  @!P0 BRA `(.L_x_3484) ;  /* 0xfffffffc00f08947 */ /* 0x004fea000383ffff */
[----:B------:R-:W-:Y:S05]  /*29840*/  BRA `(.L_x_3483) ;  /* 0xfffffea800e87947 */ /* 0x000fea000383ffff */
.L_x_3553:
        /* <DEDUP_REMOVED lines=11> */
.L_x_3625:
[----:B------:R-:W-:Y:S05]  /*29900*/  BSYNC B0 ;  /* 0x0000000000007941 */ /* 0x000fea0003800000 */
.L_x_3624:
[----:B------:R-:W-:Y:S05]  /*29910*/  BRA `(.L_x_3626) ;  /* 0xffffffb000a47947 */ /* 0x000fea000383ffff */
.L_x_3556:
[----:B0-----:R0:W2:Y:S02]  /*29920*/  SYNCS.PHASECHK.TRANS64.TRYWAIT P0, [R17+URZ+0x32440], R0 ;  /* 0x03244000110075a7 */ /* 0x0010a4000800017f */
[----:B--2---:R-:W-:Y:S05]  /*29930*/  @!P0 NANOSLEEP.SYNCS 0x989680 ;  /* 0x009896800000895d */ /* 0x004fea0003900000 */
[----:B------:R-:W2:Y:S02]  /*29940*/  @!P0 SYNCS.PHASECHK.TRANS64 P0, [R17+URZ+0x32440], R0 ;  /* 0x03244000110085a7 */ /* 0x000ea4000800007f */
[----:B--2---:R-:W-:Y:S05]  /*29950*/  @!P0 BRA `(.L_x_3556) ;  /* 0xfffffffc00f08947 */ /* 0x004fea000383ffff */
[----:B------:R-:W-:Y:S05]  /*29960*/  BRA `(.L_x_3627) ;  /* 0xffffffb4005c7947 */ /* 0x000fea000383ffff */
.L_x_3557:
        /* <DEDUP_REMOVED lines=8> */
.L_x_3629:
[----:B------:R-:W-:Y:S05]  /*299f0*/  BSYNC B0 ;  /* 0x0000000000007941 */ /* 0x000fea0003800000 */
.L_x_3628:
        /* <DEDUP_REMOVED lines=9> */
.L_x_3630:
[----:B------:R-:W-:Y:S02]  /*29a90*/  IMAD.MOV.U32 R13, RZ, RZ, R4 ;  /* 0x000000ffff0d7224 */ /* 0x000fe400078e0004 */
[----:B------:R-:W-:Y:S02]  /*29aa0*/  IMAD.MOV.U32 R12, RZ, RZ, 0x1 ;  /* 0x00000001ff0c7424 */ /* 0x000fe400078e00ff */
[----:B------:R-:W-:-:S07]  /*29ab0*/  IMAD.MOV.U32 R3, RZ, RZ, R14 ;  /* 0x000000ffff037224 */ /* 0x000fce00078e000e */
[----:B------:R-:W-:Y:S05]  /*29ac0*/  WARPSYNC.COLLECTIVE R15, `(.L_x_3631) ;  /* 0x000000000f087348 */ /* 0x000fea0003c00000 */
[----:B------:R0:W1:Y:S02]  /*29ad0*/  SHFL.IDX P6, R14, R13, R12, R11 ;  /* 0x0000000c0d0e7389 */ /* 0x00006400000c000b */
[----:B01----:R-:W-:Y:S01]  /*29ae0*/  ENDCOLLECTIVE ;  /* 0x000000000000791b */ /* 0x003fe20003800000 */
.L_x_3631:
        /* <DEDUP_REMOVED lines=15> */
.L_x_3632:
[----:B------:R-:W-:Y:S02]  /*29be0*/  @P0 IMAD R6, R5, 0x2, R22 ;  /* 0x0000000205060824 */ /* 0x000fe400078e0216 */
[----:B------:R-:W-:Y:S02]  /*29bf0*/  IMAD.MOV.U32 R13, RZ, RZ, R4 ;  /* 0x000000ffff0d7224 */ /* 0x000fe400078e0004 */
[----:B------:R-:W-:Y:S02]  /*29c00*/  IMAD.MOV.U32 R12, RZ, RZ, 0x2 ;  /* 0x00000002ff0c7424 */ /* 0x000fe400078e00ff */
[----:B------:R-:W-:-:S07]  /*29c10*/  IMAD.MOV.U32 R3, RZ, RZ, R14 ;  /* 0x000000ffff037224 */ /* 0x000fce00078e000e */
[----:B------:R-:W-:Y:S05]  /*29c20*/  WARPSYNC.COLLECTIVE R15, `(.L_x_3633) ;  /* 0x000000000f087348 */ /* 0x000fea0003c00000 */
[----:B------:R0:W1:Y:S02]  /*29c30*/  SHFL.IDX P6, R14, R13, R12, R11 ;  /* 0x0000000c0d0e7389 */ /* 0x00006400000c000b */
[----:B01----:R-:W-:Y:S01]  /*29c40*/  ENDCOLLECTIVE ;  /* 0x000000000000791b */ /* 0x003fe20003800000 */
.L_x_3633:
        /* <DEDUP_REMOVED lines=15> */
.L_x_3634:
[----:B------:R-:W-:Y:S02]  /*29d40*/  @P0 IMAD R6, R5, 0x2, R22 ;  /* 0x0000000205060824 */ /* 0x000fe400078e0216 */
[----:B------:R-:W-:Y:S02]  /*29d50*/  IMAD.MOV.U32 R13, RZ, RZ, R4 ;  /* 0x000000ffff0d7224 */ /* 0x000fe400078e0004 */
[----:B------:R-:W-:Y:S02]  /*29d60*/  IMAD.MOV.U32 R12, RZ, RZ, 0x3 ;  /* 0x00000003ff0c7424 */ /* 0x000fe400078e00ff */
[----:B------:R-:W-:-:S07]  /*29d70*/  IMAD.MOV.U32 R3, RZ, RZ, R14 ;  /* 0x000000ffff037224 */ /* 0x000fce00078e000e */
[----:B------:R-:W-:Y:S05]  /*29d80*/  WARPSYNC.COLLECTIVE R15, `(.L_x_3635) ;  /* 0x000000000f087348 */ /* 0x000fea0003c00000 */
[----:B------:R0:W1:Y:S02]  /*29d90*/  SHFL.IDX P6, R14, R13, R12, R11 ;  /* 0x0000000c0d0e7389 */ /* 0x00006400000c000b */
[----:B01----:R-:W-:Y:S01]  /*29da0*/  ENDCOLLECTIVE ;  /* 0x000000000000791b */ /* 0x003fe20003800000 */
.L_x_3635:
        /* <DEDUP_REMOVED lines=15> */
.L_x_3636:
[----:B------:R-:W-:Y:S02]  /*29ea0*/  @P0 IMAD R6, R5, 0x2, R22 ;  /* 0x0000000205060824 */ /* 0x000fe400078e0216 */
[----:B------:R-:W-:Y:S02]  /*29eb0*/  IMAD.MOV.U32 R13, RZ, RZ, R4 ;  /* 0x000000ffff0d7224 */ /* 0x000fe400078e0004 */
[----:B------:R-:W-:Y:S02]  /*29ec0*/  IMAD.MOV.U32 R12, RZ, RZ, 0x4 ;  /* 0x00000004ff0c7424 */ /* 0x000fe400078e00ff */
[----:B------:R-:W-:-:S07]  /*29ed0*/  IMAD.MOV.U32 R3, RZ, RZ, R14 ;  /* 0x000000ffff037224 */ /* 0x000fce00078e000e */
[----:B------:R-:W-:Y:S05]  /*29ee0*/  WARPSYNC.COLLECTIVE R15, `(.L_x_3637) ;  /* 0x000000000f087348 */ /* 0x000fea0003c00000 */
[----:B------:R0:W1:Y:S02]  /*29ef0*/  SHFL.IDX P6, R14, R13, R12, R11 ;  /* 0x0000000c0d0e7389 */ /* 0x00006400000c000b */
[----:B01----:R-:W-:Y:S01]  /*29f00*/  ENDCOLLECTIVE ;  /* 0x000000000000791b */ /* 0x003fe20003800000 */
.L_x_3637:
        /* <DEDUP_REMOVED lines=15> */
.L_x_3638:
[----:B------:R-:W-:Y:S02]  /*2a000*/  @P0 IMAD R6, R5, 0x2, R22 ;  /* 0x0000000205060824 */ /* 0x000fe400078e0216 */
[----:B------:R-:W-:Y:S02]  /*2a010*/  IMAD.MOV.U32 R13, RZ, RZ, R4 ;  /* 0x000000ffff0d7224 */ /* 0x000fe400078e0004 */
[----:B------:R-:W-:Y:S02]  /*2a020*/  IMAD.MOV.U32 R12, RZ, RZ, 0x5 ;  /* 0x00000005ff0c7424 */ /* 0x000fe400078e00ff */
[----:B------:R-:W-:-:S07]  /*2a030*/  IMAD.MOV.U32 R3, RZ, RZ, R14 ;  /* 0x000000ffff037224 */ /* 0x000fce00078e000e */
[----:B------:R-:W-:Y:S05]  /*2a040*/  WARPSYNC.COLLECTIVE R15, `(.L_x_3639) ;  /* 0x000000000f087348 */ /* 0x000fea0003c00000 */
[----:B------:R0:W1:Y:S02]  /*2a050*/  SHFL.IDX P6, R14, R13, R12, R11 ;  /* 0x0000000c0d0e7389 */ /* 0x00006400000c000b */
[----:B01----:R-:W-:Y:S01]  /*2a060*/  ENDCOLLECTIVE ;  /* 0x000000000000791b */ /* 0x003fe20003800000 */
.L_x_3639:
        /* <DEDUP_REMOVED lines=10> */
.L_x_3640:
[----:B------:R-:W-:Y:S01]  /*2a110*/  @!PT LDS RZ, [RZ] ;  /* 0x00000000fffff984 */ /* 0x000fe20000000800 */
[----:B------:R-:W-:Y:S01]  /*2a120*/  @!PT LDS RZ, [RZ] ;  /* 0x00000000fffff984 */ /* 0x000fe20000000800 */
[----:B------:R-:W-:Y:S01]  /*2a130*/  @!PT LDS RZ, [RZ] ;  /* 0x00000000fffff984 */ /* 0x000fe20000000800 */
[----:B------:R1:W-:Y:S01]  /*2a140*/  @P0 LDGSTS.E.BYPASS.LTC128B.128 [R6+0x1e400], desc[UR36][R2.64], !P2 ;  /* 0x1e40000002060fae */ /* 0x0003e2000d101d64 */
[----:B------:R-:W-:Y:S01]  /*2a150*/  IMAD.MOV.U32 R0, RZ, RZ, R14 ;  /* 0x000000ffff007224 */ /* 0x000fe200078e000e */
[----:B------:R-:W-:Y:S06]  /*2a160*/  BRA `(.L_x_3641) ;  /* 0xffffffb000c87947 */ /* 0x000fec000383ffff */
.L_x_3562:
[----:B------:R0:W5:Y:S01]  /*2a170*/  LDL.LU R6, [R1+0x450] ;  /* 0x0004500001067983 */ /* 0x0001620000300800 */
[----:B------:R-:W-:Y:S01]  /*2a180*/  IMAD.MOV.U32 R13, RZ, RZ, R4 ;  /* 0x000000ffff0d7224 */ /* 0x000fe200078e0004 */
[----:B------:R-:W-:Y:S01]  /*2a190*/  LOP3.LUT R23, R23, 0xffffdfff, RZ, 0xc0, !PT ;  /* 0xffffdfff17177812 */ /* 0x000fe200078ec0ff */
[----:B------:R-:W-:Y:S02]  /*2a1a0*/  IMAD.MOV.U32 R12, RZ, RZ, RZ ;  /* 0x000000ffff0c7224 */ /* 0x000fe400078e00ff */
[----:B------:R-:W-:Y:S02]  /*2a1b0*/  IMAD.MOV.U32 R11, RZ, RZ, 0x181f ;  /* 0x0000181fff0b7424 */ /* 0x000fe400078e00ff */
[----:B------:R-:W-:Y:S02]  /*2a1c0*/  IMAD.MOV.U32 R15, RZ, RZ, -0x1 ;  /* 0xffffffffff0f7424 */ /* 0x000fe400078e00ff */
[----:B0-----:R-:W-:-:S07]  /*2a1d0*/  IMAD.IADD R37, R21, 0x1, R37 ;  /* 0x0000000115257824 */ /* 0x001fce00078e0225 */
[----:B-1---5:R-:W-:Y:S05]  /*2a1e0*/  WARPSYNC.COLLECTIVE R15, `(.L_x_3642) ;  /* 0x000000000f087348 */ /* 0x022fea0003c00000 */
[----:B------:R0:W2:Y:S02]  /*2a1f0*/  SHFL.IDX P6, R14, R13, R12, R11 ;  /* 0x0000000c0d0e7389 */ /* 0x0000a400000c000b */
[----:B012--5:R-:W-:Y:S01]  /*2a200*/  ENDCOLLECTIVE ;  /* 0x000000000000791b */ /* 0x027fe20003800000 */
.L_x_3642:
[----:B------:R-:W-:Y:S02]  /*2a210*/  IMAD.MOV.U32 R13, RZ, RZ, R0 ;  /* 0x000000ffff0d7224 */ /* 0x000fe400078e0000 */
[----:B------:R-:W-:-:S07]  /*2a220*/  IMAD.MOV.U32 R2, RZ, RZ, R14 ;  /* 0x000000ffff027224 */ /* 0x000fce00078e000e */
[----:B------:R-:W-:Y:S05]  /*2a230*/  WARPSYNC.COLLECTIVE R15, `(.L_x_3643) ;  /* 0x000000000f087348 */ /* 0x000fea0003c00000 */
[----:B------:R0:W1:Y:S02]  /*2a240*/  SHFL.IDX P6, R14, R13, R12, R11 ;  /* 0x0000000c0d0e7389 */ /* 0x00006400000c000b */
[----:B01----:R-:W-:Y:S01]  /*2a250*/  ENDCOLLECTIVE ;  /* 0x000000000000791b */ /* 0x003fe20003800000 */
.L_x_3643:
[----:B------:R-:W-:Y:S02]  /*2a260*/  IMAD.MOV.U32 R13, RZ, RZ, R4 ;  /* 0x000000ffff0d7224 */ /* 0x000fe400078e0004 */
[----:B------:R-:W-:Y:S02]  /*2a270*/  IMAD.MOV.U32 R12, RZ, RZ, 0x1 ;  /* 0x00000001ff0c7424 */ /* 0x000fe400078e00ff */
[----:B------:R-:W-:-:S07]  /*2a280*/  IMAD.MOV.U32 R3, RZ, RZ, R14 ;  /* 0x000000ffff037224 */ /* 0x000fce00078e000e */
[----:B------:R-:W-:Y:S05]  /*2a290*/  WARPSYNC.COLLECTIVE R15, `(.L_x_3644) ;  /* 0x000000000f087348 */ /* 0x000fea0003c00000 */
[----:B------:R0:W1:Y:S02]  /*2a2a0*/  SHFL.IDX P6, R14, R13, R12, R11 ;  /* 0x0000000c0d0e7389 */ /* 0x00006400000c000b */
[----:B01----:R-:W-:Y:S01]  /*2a2b0*/  ENDCOLLECTIVE ;  /* 0x000000000000791b */ /* 0x003fe20003800000 */
.L_x_3644:
[----:B------:R-:W-:Y:S02]  /*2a2c0*/  IMAD.MOV.U32 R13, RZ, RZ, R0 ;  /* 0x000000ffff0d7224 */ /* 0x000fe400078e0000 */
[----:B------:R-:W-:-:S05]  /*2a2d0*/  IMAD R5, R6, R5, RZ ;  /* 0x0000000506057224 */ /* 0x000fca00078e02ff */
[----:B------:R-:W-:-:S13]  /*2a2e0*/  ISETP.GE.AND P2, PT, R37, R5, PT ;  /* 0x000000052500720c */ /* 0x000fda0003f46270 */
[----:B------:R-:W-:Y:S02]  /*2a2f0*/  @!P2 LEA R3, P1, R20, R3, 0x1 ;  /* 0x000000031403a211 */ /* 0x000fe400078208ff */
[----:B------:R-:W-:-:S03]  /*2a300*/  @P2 LOP3.LUT R23, R23, 0x2000, RZ, 0xfc, !PT ;  /* 0x0000200017172812 */ /* 0x000fc600078efcff */
[----:B------:R-:W-:Y:S01]  /*2a310*/  @!P2 IMAD.X R8, RZ, RZ, R2, P1 ;  /* 0x000000ffff08a224 */ /* 0x000fe200008e0602 */
[----:B------:R-:W-:Y:S01]  /*2a320*/  LOP3.LUT R23, R23, 0xffffefff, RZ, 0xc0, !PT ;  /* 0xffffefff17177812 */ /* 0x000fe200078ec0ff */
[----:B------:R-:W-:Y:S02]  /*2a330*/  @!P2 IMAD.MOV.U32 R2, RZ, RZ, R3 ;  /* 0x000000ffff02a224 */ /* 0x000fe400078e0003 */
        /* <DEDUP_REMOVED lines=11> */
.L_x_3645:
[----:B------:R-:W-:Y:S01]  /*2a3f0*/  @P2 LOP3.LUT R23, R23, 0x1000, RZ, 0xfc, !PT ;  /* 0x0000100017172812 */ /* 0x000fe200078efcff */
[----:B------:R-:W-:-:S03]  /*2a400*/  IMAD.MOV.U32 R13, RZ, RZ, R4 ;  /* 0x000000ffff0d7224 */ /* 0x000fc600078e0004 */
[----:B------:R-:W-:Y:S01]  /*2a410*/  LOP3.LUT R23, R23, 0xfffff7ff, RZ, 0xc0, !PT ;  /* 0xfffff7ff17177812 */ /* 0x000fe200078ec0ff */
[----:B------:R-:W-:-:S05]  /*2a420*/  IMAD.MOV.U32 R12, RZ, RZ, R14 ;  /* 0x000000ffff0c7224 */ /* 0x000fca00078e000e */
[----:B------:R-:W-:-:S05]  /*2a430*/  @!P2 LEA R12, P1, R20, R12, 0x1 ;  /* 0x0000000c140ca211 */ /* 0x000fca00078208ff */
[----:B------:R-:W-:Y:S02]  /*2a440*/  @!P2 IMAD.X R7, RZ, RZ, R2, P1 ;  /* 0x000000ffff07a224 */ /* 0x000fe400008e0602 */
[----:B------:R-:W-:Y:S02]  /*2a450*/  @!P2 IMAD.MOV.U32 R2, RZ, RZ, R12 ;  /* 0x000000ffff02a224 */ /* 0x000fe400078e000c */
[----:B------:R-:W-:Y:S02]  /*2a460*/  IMAD.MOV.U32 R12, RZ, RZ, 0x2 ;  /* 0x00000002ff0c7424 */ /* 0x000fe400078e00ff */
[----:B------:R-:W-:-:S07]  /*2a470*/  @!P2 IMAD.MOV.U32 R3, RZ, RZ, R7 ;  /* 0x000000ffff03a224 */ /* 0x000fce00078e0007 */
[----:B------:R-:W-:Y:S05]  /*2a480*/  WARPSYNC.COLLECTIVE R15, `(.L_x_3646) ;  /* 0x000000000f087348 */ /* 0x000fea0003c00000 */
[----:B------:R0:W1:Y:S02]  /*2a490*/  SHFL.IDX P6, R14, R13, R12, R11 ;  /* 0x0000000c0d0e7389 */ /* 0x00006400000c000b */
[----:B01----:R-:W-:Y:S01]  /*2a4a0*/  ENDCOLLECTIVE ;  /* 0x000000000000791b */ /* 0x003fe20003800000 */
.L_x_3646:
        /* <DEDUP_REMOVED lines=11> */
.L_x_3647:
        /* <DEDUP_REMOVED lines=8> */
.L_x_3648:
        /* <DEDUP_REMOVED lines=15> */
.L_x_3649:
[----:B------:R-:W-:Y:S01]  /*2a6d0*/  @P2 LOP3.LUT R23, R23, 0x200, RZ, 0xfc, !PT ;  /* 0x0000020017172812 */ /* 0x000fe200078efcff */
[----:B------:R-:W-:-:S03]  /*2a6e0*/  IMAD.MOV.U32 R12, RZ, RZ, 0x4 ;  /* 0x00000004ff0c7424 */ /* 0x000fc600078e00ff */
[----:B------:R-:W-:Y:S01]  /*2a6f0*/  LOP3.LUT R23, R23, 0xfffffeff, RZ, 0xc0, !PT ;  /* 0xfffffeff17177812 */ /* 0x000fe200078ec0ff */
[----:B------:R-:W-:-:S05]  /*2a700*/  IMAD.MOV.U32 R9, RZ, RZ, R14 ;  /* 0x000000ffff097224 */ /* 0x000fca00078e000e */
[----:B------:R-:W-:-:S05]  /*2a710*/  @!P2 LEA R13, P1, R20, R9, 0x1 ;  /* 0x00000009140da211 */ /* 0x000fca00078208ff */
[----:B------:R-:W-:Y:S02]  /*2a720*/  @!P2 IMAD.X R11, RZ, RZ, R2, P1 ;  /* 0x000000ffff0ba224 */ /* 0x000fe400008e0602 */
[----:B------:R-:W-:Y:S02]  /*2a730*/  @!P2 IMAD.MOV.U32 R2, RZ, RZ, R13 ;  /* 0x000000ffff02a224 */ /* 0x000fe400078e000d */
[----:B------:R-:W-:Y:S02]  /*2a740*/  @!P2 IMAD.MOV.U32 R3, RZ, RZ, R11 ;  /* 0x000000ffff03a224 */ /* 0x000fe400078e000b */
[----:B------:R-:W-:Y:S02]  /*2a750*/  IMAD.MOV.U32 R13, RZ, RZ, R4 ;  /* 0x000000ffff0d7224 */ /* 0x000fe400078e0004 */
[----:B------:R-:W-:Y:S01]  /*2a760*/  IMAD.MOV.U32 R11, RZ, RZ, 0x181f ;  /* 0x0000181fff0b7424 */ /* 0x000fe200078e00ff */
[----:B------:R-:W-:Y:S01]  /*2a770*/  @!PT LDS RZ, [RZ] ;  /* 0x00000000fffff984 */ /* 0x000fe20000000800 */
[----:B------:R-:W-:Y:S01]  /*2a780*/  @!PT LDS RZ, [RZ] ;  /* 0x00000000fffff984 */ /* 0x000fe20000000800 */
[----:B------:R-:W-:Y:S01]  /*2a790*/  @!PT LDS RZ, [RZ] ;  /* 0x00000000fffff984 */ /* 0x000fe20000000800 */
[----:B------:R0:W-:Y:S06]  /*2a7a0*/  @!P2 LDGSTS.E.BYPASS.LTC128B.128 [R25+0x19c00], desc[UR36][R2.64], !P0 ;  /* 0x19c000000219afae */ /* 0x0001ec000c101d64 */
[----:B0-----:R-:W-:Y:S05]  /*2a7b0*/  WARPSYNC.COLLECTIVE R15, `(.L_x_3650) ;  /* 0x000000000f087348 */ /* 0x001fea0003c00000 */
[----:B------:R1:W2:Y:S02]  /*2a7c0*/  SHFL.IDX P6, R14, R13, R12, R11 ;  /* 0x0000000c0d0e7389 */ /* 0x0002a400000c000b */
[----:B012---:R-:W-:Y:S01]  /*2a7d0*/  ENDCOLLECTIVE ;  /* 0x000000000000791b */ /* 0x007fe20003800000 */
.L_x_3650:
[----:B------:R-:W-:-:S05]  /*2a7e0*/  VIADD R2, R37, 0x40 ;  /* 0x0000004025027836 */ /* 0x000fca0000000000 */
[----:B------:R-:W-:Y:S01]  /*2a7f0*/  ISETP.GE.AND P2, PT, R2, R5, PT ;  /* 0x000000050200720c */ /* 0x000fe20003f46270 */
[----:B------:R-:W-:Y:S02]  /*2a800*/  IMAD.MOV.U32 R13, RZ, RZ, R0 ;  /* 0x000000ffff0d7224 */ /* 0x000fe400078e0000 */
[----:B------:R-:W-:-:S10]  /*2a810*/  IMAD.MOV.U32 R2, RZ, RZ, R14 ;  /* 0x000000ffff027224 */ /* 0x000fd400078e000e */
[----:B------:R-:W-:Y:S05]  /*2a820*/  WARPSYNC.COLLECTIVE R15, `(.L_x_3651) ;  /* 0x000000000f087348 */ /* 0x000fea0003c00000 */
[----:B------:R0:W1:Y:S02]  /*2a830*/  SHFL.IDX P6, R14, R13, R12, R11 ;  /* 0x0000000c0d0e7389 */ /* 0x00006400000c000b */
[----:B01----:R-:W-:Y:S01]  /*2a840*/  ENDCOLLECTIVE ;  /* 0x000000000000791b */ /* 0x003fe20003800000 */
.L_x_3651:
[----:B------:R-:W-:-:S04]  /*2a850*/  @P2 LOP3.LUT R23, R23, 0x100, RZ, 0xfc, !PT ;  /* 0x0000010017172812 */ /* 0x000fc800078efcff */
[----:B------:R-:W-:Y:S01]  /*2a860*/  LOP3.LUT R23, R23, 0xffffff7f, RZ, 0xc0, !PT ;  /* 0xffffff7f17177812 */ /* 0x000fe200078ec0ff */
[----:B------:R-:W-:Y:S02]  /*2a870*/  IMAD.MOV.U32 R13, RZ, RZ, R4 ;  /* 0x000000ffff0d7224 */ /* 0x000fe400078e0004 */
[----:B------:R-:W-:Y:S02]  /*2a880*/  IMAD.MOV.U32 R12, RZ, RZ, 0x5 ;  /* 0x00000005ff0c7424 */ /* 0x000fe400078e00ff */
[----:B------:R-:W-:-:S05]  /*2a890*/  IMAD.MOV.U32 R9, RZ, RZ, R14 ;  /* 0x000000ffff097224 */ /* 0x000fca00078e000e */
[----:B------:R-:W-:-:S05]  /*2a8a0*/  @!P2 LEA R15, P1, R20, R9, 0x1 ;  /* 0x00000009140fa211 */ /* 0x000fca00078208ff */
[----:B------:R-:W-:Y:S02]  /*2a8b0*/  @!P2 IMAD.X R14, RZ, RZ, R2, P1 ;  /* 0x000000ffff0ea224 */ /* 0x000fe400008e0602 */
[----:B------:R-:W-:Y:S02]  /*2a8c0*/  @!P2 IMAD.MOV.U32 R2, RZ, RZ, R15 ;  /* 0x000000ffff02a224 */ /* 0x000fe400078e000f */
[----:B------:R-:W-:Y:S02]  /*2a8d0*/  IMAD.MOV.U32 R15, RZ, RZ, -0x1 ;  /* 0xffffffffff0f7424 */ /* 0x000fe400078e00ff */
[----:B------:R-:W-:-:S07]  /*2a8e0*/  @!P2 IMAD.MOV.U32 R3, RZ, RZ, R14 ;  /* 0x000000ffff03a224 */ /* 0x000fce00078e000e */
[----:B------:R-:W-:Y:S05]  /*2a8f0*/  WARPSYNC.COLLECTIVE R15, `(.L_x_3652) ;  /* 0x000000000f087348 */ /* 0x000fea0003c00000 */
[----:B------:R0:W1:Y:S02]  /*2a900*/  SHFL.IDX P6, R14, R13, R12, R11 ;  /* 0x0000000c0d0e7389 */ /* 0x00006400000c000b */
[----:B01----:R-:W-:Y:S01]  /*2a910*/  ENDCOLLECTIVE ;  /* 0x000000000000791b */ /* 0x003fe20003800000 */
.L_x_3652:
        /* <DEDUP_REMOVED lines=11> */
.L_x_3653:
        /* <DEDUP_REMOVED lines=8> */
.L_x_3654:
        /* <DEDUP_REMOVED lines=13> */
.L_x_3655:
        /* <DEDUP_REMOVED lines=9> */
.L_x_3656:
        /* <DEDUP_REMOVED lines=13> */
.L_x_3657:
[----:B------:R-:W-:Y:S01]  /*2ac80*/  IMAD.MOV.U32 R0, RZ, RZ, R14 ;  /* 0x000000ffff007224 */ /* 0x000fe200078e000e */
[----:B------:R-:W-:Y:S06]  /*2ac90*/  BRA `(.L_x_3658) ;  /* 0xffffffb400007947 */ /* 0x000fec000383ffff */
.L_x_3566:
        /* <DEDUP_REMOVED lines=8> */
.L_x_3660:
[----:B------:R-:W-:Y:S05]  /*2ad20*/  BSYNC B0 ;  /* 0x0000000000007941 */ /* 0x000fea0003800000 */
.L_x_3659:
        /* <DEDUP_REMOVED lines=9> */
.L_x_3661:
[----:B------:R-:W-:Y:S02]  /*2adc0*/  IMAD.MOV.U32 R13, RZ, RZ, R4 ;  /* 0x000000ffff0d7224 */ /* 0x000fe400078e0004 */
[----:B------:R-:W-:Y:S02]  /*2add0*/  IMAD.MOV.U32 R12, RZ, RZ, 0x1 ;  /* 0x00000001ff0c7424 */ /* 0x000fe400078e00ff */
[----:B------:R-:W-:-:S07]  /*2ade0*/  IMAD.MOV.U32 R3, RZ, RZ, R14 ;  /* 0x000000ffff037224 */ /* 0x000fce00078e000e */
[----:B------:R-:W-:Y:S05]  /*2adf0*/  WARPSYNC.COLLECTIVE R15, `(.L_x_3662) ;  /* 0x000000000f087348 */ /* 0x000fea0003c00000 */
[----:B------:R0:W1:Y:S02]  /*2ae00*/  SHFL.IDX P6, R14, R13, R12, R11 ;  /* 0x0000000c0d0e7389 */ /* 0x00006400000c000b */
[----:B01----:R-:W-:Y:S01]  /*2ae10*/  ENDCOLLECTIVE ;  /* 0x000000000000791b */ /* 0x003fe20003800000 */
.L_x_3662:
        /* <DEDUP_REMOVED lines=10> */
.L_x_3663:
        /* <DEDUP_REMOVED lines=12> */
[----:B------:R-:W-:-:S05]  /*2af80*/  @!P6 LEA R2, P0, R6, R2, 0x1 ;  /* 0x000000020602e211 */ /* 0x000fca00078008ff */
[----:B------:R-:W-:-:S05]  /*2af90*/  @!P6 IMAD.X R3, RZ, RZ, R5, P0 ;  /* 0x000000ffff03e224 */ /* 0x000fca00000e0605 */
[----:B------:R0:W-:Y:S04]  /*2afa0*/  @!P6 LDGSTS.E.BYPASS.LTC128B.128 [R25+0x22c00], desc[UR36][R2.64], !P4 ;  /* 0x22c000000219efae */ /* 0x0001e8000e101d64 */
[----:B------:R0:W-:Y:S04]  /*2afb0*/  @!P6 LDGSTS.E.BYPASS.LTC128B.128 [R25+0x26c00], desc[UR36][R2.64+0x80], !P3 ;  /* 0x26c000800219efae */ /* 0x0001e8000d901d64 */
[----:B------:R0:W-:Y:S04]  /*2afc0*/  @!P6 LDGSTS.E.BYPASS.LTC128B.128 [R25+0x2ac00], desc[UR36][R2.64+0x100], !P2 ;  /* 0x2ac001000219efae */ /* 0x0001e8000d101d64 */
[----:B------:R0:W-:Y:S02]  /*2afd0*/  @!P6 LDGSTS.E.BYPASS.LTC128B.128 [R25+0x2ec00], desc[UR36][R2.64+0x180], !P1 ;  /* 0x2ec001800219efae */ /* 0x0001e4000c901d64 */
[----:B0-----:R-:W-:Y:S05]  /*2afe0*/  WARPSYNC.COLLECTIVE R15, `(.L_x_3664) ;  /* 0x000000000f087348 */ /* 0x001fea0003c00000 */
[----:B------:R1:W2:Y:S02]  /*2aff0*/  SHFL.IDX P6, R14, R13, R12, R11 ;  /* 0x0000000c0d0e7389 */ /* 0x0002a400000c000b */
[----:B012---:R-:W-:Y:S01]  /*2b000*/  ENDCOLLECTIVE ;  /* 0x000000000000791b */ /* 0x007fe20003800000 */
.L_x_3664:
[----:B------:R-:W-:Y:S02]  /*2b010*/  IMAD.MOV.U32 R13, RZ, RZ, R0 ;  /* 0x000000ffff0d7224 */ /* 0x000fe400078e0000 */
[----:B------:R-:W-:-:S07]  /*2b020*/  IMAD.MOV.U32 R5, RZ, RZ, R14 ;  /* 0x000000ffff057224 */ /* 0x000fce00078e000e */
[----:B------:R-:W-:Y:S05]  /*2b030*/  WARPSYNC.COLLECTIVE R15, `(.L_x_3665) ;  /* 0x000000000f087348 */ /* 0x000fea0003c00000 */
[----:B------:R0:W1:Y:S02]  /*2b040*/  SHFL.IDX P6, R14, R13, R12, R11 ;  /* 0x0000000c0d0e7389 */ /* 0x00006400000c000b */
[----:B01----:R-:W-:Y:S01]  /*2b050*/  ENDCOLLECTIVE ;  /* 0x000000000000791b */ /* 0x003fe20003800000 */
.L_x_3665:
[----:B------:R-:W-:Y:S02]  /*2b060*/  IMAD.MOV.U32 R13, RZ, RZ, R4 ;  /* 0x000000ffff0d7224 */ /* 0x000fe400078e0004 */
[----:B------:R-:W-:Y:S02]  /*2b070*/  IMAD.MOV.U32 R12, RZ, RZ, 0x3 ;  /* 0x00000003ff0c7424 */ /* 0x000fe400078e00ff */
[----:B------:R-:W-:-:S07]  /*2b080*/  IMAD.MOV.U32 R2, RZ, RZ, R14 ;  /* 0x000000ffff027224 */ /* 0x000fce00078e000e */
[----:B------:R-:W-:Y:S05]  /*2b090*/  WARPSYNC.COLLECTIVE R15, `(.L_x_3666) ;  /* 0x000000000f087348 */ /* 0x000fea0003c00000 */
[----:B------:R0:W1:Y:S02]  /*2b0a0*/  SHFL.IDX P6, R14, R13, R12, R11 ;  /* 0x0000000c0d0e7389 */ /* 0x00006400000c000b */
[----:B01----:R-:W-:Y:S01]  /*2b0b0*/  ENDCOLLECTIVE ;  /* 0x000000000000791b */ /* 0x003fe20003800000 */
.L_x_3666:
        /* <DEDUP_REMOVED lines=15> */
.L_x_3667:
        /* <DEDUP_REMOVED lines=16> */
.L_x_3668:
[----:B------:R-:W-:Y:S02]  /*2b2b0*/  IMAD.MOV.U32 R13, RZ, RZ, R0 ;  /* 0x000000ffff0d7224 */ /* 0x000fe400078e0000 */
[----:B------:R-:W-:-:S07]  /*2b2c0*/  IMAD.MOV.U32 R5, RZ, RZ, R14 ;  /* 0x000000ffff057224 */ /* 0x000fce00078e000e */
[----:B------:R-:W-:Y:S05]  /*2b2d0*/  WARPSYNC.COLLECTIVE R15, `(.L_x_3669) ;  /* 0x000000000f087348 */ /* 0x000fea0003c00000 */
[----:B------:R0:W1:Y:S02]  /*2b2e0*/  SHFL.IDX P6, R14, R13, R12, R11 ;  /* 0x0000000c0d0e7389 */ /* 0x00006400000c000b */
[----:B01----:R-:W-:Y:S01]  /*2b2f0*/  ENDCOLLECTIVE ;  /* 0x000000000000791b */ /* 0x003fe20003800000 */
.L_x_3669:
[----:B------:R-:W-:Y:S02]  /*2b300*/  IMAD.MOV.U32 R13, RZ, RZ, R4 ;  /* 0x000000ffff0d7224 */ /* 0x000fe400078e0004 */
[----:B------:R-:W-:Y:S02]  /*2b310*/  IMAD.MOV.U32 R12, RZ, RZ, 0x5 ;  /* 0x00000005ff0c7424 */ /* 0x000fe400078e00ff */
[----:B------:R-:W-:-:S07]  /*2b320*/  IMAD.MOV.U32 R2, RZ, RZ, R14 ;  /* 0x000000ffff027224 */ /* 0x000fce00078e000e */
[----:B------:R-:W-:Y:S05]  /*2b330*/  WARPSYNC.COLLECTIVE R15, `(.L_x_3670) ;  /* 0x000000000f087348 */ /* 0x000fea0003c00000 */
[----:B------:R0:W1:Y:S02]  /*2b340*/  SHFL.IDX P6, R14, R13, R12, R11 ;  /* 0x0000000c0d0e7389 */ /* 0x00006400000c000b */
[----:B01----:R-:W-:Y:S01]  /*2b350*/  ENDCOLLECTIVE ;  /* 0x000000000000791b */ /* 0x003fe20003800000 */
.L_x_3670:
        /* <DEDUP_REMOVED lines=15> */
.L_x_3671:
        /* <DEDUP_REMOVED lines=16> */
.L_x_3672:
[----:B------:R-:W-:Y:S02]  /*2b550*/  IMAD.MOV.U32 R13, RZ, RZ, R0 ;  /* 0x000000ffff0d7224 */ /* 0x000fe400078e0000 */
[----:B------:R-:W-:-:S07]  /*2b560*/  IMAD.MOV.U32 R5, RZ, RZ, R14 ;  /* 0x000000ffff057224 */ /* 0x000fce00078e000e */
[----:B------:R-:W-:Y:S05]  /*2b570*/  WARPSYNC.COLLECTIVE R15, `(.L_x_3673) ;  /* 0x000000000f087348 */ /* 0x000fea0003c00000 */
[----:B------:R0:W1:Y:S02]  /*2b580*/  SHFL.IDX P6, R14, R13, R12, R11 ;  /* 0x0000000c0d0e7389 */ /* 0x00006400000c000b */
[----:B01----:R-:W-:Y:S01]  /*2b590*/  ENDCOLLECTIVE ;  /* 0x000000000000791b */ /* 0x003fe20003800000 */
.L_x_3673:
[----:B------:R-:W-:Y:S02]  /*2b5a0*/  IMAD.MOV.U32 R13, RZ, RZ, R4 ;  /* 0x000000ffff0d7224 */ /* 0x000fe400078e0004 */
[----:B------:R-:W-:Y:S02]  /*2b5b0*/  IMAD.MOV.U32 R12, RZ, RZ, 0x7 ;  /* 0x00000007ff0c7424 */ /* 0x000fe400078e00ff */
[----:B------:R-:W-:-:S07]  /*2b5c0*/  IMAD.MOV.U32 R2, RZ, RZ, R14 ;  /* 0x000000ffff027224 */ /* 0x000fce00078e000e */
[----:B------:R-:W-:Y:S05]  /*2b5d0*/  WARPSYNC.COLLECTIVE R15, `(.L_x_3674) ;  /* 0x000000000f087348 */ /* 0x000fea0003c00000 */
[----:B------:R0:W1:Y:S02]  /*2b5e0*/  SHFL.IDX P6, R14, R13, R12, R11 ;  /* 0x0000000c0d0e7389 */ /* 0x00006400000c000b */
[----:B01----:R-:W-:Y:S01]  /*2b5f0*/  ENDCOLLECTIVE ;  /* 0x000000000000791b */ /* 0x003fe20003800000 */
.L_x_3674:
        /* <DEDUP_REMOVED lines=14> */
.L_x_3675:
[----:B------:R-:W-:Y:S05]  /*2b6e0*/  BRA `(.L_x_3676) ;  /* 0xffffffb4002c7947 */ /* 0x000fea000383ffff */
.L_x_3571:
[----:B0-----:R0:W3:Y:S02]  /*2b6f0*/  SYNCS.PHASECHK.TRANS64.TRYWAIT P0, [R22+URZ+0x32420], R3 ;  /* 0x03242003160075a7 */ /* 0x0010e4000800017f */
[----:B---3--:R-:W-:Y:S05]  /*2b700*/  @!P0 NANOSLEEP.SYNCS 0x989680 ;  /* 0x009896800000895d */ /* 0x008fea0003900000 */
[----:B------:R-:W3:Y:S02]  /*2b710*/  @!P0 SYNCS.PHASECHK.TRANS64 P0, [R22+URZ+0x32420], R3 ;  /* 0x03242003160085a7 */ /* 0x000ee4000800007f */
[----:B---3--:R-:W-:Y:S05]  /*2b720*/  @!P0 BRA `(.L_x_3571) ;  /* 0xfffffffc00f08947 */ /* 0x008fea000383ffff */
[----:B------:R-:W-:Y:S05]  /*2b730*/  BRA `(.L_x_3677) ;  /* 0xffffffb4009c7947 */ /* 0x000fea000383ffff */
.L_x_3574:
[----:B---3--:R3:W4:Y:S02]  /*2b740*/  SYNCS.PHASECHK.TRANS64.TRYWAIT P0, [R17+URZ+0x32460], R0 ;  /* 0x03246000110075a7 */ /* 0x008724000800017f */
[----:B----4-:R-:W-:Y:S05]  /*2b750*/  @!P0 NANOSLEEP.SYNCS 0x989680 ;  /* 0x009896800000895d */ /* 0x010fea0003900000 */
[----:B------:R-:W4:Y:S02]  /*2b760*/  @!P0 SYNCS.PHASECHK.TRANS64 P0, [R17+URZ+0x32460], R0 ;  /* 0x03246000110085a7 */ /* 0x000f24000800007f */
[----:B----4-:R-:W-:Y:S05]  /*2b770*/  @!P0 BRA `(.L_x_3574) ;  /* 0xfffffffc00f08947 */ /* 0x010fea000383ffff */
[----:B------:R-:W-:Y:S05]  /*2b780*/  BRA `(.L_x_3678) ;  /* 0xffffffb400a87947 */ /* 0x000fea000383ffff */
.L_x_3575:
        /* <DEDUP_REMOVED lines=8> */
.L_x_3680:
[----:B------:R-:W-:Y:S05]  /*2b810*/  BSYNC B0 ;  /* 0x0000000000007941 */ /* 0x000fea0003800000 */
.L_x_3679:
        /* <DEDUP_REMOVED lines=13> */
.L_x_3681:
        /* <DEDUP_REMOVED lines=9> */
.L_x_3682:
        /* <DEDUP_REMOVED lines=17> */
.L_x_3683:
[----:B------:R-:W-:Y:S02]  /*2ba90*/  IMAD.MOV.U32 R13, RZ, RZ, R6 ;  /* 0x000000ffff0d7224 */ /* 0x000fe400078e0006 */
[----:B------:R-:W-:Y:S01]  /*2baa0*/  IMAD.MOV.U32 R12, RZ, RZ, 0x2 ;  /* 0x00000002ff0c7424 */ /* 0x000fe200078e00ff */
[----:B------:R-:W-:-:S13]  /*2bab0*/  IADD3 R2, P3, R14, R0, RZ ;  /* 0x000000000e027210 */ /* 0x000fda0007f7e0ff */
[----:B------:R-:W-:Y:S05]  /*2bac0*/  WARPSYNC.COLLECTIVE R15, `(.L_x_3684) ;  /* 0x000000000f087348 */ /* 0x000fea0003c00000 */
[----:B------:R0:W1:Y:S02]  /*2bad0*/  SHFL.IDX P6, R14, R13, R12, R11 ;  /* 0x0000000c0d0e7389 */ /* 0x00006400000c000b */
[----:B01----:R-:W-:Y:S01]  /*2bae0*/  ENDCOLLECTIVE ;  /* 0x000000000000791b */ /* 0x003fe20003800000 */
.L_x_3684:
        /* <DEDUP_REMOVED lines=17> */
.L_x_3685:
[----:B------:R-:W-:Y:S02]  /*2bc00*/  IMAD.MOV.U32 R13, RZ, RZ, R6 ;  /* 0x000000ffff0d7224 */ /* 0x000fe400078e0006 */
[----:B------:R-:W-:Y:S01]  /*2bc10*/  IMAD.MOV.U32 R12, RZ, RZ, 0x3 ;  /* 0x00000003ff0c7424 */ /* 0x000fe200078e00ff */
[----:B------:R-:W-:-:S13]  /*2bc20*/  IADD3 R2, P3, R14, R0, RZ ;  /* 0x000000000e027210 */ /* 0x000fda0007f7e0ff */
[----:B------:R-:W-:Y:S05]  /*2bc30*/  WARPSYNC.COLLECTIVE R15, `(.L_x_3686) ;  /* 0x000000000f087348 */ /* 0x000fea0003c00000 */
[----:B------:R0:W1:Y:S02]  /*2bc40*/  SHFL.IDX P6, R14, R13, R12, R11 ;  /* 0x0000000c0d0e7389 */ /* 0x00006400000c000b */
[----:B01----:R-:W-:Y:S01]  /*2bc50*/  ENDCOLLECTIVE ;  /* 0x000000000000791b */ /* 0x003fe20003800000 */
.L_x_3686:
        /* <DEDUP_REMOVED lines=17> */
.L_x_3687:
[----:B------:R-:W-:Y:S02]  /*2bd70*/  IMAD.MOV.U32 R13, RZ, RZ, R6 ;  /* 0x000000ffff0d7224 */ /* 0x000fe400078e0006 */
[----:B------:R-:W-:Y:S01]  /*2bd80*/  IMAD.MOV.U32 R12, RZ, RZ, 0x4 ;  /* 0x00000004ff0c7424 */ /* 0x000fe200078e00ff */
[----:B------:R-:W-:-:S13]  /*2bd90*/  IADD3 R2, P3, R14, R0, RZ ;  /* 0x000000000e027210 */ /* 0x000fda0007f7e0ff */
[----:B------:R-:W-:Y:S05]  /*2bda0*/  WARPSYNC.COLLECTIVE R15, `(.L_x_3688) ;  /* 0x000000000f087348 */ /* 0x000fea0003c00000 */
[----:B------:R0:W1:Y:S02]  /*2bdb0*/  SHFL.IDX P6, R14, R13, R12, R11 ;  /* 0x0000000c0d0e7389 */ /* 0x00006400000c000b */
[----:B01----:R-:W-:Y:S01]  /*2bdc0*/  ENDCOLLECTIVE ;  /* 0x000000000000791b */ /* 0x003fe20003800000 */
.L_x_3688:
        /* <DEDUP_REMOVED lines=17> */
.L_x_3689:
[----:B------:R-:W-:Y:S02]  /*2bee0*/  IMAD.MOV.U32 R13, RZ, RZ, R6 ;  /* 0x000000ffff0d7224 */ /* 0x000fe400078e0006 */
[----:B------:R-:W-:Y:S01]  /*2bef0*/  IMAD.MOV.U32 R12, RZ, RZ, 0x5 ;  /* 0x00000005ff0c7424 */ /* 0x000fe200078e00ff */
[----:B------:R-:W-:-:S13]  /*2bf00*/  IADD3 R2, P3, R14, R0, RZ ;  /* 0x000000000e027210 */ /* 0x000fda0007f7e0ff */
[----:B------:R-:W-:Y:S05]  /*2bf10*/  WARPSYNC.COLLECTIVE R15, `(.L_x_3690) ;  /* 0x000000000f087348 */ /* 0x000fea0003c00000 */
[----:B------:R0:W1:Y:S02]  /*2bf20*/  SHFL.IDX P6, R14, R13, R12, R11 ;  /* 0x0000000c0d0e7389 */ /* 0x00006400000c000b */
[----:B01----:R-:W-:Y:S01]  /*2bf30*/  ENDCOLLECTIVE ;  /* 0x000000000000791b */ /* 0x003fe20003800000 */
.L_x_3690:
        /* <DEDUP_REMOVED lines=12> */
.L_x_3691:
        /* <DEDUP_REMOVED lines=9> */
.L_x_3582:
[----:B0-----:R0:W1:Y:S02]  /*2c090*/  SYNCS.PHASECHK.TRANS64.TRYWAIT P0, [R6+URZ+0x32440], R21 ;  /* 0x03244015060075a7 */ /* 0x001064000800017f */
[----:B-1----:R-:W-:Y:S05]  /*2c0a0*/  @!P0 NANOSLEEP.SYNCS 0x989680 ;  /* 0x009896800000895d */ /* 0x002fea0003900000 */
[----:B------:R-:W1:Y:S02]  /*2c0b0*/  @!P0 SYNCS.PHASECHK.TRANS64 P0, [R6+URZ+0x32440], R21 ;  /* 0x03244015060085a7 */ /* 0x000e64000800007f */
[----:B-1----:R-:W-:Y:S05]  /*2c0c0*/  @!P0 BRA `(.L_x_3582) ;  /* 0xfffffffc00f08947 */ /* 0x002fea000383ffff */
[----:B------:R-:W-:Y:S05]  /*2c0d0*/  BRA `(.L_x_3693) ;  /* 0xffffffb800347947 */ /* 0x000fea000383ffff */
.L_x_3583:
        /* <DEDUP_REMOVED lines=8> */
.L_x_3695:
[----:B------:R-:W-:Y:S05]  /*2c160*/  BSYNC B1 ;  /* 0x0000000000017941 */ /* 0x000fea0003800000 */
.L_x_3694:
        /* <DEDUP_REMOVED lines=9> */
.L_x_3696:
[----:B------:R-:W-:Y:S02]  /*2c200*/  IMAD.MOV.U32 R13, RZ, RZ, R9 ;  /* 0x000000ffff0d7224 */ /* 0x000fe400078e0009 */
[----:B------:R-:W-:Y:S02]  /*2c210*/  IMAD.MOV.U32 R12, RZ, RZ, 0x1 ;  /* 0x00000001ff0c7424 */ /* 0x000fe400078e00ff */
[----:B------:R-:W-:-:S07]  /*2c220*/  IMAD.MOV.U32 R2, RZ, RZ, R14 ;  /* 0x000000ffff027224 */ /* 0x000fce00078e000e */
[----:B------:R-:W-:Y:S05]  /*2c230*/  WARPSYNC.COLLECTIVE R15, `(.L_x_3697) ;  /* 0x000000000f087348 */ /* 0x000fea0003c00000 */
[----:B------:R0:W1:Y:S02]  /*2c240*/  SHFL.IDX P6, R14, R13, R12, R11 ;  /* 0x0000000c0d0e7389 */ /* 0x00006400000c000b */
[----:B01----:R-:W-:Y:S01]  /*2c250*/  ENDCOLLECTIVE ;  /* 0x000000000000791b */ /* 0x003fe20003800000 */
.L_x_3697:
        /* <DEDUP_REMOVED lines=11> */
.L_x_3698:
[----:B------:R-:W-:Y:S02]  /*2c310*/  IMAD.MOV.U32 R13, RZ, RZ, R9 ;  /* 0x000000ffff0d7224 */ /* 0x000fe400078e0009 */
[----:B------:R-:W-:Y:S02]  /*2c320*/  IMAD.MOV.U32 R12, RZ, RZ, 0x2 ;  /* 0x00000002ff0c7424 */ /* 0x000fe400078e00ff */
[----:B------:R-:W-:-:S07]  /*2c330*/  IMAD.MOV.U32 R2, RZ, RZ, R14 ;  /* 0x000000ffff027224 */ /* 0x000fce00078e000e */
[----:B------:R-:W-:Y:S05]  /*2c340*/  WARPSYNC.COLLECTIVE R15, `(.L_x_3699) ;  /* 0x000000000f087348 */ /* 0x000fea0003c00000 */
[----:B------:R0:W1:Y:S02]  /*2c350*/  SHFL.IDX P6, R14, R13, R12, R11 ;  /* 0x0000000c0d0e7389 */ /* 0x00006400000c000b */
[----:B01----:R-:W-:Y:S01]  /*2c360*/  ENDCOLLECTIVE ;  /* 0x000000000000791b */ /* 0x003fe20003800000 */
.L_x_3699:
        /* <DEDUP_REMOVED lines=11> */
.L_x_3700:
[----:B------:R-:W-:Y:S02]  /*2c420*/  IMAD.MOV.U32 R13, RZ, RZ, R9 ;  /* 0x000000ffff0d7224 */ /* 0x000fe400078e0009 */
[----:B------:R-:W-:Y:S02]  /*2c430*/  IMAD.MOV.U32 R12, RZ, RZ, 0x3 ;  /* 0x00000003ff0c7424 */ /* 0x000fe400078e00ff */
[----:B------:R-:W-:-:S07]  /*2c440*/  IMAD.MOV.U32 R2, RZ, RZ, R14 ;  /* 0x000000ffff027224 */ /* 0x000fce00078e000e */
[----:B------:R-:W-:Y:S05]  /*2c450*/  WARPSYNC.COLLECTIVE R15, `(.L_x_3701) ;  /* 0x000000000f087348 */ /* 0x000fea0003c00000 */
[----:B------:R0:W1:Y:S02]  /*2c460*/  SHFL.IDX P6, R14, R13, R12, R11 ;  /* 0x0000000c0d0e7389 */ /* 0x00006400000c000b */
[----:B01----:R-:W-:Y:S01]  /*2c470*/  ENDCOLLECTIVE ;  /* 0x000000000000791b */ /* 0x003fe20003800000 */
.L_x_3701:
        /* <DEDUP_REMOVED lines=11> */
.L_x_3702:
[----:B------:R-:W-:Y:S02]  /*2c530*/  IMAD.MOV.U32 R13, RZ, RZ, R9 ;  /* 0x000000ffff0d7224 */ /* 0x000fe400078e0009 */
[----:B------:R-:W-:Y:S02]  /*2c540*/  IMAD.MOV.U32 R12, RZ, RZ, 0x4 ;  /* 0x00000004ff0c7424 */ /* 0x000fe400078e00ff */
[----:B------:R-:W-:-:S07]  /*2c550*/  IMAD.MOV.U32 R2, RZ, RZ, R14 ;  /* 0x000000ffff027224 */ /* 0x000fce00078e000e */
[----:B------:R-:W-:Y:S05]  /*2c560*/  WARPSYNC.COLLECTIVE R15, `(.L_x_3703) ;  /* 0x000000000f087348 */ /* 0x000fea0003c00000 */
[----:B------:R0:W1:Y:S02]  /*2c570*/  SHFL.IDX P6, R14, R13, R12, R11 ;  /* 0x0000000c0d0e7389 */ /* 0x00006400000c000b */
[----:B01----:R-:W-:Y:S01]  /*2c580*/  ENDCOLLECTIVE ;  /* 0x000000000000791b */ /* 0x003fe20003800000 */
.L_x_3703:
        /* <DEDUP_REMOVED lines=11> */
.L_x_3704:
[----:B------:R-:W-:Y:S02]  /*2c640*/  IMAD.MOV.U32 R13, RZ, RZ, R9 ;  /* 0x000000ffff0d7224 */ /* 0x000fe400078e0009 */
[----:B------:R-:W-:Y:S02]  /*2c650*/  IMAD.MOV.U32 R12, RZ, RZ, 0x5 ;  /* 0x00000005ff0c7424 */ /* 0x000fe400078e00ff */
[----:B------:R-:W-:-:S07]  /*2c660*/  IMAD.MOV.U32 R2, RZ, RZ, R14 ;  /* 0x000000ffff027224 */ /* 0x000fce00078e000e */
[----:B------:R-:W-:Y:S05]  /*2c670*/  WARPSYNC.COLLECTIVE R15, `(.L_x_3705) ;  /* 0x000000000f087348 */ /* 0x000fea0003c00000 */
[----:B------:R0:W1:Y:S02]  /*2c680*/  SHFL.IDX P6, R14, R13, R12, R11 ;  /* 0x0000000c0d0e7389 */ /* 0x00006400000c000b */
[----:B01----:R-:W-:Y:S01]  /*2c690*/  ENDCOLLECTIVE ;  /* 0x000000000000791b */ /* 0x003fe20003800000 */
.L_x_3705:
        /* <DEDUP_REMOVED lines=11> */
.L_x_3706:
[----:B------:R-:W-:Y:S01]  /*2c750*/  IMAD.MOV.U32 R2, RZ, RZ, R14 ;  /* 0x000000ffff027224 */ /* 0x000fe200078e000e */
[----:B------:R-:W-:Y:S06]  /*2c760*/  BRA `(.L_x_3707) ;  /* 0xffffffb400647947 */ /* 0x000fec000383ffff */
.L_x_3588:
[----:B----4-:R4:W0:Y:S02]  /*2c770*/  SYNCS.PHASECHK.TRANS64.TRYWAIT P0, [R6+URZ+0x32460], R21 ;  /* 0x03246015060075a7 */ /* 0x010824000800017f */
[----:B0-----:R-:W-:Y:S05]  /*2c780*/  @!P0 NANOSLEEP.SYNCS 0x989680 ;  /* 0x009896800000895d */ /* 0x001fea0003900000 */
[----:B------:R-:W0:Y:S02]  /*2c790*/  @!P0 SYNCS.PHASECHK.TRANS64 P0, [R6+URZ+0x32460], R21 ;  /* 0x03246015060085a7 */ /* 0x000e24000800007f */
[----:B0-----:R-:W-:Y:S05]  /*2c7a0*/  @!P0 BRA `(.L_x_3588) ;  /* 0xfffffffc00f08947 */ /* 0x001fea000383ffff */
[----:B------:R-:W-:Y:S05]  /*2c7b0*/  BRA `(.L_x_3708) ;  /* 0xffffffb400b07947 */ /* 0x000fea000383ffff */
.L_x_3589:
[----:B------:R-:W-:Y:S01]  /*2c7c0*/  BSSY B1, `(.L_x_3709) ;  /* 0x0000008000017945 */ /* 0x000fe20003800000 */
[----:B------:R-:W-:Y:S02]  /*2c7d0*/  IMAD.MOV.U32 R13, RZ, RZ, R9 ;  /* 0x000000ffff0d7224 */ /* 0x000fe400078e0009 */
[----:B------:R-:W-:Y:S02]  /*2c7e0*/  IMAD.MOV.U32 R12, RZ, RZ, RZ ;  /* 0x000000ffff0c7224 */ /* 0x000fe400078e00ff */
[----:B------:R-:W-:Y:S02]  /*2c7f0*/  IMAD.MOV.U32 R11, RZ, RZ, 0x181f ;  /* 0x0000181fff0b7424 */ /* 0x000fe400078e00ff */
[----:B------:R-:W-:-:S07]  /*2c800*/  IMAD.MOV.U32 R15, RZ, RZ, -0x1 ;  /* 0xffffffffff0f7424 */ /* 0x000fce00078e00ff */
[----:B0--34-:R-:W-:Y:S05]  /*2c810*/  WARPSYNC.COLLECTIVE R15, `(.L_x_3710) ;  /* 0x000000000f087348 */ /* 0x019fea0003c00000 */
[----:B------:R1:W2:Y:S02]  /*2c820*/  SHFL.IDX P6, R14, R13, R12, R11 ;  /* 0x0000000c0d0e7389 */ /* 0x0002a400000c000b */
[----:B01234-:R-:W-:Y:S01]  /*2c830*/  ENDCOLLECTIVE ;  /* 0x000000000000791b */ /* 0x01ffe20003800000 */
.L_x_3710:
[----:B------:R-:W-:Y:S05]  /*2c840*/  BSYNC B1 ;  /* 0x0000000000017941 */ /* 0x000fea0003800000 */
.L_x_3709:
        /* <DEDUP_REMOVED lines=9> */
.L_x_3711:
[----:B------:R-:W-:Y:S02]  /*2c8e0*/  IMAD.MOV.U32 R13, RZ, RZ, R9 ;  /* 0x000000ffff0d7224 */ /* 0x000fe400078e0009 */
[----:B------:R-:W-:Y:S01]  /*2c8f0*/  IMAD.MOV.U32 R12, RZ, RZ, 0x1 ;  /* 0x00000001ff0c7424 */ /* 0x000fe200078e00ff */
[----:B------:R-:W-:-:S13]  /*2c900*/  IADD3 R2, P0, R14, R0, RZ ;  /* 0x000000000e027210 */ /* 0x000fda0007f1e0ff */
[----:B------:R-:W-:Y:S05]  /*2c910*/  WARPSYNC.COLLECTIVE R15, `(.L_x_3712) ;  /* 0x000000000f087348 */ /* 0x000fea0003c00000 */
[----:B------:R0:W1:Y:S02]  /*2c920*/  SHFL.IDX P6, R14, R13, R12, R11 ;  /* 0x0000000c0d0e7389 */ /* 0x00006400000c000b */
[----:B01----:R-:W-:Y:S01]  /*2c930*/  ENDCOLLECTIVE ;  /* 0x000000000000791b */ /* 0x003fe20003800000 */
.L_x_3712:
        /* <DEDUP_REMOVED lines=13> */
.L_x_3713:
[----:B------:R-:W-:Y:S02]  /*2ca10*/  IMAD.MOV.U32 R13, RZ, RZ, R9 ;  /* 0x000000ffff0d7224 */ /* 0x000fe400078e0009 */
[----:B------:R-:W-:Y:S01]  /*2ca20*/  IMAD.MOV.U32 R12, RZ, RZ, 0x2 ;  /* 0x00000002ff0c7424 */ /* 0x000fe200078e00ff */
[----:B------:R-:W-:-:S13]  /*2ca30*/  IADD3 R2, P0, R14, R0, RZ ;  /* 0x000000000e027210 */ /* 0x000fda0007f1e0ff */
[----:B------:R-:W-:Y:S05]  /*2ca40*/  WARPSYNC.COLLECTIVE R15, `(.L_x_3714) ;  /* 0x000000000f087348 */ /* 0x000fea0003c00000 */
[----:B------:R0:W1:Y:S02]  /*2ca50*/  SHFL.IDX P6, R14, R13, R12, R11 ;  /* 0x0000000c0d0e7389 */ /* 0x00006400000c000b */
[----:B01----:R-:W-:Y:S01]  /*2ca60*/  ENDCOLLECTIVE ;  /* 0x000000000000791b */ /* 0x003fe20003800000 */
.L_x_3714:
        /* <DEDUP_REMOVED lines=13> */
.L_x_3715:
[----:B------:R-:W-:Y:S02]  /*2cb40*/  IMAD.MOV.U32 R13, RZ, RZ, R9 ;  /* 0x000000ffff0d7224 */ /* 0x000fe400078e0009 */
[----:B------:R-:W-:Y:S01]  /*2cb50*/  IMAD.MOV.U32 R12, RZ, RZ, 0x3 ;  /* 0x00000003ff0c7424 */ /* 0x000fe200078e00ff */
[----:B------:R-:W-:-:S13]  /*2cb60*/  IADD3 R2, P0, R14, R0, RZ ;  /* 0x000000000e027210 */ /* 0x000fda0007f1e0ff */
[----:B------:R-:W-:Y:S05]  /*2cb70*/  WARPSYNC.COLLECTIVE R15, `(.L_x_3716) ;  /* 0x000000000f087348 */ /* 0x000fea0003c00000 */
[----:B------:R0:W1:Y:S02]  /*2cb80*/  SHFL.IDX P6, R14, R13, R12, R11 ;  /* 0x0000000c0d0e7389 */ /* 0x00006400000c000b */
[----:B01----:R-:W-:Y:S01]  /*2cb90*/  ENDCOLLECTIVE ;  /* 0x000000000000791b */ /* 0x003fe20003800000 */
.L_x_3716:
        /* <DEDUP_REMOVED lines=13> */
.L_x_3717:
[----:B------:R-:W-:Y:S02]  /*2cc70*/  IMAD.MOV.U32 R13, RZ, RZ, R9 ;  /* 0x000000ffff0d7224 */ /* 0x000fe400078e0009 */
[----:B------:R-:W-:Y:S01]  /*2cc80*/  IMAD.MOV.U32 R12, RZ, RZ, 0x4 ;  /* 0x00000004ff0c7424 */ /* 0x000fe200078e00ff */
[----:B------:R-:W-:-:S13]  /*2cc90*/  IADD3 R2, P0, R14, R0, RZ ;  /* 0x000000000e027210 */ /* 0x000fda0007f1e0ff */
[----:B------:R-:W-:Y:S05]  /*2cca0*/  WARPSYNC.COLLECTIVE R15, `(.L_x_3718) ;  /* 0x000000000f087348 */ /* 0x000fea0003c00000 */
[----:B------:R0:W1:Y:S02]  /*2ccb0*/  SHFL.IDX P6, R14, R13, R12, R11 ;  /* 0x0000000c0d0e7389 */ /* 0x00006400000c000b */
[----:B01----:R-:W-:Y:S01]  /*2ccc0*/  ENDCOLLECTIVE ;  /* 0x000000000000791b */ /* 0x003fe20003800000 */
.L_x_3718:
        /* <DEDUP_REMOVED lines=13> */
.L_x_3719:
[----:B------:R-:W-:Y:S02]  /*2cda0*/  IMAD.MOV.U32 R13, RZ, RZ, R9 ;  /* 0x000000ffff0d7224 */ /* 0x000fe400078e0009 */
[----:B------:R-:W-:Y:S01]  /*2cdb0*/  IMAD.MOV.U32 R12, RZ, RZ, 0x5 ;  /* 0x00000005ff0c7424 */ /* 0x000fe200078e00ff */
[----:B------:R-:W-:-:S13]  /*2cdc0*/  IADD3 R2, P0, R14, R0, RZ ;  /* 0x000000000e027210 */ /* 0x000fda0007f1e0ff */
[----:B------:R-:W-:Y:S05]  /*2cdd0*/  WARPSYNC.COLLECTIVE R15, `(.L_x_3720) ;  /* 0x000000000f087348 */ /* 0x000fea0003c00000 */
[----:B------:R0:W1:Y:S02]  /*2cde0*/  SHFL.IDX P6, R14, R13, R12, R11 ;  /* 0x0000000c0d0e7389 */ /* 0x00006400000c000b */
[----:B01----:R-:W-:Y:S01]  /*2cdf0*/  ENDCOLLECTIVE ;  /* 0x000000000000791b */ /* 0x003fe20003800000 */
.L_x_3720:
        /* <DEDUP_REMOVED lines=13> */
.L_x_3721:
[----:B------:R-:W-:Y:S05]  /*2ced0*/  BRA `(.L_x_3722) ;  /* 0xffffffb000fc7947 */ /* 0x000fea000383ffff */
.L_x_3597:
[----:B------:R-:W-:Y:S01]  /*2cee0*/  BSSY B0, `(.L_x_3723) ;  /* 0x0000008000007945 */ /* 0x000fe20003800000 */
[----:B------:R-:W-:Y:S02]  /*2cef0*/  IMAD.MOV.U32 R13, RZ, RZ, R16 ;  /* 0x000000ffff0d7224 */ /* 0x000fe400078e0010 */
[----:B------:R-:W-:Y:S02]  /*2cf00*/  IMAD.MOV.U32 R12, RZ, RZ, RZ ;  /* 0x000000ffff0c7224 */ /* 0x000fe400078e00ff */
[----:B------:R-:W-:Y:S02]  /*2cf10*/  IMAD.MOV.U32 R11, RZ, RZ, 0x1f ;  /* 0x0000001fff0b7424 */ /* 0x000fe400078e00ff */
[----:B------:R-:W-:-:S07]  /*2cf20*/  IMAD.MOV.U32 R15, RZ, RZ, -0x1 ;  /* 0xffffffffff0f7424 */ /* 0x000fce00078e00ff */
[----:B01234-:R-:W-:Y:S05]  /*2cf30*/  WARPSYNC.COLLECTIVE R15, `(.L_x_3724) ;  /* 0x000000000f087348 */ /* 0x01ffea0003c00000 */
[----:B------:R0:W0:Y:S02]  /*2cf40*/  SHFL.IDX P6, R14, R13, R12, R11 ;  /* 0x0000000c0d0e7389 */ /* 0x00002400000c000b */
[----:B01234-:R-:W-:Y:S01]  /*2cf50*/  ENDCOLLECTIVE ;  /* 0x000000000000791b */ /* 0x01ffe20003800000 */
.L_x_3724:
[----:B------:R-:W-:Y:S05]  /*2cf60*/  BSYNC B0 ;  /* 0x0000000000007941 */ /* 0x000fea0003800000 */
.L_x_3723:
        /* <DEDUP_REMOVED lines=9> */
.L_x_3725:
        /* <DEDUP_REMOVED lines=18> */
.L_x_3726:
[----:B------:R-:W-:Y:S01]  /*2d120*/  IMAD.MOV.U32 R12, RZ, RZ, 0x2 ;  /* 0x00000002ff0c7424 */ /* 0x000fe200078e00ff */
[----:B------:R-:W-:-:S05]  /*2d130*/  SEL R6, R14, RZ, P1 ;  /* 0x000000ff0e067207 */ /* 0x000fca0000800000 */
[----:B------:R-:W-:-:S04]  /*2d140*/  IMAD.IADD R6, R5, 0x1, R6 ;  /* 0x0000000105067824 */ /* 0x000fc800078e0206 */
[----:B------:R-:W-:-:S07]  /*2d150*/  IMAD.MOV.U32 R13, RZ, RZ, R6 ;  /* 0x000000ffff0d7224 */ /* 0x000fce00078e0006 */
[----:B------:R-:W-:Y:S05]  /*2d160*/  WARPSYNC.COLLECTIVE R15, `(.L_x_3727) ;  /* 0x000000000f087348 */ /* 0x000fea0003c00000 */
[----:B------:R0:W1:Y:S02]  /*2d170*/  SHFL.UP P6, R14, R13, R12, R11 ;  /* 0x0400000c0d0e7389 */ /* 0x00006400000c000b */
[----:B01----:R-:W-:Y:S01]  /*2d180*/  ENDCOLLECTIVE ;  /* 0x000000000000791b */ /* 0x003fe20003800000 */
.L_x_3727:
[----:B------:R-:W-:Y:S01]  /*2d190*/  IMAD.MOV.U32 R12, RZ, RZ, 0x4 ;  /* 0x00000004ff0c7424 */ /* 0x000fe200078e00ff */
[----:B------:R-:W-:-:S05]  /*2d1a0*/  SEL R7, R14, RZ, P2 ;  /* 0x000000ff0e077207 */ /* 0x000fca0001000000 */
[----:B------:R-:W-:-:S04]  /*2d1b0*/  IMAD.IADD R7, R6, 0x1, R7 ;  /* 0x0000000106077824 */ /* 0x000fc800078e0207 */
[----:B------:R-:W-:-:S07]  /*2d1c0*/  IMAD.MOV.U32 R13, RZ, RZ, R7 ;  /* 0x000000ffff0d7224 */ /* 0x000fce00078e0007 */
[----:B------:R-:W-:Y:S05]  /*2d1d0*/  WARPSYNC.COLLECTIVE R15, `(.L_x_3728) ;  /* 0x000000000f087348 */ /* 0x000fea0003c00000 */
[----:B------:R0:W1:Y:S02]  /*2d1e0*/  SHFL.UP P6, R14, R13, R12, R11 ;  /* 0x0400000c0d0e7389 */ /* 0x00006400000c000b */
[----:B01----:R-:W-:Y:S01]  /*2d1f0*/  ENDCOLLECTIVE ;  /* 0x000000000000791b */ /* 0x003fe20003800000 */
.L_x_3728:
[----:B------:R-:W-:Y:S01]  /*2d200*/  IMAD.MOV.U32 R12, RZ, RZ, 0x8 ;  /* 0x00000008ff0c7424 */ /* 0x000fe200078e00ff */
[----:B------:R-:W-:-:S05]  /*2d210*/  SEL R2, R14, RZ, P3 ;  /* 0x000000ff0e027207 */ /* 0x000fca0001800000 */
[----:B------:R-:W-:-:S04]  /*2d220*/  IMAD.IADD R2, R7, 0x1, R2 ;  /* 0x0000000107027824 */ /* 0x000fc800078e0202 */
[----:B------:R-:W-:-:S07]  /*2d230*/  IMAD.MOV.U32 R13, RZ, RZ, R2 ;  /* 0x000000ffff0d7224 */ /* 0x000fce00078e0002 */
[----:B------:R-:W-:Y:S05]  /*2d240*/  WARPSYNC.COLLECTIVE R15, `(.L_x_3729) ;  /* 0x000000000f087348 */ /* 0x000fea0003c00000 */
[----:B------:R0:W1:Y:S02]  /*2d250*/  SHFL.UP P6, R14, R13, R12, R11 ;  /* 0x0400000c0d0e7389 */ /* 0x00006400000c000b */
[----:B01----:R-:W-:Y:S01]  /*2d260*/  ENDCOLLECTIVE ;  /* 0x000000000000791b */ /* 0x003fe20003800000 */
.L_x_3729:
[----:B------:R-:W-:Y:S01]  /*2d270*/  IMAD.MOV.U32 R12, RZ, RZ, 0x10 ;  /* 0x00000010ff0c7424 */ /* 0x000fe200078e00ff */
[----:B------:R-:W-:-:S05]  /*2d280*/  SEL R3, R14, RZ, P4 ;  /* 0x000000ff0e037207 */ /* 0x000fca0002000000 */
[----:B------:R-:W-:-:S04]  /*2d290*/  IMAD.IADD R3, R2, 0x1, R3 ;  /* 0x0000000102037824 */ /* 0x000fc800078e0203 */
[----:B------:R-:W-:-:S07]  /*2d2a0*/  IMAD.MOV.U32 R13, RZ, RZ, R3 ;  /* 0x000000ffff0d7224 */ /* 0x000fce00078e0003 */
[----:B------:R-:W-:Y:S05]  /*2d2b0*/  WARPSYNC.COLLECTIVE R15, `(.L_x_3730) ;  /* 0x000000000f087348 */ /* 0x000fea0003c00000 */
[----:B------:R0:W1:Y:S02]  /*2d2c0*/  SHFL.UP P6, R14, R13, R12, R11 ;  /* 0x0400000c0d0e7389 */ /* 0x00006400000c000b */
[----:B01----:R-:W-:Y:S01]  /*2d2d0*/  ENDCOLLECTIVE ;  /* 0x000000000000791b */ /* 0x003fe20003800000 */
.L_x_3730:
        /* <DEDUP_REMOVED lines=8> */
.L_x_3731:
[----:B------:R-:W-:Y:S05]  /*2d360*/  BRA `(.L_x_3732) ;  /* 0xffffffb400547947 */ /* 0x000fea000383ffff */
.L_x_3602:
        /* <DEDUP_REMOVED lines=8> */
.L_x_3734:
[----:B------:R-:W-:Y:S05]  /*2d3f0*/  BSYNC B0 ;  /* 0x0000000000007941 */ /* 0x000fea0003800000 */
.L_x_3733:
        /* <DEDUP_REMOVED lines=8> */
.L_x_3735:
[----:B------:R-:W-:Y:S01]  /*2d480*/  IMAD.MOV.U32 R12, RZ, RZ, 0x4 ;  /* 0x00000004ff0c7424 */ /* 0x000fe200078e00ff */
[----:B------:R-:W-:-:S05]  /*2d490*/  SEL R2, R14, RZ, P2 ;  /* 0x000000ff0e027207 */ /* 0x000fca0001000000 */
[----:B------:R-:W-:-:S04]  /*2d4a0*/  IMAD.IADD R2, R13, 0x1, R2 ;  /* 0x000000010d027824 */ /* 0x000fc800078e0202 */
[----:B------:R-:W-:-:S07]  /*2d4b0*/  IMAD.MOV.U32 R13, RZ, RZ, R2 ;  /* 0x000000ffff0d7224 */ /* 0x000fce00078e0002 */
[----:B------:R-:W-:Y:S05]  /*2d4c0*/  WARPSYNC.COLLECTIVE R15, `(.L_x_3736) ;  /* 0x000000000f087348 */ /* 0x000fea0003c00000 */
[----:B------:R0:W1:Y:S02]  /*2d4d0*/  SHFL.UP P6, R14, R13, R12, R11 ;  /* 0x0400000c0d0e7389 */ /* 0x00006400000c000b */
[----:B01----:R-:W-:Y:S01]  /*2d4e0*/  ENDCOLLECTIVE ;  /* 0x000000000000791b */ /* 0x003fe20003800000 */
.L_x_3736:
[----:B------:R-:W-:Y:S01]  /*2d4f0*/  IMAD.MOV.U32 R12, RZ, RZ, 0x8 ;  /* 0x00000008ff0c7424 */ /* 0x000fe200078e00ff */
[----:B------:R-:W-:-:S05]  /*2d500*/  SEL R3, R14, RZ, P3 ;  /* 0x000000ff0e037207 */ /* 0x000fca0001800000 */
[----:B------:R-:W-:-:S04]  /*2d510*/  IMAD.IADD R3, R2, 0x1, R3 ;  /* 0x0000000102037824 */ /* 0x000fc800078e0203 */
[----:B------:R-:W-:-:S07]  /*2d520*/  IMAD.MOV.U32 R13, RZ, RZ, R3 ;  /* 0x000000ffff0d7224 */ /* 0x000fce00078e0003 */
[----:B------:R-:W-:Y:S05]  /*2d530*/  WARPSYNC.COLLECTIVE R15, `(.L_x_3737) ;  /* 0x000000000f087348 */ /* 0x000fea0003c00000 */
[----:B------:R0:W1:Y:S02]  /*2d540*/  SHFL.UP P6, R14, R13, R12, R11 ;  /* 0x0400000c0d0e7389 */ /* 0x00006400000c000b */
[----:B01----:R-:W-:Y:S01]  /*2d550*/  ENDCOLLECTIVE ;  /* 0x000000000000791b */ /* 0x003fe20003800000 */
.L_x_3737:
[----:B------:R-:W-:Y:S01]  /*2d560*/  IMAD.MOV.U32 R12, RZ, RZ, 0x10 ;  /* 0x00000010ff0c7424 */ /* 0x000fe200078e00ff */
[----:B------:R-:W-:-:S05]  /*2d570*/  SEL R4, R14, RZ, P4 ;  /* 0x000000ff0e047207 */ /* 0x000fca0002000000 */
[----:B------:R-:W-:-:S04]  /*2d580*/  IMAD.IADD R4, R3, 0x1, R4 ;  /* 0x0000000103047824 */ /* 0x000fc800078e0204 */
[----:B------:R-:W-:-:S07]  /*2d590*/  IMAD.MOV.U32 R13, RZ, RZ, R4 ;  /* 0x000000ffff0d7224 */ /* 0x000fce00078e0004 */
[----:B------:R-:W-:Y:S05]  /*2d5a0*/  WARPSYNC.COLLECTIVE R15, `(.L_x_3738) ;  /* 0x000000000f087348 */ /* 0x000fea0003c00000 */
[----:B------:R0:W1:Y:S02]  /*2d5b0*/  SHFL.UP P6, R14, R13, R12, R11 ;  /* 0x0400000c0d0e7389 */ /* 0x00006400000c000b */
[----:B01----:R-:W-:Y:S01]  /*2d5c0*/  ENDCOLLECTIVE ;  /* 0x000000000000791b */ /* 0x003fe20003800000 */
.L_x_3738:
        /* <DEDUP_REMOVED lines=8> */
.L_x_3739:
[----:B------:R-:W-:Y:S05]  /*2d650*/  BRA `(.L_x_3740) ;  /* 0xffffffb400347947 */ /* 0x000fea000383ffff */
.L_x_3604:
[----:B------:R-:W-:Y:S01]  /*2d660*/  BSSY B0, `(.L_x_3741) ;  /* 0x0000006000007945 */ /* 0x000fe20003800000 */
[----:B------:R-:W-:Y:S01]  /*2d670*/  PLOP3.LUT P6, PT, P6, PT, PT, 0x8, 0x0 ;  /* 0x000000000000781c */ /* 0x000fe200037ce170 */
[----:B------:R-:W-:-:S12]  /*2d680*/  IMAD.MOV.U32 R15, RZ, RZ, -0x1 ;  /* 0xffffffffff0f7424 */ /* 0x000fd800078e00ff */
[----:B012---:R-:W-:Y:S05]  /*2d690*/  WARPSYNC.COLLECTIVE R15, `(.L_x_3742) ;  /* 0x000000000f087348 */ /* 0x007fea0003c00000 */
[----:B------:R-:W-:Y:S01]  /*2d6a0*/  VOTE.ANY R14, PT, P6 ;  /* 0x00000000000e7806 */ /* 0x000fe200030e0100 */
[----:B012---:R-:W-:Y:S06]  /*2d6b0*/  ENDCOLLECTIVE ;  /* 0x000000000000791b */ /* 0x007fec0003800000 */
.L_x_3742:
[----:B------:R-:W-:Y:S05]  /*2d6c0*/  BSYNC B0 ;  /* 0x0000000000007941 */ /* 0x000fea0003800000 */
.L_x_3741:
        /* <DEDUP_REMOVED lines=9> */
.L_x_3743:
[----:B------:R-:W-:Y:S01]  /*2d760*/  IMAD.MOV.U32 R5, RZ, RZ, R14 ;  /* 0x000000ffff057224 */ /* 0x000fe200078e000e */
[----:B------:R-:W-:Y:S06]  /*2d770*/  BRA `(.L_x_3744) ;  /* 0xffffffb400247947 */ /* 0x000fec000383ffff */
.L_x_3606:
[----:B------:R-:W-:Y:S01]  /*2d780*/  BSSY B0, `(.L_x_3745) ;  /* 0x0000007000007945 */ /* 0x000fe20003800000 */
[----:B------:R-:W-:Y:S02]  /*2d790*/  IMAD.MOV.U32 R13, RZ, RZ, R6 ;  /* 0x000000ffff0d7224 */ /* 0x000fe400078e0006 */
[----:B------:R-:W-:Y:S02]  /*2d7a0*/  IMAD.MOV.U32 R11, RZ, RZ, 0x1f ;  /* 0x0000001fff0b7424 */ /* 0x000fe400078e00ff */
[----:B------:R-:W-:-:S07]  /*2d7b0*/  IMAD.MOV.U32 R15, RZ, RZ, -0x1 ;  /* 0xffffffffff0f7424 */ /* 0x000fce00078e00ff */
[----:B01234-:R-:W-:Y:S05]  /*2d7c0*/  WARPSYNC.COLLECTIVE R15, `(.L_x_3746) ;  /* 0x000000000f087348 */ /* 0x01ffea0003c00000 */
[----:B------:R0:W0:Y:S02]  /*2d7d0*/  SHFL.IDX P6, R14, R13, R12, R11 ;  /* 0x0000000c0d0e7389 */ /* 0x00002400000c000b */
[----:B01234-:R-:W-:Y:S01]  /*2d7e0*/  ENDCOLLECTIVE ;  /* 0x000000000000791b */ /* 0x01ffe20003800000 */
.L_x_3746:
[----:B------:R-:W-:Y:S05]  /*2d7f0*/  BSYNC B0 ;  /* 0x0000000000007941 */ /* 0x000fea0003800000 */
.L_x_3745:
[----:B------:R-:W-:Y:S05]  /*2d800*/  BRA `(.L_x_3605) ;  /* 0xffffffb4001c7947 */ /* 0x000fea000383ffff */
.L_x_3610:
[----:B0-----:R0:W1:Y:S02]  /*2d810*/  SYNCS.PHASECHK.TRANS64.TRYWAIT P0, [R7+URZ+0x32420], R0 ;  /* 0x03242000070075a7 */ /* 0x001064000800017f */
[----:B-1----:R-:W-:Y:S05]  /*2d820*/  @!P0 NANOSLEEP.SYNCS 0x989680 ;  /* 0x009896800000895d */ /* 0x002fea0003900000 */
[----:B------:R-:W1:Y:S02]  /*2d830*/  @!P0 SYNCS.PHASECHK.TRANS64 P0, [R7+URZ+0x32420], R0 ;  /* 0x03242000070085a7 */ /* 0x000e64000800007f */
[----:B-1----:R-:W-:Y:S05]  /*2d840*/  @!P0 BRA `(.L_x_3610) ;  /* 0xfffffffc00f08947 */ /* 0x002fea000383ffff */
[----:B------:R-:W-:Y:S05]  /*2d850*/  BRA `(.L_x_3747) ;  /* 0xffffffb800947947 */ /* 0x000fea000383ffff */
.L_x_3611:
        /* <DEDUP_REMOVED lines=11> */
.L_x_3749:
[----:B------:R-:W-:Y:S05]  /*2d910*/  BSYNC B0 ;  /* 0x0000000000007941 */ /* 0x000fea0003800000 */
.L_x_3748:
[----:B------:R-:W-:Y:S05]  /*2d920*/  BRA `(.L_x_3750) ;  /* 0xffffffb8007c7947 */ /* 0x000fea000383ffff */
.L_x_3614:
[----:B------:R-:W-:Y:S01]  /*2d930*/  BSSY B1, `(.L_x_3751) ;  /* 0x0000006000017945 */ /* 0x000fe20003800000 */
[----:B------:R-:W-:-:S07]  /*2d940*/  IMAD.MOV.U32 R15, RZ, RZ, -0x1 ;  /* 0xffffffffff0f7424 */ /* 0x000fce00078e00ff */
[----:B0-234-:R-:W-:Y:S05]  /*2d950*/  WARPSYNC.COLLECTIVE R15, `(.L_x_3752) ;  /* 0x000000000f0c7348 */ /* 0x01dfea0003c00000 */
[----:B------:R-:W-:Y:S02]  /*2d960*/  ELECT P6, UR62, PT ;  /* 0x00000000003e782f */ /* 0x000fe400038c0000 */
[----:B------:R-:W-:Y:S01]  /*2d970*/  MOV R14, UR62 ;  /* 0x0000003e000e7c02 */ /* 0x000fe20008000f00 */
[----:B0-234-:R-:W-:Y:S10]  /*2d980*/  ENDCOLLECTIVE ;  /* 0x000000000000791b */ /* 0x01dff40003800000 */
.L_x_3752:
[----:B------:R-:W-:Y:S05]  /*2d990*/  BSYNC B1 ;  /* 0x0000000000017941 */ /* 0x000fea0003800000 */
.L_x_3751:
[----:B------:R-:W-:Y:S05]  /*2d9a0*/  BRA `(.L_x_3753) ;  /* 0xffffffb800747947 */ /* 0x000fea000383ffff */
.L_x_3616:
[----:B0-----:R0:W1:Y:S02]  /*2d9b0*/  SYNCS.PHASECHK.TRANS64.TRYWAIT P1, [R5+URZ+0x32440], R0 ;  /* 0x03244000050075a7 */ /* 0x001064000802017f */
[----:B-1----:R-:W-:Y:S05]  /*2d9c0*/  @!P1 NANOSLEEP.SYNCS 0x989680 ;  /* 0x009896800000995d */ /* 0x002fea0003900000 */
[----:B------:R-:W1:Y:S02]  /*2d9d0*/  @!P1 SYNCS.PHASECHK.TRANS64 P1, [R5+URZ+0x32440], R0 ;  /* 0x03244000050095a7 */ /* 0x000e64000802007f */
[----:B-1----:R-:W-:Y:S05]  /*2d9e0*/  @!P1 BRA `(.L_x_3616) ;  /* 0xfffffffc00f09947 */ /* 0x002fea000383ffff */
[----:B------:R-:W-:Y:S05]  /*2d9f0*/  BRA `(.L_x_3754) ;  /* 0xffffffb8009c7947 */ /* 0x000fea000383ffff */
.L_x_3618:
[----:B-1----:R1:W0:Y:S02]  /*2da00*/  SYNCS.PHASECHK.TRANS64.TRYWAIT P1, [R3+URZ+0x32440], R2 ;  /* 0x03244002030075a7 */ /* 0x002224000802017f */
[----:B0-----:R-:W-:Y:S05]  /*2da10*/  @!P1 NANOSLEEP.SYNCS 0x989680 ;  /* 0x009896800000995d */ /* 0x001fea0003900000 */
[----:B------:R-:W0:Y:S02]  /*2da20*/  @!P1 SYNCS.PHASECHK.TRANS64 P1, [R3+URZ+0x32440], R2 ;  /* 0x03244002030095a7 */ /* 0x000e24000802007f */
[----:B0-----:R-:W-:Y:S05]  /*2da30*/  @!P1 BRA `(.L_x_3618) ;  /* 0xfffffffc00f09947 */ /* 0x001fea000383ffff */
[----:B------:R-:W-:Y:S05]  /*2da40*/  BRA `(.L_x_3755) ;  /* 0xffffffb800a87947 */ /* 0x000fea000383ffff */
.L_x_3620:
[----:B------:R0:W0:Y:S02]  /*2da50*/  SYNCS.PHASECHK.TRANS64.TRYWAIT P1, [R5+URZ+0x32460], R0 ;  /* 0x03246000050075a7 */ /* 0x000024000802017f */
[----:B0-----:R-:W-:Y:S05]  /*2da60*/  @!P1 NANOSLEEP.SYNCS 0x989680 ;  /* 0x009896800000995d */ /* 0x001fea0003900000 */
[----:B------:R-:W0:Y:S02]  /*2da70*/  @!P1 SYNCS.PHASECHK.TRANS64 P1, [R5+URZ+0x32460], R0 ;  /* 0x03246000050095a7 */ /* 0x000e24000802007f */
[----:B0-----:R-:W-:Y:S05]  /*2da80*/  @!P1 BRA `(.L_x_3620) ;  /* 0xfffffffc00f09947 */ /* 0x001fea000383ffff */
[----:B------:R-:W-:Y:S05]  /*2da90*/  BRA `(.L_x_3756) ;  /* 0xffffffb800a47947 */ /* 0x000fea000383ffff */
        .type           $_ZN7cutlass13device_kernelIN5flash11enable_sm90INS1_16FlashAttnFwdSm90INS1_25CollectiveMainloopFwdSm90ILi2EN4cute5tupleIJNS5_1CILi1EEES8_S8_EEENS6_IJNS7_ILi128EEENS7_ILi96EEENS7_ILi64EEEEEELi256ENS_10bfloat16_tEfNS_4arch4Sm90ELb0ELb1ELb1ELb1ELb1ELb0ELb1ELb1ELb0ELb1ELb0ELb0EEENS1_21CollectiveEpilogueFwdINS6_IJSA_NS7_ILi256EEESB_EEES9_SE_SG_Li256ELb1ELb1ELb0ELb0EEENS1_36VarlenDynamicPersistentTileSchedulerILi128ELi96ELi256ELi128ELb0ELb1ELb1ELb1ELb0ELb1EEEEEEEEEvNT_6ParamsE$_ZZN5flash25CollectiveMainloopFwdSm90ILi2EN4cute5tupleIJNS1_1CILi1EEES4_S4_EEENS2_IJNS3_ILi128EEENS3_ILi96EEENS3_ILi64EEEEEELi256EN7cutlass10bfloat16_tEfNSA_4arch4Sm90ELb0ELb1ELb1ELb1ELb1ELb0ELb1ELb1ELb0ELb1ELb0ELb0EE3mmaINS_16FlashAttnFwdSm90ISE_NS_21CollectiveEpilogueFwdINS2_IJS6_NS3_ILi256EEES7_EEES5_SB_SD_Li256ELb1ELb1ELb0ELb0EEENS_36VarlenDynamicPersistentTileSchedulerILi128ELi96ELi256ELi128ELb0ELb1ELb1ELb1ELb0ELb1EEEE13SharedStorageENS1_6TensorINS1_11ArrayEngineIfLm128EEENS1_6LayoutINS2_IJNS2_IJNS3_ILi2EEEST_NS3_ILi32EEEEEES4_S4_EEENS2_IJNS2_IJS4_ST_NS3_ILi4EEEEEENS3_ILi0EEESZ_EEEEEEENS_7SoftmaxILi2ELi0EEEEEbRKNSE_6ParamsENSA_13PipelineAsyncILi2EEES19_RNSA_13PipelineStateILj2EEERT0_RT1_iRiRKNS_16SeqlenInfoQKNewKILb1ELb0EEENS2_IJiiiiEEERT_ENKUliT_T0_T1_E_clIZSF_ISO_S12_S14_EbS17_S19_S19_S1C_S1E_S1G_iS1H_S1L_S1M_S1O_EUlRS1P_iE1_NS3_ILb0EEENS3_ILb1EEEEEDaiS1P_S1Q_S1R_,@function
        .size           $_ZN7cutlass13device_kernelIN5flash11enable_sm90INS1_16FlashAttnFwdSm90INS1_25CollectiveMainloopFwdSm90ILi2EN4cute5tupleIJNS5_1CILi1EEES8_S8_EEENS6_IJNS7_ILi128EEENS7_ILi96EEENS7_ILi64EEEEEELi256ENS_10bfloat16_tEfNS_4arch4Sm90ELb0ELb1ELb1ELb1ELb1ELb0ELb1ELb1ELb0ELb1ELb0ELb0EEENS1_21CollectiveEpilogueFwdINS6_IJSA_NS7_ILi256EEESB_EEES9_SE_SG_Li256ELb1ELb1ELb0ELb0EEENS1_36VarlenDynamicPersistentTileSchedulerILi128ELi96ELi256ELi128ELb0ELb1ELb1ELb1ELb0ELb1EEEEEEEEEvNT_6ParamsE$_ZZN5flash25CollectiveMainloopFwdSm90ILi2EN4cute5tupleIJNS1_1CILi1EEES4_S4_EEENS2_IJNS3_ILi128EEENS3_ILi96EEENS3_ILi64EEEEEELi256EN7cutlass10bfloat16_tEfNSA_4arch4Sm90ELb0ELb1ELb1ELb1ELb1ELb0ELb1ELb1ELb0ELb1ELb0ELb0EE3mmaINS_16FlashAttnFwdSm90ISE_NS_21CollectiveEpilogueFwdINS2_IJS6_NS3_ILi256EEES7_EEES5_SB_SD_Li256ELb1ELb1ELb0ELb0EEENS_36VarlenDynamicPersistentTileSchedulerILi128ELi96ELi256ELi128ELb0ELb1ELb1ELb1ELb0ELb1EEEE13SharedStorageENS1_6TensorINS1_11ArrayEngineIfLm128EEENS1_6LayoutINS2_IJNS2_IJNS3_ILi2EEEST_NS3_ILi32EEEEEES4_S4_EEENS2_IJNS2_IJS4_ST_NS3_ILi4EEEEEENS3_ILi0EEESZ_EEEEEEENS_7SoftmaxILi2ELi0EEEEEbRKNSE_6ParamsENSA_13PipelineAsyncILi2EEES19_RNSA_13PipelineStateILj2EEERT0_RT1_iRiRKNS_16SeqlenInfoQKNewKILb1ELb0EEENS2_IJiiiiEEERT_ENKUliT_T0_T1_E_clIZSF_ISO_S12_S14_EbS17_S19_S19_S1C_S1E_S1G_iS1H_S1L_S1M_S1O_EUlRS1P_iE1_NS3_ILb0EEENS3_ILb1EEEEEDaiS1P_S1Q_S1R_,(.L_x_6459 - $_ZN7cutlass13device_kernelIN5flash11enable_sm90INS1_16FlashAttnFwdSm90INS1_25CollectiveMainloopFwdSm90ILi2EN4cute5tupleIJNS5_1CILi1EEES8_S8_EEENS6_IJNS7_ILi128EEENS7_ILi96EEENS7_ILi64EEEEEELi256ENS_10bfloat16_tEfNS_4arch4Sm90ELb0ELb1ELb1ELb1ELb1ELb0ELb1ELb1ELb0ELb1ELb0ELb0EEENS1_21CollectiveEpilogueFwdINS6_IJSA_NS7_ILi256EEESB_EEES9_SE_SG_Li256ELb1ELb1ELb0ELb0EEENS1_36VarlenDynamicPersistentTileSchedulerILi128ELi96ELi256ELi128ELb0ELb1ELb1ELb1ELb0ELb1EEEEEEEEEvNT_6ParamsE$_ZZN5flash25CollectiveMainloopFwdSm90ILi2EN4cute5tupleIJNS1_1CILi1EEES4_S4_EEENS2_IJNS3_ILi128EEENS3_ILi96EEENS3_ILi64EEEEEELi256EN7cutlass10bfloat16_tEfNSA_4arch4Sm90ELb0ELb1ELb1ELb1ELb1ELb0ELb1ELb1ELb0ELb1ELb0ELb0EE3mmaINS_16FlashAttnFwdSm90ISE_NS_21CollectiveEpilogueFwdINS2_IJS6_NS3_ILi256EEES7_EEES5_SB_SD_Li256ELb1ELb1ELb0ELb0EEENS_36VarlenDynamicPersistentTileSchedulerILi128ELi96ELi256ELi128ELb0ELb1ELb1ELb1ELb0ELb1EEEE13SharedStorageENS1_6TensorINS1_11ArrayEngineIfLm128EEENS1_6LayoutINS2_IJNS2_IJNS3_ILi2EEEST_NS3_ILi32EEEEEES4_S4_EEENS2_IJNS2_IJS4_ST_NS3_ILi4EEEEEENS3_ILi0EEESZ_EEEEEEENS_7SoftmaxILi2ELi0EEEEEbRKNSE_6ParamsENSA_13PipelineAsyncILi2EEES19_RNSA_13PipelineStateILj2EEERT0_RT1_iRiRKNS_16SeqlenInfoQKNewKILb1ELb0EEENS2_IJiiiiEEERT_ENKUliT_T0_T1_E_clIZSF_ISO_S12_S14_EbS17_S19_S19_S1C_S1E_S1G_iS1H_S1L_S1M_S1O_EUlRS1P_iE1_NS3_ILb0EEENS3_ILb1EEEEEDaiS1P_S1Q_S1R_)
$_ZN7cutlass13device_kernelIN5flash11enable_sm90INS1_16FlashAttnFwdSm90INS1_25CollectiveMainloopFwdSm90ILi2EN4cute5tupleIJNS5_1CILi1EEES8_S8_EEENS6_IJNS7_ILi128EEENS7_ILi96EEENS7_ILi64EEEEEELi256ENS_10bfloat16_tEfNS_4arch4Sm90ELb0ELb1ELb1ELb1ELb1ELb0ELb1ELb1ELb0ELb1ELb0ELb0EEENS1_21CollectiveEpilogueFwdINS6_IJSA_NS7_ILi256EEESB_EEES9_SE_SG_Li256ELb1ELb1ELb0ELb0EEENS1_36VarlenDynamicPersistentTileSchedulerILi128ELi96ELi256ELi128ELb0ELb1ELb1ELb1ELb0ELb1EEEEEEEEEvNT_6ParamsE$_ZZN5flash25CollectiveMainloopFwdSm90ILi2EN4cute5tupleIJNS1_1CILi1EEES4_S4_EEENS2_IJNS3_ILi128EEENS3_ILi96EEENS3_ILi64EEEEEELi256EN7cutlass10bfloat16_tEfNSA_4arch4Sm90ELb0ELb1ELb1ELb1ELb1ELb0ELb1ELb1ELb0ELb1ELb0ELb0EE3mmaINS_16FlashAttnFwdSm90ISE_NS_21CollectiveEpilogueFwdINS2_IJS6_NS3_ILi256EEES7_EEES5_SB_SD_Li256ELb1ELb1ELb0ELb0EEENS_36VarlenDynamicPersistentTileSchedulerILi128ELi96ELi256ELi128ELb0ELb1ELb1ELb1ELb0ELb1EEEE13SharedStorageENS1_6TensorINS1_11ArrayEngineIfLm128EEENS1_6LayoutINS2_IJNS2_IJNS3_ILi2EEEST_NS3_ILi32EEEEEES4_S4_EEENS2_IJNS2_IJS4_ST_NS3_ILi4EEEEEENS3_ILi0EEESZ_EEEEEEENS_7SoftmaxILi2ELi0EEEEEbRKNSE_6ParamsENSA_13PipelineAsyncILi2EEES19_RNSA_13PipelineStateILj2EEERT0_RT1_iRiRKNS_16SeqlenInfoQKNewKILb1ELb0EEENS2_IJiiiiEEERT_ENKUliT_T0_T1_E_clIZSF_ISO_S12_S14_EbS17_S19_S19_S1C_S1E_S1G_iS1H_S1L_S1M_S1O_EUlRS1P_iE1_NS3_ILb0EEENS3_ILb1EEEEEDaiS1P_S1Q_S1R_:
        /* <DEDUP_REMOVED lines=46> */
.L_x_3758:
[----:B------:R-:W-:Y:S05]  /*2dd80*/  BSYNC B2 ;  /* 0x0000000000027941 */ /* 0x000fea0003800000 */
.L_x_3757:
        /* <DEDUP_REMOVED lines=17> */
.L_x_3760:
[----:B------:R-:W-:Y:S05]  /*2dea0*/  BSYNC B2 ;  /* 0x0000000000027941 */ /* 0x000fea0003800000 */
.L_x_3759:
        /* <DEDUP_REMOVED lines=10> */
.L_x_3762:
[----:B------:R-:W-:Y:S05]  /*2df50*/  BSYNC B2 ;  /* 0x0000000000027941 */ /* 0x000fea0003800000 */
.L_x_3761:
        /* <DEDUP_REMOVED lines=92> */
.L_x_3765:
[----:B------:R-:W-:Y:S05]  /*2e520*/  BSYNC B2 ;  /* 0x0000000000027941 */ /* 0x000fea0003800000 */
.L_x_3764:
        /* <DEDUP_REMOVED lines=17> */
.L_x_3767:
[----:B------:R-:W-:Y:S05]  /*2e640*/  BSYNC B2 ;  /* 0x0000000000027941 */ /* 0x000fea0003800000 */
.L_x_3766:
        /* <DEDUP_REMOVED lines=10> */
.L_x_3769:
[----:B------:R-:W-:Y:S05]  /*2e6f0*/  BSYNC B2 ;  /* 0x0000000000027941 */ /* 0x000fea0003800000 */
.L_x_3768:
        /* <DEDUP_REMOVED lines=288> */
.L_x_3772:
[----:B------:R-:W-:Y:S05]  /*2f900*/  BSYNC B2 ;  /* 0x0000000000027941 */ /* 0x000fea0003800000 */
.L_x_3771:
        /* <DEDUP_REMOVED lines=48> */
[-C--:B------:R-:W-:Y:S01]  /*2fc10*/  FMUL.FTZ R24, R38, R18.reuse ;  /* 0x0000001226187220 */ /* 0x080fe20000410000 */
[----:B------:R-:W-:Y:S01]  /*2fc20*/  SHF.R.S32.HI R38, RZ, 0x1f, R81 ;  /* 0x0000001fff267819 */ /* 0x000fe20000011451 */
[-C--:B------:R-:W-:Y:S01]  /*2fc30*/  FMUL.FTZ R72, R25, R18.reuse ;  /* 0x0000001219487220 */ /* 0x080fe20000410000 */
[-C--:B------:R-:W-:Y:S02]  /*2fc40*/  FMUL.FTZ R25, R39, R18.reuse ;  /* 0x0000001227197220 */ /* 0x080fe40000410000 */
[----:B------:R-:W-:Y:S01]  /*2fc50*/  LEA.HI R39, R38, R81, RZ, 0x7 ;  /* 0x0000005126277211 */ /* 0x000fe200078f38ff */
[-C--:B------:R-:W-:Y:S01]  /*2fc60*/  FMUL.FTZ R77, R36, R18.reuse ;  /* 0x00000012244d7220 */ /* 0x080fe20000410000 */
[----:B------:R-:W-:-:S02]  /*2fc70*/  FMUL.FTZ R13, R31, R18 ;  /* 0x000000121f0d7220 */ /* 0x000fc40000410000 */
[----:B------:R-:W-:Y:S01]  /*2fc80*/  LOP3.LUT R36, R39, 0xffffff80, RZ, 0xc0, !PT ;  /* 0xffffff8027247812 */ /* 0x000fe200078ec0ff */
[-C--:B------:R-:W-:Y:S01]  /*2fc90*/  FMUL.FTZ R31, R47, R18.reuse ;  /* 0x000000122f1f7220 */ /* 0x080fe20000410000 */
[-C--:B------:R-:W-:Y:S01]  /*2fca0*/  FMUL.FTZ R47, R48, R18.reuse ;  /* 0x00000012302f7220 */ /* 0x080fe20000410000 */
[-C--:B------:R-:W-:Y:S02]  /*2fcb0*/  FMUL.FTZ R12, R30, R18.reuse ;  /* 0x000000121e0c7220 */ /* 0x080fe40000410000 */
[----:B------:R-:W-:Y:S02]  /*2fcc0*/  IMAD.IADD R48, R81, 0x1, -R36 ;  /* 0x0000000151307824 */ /* 0x000fe400078e0a24 */
[-C--:B------:R-:W-:Y:S01]  /*2fcd0*/  FMUL.FTZ R30, R46, R18.reuse ;  /* 0x000000122e1e7220 */ /* 0x080fe20000410000 */
[-C--:B------:R-:W-:Y:S01]  /*2fce0*/  FMUL.FTZ R46, R49, R18.reuse ;  /* 0x00000012312e7220 */ /* 0x080fe20000410000 */
[-C--:B------:R-:W-:Y:S01]  /*2fcf0*/  FMUL.FTZ R73, R33, R18.reuse ;  /* 0x0000001221497220 */ /* 0x080fe20000410000 */
[----:B------:R-:W-:Y:S01]  /*2fd00*/  SHF.R.S32.HI R49, RZ, 0x1f, R48 ;  /* 0x0000001fff317819 */ /* 0x000fe20000011430 */
[-C--:B0-----:R-:W-:Y:S01]  /*2fd10*/  FMUL.FTZ R2, R26, R18.reuse ;  /* 0x000000121a027220 */ /* 0x081fe20000410000 */
[-C--:B------:R-:W-:Y:S01]  /*2fd20*/  FMUL.FTZ R33, R50, R18.reuse ;  /* 0x0000001232217220 */ /* 0x080fe20000410000 */
[----:B------:R-:W-:Y:S01]  /*2fd30*/  FMUL.FTZ R26, R42, R18 ;  /* 0x000000122a1a7220 */ /* 0x000fe20000410000 */
[----:B------:R-:W-:Y:S01]  /*2fd40*/  LEA.HI R50, R49, R48, RZ, 0x2 ;  /* 0x0000003031327211 */ /* 0x000fe200078f10ff */
[-C--:B------:R-:W-:Y:S01]  /*2fd50*/  FMUL.FTZ R42, R44, R18.reuse ;  /* 0x000000122c2a7220 */ /* 0x080fe20000410000 */
[-C--:B------:R-:W-:Y:S01]  /*2fd60*/  FMUL.FTZ R14, R34, R18.reuse ;  /* 0x00000012220e7220 */ /* 0x080fe20000410000 */
[-C--:B------:R-:W-:Y:S01]  /*2fd70*/  FMUL.FTZ R44, R52, R18.reuse ;  /* 0x00000012342c7220 */ /* 0x080fe20000410000 */
[----:B------:R-:W-:Y:S01]  /*2fd80*/  FMUL.FTZ R34, R51, R18 ;  /* 0x0000001233227220 */ /* 0x000fe20000410000 */
[----:B------:R-:W-:-:S02]  /*2fd90*/  LEA.HI R52, R38, R81, RZ, 0x2 ;  /* 0x0000005126347211 */ /* 0x000fc400078f10ff */
[--C-:B------:R-:W-:Y:S02]  /*2fda0*/  SHF.R.S32.HI R51, RZ, 0x2, R50.reuse ;  /* 0x00000002ff337819 */ /* 0x100fe40000011432 */
[----:B------:R-:W-:Y:S01]  /*2fdb0*/  SHF.R.S32.HI R38, RZ, 0x1f, R50 ;  /* 0x0000001fff267819 */ /* 0x000fe20000011432 */
[----:B------:R-:W-:Y:S01]  /*2fdc0*/  FMUL.FTZ R74, R54, R18 ;  /* 0x00000012364a7220 */ /* 0x000fe20000410000 */
[----:B------:R-:W-:Y:S02]  /*2fdd0*/  LOP3.LUT R54, R52, 0xfffffffc, RZ, 0xc0, !PT ;  /* 0xfffffffc34367812 */ /* 0x000fe400078ec0ff */
[----:B------:R-:W-:Y:S02]  /*2fde0*/  LEA.HI R52, R38, R51, RZ, 0x3 ;  /* 0x0000003326347211 */ /* 0x000fe400078f18ff */
[----:B------:R-:W-:Y:S02]  /*2fdf0*/  SHF.R.S32.HI R38, RZ, 0x7, R39 ;  /* 0x00000007ff267819 */ /* 0x000fe40000011427 */
[----:B------:R-:W-:Y:S01]  /*2fe00*/  LEA.HI R49, R49, R48, RZ, 0x5 ;  /* 0x0000003031317211 */ /* 0x000fe200078f28ff */
[----:B------:R-:W-:Y:S01]  /*2fe10*/  IMAD.IADD R54, R81, 0x1, -R54 ;  /* 0x0000000151367824 */ /* 0x000fe200078e0a36 */
        /* <DEDUP_REMOVED lines=15> */
[----:B------:R-:W-:Y:S01]  /*2ff10*/  @P0 IMAD.HI.U32 R79, R56, R79, RZ ;  /* 0x0000004f384f0227 */ /* 0x000fe200078e00ff */
[----:B------:R-:W-:-:S04]  /*2ff20*/  LOP3.LUT R49, R50, 0x7ffffffc, RZ, 0xc0, !PT ;  /* 0x7ffffffc32317812 */ /* 0x000fc800078ec0ff */
[----:B------:R-:W-:Y:S01]  /*2ff30*/  @P0 SHF.R.U32.HI R56, RZ, R76, R79 ;  /* 0x0000004cff380219 */ /* 0x000fe2000001164f */
[----:B------:R-:W-:Y:S01]  /*2ff40*/  FMUL.FTZ R64, R64, R18 ;  /* 0x0000001240407220 */ /* 0x000fe20000410000 */
[----:B------:R-:W-:-:S03]  /*2ff50*/  IMAD.MOV.U32 R51, RZ, RZ, -0x60 ;  /* 0xffffffa0ff337424 */ /* 0x000fc600078e00ff */
[----:B------:R-:W0:Y:S01]  /*2ff60*/  SHFL.IDX PT, R50, R56, RZ, 0x1c1f ;  /* 0x001c1fff38327589 */ /* 0x000e2200000e0000 */
[-C--:B------:R-:W-:Y:S01]  /*2ff70*/  FMUL.FTZ R11, R27, R18.reuse ;  /* 0x000000121b0b7220 */ /* 0x080fe20000410000 */
[-C--:B------:R-:W-:Y:S01]  /*2ff80*/  FMUL.FTZ R15, R35, R18.reuse ;  /* 0x00000012230f7220 */ /* 0x080fe20000410000 */
[-C--:B------:R-:W-:Y:S01]  /*2ff90*/  FMUL.FTZ R78, R37, R18.reuse ;  /* 0x00000012254e7220 */ /* 0x080fe20000410000 */
[-C--:B------:R-:W-:Y:S01]  /*2ffa0*/  FMUL.FTZ R27, R43, R18.reuse ;  /* 0x000000122b1b7220 */ /* 0x080fe20000410000 */
[-C--:B------:R-:W-:Y:S01]  /*2ffb0*/  FMUL.FTZ R35, R59, R18.reuse ;  /* 0x000000123b237220 */ /* 0x080fe20000410000 */
[-C--:B------:R-:W-:Y:S01]  /*2ffc0*/  FMUL.FTZ R43, R45, R18.reuse ;  /* 0x000000122d2b7220 */ /* 0x080fe20000410000 */
[-C--:B------:R-:W-:Y:S01]  /*2ffd0*/  FMUL.FTZ R37, R63, R18.reuse ;  /* 0x000000123f257220 */ /* 0x080fe20000410000 */
[----:B------:R2:W3:Y:S01]  /*2ffe0*/  MUFU.TANH R59, R64 ;  /* 0x00000040003b7308 */ /* 0x0004e20000002400 */
[----:B------:R-:W-:Y:S02]  /*2fff0*/  IMAD.IADD R49, R48, 0x1, -R49 ;  /* 0x0000000130317824 */ /* 0x000fe400078e0a31 */
        /* <DEDUP_REMOVED lines=18> */
[----:B------:R-:W-:-:S02]  /*30120*/  IMAD R48, R10, R51, 0x1 ;  /* 0x000000010a307424 */ /* 0x000fc400078e0233 */
[----:B--2---:R-:W-:Y:S01]  /*30130*/  FMUL.FTZ R64, R71, R18 ;  /* 0x0000001247407220 */ /* 0x004fe20000410000 */
[----:B------:R-:W2:Y:S01]  /*30140*/  MUFU.TANH R9, R9 ;  /* 0x0000000900097308 */ /* 0x000ea20000002400 */
[----:B------:R-:W-:Y:S01]  /*30150*/  IMAD R48, R49, -0x2, R48 ;  /* 0xfffffffe31307824 */ /* 0x000fe200078e0230 */
[----:B------:R-:W-:-:S06]  /*30160*/  LOP3.LUT R18, RZ, R19, RZ, 0x33, !PT ;  /* 0x00000013ff127212 */ /* 0x000fcc00078e33ff */
        /* <DEDUP_REMOVED lines=69> */
.L_x_3778:
[----:B------:R-:W-:Y:S05]  /*305c0*/  BSYNC B4 ;  /* 0x0000000000047941 */ /* 0x000fea0003800000 */
.L_x_3777:
[----:B------:R-:W-:Y:S01]  /*305d0*/  LOP3.LUT R18, RZ, R18, RZ, 0x33, !PT ;  /* 0x00000012ff127212 */ /* 0x000fe200078e33ff */
[----:B------:R-:W-:Y:S06]  /*305e0*/  BRA `(.L_x_3779) ;  /* 0x0000000000287947 */ /* 0x000fec0003800000 */
.L_x_3776:
        /* <DEDUP_REMOVED lines=10> */
.L_x_3779:
[----:B------:R-:W-:Y:S05]  /*30690*/  BSYNC B3 ;  /* 0x0000000000037941 */ /* 0x000fea0003800000 */
.L_x_3775:
[----:B------:R-:W-:-:S05]  /*306a0*/  IMAD R18, R7, R18, R71 ;  /* 0x0000001207127224 */ /* 0x000fca00078e0247 */
[----:B------:R-:W-:Y:S02]  /*306b0*/  VIMNMX R55, R55, R18, !PT ;  /* 0x0000001237377248 */ /* 0x000fe40007fe0100 */
[----:B------:R-:W-:-:S07]  /*306c0*/  VIADDMNMX R58, R18, R7, R58, PT ;  /* 0x00000007123a7246 */ /* 0x000fce000380013a */
.L_x_3774:
[----:B------:R-:W-:Y:S05]  /*306d0*/  BSYNC B2 ;  /* 0x0000000000027941 */ /* 0x000fea0003800000 */
.L_x_3773:
        /* <DEDUP_REMOVED lines=136> */
.L_x_3785:
[----:B------:R-:W-:Y:S05]  /*30f60*/  BSYNC B4 ;  /* 0x0000000000047941 */ /* 0x000fea0003800000 */
.L_x_3784:
[----:B------:R-:W-:Y:S01]  /*30f70*/  LOP3.LUT R8, RZ, R8, RZ, 0x33, !PT ;  /* 0x00000008ff087212 */ /* 0x000fe200078e33ff */
[----:B------:R-:W-:Y:S06]  /*30f80*/  BRA `(.L_x_3786) ;  /* 0x0000000000287947 */ /* 0x000fec0003800000 */
.L_x_3783:
        /* <DEDUP_REMOVED lines=10> */
.L_x_3786:
[----:B------:R-:W-:Y:S05]  /*31030*/  BSYNC B3 ;  /* 0x0000000000037941 */ /* 0x000fea0003800000 */
.L_x_3782:
[----:B------:R-:W-:-:S05]  /*31040*/  IMAD R8, R7, R8, R71 ;  /* 0x0000000807087224 */ /* 0x000fca00078e0247 */
[----:B------:R-:W-:Y:S02]  /*31050*/  VIADDMNMX R68, R8, R7, R68, PT ;  /* 0x0000000708447246 */ /* 0x000fe40003800144 */
[----:B------:R-:W-:-:S07]  /*31060*/  VIMNMX R65, R65, R8, !PT ;  /* 0x0000000841417248 */ /* 0x000fce0007fe0100 */
.L_x_3781:
[----:B------:R-:W-:Y:S05]  /*31070*/  BSYNC B2 ;  /* 0x0000000000027941 */ /* 0x000fea0003800000 */
.L_x_3780:
        /* <DEDUP_REMOVED lines=77> */
[----:B------:R-:W-:Y:S02]  /*31550*/  ISETP.GT.AND P2, PT, R65, 0x49, !P2 ;  /* 0x000000494100780c */ /* 0x000fe40005744270 */
[----:B------:R-:W-:Y:S02]  /*31560*/  ISETP.LT.OR P1, PT, R68, 0x49, P1 ;  /* 0x000000494400780c */ /* 0x000fe40000f21670 */
[----:B------:R-:W-:Y:S02]  /*31570*/  FSEL R35, R35, -INF , !P0 ;  /* 0xff80000023237808 */ /* 0x000fe40004000000 */
[----:B------:R-:W-:-:S02]  /*31580*/  ISETP.GT.AND P3, PT, R65, 0x50, !P3 ;  /* 0x000000504100780c */ /* 0x000fc40005f64270 */
[----:B------:R-:W-:Y:S02]  /*31590*/  ISETP.LT.OR P2, PT, R68, 0x4a, P2 ;  /* 0x0000004a4400780c */ /* 0x000fe40001741670 */
        /* <DEDUP_REMOVED lines=51> */
[----:B------:R-:W-:Y:S01]  /*318d0*/  FMNMX.FTZ R7, R35, R24, !PT ;  /* 0x0000001823077209 */ /* 0x000fe20007810000 */
[----:B------:R-:W2:Y:S01]  /*318e0*/  LD.E R70, desc[UR4][R8.64+0x20] ;  /* 0x0000200408467980 */ /* 0x000ea2000c101900 */
        /* <DEDUP_REMOVED lines=99> */
[----:B------:R-:W-:Y:S01]  /*31f20*/  FFMA.FTZ R174, R34, R65, -R8 ;  /* 0x0000004122ae7223 */ /* 0x000fe20000010808 */
[----:B--2---:R-:W-:-:S06]  /*31f30*/  FADD.FTZ R34, R154, R21 ;  /* 0x000000159a227221 */ /* 0x004fcc0000010000 */
[----:B------:R-:W2:Y:S01]  /*31f40*/  MUFU.EX2 R19, R19 ;  /* 0x0000001300137308 */ /* 0x000ea20000000800 */
[----:B------:R-:W-:Y:S01]  /*31f50*/  FADD.FTZ R9, R155, R32 ;  /* 0x000000209b097221 */ /* 0x000fe20000010000 */
[----:B------:R-:W-:-:S06]  /*31f60*/  FFMA.FTZ R167, R59, R65, -R8 ;  /* 0x000000413ba77223 */ /* 0x000fcc0000010808 */
        /* <DEDUP_REMOVED lines=239> */
[----:B------:R-:W-:-:S03]  /*32e60*/  FMUL.FTZ R107, R24, R107 ;  /* 0x0000006b186b7220 */ /* 0x000fc60000410000 */
[----:B------:R-:W2:Y:S04]  /*32e70*/  LD.E R138, desc[UR20][R8.64+0x1b8] ;  /* 0x0001b814088a7980 */ /* 0x000ea8000c101900 */
[----:B------:R-:W2:Y:S04]  /*32e80*/  LD.E R136, desc[UR22][R8.64+0x1bc] ;  /* 0x0001bc1608887980 */ /* 0x000ea8000c101900 */
[----:B------:R-:W2:Y:S04]  /*32e90*/  LD.E R144, desc[UR10][R8.64+0x1c8] ;  /* 0x0001c80a08907980 */ /* 0x000ea8000c101900 */
[----:B------:R-:W2:Y:S04]  /*32ea0*/  LD.E R140, desc[UR12][R8.64+0x1cc] ;  /* 0x0001cc0c088c7980 */ /* 0x000ea8000c101900 */
[----:B------:R-:W2:Y:S04]  /*32eb0*/  LD.E R142, desc[UR14][R8.64+0x1d8] ;  /* 0x0001d80e088e7980 */ /* 0x000ea8000c101900 */
[----:B------:R-:W2:Y:S04]  /*32ec0*/  LD.E R190, desc[UR16][R8.64+0x1dc] ;  /* 0x0001dc1008be7980 */ /* 0x000ea8000c101900 */
[----:B------:R-:W2:Y:S04]  /*32ed0*/  LD.E R146, desc[UR18][R8.64+0x1e8] ;  /* 0x0001e81208927980 */ /* 0x000ea8000c101900 */
[----:B------:R0:W-:Y:S04]  /*32ee0*/  ST.E desc[UR4][R8.64+0xb0], R107 ;  /* 0x0000b06b08007985 */ /* 0x0001e8000c101904 */
[----:B------:R-:W2:Y:S04]  /*32ef0*/  LD.E R150, desc[UR20][R8.64+0x1ec] ;  /* 0x0001ec1408967980 */ /* 0x000ea8000c101900 */
[----:B------:R-:W2:Y:S01]  /*32f00*/  LD.E R148, desc[UR22][R8.64+0x1f8] ;  /* 0x0001f81608947980 */ /* 0x000ea2000c101900 */
[----:B0-----:R-:W-:-:S03]  /*32f10*/  FMUL.FTZ R107, R24, R83 ;  /* 0x00000053186b7220 */ /* 0x001fc60000410000 */
        /* <DEDUP_REMOVED lines=234> */
[C---:B---3--:R-:W-:Y:S01]  /*33dc0*/  FMUL.FTZ R35, R7.reuse, R146 ;  /* 0x0000009207237220 */ /* 0x048fe20000410000 */
[C---:B------:R-:W-:Y:S02]  /*33dd0*/  FMUL.FTZ R83, R7.reuse, R83 ;  /* 0x0000005307537220 */ /* 0x040fe40000410000 */
[----:B------:R3:W-:Y:S01]  /*33de0*/  ST.E desc[UR4][R8.64+0x1c8], R3 ;  /* 0x0001c80308007985 */ /* 0x0007e2000c101904 */
[C---:B0-----:R-:W-:Y:S01]  /*33df0*/  FMUL.FTZ R37, R7.reuse, R150 ;  /* 0x0000009607257220 */ /* 0x041fe20000410000 */
[C---:B-1----:R-:W-:Y:S02]  /*33e00*/  FMUL.FTZ R29, R7.reuse, R190 ;  /* 0x000000be071d7220 */ /* 0x042fe40000410000 */
[----:B------:R0:W-:Y:S01]  /*33e10*/  ST.E desc[UR8][R8.64+0x1cc], R31 ;  /* 0x0001cc1f08007985 */ /* 0x0001e2000c101908 */
[----:B--2---:R-:W-:-:S03]  /*33e20*/  FMUL.FTZ R39, R7, R148 ;  /* 0x0000009407277220 */ /* 0x004fc60000410000 */
[----:B------:R-:W-:Y:S04]  /*33e30*/  ST.E desc[UR10][R8.64+0x1d8], R33 ;  /* 0x0001d82108007985 */ /* 0x000fe8000c10190a */
[----:B------:R-:W-:Y:S04]  /*33e40*/  ST.E desc[UR6][R8.64+0x1dc], R29 ;  /* 0x0001dc1d08007985 */ /* 0x000fe8000c101906 */
[----:B------:R-:W-:Y:S04]  /*33e50*/  ST.E desc[UR12][R8.64+0x1e8], R35 ;  /* 0x0001e82308007985 */ /* 0x000fe8000c10190c */
[----:B------:R-:W-:Y:S04]  /*33e60*/  ST.E desc[UR14][R8.64+0x1ec], R37 ;  /* 0x0001ec2508007985 */ /* 0x000fe8000c10190e */
[----:B------:R-:W-:Y:S04]  /*33e70*/  ST.E desc[UR16][R8.64+0x1f8], R39 ;  /* 0x0001f82708007985 */ /* 0x000fe8000c101910 */
[----:B------:R1:W-:Y:S04]  /*33e80*/  ST.E desc[UR18][R8.64+0x1fc], R83 ;  /* 0x0001fc5308007985 */ /* 0x0003e8000c101912 */
[----:B---3--:R-:W2:Y:S01]  /*33e90*/  LDL.64 R2, [R0+0x80] ;  /* 0x0000800000027983 */ /* 0x008ea20000100a00 */
[----:B------:R-:W-:-:S02]  /*33ea0*/  LEA.HI R24, R6, 0x8, RZ, 0x19 ;  /* 0x0000000806187811 */ /* 0x000fc400078fc8ff */
[----:B------:R-:W-:Y:S01]  /*33eb0*/  R2UR UR28, R4 ;  /* 0x00000000041c72ca */ /* 0x000fe200000e0000 */
[----:B0-----:R-:W3:Y:S02]  /*33ec0*/  LDL.64 R30, [R0] ;  /* 0x00000000001e7983 */ /* 0x001ee40000100a00 */
[----:B------:R0:W-:Y:S01]  /*33ed0*/  BAR.SYNC.DEFER_BLOCKING R24, 0x100 ;  /* 0x000400180000751d */ /* 0x0001e20000010000 */
[----:B------:R-:W-:-:S05]  /*33ee0*/  R2UR UR29, R5 ;  /* 0x00000000051d72ca */ /* 0x000fca00000e0000 */
[----:B------:R-:W4:Y:S04]  /*33ef0*/  LDL.64 R6, [R0+0x98] ;  /* 0x0000980000067983 */ /* 0x000f280000100a00 */
[----:B-1----:R-:W4:Y:S04]  /*33f00*/  LDL.64 R8, [R0+0x88] ;  /* 0x0000880000087983 */ /* 0x002f280000100a00 */
        /* <DEDUP_REMOVED lines=64> */
[----:B0-----:R-:W2:Y:S04]  /*34310*/  LD.E R24, desc[UR26][R2.64+0x100] ;  /* 0x0001001a02187980 */ /* 0x001ea8000c101900 */
        /* <DEDUP_REMOVED lines=218> */
[----:B0-----:R-:W4:Y:S01]  /*350c0*/  LD.E R29, desc[UR22][R2.64+0x14] ;  /* 0x00001416021d7980 */ /* 0x001f22000c101900 */
[----:B------:R-:W-:Y:S02]  /*350d0*/  F2FP.BF16.F32.PACK_AB R154, R27, R154 ;  /* 0x0000009a1b9a723e */ /* 0x000fe400000010ff */
[----:B------:R-:W-:Y:S01]  /*350e0*/  F2FP.BF16.F32.PACK_AB R153, R26, R153 ;  /* 0x000000991a99723e */ /* 0x000fe200000010ff */
[----:B------:R-:W4:Y:S01]  /*350f0*/  LD.E R25, desc[UR30][R2.64+0x4] ;  /* 0x0000041e02197980 */ /* 0x000f22000c101900 */
[----:B------:R-:W-:-:S03]  /*35100*/  F2FP.BF16.F32.PACK_AB R155, R28, R155 ;  /* 0x0000009b1c9b723e */ /* 0x000fc600000010ff */
        /* <DEDUP_REMOVED lines=128> */
[----:B------:R-:W-:Y:S01]  /*35910*/  R2UR UR7, R7 ;  /* 0x00000000070772ca */ /* 0x000fe200000e0000 */
[----:B------:R-:W-:Y:S01]  /*35920*/  VOTEU.ANY UP0, P0 ;  /* 0x00000000003f7886 */ /* 0x000fe20000000100 */
        /* <DEDUP_REMOVED lines=52> */
[----:B------:R-:W-:Y:S02]  /*35c70*/  R2UR UR4, R4 ;  /* 0x00000000040472ca */ /* 0x000fe400000e0000 */
[----:B------:R-:W-:-:S13]  /*35c80*/  R2UR UR5, R5 ;  /* 0x00000000050572ca */ /* 0x000fda00000e0000 */
        /* <DEDUP_REMOVED lines=3849> */
[----:B------:R-:W-:-:S04]  /*44d20*/  R2UR UR7, R7 ;  /* 0x00000000070772ca */ /* 0x000fc800000e0000 */
[----:B------:R-:W-:Y:S02]  /*44d30*/  R2UR UR6, R6 ;  /* 0x00000000060672ca */ /* 0x000fe400000e0000 */
[----:B------:R-:W-:Y:S02]  /*44d40*/  F2FP.BF16.F32.PACK_AB R188, R187, R188 ;  /* 0x000000bcbbbc723e */ /* 0x000fe400000010ff */
        /* <DEDUP_REMOVED lines=1174> */
.L_x_3788:
[----:B------:R-:W-:Y:S05]  /*496b0*/  BSYNC B2 ;  /* 0x0000000000027941 */ /* 0x000fea0003800000 */
.L_x_3787:
[C---:B------:R-:W-:Y:S02]  /*496c0*/  R2UR UR6, R4.reuse ;  /* 0x00000000040672ca */ /* 0x040fe400000e0000 */
[C---:B------:R-:W-:Y:S02]  /*496d0*/  R2UR UR7, R5.reuse ;  /* 0x00000000050772ca */ /* 0x040fe400000e0000 */
[----:B------:R-:W-:Y:S02]  /*496e0*/  R2UR UR4, R4 ;  /* 0x00000000040472ca */ /* 0x000fe400000e0000 */
[----:B------:R-:W-:-:S09]  /*496f0*/  R2UR UR5, R5 ;  /* 0x00000000050572ca */ /* 0x000fd200000e0000 */
[----:B------:R-:W2:Y:S04]  /*49700*/  LD.E.64 R2, desc[UR6][R8.64+0x20] ;  /* 0x0000200608027980 */ /* 0x000ea8000c101b00 */
[----:B------:R-:W3:Y:S01]  /*49710*/  LD.E R0, desc[UR4][R8.64+0xc] ;  /* 0x00000c0408007980 */ /* 0x000ee2000c101900 */
[----:B--2---:R-:W-:Y:S01]  /*49720*/  MOV R3, R2 ;  /* 0x0000000200037202 */ /* 0x004fe20000000f00 */
[----:B------:R-:W-:-:S04]  /*49730*/  IMAD.MOV.U32 R2, RZ, RZ, R224 ;  /* 0x000000ffff027224 */ /* 0x000fc800078e00e0 */
[----:B-----5:R-:W-:-:S05]  /*49740*/  IMAD R3, R6, 0x8, R3 ;  /* 0x0000000806037824 */ /* 0x020fca00078e0203 */
[----:B---3--:R-:W-:Y:S01]  /*49750*/  PRMT R0, R0, 0x654, R3 ;  /* 0x0000065400007816 */ /* 0x008fe20000000003 */
[----:B------:R-:W-:-:S03]  /*49760*/  IMAD.MOV.U32 R3, RZ, RZ, 0x0 ;  /* 0x00000000ff037424 */ /* 0x000fc600078e00ff */
[----:B------:R0:W-:Y:S02]  /*49770*/  SYNCS.ARRIVE.TRANS64.RED.A1T0 RZ, [R0+URZ], RZ ;  /* 0x000000ff00ff79a7 */ /* 0x0001e4000810043f */
[----:B0-----:R-:W-:Y:S05]  /*49780*/  RET.REL.NODEC R2 `(_ZN7cutlass13device_kernelIN5flash11enable_sm90INS1_16FlashAttnFwdSm90INS1_25CollectiveMainloopFwdSm90ILi2EN4cute5tupleIJNS5_1CILi1EEES8_S8_EEENS6_IJNS7_ILi128EEENS7_ILi96EEENS7_ILi64EEEEEELi256ENS_10bfloat16_tEfNS_4arch4Sm90ELb0ELb1ELb1ELb1ELb1ELb0ELb1ELb1ELb0ELb1ELb0ELb0EEENS1_21CollectiveEpilogueFwdINS6_IJSA_NS7_ILi256EEESB_EEES9_SE_SG_Li256ELb1ELb1ELb0ELb0EEENS1_36VarlenDynamicPersistentTileSchedulerILi128ELi96ELi256ELi128ELb0ELb1ELb1ELb1ELb0ELb1EEEEEEEEEvNT_6ParamsE) ;  /* 0xfffffb68021c7950 */ /* 0x001fea0003c3ffff */
.L_x_3763:
[----:B0-----:R0:W1:Y:S02]  /*49790*/  SYNCS.PHASECHK.TRANS64.TRYWAIT P0, [R2+URZ], R3 ;  /* 0x00000003020075a7 */ /* 0x001064000800017f */
[----:B-1----:R-:W-:Y:S05]  /*497a0*/  @!P0 NANOSLEEP.SYNCS 0x989680 ;  /* 0x009896800000895d */ /* 0x002fea0003900000 */
[----:B------:R-:W1:Y:S02]  /*497b0*/  @!P0 SYNCS.PHASECHK.TRANS64 P0, [R2+URZ], R3 ;  /* 0x00000003020085a7 */ /* 0x000e64000800007f */
[----:B-1----:R-:W-:Y:S05]  /*497c0*/  @!P0 BRA `(.L_x_3763) ;  /* 0xfffffffc00f08947 */ /* 0x002fea000383ffff */
[----:B------:R-:W-:Y:S05]  /*497d0*/  BRA `(.L_x_3762) ;  /* 0xfffffe4400dc7947 */ /* 0x000fea000383ffff */
.L_x_3770:
[----:B0-----:R0:W1:Y:S02]  /*497e0*/  SYNCS.PHASECHK.TRANS64.TRYWAIT P0, [R8+URZ], R9 ;  /* 0x00000009080075a7 */ /* 0x001064000800017f */
[----:B-1----:R-:W-:Y:S05]  /*497f0*/  @!P0 NANOSLEEP.SYNCS 0x989680 ;  /* 0x009896800000895d */ /* 0x002fea0003900000 */
[----:B------:R-:W1:Y:S02]  /*49800*/  @!P0 SYNCS.PHASECHK.TRANS64 P0, [R8+URZ], R9 ;  /* 0x00000009080085a7 */ /* 0x000e64000800007f */
[----:B-1----:R-:W-:Y:S05]  /*49810*/  @!P0 BRA `(.L_x_3770) ;  /* 0xfffffffc00f08947 */ /* 0x002fea000383ffff */
[----:B------:R-:W-:Y:S05]  /*49820*/  BRA `(.L_x_3769) ;  /* 0xfffffe4c00b07947 */ /* 0x000fea000383ffff */
.L_x_3789:
        /* <DEDUP_REMOVED lines=13> */
.L_x_6459:


//--------------------- .text._ZN7cutlass13device_kernelIN5flash11enable_sm90INS1_16FlashAttnFwdSm90INS1_25CollectiveMainloopFwdSm90ILi2EN4cute5tupleIJNS5_1CILi1EEES8_S8_EEENS6_IJNS7_ILi128EEENS7_ILi96EEENS7_ILi64EEEEEELi256ENS_10bfloat16_tEfNS_4arch4Sm90ELb0ELb1ELb1ELb1ELb1ELb1ELb1ELb1ELb0ELb1ELb0ELb0EEENS1_21CollectiveEpilogueFwdINS6_IJSA_NS7_ILi256EEESB_EEES9_SE_SG_Li256ELb1ELb1ELb0ELb0EEENS1_36VarlenDynamicPersistentTileSchedulerILi128ELi96ELi256ELi128ELb0ELb1ELb1ELb1ELb0ELb1EEEEEEEEEvNT_6ParamsE --------------------------
	.section	.text._ZN7cutlass13device_kernelIN5flash11enable_sm90INS1_16FlashAttnFwdSm90INS1_25CollectiveMainloopFwdSm90ILi2EN4cute5tupleIJNS5_1CILi1EEES8_S8_EEENS6_IJNS7_ILi128EEENS7_ILi96EEENS7_ILi64EEEEEELi256ENS_10bfloat16_tEfNS_4arch4Sm90ELb0ELb1ELb1ELb1ELb1ELb1ELb1ELb1ELb0ELb1ELb0ELb0EEENS1_21CollectiveEpilogueFwdINS6_IJSA_NS7_ILi256EEESB_EEES9_SE_SG_Li256ELb1ELb1ELb0ELb0EEENS1_36VarlenDynamicPersistentTileSchedulerILi128ELi96ELi256ELi128ELb0ELb1ELb1ELb1ELb0ELb1EEEEEEEEEvNT_6ParamsE,"ax",@progbits
	.align	128
.text._ZN7cutlass13device_kernelIN5flash11enable_sm90INS1_16FlashAttnFwdSm90INS1_25CollectiveMainloopFwdSm90ILi2EN4cute5tupleIJNS5_1CILi1EEES8_S8_EEENS6_IJNS7_ILi128EEENS7_ILi96EEENS7_ILi64EEEEEELi256ENS_10bfloat16_tEfNS_4arch4Sm90ELb0ELb1ELb1ELb1ELb1ELb1ELb1ELb1ELb0ELb1ELb0ELb0EEENS1_21CollectiveEpilogueFwdINS6_IJSA_NS7_ILi256EEESB_EEES9_SE_SG_Li256ELb1ELb1ELb0ELb0EEENS1_36VarlenDynamicPersistentTileSchedulerILi128ELi96ELi256ELi128ELb0ELb1ELb1ELb1ELb0ELb1EEEEEEEEEvNT_6ParamsE:
        .type           _ZN7cutlass13device_kernelIN5flash11enable_sm90INS1_16FlashAttnFwdSm90INS1_25CollectiveMainloopFwdSm90ILi2EN4cute5tupleIJNS5_1CILi1EEES8_S8_EEENS6_IJNS7_ILi128EEENS7_ILi96EEENS7_ILi64EEEEEELi256ENS_10bfloat16_tEfNS_4arch4Sm90ELb0ELb1ELb1ELb1ELb1ELb1ELb1ELb1ELb0ELb1ELb0ELb0EEENS1_21CollectiveEpilogueFwdINS6_IJSA_NS7_ILi256EEESB_EEES9_SE_SG_Li256ELb1ELb1ELb0ELb0EEENS1_36VarlenDynamicPersistentTileSchedulerILi128ELi96ELi256ELi128ELb0ELb1ELb1ELb1ELb0ELb1EEEEEEEEEvNT_6ParamsE,@function
        .size           _ZN7cutlass13device_kernelIN5flash11enable_sm90INS1_16FlashAttnFwdSm90INS1_25CollectiveMainloopFwdSm90ILi2EN4cute5tupleIJNS5_1CILi1EEES8_S8_EEENS6_IJNS7_ILi128EEENS7_ILi96EEENS7_ILi64EEEEEELi256ENS_10bfloat16_tEfNS_4arch4Sm90ELb0ELb1ELb1ELb1ELb1ELb1ELb1ELb1ELb0ELb1ELb0ELb0EEENS1_21CollectiveEpilogueFwdINS6_IJSA_NS7_ILi256EEESB_EEES9_SE_SG_Li256ELb1ELb1ELb0ELb0EEENS1_36VarlenDynamicPersistentTileSchedulerILi128ELi96ELi256ELi128ELb0ELb1ELb1ELb1ELb0ELb1EEEEEEEEEvNT_6ParamsE,(.L_x_6461 - _ZN7cutlass13device_kernelIN5flash11enable_sm90INS1_16FlashAttnFwdSm90INS1_25CollectiveMainloopFwdSm90ILi2EN4cute5tupleIJNS5_1CILi1EEES8_S8_EEENS6_IJNS7_ILi128EEENS7_ILi96EEENS7_ILi64EEEEEELi256ENS_10bfloat16_tEfNS_4arch4Sm90ELb0ELb1ELb1ELb1ELb1ELb1ELb1ELb1ELb0ELb1ELb0ELb0EEENS1_21CollectiveEpilogueFwdINS6_IJSA_NS7_ILi256EEESB_EEES9_SE_SG_Li256ELb1ELb1ELb0ELb0EEENS1_36VarlenDynamicPersistentTileSchedulerILi128ELi96ELi256ELi128ELb0ELb1ELb1ELb1ELb0ELb1EEEEEEEEEvNT_6ParamsE)
        .other          _ZN7cutlass13device_kernelIN5flash11enable_sm90INS1_16FlashAttnFwdSm90INS1_25CollectiveMainloopFwdSm90ILi2EN4cute5tupleIJNS5_1CILi1EEES8_S8_EEENS6_IJNS7_ILi128EEENS7_ILi96EEENS7_ILi64EEEEEELi256ENS_10bfloat16_tEfNS_4arch4Sm90ELb0ELb1ELb1ELb1ELb1ELb1ELb1ELb1ELb0ELb1ELb0ELb0EEENS1_21CollectiveEpilogueFwdINS6_IJSA_NS7_ILi256EEESB_EEES9_SE_SG_Li256ELb1ELb1ELb0ELb0EEENS1_36VarlenDynamicPersistentTileSchedulerILi128ELi96ELi256ELi128ELb0ELb1ELb1ELb1ELb0ELb1EEEEEEEEEvNT_6ParamsE,@"STO_CUDA_ENTRY STV_DEFAULT"
_ZN7cutlass13device_kernelIN5flash11enable_sm90INS1_16FlashAttnFwdSm90INS1_25CollectiveMainloopFwdSm90ILi2EN4cute5tupleIJNS5_1CILi1EEES8_S8_EEENS6_IJNS7_ILi128EEENS7_ILi96EEENS7_ILi64EEEEEELi256ENS_10bfloat16_tEfNS_4arch4Sm90ELb0ELb1ELb1ELb1ELb1ELb1ELb1ELb1ELb0ELb1ELb0ELb0EEENS1_21CollectiveEpilogueFwdINS6_IJSA_NS7_ILi256EEESB_EEES9_SE_SG_Li256ELb1ELb1ELb0ELb0EEENS1_36VarlenDynamicPersistentTileSchedulerILi128ELi96ELi256ELi128ELb0ELb1ELb1ELb1ELb0ELb1EEEEEEEEEvNT_6ParamsE:
[----:B------:R-:W0:Y:S02]  /*0000*/  LDC R1, c[0x0][0x28] ;  /* 0x00000a00ff017b82 */ /* 0x000e240000000800 */
[----:B0-----:R-:W-:-:S05]  /*0010*/  VIADD R1, R1, 0xfffffb50 ;  /* 0xfffffb5001017836 */ /* 0x001fca0000000000 */
[----:B------:R-:W-:Y:S01]  /*0020*/  R2UR UR4, R1 ;  /* 0x00000000010472ca */ /* 0x000fe200000e0000 */
[----:B------:R-:W0:Y:S01]  /*0030*/  S2R R3, SR_TID.X ;  /* 0x0000000000037919 */ /* 0x000e220000002100 */
[----:B------:R-:W-:Y:S01]  /*0040*/  ELECT P0, URZ, PT ;  /* 0x00000000003f782f */ /* 0x000fe20003800000 */
[----:B------:R-:W-:Y:S01]  /*0050*/  BSSY B0, `(.L_x_3790) ;  /* 0x0000012000007945 */ /* 0x000fe20003800000 */
[----:B------:R-:W-:Y:S01]  /*0060*/  ULDC UR37, c[0x0][0x20] ;  /* 0x0000080000257ab9 */ /* 0x000fe20000000800 */
[----:B------:R-:W-:-:S08]  /*0070*/  ULDC UR36, c[0x0][0x24] ;  /* 0x0000090000247ab9 */ /* 0x000fd00000000800 */
[----:B------:R-:W-:-:S04]  /*0080*/  UIADD3 UR37, UP0, UR4, UR37, URZ ;  /* 0x0000002504257290 */ /* 0x000fc8000ff1e03f */
[----:B------:R-:W-:Y:S01]  /*0090*/  UIADD3.X UR36, URZ, UR36, URZ, UP0, !UPT ;  /* 0x000000243f247290 */ /* 0x000fe200087fe43f */
        /* <DEDUP_REMOVED lines=13> */
.L_x_3791:
[----:B------:R-:W-:Y:S05]  /*0170*/  BSYNC B0 ;  /* 0x0000000000007941 */ /* 0x000fea0003800000 */
.L_x_3790:
        /* <DEDUP_REMOVED lines=21> */
[----:B0-----:R0:W1:Y:S01]  /*02d0*/  @UP1 SYNCS.EXCH.64 URZ, [UR8+0x32400], UR4 ;  /* 0x03240004083f15b2 */ /* 0x0010620008000100 */
[----:B------:R0:W2:Y:S04]  /*02e0*/  @UP2 SYNCS.EXCH.64 URZ, [UR8+0x32410], UR4 ;  /* 0x03241004083f25b2 */ /* 0x0000a80008000100 */
[----:B------:R0:W3:Y:S01]  /*02f0*/  @UP3 SYNCS.EXCH.64 URZ, [UR8+0x32420], UR6 ;  /* 0x03242006083f35b2 */ /* 0x0000e20008000100 */
        /* <DEDUP_REMOVED lines=18> */
[----:B----4-:R-:W-:Y:S01]  /*0420*/  NOP ;  /* 0x0000000000007918 */ /* 0x010fe20000000000 */
.L_x_3792:
[----:B------:R-:W4:Y:S01]  /*0430*/  SHFL.IDX PT, R2, R0, RZ, 0x1f ;  /* 0x00001fff00027589 */ /* 0x000f2200000e0000 */
[----:B------:R-:W-:Y:S01]  /*0440*/  NOP ;  /* 0x0000000000007918 */ /* 0x000fe20000000000 */
[----:B----4-:R-:W-:-:S13]  /*0450*/  ISETP.NE.AND P0, PT, R2, RZ, PT ;  /* 0x000000ff0200720c */ /* 0x010fda0003f05270 */
        /* <DEDUP_REMOVED lines=19> */
.L_x_3793:
[----:B------:R-:W4:Y:S01]  /*0590*/  SHFL.IDX PT, R2, R0, RZ, 0x1f ;  /* 0x00001fff00027589 */ /* 0x000f2200000e0000 */
[----:B------:R-:W-:Y:S01]  /*05a0*/  NOP ;  /* 0x0000000000007918 */ /* 0x000fe20000000000 */
[----:B----4-:R-:W-:-:S13]  /*05b0*/  ISETP.NE.AND P0, PT, R2, RZ, PT ;  /* 0x000000ff0200720c */ /* 0x010fda0003f05270 */
        /* <DEDUP_REMOVED lines=14> */
[----:B----4-:R-:W-:Y:S01]  /*06a0*/  NOP ;  /* 0x0000000000007918 */ /* 0x010fe20000000000 */
.L_x_3794:
        /* <DEDUP_REMOVED lines=22> */
.L_x_3795:
        /* <DEDUP_REMOVED lines=22> */
.L_x_3796:
[----:B------:R-:W-:Y:S01]  /*0970*/  PLOP3.LUT P0, PT, PT, PT, UP0, 0x80, 0x0 ;  /* 0x000000000000781c */ /* 0x000fe20003f0f008 */
[----:B------:R-:W-:Y:S01]  /*0980*/  UMOV UR38, 0x1 ;  /* 0x0000000100267882 */ /* 0x000fe20000000000 */
[----:B------:R-:W-:Y:S01]  /*0990*/  NOP ;  /* 0x0000000000007918 */ /* 0x000fe20000000000 */
[----:B------:R-:W-:Y:S01]  /*09a0*/  USEL UR38, UR38, 0x2, !UP0 ;  /* 0x0000000226267887 */ /* 0x000fe2000c000000 */
[----:B------:R-:W-:Y:S01]  /*09b0*/  BSSY B9, `(.L_x_3797) ;  /* 0x00036bc000097945 */ /* 0x000fe20003800000 */
[----:B------:R-:W-:Y:S01]  /*09c0*/  ULDC.64 UR44, c[0x0][0x208] ;  /* 0x00008200002c7ab9 */ /* 0x000fe20000000a00 */
[----:B------:R-:W-:Y:S02]  /*09d0*/  IMAD.U32 R16, RZ, RZ, UR37 ;  /* 0x00000025ff107e24 */ /* 0x000fe4000f8e00ff */
[----:B------:R-:W-:Y:S01]  /*09e0*/  IMAD.U32 R17, RZ, RZ, UR36 ;  /* 0x00000024ff117e24 */ /* 0x000fe2000f8e00ff */
[----:B0123--:R-:W-:Y:S06]  /*09f0*/  BAR.SYNC.DEFER_BLOCKING 0x0 ;  /* 0x0000000000007b1d */ /* 0x00ffec0000010000 */
[----:B------:R-:W-:Y:S05]  /*0a00*/  @!P0 BRA `(.L_x_3798) ;  /* 0x000002ec002c8947 */ /* 0x000fea0003800000 */
.L_x_3799:
[----:B------:R-:W-:-:S08]  /*0a10*/  NOP ;  /* 0x0000000000007918 */ /* 0x000fd00000000000 */
[----:B------:R-:W0:Y:S02]  /*0a20*/  USETMAXREG.TRY_ALLOC.CTAPOOL UP0, 0xe8 ;  /* 0x000000e8000079c8 */ /* 0x000e240008000600 */
[----:B0-----:R-:W-:-:S13]  /*0a30*/  PLOP3.LUT P0, PT, PT, PT, UP0, 0x80, 0x0 ;  /* 0x000000000000781c */ /* 0x001fda0003f0f008 */
[----:B------:R-:W-:Y:S05]  /*0a40*/  @!P0 BRA `(.L_x_3799) ;  /* 0xfffffffc00f08947 */ /* 0x000fea000383ffff */
[----:B------:R-:W0:Y:S01]  /*0a50*/  S2R R0, SR_TID.X ;  /* 0x0000000000007919 */ /* 0x000e220000002100 */
[----:B------:R-:W1:Y:S01]  /*0a60*/  S2UR UR4, SR_CgaCtaId ;  /* 0x00000000000479c3 */ /* 0x000e620000008800 */
[----:B------:R-:W-:Y:S01]  /*0a70*/  MOV R148, 0x400 ;  /* 0x0000040000947802 */ /* 0x000fe20000000f00 */
[----:B------:R-:W-:-:S06]  /*0a80*/  UIADD3 UR39, UP0, UR37, 0x1f8, URZ ;  /* 0x000001f825277890 */ /* 0x000fcc000ff1e03f */
[----:B------:R-:W-:Y:S06]  /*0a90*/  BAR.ARV 0x8, 0x180 ;  /* 0x0206000000007b1d */ /* 0x000fec0000002000 */
[----:B------:R-:W-:Y:S01]  /*0aa0*/  UIADD3 UR40, UP1, UR37, 0x204, URZ ;  /* 0x0000020425287890 */ /* 0x000fe2000ff3e03f */
[----:B------:R-:W-:Y:S01]  /*0ab0*/  STL.64 [R1+0x1f8], RZ ;  /* 0x0001f8ff01007387 */ /* 0x000fe20000100a00 */
[----:B------:R-:W-:Y:S02]  /*0ac0*/  UIADD3.X UR41, URZ, UR36, URZ, UP0, !UPT ;  /* 0x000000243f297290 */ /* 0x000fe400087fe43f */
[----:B------:R-:W-:Y:S01]  /*0ad0*/  UIADD3.X UR42, URZ, UR36, URZ, UP1, !UPT ;  /* 0x000000243f2a7290 */ /* 0x000fe20008ffe43f */
[----:B------:R-:W-:Y:S04]  /*0ae0*/  STL [R1+0x200], RZ ;  /* 0x000200ff01007387 */ /* 0x000fe80000100800 */
[----:B------:R-:W-:Y:S01]  /*0af0*/  STL [R1+0x204], RZ ;  /* 0x000204ff01007387 */ /* 0x000fe20000100800 */
[----:B-1----:R-:W-:Y:S01]  /*0b00*/  IMAD.U32 R27, RZ, RZ, UR4 ;  /* 0x00000004ff1b7e24 */ /* 0x002fe2000f8e00ff */
[----:B------:R-:W-:-:S04]  /*0b10*/  ULDC UR4, c[0x0][0xd3c] ;  /* 0x00034f0000047ab9 */ /* 0x000fc80000000800 */
[----:B------:R-:W-:Y:S02]  /*0b20*/  LEA R148, R27, R148, 0x18 ;  /* 0x000000941b947211 */ /* 0x000fe400078ec0ff */
[----:B0-----:R-:W-:-:S04]  /*0b30*/  SHF.R.U32.HI R12, RZ, 0x7, R0 ;  /* 0x00000007ff0c7819 */ /* 0x001fc80000011600 */
[----:B------:R-:W-:-:S13]  /*0b40*/  ISETP.NE.AND P0, PT, R12, 0x1, PT ;  /* 0x000000010c00780c */ /* 0x000fda0003f05270 */
[----:B------:R-:W-:Y:S08]  /*0b50*/  @!P0 BAR.ARV 0x9, 0x100 ;  /* 0x0244000000008b1d */ /* 0x000ff00000002000 */
[----:B------:R-:W-:Y:S06]  /*0b60*/  BAR.SYNC.DEFER_BLOCKING 0x5, 0x180 ;  /* 0x0146000000007b1d */ /* 0x000fec0000010000 */
[----:B------:R-:W0:Y:S02]  /*0b70*/  LDS.128 R124, [R148+0x324d0] ;  /* 0x0324d000947c7984 */ /* 0x000e240000000c00 */
[----:B------:R-:W-:Y:S06]  /*0b80*/  BAR.ARV 0x4, 0x180 ;  /* 0x0106000000007b1d */ /* 0x000fec0000002000 */
[----:B0-----:R-:W-:-:S13]  /*0b90*/  ISETP.GE.AND P0, PT, R127, UR4, PT ;  /* 0x000000047f007c0c */ /* 0x001fda000bf06270 */
[----:B------:R-:W-:Y:S05]  /*0ba0*/  @P0 BRA `(.L_x_3800) ;  /* 0x0000036800700947 */ /* 0x000fea0003800000 */
[----:B------:R-:W-:Y:S02]  /*0bb0*/  VIADD R227, R0, 0xffffff80 ;  /* 0xffffff8000e37836 */ /* 0x000fe40000000000 */
[----:B------:R-:W-:Y:S02]  /*0bc0*/  VIADD R213, R12, 0x8 ;  /* 0x000000080cd57836 */ /* 0x000fe40000000000 */
[----:B------:R-:W-:Y:S01]  /*0bd0*/  IMAD.MOV.U32 R153, RZ, RZ, RZ ;  /* 0x000000ffff997224 */ /* 0x000fe200078e00ff */
[----:B------:R-:W-:Y:S01]  /*0be0*/  SHF.R.S32.HI R0, RZ, 0x1f, R227 ;  /* 0x0000001fff007819 */ /* 0x000fe200000114e3 */
[----:B------:R-:W-:-:S03]  /*0bf0*/  IMAD.MOV.U32 R158, RZ, RZ, RZ ;  /* 0x000000ffff9e7224 */ /* 0x000fc600078e00ff */
[CC--:B------:R-:W-:Y:S02]  /*0c00*/  LEA.HI R2, R0.reuse, R227.reuse, RZ, 0x7 ;  /* 0x000000e300027211 */ /* 0x0c0fe400078f38ff */
[-C--:B------:R-:W-:Y:S02]  /*0c10*/  LEA.HI R7, R0, R227.reuse, RZ, 0x4 ;  /* 0x000000e300077211 */ /* 0x080fe400078f20ff */
[----:B------:R-:W-:Y:S02]  /*0c20*/  LOP3.LUT R4, R2, 0xffffff80, RZ, 0xc0, !PT ;  /* 0xffffff8002047812 */ /* 0x000fe400078ec0ff */
[----:B------:R-:W-:Y:S02]  /*0c30*/  SHF.R.S32.HI R13, RZ, 0x7, R2 ;  /* 0x00000007ff0d7819 */ /* 0x000fe40000011402 */
[----:B------:R-:W-:Y:S01]  /*0c40*/  LEA.HI R9, R0, R227, RZ, 0x5 ;  /* 0x000000e300097211 */ /* 0x000fe200078f28ff */
[----:B------:R-:W-:Y:S01]  /*0c50*/  IMAD.IADD R11, R227, 0x1, -R4 ;  /* 0x00000001e30b7824 */ /* 0x000fe200078e0a04 */
[----:B------:R-:W-:Y:S01]  /*0c60*/  LEA.HI R2, R2, R13, RZ, 0x1 ;  /* 0x0000000d02027211 */ /* 0x000fe200078f08ff */
[----:B------:R-:W-:Y:S01]  /*0c70*/  STL [R1+0x474], R13 ;  /* 0x0004740d01007387 */ /* 0x000fe20000100800 */
[----:B------:R-:W-:-:S02]  /*0c80*/  SHF.R.S32.HI R10, RZ, 0x4, R7 ;  /* 0x00000004ff0a7819 */ /* 0x000fc40000011407 */
[----:B------:R-:W-:Y:S01]  /*0c90*/  SHF.R.S32.HI R3, RZ, 0x1f, R11 ;  /* 0x0000001fff037819 */ /* 0x000fe2000001140b */
[----:B------:R-:W-:Y:S01]  /*0ca0*/  STL [R1+0x46c], R11 ;  /* 0x00046c0b01007387 */ /* 0x000fe20000100800 */
        /* <DEDUP_REMOVED lines=8> */
[C---:B------:R-:W-:Y:S02]  /*0d30*/  LOP3.LUT R8, R7.reuse, 0x3fffff0, RZ, 0xc0, !PT ;  /* 0x03fffff007087812 */ /* 0x040fe400078ec0ff */
[----:B------:R-:W-:Y:S02]  /*0d40*/  LOP3.LUT R6, R6, 0xfffffff8, RZ, 0xc0, !PT ;  /* 0xfffffff806067812 */ /* 0x000fe400078ec0ff */
[----:B------:R-:W-:Y:S01]  /*0d50*/  LEA.HI R7, R7, R10, RZ, 0x1 ;  /* 0x0000000a07077211 */ /* 0x000fe200078f08ff */
[----:B------:R-:W-:Y:S01]  /*0d60*/  IMAD.IADD R8, R227, 0x1, -R8 ;  /* 0x00000001e3087824 */ /* 0x000fe200078e0a08 */
[----:B------:R-:W-:Y:S01]  /*0d70*/  SHF.R.S32.HI R9, RZ, 0x5, R9 ;  /* 0x00000005ff097819 */ /* 0x000fe20000011409 */
[----:B------:R-:W-:Y:S01]  /*0d80*/  IMAD.IADD R6, R5, 0x1, -R6 ;  /* 0x0000000105067824 */ /* 0x000fe200078e0a06 */
[----:B------:R-:W-:-:S02]  /*0d90*/  LEA.HI R5, R0, R227, RZ, 0x3 ;  /* 0x000000e300057211 */ /* 0x000fc400078f18ff */
[----:B------:R-:W-:Y:S01]  /*0da0*/  LOP3.LUT R7, R7, 0x1ffffffe, RZ, 0xc0, !PT ;  /* 0x1ffffffe07077812 */ /* 0x000fe200078ec0ff */
[----:B------:R-:W-:Y:S01]  /*0db0*/  IMAD R3, R3, 0x10, R6 ;  /* 0x0000001003037824 */ /* 0x000fe200078e0206 */
[----:B------:R-:W-:Y:S01]  /*0dc0*/  SHF.R.S32.HI R218, RZ, 0x3, R5 ;  /* 0x00000003ffda7819 */ /* 0x000fe20000011405 */
[C---:B------:R-:W-:Y:S01]  /*0dd0*/  IMAD R8, R9.reuse, 0x10, R8 ;  /* 0x0000001009087824 */ /* 0x040fe200078e0208 */
[----:B------:R-:W-:Y:S01]  /*0de0*/  LOP3.LUT R4, R4, 0x7ffffffc, RZ, 0xc0, !PT ;  /* 0x7ffffffc04047812 */ /* 0x000fe200078ec0ff */
[----:B------:R-:W-:Y:S01]  /*0df0*/  IMAD R228, R2, 0x40, R3 ;  /* 0x0000004002e47824 */ /* 0x000fe200078e0203 */
[----:B------:R-:W-:Y:S01]  /*0e00*/  LEA.HI R2, R0, R227, RZ, 0x2 ;  /* 0x000000e300027211 */ /* 0x000fe200078f10ff */
[----:B------:R-:W-:Y:S02]  /*0e10*/  IMAD.IADD R7, R10, 0x1, -R7 ;  /* 0x000000010a077824 */ /* 0x000fe400078e0a07 */
[----:B------:R-:W-:Y:S01]  /*0e20*/  IMAD.SHL.U32 R192, R9, 0x200, RZ ;  /* 0x0000020009c07824 */ /* 0x000fe200078e00ff */
[----:B------:R-:W-:Y:S01]  /*0e30*/  LOP3.LUT R0, R2, 0xfffffffc, RZ, 0xc0, !PT ;  /* 0xfffffffc02007812 */ /* 0x000fe200078ec0ff */
[----:B------:R-:W-:Y:S01]  /*0e40*/  IMAD R7, R8, 0x8, R7 ;  /* 0x0000000808077824 */ /* 0x000fe200078e0207 */
[----:B------:R-:W-:Y:S01]  /*0e50*/  SHF.R.S32.HI R154, RZ, 0x2, R2 ;  /* 0x00000002ff9a7819 */ /* 0x000fe20000011402 */
[----:B------:R-:W-:Y:S01]  /*0e60*/  IMAD.IADD R4, R11, 0x1, -R4 ;  /* 0x000000010b047824 */ /* 0x000fe200078e0a04 */
[----:B------:R-:W-:Y:S01]  /*0e70*/  SHF.R.S32.HI R3, RZ, 0x1f, R2 ;  /* 0x0000001fff037819 */ /* 0x000fe20000011402 */
[----:B------:R-:W-:Y:S01]  /*0e80*/  IMAD.IADD R193, R227, 0x1, -R0 ;  /* 0x00000001e3c17824 */ /* 0x000fe200078e0a00 */
[----:B------:R-:W-:Y:S01]  /*0e90*/  LOP3.LUT R2, R5, 0xfffffff8, RZ, 0xc0, !PT ;  /* 0xfffffff805027812 */ /* 0x000fe200078ec0ff */
[----:B------:R-:W-:Y:S01]  /*0ea0*/  VIADD R166, R154, 0x40 ;  /* 0x000000409aa67836 */ /* 0x000fe20000000000 */
[----:B------:R-:W-:Y:S01]  /*0eb0*/  LEA.HI R3, R3, R154, RZ, 0x3 ;  /* 0x0000009a03037211 */ /* 0x000fe200078f18ff */
[C---:B------:R-:W-:Y:S01]  /*0ec0*/  IMAD.SHL.U32 R156, R193.reuse, 0x4, RZ ;  /* 0x00000004c19c7824 */ /* 0x040fe200078e00ff */
[----:B------:R-:W-:Y:S01]  /*0ed0*/  LEA.HI R0, R193, R193, RZ, 0x1 ;  /* 0x000000c1c1007211 */ /* 0x000fe200078f08ff */
[----:B------:R-:W-:Y:S01]  /*0ee0*/  IMAD.IADD R6, R227, 0x1, -R2 ;  /* 0x00000001e3067824 */ /* 0x000fe200078e0a02 */
[----:B------:R-:W-:Y:S01]  /*0ef0*/  LOP3.LUT R3, R3, 0xfffffff8, RZ, 0xc0, !PT ;  /* 0xfffffff803037812 */ /* 0x000fe200078ec0ff */
[----:B------:R-:W-:Y:S01]  /*0f00*/  VIADD R159, R156, 0x10 ;  /* 0x000000109c9f7836 */ /* 0x000fe20000000000 */
[----:B------:R-:W-:Y:S01]  /*0f10*/  SHF.R.S32.HI R5, RZ, 0x1f, R166 ;  /* 0x0000001fff057819 */ /* 0x000fe200000114a6 */
[----:B------:R-:W-:Y:S01]  /*0f20*/  IMAD.SHL.U32 R186, R6, 0x8, RZ ;  /* 0x0000000806ba7824 */ /* 0x000fe200078e00ff */
[----:B------:R0:W-:Y:S01]  /*0f30*/  STL [R1+0x464], R6 ;  /* 0x0004640601007387 */ /* 0x0001e20000100800 */
[----:B------:R-:W-:Y:S01]  /*0f40*/  LOP3.LUT R0, R0, 0x1ffffffe, RZ, 0xc0, !PT ;  /* 0x1ffffffe00007812 */ /* 0x000fe200078ec0ff */
[----:B------:R-:W-:Y:S01]  /*0f50*/  IMAD.SHL.U32 R206, R166, 0x40, RZ ;  /* 0x00000040a6ce7824 */ /* 0x000fe200078e00ff */
[----:B------:R-:W-:Y:S01]  /*0f60*/  LEA.HI R5, R5, R166, RZ, 0x3 ;  /* 0x000000a605057211 */ /* 0x000fe200078f18ff */
[----:B------:R-:W-:Y:S01]  /*0f70*/  IMAD.SHL.U32 R22, R193, 0x8, RZ ;  /* 0x00000008c1167824 */ /* 0x000fe200078e00ff */
[----:B------:R-:W-:Y:S01]  /*0f80*/  SHF.R.S32.HI R217, RZ, 0x1f, R186 ;  /* 0x0000001fffd97819 */ /* 0x000fe200000114ba */
[----:B------:R-:W-:Y:S01]  /*0f90*/  VIADD R188, R186, 0x40 ;  /* 0x00000040babc7836 */ /* 0x000fe20000000000 */
[----:B------:R-:W-:Y:S01]  /*0fa0*/  LOP3.LUT R206, R206, 0x1c0, RZ, 0xc0, !PT ;  /* 0x000001c0cece7812 */ /* 0x000fe200078ec0ff */
[----:B------:R-:W-:Y:S01]  /*0fb0*/  IMAD.SHL.U32 R5, R5, 0x40, RZ ;  /* 0x0000004005057824 */ /* 0x000fe200078e00ff */
[----:B------:R-:W-:Y:S01]  /*0fc0*/  SHF.R.S32.HI R23, RZ, 0x1f, R22 ;  /* 0x0000001fff177819 */ /* 0x000fe20000011416 */
[----:B0-----:R-:W-:Y:S01]  /*0fd0*/  IMAD.IADD R6, R154, 0x1, -R3 ;  /* 0x000000019a067824 */ /* 0x001fe200078e0a03 */
[----:B------:R-:W-:Y:S01]  /*0fe0*/  SHF.R.U32.HI R208, RZ, 0x3, R206 ;  /* 0x00000003ffd07819 */ /* 0x000fe200000116ce */
[----:B------:R-:W-:Y:S01]  /*0ff0*/  IMAD.IADD R3, R193, 0x1, -R0 ;  /* 0x00000001c1037824 */ /* 0x000fe200078e0a00 */
[----:B------:R-:W-:Y:S01]  /*1000*/  SHF.R.S32.HI R0, RZ, 0x1f, R159 ;  /* 0x0000001fff007819 */ /* 0x000fe2000001149f */
[----:B------:R-:W-:Y:S01]  /*1010*/  IMAD.SHL.U32 R191, R6, 0x40, RZ ;  /* 0x0000004006bf7824 */ /* 0x000fe200078e00ff */
[----:B------:R-:W-:Y:S01]  /*1020*/  LOP3.LUT R2, R206, 0x38, R22, 0xf8, !PT ;  /* 0x00000038ce027812 */ /* 0x000fe200078ef816 */
[----:B------:R0:W-:Y:S01]  /*1030*/  STL [R1+0x460], R6 ;  /* 0x0004600601007387 */ /* 0x0001e20000100800 */
[----:B------:R-:W-:Y:S01]  /*1040*/  LOP3.LUT R209, R5, 0xfffffe00, RZ, 0xc0, !PT ;  /* 0xfffffe0005d17812 */ /* 0x000fe200078ec0ff */
[C---:B------:R-:W-:Y:S01]  /*1050*/  VIADD R152, R22.reuse, 0x20 ;  /* 0x0000002016987836 */ /* 0x040fe20000000000 */
[----:B------:R-:W-:Y:S01]  /*1060*/  LOP3.LUT R191, R191, 0x1c0, RZ, 0xc0, !PT ;  /* 0x000001c0bfbf7812 */ /* 0x000fe200078ec0ff */
[----:B------:R1:W-:Y:S01]  /*1070*/  STL [R1+0x45c], R0 ;  /* 0x00045c0001007387 */ /* 0x0003e20000100800 */
[----:B------:R-:W-:Y:S01]  /*1080*/  LOP3.LUT R5, R209, R2, R208, 0xf6, !PT ;  /* 0x00000002d1057212 */ /* 0x000fe200078ef6d0 */
[C---:B------:R-:W-:Y:S01]  /*1090*/  VIADD R163, R22.reuse, 0x40 ;  /* 0x0000004016a37836 */ /* 0x040fe20000000000 */
[----:B------:R-:W-:Y:S01]  /*10a0*/  SHF.R.U32.HI R207, RZ, 0x3, R191 ;  /* 0x00000003ffcf7819 */ /* 0x000fe200000116bf */
[C---:B------:R-:W-:Y:S01]  /*10b0*/  VIADD R162, R22.reuse, 0x60 ;  /* 0x0000006016a27836 */ /* 0x040fe20000000000 */
[----:B------:R-:W-:Y:S01]  /*10c0*/  SHF.R.S32.HI R155, RZ, 0x1f, R152 ;  /* 0x0000001fff9b7819 */ /* 0x000fe20000011498 */
[----:B0-----:R-:W-:Y:S01]  /*10d0*/  IMAD.SHL.U32 R6, R7, 0x8, RZ ;  /* 0x0000000807067824 */ /* 0x001fe200078e00ff */
[----:B------:R-:W-:Y:S01]  /*10e0*/  SHF.R.S32.HI R185, RZ, 0x1f, R163 ;  /* 0x0000001fffb97819 */ /* 0x000fe200000114a3 */
[----:B------:R-:W-:Y:S01]  /*10f0*/  IMAD R2, R5, 0x2, R148 ;  /* 0x0000000205027824 */ /* 0x000fe200078e0294 */
[----:B------:R-:W-:Y:S01]  /*1100*/  SHF.R.S32.HI R184, RZ, 0x1f, R162 ;  /* 0x0000001fffb87819 */ /* 0x000fe200000114a2 */
[C---:B------:R-:W-:Y:S01]  /*1110*/  VIADD R161, R22.reuse, 0x80 ;  /* 0x0000008016a17836 */ /* 0x040fe20000000000 */
[----:B-1----:R-:W-:Y:S01]  /*1120*/  LOP3.LUT R0, R191, 0x18, R22, 0xf8, !PT ;  /* 0x00000018bf007812 */ /* 0x002fe200078ef816 */
[----:B------:R-:W-:Y:S01]  /*1130*/  STL [R1+0x47c], R6 ;  /* 0x00047c0601007387 */ /* 0x000fe20000100800 */
[C---:B------:R-:W-:Y:S01]  /*1140*/  VIADD R160, R22.reuse, 0xa0 ;  /* 0x000000a016a07836 */ /* 0x040fe20000000000 */
[----:B------:R-:W-:Y:S01]  /*1150*/  SHF.R.S32.HI R216, RZ, 0x1f, R188 ;  /* 0x0000001fffd87819 */ /* 0x000fe200000114bc */
[----:B------:R-:W-:Y:S01]  /*1160*/  VIADD R165, R22, 0xc0 ;  /* 0x000000c016a57836 */ /* 0x000fe20000000000 */
[----:B------:R-:W-:Y:S01]  /*1170*/  LOP3.LUT R0, R0, R207, RZ, 0x3c, !PT ;  /* 0x000000cf00007212 */ /* 0x000fe200078e3cff */
[----:B------:R-:W-:Y:S01]  /*1180*/  STL [R1+0x468], R2 ;  /* 0x0004680201007387 */ /* 0x000fe20000100800 */
[----:B------:R-:W-:Y:S01]  /*1190*/  VIADD R164, R22, 0xe0 ;  /* 0x000000e016a47836 */ /* 0x000fe20000000000 */
[----:B------:R-:W-:Y:S01]  /*11a0*/  SHF.R.S32.HI R183, RZ, 0x1f, R161 ;  /* 0x0000001fffb77819 */ /* 0x000fe200000114a1 */
[----:B------:R-:W-:Y:S01]  /*11b0*/  VIADD R187, R186, 0x80 ;  /* 0x00000080babb7836 */ /* 0x000fe20000000000 */
[----:B------:R0:W-:Y:S01]  /*11c0*/  STL [R1+0x470], R0 ;  /* 0x0004700001007387 */ /* 0x0001e20000100800 */
[----:B------:R-:W-:Y:S01]  /*11d0*/  LOP3.LUT R167, R0, R192, RZ, 0xfc, !PT ;  /* 0x000000c000a77212 */ /* 0x000fe200078efcff */
[----:B------:R-:W-:Y:S01]  /*11e0*/  VIADD R189, R186, 0xc0 ;  /* 0x000000c0babd7836 */ /* 0x000fe20000000000 */
[----:B------:R-:W-:Y:S01]  /*11f0*/  SHF.R.S32.HI R182, RZ, 0x1f, R160 ;  /* 0x0000001fffb67819 */ /* 0x000fe200000114a0 */
[----:B------:R-:W-:Y:S01]  /*1200*/  IMAD.SHL.U32 R229, R4, 0x2, RZ ;  /* 0x0000000204e57824 */ /* 0x000fe200078e00ff */
[----:B------:R-:W-:-:S02]  /*1210*/  SHF.R.S32.HI R181, RZ, 0x1f, R165 ;  /* 0x0000001fffb57819 */ /* 0x000fc400000114a5 */
[----:B------:R-:W-:Y:S02]  /*1220*/  SHF.R.S32.HI R180, RZ, 0x1f, R164 ;  /* 0x0000001fffb47819 */ /* 0x000fe400000114a4 */
[----:B------:R-:W-:Y:S01]  /*1230*/  SHF.R.S32.HI R215, RZ, 0x1f, R187 ;  /* 0x0000001fffd77819 */ /* 0x000fe200000114bb */
[----:B0-----:R-:W-:Y:S01]  /*1240*/  IMAD R0, R3, 0x8, R228 ;  /* 0x0000000803007824 */ /* 0x001fe200078e02e4 */
[----:B------:R-:W-:-:S04]  /*1250*/  SHF.R.S32.HI R214, RZ, 0x1f, R189 ;  /* 0x0000001fffd67819 */ /* 0x000fc800000114bd */
[----:B------:R0:W-:Y:S03]  /*1260*/  STL [R1+0x478], R0 ;  /* 0x0004780001007387 */ /* 0x0001e60000100800 */
.L_x_4030:
[----:B------:R-:W-:Y:S05]  /*1270*/  YIELD ;  /* 0x0000000000007946 */ /* 0x000fea0003800000 */
[----:B------:R-:W-:Y:S01]  /*1280*/  ULDC.64 UR4, c[0x0][0xb20] ;  /* 0x0002c80000047ab9 */ /* 0x000fe20000000a00 */
[----:B0-----:R-:W1:Y:S01]  /*1290*/  LDC.64 R4, c[0x0][0xb00] ;  /* 0x0002c000ff047b82 */ /* 0x001e620000000a00 */
[----:B------:R-:W-:Y:S01]  /*12a0*/  ISETP.NE.U32.AND P1, PT, RZ, UR4, PT ;  /* 0x00000004ff007c0c */ /* 0x000fe2000bf25070 */
[----:B------:R-:W-:Y:S02]  /*12b0*/  IMAD.MOV.U32 R11, RZ, RZ, RZ ;  /* 0x000000ffff0b7224 */ /* 0x000fe400078e00ff */
[----:B------:R-:W-:Y:S01]  /*12c0*/  IMAD.MOV.U32 R19, RZ, RZ, RZ ;  /* 0x000000ffff137224 */ /* 0x000fe200078e00ff */
[----:B------:R-:W-:Y:S01]  /*12d0*/  ISETP.NE.AND.EX P1, PT, RZ, UR5, PT, P1 ;  /* 0x00000005ff007c0c */ /* 0x000fe2000bf25310 */
[----:B------:R-:W-:-:S02]  /*12e0*/  ULDC.64 UR4, c[0x0][0xb10] ;  /* 0x0002c40000047ab9 */ /* 0x000fc40000000a00 */
[----:B------:R-:W-:-:S04]  /*12f0*/  ISETP.NE.U32.AND P2, PT, RZ, UR4, PT ;  /* 0x00000004ff007c0c */ /* 0x000fc8000bf45070 */
[----:B------:R-:W-:Y:S01]  /*1300*/  ISETP.NE.AND.EX P2, PT, RZ, UR5, PT, P2 ;  /* 0x00000005ff007c0c */ /* 0x000fe2000bf45320 */
[----:B------:R-:W-:Y:S02]  /*1310*/  ULDC.64 UR4, c[0x0][0xb00] ;  /* 0x0002c00000047ab9 */ /* 0x000fe40000000a00 */
[----:B------:R-:W-:-:S03]  /*1320*/  ISETP.NE.U32.AND P0, PT, RZ, UR4, PT ;  /* 0x00000004ff007c0c */ /* 0x000fc6000bf05070 */
[----:B--2---:R-:W2:Y:S01]  /*1330*/  @P1 LDC.64 R2, c[0x0][0xb20] ;  /* 0x0002c800ff021b82 */ /* 0x004ea20000000a00 */
[----:B------:R-:W-:Y:S01]  /*1340*/  ISETP.NE.AND.EX P0, PT, RZ, UR5, PT, P0 ;  /* 0x00000005ff007c0c */ /* 0x000fe2000bf05300 */
[----:B-1-3--:R-:W-:-:S06]  /*1350*/  IMAD.WIDE R8, R127, 0x4, R4 ;  /* 0x000000047f087825 */ /* 0x00afcc00078e0204 */
[----:B------:R-:W1:Y:S01]  /*1360*/  @P2 LDC.64 R6, c[0x0][0xb10] ;  /* 0x0002c400ff062b82 */ /* 0x000e620000000a00 */
[----:B------:R-:W-:Y:S02]  /*1370*/  ULDC UR4, c[0x0][0x288] ;  /* 0x0000a20000047ab9 */ /* 0x000fe40000000800 */
[----:B------:R-:W-:Y:S01]  /*1380*/  IMAD.U32 R28, RZ, RZ, UR4 ;  /* 0x00000004ff1c7e24 */ /* 0x000fe2000f8e00ff */
[----:B------:R-:W-:Y:S02]  /*1390*/  ULDC.64 UR4, c[0x0][0x418] ;  /* 0x0001060000047ab9 */ /* 0x000fe40000000a00 */
[----:B------:R3:W5:Y:S01]  /*13a0*/  @P0 LDG.E R19, desc[UR44][R8.64] ;  /* 0x0000002c08130981 */ /* 0x000762000c1e1900 */
[----:B--2---:R-:W-:-:S05]  /*13b0*/  @P1 IMAD.WIDE R2, R127, 0x4, R2 ;  /* 0x000000047f021825 */ /* 0x004fca00078e0202 */
[----:B------:R3:W5:Y:S01]  /*13c0*/  @P1 LDG.E R11, desc[UR44][R2.64] ;  /* 0x0000002c020b1981 */ /* 0x000762000c1e1900 */
[----:B-1----:R-:W-:-:S05]  /*13d0*/  @P2 IMAD.WIDE R4, R127, 0x4, R6 ;  /* 0x000000047f042825 */ /* 0x002fca00078e0206 */
        /* <DEDUP_REMOVED lines=10> */
[----:B---34-:R-:W-:Y:S06]  /*1480*/  @P2 BRA `(.L_x_3801) ;  /* 0x0000000000242947 */ /* 0x018fec0003800000 */
[----:B------:R-:W-:Y:S02]  /*1490*/  ULDC.64 UR4, c[0x0][0xaf8] ;  /* 0x0002be0000047ab9 */ /* 0x000fe40000000a00 */
[----:B------:R-:W-:-:S04]  /*14a0*/  ISETP.NE.U32.AND P1, PT, RZ, UR4, PT ;  /* 0x00000004ff007c0c */ /* 0x000fc8000bf25070 */
[----:B------:R-:W-:-:S13]  /*14b0*/  ISETP.NE.AND.EX P1, PT, RZ, UR5, PT, P1 ;  /* 0x00000005ff007c0c */ /* 0x000fda000bf25310 */
[----:B------:R-:W-:Y:S05]  /*14c0*/  @!P1 BRA `(.L_x_3801) ;  /* 0x0000000000149947 */ /* 0x000fea0003800000 */
[----:B------:R-:W1:Y:S02]  /*14d0*/  LDC.64 R2, c[0x0][0xaf8] ;  /* 0x0002be00ff027b82 */ /* 0x000e640000000a00 */
[----:B-1----:R-:W-:-:S05]  /*14e0*/  IMAD.WIDE R2, R127, 0x4, R2 ;  /* 0x000000047f027825 */ /* 0x002fca00078e0202 */
[----:B-----5:R-:W2:Y:S04]  /*14f0*/  LDG.E R28, desc[UR44][R2.64] ;  /* 0x0000002c021c7981 */ /* 0x020ea8000c1e1900 */
[----:B------:R-:W2:Y:S02]  /*1500*/  LDG.E R5, desc[UR44][R2.64+0x4] ;  /* 0x0000042c02057981 */ /* 0x000ea4000c1e1900 */
[----:B--2---:R-:W-:-:S07]  /*1510*/  IMAD.IADD R28, R5, 0x1, -R28 ;  /* 0x00000001051c7824 */ /* 0x004fce00078e0a1c */
.L_x_3801:
[----:B------:R-:W-:Y:S01]  /*1520*/  ULDC.64 UR4, c[0x0][0xb18] ;  /* 0x0002c60000047ab9 */ /* 0x000fe20000000a00 */
[----:B------:R-:W-:Y:S01]  /*1530*/  IMAD.MOV.U32 R211, RZ, RZ, R126 ;  /* 0x000000ffffd37224 */ /* 0x000fe200078e007e */
[----:B------:R-:W-:Y:S01]  /*1540*/  ISETP.NE.U32.AND P1, PT, RZ, UR4, PT ;  /* 0x00000004ff007c0c */ /* 0x000fe2000bf25070 */
[----:B------:R-:W-:-:S03]  /*1550*/  IMAD.MOV.U32 R212, RZ, RZ, R127 ;  /* 0x000000ffffd47224 */ /* 0x000fc600078e007f */
[----:B------:R-:W-:-:S13]  /*1560*/  ISETP.NE.AND.EX P1, PT, RZ, UR5, PT, P1 ;  /* 0x00000005ff007c0c */ /* 0x000fda000bf25310 */
[----:B------:R-:W-:Y:S05]  /*1570*/  @!P1 BRA `(.L_x_3802) ;  /* 0x0000000000109947 */ /* 0x000fea0003800000 */
[----:B------:R-:W1:Y:S02]  /*1580*/  LDC.64 R2, c[0x0][0xb18] ;  /* 0x0002c600ff027b82 */ /* 0x000e640000000a00 */
[----:B-1----:R-:W-:-:S05]  /*1590*/  IMAD.WIDE R2, R127, 0x4, R2 ;  /* 0x000000047f027825 */ /* 0x002fca00078e0202 */
[----:B------:R1:W5:Y:S01]  /*15a0*/  LDG.E R18, desc[UR44][R2.64] ;  /* 0x0000002c02127981 */ /* 0x000362000c1e1900 */
[----:B------:R-:W-:Y:S05]  /*15b0*/  BRA `(.L_x_3803) ;  /* 0x0000000000107947 */ /* 0x000fea0003800000 */
.L_x_3802:
[----:B------:R-:W-:Y:S05]  /*15c0*/  @!P0 BRA `(.L_x_3803) ;  /* 0x00000000000c8947 */ /* 0x000fea0003800000 */
[----:B------:R-:W2:Y:S04]  /*15d0*/  LDG.E R3, desc[UR44][R8.64] ;  /* 0x0000002c08037981 */ /* 0x000ea8000c1e1900 */
[----:B------:R-:W2:Y:S02]  /*15e0*/  LDG.E R18, desc[UR44][R8.64+0x4] ;  /* 0x0000042c08127981 */ /* 0x000ea4000c1e1900 */
[----:B--2---:R-:W-:-:S07]  /*15f0*/  IMAD.IADD R18, R18, 0x1, -R3 ;  /* 0x0000000112127824 */ /* 0x004fce00078e0a03 */
.L_x_3803:
[----:B------:R-:W-:Y:S01]  /*1600*/  ULDC.64 UR4, c[0x0][0xb08] ;  /* 0x0002c20000047ab9 */ /* 0x000fe20000000a00 */
[----:B------:R-:W2:Y:S01]  /*1610*/  LDC R8, c[0x0][0x448] ;  /* 0x00011200ff087b82 */ /* 0x000ea20000000800 */
[----:B------:R-:W-:-:S04]  /*1620*/  ISETP.NE.U32.AND P0, PT, RZ, UR4, PT ;  /* 0x00000004ff007c0c */ /* 0x000fc8000bf05070 */
[----:B------:R-:W-:Y:S01]  /*1630*/  ISETP.NE.AND.EX P0, PT, RZ, UR5, PT, P0 ;  /* 0x00000005ff007c0c */ /* 0x000fe2000bf05300 */
[----:B------:R-:W-:Y:S02]  /*1640*/  ULDC.64 UR4, c[0x0][0xb28] ;  /* 0x0002ca0000047ab9 */ /* 0x000fe40000000a00 */
[----:B------:R-:W-:Y:S01]  /*1650*/  ISETP.NE.U32.AND P1, PT, RZ, UR4, PT ;  /* 0x00000004ff007c0c */ /* 0x000fe2000bf25070 */
[----:B-1---5:R-:W-:Y:S01]  /*1660*/  IMAD.MOV.U32 R2, RZ, RZ, R18 ;  /* 0x000000ffff027224 */ /* 0x022fe200078e0012 */
[----:B------:R-:W1:Y:S02]  /*1670*/  LDC.64 R12, c[0x0][0xad8] ;  /* 0x0002b600ff0c7b82 */ /* 0x000e640000000a00 */
[----:B------:R-:W-:-:S06]  /*1680*/  ISETP.NE.AND.EX P1, PT, RZ, UR5, PT, P1 ;  /* 0x00000005ff007c0c */ /* 0x000fcc000bf25310 */
[----:B------:R-:W3:Y:S08]  /*1690*/  @P0 LDC.64 R4, c[0x0][0xb08] ;  /* 0x0002c200ff040b82 */ /* 0x000ef00000000a00 */
[----:B------:R-:W4:Y:S01]  /*16a0*/  @P1 LDC.64 R6, c[0x0][0xb28] ;  /* 0x0002ca00ff061b82 */ /* 0x000f220000000a00 */
[----:B---3--:R-:W-:-:S05]  /*16b0*/  @P0 IMAD.WIDE R4, R127, 0x4, R4 ;  /* 0x000000047f040825 */ /* 0x008fca00078e0204 */
[----:B0-----:R-:W3:Y:S04]  /*16c0*/  @P0 LDG.E R0, desc[UR44][R4.64] ;  /* 0x0000002c04000981 */ /* 0x001ee8000c1e1900 */
[----:B------:R-:W3:Y:S01]  /*16d0*/  @P0 LDG.E R3, desc[UR44][R4.64+0x4] ;  /* 0x0000042c04030981 */ /* 0x000ee2000c1e1900 */
[----:B----4-:R-:W-:-:S05]  /*16e0*/  @P1 IMAD.WIDE R6, R127, 0x4, R6 ;  /* 0x000000047f061825 */ /* 0x010fca00078e0206 */
[----:B------:R0:W5:Y:S01]  /*16f0*/  @P1 LDG.E R2, desc[UR44][R6.64] ;  /* 0x0000002c06021981 */ /* 0x000162000c1e1900 */
[----:B--2---:R-:W-:Y:S01]  /*1700*/  ISETP.NE.AND P1, PT, R8, 0x1, PT ;  /* 0x000000010800780c */ /* 0x004fe20003f25270 */
[----:B------:R-:W-:Y:S01]  /*1710*/  IMAD.SHL.U32 R210, R125, 0x80, RZ ;  /* 0x000000807dd27824 */ /* 0x000fe200078e00ff */
[----:B-1----:R-:W-:Y:S01]  /*1720*/  ISETP.GE.AND P2, PT, R13, 0x1, PT ;  /* 0x000000010d00780c */ /* 0x002fe20003f46270 */
[----:B------:R-:W-:-:S10]  /*1730*/  IMAD.IADD R10, R18, 0x1, -R11 ;  /* 0x00000001120a7824 */ /* 0x000fd400078e0a0b */
[----:B------:R-:W1:Y:S08]  /*1740*/  @P1 LDC R8, c[0x0][0x44c] ;  /* 0x00011300ff081b82 */ /* 0x000e700000000800 */
[----:B------:R-:W2:Y:S01]  /*1750*/  @P1 LDC R9, c[0x0][0x450] ;  /* 0x00011400ff091b82 */ /* 0x000ea20000000800 */
[----:B---3--:R-:W-:Y:S02]  /*1760*/  @P0 IMAD.IADD R45, R3, 0x1, -R0 ;  /* 0x00000001032d0824 */ /* 0x008fe400078e0a00 */
[----:B------:R-:W-:-:S02]  /*1770*/  VIADD R3, R210, 0x7f ;  /* 0x0000007fd2037836 */ /* 0x000fc40000000000 */
[----:B------:R-:W-:Y:S02]  /*1780*/  IMAD.IADD R29, R10, 0x1, R45 ;  /* 0x000000010a1d7824 */ /* 0x000fe400078e022d */
[----:B-1----:R-:W-:-:S03]  /*1790*/  @P1 IMAD.HI.U32 R4, R3, R8, RZ ;  /* 0x0000000803041227 */ /* 0x002fc600078e00ff */
[C---:B------:R-:W-:Y:S01]  /*17a0*/  IADD3 R194, R29.reuse, 0x1, -R28 ;  /* 0x000000011dc27810 */ /* 0x040fe20007ffe81c */
[----:B------:R-:W-:Y:S02]  /*17b0*/  VIADD R0, R29, 0x5f ;  /* 0x0000005f1d007836 */ /* 0x000fe40000000000 */
[----:B------:R-:W-:Y:S01]  /*17c0*/  IMAD.MOV.U32 R5, RZ, RZ, R3 ;  /* 0x000000ffff057224 */ /* 0x000fe200078e0003 */
[----:B--2---:R-:W-:Y:S01]  /*17d0*/  @P1 SHF.R.U32.HI R5, RZ, R9, R4 ;  /* 0x00000009ff051219 */ /* 0x004fe20000011604 */
[----:B------:R-:W-:-:S04]  /*17e0*/  IMAD.HI R0, R0, 0x2aaaaaab, RZ ;  /* 0x2aaaaaab00007827 */ /* 0x000fc800078e02ff */
[----:B0-----:R-:W-:Y:S01]  /*17f0*/  IMAD.IADD R7, R194, 0x1, R5 ;  /* 0x00000001c2077824 */ /* 0x001fe200078e0205 */
[----:B------:R-:W-:-:S04]  /*1800*/  SHF.R.U32.HI R3, RZ, 0x1f, R0 ;  /* 0x0000001fff037819 */ /* 0x000fc80000011600 */
        /* <DEDUP_REMOVED lines=14> */
.L_x_3806:
[----:B------:R-:W-:-:S13]  /*18f0*/  ISETP.NE.AND P0, PT, R13, 0x1, PT ;  /* 0x000000010d00780c */ /* 0x000fda0003f05270 */
[----:B------:R-:W0:Y:S02]  /*1900*/  @P0 LDC.64 R4, c[0x0][0xae0] ;  /* 0x0002b800ff040b82 */ /* 0x000e240000000a00 */
[----:B0-----:R-:W-:-:S05]  /*1910*/  @P0 IMAD.HI.U32 R4, R3, R4, RZ ;  /* 0x0000000403040227 */ /* 0x001fca00078e00ff */
[----:B------:R-:W-:-:S07]  /*1920*/  @P0 SHF.R.U32.HI R3, RZ, R5, R4 ;  /* 0x00000005ff030219 */ /* 0x000fce0000011604 */
.L_x_3807:
[----:B------:R-:W-:Y:S05]  /*1930*/  BSYNC B0 ;  /* 0x0000000000007941 */ /* 0x000fea0003800000 */
.L_x_3805:
[----:B------:R-:W-:-:S05]  /*1940*/  IMAD R3, R3, R13, R13 ;  /* 0x0000000d03037224 */ /* 0x000fca00078e020d */
[----:B------:R-:W-:-:S07]  /*1950*/  VIMNMX R0, R0, R3, PT ;  /* 0x0000000300007248 */ /* 0x000fce0003fe0100 */
.L_x_3804:
        /* <DEDUP_REMOVED lines=20> */
.L_x_3810:
[----:B------:R-:W-:-:S13]  /*1aa0*/  ISETP.NE.AND P0, PT, R13, 0x1, PT ;  /* 0x000000010d00780c */ /* 0x000fda0003f05270 */
[----:B------:R-:W0:Y:S02]  /*1ab0*/  @P0 LDC.64 R6, c[0x0][0xae0] ;  /* 0x0002b800ff060b82 */ /* 0x000e240000000a00 */
[----:B0-----:R-:W-:-:S05]  /*1ac0*/  @P0 IMAD.HI.U32 R6, R3, R6, RZ ;  /* 0x0000000603060227 */ /* 0x001fca00078e00ff */
[----:B------:R-:W-:-:S07]  /*1ad0*/  @P0 SHF.R.U32.HI R3, RZ, R7, R6 ;  /* 0x00000007ff030219 */ /* 0x000fce0000011606 */
.L_x_3811:
[----:B------:R-:W-:Y:S05]  /*1ae0*/  BSYNC B0 ;  /* 0x0000000000007941 */ /* 0x000fea0003800000 */
.L_x_3809:
[----:B------:R-:W-:-:S05]  /*1af0*/  IMAD R3, R3, R13, RZ ;  /* 0x0000000d03037224 */ /* 0x000fca00078e02ff */
[----:B------:R-:W-:-:S07]  /*1b00*/  VIMNMX R4, R4, R3, !PT ;  /* 0x0000000304047248 */ /* 0x000fce0007fe0100 */
.L_x_3808:
        /* <DEDUP_REMOVED lines=44> */
.L_x_3814:
[----:B------:R-:W-:Y:S05]  /*1dd0*/  BSYNC B6 ;  /* 0x0000000000067941 */ /* 0x000fea0003800000 */
.L_x_3813:
        /* <DEDUP_REMOVED lines=20> */
.L_x_3816:
[----:B------:R-:W-:Y:S05]  /*1f20*/  BSYNC B6 ;  /* 0x0000000000067941 */ /* 0x000fea0003800000 */
.L_x_3815:
[----:B------:R-:W-:Y:S01]  /*1f30*/  ULDC.64 UR4, c[0x0][0xaf0] ;  /* 0x0002bc0000047ab9 */ /* 0x000fe20000000a00 */
[----:B------:R-:W2:Y:S01]  /*1f40*/  LDL R32, [R1+0x460] ;  /* 0x0004600001207983 */ /* 0x000ea20000100800 */
[----:B------:R-:W-:Y:S01]  /*1f50*/  ISETP.NE.U32.AND P0, PT, RZ, UR4, PT ;  /* 0x00000004ff007c0c */ /* 0x000fe2000bf05070 */
[----:B------:R-:W-:Y:S01]  /*1f60*/  IMAD.MOV.U32 R0, RZ, RZ, R127 ;  /* 0x000000ffff007224 */ /* 0x000fe200078e007f */
[----:B------:R-:W-:Y:S01]  /*1f70*/  SHF.R.S32.HI R3, RZ, 0x1f, R154 ;  /* 0x0000001fff037819 */ /* 0x000fe2000001149a */
[----:B------:R-:W-:Y:S01]  /*1f80*/  ULDC UR8, c[0x0][0x320] ;  /* 0x0000c80000087ab9 */ /* 0x000fe20000000800 */
[----:B------:R-:W-:Y:S01]  /*1f90*/  ISETP.NE.AND.EX P0, PT, RZ, UR5, PT, P0 ;  /* 0x00000005ff007c0c */ /* 0x000fe2000bf05300 */
[----:B------:R-:W0:Y:S01]  /*1fa0*/  S2R R20, SR_TID.X ;  /* 0x0000000000147919 */ /* 0x000e220000002100 */
[----:B------:R-:W-:Y:S01]  /*1fb0*/  ULDC.64 UR4, c[0x0][0x3f8] ;  /* 0x0000fe0000047ab9 */ /* 0x000fe20000000a00 */
[----:B------:R-:W1:Y:S01]  /*1fc0*/  LDC R33, c[0x0][0x3f4] ;  /* 0x0000fd00ff217b82 */ /* 0x000e620000000800 */
[----:B------:R-:W-:-:S09]  /*1fd0*/  ULDC.64 UR6, c[0x0][0x408] ;  /* 0x0001020000067ab9 */ /* 0x000fd20000000a00 */
[----:B------:R-:W3:Y:S02]  /*1fe0*/  @P0 LDC.64 R4, c[0x0][0xaf0] ;  /* 0x0002bc00ff040b82 */ /* 0x000ee40000000a00 */
[----:B---3--:R-:W-:-:S05]  /*1ff0*/  @P0 IMAD.WIDE R4, R127, 0x4, R4 ;  /* 0x000000047f040825 */ /* 0x008fca00078e0204 */
[----:B------:R3:W4:Y:S01]  /*2000*/  @P0 LDG.E R0, desc[UR44][R4.64] ;  /* 0x0000002c04000981 */ /* 0x000722000c1e1900 */
[C---:B------:R-:W-:Y:S01]  /*2010*/  IMAD R9, R3.reuse, UR4, RZ ;  /* 0x0000000403097c24 */ /* 0x040fe2000f8e02ff */
[----:B------:R-:W-:Y:S01]  /*2020*/  ISETP.GE.AND P1, PT, R152, UR8, PT ;  /* 0x0000000898007c0c */ /* 0x000fe2000bf26270 */
[----:B------:R-:W-:Y:S01]  /*2030*/  IMAD R11, R3, UR6, RZ ;  /* 0x00000006030b7c24 */ /* 0x000fe2000f8e02ff */
[----:B------:R-:W-:Y:S01]  /*2040*/  ISETP.GE.AND P0, PT, R22, UR8, PT ;  /* 0x0000000816007c0c */ /* 0x000fe2000bf06270 */
[C---:B------:R-:W-:Y:S01]  /*2050*/  IMAD R13, R154.reuse, UR5, R9 ;  /* 0x000000059a0d7c24 */ /* 0x040fe2000f8e0209 */
[----:B------:R-:W-:Y:S01]  /*2060*/  SEL R9, RZ, 0xffffffff, P1 ;  /* 0xffffffffff097807 */ /* 0x000fe20000800000 */
[C---:B------:R-:W-:Y:S01]  /*2070*/  IMAD R11, R154.reuse, UR7, R11 ;  /* 0x000000079a0b7c24 */ /* 0x040fe2000f8e020b */
[----:B------:R-:W-:Y:S01]  /*2080*/  SHF.R.S32.HI R157, RZ, 0x1f, R156 ;  /* 0x0000001fff9d7819 */ /* 0x000fe2000001149c */
[----:B------:R-:W-:Y:S01]  /*2090*/  IMAD.IADD R46, R19, 0x1, R18 ;  /* 0x00000001132e7824 */ /* 0x000fe200078e0212 */
[----:B0-----:R-:W-:Y:S01]  /*20a0*/  SHF.R.U32.HI R34, RZ, 0x7, R20 ;  /* 0x00000007ff227819 */ /* 0x001fe20000011614 */
[----:B------:R-:W-:Y:S01]  /*20b0*/  IMAD.SHL.U32 R9, R9, 0x2, RZ ;  /* 0x0000000209097824 */ /* 0x000fe200078e00ff */
[----:B------:R-:W-:Y:S01]  /*20c0*/  SEL R8, RZ, 0x1, P0 ;  /* 0x00000001ff087807 */ /* 0x000fe20000000000 */
[----:B---3--:R-:W-:Y:S01]  /*20d0*/  IMAD.WIDE.U32 R4, R154, UR6, R156 ;  /* 0x000000069a047c25 */ /* 0x008fe2000f8e009c */
[----:B------:R-:W-:-:S02]  /*20e0*/  ISETP.NE.AND P6, PT, R34, 0x1, PT ;  /* 0x000000012200780c */ /* 0x000fc40003fc5270 */
[----:B------:R-:W-:Y:S01]  /*20f0*/  LOP3.LUT R10, R9, 0x2, R8, 0xe2, !PT ;  /* 0x00000002090a7812 */ /* 0x000fe200078ee208 */
[----:B------:R-:W-:Y:S01]  /*2100*/  IMAD.WIDE.U32 R6, R154, UR4, R156 ;  /* 0x000000049a067c25 */ /* 0x000fe2000f8e009c */
[----:B------:R-:W-:Y:S02]  /*2110*/  ISETP.GE.AND P0, PT, R163, UR8, PT ;  /* 0x00000008a3007c0c */ /* 0x000fe4000bf06270 */
[----:B------:R-:W-:Y:S01]  /*2120*/  ISETP.GE.AND P1, PT, R162, UR8, PT ;  /* 0x00000008a2007c0c */ /* 0x000fe2000bf26270 */
[----:B------:R-:W-:Y:S01]  /*2130*/  IMAD.WIDE.U32 R8, R154, UR4, R22 ;  /* 0x000000049a087c25 */ /* 0x000fe2000f8e0016 */
[----:B-----5:R-:W-:Y:S02]  /*2140*/  SHF.R.S32.HI R47, RZ, 0x1f, R2 ;  /* 0x0000001fff2f7819 */ /* 0x020fe40000011402 */
[----:B------:R-:W-:Y:S01]  /*2150*/  SEL R12, RZ, 0x8, P1 ;  /* 0x00000008ff0c7807 */ /* 0x000fe20000800000 */
[----:B------:R-:W-:Y:S01]  /*2160*/  IMAD.IADD R5, R5, 0x1, R11 ;  /* 0x0000000105057824 */ /* 0x000fe200078e020b */
[----:B------:R-:W-:Y:S01]  /*2170*/  SEL R11, RZ, 0x4, P0 ;  /* 0x00000004ff0b7807 */ /* 0x000fe20000000000 */
[----:B------:R-:W-:Y:S01]  /*2180*/  IMAD.IADD R7, R7, 0x1, R13 ;  /* 0x0000000107077824 */ /* 0x000fe200078e020d */
[----:B------:R-:W-:Y:S01]  /*2190*/  ISETP.GE.AND P0, PT, R161, UR8, PT ;  /* 0x00000008a1007c0c */ /* 0x000fe2000bf06270 */
[----:B------:R-:W-:Y:S01]  /*21a0*/  IMAD.IADD R9, R13, 0x1, R9 ;  /* 0x000000010d097824 */ /* 0x000fe200078e0209 */
[----:B------:R-:W-:Y:S01]  /*21b0*/  ISETP.GE.AND P1, PT, R160, UR8, PT ;  /* 0x00000008a0007c0c */ /* 0x000fe2000bf26270 */
[C---:B------:R-:W-:Y:S01]  /*21c0*/  IMAD R15, R47.reuse, UR6, RZ ;  /* 0x000000062f0f7c24 */ /* 0x040fe2000f8e02ff */
[----:B------:R-:W-:Y:S01]  /*21d0*/  LOP3.LUT R10, R12, R10, R11, 0xfe, !PT ;  /* 0x0000000a0c0a7212 */ /* 0x000fe200078efe0b */
[----:B------:R-:W-:Y:S01]  /*21e0*/  IMAD R13, R47, UR4, RZ ;  /* 0x000000042f0d7c24 */ /* 0x000fe2000f8e02ff */
[----:B------:R-:W-:Y:S01]  /*21f0*/  SEL R11, RZ, 0x10, P0 ;  /* 0x00000010ff0b7807 */ /* 0x000fe20000000000 */
[C---:B------:R-:W-:Y:S01]  /*2200*/  IMAD R15, R2.reuse, UR7, R15 ;  /* 0x00000007020f7c24 */ /* 0x040fe2000f8e020f */
[----:B------:R-:W-:Y:S01]  /*2210*/  SEL R12, RZ, 0x20, P1 ;  /* 0x00000020ff0c7807 */ /* 0x000fe20000800000 */
[----:B------:R-:W-:Y:S01]  /*2220*/  IMAD.WIDE.U32 R18, R2, UR6, R4 ;  /* 0x0000000602127c25 */ /* 0x000fe2000f8e0004 */
[----:B------:R-:W-:-:S02]  /*2230*/  ISETP.GE.AND P1, PT, R165, UR8, PT ;  /* 0x00000008a5007c0c */ /* 0x000fc4000bf26270 */
[----:B------:R-:W-:Y:S01]  /*2240*/  ISETP.GE.AND P2, PT, R164, UR8, PT ;  /* 0x00000008a4007c0c */ /* 0x000fe2000bf46270 */
[----:B------:R-:W-:Y:S01]  /*2250*/  IMAD R13, R2, UR5, R13 ;  /* 0x00000005020d7c24 */ /* 0x000fe2000f8e020d */
[----:B-1----:R-:W-:Y:S01]  /*2260*/  ISETP.GE.AND P0, PT, R22, R33, PT ;  /* 0x000000211600720c */ /* 0x002fe20003f06270 */
[C---:B------:R-:W-:Y:S01]  /*2270*/  IMAD.WIDE.U32 R20, R2.reuse, UR4, R6 ;  /* 0x0000000402147c25 */ /* 0x040fe2000f8e0006 */
[----:B------:R-:W-:Y:S02]  /*2280*/  SEL R5, RZ, 0x40, P1 ;  /* 0x00000040ff057807 */ /* 0x000fe40000800000 */
[C---:B------:R-:W-:Y:S01]  /*2290*/  SEL R7, R33.reuse, RZ, P0 ;  /* 0x000000ff21077207 */ /* 0x040fe20000000000 */
[----:B------:R-:W-:Y:S01]  /*22a0*/  IMAD.WIDE.U32 R24, R2, UR4, R8 ;  /* 0x0000000402187c25 */ /* 0x000fe2000f8e0008 */
[----:B------:R-:W-:Y:S05]  /*22b0*/  @!P6 WARPSYNC.ALL ;  /* 0x000000000000e948 */ /* 0x000fea0003800000 */
[----:B------:R-:W-:Y:S01]  /*22c0*/  ULDC UR4, c[0x0][0x2f4] ;  /* 0x0000bd0000047ab9 */ /* 0x000fe20000000800 */
[----:B------:R-:W-:Y:S01]  /*22d0*/  IMAD.IADD R7, R22, 0x1, R7 ;  /* 0x0000000116077824 */ /* 0x000fe200078e0207 */
[----:B------:R-:W-:Y:S01]  /*22e0*/  ISETP.GE.AND P3, PT, R152, UR4, PT ;  /* 0x0000000498007c0c */ /* 0x000fe2000bf66270 */
[----:B------:R-:W-:Y:S01]  /*22f0*/  IMAD.MOV.U32 R50, RZ, RZ, 0x20 ;  /* 0x00000020ff327424 */ /* 0x000fe200078e00ff */
[----:B------:R-:W-:Y:S01]  /*2300*/  ISETP.GE.AND P1, PT, R22, UR4, PT ;  /* 0x0000000416007c0c */ /* 0x000fe2000bf26270 */
[----:B------:R-:W-:Y:S01]  /*2310*/  IMAD.SHL.U32 R52, R33, 0x2, RZ ;  /* 0x0000000221347824 */ /* 0x000fe200078e00ff */
[----:B------:R-:W-:Y:S01]  /*2320*/  SEL R4, RZ, 0xffffffff, P3 ;  /* 0xffffffffff047807 */ /* 0x000fe20001800000 */
[----:B------:R-:W-:Y:S01]  /*2330*/  IMAD.IADD R54, R19, 0x1, R15 ;  /* 0x0000000113367824 */ /* 0x000fe200078e020f */
[----:B------:R-:W-:Y:S01]  /*2340*/  LOP3.LUT R10, R12, R10, R11, 0xfe, !PT ;  /* 0x0000000a0c0a7212 */ /* 0x000fe200078efe0b */
[----:B------:R-:W-:Y:S01]  /*2350*/  IMAD.IADD R55, R21, 0x1, R13 ;  /* 0x0000000115377824 */ /* 0x000fe200078e020d */
[----:B------:R-:W-:Y:S01]  /*2360*/  SEL R48, RZ, 0x7fff80, P2 ;  /* 0x007fff80ff307807 */ /* 0x000fe20001000000 */
[----:B------:R-:W-:Y:S01]  /*2370*/  IMAD.SHL.U32 R6, R4, 0x2, RZ ;  /* 0x0000000204067824 */ /* 0x000fe200078e00ff */
[----:B------:R-:W-:Y:S01]  /*2380*/  SHF.R.S32.HI R4, RZ, 0x1f, R7 ;  /* 0x0000001fff047819 */ /* 0x000fe20000011407 */
[----:B------:R-:W-:Y:S01]  /*2390*/  IMAD.IADD R56, R13, 0x1, R25 ;  /* 0x000000010d387824 */ /* 0x000fe200078e0219 */
[----:B------:R-:W-:-:S02]  /*23a0*/  SEL R49, RZ, 0x1, P1 ;  /* 0x00000001ff317807 */ /* 0x000fc40000800000 */
[----:B------:R-:W-:Y:S02]  /*23b0*/  LOP3.LUT R48, R48, R10, R5, 0xfe, !PT ;  /* 0x0000000a30307212 */ /* 0x000fe400078efe05 */
[----:B------:R-:W-:Y:S02]  /*23c0*/  LEA.HI R4, R4, R7, RZ, 0x3 ;  /* 0x0000000704047211 */ /* 0x000fe400078f18ff */
[----:B------:R-:W-:Y:S02]  /*23d0*/  LOP3.LUT R49, R6, 0x2, R49, 0xe2, !PT ;  /* 0x0000000206317812 */ /* 0x000fe400078ee231 */
[--C-:B------:R-:W-:Y:S02]  /*23e0*/  LOP3.LUT R6, R191, 0x38, R4.reuse, 0xf8, !PT ;  /* 0x00000038bf067812 */ /* 0x100fe400078ef804 */
[----:B------:R-:W-:Y:S02]  /*23f0*/  LOP3.LUT R5, R206, 0x38, R4, 0xf8, !PT ;  /* 0x00000038ce057812 */ /* 0x000fe400078ef804 */
[----:B------:R-:W-:-:S02]  /*2400*/  PRMT R69, R48, 0x8880, RZ ;  /* 0x0000888030457816 */ /* 0x000fc400000000ff */
[----:B------:R-:W-:Y:S02]  /*2410*/  LOP3.LUT R61, R6, R207, RZ, 0x3c, !PT ;  /* 0x000000cf063d7212 */ /* 0x000fe400078e3cff */
[----:B------:R-:W-:Y:S02]  /*2420*/  LOP3.LUT R62, R5, R208, RZ, 0x3c, !PT ;  /* 0x000000d0053e7212 */ /* 0x000fe400078e3cff */
[----:B------:R-:W-:Y:S01]  /*2430*/  PRMT R69, R69, 0x7710, RZ ;  /* 0x0000771045457816 */ /* 0x000fe200000000ff */
[----:B------:R-:W-:Y:S01]  /*2440*/  IMAD.IADD R61, R192, 0x1, R61 ;  /* 0x00000001c03d7824 */ /* 0x000fe200078e023d */
[----:B------:R-:W-:Y:S01]  /*2450*/  LOP3.LUT R59, R4, 0xfffffff8, RZ, 0xc0, !PT ;  /* 0xfffffff8043b7812 */ /* 0x000fe200078ec0ff */
[----:B------:R-:W-:Y:S01]  /*2460*/  IMAD.IADD R62, R209, 0x1, R62 ;  /* 0x00000001d13e7824 */ /* 0x000fe200078e023e */
[C---:B------:R-:W-:Y:S02]  /*2470*/  LOP3.LUT R63, R69.reuse, 0x1, RZ, 0xc0, !PT ;  /* 0x00000001453f7812 */ /* 0x040fe400078ec0ff */
[----:B------:R-:W-:-:S02]  /*2480*/  LOP3.LUT R64, R69, 0x2, RZ, 0xc0, !PT ;  /* 0x0000000245407812 */ /* 0x000fc400078ec0ff */
[C---:B------:R-:W-:Y:S02]  /*2490*/  LOP3.LUT R65, R69.reuse, 0x4, RZ, 0xc0, !PT ;  /* 0x0000000445417812 */ /* 0x040fe400078ec0ff */
[C---:B------:R-:W-:Y:S02]  /*24a0*/  LOP3.LUT R66, R69.reuse, 0x8, RZ, 0xc0, !PT ;  /* 0x0000000845427812 */ /* 0x040fe400078ec0ff */
[C---:B------:R-:W-:Y:S02]  /*24b0*/  LOP3.LUT R67, R69.reuse, 0x10, RZ, 0xc0, !PT ;  /* 0x0000001045437812 */ /* 0x040fe400078ec0ff */
[----:B------:R-:W-:Y:S02]  /*24c0*/  LOP3.LUT R68, R69, 0x20, RZ, 0xc0, !PT ;  /* 0x0000002045447812 */ /* 0x000fe400078ec0ff */
[----:B------:R-:W-:Y:S02]  /*24d0*/  SHF.R.S32.HI R51, RZ, 0x1f, R126 ;  /* 0x0000001fff337819 */ /* 0x000fe4000001147e */
[----:B------:R-:W-:-:S02]  /*24e0*/  SHF.R.S32.HI R58, RZ, 0x3, R4 ;  /* 0x00000003ff3a7819 */ /* 0x000fc40000011404 */
[----:B------:R-:W-:Y:S02]  /*24f0*/  SHF.R.S32.HI R60, RZ, 0x1f, R59 ;  /* 0x0000001fff3c7819 */ /* 0x000fe4000001143b */
[----:B------:R-:W-:Y:S01]  /*2500*/  LOP3.LUT R69, R69, 0x40, RZ, 0xc0, !PT ;  /* 0x0000004045457812 */ /* 0x000fe200078ec0ff */
[----:B------:R-:W-:Y:S01]  /*2510*/  @!P6 BAR.SYNC.DEFER_BLOCKING 0x9, 0x100 ;  /* 0x024400000000eb1d */ /* 0x000fe20000010000 */
[----:B--2---:R-:W-:-:S04]  /*2520*/  LOP3.LUT P4, RZ, R32, 0x4, RZ, 0xc0, !PT ;  /* 0x0000000420ff7812 */ /* 0x004fc8000788c0ff */
[----:B------:R-:W-:-:S05]  /*2530*/  SEL R50, R50, 0xffffffe0, !P4 ;  /* 0xffffffe032327807 */ /* 0x000fca0006000000 */
[----:B------:R-:W-:Y:S01]  /*2540*/  IMAD.IADD R53, R167, 0x1, R50 ;  /* 0x00000001a7357824 */ /* 0x000fe200078e0232 */
[----:B----4-:R-:W-:-:S07]  /*2550*/  SHF.R.S32.HI R57, RZ, 0x1f, R0 ;  /* 0x0000001fff397819 */ /* 0x010fce0000011400 */
.L_x_3874:
[----:B------:R-:W0:Y:S01]  /*2560*/  LDC R77, c[0x0][0x430] ;  /* 0x00010c00ff4d7b82 */ /* 0x000e220000000800 */
[----:B------:R-:W-:Y:S02]  /*2570*/  VIADD R31, R31, 0xffffffff ;  /* 0xffffffff1f1f7836 */ /* 0x000fe40000000000 */
[----:B------:R-:W-:Y:S02]  /*2580*/  IMAD R4, R193, 0x40, R154 ;  /* 0x00000040c1047824 */ /* 0x000fe400078e029a */
[----:B------:R-:W-:Y:S02]  /*2590*/  IMAD.MOV.U32 R76, RZ, RZ, RZ ;  /* 0x000000ffff4c7224 */ /* 0x000fe400078e00ff */
[----:B--2---:R-:W-:Y:S01]  /*25a0*/  IMAD R8, R31, 0x60, R4 ;  /* 0x000000601f087824 */ /* 0x004fe200078e0204 */
[----:B------:R-:W1:Y:S03]  /*25b0*/  LDC R85, c[0x0][0x3f4] ;  /* 0x0000fd00ff557b82 */ /* 0x000e660000000800 */
[----:B------:R-:W-:Y:S01]  /*25c0*/  IMAD.IADD R11, R46, 0x1, R8 ;  /* 0x000000012e0b7824 */ /* 0x000fe200078e0208 */
[----:B------:R-:W-:-:S03]  /*25d0*/  ISETP.GE.AND P2, PT, R8, R45, PT ;  /* 0x0000002d0800720c */ /* 0x000fc60003f46270 */
[----:B------:R-:W-:Y:S01]  /*25e0*/  IMAD.MOV.U32 R9, RZ, RZ, R11 ;  /* 0x000000ffff097224 */ /* 0x000fe200078e000b */
[----:B------:R-:W-:Y:S02]  /*25f0*/  ISETP.GT.OR P2, PT, R4, 0x5f, P2 ;  /* 0x0000005f0400780c */ /* 0x000fe40001744670 */
[----:B0-----:R-:W-:-:S11]  /*2600*/  ISETP.NE.AND P3, PT, R77, 0x1, PT ;  /* 0x000000014d00780c */ /* 0x001fd60003f65270 */
[----:B------:R-:W0:Y:S08]  /*2610*/  @!P2 LDC.64 R6, c[0x0][0x428] ;  /* 0x00010a00ff06ab82 */ /* 0x000e300000000a00 */
[----:B------:R-:W2:Y:S08]  /*2620*/  @P3 LDC R4, c[0x0][0x434] ;  /* 0x00010d00ff043b82 */ /* 0x000eb00000000800 */
[----:B---3--:R-:W3:Y:S08]  /*2630*/  @P3 LDC R5, c[0x0][0x438] ;  /* 0x00010e00ff053b82 */ /* 0x008ef00000000800 */
[----:B----4-:R-:W4:Y:S01]  /*2640*/  @!P2 LDC.64 R12, c[0x0][0x418] ;  /* 0x00010600ff0cab82 */ /* 0x010f220000000a00 */
[----:B--2---:R-:W-:-:S05]  /*2650*/  @P3 IMAD.HI.U32 R4, R11, R4, RZ ;  /* 0x000000040b043227 */ /* 0x004fca00078e00ff */
[----:B---3--:R-:W-:Y:S01]  /*2660*/  @P3 SHF.R.U32.HI R9, RZ, R5, R4 ;  /* 0x00000005ff093219 */ /* 0x008fe20000011604 */
[----:B0-----:R-:W-:-:S03]  /*2670*/  @!P2 IMAD R4, R57, R6, RZ ;  /* 0x000000063904a224 */ /* 0x001fc600078e02ff */
[--C-:B------:R-:W-:Y:S01]  /*2680*/  @!P2 SHF.R.S32.HI R5, RZ, 0x1f, R9.reuse ;  /* 0x0000001fff05a819 */ /* 0x100fe20000011409 */
[----:B------:R-:W-:Y:S02]  /*2690*/  @!P2 IMAD R7, R0, R7, R4 ;  /* 0x000000070007a224 */ /* 0x000fe400078e0204 */
[----:B------:R-:W-:-:S04]  /*26a0*/  @!P2 IMAD.MOV.U32 R4, RZ, RZ, R9 ;  /* 0x000000ffff04a224 */ /* 0x000fc800078e0009 */
[----:B------:R-:W-:-:S04]  /*26b0*/  @!P2 IMAD.WIDE.U32 R4, R0, R6, R4 ;  /* 0x000000060004a225 */ /* 0x000fc800078e0004 */
[----:B------:R-:W-:Y:S01]  /*26c0*/  @!P2 IMAD.IADD R5, R5, 0x1, R7 ;  /* 0x000000010505a824 */ /* 0x000fe200078e0207 */
[----:B----4-:R-:W-:-:S04]  /*26d0*/  @!P2 LEA R6, P3, R4, R12, 0x2 ;  /* 0x0000000c0406a211 */ /* 0x010fc800078610ff */
[----:B------:R-:W-:Y:S02]  /*26e0*/  @!P2 LEA.HI.X R7, R4, R13, R5, 0x2, P3 ;  /* 0x0000000d0407a211 */ /* 0x000fe400018f1405 */
[----:B-1----:R-:W-:Y:S01]  /*26f0*/  ISETP.GE.AND P3, PT, R85, 0x1, PT ;  /* 0x000000015500780c */ /* 0x002fe20003f66270 */
[----:B------:R-:W-:Y:S01]  /*2700*/  IMAD.MOV R4, RZ, RZ, -R9 ;  /* 0x000000ffff047224 */ /* 0x000fe200078e0a09 */
[----:B------:R-:W-:Y:S05]  /*2710*/  YIELD ;  /* 0x0000000000007946 */ /* 0x000fea0003800000 */
[C---:B------:R-:W-:Y:S01]  /*2720*/  IMAD R75, R153.reuse, 0x1800, R167 ;  /* 0x00001800994b7824 */ /* 0x040fe200078e02a7 */
[----:B------:R-:W-:Y:S01]  /*2730*/  BSSY B0, `(.L_x_3817) ;  /* 0x0000340000007945 */ /* 0x000fe20003800000 */
[----:B------:R-:W-:Y:S01]  /*2740*/  IMAD R5, R153, 0x1800, R53 ;  /* 0x0000180099057824 */ /* 0x000fe200078e0235 */
[----:B------:R0:W5:Y:S01]  /*2750*/  @!P2 LDG.E R76, desc[UR44][R6.64] ;  /* 0x0000002c064ca981 */ /* 0x000162000c1e1900 */
[----:B------:R-:W-:Y:S01]  /*2760*/  IMAD R77, R77, R4, R11 ;  /* 0x000000044d4d7224 */ /* 0x000fe200078e020b */
[----:B------:R-:W-:Y:S01]  /*2770*/  ISETP.GT.AND P2, PT, R31, R44, PT ;  /* 0x0000002c1f00720c */ /* 0x000fe20003f44270 */
[----:B------:R-:W-:-:S02]  /*2780*/  IMAD R75, R75, 0x2, R30 ;  /* 0x000000024b4b7824 */ /* 0x000fc400078e021e */
[----:B------:R-:W-:Y:S01]  /*2790*/  IMAD R74, R5, 0x2, R30 ;  /* 0x00000002054a7824 */ /* 0x000fe200078e021e */
[----:B------:R-:W-:Y:S09]  /*27a0*/  @!P3 BRA `(.L_x_3818) ;  /* 0x0000002c00c8b947 */ /* 0x000ff20003800000 */
[----:B------:R-:W-:Y:S01]  /*27b0*/  SHF.R.S32.HI R78, RZ, 0x1f, R77 ;  /* 0x0000001fff4e7819 */ /* 0x000fe2000001144d */
[----:B------:R-:W-:Y:S01]  /*27c0*/  ULDC.64 UR4, c[0x0][0x300] ;  /* 0x0000c00000047ab9 */ /* 0x000fe20000000a00 */
[----:B------:R-:W1:Y:S01]  /*27d0*/  LDC.64 R10, c[0x0][0x3f8] ;  /* 0x0000fe00ff0a7b82 */ /* 0x000e620000000a00 */
[----:B------:R-:W-:Y:S01]  /*27e0*/  IMAD.WIDE.U32 R4, R77, UR4, RZ ;  /* 0x000000044d047c25 */ /* 0x000fe2000f8e00ff */
[----:B-----5:R-:W-:Y:S01]  /*27f0*/  SHF.R.S32.HI R79, RZ, 0x1f, R76 ;  /* 0x0000001fff4f7819 */ /* 0x020fe2000001144c */
[----:B------:R-:W-:Y:S02]  /*2800*/  ULDC.U8 UR6, c[0x0][0x410] ;  /* 0x0001040000067ab9 */ /* 0x000fe40000000000 */
[----:B0-----:R-:W-:Y:S01]  /*2810*/  IMAD R6, R78, UR4, RZ ;  /* 0x000000044e067c24 */ /* 0x001fe2000f8e02ff */
[----:B------:R-:W-:Y:S01]  /*2820*/  ISETP.NE.AND P3, PT, RZ, UR6, PT ;  /* 0x00000006ff007c0c */ /* 0x000fe2000bf65270 */
[----:B------:R-:W-:Y:S01]  /*2830*/  IMAD R81, R31, -0x60, R45 ;  /* 0xffffffa01f517824 */ /* 0x000fe200078e022d */
[----:B------:R-:W0:Y:S01]  /*2840*/  LDC.64 R12, c[0x0][0x408] ;  /* 0x00010200ff0c7b82 */ /* 0x000e220000000a00 */
[----:B------:R-:W-:Y:S01]  /*2850*/  IMAD R7, R77, UR5, R6 ;  /* 0x000000054d077c24 */ /* 0x000fe2000f8e0206 */
[----:B------:R-:W-:-:S02]  /*2860*/  ULDC.64 UR4, c[0x0][0x310] ;  /* 0x0000c40000047ab9 */ /* 0x000fc40000000a00 */
[----:B------:R-:W-:Y:S01]  /*2870*/  VIMNMX R81, R81, 0x60, PT ;  /* 0x0000006051517848 */ /* 0x000fe20003fe0100 */
[----:B------:R-:W-:Y:S02]  /*2880*/  IMAD.IADD R5, R5, 0x1, R7 ;  /* 0x0000000105057824 */ /* 0x000fe400078e0207 */
[----:B------:R-:W-:Y:S02]  /*2890*/  IMAD R7, R79, UR4, RZ ;  /* 0x000000044f077c24 */ /* 0x000fe4000f8e02ff */
[----:B------:R-:W-:-:S04]  /*28a0*/  IMAD.WIDE.U32 R4, R76, UR4, R4 ;  /* 0x000000044c047c25 */ /* 0x000fc8000f8e0004 */
[----:B------:R-:W-:Y:S01]  /*28b0*/  IMAD R7, R76, UR5, R7 ;  /* 0x000000054c077c24 */ /* 0x000fe2000f8e0207 */
[----:B------:R-:W-:Y:S01]  /*28c0*/  ULDC.64 UR4, c[0x0][0x308] ;  /* 0x0000c20000047ab9 */ /* 0x000fe20000000a00 */
[----:B-1----:R-:W-:-:S04]  /*28d0*/  IMAD.WIDE.U32 R14, R31, R10, RZ ;  /* 0x0000000a1f0e7225 */ /* 0x002fc800078e00ff */
[----:B------:R-:W-:Y:S02]  /*28e0*/  IMAD.IADD R5, R5, 0x1, R7 ;  /* 0x0000000105057824 */ /* 0x000fe400078e0207 */
[----:B------:R-:W-:Y:S02]  /*28f0*/  IMAD R7, R51, UR4, RZ ;  /* 0x0000000433077c24 */ /* 0x000fe4000f8e02ff */
[----:B------:R-:W-:Y:S01]  /*2900*/  IMAD.WIDE.U32 R82, R126, UR4, R4 ;  /* 0x000000047e527c25 */ /* 0x000fe2000f8e0004 */
[----:B------:R-:W-:-:S03]  /*2910*/  SHF.R.S32.HI R5, RZ, 0x1f, R31 ;  /* 0x0000001fff057819 */ /* 0x000fc6000001141f */
[----:B------:R-:W-:Y:S01]  /*2920*/  IMAD R7, R126, UR5, R7 ;  /* 0x000000057e077c24 */ /* 0x000fe2000f8e0207 */
[----:B------:R-:W-:Y:S01]  /*2930*/  ULDC.64 UR4, c[0x0][0x2e8] ;  /* 0x0000ba0000047ab9 */ /* 0x000fe20000000a00 */
[C---:B------:R-:W-:Y:S01]  /*2940*/  IMAD R4, R5.reuse, R10, RZ ;  /* 0x0000000a05047224 */ /* 0x040fe200078e02ff */
[----:B------:R-:W-:Y:S01]  /*2950*/  LEA R80, P4, R82, UR4, 0x1 ;  /* 0x0000000452507c11 */ /* 0x000fe2000f8808ff */
[-C--:B0-----:R-:W-:Y:S02]  /*2960*/  IMAD R6, R5, R12.reuse, RZ ;  /* 0x0000000c05067224 */ /* 0x081fe400078e02ff */
[----:B------:R-:W-:Y:S02]  /*2970*/  IMAD.IADD R5, R83, 0x1, R7 ;  /* 0x0000000153057824 */ /* 0x000fe400078e0207 */
[----:B------:R-:W-:-:S03]  /*2980*/  IMAD.WIDE.U32 R70, R31, R12, RZ ;  /* 0x0000000c1f467225 */ /* 0x000fc600078e00ff */
[----:B------:R-:W-:Y:S01]  /*2990*/  LEA.HI.X R82, R82, UR5, R5, 0x1, P4 ;  /* 0x0000000552527c11 */ /* 0x000fe2000a0f0c05 */
[C---:B------:R-:W-:Y:S02]  /*29a0*/  IMAD R7, R31.reuse, R11, R4 ;  /* 0x0000000b1f077224 */ /* 0x040fe400078e0204 */
[----:B------:R-:W-:Y:S02]  /*29b0*/  IMAD R83, R31, R13, R6 ;  /* 0x0000000d1f537224 */ /* 0x000fe400078e0206 */
        /* <DEDUP_REMOVED lines=11> */
[----:B------:R-:W-:Y:S01]  /*2a70*/  IMAD.MOV.U32 R4, RZ, RZ, R20 ;  /* 0x000000ffff047224 */ /* 0x000fe200078e0014 */
[----:B------:R-:W-:Y:S01]  /*2a80*/  ULDC.64 UR4, c[0x0][0x3e8] ;  /* 0x0000fa0000047ab9 */ /* 0x000fe20000000a00 */
[----:B------:R-:W-:Y:S01]  /*2a90*/  IMAD.MOV.U32 R5, RZ, RZ, R55 ;  /* 0x000000ffff057224 */ /* 0x000fe200078e0037 */
[----:B------:R-:W-:Y:S01]  /*2aa0*/  ULDC.64 UR6, c[0x0][0x400] ;  /* 0x0001000000067ab9 */ /* 0x000fe20000000a00 */
[----:B------:R-:W-:Y:S01]  /*2ab0*/  IMAD R7, R84, 0x60, RZ ;  /* 0x0000006054077824 */ /* 0x000fe200078e02ff */
[----:B------:R-:W-:Y:S01]  /*2ac0*/  CS2R R42, SRZ ;  /* 0x00000000002a7805 */ /* 0x000fe2000001ff00 */
[----:B------:R-:W-:Y:S01]  /*2ad0*/  IMAD.WIDE.U32 R32, R14, 0x60, R4 ;  /* 0x000000600e207825 */ /* 0x000fe200078e0004 */
[----:B------:R-:W-:Y:S02]  /*2ae0*/  CS2R R38, SRZ ;  /* 0x0000000000267805 */ /* 0x000fe4000001ff00 */
[----:B------:R-:W-:Y:S02]  /*2af0*/  CS2R R72, SRZ ;  /* 0x0000000000487805 */ /* 0x000fe4000001ff00 */
[----:B------:R-:W-:Y:S01]  /*2b00*/  CS2R R40, SRZ ;  /* 0x0000000000287805 */ /* 0x000fe2000001ff00 */
[----:B------:R-:W-:-:S02]  /*2b10*/  IMAD.MOV.U32 R4, RZ, RZ, R18 ;  /* 0x000000ffff047224 */ /* 0x000fc400078e0012 */
[----:B------:R-:W-:Y:S02]  /*2b20*/  IMAD.MOV.U32 R5, RZ, RZ, R54 ;  /* 0x000000ffff057224 */ /* 0x000fe400078e0036 */
[----:B------:R-:W-:Y:S02]  /*2b30*/  IMAD R37, R83, 0x60, RZ ;  /* 0x0000006053257824 */ /* 0x000fe400078e02ff */
[----:B------:R-:W-:Y:S01]  /*2b40*/  IMAD.WIDE.U32 R34, R70, 0x60, R4 ;  /* 0x0000006046227825 */ /* 0x000fe200078e0004 */
[----:B------:R-:W-:-:S03]  /*2b50*/  LEA R4, P4, R32, UR4, 0x1 ;  /* 0x0000000420047c11 */ /* 0x000fc6000f8808ff */
[----:B------:R-:W-:Y:S01]  /*2b60*/  IMAD.IADD R5, R33, 0x1, R7 ;  /* 0x0000000121057824 */ /* 0x000fe200078e0207 */
[----:B------:R-:W-:Y:S01]  /*2b70*/  LEA R6, P5, R34, UR6, 0x1 ;  /* 0x0000000622067c11 */ /* 0x000fe2000f8a08ff */
[----:B------:R-:W-:-:S03]  /*2b80*/  IMAD.IADD R7, R35, 0x1, R37 ;  /* 0x0000000123077824 */ /* 0x000fc600078e0225 */
[----:B------:R-:W-:Y:S02]  /*2b90*/  LEA.HI.X R5, R32, UR5, R5, 0x1, P4 ;  /* 0x0000000520057c11 */ /* 0x000fe4000a0f0c05 */
[----:B------:R-:W-:Y:S02]  /*2ba0*/  LEA.HI.X R7, R34, UR7, R7, 0x1, P5 ;  /* 0x0000000722077c11 */ /* 0x000fe4000a8f0c07 */
[-C--:B------:R-:W-:Y:S02]  /*2bb0*/  ISETP.GE.AND P4, PT, R156, R85.reuse, PT ;  /* 0x000000559c00720c */ /* 0x080fe40003f86270 */
[----:B------:R-:W-:-:S11]  /*2bc0*/  ISETP.GE.AND P5, PT, R159, R85, PT ;  /* 0x000000559f00720c */ /* 0x000fd60003fa6270 */
[----:B------:R0:W5:Y:S04]  /*2bd0*/  @!P4 LDG.E.64 R42, desc[UR44][R4.64] ;  /* 0x0000002c042ac981 */ /* 0x000168000c1e1b00 */
[----:B------:R0:W5:Y:S04]  /*2be0*/  @!P5 LDG.E.64 R38, desc[UR44][R4.64+0x20] ;  /* 0x0000202c0426d981 */ /* 0x000168000c1e1b00 */
[----:B------:R0:W5:Y:S04]  /*2bf0*/  @!P4 LDG.E.64 R72, desc[UR44][R6.64] ;  /* 0x0000002c0648c981 */ /* 0x000168000c1e1b00 */
[----:B------:R0:W5:Y:S02]  /*2c00*/  @!P5 LDG.E.64 R40, desc[UR44][R6.64+0x20] ;  /* 0x0000202c0628d981 */ /* 0x000164000c1e1b00 */
.L_x_3821:
[----:B------:R-:W-:Y:S05]  /*2c10*/  BSYNC B1 ;  /* 0x0000000000017941 */ /* 0x000fea0003800000 */
.L_x_3820:
[----:B------:R-:W-:Y:S01]  /*2c20*/  ISETP.GE.AND P4, PT, R166, R81, PT ;  /* 0x00000051a600720c */ /* 0x000fe20003f86270 */
[----:B------:R-:W-:Y:S01]  /*2c30*/  BSSY B1, `(.L_x_3822) ;  /* 0x0000023000017945 */ /* 0x000fe20003800000 */
[----:B------:R-:W-:Y:S02]  /*2c40*/  CS2R R34, SRZ ;  /* 0x0000000000227805 */ /* 0x000fe4000001ff00 */
[----:B------:R-:W-:Y:S01]  /*2c50*/  CS2R R32, SRZ ;  /* 0x0000000000207805 */ /* 0x000fe2000001ff00 */
[----:B-----5:R-:W-:Y:S01]  /*2c60*/  IMAD.MOV.U32 R86, RZ, RZ, R38 ;  /* 0x000000ffff567224 */ /* 0x020fe200078e0026 */
[----:B------:R-:W-:Y:S01]  /*2c70*/  CS2R R36, SRZ ;  /* 0x0000000000247805 */ /* 0x000fe2000001ff00 */
[----:B------:R-:W-:-:S06]  /*2c80*/  IMAD.MOV.U32 R87, RZ, RZ, R39 ;  /* 0x000000ffff577224 */ /* 0x000fcc00078e0027 */
[----:B------:R-:W-:Y:S05]  /*2c90*/  @P4 BRA `(.L_x_3823) ;  /* 0x0000000000704947 */ /* 0x000fea0003800000 */
[C---:B0-----:R-:W-:Y:S01]  /*2ca0*/  SHF.L.U64.HI R5, R10.reuse, 0x6, R11 ;  /* 0x000000060a057819 */ /* 0x041fe2000001020b */
[----:B------:R-:W-:Y:S01]  /*2cb0*/  IMAD.SHL.U32 R4, R10, 0x40, RZ ;  /* 0x000000400a047824 */ /* 0x000fe200078e00ff */
[C---:B------:R-:W-:Y:S01]  /*2cc0*/  SHF.L.U64.HI R7, R12.reuse, 0x6, R13 ;  /* 0x000000060c077819 */ /* 0x040fe2000001020d */
[----:B------:R-:W-:Y:S01]  /*2cd0*/  IMAD.SHL.U32 R6, R12, 0x40, RZ ;  /* 0x000000400c067824 */ /* 0x000fe200078e00ff */
[----:B------:R-:W-:Y:S01]  /*2ce0*/  ULDC.64 UR4, c[0x0][0x3e8] ;  /* 0x0000fa0000047ab9 */ /* 0x000fe20000000a00 */
[----:B------:R-:W-:Y:S01]  /*2cf0*/  IMAD.WIDE.U32 R4, R14, 0x60, R4 ;  /* 0x000000600e047825 */ /* 0x000fe200078e0004 */
[----:B------:R-:W-:Y:S01]  /*2d00*/  ULDC.64 UR6, c[0x0][0x400] ;  /* 0x0001000000067ab9 */ /* 0x000fe20000000a00 */
[----:B------:R-:W-:Y:S02]  /*2d10*/  CS2R R34, SRZ ;  /* 0x0000000000227805 */ /* 0x000fe4000001ff00 */
[----:B------:R-:W-:Y:S01]  /*2d20*/  CS2R R36, SRZ ;  /* 0x0000000000247805 */ /* 0x000fe2000001ff00 */
[----:B------:R-:W-:Y:S01]  /*2d30*/  IMAD R10, R84, 0x60, RZ ;  /* 0x00000060540a7824 */ /* 0x000fe200078e02ff */
[----:B------:R-:W-:Y:S01]  /*2d40*/  IADD3 R9, P5, R20, R4, RZ ;  /* 0x0000000414097210 */ /* 0x000fe20007fbe0ff */
[----:B------:R-:W-:-:S03]  /*2d50*/  IMAD.WIDE.U32 R6, R70, 0x60, R6 ;  /* 0x0000006046067825 */ /* 0x000fc600078e0006 */
[----:B------:R-:W-:Y:S01]  /*2d60*/  IADD3.X R10, R55, R10, R5, P5, !PT ;  /* 0x0000000a370a7210 */ /* 0x000fe20002ffe405 */
[----:B------:R-:W-:Y:S01]  /*2d70*/  IMAD R83, R83, 0x60, RZ ;  /* 0x0000006053537824 */ /* 0x000fe200078e02ff */
[----:B------:R-:W-:-:S04]  /*2d80*/  IADD3 R8, P5, R18, R6, RZ ;  /* 0x0000000612087210 */ /* 0x000fc80007fbe0ff */
[----:B------:R-:W-:Y:S02]  /*2d90*/  IADD3.X R7, R54, R83, R7, P5, !PT ;  /* 0x0000005336077210 */ /* 0x000fe40002ffe407 */
[----:B------:R-:W-:-:S04]  /*2da0*/  LEA R4, P5, R9, UR4, 0x1 ;  /* 0x0000000409047c11 */ /* 0x000fc8000f8a08ff */
[----:B------:R-:W-:Y:S02]  /*2db0*/  LEA.HI.X R5, R9, UR5, R10, 0x1, P5 ;  /* 0x0000000509057c11 */ /* 0x000fe4000a8f0c0a */
        /* <DEDUP_REMOVED lines=10> */
.L_x_3823:
[----:B------:R-:W-:Y:S05]  /*2e60*/  BSYNC B1 ;  /* 0x0000000000017941 */ /* 0x000fea0003800000 */
.L_x_3822:
[----:B------:R-:W-:Y:S01]  /*2e70*/  ULOP3.LUT UR4, UR38, 0x1, URZ, 0xfc, !UPT ;  /* 0x0000000126047892 */ /* 0x000fe2000f8efc3f */
[----:B01----:R-:W-:Y:S01]  /*2e80*/  IMAD.MOV.U32 R4, RZ, RZ, R42 ;  /* 0x000000ffff047224 */ /* 0x003fe200078e002a */
[----:B------:R-:W-:Y:S01]  /*2e90*/  PRMT R84, R84, 0x5410, R86 ;  /* 0x0000541054547816 */ /* 0x000fe20000000056 */
[----:B------:R-:W-:Y:S01]  /*2ea0*/  IMAD.MOV.U32 R5, RZ, RZ, R43 ;  /* 0x000000ffff057224 */ /* 0x000fe200078e002b */
[----:B------:R-:W-:Y:S01]  /*2eb0*/  UISETP.NE.AND UP0, UPT, UR4, 0x3, UPT ;  /* 0x000000030400788c */ /* 0x000fe2000bf05270 */
[----:B------:R-:W-:Y:S01]  /*2ec0*/  IMAD.MOV.U32 R6, RZ, RZ, R40 ;  /* 0x000000ffff067224 */ /* 0x000fe200078e0028 */
[----:B------:R-:W-:Y:S01]  /*2ed0*/  PRMT R97, R4, 0x7610, R97 ;  /* 0x0000761004617816 */ /* 0x000fe20000000061 */
[----:B------:R-:W-:Y:S01]  /*2ee0*/  IMAD.MOV.U32 R4, RZ, RZ, R41 ;  /* 0x000000ffff047224 */ /* 0x000fe200078e0029 */
[----:B------:R-:W-:Y:S01]  /*2ef0*/  PRMT R98, R5, 0x7610, R98 ;  /* 0x0000761005627816 */ /* 0x000fe20000000062 */
[----:B------:R-:W-:Y:S01]  /*2f00*/  IMAD.MOV.U32 R5, RZ, RZ, R72 ;  /* 0x000000ffff057224 */ /* 0x000fe200078e0048 */
[----:B------:R-:W-:Y:S01]  /*2f10*/  PRMT R86, R86, 0x5410, R6 ;  /* 0x0000541056567816 */ /* 0x000fe20000000006 */
[----:B------:R-:W-:Y:S01]  /*2f20*/  IMAD.MOV.U32 R6, RZ, RZ, R73 ;  /* 0x000000ffff067224 */ /* 0x000fe200078e0049 */
[----:B------:R-:W-:Y:S01]  /*2f30*/  PLOP3.LUT P5, PT, PT, PT, UP0, 0x80, 0x0 ;  /* 0x000000000000781c */ /* 0x000fe20003faf008 */
[----:B-----5:R-:W-:Y:S01]  /*2f40*/  IMAD.MOV.U32 R7, RZ, RZ, R8 ;  /* 0x000000ffff077224 */ /* 0x020fe200078e0008 */
[----:B------:R-:W-:-:S02]  /*2f50*/  PRMT R100, R87, 0x7610, R100 ;  /* 0x0000761057647816 */ /* 0x000fc40000000064 */
        /* <DEDUP_REMOVED lines=20> */
.L_x_3824:
[----:B------:R-:W-:Y:S01]  /*30a0*/  IMAD R70, R153, 0x8, R148 ;  /* 0x0000000899467824 */ /* 0x000fe200078e0294 */
[----:B------:R-:W-:Y:S01]  /*30b0*/  SHF.L.U32 R83, R158, 0x1f, RZ ;  /* 0x0000001f9e537819 */ /* 0x000fe200000006ff */
[----:B------:R-:W-:Y:S03]  /*30c0*/  BSSY B1, `(.L_x_3825) ;  /* 0x0000003000017945 */ /* 0x000fe60003800000 */
[----:B------:R-:W0:Y:S02]  /*30d0*/  SYNCS.PHASECHK.TRANS64.TRYWAIT P6, [R70+URZ+0x32490], R83 ;  /* 0x03249053460075a7 */ /* 0x000e2400080c017f */
[----:B0-----:R-:W-:Y:S05]  /*30e0*/  @!P6 BRA `(.L_x_3826) ;  /* 0x000003440028e947 */ /* 0x001fea0003800000 */
.L_x_4173:
[----:B------:R-:W-:Y:S05]  /*30f0*/  BSYNC B1 ;  /* 0x0000000000017941 */ /* 0x000fea0003800000 */
.L_x_3825:
[----:B------:R-:W-:-:S03]  /*3100*/  UMOV UR4, 0xffffffff ;  /* 0xffffffff00047882 */ /* 0x000fc60000000000 */
[----:B------:R-:W-:Y:S05]  /*3110*/  BRA.DIV UR4, `(.L_x_3827) ;  /* 0x0000034604307947 */ /* 0x000fea000b800000 */
[----:B------:R1:W2:Y:S04]  /*3120*/  SHFL.IDX PT, R71, R82, RZ, 0x1c1f ;  /* 0x001c1fff52477589 */ /* 0x0002a800000e0000 */
[----:B------:R1:W3:Y:S02]  /*3130*/  SHFL.IDX PT, R14, R80, RZ, 0x1c1f ;  /* 0x001c1fff500e7589 */ /* 0x0002e400000e0000 */
.L_x_4177:
        /* <DEDUP_REMOVED lines=12> */
[--C-:B------:R-:W-:Y:S01]  /*3200*/  SHF.R.U64 R94, R72, 0x10, R73.reuse ;  /* 0x00000010485e7819 */ /* 0x100fe20000001249 */
[----:B------:R-:W-:Y:S01]  /*3210*/  IMAD.U32 R12, R6, 0x10000, RZ ;  /* 0x00010000060c7824 */ /* 0x000fe200078e00ff */
[----:B------:R-:W-:Y:S02]  /*3220*/  SHF.R.U32.HI R96, RZ, 0x10, R73 ;  /* 0x00000010ff607819 */ /* 0x000fe40000011649 */
[----:B------:R-:W-:Y:S02]  /*3230*/  SHF.R.U32.HI R93, RZ, 0x10, R43 ;  /* 0x00000010ff5d7819 */ /* 0x000fe4000001162b */
[----:B------:R-:W-:Y:S02]  /*3240*/  PRMT R43, R97, 0x5410, R95 ;  /* 0x00005410612b7816 */ /* 0x000fe4000000005f */
[----:B------:R-:W-:-:S02]  /*3250*/  PRMT R94, R87, 0x5432, R94 ;  /* 0x00005432575e7816 */ /* 0x000fc4000000005e */
[----:B------:R-:W-:Y:S02]  /*3260*/  PRMT R96, R88, 0x5432, R96 ;  /* 0x0000543258607816 */ /* 0x000fe40000000060 */
[----:B------:R-:W-:Y:S02]  /*3270*/  PRMT R73, R98, 0x5410, R93 ;  /* 0x0000541062497816 */ /* 0x000fe4000000005d */
[----:B------:R-:W-:Y:S01]  /*3280*/  LOP3.LUT R42, R7, 0xffff0000, RZ, 0xc0, !PT ;  /* 0xffff0000072a7812 */ /* 0x000fe200078ec0ff */
[----:B------:R-:W-:Y:S01]  /*3290*/  IMAD.U32 R97, R96, 0x10000, RZ ;  /* 0x0001000060617824 */ /* 0x000fe200078e00ff */
[----:B------:R-:W-:Y:S01]  /*32a0*/  LOP3.LUT R7, R5, 0xffff0000, RZ, 0xc0, !PT ;  /* 0xffff000005077812 */ /* 0x000fe200078ec0ff */
[----:B------:R-:W-:Y:S01]  /*32b0*/  IMAD.U32 R93, R73, 0x10000, RZ ;  /* 0x00010000495d7824 */ /* 0x000fe200078e00ff */
[C---:B------:R-:W-:Y:S01]  /*32c0*/  LOP3.LUT R95, R94.reuse, 0xffff0000, RZ, 0xc0, !PT ;  /* 0xffff00005e5f7812 */ /* 0x040fe200078ec0ff */
[----:B------:R-:W-:Y:S01]  /*32d0*/  IMAD.U32 R94, R94, 0x10000, RZ ;  /* 0x000100005e5e7824 */ /* 0x000fe200078e00ff */
[C---:B------:R-:W-:Y:S01]  /*32e0*/  LOP3.LUT R72, R43.reuse, 0xffff0000, RZ, 0xc0, !PT ;  /* 0xffff00002b487812 */ /* 0x040fe200078ec0ff */
[----:B------:R-:W-:Y:S01]  /*32f0*/  IMAD.U32 R43, R43, 0x10000, RZ ;  /* 0x000100002b2b7824 */ /* 0x000fe200078e00ff */
[----:B------:R-:W-:Y:S01]  /*3300*/  LOP3.LUT R13, R6, 0xffff0000, RZ, 0xc0, !PT ;  /* 0xffff0000060d7812 */ /* 0x000fe200078ec0ff */
[----:B------:R-:W-:Y:S01]  /*3310*/  FMUL.FTZ R99, R7, R95 ;  /* 0x0000005f07637220 */ /* 0x000fe20000410000 */
[----:B------:R-:W-:-:S02]  /*3320*/  IMAD.U32 R6, R5, 0x10000, RZ ;  /* 0x0001000005067824 */ /* 0x000fc400078e00ff */
[-C--:B------:R-:W-:Y:S01]  /*3330*/  FMUL.FTZ R98, R7, R72.reuse ;  /* 0x0000004807627220 */ /* 0x080fe20000410000 */
[----:B------:R-:W-:Y:S01]  /*3340*/  LOP3.LUT R96, R96, 0xffff0000, RZ, 0xc0, !PT ;  /* 0xffff000060607812 */ /* 0x000fe200078ec0ff */
[C---:B------:R-:W-:Y:S01]  /*3350*/  FMUL.FTZ R7, R13.reuse, R97 ;  /* 0x000000610d077220 */ /* 0x040fe20000410000 */
[-C--:B------:R-:W-:Y:S01]  /*3360*/  FMUL.FTZ R13, R13, R93.reuse ;  /* 0x0000005d0d0d7220 */ /* 0x080fe20000410000 */
[----:B------:R-:W-:Y:S01]  /*3370*/  LOP3.LUT R73, R73, 0xffff0000, RZ, 0xc0, !PT ;  /* 0xffff000049497812 */ /* 0x000fe200078ec0ff */
[----:B------:R-:W-:Y:S02]  /*3380*/  IMAD.U32 R5, R4, 0x10000, RZ ;  /* 0x0001000004057824 */ /* 0x000fe400078e00ff */
[----:B------:R-:W-:Y:S01]  /*3390*/  FFMA.FTZ R93, R12, R93, -R7 ;  /* 0x0000005d0c5d7223 */ /* 0x000fe20000010807 */
[----:B------:R-:W-:Y:S01]  /*33a0*/  LOP3.LUT R4, R4, 0xffff0000, RZ, 0xc0, !PT ;  /* 0xffff000004047812 */ /* 0x000fe200078ec0ff */
[----:B------:R-:W-:Y:S01]  /*33b0*/  FFMA.FTZ R99, R6, R72, -R99 ;  /* 0x0000004806637223 */ /* 0x000fe20000010863 */
[----:B------:R-:W-:Y:S01]  /*33c0*/  FFMA.FTZ R12, R12, R97, R13 ;  /* 0x000000610c0c7223 */ /* 0x000fe2000001000d */
[C---:B------:R-:W-:Y:S01]  /*33d0*/  FMUL.FTZ R72, R42.reuse, R96 ;  /* 0x000000602a487220 */ /* 0x040fe20000410000 */
[----:B------:R-:W-:Y:S01]  /*33e0*/  FMUL.FTZ R13, R42, R73 ;  /* 0x000000492a0d7220 */ /* 0x000fe20000410000 */
[----:B------:R-:W-:Y:S01]  /*33f0*/  FFMA.FTZ R98, R6, R95, R98 ;  /* 0x0000005f06627223 */ /* 0x000fe20000010062 */
        /* <DEDUP_REMOVED lines=8> */
[----:B------:R-:W-:Y:S01]  /*3480*/  F2FP.BF16.F32.PACK_AB R4, R7, R6 ;  /* 0x000000060704723e */ /* 0x000fe200000010ff */
[----:B------:R-:W-:Y:S01]  /*3490*/  IMAD.MOV.U32 R6, RZ, RZ, R12 ;  /* 0x000000ffff067224 */ /* 0x000fe200078e000c */
[----:B------:R-:W-:Y:S01]  /*34a0*/  F2FP.BF16.F32.PACK_AB R5, R98, R99 ;  /* 0x000000636205723e */ /* 0x000fe200000010ff */
[----:B------:R-:W-:-:S07]  /*34b0*/  IMAD.MOV.U32 R7, RZ, RZ, R13 ;  /* 0x000000ffff077224 */ /* 0x000fce00078e000d */
.L_x_3833:
[----:B------:R-:W-:Y:S05]  /*34c0*/  BSYNC B3 ;  /* 0x0000000000037941 */ /* 0x000fea0003800000 */
.L_x_3832:
[----:B0-----:R4:W-:Y:S02]  /*34d0*/  ST.E.128 desc[UR44][R10.64], R4 ;  /* 0x000000040a007985 */ /* 0x0019e4000c101d2c */
.L_x_3831:
[----:B------:R-:W-:Y:S05]  /*34e0*/  BSYNC B2 ;  /* 0x0000000000027941 */ /* 0x000fea0003800000 */
.L_x_3830:
[----:B------:R-:W-:-:S13]  /*34f0*/  LOP3.LUT P3, RZ, R49, 0x2, RZ, 0xc0, !PT ;  /* 0x0000000231ff7812 */ /* 0x000fda000786c0ff */
[----:B------:R-:W-:Y:S05]  /*3500*/  @!P3 BRA `(.L_x_3829) ;  /* 0x0000000000d8b947 */ /* 0x000fea0003800000 */
        /* <DEDUP_REMOVED lines=26> */
[----:B------:R-:W-:Y:S01]  /*36b0*/  LOP3.LUT R71, R71, 0xffff0000, RZ, 0xc0, !PT ;  /* 0xffff000047477812 */ /* 0x000fe200078ec0ff */
[----:B------:R-:W-:Y:S01]  /*36c0*/  FMUL.FTZ R94, R7, R39 ;  /* 0x00000027075e7220 */ /* 0x000fe20000410000 */
[----:B------:R-:W-:Y:S01]  /*36d0*/  LOP3.LUT R40, R40, 0xffff0000, RZ, 0xc0, !PT ;  /* 0xffff000028287812 */ /* 0x000fe200078ec0ff */
[C---:B------:R-:W-:Y:S01]  /*36e0*/  FMUL.FTZ R7, R13.reuse, R72 ;  /* 0x000000480d077220 */ /* 0x040fe20000410000 */
[----:B------:R-:W-:Y:S01]  /*36f0*/  FMUL.FTZ R13, R13, R41 ;  /* 0x000000290d0d7220 */ /* 0x000fe20000410000 */
[----:B------:R-:W-:-:S02]  /*3700*/  IMAD.U32 R6, R5, 0x10000, RZ ;  /* 0x0001000005067824 */ /* 0x000fc400078e00ff */
[----:B------:R-:W-:Y:S02]  /*3710*/  IMAD.U32 R5, R4, 0x10000, RZ ;  /* 0x0001000004057824 */ /* 0x000fe400078e00ff */
[----:B------:R-:W-:Y:S01]  /*3720*/  FFMA.FTZ R41, R12, R41, -R7 ;  /* 0x000000290c297223 */ /* 0x000fe20000010807 */
[----:B------:R-:W-:Y:S01]  /*3730*/  LOP3.LUT R4, R4, 0xffff0000, RZ, 0xc0, !PT ;  /* 0xffff000004047812 */ /* 0x000fe200078ec0ff */
[----:B------:R-:W-:Y:S01]  /*3740*/  FFMA.FTZ R12, R12, R72, R13 ;  /* 0x000000480c0c7223 */ /* 0x000fe2000001000d */
[C---:B------:R-:W-:Y:S01]  /*3750*/  FMUL.FTZ R13, R15.reuse, R71 ;  /* 0x000000470f0d7220 */ /* 0x040fe20000410000 */
[----:B------:R-:W-:Y:S01]  /*3760*/  FMUL.FTZ R72, R15, R40 ;  /* 0x000000280f487220 */ /* 0x000fe20000410000 */
[C---:B------:R-:W-:Y:S01]  /*3770*/  FFMA.FTZ R73, R6.reuse, R39, -R73 ;  /* 0x0000002706497223 */ /* 0x040fe20000010849 */
        /* <DEDUP_REMOVED lines=13> */
.L_x_3835:
[----:B------:R-:W-:Y:S05]  /*3850*/  BSYNC B2 ;  /* 0x0000000000027941 */ /* 0x000fea0003800000 */
.L_x_3834:
[----:B0-----:R0:W-:Y:S02]  /*3860*/  ST.E.128 desc[UR44][R10.64], R4 ;  /* 0x000000040a007985 */ /* 0x0011e4000c101d2c */
.L_x_3829:
[----:B------:R-:W-:Y:S05]  /*3870*/  BSYNC B1 ;  /* 0x0000000000017941 */ /* 0x000fea0003800000 */
.L_x_3828:
[----:B------:R-:W-:-:S03]  /*3880*/  UMOV UR4, 0xffffffff ;  /* 0xffffffff00047882 */ /* 0x000fc60000000000 */
[----:B------:R-:W-:Y:S05]  /*3890*/  BRA.DIV UR4, `(.L_x_3836) ;  /* 0x0000033e04987947 */ /* 0x000fea000b800000 */
[----:B------:R0:W0:Y:S04]  /*38a0*/  SHFL.IDX PT, R39, R82, 0x1, 0x1c1f ;  /* 0x003c1f0052277f89 */ /* 0x00002800000e0000 */
[----:B---3--:R3:W0:Y:S02]  /*38b0*/  SHFL.IDX PT, R14, R80, 0x1, 0x1c1f ;  /* 0x003c1f00500e7f89 */ /* 0x00862400000e0000 */
.L_x_4181:
[----:B------:R-:W-:Y:S05]  /*38c0*/  @P4 BRA `(.L_x_3837) ;  /* 0x0000002000984947 */ /* 0x000fea0003800000 */
[----:B------:R-:W-:Y:S04]  /*38d0*/  BSSY B1, `(.L_x_3838) ;  /* 0x0000038000017945 */ /* 0x000fe80003800000 */
[----:B------:R-:W-:Y:S05]  /*38e0*/  @P1 BRA `(.L_x_3839) ;  /* 0x0000000000d81947 */ /* 0x000fea0003800000 */
[----:B0---4-:R0:W4:Y:S01]  /*38f0*/  LDS.128 R4, [R75+0x2000] ;  /* 0x002000004b047984 */ /* 0x0111220000000c00 */
[----:B------:R-:W-:Y:S01]  /*3900*/  ISETP.GE.AND P4, PT, R156, R85, PT ;  /* 0x000000559c00720c */ /* 0x000fe20003f86270 */
[----:B------:R-:W-:Y:S01]  /*3910*/  BSSY B2, `(.L_x_3840) ;  /* 0x0000032000027945 */ /* 0x000fe20003800000 */
[----:B------:R-:W-:-:S04]  /*3920*/  LEA R10, P3, R22, R14, 0x1 ;  /* 0x0000000e160a7211 */ /* 0x000fc800078608ff */
[----:B------:R-:W-:-:S07]  /*3930*/  LEA.HI.X R11, R22, R39, R23, 0x1, P3 ;  /* 0x00000027160b7211 */ /* 0x000fce00018f0c17 */
[----:B0-----:R-:W-:Y:S05]  /*3940*/  @P4 BRA `(.L_x_3841) ;  /* 0x0000000000b84947 */ /* 0x001fea0003800000 */
[--C-:B------:R-:W-:Y:S01]  /*3950*/  SHF.R.U64 R41, R34, 0x10, R35.reuse ;  /* 0x0000001022297819 */ /* 0x100fe20000001223 */
[----:B----4-:R-:W-:Y:S01]  /*3960*/  IMAD.U32 R15, R7, 0x10000, RZ ;  /* 0x00010000070f7824 */ /* 0x010fe200078e00ff */
[----:B------:R-:W-:Y:S01]  /*3970*/  SHF.R.U32.HI R38, RZ, 0x10, R35 ;  /* 0x00000010ff267819 */ /* 0x000fe20000011623 */
[----:B------:R-:W-:Y:S01]  /*3980*/  IMAD.U32 R12, R6, 0x10000, RZ ;  /* 0x00010000060c7824 */ /* 0x000fe200078e00ff */
[--C-:B------:R-:W-:Y:S02]  /*3990*/  SHF.R.U64 R35, R36, 0x10, R37.reuse ;  /* 0x0000001024237819 */ /* 0x100fe40000001225 */
        /* <DEDUP_REMOVED lines=22> */
[C---:B------:R-:W-:Y:S01]  /*3b00*/  FFMA.FTZ R36, R12.reuse, R36, -R7 ;  /* 0x000000240c247223 */ /* 0x040fe20000010807 */
[----:B------:R-:W-:Y:S01]  /*3b10*/  FFMA.FTZ R13, R12, R38, R13 ;  /* 0x000000260c0d7223 */ /* 0x000fe2000001000d */
[----:B------:R-:W-:Y:S01]  /*3b20*/  LOP3.LUT R4, R4, 0xffff0000, RZ, 0xc0, !PT ;  /* 0xffff000004047812 */ /* 0x000fe200078ec0ff */
[C---:B------:R-:W-:Y:S01]  /*3b30*/  FMUL.FTZ R12, R34.reuse, R89 ;  /* 0x00000059220c7220 */ /* 0x040fe20000410000 */
[----:B------:R-:W-:Y:S01]  /*3b40*/  FMUL.FTZ R34, R34, R91 ;  /* 0x0000005b22227220 */ /* 0x000fe20000410000 */
[C---:B------:R-:W-:Y:S01]  /*3b50*/  FFMA.FTZ R41, R6.reuse, R35, -R41 ;  /* 0x0000002306297223 */ /* 0x040fe20000010829 */
[----:B------:R-:W-:Y:S01]  /*3b60*/  FFMA.FTZ R40, R6, R37, R40 ;  /* 0x0000002506287223 */ /* 0x000fe20000010028 */
[C---:B------:R-:W-:Y:S01]  /*3b70*/  FFMA.FTZ R12, R15.reuse, R91, -R12 ;  /* 0x0000005b0f0c7223 */ /* 0x040fe2000001080c */
[C---:B------:R-:W-:Y:S01]  /*3b80*/  FMUL.FTZ R6, R4.reuse, R90 ;  /* 0x0000005a04067220 */ /* 0x040fe20000410000 */
[----:B------:R-:W-:Y:S01]  /*3b90*/  FMUL.FTZ R7, R4, R92 ;  /* 0x0000005c04077220 */ /* 0x000fe20000410000 */
[----:B------:R-:W-:Y:S01]  /*3ba0*/  FFMA.FTZ R15, R15, R89, R34 ;  /* 0x000000590f0f7223 */ /* 0x000fe20000010022 */
[----:B------:R-:W-:Y:S01]  /*3bb0*/  F2FP.BF16.F32.PACK_AB R13, R13, R36 ;  /* 0x000000240d0d723e */ /* 0x000fe200000010ff */
[C---:B------:R-:W-:Y:S01]  /*3bc0*/  FFMA.FTZ R6, R5.reuse, R92, -R6 ;  /* 0x0000005c05067223 */ /* 0x040fe20000010806 */
[----:B------:R-:W-:Y:S01]  /*3bd0*/  FFMA.FTZ R7, R5, R90, R7 ;  /* 0x0000005a05077223 */ /* 0x000fe20000010007 */
[----:B------:R-:W-:-:S02]  /*3be0*/  F2FP.BF16.F32.PACK_AB R5, R40, R41 ;  /* 0x000000292805723e */ /* 0x000fc400000010ff */
[----:B------:R-:W-:Y:S02]  /*3bf0*/  F2FP.BF16.F32.PACK_AB R12, R15, R12 ;  /* 0x0000000c0f0c723e */ /* 0x000fe400000010ff */
[----:B------:R-:W-:Y:S01]  /*3c00*/  F2FP.BF16.F32.PACK_AB R4, R7, R6 ;  /* 0x000000060704723e */ /* 0x000fe200000010ff */
[----:B------:R-:W-:Y:S02]  /*3c10*/  IMAD.MOV.U32 R6, RZ, RZ, R13 ;  /* 0x000000ffff067224 */ /* 0x000fe400078e000d */
[----:B------:R-:W-:-:S07]  /*3c20*/  IMAD.MOV.U32 R7, RZ, RZ, R12 ;  /* 0x000000ffff077224 */ /* 0x000fce00078e000c */
.L_x_3841:
[----:B------:R-:W-:Y:S05]  /*3c30*/  BSYNC B2 ;  /* 0x0000000000027941 */ /* 0x000fea0003800000 */
.L_x_3840:
[----:B----4-:R0:W-:Y:S02]  /*3c40*/  ST.E.128 desc[UR44][R10.64], R4 ;  /* 0x000000040a007985 */ /* 0x0101e4000c101d2c */
.L_x_3839:
[----:B------:R-:W-:Y:S05]  /*3c50*/  BSYNC B1 ;  /* 0x0000000000017941 */ /* 0x000fea0003800000 */
.L_x_3838:
[----:B------:R-:W-:-:S13]  /*3c60*/  LOP3.LUT P3, RZ, R49, 0x2, RZ, 0xc0, !PT ;  /* 0x0000000231ff7812 */ /* 0x000fda000786c0ff */
[----:B------:R-:W-:Y:S05]  /*3c70*/  @!P3 BRA `(.L_x_3837) ;  /* 0x0000001c00acb947 */ /* 0x000fea0003800000 */
[----:B0---4-:R0:W4:Y:S01]  /*3c80*/  LDS.128 R4, [R74+0x2000] ;  /* 0x002000004a047984 */ /* 0x0111220000000c00 */
[----:B------:R-:W-:Y:S01]  /*3c90*/  ISETP.GE.AND P4, PT, R159, R85, PT ;  /* 0x000000559f00720c */ /* 0x000fe20003f86270 */
[----:B------:R-:W-:Y:S01]  /*3ca0*/  BSSY B1, `(.L_x_3842) ;  /* 0x0000032000017945 */ /* 0x000fe20003800000 */
[----:B------:R-:W-:-:S04]  /*3cb0*/  LEA R14, P3, R152, R14, 0x1 ;  /* 0x0000000e980e7211 */ /* 0x000fc800078608ff */
[----:B------:R-:W-:-:S07]  /*3cc0*/  LEA.HI.X R15, R152, R39, R155, 0x1, P3 ;  /* 0x00000027980f7211 */ /* 0x000fce00018f0c9b */
[----:B0-----:R-:W-:Y:S05]  /*3cd0*/  @P4 BRA `(.L_x_3843) ;  /* 0x0000000000b84947 */ /* 0x001fea0003800000 */
[----:B------:R-:W-:Y:S01]  /*3ce0*/  SHF.R.U64 R12, R32, 0x10, R33 ;  /* 0x00000010200c7819 */ /* 0x000fe20000001221 */
[----:B----4-:R-:W-:Y:S01]  /*3cf0*/  IMAD.U32 R10, R7, 0x10000, RZ ;  /* 0x00010000070a7824 */ /* 0x010fe200078e00ff */
[----:B------:R-:W-:Y:S01]  /*3d00*/  SHF.R.U64 R35, R8, 0x10, R9 ;  /* 0x0000001008237819 */ /* 0x000fe20000001209 */
[----:B------:R-:W-:Y:S01]  /*3d10*/  IMAD.U32 R8, R6, 0x10000, RZ ;  /* 0x0001000006087824 */ /* 0x000fe200078e00ff */
[----:B------:R-:W-:Y:S02]  /*3d20*/  SHF.R.U32.HI R33, RZ, 0x10, R33 ;  /* 0x00000010ff217819 */ /* 0x000fe40000011621 */
[----:B------:R-:W-:Y:S02]  /*3d30*/  SHF.R.U32.HI R13, RZ, 0x10, R9 ;  /* 0x00000010ff0d7819 */ /* 0x000fe40000011609 */
[----:B------:R-:W-:Y:S02]  /*3d40*/  PRMT R87, R87, 0x5410, R12 ;  /* 0x0000541057577816 */ /* 0x000fe4000000000c */
[----:B------:R-:W-:-:S02]  /*3d50*/  PRMT R84, R84, 0x5410, R35 ;  /* 0x0000541054547816 */ /* 0x000fc40000000023 */
[----:B------:R-:W-:Y:S02]  /*3d60*/  PRMT R88, R88, 0x5410, R33 ;  /* 0x0000541058587816 */ /* 0x000fe40000000021 */
[----:B------:R-:W-:Y:S02]  /*3d70*/  LOP3.LUT R11, R7, 0xffff0000, RZ, 0xc0, !PT ;  /* 0xffff0000070b7812 */ /* 0x000fe400078ec0ff */
[----:B------:R-:W-:Y:S01]  /*3d80*/  PRMT R86, R86, 0x5410, R13 ;  /* 0x0000541056567816 */ /* 0x000fe2000000000d */
[----:B------:R-:W-:Y:S01]  /*3d90*/  IMAD.U32 R33, R88, 0x10000, RZ ;  /* 0x0001000058217824 */ /* 0x000fe200078e00ff */
[----:B------:R-:W-:Y:S02]  /*3da0*/  LOP3.LUT R7, R5, 0xffff0000, RZ, 0xc0, !PT ;  /* 0xffff000005077812 */ /* 0x000fe400078ec0ff */
[C---:B------:R-:W-:Y:S01]  /*3db0*/  LOP3.LUT R32, R87.reuse, 0xffff0000, RZ, 0xc0, !PT ;  /* 0xffff000057207812 */ /* 0x040fe200078ec0ff */
[----:B------:R-:W-:Y:S01]  /*3dc0*/  IMAD.U32 R13, R86, 0x10000, RZ ;  /* 0x00010000560d7824 */ /* 0x000fe200078e00ff */
[----:B------:R-:W-:Y:S01]  /*3dd0*/  LOP3.LUT R12, R84, 0xffff0000, RZ, 0xc0, !PT ;  /* 0xffff0000540c7812 */ /* 0x000fe200078ec0ff */
[----:B------:R-:W-:Y:S01]  /*3de0*/  IMAD.U32 R87, R87, 0x10000, RZ ;  /* 0x0001000057577824 */ /* 0x000fe200078e00ff */
[----:B------:R-:W-:Y:S01]  /*3df0*/  LOP3.LUT R9, R6, 0xffff0000, RZ, 0xc0, !PT ;  /* 0xffff000006097812 */ /* 0x000fe200078ec0ff */
[----:B------:R-:W-:-:S02]  /*3e00*/  IMAD.U32 R6, R5, 0x10000, RZ ;  /* 0x0001000005067824 */ /* 0x000fc400078e00ff */
[C---:B------:R-:W-:Y:S01]  /*3e10*/  FMUL.FTZ R35, R7.reuse, R32 ;  /* 0x0000002007237220 */ /* 0x040fe20000410000 */
[C---:B------:R-:W-:Y:S02]  /*3e20*/  IMAD.U32 R5, R4.reuse, 0x10000, RZ ;  /* 0x0001000004057824 */ /* 0x040fe400078e00ff */
[-C--:B------:R-:W-:Y:S01]  /*3e30*/  FMUL.FTZ R7, R7, R12.reuse ;  /* 0x0000000c07077220 */ /* 0x080fe20000410000 */
[----:B------:R-:W-:Y:S01]  /*3e40*/  LOP3.LUT R4, R4, 0xffff0000, RZ, 0xc0, !PT ;  /* 0xffff000004047812 */ /* 0x000fe200078ec0ff */
[C---:B------:R-:W-:Y:S01]  /*3e50*/  FMUL.FTZ R37, R9.reuse, R33 ;  /* 0x0000002109257220 */ /* 0x040fe20000410000 */
[----:B------:R-:W-:Y:S01]  /*3e60*/  LOP3.LUT R88, R88, 0xffff0000, RZ, 0xc0, !PT ;  /* 0xffff000058587812 */ /* 0x000fe200078ec0ff */
[-C--:B------:R-:W-:Y:S01]  /*3e70*/  FMUL.FTZ R9, R9, R13.reuse ;  /* 0x0000000d09097220 */ /* 0x080fe20000410000 */
[----:B------:R-:W-:Y:S01]  /*3e80*/  LOP3.LUT R86, R86, 0xffff0000, RZ, 0xc0, !PT ;  /* 0xffff000056567812 */ /* 0x000fe200078ec0ff */
[----:B------:R-:W-:Y:S02]  /*3e90*/  IMAD.U32 R84, R84, 0x10000, RZ ;  /* 0x0001000054547824 */ /* 0x000fe400078e00ff */
[C---:B------:R-:W-:Y:S01]  /*3ea0*/  FFMA.FTZ R35, R6.reuse, R12, -R35 ;  /* 0x0000000c06237223 */ /* 0x040fe20000010823 */
[----:B------:R-:W-:Y:S01]  /*3eb0*/  FFMA.FTZ R32, R6, R32, R7 ;  /* 0x0000002006207223 */ /* 0x000fe20000010007 */
[----:B------:R-:W-:Y:S01]  /*3ec0*/  FFMA.FTZ R37, R8, R13, -R37 ;  /* 0x0000000d08257223 */ /* 0x000fe20000010825 */
[----:B------:R-:W-:Y:S01]  /*3ed0*/  FMUL.FTZ R6, R4, R87 ;  /* 0x0000005704067220 */ /* 0x000fe20000410000 */
[----:B------:R-:W-:Y:S01]  /*3ee0*/  FFMA.FTZ R8, R8, R33, R9 ;  /* 0x0000002108087223 */ /* 0x000fe20000010009 */
[C---:B------:R-:W-:Y:S01]  /*3ef0*/  FMUL.FTZ R7, R11.reuse, R88 ;  /* 0x000000580b077220 */ /* 0x040fe20000410000 */
[----:B------:R-:W-:Y:S01]  /*3f00*/  FMUL.FTZ R4, R4, R84 ;  /* 0x0000005404047220 */ /* 0x000fe20000410000 */
[----:B------:R-:W-:Y:S01]  /*3f10*/  FMUL.FTZ R11, R11, R86 ;  /* 0x000000560b0b7220 */ /* 0x000fe20000410000 */
        /* <DEDUP_REMOVED lines=10> */
.L_x_3843:
[----:B------:R-:W-:Y:S05]  /*3fc0*/  BSYNC B1 ;  /* 0x0000000000017941 */ /* 0x000fea0003800000 */
.L_x_3842:
[----:B----4-:R0:W-:Y:S01]  /*3fd0*/  ST.E.128 desc[UR44][R14.64], R4 ;  /* 0x000000040e007985 */ /* 0x0101e2000c101d2c */
[----:B------:R-:W-:Y:S05]  /*3fe0*/  BRA `(.L_x_3837) ;  /* 0x0000001800d07947 */ /* 0x000fea0003800000 */
.L_x_3819:
[-C--:B------:R-:W-:Y:S01]  /*3ff0*/  ISETP.GE.AND P4, PT, R154, R81.reuse, PT ;  /* 0x000000519a00720c */ /* 0x080fe20003f86270 */
[----:B------:R-:W-:Y:S01]  /*4000*/  BSSY B1, `(.L_x_3844) ;  /* 0x0000027000017945 */ /* 0x000fe20003800000 */
[----:B------:R-:W-:Y:S02]  /*4010*/  ISETP.GE.AND P5, PT, R166, R81, PT ;  /* 0x00000051a600720c */ /* 0x000fe40003fa6270 */
[----:B------:R-:W-:Y:S02]  /*4020*/  CS2R R34, SRZ ;  /* 0x0000000000227805 */ /* 0x000fe4000001ff00 */
[CC--:B------:R-:W-:Y:S02]  /*4030*/  ISETP.GE.OR P4, PT, R22.reuse, R85.reuse, P4 ;  /* 0x000000551600720c */ /* 0x0c0fe40002786670 */
[----:B------:R-:W-:Y:S02]  /*4040*/  CS2R R6, SRZ ;  /* 0x0000000000067805 */ /* 0x000fe4000001ff00 */
[----:B------:R-:W-:-:S02]  /*4050*/  ISETP.GE.AND P3, PT, R22, R85, PT ;  /* 0x000000551600720c */ /* 0x000fc40003f66270 */
[----:B------:R-:W-:Y:S02]  /*4060*/  CS2R R4, SRZ ;  /* 0x0000000000047805 */ /* 0x000fe4000001ff00 */
[----:B------:R-:W-:Y:S02]  /*4070*/  ISETP.GE.OR P5, PT, R22, R85, P5 ;  /* 0x000000551600720c */ /* 0x000fe40002fa6670 */
[----:B------:R-:W-:Y:S02]  /*4080*/  CS2R R38, SRZ ;  /* 0x0000000000267805 */ /* 0x000fe4000001ff00 */
[----:B------:R-:W-:Y:S02]  /*4090*/  CS2R R32, SRZ ;  /* 0x0000000000207805 */ /* 0x000fe4000001ff00 */
[----:B------:R-:W-:Y:S02]  /*40a0*/  CS2R R42, SRZ ;  /* 0x00000000002a7805 */ /* 0x000fe4000001ff00 */
[----:B------:R-:W-:Y:S01]  /*40b0*/  CS2R R36, SRZ ;  /* 0x0000000000247805 */ /* 0x000fe2000001ff00 */
[----:B------:R-:W-:Y:S06]  /*40c0*/  @P4 BRA `(.L_x_3845) ;  /* 0x0000000000684947 */ /* 0x000fec0003800000 */
[-C--:B------:R-:W-:Y:S01]  /*40d0*/  IMAD R6, R3, R12.reuse, RZ ;  /* 0x0000000c03067224 */ /* 0x080fe200078e02ff */
[----:B------:R-:W-:Y:S01]  /*40e0*/  ULDC.64 UR6, c[0x0][0x400] ;  /* 0x0001000000067ab9 */ /* 0x000fe20000000a00 */
[----:B------:R-:W-:Y:S01]  /*40f0*/  IMAD.MOV.U32 R4, RZ, RZ, R22 ;  /* 0x000000ffff047224 */ /* 0x000fe200078e0016 */
[----:B------:R-:W-:Y:S01]  /*4100*/  ULDC.64 UR4, c[0x0][0x3e8] ;  /* 0x0000fa0000047ab9 */ /* 0x000fe20000000a00 */
[----:B------:R-:W-:Y:S02]  /*4110*/  IMAD.MOV.U32 R5, RZ, RZ, R23 ;  /* 0x000000ffff057224 */ /* 0x000fe400078e0017 */
[C---:B------:R-:W-:Y:S02]  /*4120*/  IMAD R7, R154.reuse, R13, R6 ;  /* 0x0000000d9a077224 */ /* 0x040fe400078e0206 */
[----:B------:R-:W-:-:S04]  /*4130*/  IMAD.WIDE.U32 R4, R154, R12, R4 ;  /* 0x0000000c9a047225 */ /* 0x000fc800078e0004 */
[-C--:B------:R-:W-:Y:S02]  /*4140*/  IMAD R6, R47, R12.reuse, RZ ;  /* 0x0000000c2f067224 */ /* 0x080fe400078e02ff */
[----:B------:R-:W-:Y:S02]  /*4150*/  IMAD.IADD R5, R7, 0x1, R5 ;  /* 0x0000000107057824 */ /* 0x000fe400078e0205 */
[C---:B------:R-:W-:Y:S02]  /*4160*/  IMAD R7, R2.reuse, R13, R6 ;  /* 0x0000000d02077224 */ /* 0x040fe400078e0206 */
[----:B------:R-:W-:-:S04]  /*4170*/  IMAD.WIDE.U32 R4, R2, R12, R4 ;  /* 0x0000000c02047225 */ /* 0x000fc800078e0004 */
[----:B------:R-:W-:Y:S02]  /*4180*/  IMAD.IADD R5, R7, 0x1, R5 ;  /* 0x0000000107057824 */ /* 0x000fe400078e0205 */
[----:B------:R-:W-:Y:S02]  /*4190*/  IMAD R37, R83, 0x60, RZ ;  /* 0x0000006053257824 */ /* 0x000fe400078e02ff */
[----:B------:R-:W-:-:S04]  /*41a0*/  IMAD.WIDE.U32 R6, R70, 0x60, R4 ;  /* 0x0000006046067825 */ /* 0x000fc800078e0004 */
[----:B------:R-:W-:Y:S01]  /*41b0*/  IMAD.MOV.U32 R4, RZ, RZ, R24 ;  /* 0x000000ffff047224 */ /* 0x000fe200078e0018 */
[----:B------:R-:W-:Y:S01]  /*41c0*/  LEA R36, P4, R6, UR6, 0x1 ;  /* 0x0000000606247c11 */ /* 0x000fe2000f8808ff */
[----:B------:R-:W-:Y:S02]  /*41d0*/  IMAD.MOV.U32 R5, RZ, RZ, R56 ;  /* 0x000000ffff057224 */ /* 0x000fe400078e0038 */
[----:B------:R-:W-:Y:S02]  /*41e0*/  IMAD.IADD R7, R37, 0x1, R7 ;  /* 0x0000000125077824 */ /* 0x000fe400078e0207 */
[----:B------:R-:W-:Y:S02]  /*41f0*/  IMAD R9, R84, 0x60, RZ ;  /* 0x0000006054097824 */ /* 0x000fe400078e02ff */
[----:B------:R-:W-:Y:S01]  /*4200*/  IMAD.WIDE.U32 R4, R14, 0x60, R4 ;  /* 0x000000600e047825 */ /* 0x000fe200078e0004 */
[----:B------:R-:W-:-:S03]  /*4210*/  LEA.HI.X R37, R6, UR7, R7, 0x1, P4 ;  /* 0x0000000706257c11 */ /* 0x000fc6000a0f0c07 */
[----:B------:R-:W-:Y:S01]  /*4220*/  IMAD.IADD R5, R9, 0x1, R5 ;  /* 0x0000000109057824 */ /* 0x000fe200078e0205 */
[C---:B------:R-:W-:Y:S02]  /*4230*/  LEA R6, P4, R4.reuse, UR4, 0x1 ;  /* 0x0000000404067c11 */ /* 0x040fe4000f8808ff */
[----:B------:R-:W5:Y:S02]  /*4240*/  LDG.E.128 R36, desc[UR44][R36.64] ;  /* 0x0000002c24247981 */ /* 0x000f64000c1e1d00 */
[----:B------:R-:W-:-:S06]  /*4250*/  LEA.HI.X R7, R4, UR5, R5, 0x1, P4 ;  /* 0x0000000504077c11 */ /* 0x000fcc000a0f0c05 */
[----:B------:R-:W5:Y:S03]  /*4260*/  LDG.E.128 R4, desc[UR44][R6.64] ;  /* 0x0000002c06047981 */ /* 0x000f66000c1e1d00 */
.L_x_3845:
[----:B------:R-:W-:Y:S05]  /*4270*/  BSYNC B1 ;  /* 0x0000000000017941 */ /* 0x000fea0003800000 */
.L_x_3844:
[----:B------:R-:W-:Y:S01]  /*4280*/  BSSY B1, `(.L_x_3846) ;  /* 0x0000022000017945 */ /* 0x000fe20003800000 */
[----:B-----5:R-:W-:Y:S01]  /*4290*/  IMAD.MOV.U32 R72, RZ, RZ, R6 ;  /* 0x000000ffff487224 */ /* 0x020fe200078e0006 */
[----:B------:R-:W-:Y:S02]  /*42a0*/  CS2R R40, SRZ ;  /* 0x0000000000287805 */ /* 0x000fe4000001ff00 */
[----:B------:R-:W-:Y:S05]  /*42b0*/  @P5 BRA `(.L_x_3847) ;  /* 0x0000000000785947 */ /* 0x000fea0003800000 */
[C---:B------:R-:W-:Y:S01]  /*42c0*/  SHF.L.U64.HI R9, R10.reuse, 0x6, R11 ;  /* 0x000000060a097819 */ /* 0x040fe2000001020b */
[----:B------:R-:W-:Y:S01]  /*42d0*/  IMAD.SHL.U32 R8, R10, 0x40, RZ ;  /* 0x000000400a087824 */ /* 0x000fe200078e00ff */
[----:B------:R-:W-:Y:S01]  /*42e0*/  SHF.L.U64.HI R33, R12, 0x6, R13 ;  /* 0x000000060c217819 */ /* 0x000fe2000001020d */
[-C--:B------:R-:W-:Y:S01]  /*42f0*/  IMAD R15, R3, R12.reuse, RZ ;  /* 0x0000000c030f7224 */ /* 0x080fe200078e02ff */
[----:B------:R-:W-:Y:S01]  /*4300*/  ULDC.64 UR4, c[0x0][0x3e8] ;  /* 0x0000fa0000047ab9 */ /* 0x000fe20000000a00 */
[----:B------:R-:W-:Y:S01]  /*4310*/  IMAD.MOV.U32 R10, RZ, RZ, R22 ;  /* 0x000000ffff0a7224 */ /* 0x000fe200078e0016 */
[----:B------:R-:W-:Y:S01]  /*4320*/  ULDC.64 UR6, c[0x0][0x400] ;  /* 0x0001000000067ab9 */ /* 0x000fe20000000a00 */
[----:B------:R-:W-:Y:S02]  /*4330*/  IMAD.MOV.U32 R11, RZ, RZ, R23 ;  /* 0x000000ffff0b7224 */ /* 0x000fe400078e0017 */
[C---:B------:R-:W-:Y:S02]  /*4340*/  IMAD R15, R154.reuse, R13, R15 ;  /* 0x0000000d9a0f7224 */ /* 0x040fe400078e020f */
[----:B------:R-:W-:-:S04]  /*4350*/  IMAD.WIDE.U32 R10, R154, R12, R10 ;  /* 0x0000000c9a0a7225 */ /* 0x000fc800078e000a */
[----:B------:R-:W-:Y:S02]  /*4360*/  IMAD.SHL.U32 R32, R12, 0x40, RZ ;  /* 0x000000400c207824 */ /* 0x000fe400078e00ff */
[----:B------:R-:W-:Y:S02]  /*4370*/  IMAD.IADD R11, R15, 0x1, R11 ;  /* 0x000000010f0b7824 */ /* 0x000fe400078e020b */
[----:B------:R-:W-:-:S04]  /*4380*/  IMAD.WIDE.U32 R8, R14, 0x60, R8 ;  /* 0x000000600e087825 */ /* 0x000fc800078e0008 */
[----:B------:R-:W-:Y:S01]  /*4390*/  IMAD.WIDE.U32 R32, R70, 0x60, R32 ;  /* 0x0000006046207825 */ /* 0x000fe200078e0020 */
[----:B------:R-:W-:-:S03]  /*43a0*/  IADD3 R14, P4, R24, R8, RZ ;  /* 0x00000008180e7210 */ /* 0x000fc60007f9e0ff */
[----:B------:R-:W-:Y:S02]  /*43b0*/  IMAD R83, R83, 0x60, RZ ;  /* 0x0000006053537824 */ /* 0x000fe400078e02ff */
[-C--:B------:R-:W-:Y:S02]  /*43c0*/  IMAD R34, R47, R12.reuse, RZ ;  /* 0x0000000c2f227224 */ /* 0x080fe400078e02ff */
[----:B------:R-:W-:-:S04]  /*43d0*/  IMAD.WIDE.U32 R10, R2, R12, R10 ;  /* 0x0000000c020a7225 */ /* 0x000fc800078e000a */
[----:B------:R-:W-:Y:S01]  /*43e0*/  IMAD R15, R84, 0x60, RZ ;  /* 0x00000060540f7824 */ /* 0x000fe200078e02ff */
[----:B------:R-:W-:Y:S01]  /*43f0*/  IADD3 R8, P5, R32, R10, RZ ;  /* 0x0000000a20087210 */ /* 0x000fe20007fbe0ff */
[----:B------:R-:W-:Y:S02]  /*4400*/  IMAD R34, R2, R13, R34 ;  /* 0x0000000d02227224 */ /* 0x000fe400078e0222 */
[----:B------:R-:W-:Y:S01]  /*4410*/  IMAD.IADD R83, R83, 0x1, R33 ;  /* 0x0000000153537824 */ /* 0x000fe200078e0221 */
[----:B------:R-:W-:Y:S02]  /*4420*/  IADD3.X R9, R56, R15, R9, P4, !PT ;  /* 0x0000000f38097210 */ /* 0x000fe400027fe409 */
[----:B------:R-:W-:Y:S02]  /*4430*/  LEA R32, P4, R14, UR4, 0x1 ;  /* 0x000000040e207c11 */ /* 0x000fe4000f8808ff */
[----:B------:R-:W-:Y:S02]  /*4440*/  IADD3.X R11, R83, R34, R11, P5, !PT ;  /* 0x00000022530b7210 */ /* 0x000fe40002ffe40b */
[----:B------:R-:W-:-:S02]  /*4450*/  LEA R40, P5, R8, UR6, 0x1 ;  /* 0x0000000608287c11 */ /* 0x000fc4000f8a08ff */
[----:B------:R-:W-:Y:S02]  /*4460*/  LEA.HI.X R33, R14, UR5, R9, 0x1, P4 ;  /* 0x000000050e217c11 */ /* 0x000fe4000a0f0c09 */
[----:B------:R-:W-:-:S04]  /*4470*/  LEA.HI.X R41, R8, UR7, R11, 0x1, P5 ;  /* 0x0000000708297c11 */ /* 0x000fc8000a8f0c0b */
[----:B------:R-:W5:Y:S04]  /*4480*/  LDG.E.128 R32, desc[UR44][R32.64] ;  /* 0x0000002c20207981 */ /* 0x000f68000c1e1d00 */
[----:B------:R-:W5:Y:S02]  /*4490*/  LDG.E.128 R40, desc[UR44][R40.64] ;  /* 0x0000002c28287981 */ /* 0x000f64000c1e1d00 */
.L_x_3847:
[----:B------:R-:W-:Y:S05]  /*44a0*/  BSYNC B1 ;  /* 0x0000000000017941 */ /* 0x000fea0003800000 */
.L_x_3846:
[----:B------:R-:W-:Y:S01]  /*44b0*/  ULOP3.LUT UR4, UR38, 0x1, URZ, 0xfc, !UPT ;  /* 0x0000000126047892 */ /* 0x000fe2000f8efc3f */
[----:B------:R-:W-:Y:S01]  /*44c0*/  IMAD.MOV.U32 R8, RZ, RZ, R7 ;  /* 0x000000ffff087224 */ /* 0x000fe200078e0007 */
        /* <DEDUP_REMOVED lines=34> */
.L_x_3848:
[----:B------:R-:W-:Y:S01]  /*46f0*/  IMAD R70, R153, 0x8, R148 ;  /* 0x0000000899467824 */ /* 0x000fe200078e0294 */
[----:B------:R-:W-:Y:S01]  /*4700*/  SHF.L.U32 R83, R158, 0x1f, RZ ;  /* 0x0000001f9e537819 */ /* 0x000fe200000006ff */
[----:B------:R-:W0:Y:S01]  /*4710*/  LDC R71, c[0x0][0x2f4] ;  /* 0x0000bd00ff477b82 */ /* 0x000e220000000800 */
[----:B------:R-:W-:Y:S02]  /*4720*/  BSSY B1, `(.L_x_3849) ;  /* 0x0000003000017945 */ /* 0x000fe40003800000 */
[----:B------:R-:W1:Y:S02]  /*4730*/  SYNCS.PHASECHK.TRANS64.TRYWAIT P4, [R70+URZ+0x32490], R83 ;  /* 0x03249053460075a7 */ /* 0x000e64000808017f */
[----:B-1----:R-:W-:Y:S05]  /*4740*/  @!P4 BRA `(.L_x_3850) ;  /* 0x000003300034c947 */ /* 0x002fea0003800000 */
.L_x_4182:
[----:B------:R-:W-:Y:S05]  /*4750*/  BSYNC B1 ;  /* 0x0000000000017941 */ /* 0x000fea0003800000 */
.L_x_3849:
[----:B------:R-:W-:Y:S01]  /*4760*/  UMOV UR4, 0xffffffff ;  /* 0xffffffff00047882 */ /* 0x000fe20000000000 */
[----:B0-----:R-:W-:Y:S02]  /*4770*/  IMAD.IADD R85, R71, 0x1, -R52 ;  /* 0x0000000147557824 */ /* 0x001fe400078e0a34 */
[----:B------:R-:W-:Y:S05]  /*4780*/  BRA.DIV UR4, `(.L_x_3851) ;  /* 0x0000033204387947 */ /* 0x000fea000b800000 */
[----:B------:R0:W2:Y:S04]  /*4790*/  SHFL.IDX PT, R75, R82, RZ, 0x1c1f ;  /* 0x001c1fff524b7589 */ /* 0x0000a800000e0000 */
[----:B------:R0:W3:Y:S02]  /*47a0*/  SHFL.IDX PT, R74, R80, RZ, 0x1c1f ;  /* 0x001c1fff504a7589 */ /* 0x0000e400000e0000 */
.L_x_4186:
[----:B------:R-:W-:Y:S01]  /*47b0*/  ISETP.GE.OR P4, PT, R154, R81, P1 ;  /* 0x000000519a00720c */ /* 0x000fe20000f86670 */
[----:B------:R-:W-:-:S12]  /*47c0*/  BSSY B1, `(.L_x_3852) ;  /* 0x0000075000017945 */ /* 0x000fd80003800000 */
[----:B------:R-:W-:Y:S05]  /*47d0*/  @P4 BRA `(.L_x_3853) ;  /* 0x0000000400cc4947 */ /* 0x000fea0003800000 */
        /* <DEDUP_REMOVED lines=8> */
[----:B------:R-:W-:Y:S02]  /*4860*/  LOP3.LUT R8, R191, 0x38, R94, 0xf8, !PT ;  /* 0x00000038bf087812 */ /* 0x000fe400078ef85e */
[----:B------:R-:W-:Y:S02]  /*4870*/  ISETP.GE.AND P4, PT, R94, R71, PT ;  /* 0x000000475e00720c */ /* 0x000fe40003f86270 */
[----:B------:R-:W-:-:S05]  /*4880*/  LOP3.LUT R9, R8, R207, RZ, 0x3c, !PT ;  /* 0x000000cf08097212 */ /* 0x000fca00078e3cff */
[----:B------:R-:W-:Y:S02]  /*4890*/  IMAD.IADD R8, R192, 0x1, R9 ;  /* 0x00000001c0087824 */ /* 0x000fe400078e0209 */
[C---:B------:R-:W-:Y:S02]  /*48a0*/  IMAD R9, R153.reuse, 0x1800, R61 ;  /* 0x0000180099097824 */ /* 0x040fe400078e023d */
[----:B------:R-:W-:Y:S02]  /*48b0*/  IMAD R11, R153, 0x1800, R8 ;  /* 0x00001800990b7824 */ /* 0x000fe400078e0208 */
[--C-:B------:R-:W-:Y:S02]  /*48c0*/  IMAD R9, R9, 0x2, R148.reuse ;  /* 0x0000000209097824 */ /* 0x100fe400078e0294 */
[----:B------:R-:W-:Y:S02]  /*48d0*/  IMAD R12, R11, 0x2, R148 ;  /* 0x000000020b0c7824 */ /* 0x000fe400078e0294 */
[----:B------:R-:W-:-:S02]  /*48e0*/  @!P4 IMAD.WIDE R74, R94, 0x2, R74 ;  /* 0x000000025e4ac825 */ /* 0x000fc400078e024a */
[----:B------:R-:W2:Y:S04]  /*48f0*/  LDS.128 R8, [R9+0x1c400] ;  /* 0x01c4000009087984 */ /* 0x000ea80000000c00 */
[----:B------:R-:W3:Y:S01]  /*4900*/  LDS.128 R12, [R12+0x1c400] ;  /* 0x01c400000c0c7984 */ /* 0x000ee20000000c00 */
[----:B------:R-:W-:Y:S05]  /*4910*/  @P3 BRA `(.L_x_3855) ;  /* 0x0000000400703947 */ /* 0x000fea0003800000 */
[----:B------:R-:W-:Y:S02]  /*4920*/  SHF.R.U32.HI R94, RZ, 0x10, R5 ;  /* 0x00000010ff5e7819 */ /* 0x000fe40000011605 */
[----:B------:R-:W-:Y:S02]  /*4930*/  SHF.R.U32.HI R99, RZ, 0x10, R37 ;  /* 0x00000010ff637819 */ /* 0x000fe40000011625 */
[----:B------:R-:W-:Y:S01]  /*4940*/  SHF.R.U64 R93, R4, 0x10, R5 ;  /* 0x00000010045d7819 */ /* 0x000fe20000001205 */
[----:B--2---:R-:W-:Y:S01]  /*4950*/  IMAD.U32 R5, R9, 0x10000, RZ ;  /* 0x0001000009057824 */ /* 0x004fe200078e00ff */
[----:B------:R-:W-:Y:S01]  /*4960*/  SHF.R.U32.HI R97, RZ, 0x10, R7 ;  /* 0x00000010ff617819 */ /* 0x000fe20000011607 */
[----:B------:R-:W-:Y:S01]  /*4970*/  IMAD.U32 R4, R8, 0x10000, RZ ;  /* 0x0001000008047824 */ /* 0x000fe200078e00ff */
        /* <DEDUP_REMOVED lines=8> */
[----:B------:R-:W-:Y:S01]  /*4a00*/  SHF.R.U32.HI R102, RZ, 0x10, R39 ;  /* 0x00000010ff667819 */ /* 0x000fe20000011627 */
[CC--:B------:R-:W-:Y:S01]  /*4a10*/  FMUL.FTZ R104, R36.reuse, R100.reuse ;  /* 0x0000006424687220 */ /* 0x0c0fe20000410000 */
[----:B------:R-:W-:Y:S01]  /*4a20*/  LOP3.LUT R37, R13, 0xffff0000, RZ, 0xc0, !PT ;  /* 0xffff00000d257812 */ /* 0x000fe200078ec0ff */
[-C--:B------:R-:W-:Y:S01]  /*4a30*/  FMUL.FTZ R106, R36, R95.reuse ;  /* 0x0000005f246a7220 */ /* 0x080fe20000410000 */
[----:B------:R-:W-:Y:S01]  /*4a40*/  LOP3.LUT R99, R99, 0xffff0000, RZ, 0xc0, !PT ;  /* 0xffff000063637812 */ /* 0x000fe200078ec0ff */
[----:B------:R-:W-:Y:S01]  /*4a50*/  FFMA.FTZ R104, R5, R95, -R104 ;  /* 0x0000005f05687223 */ /* 0x000fe20000010868 */
[----:B------:R-:W-:Y:S01]  /*4a60*/  PRMT R102, R87, 0x5432, R102 ;  /* 0x0000543257667816 */ /* 0x000fe20000000066 */
[----:B------:R-:W-:Y:S01]  /*4a70*/  FFMA.FTZ R106, R5, R100, R106 ;  /* 0x00000064056a7223 */ /* 0x000fe2000001006a */
[----:B------:R-:W-:Y:S01]  /*4a80*/  SHF.R.U64 R96, R6, 0x10, R7 ;  /* 0x0000001006607819 */ /* 0x000fe20000001207 */
[----:B------:R-:W-:Y:S01]  /*4a90*/  FMUL.FTZ R95, R37, R99 ;  /* 0x00000063255f7220 */ /* 0x000fe20000410000 */
[----:B------:R-:W-:Y:S01]  /*4aa0*/  LOP3.LUT R94, R94, 0xffff0000, RZ, 0xc0, !PT ;  /* 0xffff00005e5e7812 */ /* 0x000fe200078ec0ff */
[----:B------:R-:W-:Y:S01]  /*4ab0*/  IMAD.U32 R5, R97, 0x10000, RZ ;  /* 0x0001000061057824 */ /* 0x000fe200078e00ff */
[----:B------:R-:W-:Y:S01]  /*4ac0*/  SHF.R.U64 R101, R38, 0x10, R39 ;  /* 0x0000001026657819 */ /* 0x000fe20000001227 */
[----:B------:R-:W-:Y:S01]  /*4ad0*/  IMAD.U32 R38, R15, 0x10000, RZ ;  /* 0x000100000f267824 */ /* 0x000fe200078e00ff */
[----:B------:R-:W-:Y:S01]  /*4ae0*/  LOP3.LUT R6, R9, 0xffff0000, RZ, 0xc0, !PT ;  /* 0xffff000009067812 */ /* 0x000fe200078ec0ff */
[----:B------:R-:W-:Y:S01]  /*4af0*/  IMAD.U32 R36, R102, 0x10000, RZ ;  /* 0x0001000066247824 */ /* 0x000fe200078e00ff */
[----:B------:R-:W-:Y:S01]  /*4b00*/  PRMT R101, R103, 0x5410, R101 ;  /* 0x0000541067657816 */ /* 0x000fe20000000065 */
[-C--:B------:R-:W-:Y:S01]  /*4b10*/  FMUL.FTZ R37, R37, R94.reuse ;  /* 0x0000005e25257220 */ /* 0x080fe20000410000 */
[----:B------:R-:W-:Y:S01]  /*4b20*/  IMAD.U32 R9, R11, 0x10000, RZ ;  /* 0x000100000b097824 */ /* 0x000fe200078e00ff */
[----:B------:R-:W-:Y:S01]  /*4b30*/  LOP3.LUT R39, R15, 0xffff0000, RZ, 0xc0, !PT ;  /* 0xffff00000f277812 */ /* 0x000fe200078ec0ff */
[----:B------:R-:W-:Y:S01]  /*4b40*/  FFMA.FTZ R95, R6, R94, -R95 ;  /* 0x0000005e065f7223 */ /* 0x000fe2000001085f */
[----:B------:R-:W-:Y:S01]  /*4b50*/  LOP3.LUT R102, R102, 0xffff0000, RZ, 0xc0, !PT ;  /* 0xffff000066667812 */ /* 0x000fe200078ec0ff */
[C---:B------:R-:W-:Y:S01]  /*4b60*/  FMUL.FTZ R103, R38.reuse, R5 ;  /* 0x0000000526677220 */ /* 0x040fe20000410000 */
[-C--:B------:R-:W-:Y:S01]  /*4b70*/  FMUL.FTZ R94, R38, R36.reuse ;  /* 0x00000024265e7220 */ /* 0x080fe20000410000 */
[----:B------:R-:W-:Y:S01]  /*4b80*/  PRMT R98, R88, 0x5432, R98 ;  /* 0x0000543258627816 */ /* 0x000fe20000000062 */
[----:B------:R-:W-:Y:S01]  /*4b90*/  FFMA.FTZ R99, R6, R99, R37 ;  /* 0x0000006306637223 */ /* 0x000fe20000010025 */
[----:B------:R-:W-:Y:S01]  /*4ba0*/  LOP3.LUT R11, R11, 0xffff0000, RZ, 0xc0, !PT ;  /* 0xffff00000b0b7812 */ /* 0x000fe200078ec0ff */
[----:B------:R-:W-:Y:S01]  /*4bb0*/  FFMA.FTZ R103, R9, R36, R103 ;  /* 0x0000002409677223 */ /* 0x000fe20000010067 */
[----:B------:R-:W-:Y:S01]  /*4bc0*/  LOP3.LUT R6, R97, 0xffff0000, RZ, 0xc0, !PT ;  /* 0xffff000061067812 */ /* 0x000fe200078ec0ff */
[----:B------:R-:W-:Y:S01]  /*4bd0*/  FFMA.FTZ R94, R9, R5, -R94 ;  /* 0x00000005095e7223 */ /* 0x000fe2000001085e */
[----:B------:R-:W-:Y:S01]  /*4be0*/  FMUL.FTZ R36, R39, R102 ;  /* 0x0000006627247220 */ /* 0x000fe20000410000 */
[C---:B------:R-:W-:Y:S01]  /*4bf0*/  IMAD.U32 R13, R12.reuse, 0x10000, RZ ;  /* 0x000100000c0d7824 */ /* 0x040fe200078e00ff */
[----:B------:R-:W-:Y:S01]  /*4c00*/  LOP3.LUT R12, R12, 0xffff0000, RZ, 0xc0, !PT ;  /* 0xffff00000c0c7812 */ /* 0x000fe200078ec0ff */
[----:B------:R-:W-:-:S02]  /*4c10*/  IMAD.U32 R5, R93, 0x10000, RZ ;  /* 0x000100005d057824 */ /* 0x000fc400078e00ff */
[-C--:B------:R-:W-:Y:S01]  /*4c20*/  FMUL.FTZ R38, R39, R6.reuse ;  /* 0x0000000627267220 */ /* 0x080fe20000410000 */
[C---:B------:R-:W-:Y:S02]  /*4c30*/  IMAD.U32 R9, R98.reuse, 0x10000, RZ ;  /* 0x0001000062097824 */ /* 0x040fe400078e00ff */
[----:B------:R-:W-:Y:S01]  /*4c40*/  FFMA.FTZ R97, R11, R6, -R36 ;  /* 0x000000060b617223 */ /* 0x000fe20000010824 */
[C---:B------:R-:W-:Y:S01]  /*4c50*/  FMUL.FTZ R6, R13.reuse, R5 ;  /* 0x000000050d067220 */ /* 0x040fe20000410000 */
[----:B------:R-:W-:Y:S01]  /*4c60*/  LOP3.LUT R37, R98, 0xffff0000, RZ, 0xc0, !PT ;  /* 0xffff000062257812 */ /* 0x000fe200078ec0ff */
[-C--:B------:R-:W-:Y:S01]  /*4c70*/  FMUL.FTZ R39, R13, R9.reuse ;  /* 0x000000090d277220 */ /* 0x080fe20000410000 */
[----:B------:R-:W-:Y:S01]  /*4c80*/  PRMT R96, R84, 0x5432, R96 ;  /* 0x0000543254607816 */ /* 0x000fe20000000060 */
[----:B------:R-:W-:Y:S01]  /*4c90*/  FFMA.FTZ R9, R4, R9, R6 ;  /* 0x0000000904097223 */ /* 0x000fe20000010006 */
[----:B------:R-:W-:Y:S01]  /*4ca0*/  LOP3.LUT R93, R93, 0xffff0000, RZ, 0xc0, !PT ;  /* 0xffff00005d5d7812 */ /* 0x000fe200078ec0ff */
[----:B------:R-:W-:Y:S01]  /*4cb0*/  IMAD.U32 R15, R14, 0x10000, RZ ;  /* 0x000100000e0f7824 */ /* 0x000fe200078e00ff */
[----:B------:R-:W-:Y:S01]  /*4cc0*/  LOP3.LUT R8, R8, 0xffff0000, RZ, 0xc0, !PT ;  /* 0xffff000008087812 */ /* 0x000fe200078ec0ff */
[----:B------:R-:W-:Y:S01]  /*4cd0*/  FFMA.FTZ R38, R11, R102, R38 ;  /* 0x000000660b267223 */ /* 0x000fe20000010026 */
[C---:B------:R-:W-:Y:S01]  /*4ce0*/  IMAD.U32 R6, R101.reuse, 0x10000, RZ ;  /* 0x0001000065067824 */ /* 0x040fe200078e00ff */
[----:B------:R-:W-:Y:S01]  /*4cf0*/  LOP3.LUT R14, R14, 0xffff0000, RZ, 0xc0, !PT ;  /* 0xffff00000e0e7812 */ /* 0x000fe200078ec0ff */
[----:B------:R-:W-:Y:S01]  /*4d00*/  FMUL.FTZ R11, R12, R37 ;  /* 0x000000250c0b7220 */ /* 0x000fe20000410000 */
[----:B------:R-:W-:Y:S01]  /*4d10*/  FFMA.FTZ R39, R4, R5, -R39 ;  /* 0x0000000504277223 */ /* 0x000fe20000010827 */
[----:B------:R-:W-:Y:S01]  /*4d20*/  LOP3.LUT R101, R101, 0xffff0000, RZ, 0xc0, !PT ;  /* 0xffff000065657812 */ /* 0x000fe200078ec0ff */
[C---:B------:R-:W-:Y:S01]  /*4d30*/  IMAD.U32 R4, R96.reuse, 0x10000, RZ ;  /* 0x0001000060047824 */ /* 0x040fe200078e00ff */
[----:B------:R-:W-:Y:S01]  /*4d40*/  LOP3.LUT R5, R96, 0xffff0000, RZ, 0xc0, !PT ;  /* 0xffff000060057812 */ /* 0x000fe200078ec0ff */
[----:B------:R-:W-:Y:S01]  /*4d50*/  FMUL.FTZ R13, R12, R93 ;  /* 0x0000005d0c0d7220 */ /* 0x000fe20000410000 */
[----:B------:R-:W-:-:S02]  /*4d60*/  IMAD.U32 R7, R10, 0x10000, RZ ;  /* 0x000100000a077824 */ /* 0x000fc400078e00ff */
        /* <DEDUP_REMOVED lines=23> */
.L_x_3855:
[----:B------:R-:W-:Y:S05]  /*4ee0*/  BSYNC B2 ;  /* 0x0000000000027941 */ /* 0x000fea0003800000 */
.L_x_3854:
[----:B--2---:R4:W-:Y:S04]  /*4ef0*/  ST.E.128 desc[UR44][R72.64], R8 ;  /* 0x0000000848007985 */ /* 0x0049e8000c101d2c */
[----:B---3--:R4:W-:Y:S02]  /*4f00*/  @!P4 ST.E.128 desc[UR44][R74.64], R12 ;  /* 0x0000000c4a00c985 */ /* 0x0089e4000c101d2c */
.L_x_3853:
[----:B------:R-:W-:Y:S05]  /*4f10*/  BSYNC B1 ;  /* 0x0000000000017941 */ /* 0x000fea0003800000 */
.L_x_3852:
[----:B------:R-:W-:-:S03]  /*4f20*/  UMOV UR4, 0xffffffff ;  /* 0xffffffff00047882 */ /* 0x000fc60000000000 */
[----:B------:R-:W-:Y:S05]  /*4f30*/  BRA.DIV UR4, `(.L_x_3856) ;  /* 0x0000032a04987947 */ /* 0x000fea000b800000 */
[----:B------:R0:W0:Y:S04]  /*4f40*/  SHFL.IDX PT, R37, R82, 0x1, 0x1c1f ;  /* 0x003c1f0052257f89 */ /* 0x00002800000e0000 */
[----:B----4-:R4:W0:Y:S02]  /*4f50*/  SHFL.IDX PT, R14, R80, 0x1, 0x1c1f ;  /* 0x003c1f00500e7f89 */ /* 0x01082400000e0000 */
.L_x_4190:
[----:B------:R-:W-:-:S13]  /*4f60*/  ISETP.GE.OR P4, PT, R166, R81, P1 ;  /* 0x00000051a600720c */ /* 0x000fda0000f86670 */
[----:B------:R-:W-:Y:S05]  /*4f70*/  @P4 BRA `(.L_x_3837) ;  /* 0x0000000800ec4947 */ /* 0x000fea0003800000 */
[----:B------:R-:W-:Y:S01]  /*4f80*/  SEL R85, R52, R85, !P0 ;  /* 0x0000005534557207 */ /* 0x000fe20004000000 */
[----:B------:R-:W-:Y:S01]  /*4f90*/  BSSY B1, `(.L_x_3857) ;  /* 0x000006c000017945 */ /* 0x000fe20003800000 */
[C---:B0-----:R-:W-:Y:S02]  /*4fa0*/  LEA R12, P4, R59.reuse, R14, 0x1 ;  /* 0x0000000e3b0c7211 */ /* 0x041fe400078808ff */
[----:B------:R-:W-:Y:S02]  /*4fb0*/  SHF.R.S32.HI R4, RZ, 0x1f, R85 ;  /* 0x0000001fff047819 */ /* 0x000fe40000011455 */
[----:B------:R-:W-:Y:S02]  /*4fc0*/  LEA.HI.X R13, R59, R37, R60, 0x1, P4 ;  /* 0x000000253b0d7211 */ /* 0x000fe400020f0c3c */
[----:B------:R-:W-:-:S04]  /*4fd0*/  LEA.HI R85, R4, R85, RZ, 0x4 ;  /* 0x0000005504557211 */ /* 0x000fc800078f20ff */
[----:B------:R-:W-:-:S05]  /*4fe0*/  LEA.HI.SX32 R15, R85, R58, 0x1c ;  /* 0x0000003a550f7211 */ /* 0x000fca00078fe2ff */
[----:B------:R-:W-:-:S05]  /*4ff0*/  IMAD.SHL.U32 R15, R15, 0x8, RZ ;  /* 0x000000080f0f7824 */ /* 0x000fca00078e00ff */
[----:B------:R-:W-:-:S04]  /*5000*/  LOP3.LUT R5, R206, 0x38, R15, 0xf8, !PT ;  /* 0x00000038ce057812 */ /* 0x000fc800078ef80f */
[----:B------:R-:W-:Y:S01]  /*5010*/  LOP3.LUT R4, R5, R208, RZ, 0x3c, !PT ;  /* 0x000000d005047212 */ /* 0x000fe200078e3cff */
[----:B------:R-:W-:-:S04]  /*5020*/  IMAD R5, R153, 0x1800, R62 ;  /* 0x0000180099057824 */ /* 0x000fc800078e023e */
[----:B------:R-:W-:Y:S02]  /*5030*/  IMAD.IADD R4, R209, 0x1, R4 ;  /* 0x00000001d1047824 */ /* 0x000fe400078e0204 */
[----:B------:R-:W-:Y:S02]  /*5040*/  IMAD R5, R5, 0x2, R148 ;  /* 0x0000000205057824 */ /* 0x000fe400078e0294 */
[----:B------:R-:W-:-:S04]  /*5050*/  IMAD R7, R153, 0x1800, R4 ;  /* 0x0000180099077824 */ /* 0x000fc800078e0204 */
[----:B------:R-:W-:Y:S02]  /*5060*/  IMAD R8, R7, 0x2, R148 ;  /* 0x0000000207087824 */ /* 0x000fe400078e0294 */
[----:B------:R-:W0:Y:S04]  /*5070*/  LDS.128 R4, [R5+0x1c400] ;  /* 0x01c4000005047984 */ /* 0x000e280000000c00 */
[----:B------:R-:W0:Y:S01]  /*5080*/  LDS.128 R8, [R8+0x1c400] ;  /* 0x01c4000008087984 */ /* 0x000e220000000c00 */
[----:B------:R-:W-:Y:S05]  /*5090*/  @P3 BRA `(.L_x_3858) ;  /* 0x00000004006c3947 */ /* 0x000fea0003800000 */
[----:B------:R-:W-:Y:S01]  /*50a0*/  SHF.R.U64 R72, R40, 0x10, R41 ;  /* 0x0000001028487819 */ /* 0x000fe20000001229 */
[----:B0-----:R-:W-:Y:S01]  /*50b0*/  IMAD.U32 R36, R9, 0x10000, RZ ;  /* 0x0001000009247824 */ /* 0x001fe200078e00ff */
[----:B------:R-:W-:Y:S01]  /*50c0*/  SHF.R.U32.HI R93, RZ, 0x10, R33 ;  /* 0x00000010ff5d7819 */ /* 0x000fe20000011621 */
[----:B------:R-:W-:Y:S01]  /*50d0*/  IMAD.U32 R39, R11, 0x10000, RZ ;  /* 0x000100000b277824 */ /* 0x000fe200078e00ff */
[----:B------:R-:W-:Y:S02]  /*50e0*/  SHF.R.U32.HI R41, RZ, 0x10, R41 ;  /* 0x00000010ff297819 */ /* 0x000fe40000011629 */
[----:B------:R-:W-:Y:S02]  /*50f0*/  PRMT R88, R88, 0x5410, R93 ;  /* 0x0000541058587816 */ /* 0x000fe4000000005d */
[----:B------:R-:W-:Y:S02]  /*5100*/  PRMT R92, R92, 0x5410, R41 ;  /* 0x000054105c5c7816 */ /* 0x000fe40000000029 */
[----:B------:R-:W-:Y:S01]  /*5110*/  SHF.R.U32.HI R73, RZ, 0x10, R35 ;  /* 0x00000010ff497819 */ /* 0x000fe20000011623 */
[----:B------:R-:W-:Y:S01]  /*5120*/  IMAD.U32 R41, R88, 0x10000, RZ ;  /* 0x0001000058297824 */ /* 0x000fe200078e00ff */
[----:B------:R-:W-:-:S02]  /*5130*/  SHF.R.U64 R42, R42, 0x10, R43 ;  /* 0x000000102a2a7819 */ /* 0x000fc4000000122b */
[----:B--2---:R-:W-:Y:S01]  /*5140*/  SHF.R.U32.HI R75, RZ, 0x10, R43 ;  /* 0x00000010ff4b7819 */ /* 0x004fe2000001162b */
[----:B------:R-:W-:Y:S01]  /*5150*/  IMAD.U32 R43, R92, 0x10000, RZ ;  /* 0x000100005c2b7824 */ /* 0x000fe200078e00ff */
[----:B---3--:R-:W-:Y:S01]  /*5160*/  SHF.R.U64 R74, R32, 0x10, R33 ;  /* 0x00000010204a7819 */ /* 0x008fe20000001221 */
[----:B------:R-:W-:Y:S01]  /*5170*/  IMAD.U32 R32, R5, 0x10000, RZ ;  /* 0x0001000005207824 */ /* 0x000fe200078e00ff */
[----:B------:R-:W-:Y:S01]  /*5180*/  PRMT R86, R86, 0x5410, R73 ;  /* 0x0000541056567816 */ /* 0x000fe20000000049 */
[----:B------:R-:W-:Y:S01]  /*5190*/  FMUL.FTZ R73, R36, R43 ;  /* 0x0000002b24497220 */ /* 0x000fe20000410000 */
[----:B------:R-:W-:Y:S01]  /*51a0*/  PRMT R90, R90, 0x5410, R75 ;  /* 0x000054105a5a7816 */ /* 0x000fe2000000004b */
[-C--:B------:R-:W-:Y:S01]  /*51b0*/  FMUL.FTZ R75, R36, R41.reuse ;  /* 0x00000029244b7220 */ /* 0x080fe20000410000 */
[----:B------:R-:W-:Y:S01]  /*51c0*/  SHF.R.U64 R85, R34, 0x10, R35 ;  /* 0x0000001022557819 */ /* 0x000fe20000001223 */
[----:B------:R-:W-:Y:S01]  /*51d0*/  FFMA.FTZ R73, R32, R41, -R73 ;  /* 0x0000002920497223 */ /* 0x000fe20000010849 */
[----:B------:R-:W-:Y:S01]  /*51e0*/  LOP3.LUT R38, R9, 0xffff0000, RZ, 0xc0, !PT ;  /* 0xffff000009267812 */ /* 0x000fe200078ec0ff */
[----:B------:R-:W-:-:S02]  /*51f0*/  IMAD.U32 R36, R90, 0x10000, RZ ;  /* 0x000100005a247824 */ /* 0x000fc400078e00ff */
[----:B------:R-:W-:Y:S01]  /*5200*/  FFMA.FTZ R75, R32, R43, R75 ;  /* 0x0000002b204b7223 */ /* 0x000fe2000001004b */
[----:B------:R-:W-:Y:S01]  /*5210*/  IMAD.U32 R32, R86, 0x10000, RZ ;  /* 0x0001000056207824 */ /* 0x000fe200078e00ff */
[----:B------:R-:W-:Y:S01]  /*5220*/  LOP3.LUT R92, R92, 0xffff0000, RZ, 0xc0, !PT ;  /* 0xffff00005c5c7812 */ /* 0x000fe200078ec0ff */
[C---:B------:R-:W-:Y:S01]  /*5230*/  IMAD.U32 R34, R8.reuse, 0x10000, RZ ;  /* 0x0001000008227824 */ /* 0x040fe200078e00ff */
[----:B------:R-:W-:Y:S01]  /*5240*/  LOP3.LUT R35, R8, 0xffff0000, RZ, 0xc0, !PT ;  /* 0xffff000008237812 */ /* 0x000fe200078ec0ff */
[----:B------:R-:W-:Y:S01]  /*5250*/  FMUL.FTZ R41, R39, R36 ;  /* 0x0000002427297220 */ /* 0x000fe20000410000 */
[----:B------:R-:W-:Y:S01]  /*5260*/  LOP3.LUT R88, R88, 0xffff0000, RZ, 0xc0, !PT ;  /* 0xffff000058587812 */ /* 0x000fe200078ec0ff */
[----:B------:R-:W-:Y:S01]  /*5270*/  IMAD.U32 R8, R7, 0x10000, RZ ;  /* 0x0001000007087824 */ /* 0x000fe200078e00ff */
[----:B------:R-:W-:Y:S01]  /*5280*/  PRMT R87, R87, 0x5410, R74 ;  /* 0x0000541057577816 */ /* 0x000fe2000000004a */
[-C--:B------:R-:W-:Y:S01]  /*5290*/  FMUL.FTZ R39, R39, R32.reuse ;  /* 0x0000002027277220 */ /* 0x080fe20000410000 */
[----:B------:R-:W-:Y:S01]  /*52a0*/  LOP3.LUT R40, R11, 0xffff0000, RZ, 0xc0, !PT ;  /* 0xffff00000b287812 */ /* 0x000fe200078ec0ff */
[----:B------:R-:W-:Y:S01]  /*52b0*/  FFMA.FTZ R41, R8, R32, -R41 ;  /* 0x0000002008297223 */ /* 0x000fe20000010829 */
[----:B------:R-:W-:Y:S01]  /*52c0*/  LOP3.LUT R90, R90, 0xffff0000, RZ, 0xc0, !PT ;  /* 0xffff00005a5a7812 */ /* 0x000fe200078ec0ff */
[----:B------:R-:W-:Y:S01]  /*52d0*/  FFMA.FTZ R39, R8, R36, R39 ;  /* 0x0000002408277223 */ /* 0x000fe20000010027 */
[----:B------:R-:W-:Y:S01]  /*52e0*/  PRMT R91, R91, 0x5410, R72 ;  /* 0x000054105b5b7816 */ /* 0x000fe20000000048 */
[----:B------:R-:W-:Y:S01]  /*52f0*/  IMAD.U32 R8, R87, 0x10000, RZ ;  /* 0x0001000057087824 */ /* 0x000fe200078e00ff */
[----:B------:R-:W-:Y:S01]  /*5300*/  PRMT R89, R89, 0x5410, R42 ;  /* 0x0000541059597816 */ /* 0x000fe2000000002a */
[C---:B------:R-:W-:Y:S01]  /*5310*/  FMUL.FTZ R42, R38.reuse, R92 ;  /* 0x0000005c262a7220 */ /* 0x040fe20000410000 */
[----:B------:R-:W-:Y:S01]  /*5320*/  LOP3.LUT R33, R5, 0xffff0000, RZ, 0xc0, !PT ;  /* 0xffff000005217812 */ /* 0x000fe200078ec0ff */
[----:B------:R-:W-:Y:S01]  /*5330*/  FMUL.FTZ R38, R38, R88 ;  /* 0x0000005826267220 */ /* 0x000fe20000410000 */
[----:B------:R-:W-:Y:S01]  /*5340*/  LOP3.LUT R86, R86, 0xffff0000, RZ, 0xc0, !PT ;  /* 0xffff000056567812 */ /* 0x000fe200078ec0ff */
[----:B------:R-:W-:Y:S01]  /*5350*/  FMUL.FTZ R36, R40, R90 ;  /* 0x0000005a28247220 */ /* 0x000fe20000410000 */
[----:B------:R-:W-:Y:S01]  /*5360*/  LOP3.LUT R9, R7, 0xffff0000, RZ, 0xc0, !PT ;  /* 0xffff000007097812 */ /* 0x000fe200078ec0ff */
[----:B------:R-:W-:-:S02]  /*5370*/  IMAD.U32 R32, R91, 0x10000, RZ ;  /* 0x000100005b207824 */ /* 0x000fc400078e00ff */
[C---:B------:R-:W-:Y:S01]  /*5380*/  FFMA.FTZ R42, R33.reuse, R88, -R42 ;  /* 0x00000058212a7223 */ /* 0x040fe2000001082a */
[----:B------:R-:W-:Y:S01]  /*5390*/  FFMA.FTZ R38, R33, R92, R38 ;  /* 0x0000005c21267223 */ /* 0x000fe20000010026 */
[----:B------:R-:W-:Y:S02]  /*53a0*/  IMAD.U32 R5, R4, 0x10000, RZ ;  /* 0x0001000004057824 */ /* 0x000fe400078e00ff */
[----:B------:R-:W-:Y:S01]  /*53b0*/  FMUL.FTZ R40, R40, R86 ;  /* 0x0000005628287220 */ /* 0x000fe20000410000 */
[----:B------:R-:W-:Y:S01]  /*53c0*/  LOP3.LUT R91, R91, 0xffff0000, RZ, 0xc0, !PT ;  /* 0xffff00005b5b7812 */ /* 0x000fe200078ec0ff */
[C---:B------:R-:W-:Y:S01]  /*53d0*/  FMUL.FTZ R33, R34.reuse, R8 ;  /* 0x0000000822217220 */ /* 0x040fe20000410000 */
[----:B------:R-:W-:Y:S01]  /*53e0*/  FFMA.FTZ R86, R9, R86, -R36 ;  /* 0x0000005609567223 */ /* 0x000fe20000010824 */
[----:B------:R-:W-:Y:S01]  /*53f0*/  LOP3.LUT R87, R87, 0xffff0000, RZ, 0xc0, !PT ;  /* 0xffff000057577812 */ /* 0x000fe200078ec0ff */
[----:B------:R-:W-:Y:S01]  /*5400*/  FMUL.FTZ R36, R34, R32 ;  /* 0x0000002022247220 */ /* 0x000fe20000410000 */
[----:B------:R-:W-:Y:S01]  /*5410*/  PRMT R84, R84, 0x5410, R85 ;  /* 0x0000541054547816 */ /* 0x000fe20000000055 */
[----:B------:R-:W-:Y:S01]  /*5420*/  FFMA.FTZ R40, R9, R90, R40 ;  /* 0x0000005a09287223 */ /* 0x000fe20000010028 */
[----:B------:R-:W-:Y:S01]  /*5430*/  LOP3.LUT R4, R4, 0xffff0000, RZ, 0xc0, !PT ;  /* 0xffff000004047812 */ /* 0x000fe200078ec0ff */
[----:B------:R-:W-:Y:S01]  /*5440*/  FFMA.FTZ R33, R5, R32, R33 ;  /* 0x0000002005217223 */ /* 0x000fe20000010021 */
[----:B------:R-:W-:-:S02]  /*5450*/  IMAD.U32 R11, R10, 0x10000, RZ ;  /* 0x000100000a0b7824 */ /* 0x000fc400078e00ff */
[----:B------:R-:W-:Y:S01]  /*5460*/  FMUL.FTZ R9, R35, R91 ;  /* 0x0000005b23097220 */ /* 0x000fe20000410000 */
[----:B------:R-:W-:Y:S01]  /*5470*/  IMAD.U32 R32, R89, 0x10000, RZ ;  /* 0x0001000059207824 */ /* 0x000fe200078e00ff */
[----:B------:R-:W-:Y:S01]  /*5480*/  LOP3.LUT R10, R10, 0xffff0000, RZ, 0xc0, !PT ;  /* 0xffff00000a0a7812 */ /* 0x000fe200078ec0ff */
[----:B------:R-:W-:Y:S01]  /*5490*/  FFMA.FTZ R36, R5, R8, -R36 ;  /* 0x0000000805247223 */ /* 0x000fe20000010824 */
[-C--:B------:R-:W-:Y:S01]  /*54a0*/  FMUL.FTZ R35, R35, R87.reuse ;  /* 0x0000005723237220 */ /* 0x080fe20000410000 */
[----:B------:R-:W-:Y:S01]  /*54b0*/  LOP3.LUT R89, R89, 0xffff0000, RZ, 0xc0, !PT ;  /* 0xffff000059597812 */ /* 0x000fe200078ec0ff */
[C---:B------:R-:W-:Y:S01]  /*54c0*/  IMAD.U32 R8, R84.reuse, 0x10000, RZ ;  /* 0x0001000054087824 */ /* 0x040fe200078e00ff */
[----:B------:R-:W-:Y:S01]  /*54d0*/  LOP3.LUT R5, R84, 0xffff0000, RZ, 0xc0, !PT ;  /* 0xffff000054057812 */ /* 0x000fe200078ec0ff */
[----:B------:R-:W-:Y:S01]  /*54e0*/  FFMA.FTZ R9, R4, R87, -R9 ;  /* 0x0000005704097223 */ /* 0x000fe20000010809 */
[----:B------:R-:W-:Y:S02]  /*54f0*/  IMAD.U32 R7, R6, 0x10000, RZ ;  /* 0x0001000006077824 */ /* 0x000fe400078e00ff */
[----:B------:R-:W-:Y:S01]  /*5500*/  FFMA.FTZ R4, R4, R91, R35 ;  /* 0x0000005b04047223 */ /* 0x000fe20000010023 */
[----:B------:R-:W-:Y:S01]  /*5510*/  LOP3.LUT R6, R6, 0xffff0000, RZ, 0xc0, !PT ;  /* 0xffff000006067812 */ /* 0x000fe200078ec0ff */
        /* <DEDUP_REMOVED lines=19> */
.L_x_3858:
[----:B------:R-:W-:Y:S05]  /*5650*/  BSYNC B1 ;  /* 0x0000000000017941 */ /* 0x000fea0003800000 */
.L_x_3857:
[----:B0-----:R0:W-:Y:S01]  /*5660*/  ST.E.128 desc[UR44][R12.64], R4 ;  /* 0x000000040c007985 */ /* 0x0011e2000c101d2c */
[----:B------:R-:W-:Y:S01]  /*5670*/  ISETP.GE.AND P3, PT, R15, R71, PT ;  /* 0x000000470f00720c */ /* 0x000fe20003f66270 */
[----:B------:R-:W-:-:S12]  /*5680*/  IMAD.MOV.U32 R36, RZ, RZ, R14 ;  /* 0x000000ffff247224 */ /* 0x000fd800078e000e */
[----:B------:R-:W-:Y:S05]  /*5690*/  @P3 BRA `(.L_x_3837) ;  /* 0x0000000400243947 */ /* 0x000fea0003800000 */
[----:B0-----:R-:W-:-:S05]  /*56a0*/  IMAD.WIDE R4, R15, 0x2, R36 ;  /* 0x000000020f047825 */ /* 0x001fca00078e0224 */
[----:B------:R0:W-:Y:S01]  /*56b0*/  ST.E.128 desc[UR44][R4.64], R8 ;  /* 0x0000000804007985 */ /* 0x0001e2000c101d2c */
[----:B------:R-:W-:Y:S05]  /*56c0*/  BRA `(.L_x_3837) ;  /* 0x0000000400187947 */ /* 0x000fea0003800000 */
.L_x_3818:
[----:B------:R-:W-:-:S04]  /*56d0*/  ULOP3.LUT UR4, UR38, 0x1, URZ, 0xfc, !UPT ;  /* 0x0000000126047892 */ /* 0x000fc8000f8efc3f */
[----:B------:R-:W-:-:S06]  /*56e0*/  UISETP.NE.AND UP0, UPT, UR4, 0x3, UPT ;  /* 0x000000030400788c */ /* 0x000fcc000bf05270 */
[----:B------:R-:W-:-:S13]  /*56f0*/  PLOP3.LUT P5, PT, PT, PT, UP0, 0x80, 0x0 ;  /* 0x000000000000781c */ /* 0x000fda0003faf008 */
[----:B------:R-:W-:Y:S05]  /*5700*/  @!P5 BRA `(.L_x_3859) ;  /* 0x000000000004d947 */ /* 0x000fea0003800000 */
[----:B------:R-:W-:Y:S01]  /*5710*/  BPT.TRAP 0x1 ;  /* 0x000000040000795c */ /* 0x000fe20000300000 */
.L_x_3859:
[----:B------:R-:W-:Y:S01]  /*5720*/  IMAD R70, R153, 0x8, R148 ;  /* 0x0000000899467824 */ /* 0x000fe200078e0294 */
[----:B------:R-:W-:Y:S01]  /*5730*/  SHF.L.U32 R83, R158, 0x1f, RZ ;  /* 0x0000001f9e537819 */ /* 0x000fe200000006ff */
[----:B------:R-:W-:Y:S01]  /*5740*/  BSSY B1, `(.L_x_3860) ;  /* 0x0000004000017945 */ /* 0x000fe20003800000 */
[----:B------:R-:W-:Y:S02]  /*5750*/  SHF.R.S32.HI R78, RZ, 0x1f, R77 ;  /* 0x0000001fff4e7819 */ /* 0x000fe4000001144d */
[----:B------:R-:W1:Y:S02]  /*5760*/  SYNCS.PHASECHK.TRANS64.TRYWAIT P3, [R70+URZ+0x32490], R83 ;  /* 0x03249053460075a7 */ /* 0x000e64000806017f */
[----:B-1----:R-:W-:Y:S05]  /*5770*/  @!P3 BRA `(.L_x_3861) ;  /* 0x0000032000d0b947 */ /* 0x002fea0003800000 */
.L_x_4191:
[----:B------:R-:W-:Y:S05]  /*5780*/  BSYNC B1 ;  /* 0x0000000000017941 */ /* 0x000fea0003800000 */
.L_x_3860:
[----:B------:R-:W-:Y:S01]  /*5790*/  ULDC.64 UR4, c[0x0][0x300] ;  /* 0x0000c00000047ab9 */ /* 0x000fe20000000a00 */
[----:B-----5:R-:W-:Y:S01]  /*57a0*/  SHF.R.S32.HI R79, RZ, 0x1f, R76 ;  /* 0x0000001fff4f7819 */ /* 0x020fe2000001144c */
[----:B0-----:R-:W-:Y:S02]  /*57b0*/  IMAD R6, R78, UR4, RZ ;  /* 0x000000044e067c24 */ /* 0x001fe4000f8e02ff */
        /* <DEDUP_REMOVED lines=15> */
[----:B------:R-:W-:Y:S01]  /*58b0*/  IMAD.IADD R32, R81, 0x1, -R154 ;  /* 0x0000000151207824 */ /* 0x000fe200078e0a9a */
[----:B------:R-:W-:Y:S01]  /*58c0*/  LEA R8, P4, R4, UR4, 0x1 ;  /* 0x0000000404087c11 */ /* 0x000fe2000f8808ff */
[----:B------:R-:W-:Y:S01]  /*58d0*/  IMAD.IADD R7, R5, 0x1, R7 ;  /* 0x0000000105077824 */ /* 0x000fe200078e0207 */
[----:B------:R-:W-:Y:S02]  /*58e0*/  UMOV UR4, 0xffffffff ;  /* 0xffffffff00047882 */ /* 0x000fe40000000000 */
[----:B------:R-:W-:Y:S02]  /*58f0*/  ISETP.GE.AND P3, PT, R32, 0x1, PT ;  /* 0x000000012000780c */ /* 0x000fe40003f66270 */
[----:B------:R-:W-:Y:S01]  /*5900*/  LEA.HI.X R10, R4, UR5, R7, 0x1, P4 ;  /* 0x00000005040a7c11 */ /* 0x000fe2000a0f0c07 */
[----:B------:R-:W-:Y:S10]  /*5910*/  BRA.DIV UR4, `(.L_x_3862) ;  /* 0x00000322047c7947 */ /* 0x000ff4000b800000 */
[----:B------:R0:W2:Y:S04]  /*5920*/  SHFL.IDX PT, R9, R10, RZ, 0x1c1f ;  /* 0x001c1fff0a097589 */ /* 0x0000a800000e0000 */
[----:B------:R0:W3:Y:S02]  /*5930*/  SHFL.IDX PT, R14, R8, RZ, 0x1c1f ;  /* 0x001c1fff080e7589 */ /* 0x0000e400000e0000 */
.L_x_4195:
[----:B------:R-:W-:Y:S04]  /*5940*/  BSSY B1, `(.L_x_3863) ;  /* 0x000000d000017945 */ /* 0x000fe80003800000 */
[----:B------:R-:W-:Y:S05]  /*5950*/  @!P3 BRA `(.L_x_3864) ;  /* 0x00000000002cb947 */ /* 0x000fea0003800000 */
[----:B------:R-:W-:Y:S02]  /*5960*/  ULDC UR4, c[0x0][0x2f4] ;  /* 0x0000bd0000047ab9 */ /* 0x000fe40000000800 */
[----:B------:R-:W-:-:S13]  /*5970*/  ISETP.GE.AND P3, PT, R22, UR4, PT ;  /* 0x0000000416007c0c */ /* 0x000fda000bf66270 */
[----:B------:R-:W4:Y:S01]  /*5980*/  @!P3 LDS.128 R4, [R75] ;  /* 0x000000004b04b984 */ /* 0x000f220000000c00 */
[----:B---3--:R-:W-:-:S04]  /*5990*/  @!P3 LEA R12, P4, R22, R14, 0x1 ;  /* 0x0000000e160cb211 */ /* 0x008fc800078808ff */
[----:B--2---:R-:W-:Y:S02]  /*59a0*/  @!P3 LEA.HI.X R13, R22, R9, R23, 0x1, P4 ;  /* 0x00000009160db211 */ /* 0x004fe400020f0c17 */
[----:B------:R-:W-:-:S03]  /*59b0*/  ISETP.GE.AND P4, PT, R152, UR4, PT ;  /* 0x0000000498007c0c */ /* 0x000fc6000bf86270 */
[----:B----4-:R-:W-:Y:S10]  /*59c0*/  @!P3 ST.E.128 desc[UR44][R12.64], R4 ;  /* 0x000000040c00b985 */ /* 0x010ff4000c101d2c */
[C---:B------:R-:W-:Y:S01]  /*59d0*/  @!P4 LEA R14, P3, R152.reuse, R14, 0x1 ;  /* 0x0000000e980ec211 */ /* 0x040fe200078608ff */
[----:B------:R-:W2:Y:S03]  /*59e0*/  @!P4 LDS.128 R4, [R74] ;  /* 0x000000004a04c984 */ /* 0x000ea60000000c00 */
[----:B------:R-:W-:-:S05]  /*59f0*/  @!P4 LEA.HI.X R15, R152, R9, R155, 0x1, P3 ;  /* 0x00000009980fc211 */ /* 0x000fca00018f0c9b */
[----:B--2---:R4:W-:Y:S04]  /*5a00*/  @!P4 ST.E.128 desc[UR44][R14.64], R4 ;  /* 0x000000040e00c985 */ /* 0x0049e8000c101d2c */
.L_x_3864:
[----:B------:R-:W-:Y:S05]  /*5a10*/  BSYNC B1 ;  /* 0x0000000000017941 */ /* 0x000fea0003800000 */
.L_x_3863:
[----:B------:R-:W-:-:S03]  /*5a20*/  UMOV UR4, 0xffffffff ;  /* 0xffffffff00047882 */ /* 0x000fc60000000000 */
[----:B------:R-:W-:Y:S05]  /*5a30*/  BRA.DIV UR4, `(.L_x_3865) ;  /* 0x00000322047c7947 */ /* 0x000fea000b800000 */
[----:B--2---:R2:W0:Y:S04]  /*5a40*/  SHFL.IDX PT, R9, R10, 0x1, 0x1c1f ;  /* 0x003c1f000a097f89 */ /* 0x00442800000e0000 */
[----:B---34-:R2:W3:Y:S02]  /*5a50*/  SHFL.IDX PT, R14, R8, 0x1, 0x1c1f ;  /* 0x003c1f00080e7f89 */ /* 0x0184e400000e0000 */
.L_x_4199:
[----:B------:R-:W-:-:S13]  /*5a60*/  ISETP.GE.AND P3, PT, R32, 0x41, PT ;  /* 0x000000412000780c */ /* 0x000fda0003f66270 */
[----:B------:R-:W-:Y:S05]  /*5a70*/  @!P3 BRA `(.L_x_3837) ;  /* 0x00000000002cb947 */ /* 0x000fea0003800000 */
[----:B------:R-:W-:Y:S02]  /*5a80*/  ULDC UR4, c[0x0][0x2f4] ;  /* 0x0000bd0000047ab9 */ /* 0x000fe40000000800 */
[----:B------:R-:W-:-:S13]  /*5a90*/  ISETP.GE.AND P3, PT, R22, UR4, PT ;  /* 0x0000000416007c0c */ /* 0x000fda000bf66270 */
[----:B------:R-:W4:Y:S01]  /*5aa0*/  @!P3 LDS.128 R4, [R75+0x2000] ;  /* 0x002000004b04b984 */ /* 0x000f220000000c00 */
[----:B0-23--:R-:W-:-:S04]  /*5ab0*/  @!P3 LEA R10, P4, R22, R14, 0x1 ;  /* 0x0000000e160ab211 */ /* 0x00dfc800078808ff */
[----:B------:R-:W-:Y:S02]  /*5ac0*/  @!P3 LEA.HI.X R11, R22, R9, R23, 0x1, P4 ;  /* 0x00000009160bb211 */ /* 0x000fe400020f0c17 */
[----:B------:R-:W-:-:S03]  /*5ad0*/  ISETP.GE.AND P4, PT, R152, UR4, PT ;  /* 0x0000000498007c0c */ /* 0x000fc6000bf86270 */
[----:B----4-:R-:W-:Y:S10]  /*5ae0*/  @!P3 ST.E.128 desc[UR44][R10.64], R4 ;  /* 0x000000040a00b985 */ /* 0x010ff4000c101d2c */
[C---:B------:R-:W-:Y:S01]  /*5af0*/  @!P4 LEA R14, P3, R152.reuse, R14, 0x1 ;  /* 0x0000000e980ec211 */ /* 0x040fe200078608ff */
[----:B------:R-:W0:Y:S03]  /*5b00*/  @!P4 LDS.128 R4, [R74+0x2000] ;  /* 0x002000004a04c984 */ /* 0x000e260000000c00 */
[----:B------:R-:W-:-:S05]  /*5b10*/  @!P4 LEA.HI.X R15, R152, R9, R155, 0x1, P3 ;  /* 0x00000009980fc211 */ /* 0x000fca00018f0c9b */
[----:B0-----:R4:W-:Y:S04]  /*5b20*/  @!P4 ST.E.128 desc[UR44][R14.64], R4 ;  /* 0x000000040e00c985 */ /* 0x0019e8000c101d2c */
.L_x_3837:
[----:B------:R-:W-:Y:S05]  /*5b30*/  BSYNC B0 ;  /* 0x0000000000007941 */ /* 0x000fea0003800000 */
.L_x_3817:
[----:B0---4-:R-:W0:Y:S01]  /*5b40*/  S2R R4, SR_TID.X ;  /* 0x0000000000047919 */ /* 0x011e220000002100 */
        /* <DEDUP_REMOVED lines=8> */
[----:B----4-:R4:W-:Y:S01]  /*5bd0*/  BAR.SYNC.DEFER_BLOCKING R213, 0x80 ;  /* 0x000200d50000751d */ /* 0x0109e20000010000 */
[----:B0-----:R-:W-:-:S13]  /*5be0*/  LOP3.LUT P3, RZ, R4, 0x7f, RZ, 0xc0, !PT ;  /* 0x0000007f04ff7812 */ /* 0x001fda000786c0ff */
[----:B------:R-:W-:-:S05]  /*5bf0*/  @!P3 VIADD R4, R70, 0x324a0 ;  /* 0x000324a04604b836 */ /* 0x000fca0000000000 */
[----:B------:R-:W-:-:S04]  /*5c00*/  @!P3 PRMT R4, RZ, 0x654, R4 ;  /* 0x00000654ff04b816 */ /* 0x000fc80000000004 */
[----:B------:R4:W-:Y:S01]  /*5c10*/  @!P3 SYNCS.ARRIVE.TRANS64.RED.A1T0 RZ, [R4+URZ], RZ ;  /* 0x000000ff04ffb9a7 */ /* 0x0009e2000810043f */
[----:B------:R-:W-:Y:S05]  /*5c20*/  @!P5 BRA `(.L_x_3867) ;  /* 0x000000000004d947 */ /* 0x000fea0003800000 */
[----:B------:R-:W-:Y:S01]  /*5c30*/  BPT.TRAP 0x1 ;  /* 0x000000040000795c */ /* 0x000fe20000300000 */
.L_x_3867:
[----:B------:R-:W-:Y:S05]  /*5c40*/  BSYNC B0 ;  /* 0x0000000000007941 */ /* 0x000fea0003800000 */
.L_x_3866:
[----:B------:R-:W0:Y:S01]  /*5c50*/  SYNCS.PHASECHK.TRANS64.TRYWAIT P4, [R70+URZ+0x324b0], R83 ;  /* 0x0324b053460075a7 */ /* 0x000e22000808017f */
[----:B------:R-:W-:Y:S04]  /*5c60*/  BSSY B0, `(.L_x_3868) ;  /* 0x0000002000007945 */ /* 0x000fe80003800000 */
[----:B0-----:R-:W-:Y:S05]  /*5c70*/  @!P4 BRA `(.L_x_3869) ;  /* 0x000003200034c947 */ /* 0x001fea0003800000 */
.L_x_4200:
[----:B------:R-:W-:Y:S05]  /*5c80*/  BSYNC B0 ;  /* 0x0000000000007941 */ /* 0x000fea0003800000 */
.L_x_3868:
[----:B------:R-:W-:Y:S01]  /*5c90*/  ULDC.64 UR4, c[0x0][0x328] ;  /* 0x0000ca0000047ab9 */ /* 0x000fe20000000a00 */
[----:B------:R-:W-:Y:S01]  /*5ca0*/  IMAD.IADD R81, R81, 0x1, -R154 ;  /* 0x0000000151517824 */ /* 0x000fe200078e0a9a */
[----:B------:R-:W-:Y:S01]  /*5cb0*/  BSSY B0, `(.L_x_3870) ;  /* 0x0000043000007945 */ /* 0x000fe20003800000 */
[----:B------:R-:W-:Y:S02]  /*5cc0*/  IMAD R78, R78, UR4, RZ ;  /* 0x000000044e4e7c24 */ /* 0x000fe4000f8e02ff */
[----:B----4-:R-:W-:Y:S01]  /*5cd0*/  IMAD.WIDE.U32 R4, R77, UR4, RZ ;  /* 0x000000044d047c25 */ /* 0x010fe2000f8e00ff */
[----:B------:R-:W-:-:S03]  /*5ce0*/  ISETP.GE.AND P4, PT, R81, 0x1, PT ;  /* 0x000000015100780c */ /* 0x000fc60003f86270 */
[----:B------:R-:W-:Y:S01]  /*5cf0*/  IMAD R77, R77, UR5, R78 ;  /* 0x000000054d4d7c24 */ /* 0x000fe2000f8e024e */
[----:B------:R-:W-:Y:S01]  /*5d00*/  ULDC.64 UR4, c[0x0][0x338] ;  /* 0x0000ce0000047ab9 */ /* 0x000fe20000000a00 */
[----:B------:R-:W-:Y:S02]  /*5d10*/  IMAD R7, R153, 0x6000, R167 ;  /* 0x0000600099077824 */ /* 0x000fe400078e02a7 */
[----:B------:R-:W-:Y:S02]  /*5d20*/  IMAD R79, R79, UR4, RZ ;  /* 0x000000044f4f7c24 */ /* 0x000fe4000f8e02ff */
[----:B------:R-:W-:Y:S02]  /*5d30*/  IMAD.IADD R5, R5, 0x1, R77 ;  /* 0x0000000105057824 */ /* 0x000fe400078e024d */
        /* <DEDUP_REMOVED lines=10> */
[----:B------:R-:W-:Y:S02]  /*5de0*/  IMAD.IADD R5, R50, 0x1, R7 ;  /* 0x0000000132057824 */ /* 0x000fe400078e0207 */
[--C-:B------:R-:W-:Y:S01]  /*5df0*/  IMAD R34, R7, 0x2, R26.reuse ;  /* 0x0000000207227824 */ /* 0x100fe200078e021a */
[----:B------:R-:W-:Y:S01]  /*5e00*/  LEA.HI.X R32, R4, UR5, R9, 0x1, P5 ;  /* 0x0000000504207c11 */ /* 0x000fe2000a8f0c09 */
[----:B------:R0:W4:Y:S01]  /*5e10*/  SHFL.IDX PT, R35, R15, RZ, 0x1c1f ;  /* 0x001c1fff0f237589 */ /* 0x00012200000e0000 */
[----:B------:R-:W-:-:S03]  /*5e20*/  IMAD R36, R5, 0x2, R26 ;  /* 0x0000000205247824 */ /* 0x000fc600078e021a */
[----:B------:R0:W0:Y:S01]  /*5e30*/  SHFL.IDX PT, R33, R32, RZ, 0x1c1f ;  /* 0x001c1fff20217589 */ /* 0x00002200000e0000 */
[----:B------:R-:W-:Y:S05]  /*5e40*/  @!P4 BRA `(.L_x_3871) ;  /* 0x0000000000a4c947 */ /* 0x000fea0003800000 */
[----:B------:R-:W-:Y:S02]  /*5e50*/  ISETP.NE.AND P5, PT, R63, RZ, PT ;  /* 0x000000ff3f00720c */ /* 0x000fe40003fa5270 */
[----:B---3--:R-:W-:-:S11]  /*5e60*/  PRMT R14, R48, 0x8880, RZ ;  /* 0x00008880300e7816 */ /* 0x008fd600000000ff */
[----:B------:R-:W3:Y:S01]  /*5e70*/  @P5 LDS.128 R4, [R34] ;  /* 0x0000000022045984 */ /* 0x000ee20000000c00 */
[----:B--2-4-:R-:W-:-:S04]  /*5e80*/  @P5 LEA R8, P4, R22, R35, 0x1 ;  /* 0x0000002316085211 */ /* 0x014fc800078808ff */
[----:B0-----:R-:W-:Y:S02]  /*5e90*/  @P5 LEA.HI.X R9, R22, R33, R23, 0x1, P4 ;  /* 0x0000002116095211 */ /* 0x001fe400020f0c17 */
[----:B------:R-:W-:-:S03]  /*5ea0*/  ISETP.NE.AND P4, PT, R64, RZ, PT ;  /* 0x000000ff4000720c */ /* 0x000fc60003f85270 */
[----:B---3--:R-:W-:Y:S10]  /*5eb0*/  @P5 ST.E.128 desc[UR44][R8.64], R4 ;  /* 0x0000000408005985 */ /* 0x008ff4000c101d2c */
[C---:B------:R-:W-:Y:S01]  /*5ec0*/  @P4 LEA R10, P5, R152.reuse, R35, 0x1 ;  /* 0x00000023980a4211 */ /* 0x040fe200078a08ff */
[----:B------:R-:W0:Y:S03]  /*5ed0*/  @P4 LDS.128 R4, [R36] ;  /* 0x0000000024044984 */ /* 0x000e260000000c00 */
[----:B------:R-:W-:-:S02]  /*5ee0*/  @P4 LEA.HI.X R11, R152, R33, R155, 0x1, P5 ;  /* 0x00000021980b4211 */ /* 0x000fc400028f0c9b */
[----:B------:R-:W-:-:S03]  /*5ef0*/  ISETP.NE.AND P5, PT, R65, RZ, PT ;  /* 0x000000ff4100720c */ /* 0x000fc60003fa5270 */
[----:B0-----:R-:W-:Y:S10]  /*5f00*/  @P4 ST.E.128 desc[UR44][R10.64], R4 ;  /* 0x000000040a004985 */ /* 0x001ff4000c101d2c */
[C---:B------:R-:W-:Y:S01]  /*5f10*/  @P5 LEA R12, P4, R163.reuse, R35, 0x1 ;  /* 0x00000023a30c5211 */ /* 0x040fe200078808ff */
[----:B------:R-:W0:Y:S03]  /*5f20*/  @P5 LDS.128 R4, [R34+0x3000] ;  /* 0x0030000022045984 */ /* 0x000e260000000c00 */
        /* <DEDUP_REMOVED lines=21> */
[----:B------:R-:W-:-:S03]  /*6080*/  ISETP.GT.AND P4, PT, R14, -0x1, PT ;  /* 0xffffffff0e00780c */ /* 0x000fc60003f84270 */
[----:B0-----:R-:W-:Y:S10]  /*6090*/  @P5 ST.E.128 desc[UR44][R8.64], R4 ;  /* 0x0000000408005985 */ /* 0x001ff4000c101d2c */
[C---:B------:R-:W-:Y:S01]  /*60a0*/  @!P4 LEA R10, P5, R164.reuse, R35, 0x1 ;  /* 0x00000023a40ac211 */ /* 0x040fe200078a08ff */
[----:B------:R-:W0:Y:S03]  /*60b0*/  @!P4 LDS.128 R4, [R36+0x9000] ;  /* 0x009000002404c984 */ /* 0x000e260000000c00 */
[----:B------:R-:W-:-:S05]  /*60c0*/  @!P4 LEA.HI.X R11, R164, R33, R180, 0x1, P5 ;  /* 0x00000021a40bc211 */ /* 0x000fca00028f0cb4 */
[----:B0-----:R0:W-:Y:S04]  /*60d0*/  @!P4 ST.E.128 desc[UR44][R10.64], R4 ;  /* 0x000000040a00c985 */ /* 0x0011e8000c101d2c */
.L_x_3871:
[----:B------:R-:W-:Y:S05]  /*60e0*/  BSYNC B0 ;  /* 0x0000000000007941 */ /* 0x000fea0003800000 */
.L_x_3870:
[----:B------:R-:W-:Y:S01]  /*60f0*/  ISETP.GE.AND P4, PT, R81, 0x41, PT ;  /* 0x000000415100780c */ /* 0x000fe20003f86270 */
[----:B0-----:R0:W0:Y:S01]  /*6100*/  SHFL.IDX PT, R33, R32, 0x1, 0x1c1f ;  /* 0x003c1f0020217f89 */ /* 0x00102200000e0000 */
[----:B------:R-:W-:Y:S03]  /*6110*/  BSSY B0, `(.L_x_3872) ;  /* 0x000002c000007945 */ /* 0x000fe60003800000 */
[----:B------:R-:W0:Y:S08]  /*6120*/  SHFL.IDX PT, R15, R15, 0x1, 0x1c1f ;  /* 0x003c1f000f0f7f89 */ /* 0x000e3000000e0000 */
[----:B------:R-:W-:Y:S05]  /*6130*/  @!P4 BRA `(.L_x_3873) ;  /* 0x0000000000a4c947 */ /* 0x000fea0003800000 */
[----:B------:R-:W-:Y:S02]  /*6140*/  ISETP.NE.AND P5, PT, R63, RZ, PT ;  /* 0x000000ff3f00720c */ /* 0x000fe40003fa5270 */
[----:B---3--:R-:W-:-:S11]  /*6150*/  PRMT R14, R48, 0x8880, RZ ;  /* 0x00008880300e7816 */ /* 0x008fd600000000ff */
[----:B------:R-:W3:Y:S01]  /*6160*/  @P5 LDS.128 R4, [R34+0x2000] ;  /* 0x0020000022045984 */ /* 0x000ee20000000c00 */
[----:B0-2---:R-:W-:-:S04]  /*6170*/  @P5 LEA R8, P4, R22, R15, 0x1 ;  /* 0x0000000f16085211 */ /* 0x005fc800078808ff */
[----:B------:R-:W-:Y:S02]  /*6180*/  @P5 LEA.HI.X R9, R22, R33, R23, 0x1, P4 ;  /* 0x0000002116095211 */ /* 0x000fe400020f0c17 */
[----:B------:R-:W-:-:S03]  /*6190*/  ISETP.NE.AND P4, PT, R64, RZ, PT ;  /* 0x000000ff4000720c */ /* 0x000fc60003f85270 */
[----:B---3--:R-:W-:Y:S10]  /*61a0*/  @P5 ST.E.128 desc[UR44][R8.64], R4 ;  /* 0x0000000408005985 */ /* 0x008ff4000c101d2c */
        /* <DEDUP_REMOVED lines=34> */
.L_x_3873:
[----:B------:R-:W-:Y:S05]  /*63d0*/  BSYNC B0 ;  /* 0x0000000000007941 */ /* 0x000fea0003800000 */
.L_x_3872:
[----:B------:R-:W-:Y:S01]  /*63e0*/  @!PT LDS RZ, [RZ] ;  /* 0x00000000fffff984 */ /* 0x000fe20000000800 */
[----:B------:R-:W-:Y:S01]  /*63f0*/  @!PT LDS RZ, [RZ] ;  /* 0x00000000fffff984 */ /* 0x000fe20000000800 */
[----:B------:R-:W-:Y:S01]  /*6400*/  @!PT LDS RZ, [RZ] ;  /* 0x00000000fffff984 */ /* 0x000fe20000000800 */
[----:B------:R-:W-:Y:S01]  /*6410*/  @!PT LDS RZ, [RZ] ;  /* 0x00000000fffff984 */ /* 0x000fe20000000800 */
[----:B------:R5:W-:Y:S06]  /*6420*/  MEMBAR.ALL.CTA ;  /* 0x0000000000007992 */ /* 0x000bec0000008000 */
[----:B-----5:R-:W5:Y:S01]  /*6430*/  FENCE.VIEW.ASYNC.S ;  /* 0x00000000000073c6 */ /* 0x020f620000000000 */
[----:B-1----:R-:W-:Y:S02]  /*6440*/  @!P3 VIADD R70, R70, 0x324c0 ;  /* 0x000324c04646b836 */ /* 0x002fe40000000000 */
[----:B------:R-:W-:-:S03]  /*6450*/  VIADD R153, R153, 0x1 ;  /* 0x0000000199997836 */ /* 0x000fc60000000000 */
[----:B------:R-:W-:Y:S01]  /*6460*/  @!P3 PRMT R70, RZ, 0x654, R70 ;  /* 0x00000654ff46b816 */ /* 0x000fe20000000046 */
[----:B-----5:R1:W-:Y:S06]  /*6470*/  BAR.SYNC.DEFER_BLOCKING R213, 0x80 ;  /* 0x000200d50000751d */ /* 0x0203ec0000010000 */
[----:B------:R1:W-:Y:S01]  /*6480*/  @!P3 SYNCS.ARRIVE.TRANS64.RED.A1T0 RZ, [R70+URZ], RZ ;  /* 0x000000ff46ffb9a7 */ /* 0x0003e2000810043f */
[----:B------:R-:W-:-:S04]  /*6490*/  ISETP.NE.AND P3, PT, R153, 0x2, PT ;  /* 0x000000029900780c */ /* 0x000fc80003f65270 */
[----:B0-----:R-:W-:Y:S02]  /*64a0*/  SEL R5, RZ, 0x1, P3 ;  /* 0x00000001ff057807 */ /* 0x001fe40001800000 */
[----:B------:R-:W-:Y:S02]  /*64b0*/  SEL R153, R153, RZ, P3 ;  /* 0x000000ff99997207 */ /* 0x000fe40001800000 */
[----:B------:R-:W-:Y:S01]  /*64c0*/  LOP3.LUT R158, R158, R5, RZ, 0x3c, !PT ;  /* 0x000000059e9e7212 */ /* 0x000fe200078e3cff */
[----:B-1----:R-:W-:Y:S06]  /*64d0*/  @P2 BRA `(.L_x_3874) ;  /* 0xffffffc000202947 */ /* 0x002fec000383ffff */
[----:B------:R-:W0:Y:S01]  /*64e0*/  S2R R4, SR_TID.X ;  /* 0x0000000000047919 */ /* 0x000e220000002100 */
[----:B------:R-:W-:Y:S02]  /*64f0*/  PLOP3.LUT P0, PT, PT, PT, PT, 0x8, 0x0 ;  /* 0x000000000000781c */ /* 0x000fe40003f0e170 */
[----:B0-----:R-:W-:-:S04]  /*6500*/  SHF.R.U32.HI R4, RZ, 0x7, R4 ;  /* 0x00000007ff047819 */ /* 0x001fc80000011604 */
[----:B------:R-:W-:-:S13]  /*6510*/  ISETP.NE.AND P4, PT, R4, 0x1, PT ;  /* 0x000000010400780c */ /* 0x000fda0003f85270 */
[----:B------:R-:W-:Y:S05]  /*6520*/  @!P4 WARPSYNC.ALL ;  /* 0x000000000000c948 */ /* 0x000fea0003800000 */
[----:B------:R-:W-:Y:S06]  /*6530*/  @!P4 BAR.ARV 0x9, 0x100 ;  /* 0x024400000000cb1d */ /* 0x000fec0000002000 */
.L_x_3812:
[----:B------:R-:W0:Y:S01]  /*6540*/  S2R R3, SR_SWINHI ;  /* 0x0000000000037919 */ /* 0x000e220000002f00 */
[----:B------:R-:W1:Y:S01]  /*6550*/  LDC R13, c[0x0][0x448] ;  /* 0x00011200ff0d7b82 */ /* 0x000e620000000800 */
[----:B---3--:R-:W-:Y:S02]  /*6560*/  IMAD.U32 R14, RZ, RZ, UR38 ;  /* 0x00000026ff0e7e24 */ /* 0x008fe4000f8e00ff */
[----:B------:R-:W-:Y:S01]  /*6570*/  IMAD.MOV.U32 R15, RZ, RZ, 0x80 ;  /* 0x00000080ff0f7424 */ /* 0x000fe200078e00ff */
[----:B------:R-:W-:Y:S01]  /*6580*/  STL [R1+0x50], R125 ;  /* 0x0000507d01007387 */ /* 0x000fe20000100800 */
[----:B------:R-:W-:Y:S02]  /*6590*/  IMAD.MOV.U32 R26, RZ, RZ, 0x100 ;  /* 0x00000100ff1a7424 */ /* 0x000fe400078e00ff */
[----:B------:R-:W-:Y:S01]  /*65a0*/  IMAD.U32 R24, RZ, RZ, UR38 ;  /* 0x00000026ff187e24 */ /* 0x000fe2000f8e00ff */
[----:B------:R-:W3:Y:S01]  /*65b0*/  LDC R12, c[0x0][0xa80] ;  /* 0x0002a000ff0c7b82 */ /* 0x000ee20000000800 */
[----:B------:R-:W-:Y:S01]  /*65c0*/  IMAD.MOV.U32 R25, RZ, RZ, 0x80 ;  /* 0x00000080ff197424 */ /* 0x000fe200078e00ff */
[----:B------:R-:W-:Y:S01]  /*65d0*/  STL.64 [R1+0x28], R14 ;  /* 0x0000280e01007387 */ /* 0x000fe20000100a00 */
[----:B------:R-:W-:-:S03]  /*65e0*/  IMAD.U32 R72, RZ, RZ, UR37 ;  /* 0x00000025ff487e24 */ /* 0x000fc6000f8e00ff */
[----:B------:R-:W-:Y:S04]  /*65f0*/  STL.64 [R1+0x30], R26 ;  /* 0x0000301a01007387 */ /* 0x000fe80000100a00 */
[----:B------:R-:W-:Y:S04]  /*6600*/  STL.128 [R1], R24 ;  /* 0x0000001801007387 */ /* 0x000fe80000100c00 */
[----:B------:R-:W-:Y:S04]  /*6610*/  STL.128 [R1+0x420], RZ ;  /* 0x000420ff01007387 */ /* 0x000fe80000100c00 */
[----:B------:R-:W-:Y:S04]  /*6620*/  STL.128 [R1+0x430], RZ ;  /* 0x000430ff01007387 */ /* 0x000fe80000100c00 */
[----:B------:R-:W-:Y:S01]  /*6630*/  STL.128 [R1+0x210], RZ ;  /* 0x000210ff01007387 */ /* 0x000fe20000100c00 */
[----:B------:R-:W-:-:S02]  /*6640*/  MOV R4, R148 ;  /* 0x0000009400047202 */ /* 0x000fc40000000f00 */
[----:B0-----:R-:W-:Y:S01]  /*6650*/  MOV R5, R3 ;  /* 0x0000000300057202 */ /* 0x001fe20000000f00 */
[----:B---3--:R-:W-:Y:S01]  /*6660*/  STL [R1+0x440], R12 ;  /* 0x0004400c01007387 */ /* 0x008fe20000100800 */
[C---:B--2---:R-:W-:Y:S02]  /*6670*/  IADD3 R8, P1, R4.reuse, 0x32430, RZ ;  /* 0x0003243004087810 */ /* 0x044fe40007f3e0ff */
[C---:B------:R-:W-:Y:S01]  /*6680*/  IADD3 R0, P3, R4.reuse, 0x32450, RZ ;  /* 0x0003245004007810 */ /* 0x040fe20007f7e0ff */
[----:B------:R-:W-:Y:S01]  /*6690*/  STL.128 [R1+0x220], RZ ;  /* 0x000220ff01007387 */ /* 0x000fe20000100c00 */
[C---:B------:R-:W-:Y:S01]  /*66a0*/  IADD3 R6, P4, R4.reuse, 0x32460, RZ ;  /* 0x0003246004067810 */ /* 0x040fe20007f9e0ff */
[--C-:B------:R-:W-:Y:S01]  /*66b0*/  IMAD.X R9, RZ, RZ, R5.reuse, P1 ;  /* 0x000000ffff097224 */ /* 0x100fe200008e0605 */
[----:B-1----:R-:W-:Y:S01]  /*66c0*/  ISETP.NE.AND P1, PT, R13, 0x1, PT ;  /* 0x000000010d00780c */ /* 0x002fe20003f25270 */
[--C-:B------:R-:W-:Y:S01]  /*66d0*/  IMAD.X R3, RZ, RZ, R5.reuse, P3 ;  /* 0x000000ffff037224 */ /* 0x100fe200018e0605 */
[----:B------:R-:W-:Y:S01]  /*66e0*/  IADD3 R10, P2, R4, 0x32440, RZ ;  /* 0x00032440040a7810 */ /* 0x000fe20007f5e0ff */
[--C-:B------:R-:W-:Y:S01]  /*66f0*/  IMAD.X R7, RZ, RZ, R5.reuse, P4 ;  /* 0x000000ffff077224 */ /* 0x100fe200020e0605 */
[----:B------:R-:W-:Y:S01]  /*6700*/  STL.64 [R1+0x18], R8 ;  /* 0x0000180801007387 */ /* 0x000fe20000100a00 */
[----:B------:R-:W-:Y:S01]  /*6710*/  IMAD.MOV.U32 R4, RZ, RZ, R0 ;  /* 0x000000ffff047224 */ /* 0x000fe200078e0000 */
[----:B------:R-:W-:Y:S01]  /*6720*/  IADD3 R72, P3, R72, 0x50, RZ ;  /* 0x0000005048487810 */ /* 0x000fe20007f7e0ff */
[----:B------:R-:W-:Y:S01]  /*6730*/  IMAD.X R11, RZ, RZ, R5, P2 ;  /* 0x000000ffff0b7224 */ /* 0x000fe200010e0605 */
[----:B------:R-:W-:Y:S01]  /*6740*/  STL.128 [R1+0x230], RZ ;  /* 0x000230ff01007387 */ /* 0x000fe20000100c00 */
[----:B------:R-:W-:-:S02]  /*6750*/  IMAD.MOV.U32 R5, RZ, RZ, R3 ;  /* 0x000000ffff057224 */ /* 0x000fc400078e0003 */
[----:B------:R-:W-:Y:S01]  /*6760*/  VIADD R3, R210, 0x7f ;  /* 0x0000007fd2037836 */ /* 0x000fe20000000000 */
[----:B------:R-:W-:Y:S01]  /*6770*/  STL.64 [R1+0x20], R10 ;  /* 0x0000200a01007387 */ /* 0x000fe20000100a00 */
[----:B------:R-:W0:Y:S03]  /*6780*/  @P1 LDC R0, c[0x0][0x44c] ;  /* 0x00011300ff001b82 */ /* 0x000e260000000800 */
[----:B------:R1:W-:Y:S04]  /*6790*/  STL.128 [R1+0x40], R4 ;  /* 0x0000400401007387 */ /* 0x0003e80000100c00 */
[----:B------:R2:W-:Y:S04]  /*67a0*/  STL.128 [R1+0x240], RZ ;  /* 0x000240ff01007387 */ /* 0x0005e80000100c00 */
[----:B------:R2:W-:Y:S04]  /*67b0*/  STL.128 [R1+0x250], RZ ;  /* 0x000250ff01007387 */ /* 0x0005e80000100c00 */
[----:B------:R2:W-:Y:S01]  /*67c0*/  STL.128 [R1+0x260], RZ ;  /* 0x000260ff01007387 */ /* 0x0005e20000100c00 */
[----:B-1----:R-:W1:Y:S03]  /*67d0*/  @P1 LDC R5, c[0x0][0x450] ;  /* 0x00011400ff051b82 */ /* 0x002e660000000800 */
[----:B------:R2:W-:Y:S04]  /*67e0*/  STL.128 [R1+0x270], RZ ;  /* 0x000270ff01007387 */ /* 0x0005e80000100c00 */
[----:B------:R2:W-:Y:S01]  /*67f0*/  STL.128 [R1+0x280], RZ ;  /* 0x000280ff01007387 */ /* 0x0005e20000100c00 */
[----:B0-----:R-:W-:Y:S01]  /*6800*/  @P1 IMAD.HI.U32 R0, R3, R0, RZ ;  /* 0x0000000003001227 */ /* 0x001fe200078e00ff */
[----:B------:R-:W0:Y:S02]  /*6810*/  LDC.64 R6, c[0x0][0xad8] ;  /* 0x0002b600ff067b82 */ /* 0x000e240000000a00 */
[----:B------:R2:W-:Y:S04]  /*6820*/  STL.128 [R1+0x290], RZ ;  /* 0x000290ff01007387 */ /* 0x0005e80000100c00 */
[----:B------:R2:W-:Y:S04]  /*6830*/  STL.128 [R1+0x2a0], RZ ;  /* 0x0002a0ff01007387 */ /* 0x0005e80000100c00 */
[----:B------:R2:W-:Y:S04]  /*6840*/  STL.128 [R1+0x2b0], RZ ;  /* 0x0002b0ff01007387 */ /* 0x0005e80000100c00 */
[----:B------:R2:W-:Y:S01]  /*6850*/  STL.128 [R1+0x2c0], RZ ;  /* 0x0002c0ff01007387 */ /* 0x0005e20000100c00 */
[----:B-1----:R-:W-:-:S03]  /*6860*/  @P1 SHF.R.U32.HI R3, RZ, R5, R0 ;  /* 0x00000005ff031219 */ /* 0x002fc60000011600 */
[----:B------:R2:W-:Y:S04]  /*6870*/  STL.128 [R1+0x2d0], RZ ;  /* 0x0002d0ff01007387 */ /* 0x0005e80000100c00 */
[----:B------:R2:W-:Y:S01]  /*6880*/  STL.128 [R1+0x2e0], RZ ;  /* 0x0002e0ff01007387 */ /* 0x0005e20000100c00 */
[----:B------:R-:W-:Y:S01]  /*6890*/  IMAD.IADD R3, R194, 0x1, R3 ;  /* 0x00000001c2037824 */ /* 0x000fe200078e0203 */
[----:B0-----:R-:W-:Y:S02]  /*68a0*/  ISETP.GE.AND P2, PT, R7, 0x1, PT ;  /* 0x000000010700780c */ /* 0x001fe40003f46270 */
        /* <DEDUP_REMOVED lines=20> */
[----:B------:R-:W-:Y:S05]  /*69f0*/  @P0 BRA `(.L_x_3875) ;  /* 0x00000000000c0947 */ /* 0x000fea0003800000 */
[----:B------:R-:W0:Y:S01]  /*6a00*/  FENCE.VIEW.ASYNC.G ;  /* 0x00000000000073c6 */ /* 0x000e220000000100 */
[----:B------:R-:W-:Y:S05]  /*6a10*/  WARPSYNC.ALL ;  /* 0x0000000000007948 */ /* 0x000fea0003800000 */
[----:B0-----:R-:W-:Y:S06]  /*6a20*/  BAR.ARV 0xc, 0x180 ;  /* 0x0306000000007b1d */ /* 0x001fec0000002000 */
.L_x_3875:
[----:B------:R-:W-:Y:S02]  /*6a30*/  IMAD.X R73, RZ, RZ, UR36, P3 ;  /* 0x00000024ff497e24 */ /* 0x000fe400098e06ff */
        /* <DEDUP_REMOVED lines=13> */
.L_x_3878:
[----:B------:R-:W-:-:S13]  /*6b10*/  ISETP.NE.AND P0, PT, R7, 0x1, PT ;  /* 0x000000010700780c */ /* 0x000fda0003f05270 */
[----:B------:R-:W0:Y:S02]  /*6b20*/  @P0 LDC.64 R4, c[0x0][0xae0] ;  /* 0x0002b800ff040b82 */ /* 0x000e240000000a00 */
[----:B0-----:R-:W-:-:S05]  /*6b30*/  @P0 IMAD.HI.U32 R4, R0, R4, RZ ;  /* 0x0000000400040227 */ /* 0x001fca00078e00ff */
[----:B------:R-:W-:-:S07]  /*6b40*/  @P0 SHF.R.U32.HI R0, RZ, R5, R4 ;  /* 0x00000005ff000219 */ /* 0x000fce0000011604 */
.L_x_3879:
[----:B------:R-:W-:Y:S05]  /*6b50*/  BSYNC B0 ;  /* 0x0000000000007941 */ /* 0x000fea0003800000 */
.L_x_3877:
[----:B------:R-:W-:-:S05]  /*6b60*/  IMAD R3, R0, R7, R7 ;  /* 0x0000000700037224 */ /* 0x000fca00078e0207 */
[----:B------:R-:W-:-:S07]  /*6b70*/  VIMNMX R6, R6, R3, PT ;  /* 0x0000000306067248 */ /* 0x000fce0003fe0100 */
.L_x_3876:
        /* <DEDUP_REMOVED lines=24> */
.L_x_3882:
[----:B------:R-:W-:-:S13]  /*6d00*/  ISETP.NE.AND P0, PT, R7, 0x1, PT ;  /* 0x000000010700780c */ /* 0x000fda0003f05270 */
[----:B------:R-:W0:Y:S02]  /*6d10*/  @P0 LDC.64 R4, c[0x0][0xae0] ;  /* 0x0002b800ff040b82 */ /* 0x000e240000000a00 */
[----:B0-----:R-:W-:-:S05]  /*6d20*/  @P0 IMAD.HI.U32 R4, R0, R4, RZ ;  /* 0x0000000400040227 */ /* 0x001fca00078e00ff */
[----:B------:R-:W-:-:S07]  /*6d30*/  @P0 SHF.R.U32.HI R0, RZ, R5, R4 ;  /* 0x00000005ff000219 */ /* 0x000fce0000011604 */
.L_x_3883:
[----:B------:R-:W-:Y:S05]  /*6d40*/  BSYNC B0 ;  /* 0x0000000000007941 */ /* 0x000fea0003800000 */
.L_x_3881:
[----:B------:R-:W-:-:S05]  /*6d50*/  IMAD R0, R0, R7, RZ ;  /* 0x0000000700007224 */ /* 0x000fca00078e02ff */
[----:B------:R-:W-:-:S07]  /*6d60*/  VIMNMX R3, R3, R0, !PT ;  /* 0x0000000003037248 */ /* 0x000fce0007fe0100 */
.L_x_3880:
[----:B------:R-:W-:Y:S01]  /*6d70*/  IMAD.HI R3, R3, 0x2aaaaaab, RZ ;  /* 0x2aaaaaab03037827 */ /* 0x000fe200078e02ff */
[----:B------:R-:W-:-:S04]  /*6d80*/  PLOP3.LUT P0, PT, PT, PT, PT, 0x80, 0x0 ;  /* 0x000000000000781c */ /* 0x000fc80003f0f070 */
[----:B------:R-:W-:-:S04]  /*6d90*/  SHF.R.U32.HI R0, RZ, 0x1f, R3 ;  /* 0x0000001fff007819 */ /* 0x000fc80000011603 */
[----:B------:R-:W-:-:S04]  /*6da0*/  LEA.HI.SX32 R0, R3, R0, 0x1c ;  /* 0x0000000003007211 */ /* 0x000fc800078fe2ff */
[----:B------:R-:W-:-:S04]  /*6db0*/  VIMNMX R190, RZ, R0, !PT ;  /* 0x00000000ffbe7248 */ /* 0x000fc80007fe0100 */
[----:B------:R-:W-:-:S13]  /*6dc0*/  ISETP.GT.AND P1, PT, R172, R190, PT ;  /* 0x000000beac00720c */ /* 0x000fda0003f24270 */
[----:B------:R-:W-:Y:S05]  /*6dd0*/  @!P1 BRA `(.L_x_3884) ;  /* 0x00000258006c9947 */ /* 0x000fea0003800000 */
[----:B------:R0:W-:Y:S01]  /*6de0*/  STL.64 [R1+0x58], RZ ;  /* 0x000058ff01007387 */ /* 0x0001e20000100a00 */
[----:B------:R-:W-:Y:S01]  /*6df0*/  IMAD.U32 R32, RZ, RZ, UR37 ;  /* 0x00000025ff207e24 */ /* 0x000fe2000f8e00ff */
[----:B------:R-:W-:Y:S01]  /*6e00*/  UMOV UR4, 0xffffffff ;  /* 0xffffffff00047882 */ /* 0x000fe20000000000 */
[----:B------:R-:W-:Y:S02]  /*6e10*/  IMAD.U32 R18, RZ, RZ, UR37 ;  /* 0x00000025ff127e24 */ /* 0x000fe4000f8e00ff */
[----:B------:R-:W-:Y:S01]  /*6e20*/  IMAD.U32 R24, RZ, RZ, UR37 ;  /* 0x00000025ff187e24 */ /* 0x000fe2000f8e00ff */
[----:B------:R-:W-:Y:S01]  /*6e30*/  IADD3 R32, P0, R32, 0x88, RZ ;  /* 0x0000008820207810 */ /* 0x000fe20007f1e0ff */
[----:B----4-:R-:W-:Y:S01]  /*6e40*/  IMAD.U32 R35, RZ, RZ, UR37 ;  /* 0x00000025ff237e24 */ /* 0x010fe2000f8e00ff */
[----:B------:R-:W-:Y:S02]  /*6e50*/  IADD3 R18, P1, R18, 0x78, RZ ;  /* 0x0000007812127810 */ /* 0x000fe40007f3e0ff */
[----:B------:R-:W-:Y:S01]  /*6e60*/  IADD3 R24, P2, R24, 0x58, RZ ;  /* 0x0000005818187810 */ /* 0x000fe20007f5e0ff */
[----:B------:R-:W-:Y:S01]  /*6e70*/  IMAD.X R33, RZ, RZ, UR36, P0 ;  /* 0x00000024ff217e24 */ /* 0x000fe200080e06ff */
[----:B------:R-:W-:Y:S01]  /*6e80*/  IADD3 R35, P3, R35, 0x60, RZ ;  /* 0x0000006023237810 */ /* 0x000fe20007f7e0ff */
[----:B------:R-:W-:-:S02]  /*6e90*/  IMAD.X R19, RZ, RZ, UR36, P1 ;  /* 0x00000024ff137e24 */ /* 0x000fc400088e06ff */
[----:B------:R-:W-:Y:S02]  /*6ea0*/  IMAD.X R25, RZ, RZ, UR36, P2 ;  /* 0x00000024ff197e24 */ /* 0x000fe400090e06ff */
[----:B------:R-:W-:Y:S01]  /*6eb0*/  IMAD.X R44, RZ, RZ, UR36, P3 ;  /* 0x00000024ff2c7e24 */ /* 0x000fe200098e06ff */
[----:B0-----:R-:W-:Y:S07]  /*6ec0*/  BRA.DIV UR4, `(.L_x_3885) ;  /* 0x0000030e04b47947 */ /* 0x001fee000b800000 */
[----:B------:R-:W3:Y:S04]  /*6ed0*/  LDL R0, [R1+0x474] ;  /* 0x0004740001007983 */ /* 0x000ee80000100800 */
[----:B---3--:R0:W1:Y:S02]  /*6ee0*/  SHFL.IDX PT, R14, R0, RZ, 0x1f ;  /* 0x00001fff000e7589 */ /* 0x00806400000e0000 */
.L_x_4203:
[----:B01----:R-:W-:Y:S01]  /*6ef0*/  LEA.HI R0, R14, R14, RZ, 0x1 ;  /* 0x0000000e0e007211 */ /* 0x003fe200078f08ff */
[C---:B------:R-:W-:Y:S01]  /*6f00*/  VIADD R27, R148.reuse, 0x18400 ;  /* 0x00018400941b7836 */ /* 0x040fe20000000000 */
[----:B------:R-:W-:Y:S01]  /*6f10*/  STL.128 [R1+0x90], RZ ;  /* 0x000090ff01007387 */ /* 0x000fe20000100c00 */
[----:B------:R-:W-:Y:S01]  /*6f20*/  VIADD R8, R148, 0x400 ;  /* 0x0000040094087836 */ /* 0x000fe20000000000 */
[----:B------:R-:W-:Y:S01]  /*6f30*/  LOP3.LUT R3, R0, 0x7fffe, RZ, 0xc0, !PT ;  /* 0x0007fffe00037812 */ /* 0x000fe200078ec0ff */
[----:B------:R-:W-:Y:S01]  /*6f40*/  IMAD.MOV.U32 R4, RZ, RZ, 0x1 ;  /* 0x00000001ff047424 */ /* 0x000fe200078e00ff */
[----:B------:R-:W-:Y:S01]  /*6f50*/  STL.128 [R1+0xa0], RZ ;  /* 0x0000a0ff01007387 */ /* 0x000fe20000100c00 */
[----:B------:R-:W-:Y:S01]  /*6f60*/  IMAD.MOV.U32 R5, RZ, RZ, RZ ;  /* 0x000000ffff057224 */ /* 0x000fe200078e00ff */
[----:B------:R-:W-:Y:S01]  /*6f70*/  SHF.R.U32.HI R8, RZ, 0x4, R8 ;  /* 0x00000004ff087819 */ /* 0x000fe20000011608 */
[----:B------:R-:W-:Y:S01]  /*6f80*/  IMAD.IADD R0, R14, 0x1, -R3 ;  /* 0x000000010e007824 */ /* 0x000fe200078e0a03 */
[----:B------:R-:W-:Y:S01]  /*6f90*/  STL.128 [R1+0xb0], RZ ;  /* 0x0000b0ff01007387 */ /* 0x000fe20000100c00 */
[----:B------:R-:W-:Y:S01]  /*6fa0*/  VIADD R3, R148, 0x1c400 ;  /* 0x0001c40094037836 */ /* 0x000fe20000000000 */
[----:B------:R-:W-:Y:S01]  /*6fb0*/  LOP3.LUT R8, R8, 0x3fff, RZ, 0xc0, !PT ;  /* 0x00003fff08087812 */ /* 0x000fe200078ec0ff */
[----:B------:R-:W-:Y:S01]  /*6fc0*/  IMAD R0, R0, 0x2000, R27 ;  /* 0x0000200000007824 */ /* 0x000fe200078e021b */
[----:B------:R-:W-:Y:S01]  /*6fd0*/  STL.128 [R1+0xc0], RZ ;  /* 0x0000c0ff01007387 */ /* 0x000fe20000100c00 */
[----:B------:R-:W-:Y:S01]  /*6fe0*/  IMAD.MOV.U32 R6, RZ, RZ, 0x1 ;  /* 0x00000001ff067424 */ /* 0x000fe200078e00ff */
[----:B------:R-:W-:Y:S01]  /*6ff0*/  SHF.R.U32.HI R3, RZ, 0x4, R3 ;  /* 0x00000004ff037819 */ /* 0x000fe20000011603 */
[----:B------:R-:W-:Y:S01]  /*7000*/  VIADD R9, R0, 0xa000 ;  /* 0x0000a00000097836 */ /* 0x000fe20000000000 */
[----:B------:R-:W-:Y:S01]  /*7010*/  SHF.R.U32.HI R0, RZ, 0x4, R0 ;  /* 0x00000004ff007819 */ /* 0x000fe20000011600 */
[----:B------:R-:W-:Y:S01]  /*7020*/  IMAD.MOV.U32 R7, RZ, RZ, RZ ;  /* 0x000000ffff077224 */ /* 0x000fe200078e00ff */
[----:B------:R-:W-:Y:S01]  /*7030*/  LOP3.LUT R3, R3, 0x3fff, RZ, 0xc0, !PT ;  /* 0x00003fff03037812 */ /* 0x000fe200078ec0ff */
[----:B------:R-:W-:Y:S01]  /*7040*/  IMAD.MOV.U32 R10, RZ, RZ, 0x1 ;  /* 0x00000001ff0a7424 */ /* 0x000fe200078e00ff */
[----:B------:R-:W-:Y:S01]  /*7050*/  SHF.R.U32.HI R9, RZ, 0x4, R9 ;  /* 0x00000004ff097819 */ /* 0x000fe20000011609 */
[----:B------:R-:W-:Y:S01]  /*7060*/  IMAD.MOV.U32 R11, RZ, RZ, RZ ;  /* 0x000000ffff0b7224 */ /* 0x000fe200078e00ff */
[----:B------:R-:W-:Y:S01]  /*7070*/  LOP3.LUT R3, R3, 0x10000, RZ, 0xfc, !PT ;  /* 0x0001000003037812 */ /* 0x000fe200078efcff */
[----:B------:R0:W-:Y:S01]  /*7080*/  STL.128 [R1+0x60], R4 ;  /* 0x0000600401007387 */ /* 0x0001e20000100c00 */
[----:B------:R-:W-:Y:S01]  /*7090*/  LOP3.LUT R9, R9, 0x3fff, RZ, 0xc0, !PT ;  /* 0x00003fff09097812 */ /* 0x000fe200078ec0ff */
[----:B------:R-:W-:Y:S01]  /*70a0*/  IMAD.U32 R34, RZ, RZ, UR37 ;  /* 0x00000025ff227e24 */ /* 0x000fe2000f8e00ff */
[----:B------:R-:W-:Y:S01]  /*70b0*/  LOP3.LUT R0, R0, 0x3fff, RZ, 0xc0, !PT ;  /* 0x00003fff00007812 */ /* 0x000fe200078ec0ff */
[----:B------:R1:W-:Y:S01]  /*70c0*/  STL.64 [R1+0x70], R10 ;  /* 0x0000700a01007387 */ /* 0x0003e20000100a00 */
[----:B------:R-:W-:Y:S01]  /*70d0*/  LOP3.LUT R9, R9, 0x10000, RZ, 0xfc, !PT ;  /* 0x0001000009097812 */ /* 0x000fe200078efcff */
[----:B------:R-:W-:Y:S01]  /*70e0*/  IMAD.U32 R36, RZ, RZ, UR37 ;  /* 0x00000025ff247e24 */ /* 0x000fe2000f8e00ff */
[----:B------:R-:W-:Y:S01]  /*70f0*/  LOP3.LUT P0, RZ, R27, 0x1bf, RZ, 0xc0, !PT ;  /* 0x000001bf1bff7812 */ /* 0x000fe2000780c0ff */
[----:B------:R-:W-:Y:S01]  /*7100*/  STL.128 [R1+0xd0], RZ ;  /* 0x0000d0ff01007387 */ /* 0x000fe20000100c00 */
[----:B------:R-:W-:Y:S01]  /*7110*/  IADD3 R34, P5, R34, 0x68, RZ ;  /* 0x0000006822227810 */ /* 0x000fe20007fbe0ff */
[----:B------:R-:W-:Y:S01]  /*7120*/  IMAD.U32 R37, RZ, RZ, UR37 ;  /* 0x00000025ff257e24 */ /* 0x000fe2000f8e00ff */
[----:B------:R-:W-:Y:S01]  /*7130*/  IADD3 R36, P4, R36, 0x70, RZ ;  /* 0x0000007024247810 */ /* 0x000fe20007f9e0ff */
[----:B------:R-:W-:Y:S01]  /*7140*/  STL.128 [R1+0xe0], RZ ;  /* 0x0000e0ff01007387 */ /* 0x000fe20000100c00 */
[----:B------:R-:W-:Y:S01]  /*7150*/  IMAD.U32 R43, RZ, RZ, UR37 ;  /* 0x00000025ff2b7e24 */ /* 0x000fe2000f8e00ff */
[----:B------:R-:W-:Y:S01]  /*7160*/  BSSY B6, `(.L_x_3886) ;  /* 0x000002a000067945 */ /* 0x000fe20003800000 */
[----:B------:R-:W-:Y:S01]  /*7170*/  IMAD.U32 R47, RZ, RZ, UR37 ;  /* 0x00000025ff2f7e24 */ /* 0x000fe2000f8e00ff */
[C---:B0-----:R-:W-:Y:S01]  /*7180*/  LOP3.LUT R6, R8.reuse, 0x3000000, RZ, 0xfc, !PT ;  /* 0x0300000008067812 */ /* 0x041fe200078efcff */
[----:B------:R-:W-:Y:S01]  /*7190*/  IMAD.MOV.U32 R4, RZ, RZ, R3 ;  /* 0x000000ffff047224 */ /* 0x000fe200078e0003 */
[----:B------:R-:W-:Y:S01]  /*71a0*/  LOP3.LUT R8, R8, 0x10000, RZ, 0xfc, !PT ;  /* 0x0001000008087812 */ /* 0x000fe200078efcff */
[----:B------:R-:W-:Y:S01]  /*71b0*/  IMAD.MOV.U32 R5, RZ, RZ, 0x40000040 ;  /* 0x40000040ff057424 */ /* 0x000fe200078e00ff */
[----:B-1----:R-:W-:Y:S01]  /*71c0*/  LOP3.LUT R10, R0, 0x10000, RZ, 0xfc, !PT ;  /* 0x00010000000a7812 */ /* 0x002fe200078efcff */
[----:B------:R-:W-:Y:S01]  /*71d0*/  IMAD.MOV.U32 R7, RZ, RZ, 0x40000040 ;  /* 0x40000040ff077424 */ /* 0x000fe200078e00ff */
[----:B------:R-:W-:Y:S01]  /*71e0*/  IADD3 R37, P3, R37, 0x80, RZ ;  /* 0x0000008025257810 */ /* 0x000fe20007f7e0ff */
[----:B------:R-:W-:Y:S01]  /*71f0*/  IMAD.MOV.U32 R11, RZ, RZ, 0x40000040 ;  /* 0x40000040ff0b7424 */ /* 0x000fe200078e00ff */
[----:B------:R-:W-:Y:S01]  /*7200*/  IADD3 R43, P2, R43, 0x90, RZ ;  /* 0x000000902b2b7810 */ /* 0x000fe20007f5e0ff */
[----:B------:R-:W-:Y:S01]  /*7210*/  IMAD.U32 R40, RZ, RZ, UR37 ;  /* 0x00000025ff287e24 */ /* 0x000fe2000f8e00ff */
[----:B------:R0:W-:Y:S01]  /*7220*/  STL.128 [R1+0x80], R4 ;  /* 0x0000800401007387 */ /* 0x0001e20000100c00 */
[----:B------:R-:W-:Y:S01]  /*7230*/  IMAD.X R45, RZ, RZ, UR36, P5 ;  /* 0x00000024ff2d7e24 */ /* 0x000fe2000a8e06ff */
[----:B------:R-:W-:Y:S01]  /*7240*/  IADD3 R47, P1, R47, 0xf0, RZ ;  /* 0x000000f02f2f7810 */ /* 0x000fe20007f3e0ff */
[----:B------:R-:W-:Y:S01]  /*7250*/  IMAD.X R49, RZ, RZ, UR36, P4 ;  /* 0x00000024ff317e24 */ /* 0x000fe2000a0e06ff */
[----:B------:R1:W-:Y:S01]  /*7260*/  STL.64 [R1+0x78], R10 ;  /* 0x0000780a01007387 */ /* 0x0003e20000100a00 */
[----:B------:R-:W-:Y:S01]  /*7270*/  IADD3 R40, P5, R40, 0xf8, RZ ;  /* 0x000000f828287810 */ /* 0x000fe20007fbe0ff */
[----:B------:R-:W-:-:S02]  /*7280*/  IMAD.X R48, RZ, RZ, UR36, P3 ;  /* 0x00000024ff307e24 */ /* 0x000fc400098e06ff */
[----:B------:R-:W-:Y:S02]  /*7290*/  IMAD.X R42, RZ, RZ, UR36, P2 ;  /* 0x00000024ff2a7e24 */ /* 0x000fe400090e06ff */
[----:B------:R-:W-:Y:S02]  /*72a0*/  IMAD.X R46, RZ, RZ, UR36, P1 ;  /* 0x00000024ff2e7e24 */ /* 0x000fe400088e06ff */
[----:B------:R-:W-:Y:S02]  /*72b0*/  IMAD.X R39, RZ, RZ, UR36, P5 ;  /* 0x00000024ff277e24 */ /* 0x000fe4000a8e06ff */
[----:B0-----:R-:W-:Y:S02]  /*72c0*/  IMAD.MOV.U32 R6, RZ, RZ, R8 ;  /* 0x000000ffff067224 */ /* 0x001fe400078e0008 */
[----:B------:R-:W-:-:S05]  /*72d0*/  IMAD.MOV.U32 R4, RZ, RZ, R9 ;  /* 0x000000ffff047224 */ /* 0x000fca00078e0009 */
[----:B------:R1:W-:Y:S01]  /*72e0*/  STL.128 [R1+0xf0], R4 ;  /* 0x0000f00401007387 */ /* 0x0003e20000100c00 */
[----:B------:R-:W-:Y:S05]  /*72f0*/  @!P0 BRA `(.L_x_3887) ;  /* 0x0000000000408947 */ /* 0x000fea0003800000 */
[----:B------:R-:W-:Y:S01]  /*7300*/  MOV R0, 0x0 ;  /* 0x0000000000007802 */ /* 0x000fe20000000f00 */
[----:B------:R-:W-:Y:S01]  /*7310*/  ULDC.64 UR4, c[0x4][0x98] ;  /* 0x0100260000047ab9 */ /* 0x000fe20000000a00 */
[----:B------:R-:W-:Y:S01]  /*7320*/  ULDC.64 UR6, c[0x4][0xa0] ;  /* 0x0100280000067ab9 */ /* 0x000fe20000000a00 */
[----:B-1----:R-:W-:Y:S01]  /*7330*/  IMAD.U32 R4, RZ, RZ, UR4 ;  /* 0x00000004ff047e24 */ /* 0x002fe2000f8e00ff */
        /* <DEDUP_REMOVED lines=11> */
[----:B-12--5:R-:W-:Y:S05]  /*73f0*/  CALL.ABS.NOINC R14 ;  /* 0x000000000e007343 */ /* 0x026fea0003c00000 */
.L_x_3887:
[----:B------:R-:W-:Y:S05]  /*7400*/  BSYNC B6 ;  /* 0x0000000000067941 */ /* 0x000fea0003800000 */
.L_x_3886:
[----:B------:R-:W0:Y:S01]  /*7410*/  S2R R26, SR_TID.X ;  /* 0x00000000001a7919 */ /* 0x000e220000002100 */
[----:B-1----:R-:W1:Y:S01]  /*7420*/  LDC.64 R10, c[0x0][0xad0] ;  /* 0x0002b400ff0a7b82 */ /* 0x002e620000000a00 */
[----:B------:R-:W-:Y:S01]  /*7430*/  UIADD3 UR5, UP0, UR37, 0x100, URZ ;  /* 0x0000010025057890 */ /* 0x000fe2000ff1e03f */
[----:B------:R-:W-:Y:S01]  /*7440*/  IMAD.MOV.U32 R8, RZ, RZ, RZ ;  /* 0x000000ffff087224 */ /* 0x000fe200078e00ff */
[----:B------:R-:W-:Y:S01]  /*7450*/  STL.64 [R1+0x110], R24 ;  /* 0x0001101801007387 */ /* 0x000fe20000100a00 */
[----:B------:R-:W-:Y:S01]  /*7460*/  IMAD.U32 R0, RZ, RZ, UR37 ;  /* 0x00000025ff007e24 */ /* 0x000fe2000f8e00ff */
[----:B------:R-:W-:Y:S01]  /*7470*/  UIADD3.X UR6, URZ, UR36, URZ, UP0, !UPT ;  /* 0x000000243f067290 */ /* 0x000fe200087fe43f */
[----:B------:R-:W-:Y:S01]  /*7480*/  IMAD.U32 R38, RZ, RZ, UR37 ;  /* 0x00000025ff267e24 */ /* 0x000fe2000f8e00ff */
[----:B------:R-:W-:Y:S01]  /*7490*/  UIADD3 UR4, UP0, UR37, 0x14c, URZ ;  /* 0x0000014c25047890 */ /* 0x000fe2000ff1e03f */
[----:B------:R-:W3:Y:S01]  /*74a0*/  LDC.64 R20, c[0x0][0xad8] ;  /* 0x0002b600ff147b82 */ /* 0x000ee20000000a00 */
[----:B------:R-:W-:Y:S01]  /*74b0*/  IMAD.U32 R12, RZ, RZ, UR5 ;  /* 0x00000005ff0c7e24 */ /* 0x000fe2000f8e00ff */
[----:B------:R-:W-:Y:S01]  /*74c0*/  STL.64 [R1+0x100], R228 ;  /* 0x000100e401007387 */ /* 0x000fe20000100a00 */
[----:B------:R-:W-:Y:S01]  /*74d0*/  UIADD3.X UR5, URZ, UR36, URZ, UP0, !UPT ;  /* 0x000000243f057290 */ /* 0x000fe200087fe43f */
[----:B------:R-:W-:Y:S01]  /*74e0*/  IMAD.U32 R13, RZ, RZ, UR6 ;  /* 0x00000006ff0d7e24 */ /* 0x000fe2000f8e00ff */
[----:B------:R-:W-:Y:S01]  /*74f0*/  IADD3 R38, P2, R38, 0x118, RZ ;  /* 0x0000011826267810 */ /* 0x000fe20007f5e0ff */
[----:B------:R-:W-:Y:S01]  /*7500*/  IMAD.U32 R14, RZ, RZ, UR4 ;  /* 0x00000004ff0e7e24 */ /* 0x000fe2000f8e00ff */
[----:B------:R-:W-:Y:S01]  /*7510*/  STL.U8 [R1+0x118], RZ ;  /* 0x000118ff01007387 */ /* 0x000fe20000100000 */
[----:B------:R-:W4:Y:S01]  /*7520*/  LDC.64 R50, c[0x0][0xae0] ;  /* 0x0002b800ff327b82 */ /* 0x000f220000000a00 */
[----:B------:R-:W-:Y:S01]  /*7530*/  IMAD.U32 R15, RZ, RZ, UR5 ;  /* 0x00000005ff0f7e24 */ /* 0x000fe2000f8e00ff */
[----:B------:R-:W-:Y:S01]  /*7540*/  ULDC UR4, c[0x0][0x3f4] ;  /* 0x0000fd0000047ab9 */ /* 0x000fe20000000800 */
[----:B------:R-:W-:Y:S01]  /*7550*/  STL.64 [R1+0x108], R12 ;  /* 0x0001080c01007387 */ /* 0x000fe20000100a00 */
[----:B------:R-:W-:Y:S01]  /*7560*/  ISETP.LT.AND P0, PT, RZ, UR4, PT ;  /* 0x00000004ff007c0c */ /* 0x000fe2000bf01270 */
[----:B------:R-:W-:-:S02]  /*7570*/  IMAD.U32 R3, RZ, RZ, UR37 ;  /* 0x00000025ff037e24 */ /* 0x000fc4000f8e00ff */
[----:B------:R-:W-:Y:S01]  /*7580*/  STL.64 [R1+0x150], R14 ;  /* 0x0001500e01007387 */ /* 0x000fe20000100a00 */
[----:B------:R-:W2:Y:S01]  /*7590*/  LDC R6, c[0x0][0x450] ;  /* 0x00011400ff067b82 */ /* 0x000ea20000000800 */
[----:B-1----:R-:W-:Y:S02]  /*75a0*/  IMAD.MOV.U32 R30, RZ, RZ, R11 ;  /* 0x000000ffff1e7224 */ /* 0x002fe400078e000b */
[----:B------:R-:W-:Y:S02]  /*75b0*/  IMAD.MOV.U32 R7, RZ, RZ, R10 ;  /* 0x000000ffff077224 */ /* 0x000fe400078e000a */
[----:B0-----:R-:W-:-:S03]  /*75c0*/  VIADD R227, R26, 0xffffff80 ;  /* 0xffffff801ae37836 */ /* 0x001fc60000000000 */
[----:B------:R-:W2:Y:S01]  /*75d0*/  LDC.64 R4, c[0x0][0x448] ;  /* 0x00011200ff047b82 */ /* 0x000ea20000000a00 */
[----:B---3--:R-:W-:Y:S02]  /*75e0*/  IMAD.MOV.U32 R9, RZ, RZ, R21 ;  /* 0x000000ffff097224 */ /* 0x008fe400078e0015 */
[----:B------:R-:W-:Y:S01]  /*75f0*/  IMAD.MOV.U32 R31, RZ, RZ, R20 ;  /* 0x000000ffff1f7224 */ /* 0x000fe200078e0014 */
[----:B------:R-:W-:Y:S01]  /*7600*/  STL [R1+0x11c], R227 ;  /* 0x00011ce301007387 */ /* 0x000fe20000100800 */
[----:B----4-:R-:W-:-:S03]  /*7610*/  IMAD.MOV.U32 R10, RZ, RZ, R50 ;  /* 0x000000ffff0a7224 */ /* 0x010fc600078e0032 */
[----:B------:R0:W-:Y:S01]  /*7620*/  STL.128 [R1+0x120], R28 ;  /* 0x0001201c01007387 */ /* 0x0001e20000100c00 */
[----:B------:R-:W-:Y:S02]  /*7630*/  IMAD.MOV.U32 R11, RZ, RZ, R51 ;  /* 0x000000ffff0b7224 */ /* 0x000fe400078e0033 */
[----:B------:R-:W-:-:S03]  /*7640*/  IMAD.X R51, RZ, RZ, UR36, P2 ;  /* 0x00000024ff337e24 */ /* 0x000fc600090e06ff */
[----:B------:R1:W-:Y:S04]  /*7650*/  STL.128 [R1+0x130], R8 ;  /* 0x0001300801007387 */ /* 0x0003e80000100c00 */
[----:B--2---:R1:W-:Y:S01]  /*7660*/  STL.128 [R1+0x140], R4 ;  /* 0x0001400401007387 */ /* 0x0043e20000100c00 */
[----:B0-----:R-:W-:Y:S01]  /*7670*/  IMAD.U32 R31, RZ, RZ, UR37 ;  /* 0x00000025ff1f7e24 */ /* 0x001fe2000f8e00ff */
[----:B------:R-:W-:Y:S02]  /*7680*/  IADD3 R30, P1, R0, 0x11c, RZ ;  /* 0x0000011c001e7810 */ /* 0x000fe40007f3e0ff */
[----:B------:R-:W-:Y:S02]  /*7690*/  IADD3 R29, P3, R3, 0x108, RZ ;  /* 0x00000108031d7810 */ /* 0x000fe40007f7e0ff */
[----:B------:R-:W-:Y:S01]  /*76a0*/  IADD3 R31, P4, R31, 0x150, RZ ;  /* 0x000001501f1f7810 */ /* 0x000fe20007f9e0ff */
[----:B------:R-:W-:-:S02]  /*76b0*/  IMAD.X R41, RZ, RZ, UR36, P1 ;  /* 0x00000024ff297e24 */ /* 0x000fc400088e06ff */
[----:B------:R-:W-:Y:S02]  /*76c0*/  IMAD.X R50, RZ, RZ, UR36, P3 ;  /* 0x00000024ff327e24 */ /* 0x000fe400098e06ff */
[----:B------:R-:W-:Y:S01]  /*76d0*/  IMAD.X R52, RZ, RZ, UR36, P4 ;  /* 0x00000024ff347e24 */ /* 0x000fe2000a0e06ff */
[----:B------:R-:W-:Y:S07]  /*76e0*/  @P0 BRA `(.L_x_3888) ;  /* 0x0000000000400947 */ /* 0x000fee0003800000 */
        /* <DEDUP_REMOVED lines=10> */
.L_x_3891:
[----:B--2---:R2:W3:Y:S02]  /*7790*/  SYNCS.PHASECHK.TRANS64.TRYWAIT P0, [R148+URZ+0x32400], R3 ;  /* 0x03240003940075a7 */ /* 0x0044e4000800017f */
[----:B---3--:R-:W-:Y:S05]  /*77a0*/  @!P0 NANOSLEEP.SYNCS 0x989680 ;  /* 0x009896800000895d */ /* 0x008fea0003900000 */
[----:B------:R-:W3:Y:S02]  /*77b0*/  @!P0 SYNCS.PHASECHK.TRANS64 P0, [R148+URZ+0x32400], R3 ;  /* 0x03240003940085a7 */ /* 0x000ee4000800007f */
[----:B---3--:R-:W-:Y:S05]  /*77c0*/  @!P0 BRA `(.L_x_3891) ;  /* 0xfffffffc00f08947 */ /* 0x008fea000383ffff */
.L_x_3890:
[----:B------:R-:W-:Y:S05]  /*77d0*/  BSYNC B0 ;  /* 0x0000000000007941 */ /* 0x000fea0003800000 */
.L_x_3889:
[----:B------:R-:W-:Y:S05]  /*77e0*/  BRA `(.L_x_3892) ;  /* 0x0000002c00747947 */ /* 0x000fea0003800000 */
.L_x_3888:
[----:B------:R-:W-:Y:S01]  /*77f0*/  LOP3.LUT P0, RZ, R27, 0x3ff, RZ, 0xc0, !PT ;  /* 0x000003ff1bff7812 */ /* 0x000fe2000780c0ff */
[----:B------:R-:W-:Y:S01]  /*7800*/  ULDC.64 UR4, c[0x0][0x3f8] ;  /* 0x0000fe0000047ab9 */ /* 0x000fe20000000a00 */
[----:B-1---5:R-:W-:Y:S01]  /*7810*/  SHF.R.S32.HI R5, RZ, 0x1f, R2 ;  /* 0x0000001fff057819 */ /* 0x022fe20000011402 */
        /* <DEDUP_REMOVED lines=27> */
.L_x_3894:
[----:B------:R-:W-:Y:S05]  /*79d0*/  BSYNC B6 ;  /* 0x0000000000067941 */ /* 0x000fea0003800000 */
.L_x_3893:
[----:B------:R-:W2:Y:S01]  /*79e0*/  LDL R3, [R1+0x50] ;  /* 0x0000500001037983 */ /* 0x000ea20000100800 */
[----:B------:R-:W-:Y:S01]  /*79f0*/  ULDC.U8 UR4, c[0x0][0x410] ;  /* 0x0001040000047ab9 */ /* 0x000fe20000000000 */
[----:B------:R-:W-:Y:S01]  /*7a00*/  BSSY B0, `(.L_x_3895) ;  /* 0x00002b3000007945 */ /* 0x000fe20003800000 */
[----:B------:R-:W-:Y:S01]  /*7a10*/  ISETP.NE.AND P0, PT, RZ, UR4, PT ;  /* 0x00000004ff007c0c */ /* 0x000fe2000bf05270 */
[----:B--2---:R-:W-:-:S12]  /*7a20*/  IMAD R0, R3, 0x80, R154 ;  /* 0x0000008003007824 */ /* 0x004fd800078e029a */
[----:B------:R-:W-:Y:S05]  /*7a30*/  @!P0 BRA `(.L_x_3896) ;  /* 0x00000014008c8947 */ /* 0x000fea0003800000 */
[----:B------:R-:W0:Y:S01]  /*7a40*/  LDC R21, c[0x0][0x448] ;  /* 0x00011200ff157b82 */ /* 0x000e220000000800 */
[----:B------:R-:W-:Y:S01]  /*7a50*/  IMAD R5, R193, 0x40, R0 ;  /* 0x00000040c1057824 */ /* 0x000fe200078e0200 */
[----:B------:R-:W-:Y:S01]  /*7a60*/  ULDC.64 UR4, c[0x0][0x3f8] ;  /* 0x0000fe0000047ab9 */ /* 0x000fe20000000a00 */
[----:B------:R-:W-:Y:S01]  /*7a70*/  ULDC.64 UR6, c[0x0][0x408] ;  /* 0x0001020000067ab9 */ /* 0x000fe20000000a00 */
[----:B------:R-:W-:Y:S02]  /*7a80*/  IMAD.MOV.U32 R6, RZ, RZ, R26 ;  /* 0x000000ffff067224 */ /* 0x000fe400078e001a */
[----:B------:R-:W-:Y:S01]  /*7a90*/  IMAD.MOV.U32 R7, RZ, RZ, R53 ;  /* 0x000000ffff077224 */ /* 0x000fe200078e0035 */
[----:B0-----:R-:W-:-:S13]  /*7aa0*/  ISETP.NE.AND P0, PT, R21, 0x1, PT ;  /* 0x000000011500780c */ /* 0x001fda0003f05270 */
[----:B------:R-:W0:Y:S08]  /*7ab0*/  @P0 LDC R2, c[0x0][0x44c] ;  /* 0x00011300ff020b82 */ /* 0x000e300000000800 */
[----:B------:R-:W1:Y:S01]  /*7ac0*/  @P0 LDC R3, c[0x0][0x450] ;  /* 0x00011400ff030b82 */ /* 0x000e620000000800 */
[----:B0-----:R-:W-:-:S05]  /*7ad0*/  @P0 IMAD.HI.U32 R2, R5, R2, RZ ;  /* 0x0000000205020227 */ /* 0x001fca00078e00ff */
[----:B-1----:R-:W-:Y:S01]  /*7ae0*/  @P0 SHF.R.U32.HI R5, RZ, R3, R2 ;  /* 0x00000003ff050219 */ /* 0x002fe20000011602 */
[----:B------:R-:W-:Y:S02]  /*7af0*/  IMAD.MOV.U32 R2, RZ, RZ, R24 ;  /* 0x000000ffff027224 */ /* 0x000fe400078e0018 */
[----:B------:R-:W-:Y:S01]  /*7b00*/  IMAD.MOV.U32 R3, RZ, RZ, R55 ;  /* 0x000000ffff037224 */ /* 0x000fe200078e0037 */
[----:B------:R-:W-:Y:S01]  /*7b10*/  SHF.R.S32.HI R4, RZ, 0x1f, R5 ;  /* 0x0000001fff047819 */ /* 0x000fe20000011405 */
[----:B------:R-:W-:-:S04]  /*7b20*/  IMAD.WIDE.U32 R6, R5, UR4, R6 ;  /* 0x0000000405067c25 */ /* 0x000fc8000f8e0006 */
[C---:B------:R-:W-:Y:S02]  /*7b30*/  IMAD R8, R4.reuse, UR4, RZ ;  /* 0x0000000404087c24 */ /* 0x040fe4000f8e02ff */
[----:B------:R-:W-:Y:S02]  /*7b40*/  IMAD R4, R4, UR6, RZ ;  /* 0x0000000604047c24 */ /* 0x000fe4000f8e02ff */
[C---:B------:R-:W-:Y:S01]  /*7b50*/  IMAD R9, R5.reuse, UR5, R8 ;  /* 0x0000000505097c24 */ /* 0x040fe2000f8e0208 */
[----:B------:R-:W-:Y:S01]  /*7b60*/  ULDC.64 UR4, c[0x0][0x3e8] ;  /* 0x0000fa0000047ab9 */ /* 0x000fe20000000a00 */
[----:B------:R-:W-:-:S04]  /*7b70*/  IMAD.WIDE.U32 R2, R5, UR6, R2 ;  /* 0x0000000605027c25 */ /* 0x000fc8000f8e0002 */
[----:B------:R-:W-:Y:S01]  /*7b80*/  IMAD R11, R5, UR7, R4 ;  /* 0x00000007050b7c24 */ /* 0x000fe2000f8e0204 */
[----:B------:R-:W-:Y:S01]  /*7b90*/  ULDC.64 UR6, c[0x0][0x400] ;  /* 0x0001000000067ab9 */ /* 0x000fe20000000a00 */
[----:B------:R-:W-:Y:S01]  /*7ba0*/  IMAD.IADD R5, R7, 0x1, R9 ;  /* 0x0000000107057824 */ /* 0x000fe200078e0209 */
[----:B------:R-:W-:Y:S01]  /*7bb0*/  LEA R4, P0, R6, UR4, 0x1 ;  /* 0x0000000406047c11 */ /* 0x000fe2000f8008ff */
[----:B------:R-:W-:Y:S01]  /*7bc0*/  IMAD.IADD R7, R3, 0x1, R11 ;  /* 0x0000000103077824 */ /* 0x000fe200078e020b */
[----:B------:R-:W-:Y:S01]  /*7bd0*/  LEA R8, P1, R2, UR6, 0x1 ;  /* 0x0000000602087c11 */ /* 0x000fe2000f8208ff */
[----:B------:R-:W-:Y:S01]  /*7be0*/  UMOV UR4, 0xffffffff ;  /* 0xffffffff00047882 */ /* 0x000fe20000000000 */
[----:B------:R-:W-:Y:S02]  /*7bf0*/  LEA.HI.X R6, R6, UR5, R5, 0x1, P0 ;  /* 0x0000000506067c11 */ /* 0x000fe400080f0c05 */
[----:B------:R-:W-:Y:S01]  /*7c00*/  LEA.HI.X R7, R2, UR7, R7, 0x1, P1 ;  /* 0x0000000702077c11 */ /* 0x000fe200088f0c07 */
[----:B------:R-:W-:Y:S08]  /*7c10*/  BRA.DIV UR4, `(.L_x_3897) ;  /* 0x0000030204887947 */ /* 0x000ff0000b800000 */
[----:B------:R0:W1:Y:S04]  /*7c20*/  SHFL.IDX PT, R3, R6, RZ, 0x1c1f ;  /* 0x001c1fff06037589 */ /* 0x00006800000e0000 */
[----:B------:R0:W2:Y:S04]  /*7c30*/  SHFL.IDX PT, R2, R4, RZ, 0x1c1f ;  /* 0x001c1fff04027589 */ /* 0x0000a800000e0000 */
[----:B------:R0:W3:Y:S04]  /*7c40*/  SHFL.IDX PT, R5, R7, RZ, 0x1c1f ;  /* 0x001c1fff07057589 */ /* 0x0000e800000e0000 */
[----:B------:R0:W4:Y:S02]  /*7c50*/  SHFL.IDX PT, R14, R8, RZ, 0x1c1f ;  /* 0x001c1fff080e7589 */ /* 0x00012400000e0000 */
.L_x_4209:
        /* <DEDUP_REMOVED lines=8> */
[----:B------:R-:W4:Y:S01]  /*7ce0*/  LDL R9, [R1+0x45c] ;  /* 0x00045c0001097983 */ /* 0x000f220000100800 */
[----:B------:R-:W-:Y:S01]  /*7cf0*/  ULDC UR4, c[0x0][0x3f4] ;  /* 0x0000fd0000047ab9 */ /* 0x000fe20000000800 */
[----:B------:R-:W-:Y:S02]  /*7d00*/  CS2R R54, SRZ ;  /* 0x0000000000367805 */ /* 0x000fe4000001ff00 */
[----:B------:R-:W-:Y:S02]  /*7d10*/  ISETP.GE.AND P3, PT, R159, UR4, PT ;  /* 0x000000049f007c0c */ /* 0x000fe4000bf66270 */
[----:B------:R-:W-:Y:S01]  /*7d20*/  ISETP.GE.AND P2, PT, R156, UR4, PT ;  /* 0x000000049c007c0c */ /* 0x000fe2000bf46270 */
[----:B---3--:R-:W-:-:S10]  /*7d30*/  IMAD.MOV.U32 R15, RZ, RZ, R5 ;  /* 0x000000ffff0f7224 */ /* 0x008fd400078e0005 */
[----:B------:R-:W-:Y:S02]  /*7d40*/  @!P3 IMAD.SHL.U32 R21, R159, 0x2, RZ ;  /* 0x000000029f15b824 */ /* 0x000fe400078e00ff */
[----:B-12---:R-:W-:-:S03]  /*7d50*/  @!P2 IMAD.WIDE R10, R156, 0x2, R2 ;  /* 0x000000029c0aa825 */ /* 0x006fc600078e0202 */
[-C--:B------:R-:W-:Y:S02]  /*7d60*/  @!P3 IADD3 R2, P0, R2, R21.reuse, RZ ;  /* 0x000000150202b210 */ /* 0x080fe40007f1e0ff */
[----:B----4-:R-:W-:Y:S02]  /*7d70*/  @!P3 IADD3 R20, P1, R14, R21, RZ ;  /* 0x000000150e14b210 */ /* 0x010fe40007f3e0ff */
[----:B------:R-:W-:Y:S02]  /*7d80*/  CS2R R56, SRZ ;  /* 0x0000000000387805 */ /* 0x000fe4000001ff00 */
[----:B------:R-:W-:Y:S01]  /*7d90*/  CS2R R26, SRZ ;  /* 0x00000000001a7805 */ /* 0x000fe2000001ff00 */
[----:B------:R-:W-:Y:S01]  /*7da0*/  @!P2 IMAD.WIDE R12, R156, 0x2, R14 ;  /* 0x000000029c0ca825 */ /* 0x000fe200078e020e */
[----:B------:R1:W5:Y:S04]  /*7db0*/  @!P2 LD.E.64 R54, desc[UR44][R10.64] ;  /* 0x0000002c0a36a980 */ /* 0x000368000c101b00 */
[----:B------:R1:W5:Y:S01]  /*7dc0*/  @!P2 LD.E.64 R56, desc[UR44][R12.64] ;  /* 0x0000002c0c38a980 */ /* 0x000362000c101b00 */
[----:B------:R-:W-:-:S05]  /*7dd0*/  @!P3 SHF.L.U64.HI R24, R159, 0x1, R9 ;  /* 0x000000019f18b819 */ /* 0x000fca0000010209 */
[--C-:B------:R-:W-:Y:S02]  /*7de0*/  @!P3 IMAD.X R3, R3, 0x1, R24.reuse, P0 ;  /* 0x000000010303b824 */ /* 0x100fe400000e0618 */
[----:B------:R-:W-:Y:S01]  /*7df0*/  @!P3 IMAD.X R21, R5, 0x1, R24, P1 ;  /* 0x000000010515b824 */ /* 0x000fe200008e0618 */
[----:B------:R-:W-:Y:S02]  /*7e00*/  CS2R R24, SRZ ;  /* 0x0000000000187805 */ /* 0x000fe4000001ff00 */
[----:B------:R1:W5:Y:S04]  /*7e10*/  @!P3 LD.E.64 R26, desc[UR44][R2.64] ;  /* 0x0000002c021ab980 */ /* 0x000368000c101b00 */
[----:B------:R1:W5:Y:S02]  /*7e20*/  @!P3 LD.E.64 R24, desc[UR44][R20.64] ;  /* 0x0000002c1418b980 */ /* 0x000364000c101b00 */
.L_x_3899:
[----:B------:R-:W-:Y:S05]  /*7e30*/  BSYNC B1 ;  /* 0x0000000000017941 */ /* 0x000fea0003800000 */
.L_x_3898:
[----:B-12--5:R-:W-:Y:S01]  /*7e40*/  IMAD.MOV.U32 R2, RZ, RZ, R26 ;  /* 0x000000ffff027224 */ /* 0x026fe200078e001a */
[----:B------:R-:W-:Y:S01]  /*7e50*/  UMOV UR4, 0xffffffff ;  /* 0xffffffff00047882 */ /* 0x000fe20000000000 */
[----:B------:R-:W-:Y:S01]  /*7e60*/  IMAD.MOV.U32 R3, RZ, RZ, R27 ;  /* 0x000000ffff037224 */ /* 0x000fe200078e001b */
[----:B------:R-:W-:Y:S01]  /*7e70*/  CS2R R20, SRZ ;  /* 0x0000000000147805 */ /* 0x000fe2000001ff00 */
[----:B---3--:R-:W-:Y:S01]  /*7e80*/  IMAD.MOV.U32 R5, RZ, RZ, R54 ;  /* 0x000000ffff057224 */ /* 0x008fe200078e0036 */
[----:B------:R-:W-:Y:S01]  /*7e90*/  PRMT R28, R28, 0x5410, R2 ;  /* 0x000054101c1c7816 */ /* 0x000fe20000000002 */
[----:B------:R-:W-:Y:S01]  /*7ea0*/  IMAD.MOV.U32 R9, RZ, RZ, R55 ;  /* 0x000000ffff097224 */ /* 0x000fe200078e0037 */
[----:B------:R-:W-:Y:S01]  /*7eb0*/  PRMT R66, R3, 0x7610, R66 ;  /* 0x0000761003427816 */ /* 0x000fe20000000042 */
[----:B------:R-:W-:Y:S02]  /*7ec0*/  IMAD.MOV.U32 R2, RZ, RZ, R24 ;  /* 0x000000ffff027224 */ /* 0x000fe400078e0018 */
[----:B------:R-:W-:Y:S01]  /*7ed0*/  IMAD.MOV.U32 R3, RZ, RZ, R25 ;  /* 0x000000ffff037224 */ /* 0x000fe200078e0019 */
[----:B------:R-:W-:Y:S01]  /*7ee0*/  PRMT R60, R9, 0x5410, R5 ;  /* 0x00005410093c7816 */ /* 0x000fe20000000005 */
[----:B------:R-:W-:Y:S01]  /*7ef0*/  IMAD.MOV.U32 R5, RZ, RZ, R56 ;  /* 0x000000ffff057224 */ /* 0x000fe200078e0038 */
[----:B------:R-:W-:Y:S01]  /*7f00*/  PRMT R68, R2, 0x7610, R68 ;  /* 0x0000761002447816 */ /* 0x000fe20000000044 */
[----:B------:R-:W-:Y:S01]  /*7f10*/  IMAD.MOV.U32 R9, RZ, RZ, R57 ;  /* 0x000000ffff097224 */ /* 0x000fe200078e0039 */
[----:B------:R-:W-:-:S04]  /*7f20*/  PRMT R66, R66, 0x5410, R3 ;  /* 0x0000541042427816 */ /* 0x000fc80000000003 */
[----:B------:R-:W-:Y:S01]  /*7f30*/  PRMT R63, R5, 0x5410, R9 ;  /* 0x00005410053f7816 */ /* 0x000fe20000000009 */
[----:B------:R-:W-:Y:S06]  /*7f40*/  BRA.DIV UR4, `(.L_x_3900) ;  /* 0x00000302042c7947 */ /* 0x000fec000b800000 */
[----:B------:R1:W2:Y:S04]  /*7f50*/  SHFL.IDX PT, R5, R6, 0x1, 0x1c1f ;  /* 0x003c1f0006057f89 */ /* 0x0002a800000e0000 */
[----:B0-----:R-:W0:Y:S04]  /*7f60*/  SHFL.IDX PT, R4, R4, 0x1, 0x1c1f ;  /* 0x003c1f0004047f89 */ /* 0x001e2800000e0000 */
[----:B------:R-:W3:Y:S04]  /*7f70*/  SHFL.IDX PT, R7, R7, 0x1, 0x1c1f ;  /* 0x003c1f0007077f89 */ /* 0x000ee800000e0000 */
[----:B----4-:R1:W4:Y:S02]  /*7f80*/  SHFL.IDX PT, R14, R8, 0x1, 0x1c1f ;  /* 0x003c1f00080e7f89 */ /* 0x01032400000e0000 */
.L_x_4215:
[----:B------:R-:W5:Y:S01]  /*7f90*/  LDL R3, [R1+0x204] ;  /* 0x0002040001037983 */ /* 0x000f620000100800 */
[----:B------:R-:W-:Y:S01]  /*7fa0*/  VIADD R0, R0, 0x40 ;  /* 0x0000004000007836 */ /* 0x000fe20000000000 */
[----:B------:R-:W-:Y:S01]  /*7fb0*/  BSSY B1, `(.L_x_3901) ;  /* 0x000001f000017945 */ /* 0x000fe20003800000 */
[----:B-1----:R-:W-:Y:S02]  /*7fc0*/  CS2R R8, SRZ ;  /* 0x0000000000087805 */ /* 0x002fe4000001ff00 */
[----:B------:R-:W-:Y:S02]  /*7fd0*/  CS2R R10, SRZ ;  /* 0x00000000000a7805 */ /* 0x000fe4000001ff00 */
[----:B------:R-:W-:Y:S02]  /*7fe0*/  ISETP.GE.AND P0, PT, R0, R53, PT ;  /* 0x000000350000720c */ /* 0x000fe40003f06270 */
[----:B-----5:R-:W-:-:S04]  /*7ff0*/  LEA.HI R2, R3, R3, RZ, 0x1 ;  /* 0x0000000303027211 */ /* 0x020fc800078f08ff */
[----:B------:R-:W-:-:S05]  /*8000*/  LOP3.LUT R2, R2, 0xfffffffe, RZ, 0xc0, !PT ;  /* 0xfffffffe02027812 */ /* 0x000fca00078ec0ff */
[----:B------:R-:W-:Y:S01]  /*8010*/  IMAD.IADD R0, R3, 0x1, -R2 ;  /* 0x0000000103007824 */ /* 0x000fe200078e0a02 */
[----:B------:R-:W-:-:S04]  /*8020*/  CS2R R2, SRZ ;  /* 0x0000000000027805 */ /* 0x000fc8000001ff00 */
[----:B------:R-:W-:Y:S01]  /*8030*/  SHF.L.U32 R13, R0, 0x1f, RZ ;  /* 0x0000001f000d7819 */ /* 0x000fe200000006ff */
[----:B------:R-:W-:Y:S06]  /*8040*/  @P0 BRA `(.L_x_3902) ;  /* 0x0000000000540947 */ /* 0x000fec0003800000 */
[----:B------:R-:W4:Y:S01]  /*8050*/  LDL R6, [R1+0x45c] ;  /* 0x00045c0001067983 */ /* 0x000f220000100800 */
[----:B------:R-:W-:Y:S01]  /*8060*/  ULDC UR4, c[0x0][0x3f4] ;  /* 0x0000fd0000047ab9 */ /* 0x000fe20000000800 */
[----:B------:R-:W-:Y:S02]  /*8070*/  CS2R R8, SRZ ;  /* 0x0000000000087805 */ /* 0x000fe4000001ff00 */
[----:B------:R-:W-:Y:S02]  /*8080*/  ISETP.GE.AND P3, PT, R159, UR4, PT ;  /* 0x000000049f007c0c */ /* 0x000fe4000bf66270 */
[----:B------:R-:W-:Y:S01]  /*8090*/  ISETP.GE.AND P2, PT, R156, UR4, PT ;  /* 0x000000049c007c0c */ /* 0x000fe2000bf46270 */
[----:B---3--:R-:W-:Y:S01]  /*80a0*/  IMAD.MOV.U32 R15, RZ, RZ, R7 ;  /* 0x000000ffff0f7224 */ /* 0x008fe200078e0007 */
[----:B------:R-:W-:-:S09]  /*80b0*/  CS2R R10, SRZ ;  /* 0x00000000000a7805 */ /* 0x000fd2000001ff00 */
[----:B------:R-:W-:Y:S02]  /*80c0*/  @!P3 IMAD.SHL.U32 R3, R159, 0x2, RZ ;  /* 0x000000029f03b824 */ /* 0x000fe400078e00ff */
[----:B0-2---:R-:W-:-:S03]  /*80d0*/  @!P2 IMAD.WIDE R58, R156, 0x2, R4 ;  /* 0x000000029c3aa825 */ /* 0x005fc600078e0204 */
[-C--:B------:R-:W-:Y:S02]  /*80e0*/  @!P3 IADD3 R4, P0, R4, R3.reuse, RZ ;  /* 0x000000030404b210 */ /* 0x080fe40007f1e0ff */
[----:B------:R-:W-:Y:S01]  /*80f0*/  CS2R R20, SRZ ;  /* 0x0000000000147805 */ /* 0x000fe2000001ff00 */
[----:B------:R1:W5:Y:S01]  /*8100*/  @!P2 LD.E.64 R8, desc[UR44][R58.64] ;  /* 0x0000002c3a08a980 */ /* 0x000362000c101b00 */
[----:B----4-:R-:W-:Y:S02]  /*8110*/  @!P3 SHF.L.U64.HI R0, R159, 0x1, R6 ;  /* 0x000000019f00b819 */ /* 0x010fe40000010206 */
[----:B------:R-:W-:Y:S02]  /*8120*/  @!P3 IADD3 R6, P1, R14, R3, RZ ;  /* 0x000000030e06b210 */ /* 0x000fe40007f3e0ff */
[----:B------:R-:W-:Y:S01]  /*8130*/  CS2R R2, SRZ ;  /* 0x0000000000027805 */ /* 0x000fe2000001ff00 */
[----:B------:R-:W-:-:S04]  /*8140*/  @!P2 IMAD.WIDE R14, R156, 0x2, R14 ;  /* 0x000000029c0ea825 */ /* 0x000fc800078e020e */
[--C-:B------:R-:W-:Y:S01]  /*8150*/  @!P3 IMAD.X R5, R5, 0x1, R0.reuse, P0 ;  /* 0x000000010505b824 */ /* 0x100fe200000e0600 */
[----:B------:R1:W5:Y:S01]  /*8160*/  @!P2 LD.E.64 R10, desc[UR44][R14.64] ;  /* 0x0000002c0e0aa980 */ /* 0x000362000c101b00 */
[----:B------:R-:W-:-:S03]  /*8170*/  @!P3 IMAD.X R7, R7, 0x1, R0, P1 ;  /* 0x000000010707b824 */ /* 0x000fc600008e0600 */
[----:B------:R1:W5:Y:S04]  /*8180*/  @!P3 LD.E.64 R20, desc[UR44][R4.64] ;  /* 0x0000002c0414b980 */ /* 0x000368000c101b00 */
[----:B------:R1:W5:Y:S02]  /*8190*/  @!P3 LD.E.64 R2, desc[UR44][R6.64] ;  /* 0x0000002c0602b980 */ /* 0x000364000c101b00 */
.L_x_3902:
[----:B------:R-:W-:Y:S05]  /*81a0*/  BSYNC B1 ;  /* 0x0000000000017941 */ /* 0x000fea0003800000 */
.L_x_3901:
[----:B------:R-:W0:Y:S01]  /*81b0*/  SYNCS.PHASECHK.TRANS64.TRYWAIT P0, [R148+URZ+0x32400], R13 ;  /* 0x0324000d940075a7 */ /* 0x000e22000800017f */
[----:B------:R-:W-:Y:S04]  /*81c0*/  BSSY B1, `(.L_x_3903) ;  /* 0x0000002000017945 */ /* 0x000fe80003800000 */
[----:B0-----:R-:W-:Y:S05]  /*81d0*/  @!P0 BRA `(.L_x_3904) ;  /* 0x000002fc00f88947 */ /* 0x001fea0003800000 */
.L_x_4216:
[----:B------:R-:W-:Y:S05]  /*81e0*/  BSYNC B1 ;  /* 0x0000000000017941 */ /* 0x000fea0003800000 */
.L_x_3903:
[----:B-1----:R-:W2:Y:S04]  /*81f0*/  LDL R4, [R1+0x460] ;  /* 0x0004600001047983 */ /* 0x002ea80000100800 */
[----:B------:R-:W4:Y:S04]  /*8200*/  LDL R0, [R1+0x470] ;  /* 0x0004700001007983 */ /* 0x000f280000100800 */
[----:B------:R-:W4:Y:S01]  /*8210*/  LDL R6, [R1+0x50] ;  /* 0x0000500001067983 */ /* 0x000f220000100800 */
[----:B---3-5:R-:W-:Y:S01]  /*8220*/  IMAD.MOV.U32 R7, RZ, RZ, R8 ;  /* 0x000000ffff077224 */ /* 0x028fe200078e0008 */
[----:B------:R-:W-:Y:S04]  /*8230*/  BSSY B1, `(.L_x_3905) ;  /* 0x000007d000017945 */ /* 0x000fe80003800000 */
[----:B------:R-:W-:Y:S01]  /*8240*/  PRMT R13, R13, 0x5410, R7 ;  /* 0x000054100d0d7816 */ /* 0x000fe20000000007 */
[----:B------:R-:W-:-:S05]  /*8250*/  IMAD.MOV.U32 R7, RZ, RZ, R11 ;  /* 0x000000ffff077224 */ /* 0x000fca00078e000b */
[----:B------:R-:W-:Y:S02]  /*8260*/  PRMT R71, R7, 0x7610, R71 ;  /* 0x0000761007477816 */ /* 0x000fe40000000047 */
[----:B--2---:R-:W-:Y:S01]  /*8270*/  LOP3.LUT P0, RZ, R4, 0x4, RZ, 0xc0, !PT ;  /* 0x0000000404ff7812 */ /* 0x004fe2000780c0ff */
[----:B----4-:R-:W-:-:S04]  /*8280*/  IMAD.IADD R5, R192, 0x1, R0 ;  /* 0x00000001c0057824 */ /* 0x010fc800078e0200 */
[----:B------:R-:W-:Y:S02]  /*8290*/  IMAD R12, R5, 0x2, R148 ;  /* 0x00000002050c7824 */ /* 0x000fe400078e0294 */
[----:B------:R-:W-:Y:S02]  /*82a0*/  IMAD.MOV.U32 R5, RZ, RZ, R20 ;  /* 0x000000ffff057224 */ /* 0x000fe400078e0014 */
[C---:B------:R-:W-:Y:S02]  /*82b0*/  VIADD R4, R12.reuse, 0x18400 ;  /* 0x000184000c047836 */ /* 0x040fe40000000000 */
[----:B------:R-:W-:Y:S01]  /*82c0*/  VIADD R0, R12, 0x18440 ;  /* 0x000184400c007836 */ /* 0x000fe20000000000 */
[----:B------:R-:W-:Y:S01]  /*82d0*/  PRMT R15, R5, 0x7610, R15 ;  /* 0x00007610050f7816 */ /* 0x000fe2000000000f */
[----:B------:R-:W-:Y:S02]  /*82e0*/  @P0 VIADD R0, R4, 0xffffffc0 ;  /* 0xffffffc004000836 */ /* 0x000fe40000000000 */
[----:B------:R-:W-:-:S02]  /*82f0*/  IMAD R4, R6, -0x80, R53 ;  /* 0xffffff8006047824 */ /* 0x000fc400078e0235 */
[----:B------:R-:W-:Y:S02]  /*8300*/  IMAD.MOV.U32 R6, RZ, RZ, R21 ;  /* 0x000000ffff067224 */ /* 0x000fe400078e0015 */
[----:B------:R-:W-:Y:S01]  /*8310*/  IMAD.MOV.U32 R5, RZ, RZ, R9 ;  /* 0x000000ffff057224 */ /* 0x000fe200078e0009 */
[----:B------:R-:W-:Y:S01]  /*8320*/  VIMNMX R53, R4, 0x80, PT ;  /* 0x0000008004357848 */ /* 0x000fe20003fe0100 */
[----:B------:R-:W-:Y:S01]  /*8330*/  IMAD.MOV.U32 R4, RZ, RZ, R2 ;  /* 0x000000ffff047224 */ /* 0x000fe200078e0002 */
[----:B------:R-:W-:Y:S01]  /*8340*/  PRMT R14, R6, 0x7610, R14 ;  /* 0x00007610060e7816 */ /* 0x000fe2000000000e */
[----:B------:R-:W-:Y:S01]  /*8350*/  IMAD.MOV.U32 R6, RZ, RZ, R10 ;  /* 0x000000ffff067224 */ /* 0x000fe200078e000a */
[----:B------:R-:W-:Y:S02]  /*8360*/  ISETP.GE.AND P0, PT, R154, R53, PT ;  /* 0x000000359a00720c */ /* 0x000fe40003f06270 */
[----:B------:R-:W-:Y:S01]  /*8370*/  PRMT R69, R5, 0x7610, R69 ;  /* 0x0000761005457816 */ /* 0x000fe20000000045 */
[----:B------:R-:W-:Y:S01]  /*8380*/  IMAD.MOV.U32 R5, RZ, RZ, R3 ;  /* 0x000000ffff057224 */ /* 0x000fe200078e0003 */
[----:B------:R-:W-:-:S02]  /*8390*/  PRMT R28, R4, 0x7610, R28 ;  /* 0x00007610041c7816 */ /* 0x000fc4000000001c */
[----:B------:R-:W-:Y:S02]  /*83a0*/  PRMT R70, R6, 0x7610, R70 ;  /* 0x0000761006467816 */ /* 0x000fe40000000046 */
[----:B------:R-:W-:-:S05]  /*83b0*/  PRMT R13, R5, 0x7610, R13 ;  /* 0x00007610050d7816 */ /* 0x000fca000000000d */
[----:B------:R-:W-:Y:S05]  /*83c0*/  @P0 BRA `(.L_x_3906) ;  /* 0x00000004008c0947 */ /* 0x000fea0003800000 */
[----:B------:R-:W0:Y:S01]  /*83d0*/  LDC R4, c[0x0][0x3f4] ;  /* 0x0000fd00ff047b82 */ /* 0x000e220000000800 */
[----:B------:R-:W-:Y:S01]  /*83e0*/  BSSY B2, `(.L_x_3907) ;  /* 0x0000032000027945 */ /* 0x000fe20003800000 */
[-C--:B0-----:R-:W-:Y:S02]  /*83f0*/  ISETP.GE.AND P0, PT, R156, R4.reuse, PT ;  /* 0x000000049c00720c */ /* 0x081fe40003f06270 */
[----:B------:R-:W-:-:S11]  /*8400*/  ISETP.GE.AND P1, PT, R159, R4, PT ;  /* 0x000000049f00720c */ /* 0x000fd60003f26270 */
[----:B------:R-:W-:Y:S05]  /*8410*/  @P0 BRA `(.L_x_3908) ;  /* 0x0000000000b80947 */ /* 0x000fea0003800000 */
[----:B------:R-:W0:Y:S01]  /*8420*/  LDS.128 R4, [R12+0x18400] ;  /* 0x018400000c047984 */ /* 0x000e220000000c00 */
[----:B------:R-:W-:Y:S02]  /*8430*/  SHF.R.U32.HI R62, RZ, 0x10, R57 ;  /* 0x00000010ff3e7819 */ /* 0x000fe40000011639 */
[----:B------:R-:W-:Y:S02]  /*8440*/  SHF.R.U32.HI R59, RZ, 0x10, R55 ;  /* 0x00000010ff3b7819 */ /* 0x000fe40000011637 */
[----:B------:R-:W-:Y:S02]  /*8450*/  SHF.R.U64 R61, R56, 0x10, R57 ;  /* 0x00000010383d7819 */ /* 0x000fe40000001239 */
[----:B------:R-:W-:Y:S02]  /*8460*/  PRMT R62, R63, 0x5432, R62 ;  /* 0x000054323f3e7816 */ /* 0x000fe4000000003e */
[----:B------:R-:W-:Y:S02]  /*8470*/  SHF.R.U64 R58, R54, 0x10, R55 ;  /* 0x00000010363a7819 */ /* 0x000fe40000001237 */
[----:B------:R-:W-:-:S02]  /*8480*/  PRMT R59, R60, 0x5410, R59 ;  /* 0x000054103c3b7816 */ /* 0x000fc4000000003b */
[----:B------:R-:W-:Y:S01]  /*8490*/  PRMT R61, R63, 0x5410, R61 ;  /* 0x000054103f3d7816 */ /* 0x000fe2000000003d */
[----:B------:R-:W-:Y:S01]  /*84a0*/  IMAD.U32 R63, R62, 0x10000, RZ ;  /* 0x000100003e3f7824 */ /* 0x000fe200078e00ff */
[----:B------:R-:W-:Y:S01]  /*84b0*/  PRMT R58, R60, 0x5432, R58 ;  /* 0x000054323c3a7816 */ /* 0x000fe2000000003a */
[C---:B------:R-:W-:Y:S01]  /*84c0*/  IMAD.U32 R60, R59.reuse, 0x10000, RZ ;  /* 0x000100003b3c7824 */ /* 0x040fe200078e00ff */
[----:B------:R-:W-:Y:S02]  /*84d0*/  LOP3.LUT R62, R62, 0xffff0000, RZ, 0xc0, !PT ;  /* 0xffff00003e3e7812 */ /* 0x000fe400078ec0ff */
[----:B------:R-:W-:Y:S02]  /*84e0*/  LOP3.LUT R59, R59, 0xffff0000, RZ, 0xc0, !PT ;  /* 0xffff00003b3b7812 */ /* 0x000fe400078ec0ff */
[C---:B0-----:R-:W-:Y:S01]  /*84f0*/  LOP3.LUT R55, R6.reuse, 0xffff0000, RZ, 0xc0, !PT ;  /* 0xffff000006377812 */ /* 0x041fe200078ec0ff */
[----:B------:R-:W-:Y:S01]  /*8500*/  IMAD.U32 R54, R6, 0x10000, RZ ;  /* 0x0001000006367824 */ /* 0x000fe200078e00ff */
[C---:B------:R-:W-:Y:S01]  /*8510*/  LOP3.LUT R57, R7.reuse, 0xffff0000, RZ, 0xc0, !PT ;  /* 0xffff000007397812 */ /* 0x040fe200078ec0ff */
[----:B------:R-:W-:-:S02]  /*8520*/  IMAD.U32 R56, R7, 0x10000, RZ ;  /* 0x0001000007387824 */ /* 0x000fc400078e00ff */
[CC--:B------:R-:W-:Y:S01]  /*8530*/  FMUL.FTZ R65, R55.reuse, R63.reuse ;  /* 0x0000003f37417220 */ /* 0x0c0fe20000410000 */
[----:B------:R-:W-:Y:S01]  /*8540*/  FMUL.FTZ R64, R55, R60 ;  /* 0x0000003c37407220 */ /* 0x000fe20000410000 */
[----:B------:R-:W-:Y:S01]  /*8550*/  FMUL.FTZ R55, R57, R62 ;  /* 0x0000003e39377220 */ /* 0x000fe20000410000 */
[----:B------:R-:W-:Y:S02]  /*8560*/  IMAD.U32 R6, R4, 0x10000, RZ ;  /* 0x0001000004067824 */ /* 0x000fe400078e00ff */
[C---:B------:R-:W-:Y:S01]  /*8570*/  FFMA.FTZ R65, R54.reuse, R60, -R65 ;  /* 0x0000003c36417223 */ /* 0x040fe20000010841 */
[----:B------:R-:W-:Y:S01]  /*8580*/  FFMA.FTZ R64, R54, R63, R64 ;  /* 0x0000003f36407223 */ /* 0x000fe20000010040 */
[-C--:B------:R-:W-:Y:S01]  /*8590*/  FFMA.FTZ R63, R56, R59.reuse, -R55 ;  /* 0x0000003b383f7223 */ /* 0x080fe20000010837 */
[C---:B------:R-:W-:Y:S01]  /*85a0*/  IMAD.U32 R7, R5.reuse, 0x10000, RZ ;  /* 0x0001000005077824 */ /* 0x040fe200078e00ff */
[----:B------:R-:W-:Y:S01]  /*85b0*/  LOP3.LUT R4, R4, 0xffff0000, RZ, 0xc0, !PT ;  /* 0xffff000004047812 */ /* 0x000fe200078ec0ff */
[C---:B------:R-:W-:Y:S01]  /*85c0*/  IMAD.U32 R55, R58.reuse, 0x10000, RZ ;  /* 0x000100003a377824 */ /* 0x040fe200078e00ff */
[----:B------:R-:W-:Y:S01]  /*85d0*/  LOP3.LUT R5, R5, 0xffff0000, RZ, 0xc0, !PT ;  /* 0xffff000005057812 */ /* 0x000fe200078ec0ff */
[----:B------:R-:W-:Y:S01]  /*85e0*/  FMUL.FTZ R67, R57, R59 ;  /* 0x0000003b39437220 */ /* 0x000fe20000410000 */
[C---:B------:R-:W-:Y:S01]  /*85f0*/  LOP3.LUT R54, R61.reuse, 0xffff0000, RZ, 0xc0, !PT ;  /* 0xffff00003d367812 */ /* 0x040fe200078ec0ff */
[----:B------:R-:W-:Y:S01]  /*8600*/  IMAD.U32 R57, R61, 0x10000, RZ ;  /* 0x000100003d397824 */ /* 0x000fe200078e00ff */
[----:B------:R-:W-:Y:S01]  /*8610*/  LOP3.LUT R58, R58, 0xffff0000, RZ, 0xc0, !PT ;  /* 0xffff00003a3a7812 */ /* 0x000fe200078ec0ff */
[----:B------:R-:W-:Y:S01]  /*8620*/  FFMA.FTZ R62, R56, R62, R67 ;  /* 0x0000003e383e7223 */ /* 0x000fe20000010043 */
[C---:B------:R-:W-:Y:S01]  /*8630*/  FMUL.FTZ R56, R4.reuse, R55 ;  /* 0x0000003704387220 */ /* 0x040fe20000410000 */
[-C--:B------:R-:W-:Y:S01]  /*8640*/  FMUL.FTZ R59, R4, R57.reuse ;  /* 0x00000039043b7220 */ /* 0x080fe20000410000 */
[C---:B------:R-:W-:Y:S01]  /*8650*/  FMUL.FTZ R60, R5.reuse, R54 ;  /* 0x00000036053c7220 */ /* 0x040fe20000410000 */
[-C--:B------:R-:W-:Y:S01]  /*8660*/  FMUL.FTZ R61, R5, R58.reuse ;  /* 0x0000003a053d7220 */ /* 0x080fe20000410000 */
[C---:B------:R-:W-:Y:S01]  /*8670*/  FFMA.FTZ R57, R6.reuse, R57, R56 ;  /* 0x0000003906397223 */ /* 0x040fe20000010038 */
[----:B------:R-:W-:Y:S01]  /*8680*/  FFMA.FTZ R4, R6, R55, -R59 ;  /* 0x0000003706047223 */ /* 0x000fe2000001083b */
[C---:B------:R-:W-:Y:S01]  /*8690*/  FFMA.FTZ R5, R7.reuse, R58, -R60 ;  /* 0x0000003a07057223 */ /* 0x040fe2000001083c */
[----:B------:R-:W-:Y:S01]  /*86a0*/  FFMA.FTZ R54, R7, R54, R61 ;  /* 0x0000003607367223 */ /* 0x000fe2000001003d */
[----:B------:R-:W-:-:S02]  /*86b0*/  F2FP.BF16.F32.PACK_AB R6, R64, R65 ;  /* 0x000000414006723e */ /* 0x000fc400000010ff */
[----:B------:R-:W-:Y:S02]  /*86c0*/  F2FP.BF16.F32.PACK_AB R7, R62, R63 ;  /* 0x0000003f3e07723e */ /* 0x000fe400000010ff */
[----:B------:R-:W-:Y:S02]  /*86d0*/  F2FP.BF16.F32.PACK_AB R4, R57, R4 ;  /* 0x000000043904723e */ /* 0x000fe400000010ff */
[----:B------:R-:W-:-:S05]  /*86e0*/  F2FP.BF16.F32.PACK_AB R5, R54, R5 ;  /* 0x000000053605723e */ /* 0x000fca00000010ff */
[----:B------:R0:W-:Y:S02]  /*86f0*/  STS.128 [R12+0x18400], R4 ;  /* 0x018400040c007388 */ /* 0x0001e40000000c00 */
.L_x_3908:
[----:B------:R-:W-:Y:S05]  /*8700*/  BSYNC B2 ;  /* 0x0000000000027941 */ /* 0x000fea0003800000 */
.L_x_3907:
[----:B------:R-:W-:Y:S05]  /*8710*/  @P1 BRA `(.L_x_3906) ;  /* 0x0000000000b81947 */ /* 0x000fea0003800000 */
[----:B0-----:R-:W0:Y:S01]  /*8720*/  LDS.128 R4, [R0] ;  /* 0x0000000000047984 */ /* 0x001e220000000c00 */
[----:B------:R-:W-:Y:S02]  /*8730*/  SHF.R.U32.HI R58, RZ, 0x10, R25 ;  /* 0x00000010ff3a7819 */ /* 0x000fe40000011619 */
[----:B------:R-:W-:Y:S02]  /*8740*/  SHF.R.U32.HI R55, RZ, 0x10, R27 ;  /* 0x00000010ff377819 */ /* 0x000fe4000001161b */
[C---:B------:R-:W-:Y:S02]  /*8750*/  PRMT R58, R66.reuse, 0x5432, R58 ;  /* 0x00005432423a7816 */ /* 0x040fe4000000003a */
        /* <DEDUP_REMOVED lines=9> */
[C---:B0-----:R-:W-:Y:S01]  /*87f0*/  LOP3.LUT R25, R6.reuse, 0xffff0000, RZ, 0xc0, !PT ;  /* 0xffff000006197812 */ /* 0x041fe200078ec0ff */
        /* <DEDUP_REMOVED lines=31> */
[----:B------:R1:W-:Y:S02]  /*89f0*/  STS.128 [R0], R4 ;  /* 0x0000000400007388 */ /* 0x0003e40000000c00 */
.L_x_3906:
[----:B------:R-:W-:Y:S05]  /*8a00*/  BSYNC B1 ;  /* 0x0000000000017941 */ /* 0x000fea0003800000 */
.L_x_3905:
[----:B------:R-:W-:-:S13]  /*8a10*/  ISETP.GE.AND P0, PT, R166, R53, PT ;  /* 0x00000035a600720c */ /* 0x000fda0003f06270 */
[----:B------:R-:W-:Y:S05]  /*8a20*/  @P0 BRA `(.L_x_3909) ;  /* 0x0000001800c00947 */ /* 0x000fea0003800000 */
[----:B01----:R-:W0:Y:S01]  /*8a30*/  LDC R4, c[0x0][0x3f4] ;  /* 0x0000fd00ff047b82 */ /* 0x003e220000000800 */
[----:B------:R-:W-:Y:S01]  /*8a40*/  BSSY B1, `(.L_x_3910) ;  /* 0x0000032000017945 */ /* 0x000fe20003800000 */
[-C--:B0-----:R-:W-:Y:S02]  /*8a50*/  ISETP.GE.AND P0, PT, R156, R4.reuse, PT ;  /* 0x000000049c00720c */ /* 0x081fe40003f06270 */
[----:B------:R-:W-:-:S11]  /*8a60*/  ISETP.GE.AND P1, PT, R159, R4, PT ;  /* 0x000000049f00720c */ /* 0x000fd60003f26270 */
[----:B------:R-:W-:Y:S05]  /*8a70*/  @P0 BRA `(.L_x_3911) ;  /* 0x0000000000b80947 */ /* 0x000fea0003800000 */
[----:B------:R-:W0:Y:S01]  /*8a80*/  LDS.128 R4, [R12+0x1a400] ;  /* 0x01a400000c047984 */ /* 0x000e220000000c00 */
        /* <DEDUP_REMOVED lines=12> */
[C---:B0-----:R-:W-:Y:S01]  /*8b50*/  LOP3.LUT R9, R6.reuse, 0xffff0000, RZ, 0xc0, !PT ;  /* 0xffff000006097812 */ /* 0x041fe200078ec0ff */
[----:B------:R-:W-:Y:S01]  /*8b60*/  IMAD.U32 R8, R6, 0x10000, RZ ;  /* 0x0001000006087824 */ /* 0x000fe200078e00ff */
[C---:B------:R-:W-:Y:S01]  /*8b70*/  LOP3.LUT R11, R7.reuse, 0xffff0000, RZ, 0xc0, !PT ;  /* 0xffff0000070b7812 */ /* 0x040fe200078ec0ff */
[----:B------:R-:W-:Y:S02]  /*8b80*/  IMAD.U32 R10, R7, 0x10000, RZ ;  /* 0x00010000070a7824 */ /* 0x000fe400078e00ff */
[C---:B------:R-:W-:Y:S01]  /*8b90*/  FMUL.FTZ R55, R9.reuse, R54 ;  /* 0x0000003609377220 */ /* 0x040fe20000410000 */
[----:B------:R-:W-:Y:S01]  /*8ba0*/  FMUL.FTZ R9, R9, R26 ;  /* 0x0000001a09097220 */ /* 0x000fe20000410000 */
[C---:B------:R-:W-:Y:S01]  /*8bb0*/  IMAD.U32 R6, R4.reuse, 0x10000, RZ ;  /* 0x0001000004067824 */ /* 0x040fe200078e00ff */
[----:B------:R-:W-:Y:S01]  /*8bc0*/  LOP3.LUT R4, R4, 0xffff0000, RZ, 0xc0, !PT ;  /* 0xffff000004047812 */ /* 0x000fe200078ec0ff */
[----:B------:R-:W-:-:S02]  /*8bd0*/  IMAD.U32 R7, R5, 0x10000, RZ ;  /* 0x0001000005077824 */ /* 0x000fc400078e00ff */
[C---:B------:R-:W-:Y:S01]  /*8be0*/  FFMA.FTZ R54, R8.reuse, R54, R9 ;  /* 0x0000003608367223 */ /* 0x040fe20000010009 */
[----:B------:R-:W-:Y:S01]  /*8bf0*/  FFMA.FTZ R55, R8, R26, -R55 ;  /* 0x0000001a08377223 */ /* 0x000fe20000010837 */
[C---:B------:R-:W-:Y:S01]  /*8c00*/  IMAD.U32 R9, R24.reuse, 0x10000, RZ ;  /* 0x0001000018097824 */ /* 0x040fe200078e00ff */
[----:B------:R-:W-:Y:S01]  /*8c10*/  LOP3.LUT R5, R5, 0xffff0000, RZ, 0xc0, !PT ;  /* 0xffff000005057812 */ /* 0x000fe200078ec0ff */
[C---:B------:R-:W-:Y:S01]  /*8c20*/  FMUL.FTZ R57, R11.reuse, R53 ;  /* 0x000000350b397220 */ /* 0x040fe20000410000 */
[-C--:B------:R-:W-:Y:S01]  /*8c30*/  FMUL.FTZ R59, R11, R25.reuse ;  /* 0x000000190b3b7220 */ /* 0x080fe20000410000 */
[C---:B------:R-:W-:Y:S01]  /*8c40*/  LOP3.LUT R8, R27.reuse, 0xffff0000, RZ, 0xc0, !PT ;  /* 0xffff00001b087812 */ /* 0x040fe200078ec0ff */
[----:B------:R-:W-:Y:S01]  /*8c50*/  IMAD.U32 R11, R27, 0x10000, RZ ;  /* 0x000100001b0b7824 */ /* 0x000fe200078e00ff */
[----:B------:R-:W-:Y:S01]  /*8c60*/  LOP3.LUT R24, R24, 0xffff0000, RZ, 0xc0, !PT ;  /* 0xffff000018187812 */ /* 0x000fe200078ec0ff */
        /* <DEDUP_REMOVED lines=15> */
.L_x_3911:
[----:B------:R-:W-:Y:S05]  /*8d60*/  BSYNC B1 ;  /* 0x0000000000017941 */ /* 0x000fea0003800000 */
.L_x_3910:
[----:B------:R-:W-:Y:S05]  /*8d70*/  @P1 BRA `(.L_x_3909) ;  /* 0x0000001400ec1947 */ /* 0x000fea0003800000 */
[----:B0-----:R-:W0:Y:S01]  /*8d80*/  LDS.128 R4, [R0+0x2000] ;  /* 0x0020000000047984 */ /* 0x001e220000000c00 */
[----:B------:R-:W-:Y:S02]  /*8d90*/  SHF.R.U64 R9, R2, 0x10, R3 ;  /* 0x0000001002097819 */ /* 0x000fe40000001203 */
[----:B------:R-:W-:Y:S02]  /*8da0*/  SHF.R.U64 R8, R20, 0x10, R21 ;  /* 0x0000001014087819 */ /* 0x000fe40000001215 */
[----:B------:R-:W-:Y:S02]  /*8db0*/  SHF.R.U32.HI R2, RZ, 0x10, R3 ;  /* 0x00000010ff027819 */ /* 0x000fe40000011603 */
[----:B------:R-:W-:Y:S02]  /*8dc0*/  SHF.R.U32.HI R21, RZ, 0x10, R21 ;  /* 0x00000010ff157819 */ /* 0x000fe40000011615 */
[----:B------:R-:W-:Y:S02]  /*8dd0*/  PRMT R13, R13, 0x5410, R2 ;  /* 0x000054100d0d7816 */ /* 0x000fe40000000002 */
[----:B------:R-:W-:-:S02]  /*8de0*/  PRMT R14, R14, 0x5410, R21 ;  /* 0x000054100e0e7816 */ /* 0x000fc40000000015 */
[----:B------:R-:W-:Y:S01]  /*8df0*/  PRMT R15, R15, 0x5410, R8 ;  /* 0x000054100f0f7816 */ /* 0x000fe20000000008 */
[C---:B------:R-:W-:Y:S01]  /*8e00*/  IMAD.U32 R21, R13.reuse, 0x10000, RZ ;  /* 0x000100000d157824 */ /* 0x040fe200078e00ff */
[----:B------:R-:W-:Y:S01]  /*8e10*/  PRMT R28, R28, 0x5410, R9 ;  /* 0x000054101c1c7816 */ /* 0x000fe20000000009 */
[C---:B------:R-:W-:Y:S01]  /*8e20*/  IMAD.U32 R11, R14.reuse, 0x10000, RZ ;  /* 0x000100000e0b7824 */ /* 0x040fe200078e00ff */
[----:B------:R-:W-:Y:S02]  /*8e30*/  LOP3.LUT R10, R13, 0xffff0000, RZ, 0xc0, !PT ;  /* 0xffff00000d0a7812 */ /* 0x000fe400078ec0ff */
[----:B------:R-:W-:Y:S01]  /*8e40*/  LOP3.LUT R14, R14, 0xffff0000, RZ, 0xc0, !PT ;  /* 0xffff00000e0e7812 */ /* 0x000fe200078ec0ff */
[C---:B0-----:R-:W-:Y:S01]  /*8e50*/  IMAD.U32 R8, R6.reuse, 0x10000, RZ ;  /* 0x0001000006087824 */ /* 0x041fe200078e00ff */
[----:B------:R-:W-:Y:S01]  /*8e60*/  LOP3.LUT R6, R6, 0xffff0000, RZ, 0xc0, !PT ;  /* 0xffff000006067812 */ /* 0x000fe200078ec0ff */
[C---:B------:R-:W-:Y:S01]  /*8e70*/  IMAD.U32 R9, R7.reuse, 0x10000, RZ ;  /* 0x0001000007097824 */ /* 0x040fe200078e00ff */
[----:B------:R-:W-:Y:S01]  /*8e80*/  LOP3.LUT R7, R7, 0xffff0000, RZ, 0xc0, !PT ;  /* 0xffff000007077812 */ /* 0x000fe200078ec0ff */
[C---:B------:R-:W-:Y:S01]  /*8e90*/  IMAD.U32 R2, R4.reuse, 0x10000, RZ ;  /* 0x0001000004027824 */ /* 0x040fe200078e00ff */
[----:B------:R-:W-:Y:S01]  /*8ea0*/  LOP3.LUT R3, R4, 0xffff0000, RZ, 0xc0, !PT ;  /* 0xffff000004037812 */ /* 0x000fe200078ec0ff */
[C---:B------:R-:W-:Y:S01]  /*8eb0*/  FMUL.FTZ R13, R6.reuse, R21 ;  /* 0x00000015060d7220 */ /* 0x040fe20000410000 */
[----:B------:R-:W-:Y:S01]  /*8ec0*/  FMUL.FTZ R6, R6, R11 ;  /* 0x0000000b06067220 */ /* 0x000fe20000410000 */
[----:B------:R-:W-:Y:S01]  /*8ed0*/  FMUL.FTZ R20, R7, R10 ;  /* 0x0000000a07147220 */ /* 0x000fe20000410000 */
[----:B------:R-:W-:-:S02]  /*8ee0*/  IMAD.U32 R4, R5, 0x10000, RZ ;  /* 0x0001000005047824 */ /* 0x000fc400078e00ff */
[C---:B------:R-:W-:Y:S01]  /*8ef0*/  FFMA.FTZ R13, R8.reuse, R11, -R13 ;  /* 0x0000000b080d7223 */ /* 0x040fe2000001080d */
[----:B------:R-:W-:Y:S01]  /*8f00*/  FFMA.FTZ R12, R8, R21, R6 ;  /* 0x00000015080c7223 */ /* 0x000fe20000010006 */
[-C--:B------:R-:W-:Y:S01]  /*8f10*/  FMUL.FTZ R8, R7, R14.reuse ;  /* 0x0000000e07087220 */ /* 0x080fe20000410000 */
[C---:B------:R-:W-:Y:S01]  /*8f20*/  IMAD.U32 R7, R28.reuse, 0x10000, RZ ;  /* 0x000100001c077824 */ /* 0x040fe200078e00ff */
[----:B------:R-:W-:Y:S01]  /*8f30*/  LOP3.LUT R5, R5, 0xffff0000, RZ, 0xc0, !PT ;  /* 0xffff000005057812 */ /* 0x000fe200078ec0ff */
[----:B------:R-:W-:Y:S01]  /*8f40*/  IMAD.U32 R6, R15, 0x10000, RZ ;  /* 0x000100000f067824 */ /* 0x000fe200078e00ff */
[----:B------:R-:W-:Y:S01]  /*8f50*/  LOP3.LUT R28, R28, 0xffff0000, RZ, 0xc0, !PT ;  /* 0xffff00001c1c7812 */ /* 0x000fe200078ec0ff */
[----:B------:R-:W-:Y:S01]  /*8f60*/  FFMA.FTZ R20, R9, R14, -R20 ;  /* 0x0000000e09147223 */ /* 0x000fe20000010814 */
[----:B------:R-:W-:Y:S01]  /*8f70*/  LOP3.LUT R15, R15, 0xffff0000, RZ, 0xc0, !PT ;  /* 0xffff00000f0f7812 */ /* 0x000fe200078ec0ff */
[----:B------:R-:W-:Y:S01]  /*8f80*/  FFMA.FTZ R11, R9, R10, R8 ;  /* 0x0000000a090b7223 */ /* 0x000fe20000010008 */
[C---:B------:R-:W-:Y:S01]  /*8f90*/  FMUL.FTZ R9, R3.reuse, R7 ;  /* 0x0000000703097220 */ /* 0x040fe20000410000 */
[----:B------:R-:W-:Y:S01]  /*8fa0*/  FMUL.FTZ R8, R3, R6 ;  /* 0x0000000603087220 */ /* 0x000fe20000410000 */
        /* <DEDUP_REMOVED lines=10> */
[----:B------:R2:W-:Y:S01]  /*9050*/  STS.128 [R0+0x2000], R4 ;  /* 0x0020000400007388 */ /* 0x0005e20000000c00 */
[----:B------:R-:W-:Y:S05]  /*9060*/  BRA `(.L_x_3909) ;  /* 0x0000001400307947 */ /* 0x000fea0003800000 */
.L_x_3896:
        /* <DEDUP_REMOVED lines=17> */
[----:B------:R-:W-:-:S04]  /*9180*/  IMAD.WIDE.U32 R2, R7, UR4, R2 ;  /* 0x0000000407027c25 */ /* 0x000fc8000f8e0002 */
[C---:B------:R-:W-:Y:S01]  /*9190*/  IMAD R9, R7.reuse, UR5, R8 ;  /* 0x0000000507097c24 */ /* 0x040fe2000f8e0208 */
[----:B------:R-:W-:Y:S01]  /*91a0*/  ULDC.64 UR4, c[0x0][0x3e8] ;  /* 0x0000fa0000047ab9 */ /* 0x000fe20000000a00 */
        /* <DEDUP_REMOVED lines=10> */
[----:B------:R-:W0:Y:S01]  /*9250*/  LDC R59, c[0x0][0x3f4] ;  /* 0x0000fd00ff3b7b82 */ /* 0x000e220000000800 */
[----:B------:R-:W1:Y:S01]  /*9260*/  SHFL.IDX PT, R3, R25, RZ, 0x1c1f ;  /* 0x001c1fff19037589 */ /* 0x000e6200000e0000 */
[----:B------:R-:W-:-:S03]  /*9270*/  IMAD R53, R28, R21, RZ ;  /* 0x000000151c357224 */ /* 0x000fc600078e02ff */
[----:B------:R-:W2:Y:S04]  /*9280*/  SHFL.IDX PT, R2, R24, RZ, 0x1c1f ;  /* 0x001c1fff18027589 */ /* 0x000ea800000e0000 */
[----:B------:R-:W3:Y:S04]  /*9290*/  SHFL.IDX PT, R14, R27, RZ, 0x1c1f ;  /* 0x001c1fff1b0e7589 */ /* 0x000ee800000e0000 */
[----:B------:R-:W4:Y:S01]  /*92a0*/  SHFL.IDX PT, R4, R26, RZ, 0x1c1f ;  /* 0x001c1fff1a047589 */ /* 0x000f2200000e0000 */
[----:B0-----:R-:W-:-:S04]  /*92b0*/  ISETP.GE.AND P0, PT, R22, R59, PT ;  /* 0x0000003b1600720c */ /* 0x001fc80003f06270 */
[----:B------:R-:W-:-:S13]  /*92c0*/  ISETP.GE.OR P1, PT, R0, R53, P0 ;  /* 0x000000350000720c */ /* 0x000fda0000726670 */
[C---:B------:R-:W-:Y:S01]  /*92d0*/  @!P1 IMAD.SHL.U32 R5, R22.reuse, 0x2, RZ ;  /* 0x0000000216059824 */ /* 0x040fe200078e00ff */
[----:B------:R-:W-:-:S04]  /*92e0*/  @!P1 SHF.L.U64.HI R21, R22, 0x1, R23 ;  /* 0x0000000116159819 */ /* 0x000fc80000010217 */
[----:B-1----:R-:W-:-:S05]  /*92f0*/  @!P1 IADD3 R6, P2, R3, R5, RZ ;  /* 0x0000000503069210 */ /* 0x002fca0007f5e0ff */
[----:B--2---:R-:W-:Y:S01]  /*9300*/  @!P1 IMAD.X R7, R2, 0x1, R21, P2 ;  /* 0x0000000102079824 */ /* 0x004fe200010e0615 */
[----:B---3--:R-:W-:-:S04]  /*9310*/  @!P1 IADD3 R14, P2, R14, R5, RZ ;  /* 0x000000050e0e9210 */ /* 0x008fc80007f5e0ff */
[----:B------:R-:W2:Y:S01]  /*9320*/  @!P1 LD.E.128 R8, desc[UR44][R6.64] ;  /* 0x0000002c06089980 */ /* 0x000ea2000c101d00 */
[----:B----4-:R-:W-:-:S04]  /*9330*/  @!P1 IMAD.X R3, R4, 0x1, R21, P2 ;  /* 0x0000000104039824 */ /* 0x010fc800010e0615 */
[----:B------:R-:W-:-:S05]  /*9340*/  @!P1 IMAD.MOV.U32 R15, RZ, RZ, R3 ;  /* 0x000000ffff0f9224 */ /* 0x000fca00078e0003 */
[----:B------:R0:W3:Y:S01]  /*9350*/  @!P1 LD.E.128 R4, desc[UR44][R14.64] ;  /* 0x0000002c0e049980 */ /* 0x0000e2000c101d00 */
[----:B------:R-:W-:Y:S02]  /*9360*/  CS2R R54, SRZ ;  /* 0x0000000000367805 */ /* 0x000fe4000001ff00 */
[----:B------:R-:W-:Y:S02]  /*9370*/  CS2R R56, SRZ ;  /* 0x0000000000387805 */ /* 0x000fe4000001ff00 */
[----:B------:R-:W-:Y:S01]  /*9380*/  CS2R R20, SRZ ;  /* 0x0000000000147805 */ /* 0x000fe2000001ff00 */
[----:B------:R-:W1:Y:S04]  /*9390*/  SHFL.IDX PT, R25, R25, 0x1, 0x1c1f ;  /* 0x003c1f0019197f89 */ /* 0x000e6800000e0000 */
[----:B------:R-:W4:Y:S04]  /*93a0*/  SHFL.IDX PT, R24, R24, 0x1, 0x1c1f ;  /* 0x003c1f0018187f89 */ /* 0x000f2800000e0000 */
[----:B0-----:R0:W0:Y:S04]  /*93b0*/  SHFL.IDX PT, R14, R27, 0x1, 0x1c1f ;  /* 0x003c1f001b0e7f89 */ /* 0x00102800000e0000 */
[----:B------:R-:W0:Y:S01]  /*93c0*/  SHFL.IDX PT, R26, R26, 0x1, 0x1c1f ;  /* 0x003c1f001a1a7f89 */ /* 0x000e2200000e0000 */
[----:B--2---:R-:W-:-:S02]  /*93d0*/  @!P1 IMAD.MOV.U32 R54, RZ, RZ, R8 ;  /* 0x000000ffff369224 */ /* 0x004fc400078e0008 */
[----:B------:R-:W-:Y:S02]  /*93e0*/  @!P1 IMAD.MOV.U32 R55, RZ, RZ, R9 ;  /* 0x000000ffff379224 */ /* 0x000fe400078e0009 */
[----:B------:R-:W-:Y:S02]  /*93f0*/  IMAD.MOV.U32 R2, RZ, RZ, R54 ;  /* 0x000000ffff027224 */ /* 0x000fe400078e0036 */
[----:B------:R-:W-:Y:S02]  /*9400*/  IMAD.MOV.U32 R3, RZ, RZ, R55 ;  /* 0x000000ffff037224 */ /* 0x000fe400078e0037 */
[----:B------:R-:W-:Y:S01]  /*9410*/  @!P1 IMAD.MOV.U32 R56, RZ, RZ, R10 ;  /* 0x000000ffff389224 */ /* 0x000fe200078e000a */
[----:B------:R-:W-:Y:S01]  /*9420*/  PRMT R58, R58, 0x5410, R2 ;  /* 0x000054103a3a7816 */ /* 0x000fe20000000002 */
[----:B---3--:R-:W-:Y:S01]  /*9430*/  @!P1 IMAD.MOV.U32 R20, RZ, RZ, R4 ;  /* 0x000000ffff149224 */ /* 0x008fe200078e0004 */
[----:B------:R-:W-:Y:S02]  /*9440*/  PRMT R66, R66, 0x5410, R3 ;  /* 0x0000541042427816 */ /* 0x000fe40000000003 */
[----:B------:R-:W-:Y:S01]  /*9450*/  CS2R R2, SRZ ;  /* 0x0000000000027805 */ /* 0x000fe2000001ff00 */
[----:B------:R-:W-:-:S02]  /*9460*/  @!P1 IMAD.MOV.U32 R21, RZ, RZ, R5 ;  /* 0x000000ffff159224 */ /* 0x000fc400078e0005 */
[----:B------:R-:W-:Y:S02]  /*9470*/  @!P1 IMAD.MOV.U32 R57, RZ, RZ, R11 ;  /* 0x000000ffff399224 */ /* 0x000fe400078e000b */
[----:B------:R-:W-:Y:S02]  /*9480*/  IMAD.MOV.U32 R8, RZ, RZ, R56 ;  /* 0x000000ffff087224 */ /* 0x000fe400078e0038 */
[----:B------:R-:W-:Y:S02]  /*9490*/  @!P1 IMAD.MOV.U32 R2, RZ, RZ, R6 ;  /* 0x000000ffff029224 */ /* 0x000fe400078e0006 */
[----:B------:R-:W-:Y:S01]  /*94a0*/  @!P1 IMAD.MOV.U32 R3, RZ, RZ, R7 ;  /* 0x000000ffff039224 */ /* 0x000fe200078e0007 */
[----:B------:R-:W-:Y:S01]  /*94b0*/  PRMT R28, R8, 0x7610, R28 ;  /* 0x00007610081c7816 */ /* 0x000fe2000000001c */
[----:B------:R-:W-:Y:S02]  /*94c0*/  IMAD.MOV.U32 R6, RZ, RZ, R20 ;  /* 0x000000ffff067224 */ /* 0x000fe400078e0014 */
[----:B------:R-:W-:-:S02]  /*94d0*/  IMAD.MOV.U32 R7, RZ, RZ, R21 ;  /* 0x000000ffff077224 */ /* 0x000fc400078e0015 */
[----:B------:R-:W-:Y:S01]  /*94e0*/  IMAD.MOV.U32 R9, RZ, RZ, R57 ;  /* 0x000000ffff097224 */ /* 0x000fe200078e0039 */
[----:B------:R-:W-:Y:S01]  /*94f0*/  PRMT R69, R6, 0x7610, R69 ;  /* 0x0000761006457816 */ /* 0x000fe20000000045 */
[----:B------:R-:W-:Y:S01]  /*9500*/  IMAD.MOV.U32 R4, RZ, RZ, R2 ;  /* 0x000000ffff047224 */ /* 0x000fe200078e0002 */
[----:B------:R-:W-:Y:S01]  /*9510*/  PRMT R61, R61, 0x5410, R7 ;  /* 0x000054103d3d7816 */ /* 0x000fe20000000007 */
[----:B------:R-:W-:Y:S01]  /*9520*/  IMAD.MOV.U32 R5, RZ, RZ, R3 ;  /* 0x000000ffff057224 */ /* 0x000fe200078e0003 */
[----:B------:R-:W-:Y:S02]  /*9530*/  PRMT R58, R9, 0x7610, R58 ;  /* 0x00007610093a7816 */ /* 0x000fe4000000003a */
[----:B------:R-:W-:Y:S02]  /*9540*/  CS2R R6, SRZ ;  /* 0x0000000000067805 */ /* 0x000fe4000001ff00 */
[----:B------:R-:W-:Y:S02]  /*9550*/  PRMT R28, R28, 0x5410, R4 ;  /* 0x000054101c1c7816 */ /* 0x000fe40000000004 */
[----:B01--4-:R-:W-:-:S07]  /*9560*/  PRMT R60, R60, 0x5410, R5 ;  /* 0x000054103c3c7816 */ /* 0x013fce0000000005 */
.L_x_4226:
[----:B------:R-:W2:Y:S01]  /*9570*/  LDL R5, [R1+0x204] ;  /* 0x0002040001057983 */ /* 0x000ea20000100800 */
[----:B------:R-:W-:Y:S01]  /*9580*/  VIADD R0, R0, 0x40 ;  /* 0x0000004000007836 */ /* 0x000fe20000000000 */
[----:B------:R-:W-:Y:S01]  /*9590*/  BSSY B1, `(.L_x_3913) ;  /* 0x0000016000017945 */ /* 0x000fe20003800000 */
[----:B------:R-:W-:Y:S02]  /*95a0*/  CS2R R8, SRZ ;  /* 0x0000000000087805 */ /* 0x000fe4000001ff00 */
[----:B------:R-:W-:Y:S02]  /*95b0*/  CS2R R10, SRZ ;  /* 0x00000000000a7805 */ /* 0x000fe4000001ff00 */
[----:B------:R-:W-:Y:S02]  /*95c0*/  ISETP.GE.AND P1, PT, R0, R53, PT ;  /* 0x000000350000720c */ /* 0x000fe40003f26270 */
[----:B--2---:R-:W-:-:S04]  /*95d0*/  LEA.HI R4, R5, R5, RZ, 0x1 ;  /* 0x0000000505047211 */ /* 0x004fc800078f08ff */
[----:B------:R-:W-:-:S05]  /*95e0*/  LOP3.LUT R4, R4, 0xfffffffe, RZ, 0xc0, !PT ;  /* 0xfffffffe04047812 */ /* 0x000fca00078ec0ff */
[----:B------:R-:W-:Y:S01]  /*95f0*/  IMAD.IADD R0, R5, 0x1, -R4 ;  /* 0x0000000105007824 */ /* 0x000fe200078e0a04 */
[----:B------:R-:W-:-:S04]  /*9600*/  CS2R R4, SRZ ;  /* 0x0000000000047805 */ /* 0x000fc8000001ff00 */
        /* <DEDUP_REMOVED lines=8> */
[-C--:B------:R-:W-:Y:S02]  /*9690*/  IADD3 R8, P1, R25, R4.reuse, RZ ;  /* 0x0000000419087210 */ /* 0x080fe40007f3e0ff */
[----:B------:R-:W-:-:S03]  /*96a0*/  IADD3 R4, P2, R14, R4, RZ ;  /* 0x000000040e047210 */ /* 0x000fc60007f5e0ff */
[--C-:B------:R-:W-:Y:S02]  /*96b0*/  IMAD.X R9, R24, 0x1, R5.reuse, P1 ;  /* 0x0000000118097824 */ /* 0x100fe400008e0605 */
[----:B------:R-:W-:-:S04]  /*96c0*/  IMAD.X R5, R26, 0x1, R5, P2 ;  /* 0x000000011a057824 */ /* 0x000fc800010e0605 */
[----:B------:R-:W5:Y:S04]  /*96d0*/  LD.E.128 R8, desc[UR44][R8.64] ;  /* 0x0000002c08087980 */ /* 0x000f68000c101d00 */
[----:B------:R-:W5:Y:S02]  /*96e0*/  LD.E.128 R4, desc[UR44][R4.64] ;  /* 0x0000002c04047980 */ /* 0x000f64000c101d00 */
.L_x_3914:
[----:B------:R-:W-:Y:S05]  /*96f0*/  BSYNC B1 ;  /* 0x0000000000017941 */ /* 0x000fea0003800000 */
.L_x_3913:
[----:B------:R-:W0:Y:S01]  /*9700*/  SYNCS.PHASECHK.TRANS64.TRYWAIT P1, [R148+URZ+0x32400], R13 ;  /* 0x0324000d940075a7 */ /* 0x000e22000802017f */
[----:B------:R-:W-:Y:S04]  /*9710*/  BSSY B1, `(.L_x_3915) ;  /* 0x0000002000017945 */ /* 0x000fe80003800000 */
[----:B0-----:R-:W-:Y:S05]  /*9720*/  @!P1 BRA `(.L_x_3916) ;  /* 0x000002f000289947 */ /* 0x001fea0003800000 */
.L_x_4227:
[----:B------:R-:W-:Y:S05]  /*9730*/  BSYNC B1 ;  /* 0x0000000000017941 */ /* 0x000fea0003800000 */
.L_x_3915:
[----:B------:R-:W2:Y:S01]  /*9740*/  LDL R0, [R1+0x50] ;  /* 0x0000500001007983 */ /* 0x000ea20000100800 */
[----:B-----5:R-:W-:Y:S01]  /*9750*/  IMAD.MOV.U32 R12, RZ, RZ, R6 ;  /* 0x000000ffff0c7224 */ /* 0x020fe200078e0006 */
[----:B------:R-:W-:Y:S01]  /*9760*/  BSSY B1, `(.L_x_3917) ;  /* 0x0000078000017945 */ /* 0x000fe20003800000 */
[----:B------:R-:W-:Y:S02]  /*9770*/  IMAD.MOV.U32 R14, RZ, RZ, R7 ;  /* 0x000000ffff0e7224 */ /* 0x000fe400078e0007 */
[----:B------:R-:W-:Y:S02]  /*9780*/  IMAD.MOV.U32 R15, RZ, RZ, R9 ;  /* 0x000000ffff0f7224 */ /* 0x000fe400078e0009 */
[----:B------:R-:W-:Y:S02]  /*9790*/  IMAD.MOV.U32 R62, RZ, RZ, R10 ;  /* 0x000000ffff3e7224 */ /* 0x000fe400078e000a */
[----:B------:R-:W-:Y:S02]  /*97a0*/  IMAD.MOV.U32 R63, RZ, RZ, R11 ;  /* 0x000000ffff3f7224 */ /* 0x000fe400078e000b */
[--C-:B--2---:R-:W-:Y:S01]  /*97b0*/  IMAD R0, R0, -0x80, R53.reuse ;  /* 0xffffff8000007824 */ /* 0x104fe200078e0235 */
[----:B------:R-:W-:Y:S01]  /*97c0*/  PRMT R53, R14, 0x7610, R53 ;  /* 0x000076100e357816 */ /* 0x000fe20000000035 */
[----:B------:R-:W-:-:S03]  /*97d0*/  IMAD.MOV.U32 R14, RZ, RZ, R8 ;  /* 0x000000ffff0e7224 */ /* 0x000fc600078e0008 */
[----:B0-----:R-:W-:Y:S02]  /*97e0*/  VIMNMX R13, R0, 0x80, PT ;  /* 0x00000080000d7848 */ /* 0x001fe40003fe0100 */
[----:B------:R-:W-:Y:S01]  /*97f0*/  PRMT R0, R12, 0x7610, R0 ;  /* 0x000076100c007816 */ /* 0x000fe20000000000 */
[----:B------:R-:W-:Y:S01]  /*9800*/  IMAD.MOV.U32 R12, RZ, RZ, R4 ;  /* 0x000000ffff0c7224 */ /* 0x000fe200078e0004 */
[-C--:B------:R-:W-:Y:S02]  /*9810*/  ISETP.GE.OR P1, PT, R154, R13.reuse, P0 ;  /* 0x0000000d9a00720c */ /* 0x080fe40000726670 */
[----:B------:R-:W-:Y:S01]  /*9820*/  ISETP.GE.OR P0, PT, R166, R13, P0 ;  /* 0x0000000da600720c */ /* 0x000fe20000706670 */
[----:B------:R-:W-:Y:S01]  /*9830*/  IMAD.MOV.U32 R13, RZ, RZ, R5 ;  /* 0x000000ffff0d7224 */ /* 0x000fe200078e0005 */
[----:B------:R-:W-:Y:S02]  /*9840*/  PRMT R61, R12, 0x7610, R61 ;  /* 0x000076100c3d7816 */ /* 0x000fe4000000003d */
[----:B------:R-:W-:-:S02]  /*9850*/  PRMT R0, R0, 0x5410, R14 ;  /* 0x0000541000007816 */ /* 0x000fc4000000000e */
[----:B------:R-:W-:Y:S02]  /*9860*/  PRMT R60, R13, 0x7610, R60 ;  /* 0x000076100d3c7816 */ /* 0x000fe4000000003c */
[----:B------:R-:W-:-:S03]  /*9870*/  PRMT R53, R53, 0x5410, R15 ;  /* 0x0000541035357816 */ /* 0x000fc6000000000f */
[----:B------:R-:W-:Y:S05]  /*9880*/  @P1 BRA `(.L_x_3918) ;  /* 0x0000000400941947 */ /* 0x000fea0003800000 */
[----:B------:R-:W-:Y:S01]  /*9890*/  IMAD.IADD R14, R22, 0x1, R59 ;  /* 0x00000001160e7824 */ /* 0x000fe200078e023b */
[C---:B------:R-:W-:Y:S02]  /*98a0*/  LOP3.LUT R12, R191.reuse, 0x38, R22, 0xf8, !PT ;  /* 0x00000038bf0c7812 */ /* 0x040fe400078ef816 */
[----:B------:R-:W-:Y:S02]  /*98b0*/  SHF.R.U64 R67, R20, 0x10, R21 ;  /* 0x0000001014437819 */ /* 0x000fe40000001215 */
[----:B------:R-:W-:Y:S02]  /*98c0*/  LOP3.LUT R14, R191, 0x38, R14, 0xf8, !PT ;  /* 0x00000038bf0e7812 */ /* 0x000fe400078ef80e */
[-C--:B------:R-:W-:Y:S02]  /*98d0*/  LOP3.LUT R13, R12, R207.reuse, RZ, 0x3c, !PT ;  /* 0x000000cf0c0d7212 */ /* 0x080fe400078e3cff */
[----:B------:R-:W-:Y:S02]  /*98e0*/  LOP3.LUT R15, R14, R207, RZ, 0x3c, !PT ;  /* 0x000000cf0e0f7212 */ /* 0x000fe400078e3cff */
[----:B------:R-:W-:Y:S01]  /*98f0*/  SHF.R.U32.HI R64, RZ, 0x10, R55 ;  /* 0x00000010ff407819 */ /* 0x000fe20000011637 */
[----:B------:R-:W-:Y:S01]  /*9900*/  IMAD.IADD R13, R192, 0x1, R13 ;  /* 0x00000001c00d7824 */ /* 0x000fe200078e020d */
[----:B------:R-:W-:Y:S01]  /*9910*/  SHF.R.U64 R54, R54, 0x10, R55 ;  /* 0x0000001036367819 */ /* 0x000fe20000001237 */
[----:B------:R-:W-:Y:S01]  /*9920*/  IMAD.IADD R25, R192, 0x1, R15 ;  /* 0x00000001c0197824 */ /* 0x000fe200078e020f */
[----:B------:R-:W-:Y:S01]  /*9930*/  SHF.R.U64 R65, R56, 0x10, R57 ;  /* 0x0000001038417819 */ /* 0x000fe20000001239 */
[--C-:B------:R-:W-:Y:S01]  /*9940*/  IMAD R76, R13, 0x2, R148.reuse ;  /* 0x000000020d4c7824 */ /* 0x100fe200078e0294 */
[----:B------:R-:W-:Y:S01]  /*9950*/  SHF.R.U64 R70, R2, 0x10, R3 ;  /* 0x0000001002467819 */ /* 0x000fe20000001203 */
[----:B------:R-:W-:Y:S01]  /*9960*/  IMAD R78, R25, 0x2, R148 ;  /* 0x00000002194e7824 */ /* 0x000fe200078e0294 */
[----:B------:R-:W-:-:S02]  /*9970*/  PRMT R67, R69, 0x5410, R67 ;  /* 0x0000541045437816 */ /* 0x000fc40000000043 */
[----:B------:R-:W0:Y:S01]  /*9980*/  LDS.128 R12, [R76+0x18400] ;  /* 0x018400004c0c7984 */ /* 0x000e220000000c00 */
[----:B------:R-:W-:Y:S02]  /*9990*/  SHF.R.U32.HI R55, RZ, 0x10, R57 ;  /* 0x00000010ff377819 */ /* 0x000fe40000011639 */
[----:B------:R-:W-:Y:S01]  /*99a0*/  PRMT R64, R66, 0x5432, R64 ;  /* 0x0000543242407816 */ /* 0x000fe20000000040 */
[----:B------:R-:W1:Y:S01]  /*99b0*/  LDS.128 R24, [R78+0x18400] ;  /* 0x018400004e187984 */ /* 0x000e620000000c00 */
[----:B------:R-:W-:Y:S01]  /*99c0*/  SHF.R.U32.HI R68, RZ, 0x10, R21 ;  /* 0x00000010ff447819 */ /* 0x000fe20000011615 */
[----:B------:R-:W-:Y:S01]  /*99d0*/  IMAD.U32 R69, R67, 0x10000, RZ ;  /* 0x0001000043457824 */ /* 0x000fe200078e00ff */
[----:B------:R-:W-:Y:S02]  /*99e0*/  PRMT R57, R58, 0x5432, R54 ;  /* 0x000054323a397816 */ /* 0x000fe40000000036 */
[C---:B------:R-:W-:Y:S02]  /*99f0*/  PRMT R66, R28.reuse, 0x5410, R65 ;  /* 0x000054101c427816 */ /* 0x040fe40000000041 */
[----:B------:R-:W-:Y:S01]  /*9a00*/  PRMT R70, R28, 0x5432, R70 ;  /* 0x000054321c467816 */ /* 0x000fe20000000046 */
[----:B------:R-:W-:Y:S01]  /*9a10*/  IMAD.U32 R65, R57, 0x10000, RZ ;  /* 0x0001000039417824 */ /* 0x000fe200078e00ff */
[----:B------:R-:W-:-:S02]  /*9a20*/  SHF.R.U32.HI R74, RZ, 0x10, R3 ;  /* 0x00000010ff4a7819 */ /* 0x000fc40000011603 */
[----:B------:R-:W-:Y:S02]  /*9a30*/  PRMT R68, R61, 0x5432, R68 ;  /* 0x000054323d447816 */ /* 0x000fe40000000044 */
[----:B------:R-:W-:Y:S02]  /*9a40*/  PRMT R74, R60, 0x5432, R74 ;  /* 0x000054323c4a7816 */ /* 0x000fe4000000004a */
[----:B------:R-:W-:Y:S01]  /*9a50*/  PRMT R58, R58, 0x5410, R55 ;  /* 0x000054103a3a7816 */ /* 0x000fe20000000037 */
[C---:B------:R-:W-:Y:S01]  /*9a60*/  IMAD.U32 R71, R68.reuse, 0x10000, RZ ;  /* 0x0001000044477824 */ /* 0x040fe200078e00ff */
[----:B------:R-:W-:Y:S02]  /*9a70*/  LOP3.LUT R67, R67, 0xffff0000, RZ, 0xc0, !PT ;  /* 0xffff000043437812 */ /* 0x000fe400078ec0ff */
[----:B------:R-:W-:Y:S02]  /*9a80*/  LOP3.LUT R57, R57, 0xffff0000, RZ, 0xc0, !PT ;  /* 0xffff000039397812 */ /* 0x000fe400078ec0ff */
[----:B------:R-:W-:Y:S01]  /*9a90*/  LOP3.LUT R68, R68, 0xffff0000, RZ, 0xc0, !PT ;  /* 0xffff000044447812 */ /* 0x000fe200078ec0ff */
[C---:B0-----:R-:W-:Y:S01]  /*9aa0*/  IMAD.U32 R2, R12.reuse, 0x10000, RZ ;  /* 0x000100000c027824 */ /* 0x041fe200078e00ff */
[----:B------:R-:W-:Y:S01]  /*9ab0*/  LOP3.LUT R3, R12, 0xffff0000, RZ, 0xc0, !PT ;  /* 0xffff00000c037812 */ /* 0x000fe200078ec0ff */
[C---:B------:R-:W-:Y:S01]  /*9ac0*/  IMAD.U32 R20, R13.reuse, 0x10000, RZ ;  /* 0x000100000d147824 */ /* 0x040fe200078e00ff */
[----:B------:R-:W-:Y:S01]  /*9ad0*/  LOP3.LUT R12, R13, 0xffff0000, RZ, 0xc0, !PT ;  /* 0xffff00000d0c7812 */ /* 0x000fe200078ec0ff */
[C---:B-1----:R-:W-:Y:S01]  /*9ae0*/  IMAD.U32 R28, R24.reuse, 0x10000, RZ ;  /* 0x00010000181c7824 */ /* 0x042fe200078e00ff */
        /* <DEDUP_REMOVED lines=8> */
[----:B------:R-:W-:Y:S02]  /*9b70*/  IMAD.U32 R65, R64, 0x10000, RZ ;  /* 0x0001000040417824 */ /* 0x000fe400078e00ff */
[----:B------:R-:W-:Y:S01]  /*9b80*/  FFMA.FTZ R77, R2, R69, R77 ;  /* 0x00000045024d7223 */ /* 0x000fe2000001004d */
[----:B------:R-:W-:Y:S01]  /*9b90*/  IMAD.U32 R28, R74, 0x10000, RZ ;  /* 0x000100004a1c7824 */ /* 0x000fe200078e00ff */
[----:B------:R-:W-:Y:S01]  /*9ba0*/  LOP3.LUT R64, R64, 0xffff0000, RZ, 0xc0, !PT ;  /* 0xffff000040407812 */ /* 0x000fe200078ec0ff */
[----:B------:R-:W-:Y:S02]  /*9bb0*/  IMAD.U32 R2, R58, 0x10000, RZ ;  /* 0x000100003a027824 */ /* 0x000fe400078e00ff */
[----:B------:R-:W-:Y:S01]  /*9bc0*/  FMUL.FTZ R69, R54, R65 ;  /* 0x0000004136457220 */ /* 0x000fe20000410000 */
[----:B------:R-:W-:-:S02]  /*9bd0*/  IMAD.U32 R21, R15, 0x10000, RZ ;  /* 0x000100000f157824 */ /* 0x000fc400078e00ff */
[----:B------:R-:W-:Y:S01]  /*9be0*/  FMUL.FTZ R54, R56, R28 ;  /* 0x0000001c38367220 */ /* 0x000fe20000410000 */
[----:B------:R-:W-:Y:S01]  /*9bf0*/  FFMA.FTZ R79, R20, R65, -R79 ;  /* 0x00000041144f7223 */ /* 0x000fe2000001084f */
[-C--:B------:R-:W-:Y:S01]  /*9c00*/  FMUL.FTZ R65, R56, R2.reuse ;  /* 0x0000000238417220 */ /* 0x080fe20000410000 */
[----:B------:R-:W-:Y:S01]  /*9c10*/  FFMA.FTZ R69, R20, R71, R69 ;  /* 0x0000004714457223 */ /* 0x000fe20000010045 */
[C---:B------:R-:W-:Y:S01]  /*9c20*/  FFMA.FTZ R56, R21.reuse, R2, -R54 ;  /* 0x0000000215387223 */ /* 0x040fe20000010836 */
[C---:B------:R-:W-:Y:S01]  /*9c30*/  FMUL.FTZ R2, R24.reuse, R67 ;  /* 0x0000004318027220 */ /* 0x040fe20000410000 */
[----:B------:R-:W-:Y:S01]  /*9c40*/  FFMA.FTZ R65, R21, R28, R65 ;  /* 0x0000001c15417223 */ /* 0x000fe20000010041 */
[-C--:B------:R-:W-:Y:S01]  /*9c50*/  FMUL.FTZ R28, R24, R57.reuse ;  /* 0x00000039181c7220 */ /* 0x080fe20000410000 */
[----:B------:R-:W-:Y:S01]  /*9c60*/  FMUL.FTZ R21, R25, R68 ;  /* 0x0000004419157220 */ /* 0x000fe20000410000 */
[----:B------:R-:W-:Y:S01]  /*9c70*/  FFMA.FTZ R24, R3, R57, -R2 ;  /* 0x0000003903187223 */ /* 0x000fe20000010802 */
[----:B------:R-:W-:Y:S01]  /*9c80*/  FMUL.FTZ R25, R25, R64 ;  /* 0x0000004019197220 */ /* 0x000fe20000410000 */
[----:B------:R-:W-:-:S02]  /*9c90*/  IMAD.U32 R55, R26, 0x10000, RZ ;  /* 0x000100001a377824 */ /* 0x000fc400078e00ff */
[----:B------:R-:W-:Y:S01]  /*9ca0*/  FFMA.FTZ R64, R12, R64, -R21 ;  /* 0x000000400c407223 */ /* 0x000fe20000010815 */
[----:B------:R-:W-:Y:S02]  /*9cb0*/  IMAD.U32 R20, R70, 0x10000, RZ ;  /* 0x0001000046147824 */ /* 0x000fe400078e00ff */
[----:B------:R-:W-:Y:S01]  /*9cc0*/  FFMA.FTZ R68, R12, R68, R25 ;  /* 0x000000440c447223 */ /* 0x000fe20000010019 */
[----:B------:R-:W-:Y:S01]  /*9cd0*/  IMAD.U32 R2, R66, 0x10000, RZ ;  /* 0x0001000042027824 */ /* 0x000fe200078e00ff */
[----:B------:R-:W-:Y:S01]  /*9ce0*/  LOP3.LUT R26, R26, 0xffff0000, RZ, 0xc0, !PT ;  /* 0xffff00001a1a7812 */ /* 0x000fe200078ec0ff */
[----:B------:R-:W-:Y:S01]  /*9cf0*/  IMAD.U32 R13, R14, 0x10000, RZ ;  /* 0x000100000e0d7824 */ /* 0x000fe200078e00ff */
[----:B------:R-:W-:Y:S01]  /*9d00*/  LOP3.LUT R27, R27, 0xffff0000, RZ, 0xc0, !PT ;  /* 0xffff00001b1b7812 */ /* 0x000fe200078ec0ff */
[----:B------:R-:W-:Y:S01]  /*9d10*/  FFMA.FTZ R28, R3, R67, R28 ;  /* 0x00000043031c7223 */ /* 0x000fe2000001001c */
[C---:B------:R-:W-:Y:S01]  /*9d20*/  FMUL.FTZ R54, R55.reuse, R20 ;  /* 0x0000001437367220 */ /* 0x040fe20000410000 */
[----:B------:R-:W-:Y:S01]  /*9d30*/  FMUL.FTZ R12, R55, R2 ;  /* 0x00000002370c7220 */ /* 0x000fe20000410000 */
[----:B------:R-:W-:-:S02]  /*9d40*/  LOP3.LUT R21, R70, 0xffff0000, RZ, 0xc0, !PT ;  /* 0xffff000046157812 */ /* 0x000fc400078ec0ff */
[----:B------:R-:W-:Y:S01]  /*9d50*/  LOP3.LUT R74, R74, 0xffff0000, RZ, 0xc0, !PT ;  /* 0xffff00004a4a7812 */ /* 0x000fe200078ec0ff */
[C---:B------:R-:W-:Y:S01]  /*9d60*/  FFMA.FTZ R54, R13.reuse, R2, -R54 ;  /* 0x000000020d367223 */ /* 0x040fe20000010836 */
[----:B------:R-:W-:Y:S01]  /*9d70*/  LOP3.LUT R3, R66, 0xffff0000, RZ, 0xc0, !PT ;  /* 0xffff000042037812 */ /* 0x000fe200078ec0ff */
[----:B------:R-:W-:Y:S01]  /*9d80*/  FFMA.FTZ R20, R13, R20, R12 ;  /* 0x000000140d147223 */ /* 0x000fe2000001000c */
[----:B------:R-:W-:Y:S01]  /*9d90*/  LOP3.LUT R58, R58, 0xffff0000, RZ, 0xc0, !PT ;  /* 0xffff00003a3a7812 */ /* 0x000fe200078ec0ff */
[----:B------:R-:W-:Y:S01]  /*9da0*/  FMUL.FTZ R13, R26, R21 ;  /* 0x000000151a0d7220 */ /* 0x000fe20000410000 */
[----:B------:R-:W-:Y:S01]  /*9db0*/  LOP3.LUT R14, R14, 0xffff0000, RZ, 0xc0, !PT ;  /* 0xffff00000e0e7812 */ /* 0x000fe200078ec0ff */
[----:B------:R-:W-:Y:S01]  /*9dc0*/  FMUL.FTZ R2, R27, R74 ;  /* 0x0000004a1b027220 */ /* 0x000fe20000410000 */
[----:B------:R-:W-:Y:S01]  /*9dd0*/  LOP3.LUT R15, R15, 0xffff0000, RZ, 0xc0, !PT ;  /* 0xffff00000f0f7812 */ /* 0x000fe200078ec0ff */
[-C--:B------:R-:W-:Y:S01]  /*9de0*/  FMUL.FTZ R26, R26, R3.reuse ;  /* 0x000000031a1a7220 */ /* 0x080fe20000410000 */
[-C--:B------:R-:W-:Y:S01]  /*9df0*/  FMUL.FTZ R25, R27, R58.reuse ;  /* 0x0000003a1b197220 */ /* 0x080fe20000410000 */
[----:B------:R-:W-:Y:S01]  /*9e00*/  FFMA.FTZ R3, R14, R3, -R13 ;  /* 0x000000030e037223 */ /* 0x000fe2000001080d */
[----:B------:R-:W-:Y:S01]  /*9e10*/  F2FP.BF16.F32.PACK_AB R12, R24, R75 ;  /* 0x0000004b180c723e */ /* 0x000fe200000010ff */
        /* <DEDUP_REMOVED lines=8> */
[----:B------:R0:W-:Y:S01]  /*9ea0*/  STS.128 [R76+0x18400], R12 ;  /* 0x0184000c4c007388 */ /* 0x0001e20000000c00 */
[----:B------:R-:W-:Y:S02]  /*9eb0*/  F2FP.BF16.F32.PACK_AB R26, R21, R20 ;  /* 0x00000014151a723e */ /* 0x000fe400000010ff */
[----:B------:R-:W-:-:S05]  /*9ec0*/  F2FP.BF16.F32.PACK_AB R27, R74, R65 ;  /* 0x000000414a1b723e */ /* 0x000fca00000010ff */
[----:B------:R0:W-:Y:S02]  /*9ed0*/  STS.128 [R78+0x18400], R24 ;  /* 0x018400184e007388 */ /* 0x0001e40000000c00 */
.L_x_3918:
[----:B------:R-:W-:Y:S05]  /*9ee0*/  BSYNC B1 ;  /* 0x0000000000017941 */ /* 0x000fea0003800000 */
.L_x_3917:
[----:B------:R-:W-:Y:S01]  /*9ef0*/  PRMT R21, R63, 0x5410, R62 ;  /* 0x000054103f157816 */ /* 0x000fe2000000003e */
[----:B------:R-:W-:Y:S06]  /*9f00*/  @P0 BRA `(.L_x_3909) ;  /* 0x0000000400880947 */ /* 0x000fec0003800000 */
[----:B------:R-:W2:Y:S01]  /*9f10*/  LDL R64, [R1+0x468] ;  /* 0x0004680001407983 */ /* 0x000ea20000100800 */
[----:B------:R-:W-:Y:S01]  /*9f20*/  IMAD.IADD R3, R22, 0x1, R59 ;  /* 0x0000000116037824 */ /* 0x000fe200078e023b */
[--C-:B------:R-:W-:Y:S02]  /*9f30*/  SHF.R.U64 R20, R8, 0x10, R9.reuse ;  /* 0x0000001008147819 */ /* 0x100fe40000001209 */
[----:B------:R-:W-:Y:S02]  /*9f40*/  SHF.R.U32.HI R28, RZ, 0x10, R9 ;  /* 0x00000010ff1c7819 */ /* 0x000fe40000011609 */
[----:B------:R-:W-:Y:S02]  /*9f50*/  LOP3.LUT R3, R206, 0x38, R3, 0xf8, !PT ;  /* 0x00000038ce037812 */ /* 0x000fe400078ef803 */
[----:B------:R-:W-:Y:S02]  /*9f60*/  SHF.R.U32.HI R9, RZ, 0x10, R5 ;  /* 0x00000010ff097819 */ /* 0x000fe40000011605 */
[----:B------:R-:W-:-:S02]  /*9f70*/  LOP3.LUT R2, R3, R208, RZ, 0x3c, !PT ;  /* 0x000000d003027212 */ /* 0x000fc400078e3cff */
[--C-:B------:R-:W-:Y:S02]  /*9f80*/  SHF.R.U64 R54, R10, 0x10, R11.reuse ;  /* 0x000000100a367819 */ /* 0x100fe4000000120b */
[----:B------:R-:W-:Y:S01]  /*9f90*/  SHF.R.U32.HI R55, RZ, 0x10, R11 ;  /* 0x00000010ff377819 */ /* 0x000fe2000001160b */
[----:B------:R-:W-:Y:S01]  /*9fa0*/  IMAD.IADD R3, R209, 0x1, R2 ;  /* 0x00000001d1037824 */ /* 0x000fe200078e0202 */
[----:B------:R-:W-:Y:S02]  /*9fb0*/  SHF.R.U64 R2, R4, 0x10, R5 ;  /* 0x0000001004027819 */ /* 0x000fe40000001205 */
[----:B------:R-:W-:Y:S01]  /*9fc0*/  PRMT R20, R0, 0x5432, R20 ;  /* 0x0000543200147816 */ /* 0x000fe20000000014 */
[----:B------:R-:W-:Y:S01]  /*9fd0*/  IMAD R3, R3, 0x2, R148 ;  /* 0x0000000203037824 */ /* 0x000fe200078e0294 */
[----:B------:R-:W-:Y:S02]  /*9fe0*/  PRMT R61, R61, 0x5410, R2 ;  /* 0x000054103d3d7816 */ /* 0x000fe40000000002 */
[----:B------:R-:W-:-:S02]  /*9ff0*/  PRMT R60, R60, 0x5410, R9 ;  /* 0x000054103c3c7816 */ /* 0x000fc40000000009 */
[----:B0-----:R-:W0:Y:S01]  /*a000*/  LDS.128 R24, [R3+0x18400] ;  /* 0x0184000003187984 */ /* 0x001e220000000c00 */
[--C-:B------:R-:W-:Y:S02]  /*a010*/  SHF.R.U64 R5, R6, 0x10, R7.reuse ;  /* 0x0000001006057819 */ /* 0x100fe40000001207 */
[----:B------:R-:W-:Y:S02]  /*a020*/  SHF.R.U32.HI R6, RZ, 0x10, R7 ;  /* 0x00000010ff067819 */ /* 0x000fe40000011607 */
[C---:B------:R-:W-:Y:S02]  /*a030*/  PRMT R54, R21.reuse, 0x5432, R54 ;  /* 0x0000543215367816 */ /* 0x040fe40000000036 */
[----:B------:R-:W-:Y:S01]  /*a040*/  PRMT R55, R21, 0x5410, R55 ;  /* 0x0000541015377816 */ /* 0x000fe20000000037 */
[----:B------:R-:W-:Y:S01]  /*a050*/  IMAD.U32 R21, R20, 0x10000, RZ ;  /* 0x0001000014157824 */ /* 0x000fe200078e00ff */
[----:B------:R-:W-:Y:S02]  /*a060*/  PRMT R56, R0, 0x5410, R5 ;  /* 0x0000541000387816 */ /* 0x000fe40000000005 */
[----:B------:R-:W-:-:S02]  /*a070*/  PRMT R28, R53, 0x5432, R28 ;  /* 0x00005432351c7816 */ /* 0x000fc4000000001c */
[----:B------:R-:W-:Y:S02]  /*a080*/  PRMT R53, R53, 0x5410, R6 ;  /* 0x0000541035357816 */ /* 0x000fe40000000006 */
[----:B------:R-:W-:Y:S01]  /*a090*/  LOP3.LUT R20, R20, 0xffff0000, RZ, 0xc0, !PT ;  /* 0xffff000014147812 */ /* 0x000fe200078ec0ff */
[C---:B0-----:R-:W-:Y:S01]  /*a0a0*/  IMAD.U32 R8, R24.reuse, 0x10000, RZ ;  /* 0x0001000018087824 */ /* 0x041fe200078e00ff */
[----:B------:R-:W-:Y:S01]  /*a0b0*/  LOP3.LUT R9, R24, 0xffff0000, RZ, 0xc0, !PT ;  /* 0xffff000018097812 */ /* 0x000fe200078ec0ff */
[C---:B------:R-:W-:Y:S01]  /*a0c0*/  IMAD.U32 R10, R25.reuse, 0x10000, RZ ;  /* 0x00010000190a7824 */ /* 0x040fe200078e00ff */
[----:B------:R-:W-:Y:S01]  /*a0d0*/  LOP3.LUT R24, R25, 0xffff0000, RZ, 0xc0, !PT ;  /* 0xffff000019187812 */ /* 0x000fe200078ec0ff */
[C---:B------:R-:W-:Y:S02]  /*a0e0*/  IMAD.U32 R25, R61.reuse, 0x10000, RZ ;  /* 0x000100003d197824 */ /* 0x040fe400078e00ff */
[----:B------:R-:W-:Y:S01]  /*a0f0*/  FMUL.FTZ R59, R8, R21 ;  /* 0x00000015083b7220 */ /* 0x000fe20000410000 */
[----:B------:R-:W-:Y:S01]  /*a100*/  IMAD.U32 R11, R26, 0x10000, RZ ;  /* 0x000100001a0b7824 */ /* 0x000fe200078e00ff */
[----:B------:R-:W-:Y:S01]  /*a110*/  LOP3.LUT R61, R61, 0xffff0000, RZ, 0xc0, !PT ;  /* 0xffff00003d3d7812 */ /* 0x000fe200078ec0ff */
[----:B------:R-:W-:Y:S01]  /*a120*/  FMUL.FTZ R57, R8, R25 ;  /* 0x0000001908397220 */ /* 0x000fe20000410000 */
[C---:B------:R-:W-:Y:S01]  /*a130*/  IMAD.U32 R8, R53.reuse, 0x10000, RZ ;  /* 0x0001000035087824 */ /* 0x040fe200078e00ff */
[----:B------:R-:W-:Y:S01]  /*a140*/  LOP3.LUT R53, R53, 0xffff0000, RZ, 0xc0, !PT ;  /* 0xffff000035357812 */ /* 0x000fe200078ec0ff */
[----:B--2---:R-:W0:Y:S02]  /*a150*/  LDS.128 R12, [R64+0x18400] ;  /* 0x01840000400c7984 */ /* 0x004e240000000c00 */
[C---:B0-----:R-:W-:Y:S01]  /*a160*/  IMAD.U32 R0, R12.reuse, 0x10000, RZ ;  /* 0x000100000c007824 */ /* 0x041fe200078e00ff */
[----:B------:R-:W-:Y:S01]  /*a170*/  LOP3.LUT R2, R12, 0xffff0000, RZ, 0xc0, !PT ;  /* 0xffff00000c027812 */ /* 0x000fe200078ec0ff */
[C---:B------:R-:W-:Y:S01]  /*a180*/  IMAD.U32 R4, R13.reuse, 0x10000, RZ ;  /* 0x000100000d047824 */ /* 0x040fe200078e00ff */
[----:B------:R-:W-:Y:S01]  /*a190*/  LOP3.LUT R12, R13, 0xffff0000, RZ, 0xc0, !PT ;  /* 0xffff00000d0c7812 */ /* 0x000fe200078ec0ff */
[C---:B------:R-:W-:Y:S01]  /*a1a0*/  IMAD.U32 R5, R14.reuse, 0x10000, RZ ;  /* 0x000100000e057824 */ /* 0x040fe200078e00ff */
[----:B------:R-:W-:Y:S01]  /*a1b0*/  LOP3.LUT R6, R14, 0xffff0000, RZ, 0xc0, !PT ;  /* 0xffff00000e067812 */ /* 0x000fe200078ec0ff */
[C---:B------:R-:W-:Y:S01]  /*a1c0*/  IMAD.U32 R7, R15.reuse, 0x10000, RZ ;  /* 0x000100000f077824 */ /* 0x040fe200078e00ff */
[----:B------:R-:W-:Y:S01]  /*a1d0*/  LOP3.LUT R14, R15, 0xffff0000, RZ, 0xc0, !PT ;  /* 0xffff00000f0e7812 */ /* 0x000fe200078ec0ff */
[C---:B------:R-:W-:Y:S01]  /*a1e0*/  IMAD.U32 R15, R27.reuse, 0x10000, RZ ;  /* 0x000100001b0f7824 */ /* 0x040fe200078e00ff */
[----:B------:R-:W-:Y:S01]  /*a1f0*/  LOP3.LUT R13, R26, 0xffff0000, RZ, 0xc0, !PT ;  /* 0xffff00001a0d7812 */ /* 0x000fe200078ec0ff */
[----:B------:R-:W-:Y:S01]  /*a200*/  FFMA.FTZ R57, R0, R21, -R57 ;  /* 0x0000001500397223 */ /* 0x000fe20000010839 */
[----:B------:R-:W-:Y:S01]  /*a210*/  LOP3.LUT R26, R27, 0xffff0000, RZ, 0xc0, !PT ;  /* 0xffff00001b1a7812 */ /* 0x000fe200078ec0ff */
[----:B------:R-:W-:-:S02]  /*a220*/  IMAD.U32 R27, R60, 0x10000, RZ ;  /* 0x000100003c1b7824 */ /* 0x000fc400078e00ff */
[----:B------:R-:W-:Y:S01]  /*a230*/  FFMA.FTZ R59, R0, R25, R59 ;  /* 0x00000019003b7223 */ /* 0x000fe2000001003b */
[----:B------:R-:W-:Y:S02]  /*a240*/  IMAD.U32 R21, R28, 0x10000, RZ ;  /* 0x000100001c157824 */ /* 0x000fe400078e00ff */
[----:B------:R-:W-:Y:S02]  /*a250*/  IMAD.U32 R0, R55, 0x10000, RZ ;  /* 0x0001000037007824 */ /* 0x000fe400078e00ff */
        /* <DEDUP_REMOVED lines=8> */
[C---:B------:R-:W-:Y:S01]  /*a2e0*/  FMUL.FTZ R21, R9.reuse, R61 ;  /* 0x0000003d09157220 */ /* 0x040fe20000410000 */
[----:B------:R-:W-:Y:S01]  /*a2f0*/  LOP3.LUT R15, R60, 0xffff0000, RZ, 0xc0, !PT ;  /* 0xffff00003c0f7812 */ /* 0x000fe200078ec0ff */
[-C--:B------:R-:W-:Y:S01]  /*a300*/  FMUL.FTZ R9, R9, R20.reuse ;  /* 0x0000001409097220 */ /* 0x080fe20000410000 */
[----:B------:R-:W-:Y:S01]  /*a310*/  LOP3.LUT R7, R28, 0xffff0000, RZ, 0xc0, !PT ;  /* 0xffff00001c077812 */ /* 0x000fe200078ec0ff */
[----:B------:R-:W-:Y:S01]  /*a320*/  FFMA.FTZ R20, R2, R20, -R21 ;  /* 0x0000001402147223 */ /* 0x000fe20000010815 */
[----:B------:R-:W-:-:S02]  /*a330*/  IMAD.U32 R4, R56, 0x10000, RZ ;  /* 0x0001000038047824 */ /* 0x000fc400078e00ff */
[----:B------:R-:W-:Y:S01]  /*a340*/  FMUL.FTZ R21, R24, R15 ;  /* 0x0000000f18157220 */ /* 0x000fe20000410000 */
[----:B------:R-:W-:Y:S02]  /*a350*/  IMAD.U32 R0, R54, 0x10000, RZ ;  /* 0x0001000036007824 */ /* 0x000fe400078e00ff */
[----:B------:R-:W-:Y:S01]  /*a360*/  FMUL.FTZ R24, R24, R7 ;  /* 0x0000000718187220 */ /* 0x000fe20000410000 */
[----:B------:R-:W-:Y:S01]  /*a370*/  FFMA.FTZ R8, R2, R61, R9 ;  /* 0x0000003d02087223 */ /* 0x000fe20000010009 */
[C---:B------:R-:W-:Y:S01]  /*a380*/  FFMA.FTZ R2, R12.reuse, R7, -R21 ;  /* 0x000000070c027223 */ /* 0x040fe20000010815 */
[C---:B------:R-:W-:Y:S01]  /*a390*/  FMUL.FTZ R10, R11.reuse, R4 ;  /* 0x000000040b0a7220 */ /* 0x040fe20000410000 */
[----:B------:R-:W-:Y:S01]  /*a3a0*/  FFMA.FTZ R24, R12, R15, R24 ;  /* 0x0000000f0c187223 */ /* 0x000fe20000010018 */
[-C--:B------:R-:W-:Y:S01]  /*a3b0*/  FMUL.FTZ R12, R11, R0.reuse ;  /* 0x000000000b0c7220 */ /* 0x080fe20000410000 */
[----:B------:R-:W-:Y:S01]  /*a3c0*/  LOP3.LUT R56, R56, 0xffff0000, RZ, 0xc0, !PT ;  /* 0xffff000038387812 */ /* 0x000fe200078ec0ff */
[C---:B------:R-:W-:Y:S01]  /*a3d0*/  FFMA.FTZ R10, R5.reuse, R0, -R10 ;  /* 0x00000000050a7223 */ /* 0x040fe2000001080a */
[----:B------:R-:W-:Y:S01]  /*a3e0*/  LOP3.LUT R54, R54, 0xffff0000, RZ, 0xc0, !PT ;  /* 0xffff000036367812 */ /* 0x000fe200078ec0ff */
[----:B------:R-:W-:Y:S01]  /*a3f0*/  FFMA.FTZ R12, R5, R4, R12 ;  /* 0x00000004050c7223 */ /* 0x000fe2000001000c */
[----:B------:R-:W-:Y:S01]  /*a400*/  LOP3.LUT R55, R55, 0xffff0000, RZ, 0xc0, !PT ;  /* 0xffff000037377812 */ /* 0x000fe200078ec0ff */
[C---:B------:R-:W-:Y:S01]  /*a410*/  FMUL.FTZ R5, R13.reuse, R56 ;  /* 0x000000380d057220 */ /* 0x040fe20000410000 */
[----:B------:R-:W-:Y:S01]  /*a420*/  FMUL.FTZ R9, R26, R53 ;  /* 0x000000351a097220 */ /* 0x000fe20000410000 */
[-C--:B------:R-:W-:Y:S01]  /*a430*/  FMUL.FTZ R13, R13, R54.reuse ;  /* 0x000000360d0d7220 */ /* 0x080fe20000410000 */
[----:B------:R-:W-:Y:S01]  /*a440*/  F2FP.BF16.F32.PACK_AB R4, R20, R57 ;  /* 0x000000391404723e */ /* 0x000fe200000010ff */
[-C--:B------:R-:W-:Y:S01]  /*a450*/  FMUL.FTZ R26, R26, R55.reuse ;  /* 0x000000371a1a7220 */ /* 0x080fe20000410000 */
        /* <DEDUP_REMOVED lines=13> */
.L_x_3909:
[----:B------:R-:W-:Y:S05]  /*a530*/  BSYNC B0 ;  /* 0x0000000000007941 */ /* 0x000fea0003800000 */
.L_x_3895:
[----:B------:R-:W-:Y:S01]  /*a540*/  @!PT LDS RZ, [RZ] ;  /* 0x00000000fffff984 */ /* 0x000fe20000000800 */
[----:B------:R-:W-:Y:S01]  /*a550*/  @!PT LDS RZ, [RZ] ;  /* 0x00000000fffff984 */ /* 0x000fe20000000800 */
[----:B------:R-:W-:Y:S01]  /*a560*/  @!PT LDS RZ, [RZ] ;  /* 0x00000000fffff984 */ /* 0x000fe20000000800 */
[----:B------:R-:W-:Y:S01]  /*a570*/  @!PT LDS RZ, [RZ] ;  /* 0x00000000fffff984 */ /* 0x000fe20000000800 */
[----:B------:R3:W-:Y:S06]  /*a580*/  MEMBAR.ALL.CTA ;  /* 0x0000000000007992 */ /* 0x0007ec0000008000 */
[----:B---3--:R-:W3:Y:S01]  /*a590*/  FENCE.VIEW.ASYNC.S ;  /* 0x00000000000073c6 */ /* 0x008ee20000000000 */
[----:B------:R-:W-:Y:S05]  /*a5a0*/  WARPSYNC.ALL ;  /* 0x0000000000007948 */ /* 0x000fea0003800000 */
[----:B---3--:R-:W-:Y:S06]  /*a5b0*/  BAR.SYNC.DEFER_BLOCKING 0xd, 0x100 ;  /* 0x0344000000007b1d */ /* 0x008fec0000010000 */
.L_x_3892:
[----:B012---:R-:W0:Y:S01]  /*a5c0*/  S2R R3, SR_SWINHI ;  /* 0x0000000000037919 */ /* 0x007e220000002f00 */
[----:B-----5:R-:W-:Y:S01]  /*a5d0*/  IMAD.U32 R2, RZ, RZ, UR37 ;  /* 0x00000025ff027e24 */ /* 0x020fe2000f8e00ff */
[----:B------:R-:W-:Y:S05]  /*a5e0*/  WARPSYNC.ALL ;  /* 0x0000000000007948 */ /* 0x000fea0003800000 */
[----:B------:R-:W-:Y:S01]  /*a5f0*/  IMAD.U32 R0, RZ, RZ, UR37 ;  /* 0x00000025ff007e24 */ /* 0x000fe2000f8e00ff */
[----:B------:R-:W-:Y:S01]  /*a600*/  IADD3 R2, P0, R2, 0x210, RZ ;  /* 0x0000021002027810 */ /* 0x000fe20007f1e0ff */
[----:B------:R-:W-:-:S03]  /*a610*/  IMAD.U32 R20, RZ, RZ, UR37 ;  /* 0x00000025ff147e24 */ /* 0x000fc6000f8e00ff */
[----:B------:R-:W-:Y:S01]  /*a620*/  IADD3 R0, P1, R0, 0x420, RZ ;  /* 0x0000042000007810 */ /* 0x000fe20007f3e0ff */
[----:B------:R-:W-:Y:S01]  /*a630*/  IMAD.X R25, RZ, RZ, UR36, P0 ;  /* 0x00000024ff197e24 */ /* 0x000fe200080e06ff */
[----:B------:R-:W-:-:S05]  /*a640*/  IADD3 R20, P2, R20, 0x28, RZ ;  /* 0x0000002814147810 */ /* 0x000fca0007f5e0ff */
[----:B------:R-:W-:Y:S01]  /*a650*/  IMAD.X R21, RZ, RZ, UR36, P2 ;  /* 0x00000024ff157e24 */ /* 0x000fe200090e06ff */
[----:B------:R-:W-:Y:S02]  /*a660*/  MOV R10, R148 ;  /* 0x00000094000a7202 */ /* 0x000fe40000000f00 */
[----:B0-----:R-:W-:Y:S01]  /*a670*/  MOV R11, R3 ;  /* 0x00000003000b7202 */ /* 0x001fe20000000f00 */
[----:B------:R-:W-:Y:S02]  /*a680*/  IMAD.X R3, RZ, RZ, UR36, P1 ;  /* 0x00000024ff037e24 */ /* 0x000fe400088e06ff */
[----:B------:R-:W-:Y:S01]  /*a690*/  IMAD.MOV.U32 R4, RZ, RZ, R35 ;  /* 0x000000ffff047224 */ /* 0x000fe200078e0023 */
[----:B------:R-:W-:Y:S01]  /*a6a0*/  UIADD3 UR4, UP0, UR37, 0x410, URZ ;  /* 0x0000041025047890 */ /* 0x000fe2000ff1e03f */
[----:B------:R-:W-:Y:S01]  /*a6b0*/  IMAD.MOV.U32 R5, RZ, RZ, R44 ;  /* 0x000000ffff057224 */ /* 0x000fe200078e002c */
[----:B------:R-:W-:Y:S01]  /*a6c0*/  STL.128 [R1+0x170], R16 ;  /* 0x0001701001007387 */ /* 0x000fe20000100c00 */
[----:B------:R-:W-:Y:S01]  /*a6d0*/  IMAD.MOV.U32 R6, RZ, RZ, R38 ;  /* 0x000000ffff067224 */ /* 0x000fe200078e0026 */
[----:B------:R-:W-:Y:S01]  /*a6e0*/  UIADD3.X UR5, URZ, UR36, URZ, UP0, !UPT ;  /* 0x000000243f057290 */ /* 0x000fe200087fe43f */
[----:B------:R-:W-:Y:S01]  /*a6f0*/  IMAD.MOV.U32 R7, RZ, RZ, R51 ;  /* 0x000000ffff077224 */ /* 0x000fe200078e0033 */
[----:B------:R-:W-:Y:S01]  /*a700*/  STL.64 [R1+0x1f0], R32 ;  /* 0x0001f02001007387 */ /* 0x000fe20000100a00 */
[----:B------:R-:W-:-:S02]  /*a710*/  IMAD.MOV.U32 R8, RZ, RZ, R37 ;  /* 0x000000ffff087224 */ /* 0x000fc400078e0025 */
[----:B------:R-:W-:Y:S01]  /*a720*/  IMAD.MOV.U32 R9, RZ, RZ, R48 ;  /* 0x000000ffff097224 */ /* 0x000fe200078e0030 */
[----:B------:R0:W-:Y:S01]  /*a730*/  STL.128 [R1+0x160], R4 ;  /* 0x0001600401007387 */ /* 0x0001e20000100c00 */
[----:B------:R-:W-:Y:S02]  /*a740*/  IMAD.MOV.U32 R12, RZ, RZ, R36 ;  /* 0x000000ffff0c7224 */ /* 0x000fe400078e0024 */
[----:B------:R-:W-:Y:S01]  /*a750*/  IMAD.MOV.U32 R13, RZ, RZ, R49 ;  /* 0x000000ffff0d7224 */ /* 0x000fe200078e0031 */
[----:B------:R1:W-:Y:S01]  /*a760*/  STL.128 [R1+0x180], R8 ;  /* 0x0001800801007387 */ /* 0x0003e20000100c00 */
[----:B------:R-:W-:Y:S02]  /*a770*/  IMAD.MOV.U32 R14, RZ, RZ, R47 ;  /* 0x000000ffff0e7224 */ /* 0x000fe400078e002f */
[----:B------:R-:W-:-:S05]  /*a780*/  IMAD.MOV.U32 R15, RZ, RZ, R46 ;  /* 0x000000ffff0f7224 */ /* 0x000fca00078e002e */
[----:B------:R-:W-:Y:S01]  /*a790*/  STL.128 [R1+0x1a0], R12 ;  /* 0x0001a00c01007387 */ /* 0x000fe20000100c00 */
[----:B0-----:R-:W-:Y:S02]  /*a7a0*/  IMAD.MOV.U32 R4, RZ, RZ, R31 ;  /* 0x000000ffff047224 */ /* 0x001fe400078e001f */
[----:B------:R-:W-:Y:S02]  /*a7b0*/  IMAD.MOV.U32 R5, RZ, RZ, R52 ;  /* 0x000000ffff057224 */ /* 0x000fe400078e0034 */
[----:B------:R-:W-:Y:S02]  /*a7c0*/  IMAD.MOV.U32 R6, RZ, RZ, R0 ;  /* 0x000000ffff067224 */ /* 0x000fe400078e0000 */
[----:B------:R-:W-:Y:S02]  /*a7d0*/  IMAD.MOV.U32 R7, RZ, RZ, R3 ;  /* 0x000000ffff077224 */ /* 0x000fe400078e0003 */
[----:B------:R-:W-:Y:S02]  /*a7e0*/  IMAD.U32 R0, RZ, RZ, UR40 ;  /* 0x00000028ff007e24 */ /* 0x000fe4000f8e00ff */
[----:B-1----:R-:W-:Y:S01]  /*a7f0*/  IMAD.U32 R9, RZ, RZ, UR42 ;  /* 0x0000002aff097e24 */ /* 0x002fe2000f8e00ff */
[----:B------:R0:W-:Y:S01]  /*a800*/  STL.128 [R1+0x1c0], R4 ;  /* 0x0001c00401007387 */ /* 0x0001e20000100c00 */
[----:B------:R-:W-:-:S02]  /*a810*/  IMAD.U32 R8, RZ, RZ, UR4 ;  /* 0x00000004ff087e24 */ /* 0x000fc4000f8e00ff */
[----:B------:R-:W-:Y:S02]  /*a820*/  IMAD.U32 R3, RZ, RZ, UR41 ;  /* 0x00000029ff037e24 */ /* 0x000fe4000f8e00ff */
[----:B0-----:R-:W-:Y:S02]  /*a830*/  IMAD.MOV.U32 R4, RZ, RZ, R29 ;  /* 0x000000ffff047224 */ /* 0x001fe400078e001d */
[----:B------:R-:W-:Y:S02]  /*a840*/  IMAD.MOV.U32 R5, RZ, RZ, R50 ;  /* 0x000000ffff057224 */ /* 0x000fe400078e0032 */
[----:B------:R-:W-:Y:S02]  /*a850*/  IMAD.MOV.U32 R6, RZ, RZ, R2 ;  /* 0x000000ffff067224 */ /* 0x000fe400078e0002 */
[----:B------:R-:W-:Y:S02]  /*a860*/  IMAD.MOV.U32 R7, RZ, RZ, R25 ;  /* 0x000000ffff077224 */ /* 0x000fe400078e0019 */
[----:B------:R-:W-:-:S03]  /*a870*/  IMAD.U32 R2, RZ, RZ, UR39 ;  /* 0x00000027ff027e24 */ /* 0x000fc6000f8e00ff */
[----:B------:R0:W-:Y:S04]  /*a880*/  STL.128 [R1+0x1d0], R4 ;  /* 0x0001d00401007387 */ /* 0x0001e80000100c00 */
[----:B------:R-:W-:Y:S01]  /*a890*/  STL.64 [R1+0x158], R2 ;  /* 0x0001580201007387 */ /* 0x000fe20000100a00 */
        /* <DEDUP_REMOVED lines=8> */
[----:B------:R-:W-:Y:S02]  /*a920*/  IMAD.MOV.U32 R5, RZ, RZ, R9 ;  /* 0x000000ffff057224 */ /* 0x000fe400078e0009 */
[----:B------:R-:W-:Y:S01]  /*a930*/  IMAD.U32 R9, RZ, RZ, UR5 ;  /* 0x00000005ff097e24 */ /* 0x000fe2000f8e00ff */
[----:B------:R-:W-:Y:S01]  /*a940*/  UIADD3 UR5, UR37, 0x158, URZ ;  /* 0x0000015825057890 */ /* 0x000fe2000fffe03f */
[----:B------:R-:W-:Y:S01]  /*a950*/  VIADD R0, R172, 0xffffffff ;  /* 0xffffffffac007836 */ /* 0x000fe20000000000 */
[----:B------:R0:W-:Y:S02]  /*a960*/  STL.128 [R1+0x190], R4 ;  /* 0x0001900401007387 */ /* 0x0001e40000100c00 */
[----:B0-----:R-:W-:-:S02]  /*a970*/  IMAD.MOV.U32 R4, RZ, RZ, R40 ;  /* 0x000000ffff047224 */ /* 0x001fc400078e0028 */
[----:B------:R-:W-:Y:S02]  /*a980*/  IMAD.MOV.U32 R5, RZ, RZ, R39 ;  /* 0x000000ffff057224 */ /* 0x000fe400078e0027 */
[----:B------:R-:W-:Y:S02]  /*a990*/  IMAD.MOV.U32 R6, RZ, RZ, R8 ;  /* 0x000000ffff067224 */ /* 0x000fe400078e0008 */
[----:B------:R-:W-:-:S05]  /*a9a0*/  IMAD.MOV.U32 R7, RZ, RZ, R9 ;  /* 0x000000ffff077224 */ /* 0x000fca00078e0009 */
[----:B------:R0:W-:Y:S01]  /*a9b0*/  STL.128 [R1+0x1b0], R4 ;  /* 0x0001b00401007387 */ /* 0x0001e20000100c00 */
[----:B------:R0:W-:Y:S06]  /*a9c0*/  BAR.SYNC.DEFER_BLOCKING R213, 0x100 ;  /* 0x000400d50000751d */ /* 0x0001ec0000010000 */
[----:B0-----:R-:W-:Y:S05]  /*a9d0*/  CALL.REL.NOINC `($_ZN7cutlass13device_kernelIN5flash11enable_sm90INS1_16FlashAttnFwdSm90INS1_25CollectiveMainloopFwdSm90ILi2EN4cute5tupleIJNS5_1CILi1EEES8_S8_EEENS6_IJNS7_ILi128EEENS7_ILi96EEENS7_ILi64EEEEEELi256ENS_10bfloat16_tEfNS_4arch4Sm90ELb0ELb1ELb1ELb1ELb1ELb1ELb1ELb1ELb0ELb1ELb0ELb0EEENS1_21CollectiveEpilogueFwdINS6_IJSA_NS7_ILi256EEESB_EEES9_SE_SG_Li256ELb1ELb1ELb0ELb0EEENS1_36VarlenDynamicPersistentTileSchedulerILi128ELi96ELi256ELi128ELb0ELb1ELb1ELb1ELb0ELb1EEEEEEEEEvNT_6ParamsE$_ZZN5flash25CollectiveMainloopFwdSm90ILi2EN4cute5tupleIJNS1_1CILi1EEES4_S4_EEENS2_IJNS3_ILi128EEENS3_ILi96EEENS3_ILi64EEEEEELi256EN7cutlass10bfloat16_tEfNSA_4arch4Sm90ELb0ELb1ELb1ELb1ELb1ELb1ELb1ELb1ELb0ELb1ELb0ELb0EE3mmaINS_16FlashAttnFwdSm90ISE_NS_21CollectiveEpilogueFwdINS2_IJS6_NS3_ILi256EEES7_EEES5_SB_SD_Li256ELb1ELb1ELb0ELb0EEENS_36VarlenDynamicPersistentTileSchedulerILi128ELi96ELi256ELi128ELb0ELb1ELb1ELb1ELb0ELb1EEEE13SharedStorageENS1_6TensorINS1_11ArrayEngineIfLm128EEENS1_6LayoutINS2_IJNS2_IJNS3_ILi2EEEST_NS3_ILi32EEEEEES4_S4_EEENS2_IJNS2_IJS4_ST_NS3_ILi4EEEEEENS3_ILi0EEESZ_EEEEEEENS_7SoftmaxILi2ELi0EEEEEbRKNSE_6ParamsENSA_13PipelineAsyncILi2EEES19_RNSA_13PipelineStateILj2EEERT0_RT1_iRiRKNS_16SeqlenInfoQKNewKILb1ELb1EEENS2_IJiiiiEEERT_ENKUliT_T0_T1_E_clIZSF_ISO_S12_S14_EbS17_S19_S19_S1C_S1E_S1G_iS1H_S1L_S1M_S1O_EUlRS1P_iE0_NS3_ILb1EEES1W_EEDaiS1P_S1Q_S1R_) ;  /* 0x0000032c00107944 */ /* 0x001fea0003c00000 */
[----:B------:R-:W2:Y:S01]  /*a9e0*/  LDL R2, [R1+0x50] ;  /* 0x0000500001027983 */ /* 0x000ea20000100800 */
[----:B------:R-:W0:Y:S08]  /*a9f0*/  LDC R0, c[0x0][0x448] ;  /* 0x00011200ff007b82 */ /* 0x000e300000000800 */
[----:B------:R-:W1:Y:S01]  /*aa00*/  LDC.64 R6, c[0x0][0xad8] ;  /* 0x0002b600ff067b82 */ /* 0x000e620000000a00 */
[----:B0-----:R-:W-:-:S13]  /*aa10*/  ISETP.NE.AND P0, PT, R0, 0x1, PT ;  /* 0x000000010000780c */ /* 0x001fda0003f05270 */
[----:B------:R-:W0:Y:S08]  /*aa20*/  @P0 LDC R3, c[0x0][0x44c] ;  /* 0x00011300ff030b82 */ /* 0x000e300000000800 */
[----:B------:R-:W3:Y:S01]  /*aa30*/  @P0 LDC R4, c[0x0][0x450] ;  /* 0x00011400ff040b82 */ /* 0x000ee20000000800 */
[----:B--2---:R-:W-:-:S04]  /*aa40*/  IMAD.SHL.U32 R2, R2, 0x80, RZ ;  /* 0x0000008002027824 */ /* 0x004fc800078e00ff */
[----:B0-----:R-:W-:-:S04]  /*aa50*/  @P0 IMAD.HI.U32 R3, R2, R3, RZ ;  /* 0x0000000302030227 */ /* 0x001fc800078e00ff */
[----:B------:R-:W-:Y:S01]  /*aa60*/  IMAD.MOV.U32 R0, RZ, RZ, R2 ;  /* 0x000000ffff007224 */ /* 0x000fe200078e0002 */
[----:B---3--:R-:W-:Y:S02]  /*aa70*/  @P0 SHF.R.U32.HI R0, RZ, R4, R3 ;  /* 0x00000004ff000219 */ /* 0x008fe40000011603 */
[----:B-1----:R-:W-:-:S03]  /*aa80*/  ISETP.GE.AND P0, PT, R7, 0x1, PT ;  /* 0x000000010700780c */ /* 0x002fc60003f06270 */
[----:B------:R-:W-:Y:S02]  /*aa90*/  IMAD.IADD R173, R173, 0x1, R0 ;  /* 0x00000001adad7824 */ /* 0x000fe400078e0200 */
[----:B------:R-:W-:Y:S02]  /*aaa0*/  VIADD R0, R172, 0xfffffffe ;  /* 0xfffffffeac007836 */ /* 0x000fe40000000000 */
[----:B------:R-:W-:-:S06]  /*aab0*/  IMAD.IADD R6, R173, 0x1, R6 ;  /* 0x00000001ad067824 */ /* 0x000fcc00078e0206 */
[----:B------:R-:W-:Y:S05]  /*aac0*/  @!P0 BRA `(.L_x_3919) ;  /* 0x0000000000488947 */ /* 0x000fea0003800000 */
        /* <DEDUP_REMOVED lines=11> */
.L_x_3921:
[----:B------:R-:W-:-:S13]  /*ab80*/  ISETP.NE.AND P0, PT, R7, 0x1, PT ;  /* 0x000000010700780c */ /* 0x000fda0003f05270 */
[----:B------:R-:W0:Y:S02]  /*ab90*/  @P0 LDC.64 R4, c[0x0][0xae0] ;  /* 0x0002b800ff040b82 */ /* 0x000e240000000a00 */
[----:B0-----:R-:W-:-:S05]  /*aba0*/  @P0 IMAD.HI.U32 R4, R3, R4, RZ ;  /* 0x0000000403040227 */ /* 0x001fca00078e00ff */
[----:B------:R-:W-:-:S07]  /*abb0*/  @P0 SHF.R.U32.HI R3, RZ, R5, R4 ;  /* 0x00000005ff030219 */ /* 0x000fce0000011604 */
.L_x_3922:
[----:B------:R-:W-:Y:S05]  /*abc0*/  BSYNC B0 ;  /* 0x0000000000007941 */ /* 0x000fea0003800000 */
.L_x_3920:
[----:B------:R-:W-:-:S05]  /*abd0*/  IMAD R3, R3, R7, R7 ;  /* 0x0000000703037224 */ /* 0x000fca00078e0207 */
[----:B------:R-:W-:-:S07]  /*abe0*/  VIMNMX R6, R6, R3, PT ;  /* 0x0000000306067248 */ /* 0x000fce0003fe0100 */
.L_x_3919:
[----:B------:R-:W-:-:S05]  /*abf0*/  IMAD.HI R6, R6, 0x2aaaaaab, RZ ;  /* 0x2aaaaaab06067827 */ /* 0x000fca00078e02ff */
[----:B------:R-:W-:-:S04]  /*ac00*/  SHF.R.U32.HI R3, RZ, 0x1f, R6 ;  /* 0x0000001fff037819 */ /* 0x000fc80000011606 */
[----:B------:R-:W-:-:S04]  /*ac10*/  LEA.HI.SX32 R3, R6, R3, 0x1c ;  /* 0x0000000306037211 */ /* 0x000fc800078fe2ff */
[----:B------:R-:W-:-:S04]  /*ac20*/  VIMNMX R3, R190, R3, !PT ;  /* 0x00000003be037248 */ /* 0x000fc80007fe0100 */
[----:B------:R-:W-:-:S13]  /*ac30*/  ISETP.GE.AND P0, PT, R0, R3, PT ;  /* 0x000000030000720c */ /* 0x000fda0003f06270 */
[----:B------:R-:W-:Y:S05]  /*ac40*/  @!P0 BRA `(.L_x_3923) ;  /* 0x000000b000908947 */ /* 0x000fea0003800000 */
.L_x_3952:
[----:B------:R-:W2:Y:S04]  /*ac50*/  LDL R4, [R1+0x1f8] ;  /* 0x0001f80001047983 */ /* 0x000ea80000100800 */
[----:B0-----:R-:W3:Y:S01]  /*ac60*/  LDL R2, [R1+0x200] ;  /* 0x0002000001027983 */ /* 0x001ee20000100800 */
[----:B--2---:R-:W-:-:S05]  /*ac70*/  VIADD R4, R4, 0x1 ;  /* 0x0000000104047836 */ /* 0x004fca0000000000 */
[----:B------:R-:W-:-:S13]  /*ac80*/  ISETP.NE.AND P0, PT, R4, 0x2, PT ;  /* 0x000000020400780c */ /* 0x000fda0003f05270 */
[----:B------:R0:W5:Y:S04]  /*ac90*/  @P0 LDL R6, [R1+0x1fc] ;  /* 0x0001fc0001060983 */ /* 0x0001680000100800 */
[----:B------:R-:W2:Y:S01]  /*aca0*/  @!P0 LDL R5, [R1+0x1fc] ;  /* 0x0001fc0001058983 */ /* 0x000ea20000100800 */
[----:B---3--:R-:W-:-:S03]  /*acb0*/  VIADD R2, R2, 0x1 ;  /* 0x0000000102027836 */ /* 0x008fc60000000000 */
[----:B------:R1:W-:Y:S04]  /*acc0*/  STL [R1+0x1f8], R4 ;  /* 0x0001f80401007387 */ /* 0x0003e80000100800 */
[----:B------:R0:W-:Y:S04]  /*acd0*/  STL [R1+0x200], R2 ;  /* 0x0002000201007387 */ /* 0x0001e80000100800 */
[----:B------:R0:W-:Y:S01]  /*ace0*/  @!P0 STL [R1+0x1f8], RZ ;  /* 0x0001f8ff01008387 */ /* 0x0001e20000100800 */
[----:B--2---:R-:W-:-:S05]  /*acf0*/  @!P0 LOP3.LUT R6, R5, 0x1, RZ, 0x3c, !PT ;  /* 0x0000000105068812 */ /* 0x004fca00078e3cff */
[----:B------:R0:W-:Y:S04]  /*ad00*/  @!P0 STL [R1+0x1fc], R6 ;  /* 0x0001fc0601008387 */ /* 0x0001e80000100800 */
[----:B------:R-:W2:Y:S01]  /*ad10*/  LD.E R5, desc[UR44][R16.64] ;  /* 0x0000002c10057980 */ /* 0x000ea2000c101900 */
[----:B------:R-:W-:Y:S05]  /*ad20*/  YIELD ;  /* 0x0000000000007946 */ /* 0x000fea0003800000 */
[----:B------:R-:W-:Y:S01]  /*ad30*/  BSSY B0, `(.L_x_3924) ;  /* 0x0000006000007945 */ /* 0x000fe20003800000 */
[----:B-1----:R-:W-:Y:S01]  /*ad40*/  @!P0 IMAD.MOV.U32 R4, RZ, RZ, RZ ;  /* 0x000000ffff048224 */ /* 0x002fe200078e00ff */
[----:B--2---:R-:W-:-:S04]  /*ad50*/  LOP3.LUT R5, R5, 0x1, RZ, 0xfc, !PT ;  /* 0x0000000105057812 */ /* 0x004fc800078efcff */
[----:B------:R-:W-:-:S13]  /*ad60*/  ISETP.NE.AND P1, PT, R5, 0x3, PT ;  /* 0x000000030500780c */ /* 0x000fda0003f25270 */
[----:B0-----:R-:W-:Y:S05]  /*ad70*/  @!P1 BRA `(.L_x_3925) ;  /* 0x0000000000049947 */ /* 0x001fea0003800000 */
[----:B------:R-:W-:Y:S01]  /*ad80*/  BPT.TRAP 0x1 ;  /* 0x000000040000795c */ /* 0x000fe20000300000 */
.L_x_3925:
[----:B------:R-:W-:Y:S05]  /*ad90*/  BSYNC B0 ;  /* 0x0000000000007941 */ /* 0x000fea0003800000 */
.L_x_3924:
[----:B------:R-:W2:Y:S01]  /*ada0*/  LD.E.64 R8, desc[UR44][R16.64+0x18] ;  /* 0x0000182c10087980 */ /* 0x000ea2000c101b00 */
[----:B-----5:R-:W-:Y:S02]  /*adb0*/  SHF.L.U32 R5, R6, 0x1f, RZ ;  /* 0x0000001f06057819 */ /* 0x020fe400000006ff */
[----:B--2---:R-:W-:-:S05]  /*adc0*/  MOV R9, R8 ;  /* 0x0000000800097202 */ /* 0x004fca0000000f00 */
[----:B------:R-:W-:-:S04]  /*add0*/  IMAD R4, R4, 0x8, R9 ;  /* 0x0000000804047824 */ /* 0x000fc800078e0209 */
[----:B------:R0:W1:Y:S01]  /*ade0*/  SYNCS.PHASECHK.TRANS64.TRYWAIT P0, [R4+URZ], R5 ;  /* 0x00000005040075a7 */ /* 0x000062000800017f */
[----:B------:R-:W2:Y:S04]  /*adf0*/  LD.E R2, desc[UR44][R16.64] ;  /* 0x0000002c10027980 */ /* 0x000ea8000c101900 */
[----:B------:R0:W5:Y:S01]  /*ae00*/  LDL.64 R6, [R1+0x1f8] ;  /* 0x0001f80001067983 */ /* 0x0001620000100a00 */
[----:B------:R-:W-:Y:S01]  /*ae10*/  BSSY B0, `(.L_x_3926) ;  /* 0x0000005000007945 */ /* 0x000fe20003800000 */
[----:B--2---:R-:W-:-:S04]  /*ae20*/  LOP3.LUT R2, R2, 0x1, RZ, 0xfc, !PT ;  /* 0x0000000102027812 */ /* 0x004fc800078efcff */
[----:B------:R-:W-:-:S13]  /*ae30*/  ISETP.NE.AND P1, PT, R2, 0x3, PT ;  /* 0x000000030200780c */ /* 0x000fda0003f25270 */
[----:B01----:R-:W-:Y:S05]  /*ae40*/  @!P1 BRA `(.L_x_3927) ;  /* 0x0000000000049947 */ /* 0x003fea0003800000 */
[----:B------:R-:W-:Y:S01]  /*ae50*/  BPT.TRAP 0x1 ;  /* 0x000000040000795c */ /* 0x000fe20000300000 */
.L_x_3927:
[----:B------:R-:W-:Y:S05]  /*ae60*/  BSYNC B0 ;  /* 0x0000000000007941 */ /* 0x000fea0003800000 */
.L_x_3926:
        /* <DEDUP_REMOVED lines=8> */
.L_x_3929:
[----:B------:R-:W-:Y:S05]  /*aef0*/  BSYNC B0 ;  /* 0x0000000000007941 */ /* 0x000fea0003800000 */
.L_x_3928:
[----:B------:R-:W2:Y:S04]  /*af00*/  LDL R15, [R1+0x1f8] ;  /* 0x0001f800010f7983 */ /* 0x000ea80000100800 */
[----:B------:R-:W2:Y:S01]  /*af10*/  LDL.64 R4, [R1+0x80] ;  /* 0x0000800001047983 */ /* 0x000ea20000100a00 */
[----:B------:R-:W-:Y:S05]  /*af20*/  WARPSYNC.ALL ;  /* 0x0000000000007948 */ /* 0x000fea0003800000 */
[----:B------:R1:W-:Y:S04]  /*af30*/  STL [R1+0x60], RZ ;  /* 0x000060ff01007387 */ /* 0x0003e80000100800 */
[----:B0----5:R-:W3:Y:S01]  /*af40*/  LD.E.64 R6, desc[UR44][R16.64+0x78] ;  /* 0x0000782c10067980 */ /* 0x021ee2000c101b00 */
[----:B------:R-:W-:-:S05]  /*af50*/  IMAD.MOV.U32 R2, RZ, RZ, 0x1 ;  /* 0x00000001ff027424 */ /* 0x000fca00078e00ff */
[----:B------:R1:W-:Y:S04]  /*af60*/  STL [R1+0x60], R2 ;  /* 0x0000600201007387 */ /* 0x0003e80000100800 */
[----:B------:R-:W4:Y:S04]  /*af70*/  LD.E.64 R8, desc[UR44][R16.64+0x78] ;  /* 0x0000782c10087980 */ /* 0x000f28000c101b00 */
[----:B------:R1:W-:Y:S04]  /*af80*/  STL [R1+0x60], R2 ;  /* 0x0000600201007387 */ /* 0x0003e80000100800 */
[----:B------:R-:W4:Y:S01]  /*af90*/  LD.E.64 R10, desc[UR44][R16.64+0x78] ;  /* 0x0000782c100a7980 */ /* 0x000f22000c101b00 */
[----:B--2---:R-:W-:Y:S01]  /*afa0*/  IMAD R4, R15, 0x300, R4 ;  /* 0x000003000f047824 */ /* 0x004fe200078e0204 */
[----:B------:R-:W-:-:S02]  /*afb0*/  R2UR UR7, R5 ;  /* 0x00000000050772ca */ /* 0x000fc400000e0000 */
[----:B------:R1:W-:Y:S02]  /*afc0*/  STL [R1+0x60], R2 ;  /* 0x0000600201007387 */ /* 0x0003e40000100800 */
[----:B------:R-:W-:Y:S02]  /*afd0*/  R2UR UR6, R4 ;  /* 0x00000000040672ca */ /* 0x000fe400000e0000 */
[----:B------:R-:W2:Y:S01]  /*afe0*/  LD.E.64 R12, desc[UR44][R16.64+0x78] ;  /* 0x0000782c100c7980 */ /* 0x000ea2000c101b00 */
[----:B------:R-:W-:-:S03]  /*aff0*/  WARPGROUP.ARRIVE ;  /* 0x00000000000079c5 */ /* 0x000fc60000000000 */
[----:B------:R1:W-:Y:S04]  /*b000*/  STL [R1+0x60], R2 ;  /* 0x0000600201007387 */ /* 0x0003e80000100800 */
[----:B------:R1:W5:Y:S01]  /*b010*/  LDL.64 R14, [R1+0x1f8] ;  /* 0x0001f800010e7983 */ /* 0x0003620000100a00 */
[----:B---3--:R-:W-:Y:S02]  /*b020*/  R2UR UR4, R6 ;  /* 0x00000000060472ca */ /* 0x008fe400000e0000 */
        /* <DEDUP_REMOVED lines=36> */
[----:B-1----:R-:W-:Y:S05]  /*b270*/  @!P0 BRA `(.L_x_3932) ;  /* 0x0000000000048947 */ /* 0x002fea0003800000 */
[----:B------:R-:W-:Y:S01]  /*b280*/  BPT.TRAP 0x1 ;  /* 0x000000040000795c */ /* 0x000fe20000300000 */
.L_x_3932:
[----:B------:R-:W-:Y:S05]  /*b290*/  BSYNC B0 ;  /* 0x0000000000007941 */ /* 0x000fea0003800000 */
.L_x_3931:
        /* <DEDUP_REMOVED lines=11> */
.L_x_3934:
[----:B------:R-:W-:Y:S05]  /*b350*/  BSYNC B0 ;  /* 0x0000000000007941 */ /* 0x000fea0003800000 */
.L_x_3933:
[----:B------:R-:W-:Y:S04]  /*b360*/  BSSY B0, `(.L_x_3935) ;  /* 0x0000007000007945 */ /* 0x000fe80003800000 */
[----:B------:R-:W-:Y:S05]  /*b370*/  @P0 BRA `(.L_x_3936) ;  /* 0x0000000000140947 */ /* 0x000fea0003800000 */
[----:B------:R-:W2:Y:S02]  /*b380*/  LD.E.64 R4, desc[UR44][R16.64+0x40] ;  /* 0x0000402c10047980 */ /* 0x000ea4000c101b00 */
[----:B--2---:R-:W-:-:S05]  /*b390*/  MOV R5, R4 ;  /* 0x0000000400057202 */ /* 0x004fca0000000f00 */
[----:B------:R-:W-:-:S04]  /*b3a0*/  IMAD R14, R14, 0x8, R5 ;  /* 0x000000080e0e7824 */ /* 0x000fc800078e0205 */
[----:B------:R-:W0:Y:S02]  /*b3b0*/  SYNCS.PHASECHK.TRANS64.TRYWAIT P0, [R14+URZ], R15 ;  /* 0x0000000f0e0075a7 */ /* 0x000e24000800017f */
[----:B0-----:R-:W-:Y:S05]  /*b3c0*/  @!P0 BRA `(.L_x_3937) ;  /* 0x000002d400288947 */ /* 0x001fea0003800000 */
.L_x_3936:
[----:B------:R-:W-:Y:S05]  /*b3d0*/  BSYNC B0 ;  /* 0x0000000000007941 */ /* 0x000fea0003800000 */
.L_x_3935:
[----:B------:R-:W2:Y:S04]  /*b3e0*/  LDL R9, [R1+0x1f8] ;  /* 0x0001f80001097983 */ /* 0x000ea80000100800 */
[----:B------:R-:W2:Y:S04]  /*b3f0*/  LDL.64 R4, [R1+0xf8] ;  /* 0x0000f80001047983 */ /* 0x000ea80000100a00 */
[----:B------:R-:W3:Y:S04]  /*b400*/  LDL R8, [R1+0x70] ;  /* 0x0000700001087983 */ /* 0x000ee80000100800 */
[----:B------:R-:W4:Y:S04]  /*b410*/  LDL.64 R6, [R1+0xf0] ;  /* 0x0000f00001067983 */ /* 0x000f280000100a00 */
[----:B------:R-:W4:Y:S04]  /*b420*/  LDL.64 R10, [R1+0xf0] ;  /* 0x0000f000010a7983 */ /* 0x000f280000100a00 */
[----:B------:R-:W4:Y:S04]  /*b430*/  LDL.64 R12, [R1+0xf0] ;  /* 0x0000f000010c7983 */ /* 0x000f280000100a00 */
[----:B0-----:R-:W4:Y:S01]  /*b440*/  LDL.64 R14, [R1+0xf0] ;  /* 0x0000f000010e7983 */ /* 0x001f220000100a00 */
[----:B------:R-:W-:Y:S05]  /*b450*/  WARPSYNC.ALL ;  /* 0x0000000000007948 */ /* 0x000fea0003800000 */
[----:B------:R-:W-:Y:S01]  /*b460*/  WARPGROUP.ARRIVE ;  /* 0x00000000000079c5 */ /* 0x000fe20000000000 */
[----:B--2---:R-:W-:Y:S01]  /*b470*/  IMAD R4, R9, 0xc00, R4 ;  /* 0x00000c0009047824 */ /* 0x004fe200078e0204 */
[----:B------:R-:W-:-:S02]  /*b480*/  R2UR UR7, R5 ;  /* 0x00000000050772ca */ /* 0x000fc400000e0000 */
[----:B---3--:R-:W-:Y:S02]  /*b490*/  ISETP.NE.U32.AND P0, PT, R8, RZ, PT ;  /* 0x000000ff0800720c */ /* 0x008fe40003f05070 */
[----:B------:R-:W-:Y:S01]  /*b4a0*/  R2UR UR6, R4 ;  /* 0x00000000040672ca */ /* 0x000fe200000e0000 */
[----:B------:R-:W2:Y:S01]  /*b4b0*/  LDL.64 R8, [R1+0xf0] ;  /* 0x0000f00001087983 */ /* 0x000ea20000100a00 */
        /* <DEDUP_REMOVED lines=131> */
[----:B------:R-:W-:Y:S01]  /*bcf0*/  R2UR UR5, R9 ;  /* 0x00000000090572ca */ /* 0x000fe200000e0000 */
[----:B---3--:R-:W-:Y:S01]  /*bd00*/  VIADD R10, R10, 0xc02 ;  /* 0x00000c020a0a7836 */ /* 0x008fe20000000000 */
[----:B------:R-:W-:Y:S02]  /*bd10*/  WARPGROUP.DEPBAR.LE gsb0, 0x0 ;  /* 0x00008000000079c5 */ /* 0x000fe40000010000 */
[----:B------:R-:W-:-:S09]  /*bd20*/  WARPGROUP.ARRIVE ;  /* 0x00000000000079c5 */ /* 0x000fd20000000000 */
        /* <DEDUP_REMOVED lines=26> */
[----:B------:R-:W0:Y:S01]  /*bed0*/  S2R R18, SR_TID.X ;  /* 0x0000000000127919 */ /* 0x000e220000002100 */
[----:B------:R1:W-:Y:S04]  /*bee0*/  STL [R1+0x70], R2 ;  /* 0x0000700201007387 */ /* 0x0003e80000100800 */
[----:B------:R1:W-:Y:S01]  /*bef0*/  STL [R1+0x70], R2 ;  /* 0x0000700201007387 */ /* 0x0003e20000100800 */
[----:B------:R-:W-:-:S02]  /*bf00*/  WARPGROUP.DEPBAR.LE gsb0, 0x0 ;  /* 0x00008000000079c5 */ /* 0x000fc40000010000 */
[----:B------:R-:W-:Y:S01]  /*bf10*/  WARPGROUP.ARRIVE ;  /* 0x00000000000079c5 */ /* 0x000fe20000000000 */
[----:B------:R1:W5:Y:S05]  /*bf20*/  LDL R4, [R1+0x1f8] ;  /* 0x0001f80001047983 */ /* 0x00036a0000100800 */
[----:B------:R-:W-:Y:S01]  /*bf30*/  HGMMA.64x96x16.F32.BF16 R24, gdesc[UR4], R24, gsb0 ;  /* 0x01600000041879f0 */ /* 0x000fe20008001818 */
[----:B------:R1:W-:Y:S01]  /*bf40*/  STL [R1+0x70], R2 ;  /* 0x0000700201007387 */ /* 0x0003e20000100800 */
[----:B0-----:R-:W-:-:S03]  /*bf50*/  SHF.R.U32.HI R18, RZ, 0x7, R18 ;  /* 0x00000007ff127819 */ /* 0x001fc60000011612 */
[----:B------:R1:W-:Y:S04]  /*bf60*/  STL [R1+0x70], R2 ;  /* 0x0000700201007387 */ /* 0x0003e80000100800 */
[----:B------:R1:W-:Y:S04]  /*bf70*/  STL [R1+0x70], R2 ;  /* 0x0000700201007387 */ /* 0x0003e80000100800 */
[----:B------:R1:W-:Y:S04]  /*bf80*/  STL [R1+0x70], R2 ;  /* 0x0000700201007387 */ /* 0x0003e80000100800 */
[----:B------:R1:W-:Y:S01]  /*bf90*/  STL [R1+0x70], R2 ;  /* 0x0000700201007387 */ /* 0x0003e20000100800 */
[----:B------:R-:W-:-:S03]  /*bfa0*/  IADD3 R6, -R18, 0xb, RZ ;  /* 0x0000000b12067810 */ /* 0x000fc60007ffe1ff */
        /* <DEDUP_REMOVED lines=11> */
[----:B------:R-:W2:Y:S01]  /*c060*/  LD.E R5, desc[UR44][R16.64] ;  /* 0x0000002c10057980 */ /* 0x000ea2000c101900 */
[----:B------:R-:W-:Y:S01]  /*c070*/  BSSY B0, `(.L_x_3938) ;  /* 0x0000005000007945 */ /* 0x000fe20003800000 */
[----:B--2---:R-:W-:-:S04]  /*c080*/  LOP3.LUT R5, R5, 0x1, RZ, 0xfc, !PT ;  /* 0x0000000105057812 */ /* 0x004fc800078efcff */
[----:B------:R-:W-:-:S13]  /*c090*/  ISETP.NE.AND P0, PT, R5, 0x3, PT ;  /* 0x000000030500780c */ /* 0x000fda0003f05270 */
[----:B-1----:R-:W-:Y:S05]  /*c0a0*/  @!P0 BRA `(.L_x_3939) ;  /* 0x0000000000048947 */ /* 0x002fea0003800000 */
[----:B------:R-:W-:Y:S01]  /*c0b0*/  BPT.TRAP 0x1 ;  /* 0x000000040000795c */ /* 0x000fe20000300000 */
.L_x_3939:
[----:B------:R-:W-:Y:S05]  /*c0c0*/  BSYNC B0 ;  /* 0x0000000000007941 */ /* 0x000fea0003800000 */
.L_x_3938:
[----:B------:R-:W2:Y:S04]  /*c0d0*/  LD.E.64 R6, desc[UR44][R16.64+0x20] ;  /* 0x0000202c10067980 */ /* 0x000ea8000c101b00 */
[----:B------:R-:W3:Y:S01]  /*c0e0*/  LD.E R5, desc[UR44][R16.64+0xc] ;  /* 0x00000c2c10057980 */ /* 0x000ee2000c101900 */
[----:B--2---:R-:W-:-:S05]  /*c0f0*/  MOV R7, R6 ;  /* 0x0000000600077202 */ /* 0x004fca0000000f00 */
[----:B-----5:R-:W-:-:S05]  /*c100*/  IMAD R4, R4, 0x8, R7 ;  /* 0x0000000804047824 */ /* 0x020fca00078e0207 */
[----:B---3--:R-:W-:-:S04]  /*c110*/  PRMT R4, R5, 0x654, R4 ;  /* 0x0000065405047816 */ /* 0x008fc80000000004 */
[----:B------:R0:W-:Y:S01]  /*c120*/  SYNCS.ARRIVE.TRANS64.RED.A1T0 RZ, [R4+URZ], RZ ;  /* 0x000000ff04ff79a7 */ /* 0x0001e2000810043f */
[----:B------:R-:W2:Y:S04]  /*c130*/  LDL.64 R18, [R1+0x150] ;  /* 0x0001500001127983 */ /* 0x000ea80000100a00 */
[----:B------:R-:W3:Y:S04]  /*c140*/  LDL R73, [R1+0x11c] ;  /* 0x00011c0001497983 */ /* 0x000ee80000100800 */
[----:B------:R-:W4:Y:S04]  /*c150*/  LDL R72, [R1+0x50] ;  /* 0x0000500001487983 */ /* 0x000f280000100800 */
[----:B------:R-:W3:Y:S04]  /*c160*/  LDL.64 R12, [R1+0x140] ;  /* 0x00014000010c7983 */ /* 0x000ee80000100a00 */
[----:B------:R-:W4:Y:S04]  /*c170*/  LDL R21, [R1+0x148] ;  /* 0x0001480001157983 */ /* 0x000f280000100800 */
[----:B------:R-:W4:Y:S04]  /*c180*/  LDL.128 R8, [R1+0x130] ;  /* 0x0001300001087983 */ /* 0x000f280000100c00 */
[----:B0-----:R-:W4:Y:S04]  /*c190*/  LDL.128 R4, [R1+0x120] ;  /* 0x0001200001047983 */ /* 0x001f280000100c00 */
[----:B--2---:R-:W2:Y:S01]  /*c1a0*/  LD.E R19, desc[UR44][R18.64] ;  /* 0x0000002c12137980 */ /* 0x004ea2000c101900 */
[----:B---3--:R-:W-:-:S02]  /*c1b0*/  ISETP.NE.AND P0, PT, R12, 0x1, PT ;  /* 0x000000010c00780c */ /* 0x008fc40003f05270 */
[----:B----4-:R-:W-:Y:S01]  /*c1c0*/  ISETP.GE.AND P1, PT, R9, 0x1, PT ;  /* 0x000000010900780c */ /* 0x010fe20003f26270 */
[----:B------:R-:W-:Y:S01]  /*c1d0*/  BSSY B0, `(.L_x_3940) ;  /* 0x000009e000007945 */ /* 0x000fe20003800000 */
[-C--:B--2---:R-:W-:Y:S01]  /*c1e0*/  FMUL.FTZ R15, R26, R19.reuse ;  /* 0x000000131a0f7220 */ /* 0x084fe20000410000 */
[-C--:B------:R-:W-:Y:S01]  /*c1f0*/  FMUL.FTZ R26, R31, R19.reuse ;  /* 0x000000131f1a7220 */ /* 0x080fe20000410000 */
[-C--:B------:R-:W-:Y:S01]  /*c200*/  FMUL.FTZ R31, R42, R19.reuse ;  /* 0x000000132a1f7220 */ /* 0x080fe20000410000 */
[----:B------:R-:W-:Y:S01]  /*c210*/  SHF.R.S32.HI R42, RZ, 0x1f, R73 ;  /* 0x0000001fff2a7819 */ /* 0x000fe20000011449 */
[-C--:B------:R-:W-:Y:S01]  /*c220*/  FMUL.FTZ R81, R45, R19.reuse ;  /* 0x000000132d517220 */ /* 0x080fe20000410000 */
[----:B------:R-:W-:Y:S02]  /*c230*/  FMUL.FTZ R74, R29, R19 ;  /* 0x000000131d4a7220 */ /* 0x000fe40000410000 */
        /* <DEDUP_REMOVED lines=29> */
[----:B------:R-:W-:Y:S01]  /*c410*/  LEA.HI R57, R42, R73, RZ, 0x2 ;  /* 0x000000492a397211 */ /* 0x000fe200078f10ff */
[-C--:B------:R-:W-:Y:S01]  /*c420*/  FMUL.FTZ R46, R48, R19.reuse ;  /* 0x00000013302e7220 */ /* 0x080fe20000410000 */
[--C-:B------:R-:W-:Y:S01]  /*c430*/  SHF.R.S32.HI R55, RZ, 0x2, R53.reuse ;  /* 0x00000002ff377819 */ /* 0x100fe20000011435 */
[-C--:B------:R-:W-:Y:S01]  /*c440*/  FMUL.FTZ R48, R52, R19.reuse ;  /* 0x0000001334307220 */ /* 0x080fe20000410000 */
[----:B------:R-:W-:Y:S01]  /*c450*/  SHF.R.S32.HI R58, RZ, 0x1f, R53 ;  /* 0x0000001fff3a7819 */ /* 0x000fe20000011435 */
[----:B------:R-:W-:Y:S01]  /*c460*/  FMUL.FTZ R52, R60, R19 ;  /* 0x000000133c347220 */ /* 0x000fe20000410000 */
[----:B------:R-:W-:-:S02]  /*c470*/  LOP3.LUT R60, R57, 0xfffffffc, RZ, 0xc0, !PT ;  /* 0xfffffffc393c7812 */ /* 0x000fc400078ec0ff */
[----:B------:R-:W-:Y:S02]  /*c480*/  LEA.HI R57, R58, R55, RZ, 0x3 ;  /* 0x000000373a397211 */ /* 0x000fe400078f18ff */
[----:B------:R-:W-:Y:S01]  /*c490*/  SHF.R.S32.HI R58, RZ, 0x7, R45 ;  /* 0x00000007ff3a7819 */ /* 0x000fe2000001142d */
[----:B------:R-:W-:Y:S01]  /*c4a0*/  IMAD.IADD R73, R73, 0x1, -R60 ;  /* 0x0000000149497824 */ /* 0x000fe200078e0a3c */
        /* <DEDUP_REMOVED lines=14> */
[----:B------:R-:W-:-:S05]  /*c590*/  @P0 IMAD.HI.U32 R58, R86, R13, RZ ;  /* 0x0000000d563a0227 */ /* 0x000fca00078e00ff */
[----:B------:R-:W-:Y:S02]  /*c5a0*/  @P0 SHF.R.U32.HI R86, RZ, R21, R58 ;  /* 0x00000015ff560219 */ /* 0x000fe4000001163a */
[----:B------:R-:W-:Y:S01]  /*c5b0*/  LOP3.LUT R53, R53, 0x7ffffffc, RZ, 0xc0, !PT ;  /* 0x7ffffffc35357812 */ /* 0x000fe200078ec0ff */
[----:B------:R-:W-:Y:S02]  /*c5c0*/  IMAD.MOV.U32 R21, RZ, RZ, -0x60 ;  /* 0xffffffa0ff157424 */ /* 0x000fe400078e00ff */
        /* <DEDUP_REMOVED lines=16> */
[----:B------:R-:W-:Y:S01]  /*c6d0*/  FMUL.FTZ R13, R70, R19 ;  /* 0x00000013460d7220 */ /* 0x000fe20000410000 */
[----:B------:R-:W-:Y:S02]  /*c6e0*/  IMAD R50, R0, R21, 0x1 ;  /* 0x0000000100327424 */ /* 0x000fe400078e0215 */
[----:B------:R-:W-:Y:S01]  /*c6f0*/  FMUL.FTZ R19, R71, R19 ;  /* 0x0000001347137220 */ /* 0x000fe20000410000 */
[----:B------:R-:W1:Y:S01]  /*c700*/  MUFU.TANH R14, R14 ;  /* 0x0000000e000e7308 */ /* 0x000e620000002400 */
[----:B------:R-:W-:Y:S01]  /*c710*/  IMAD R50, R53, -0x2, R50 ;  /* 0xfffffffe35327824 */ /* 0x000fe200078e0232 */
[----:B------:R-:W-:-:S06]  /*c720*/  LOP3.LUT R21, RZ, R6, RZ, 0x33, !PT ;  /* 0x00000006ff157212 */ /* 0x000fcc00078e33ff */
[----:B------:R-:W2:Y:S01]  /*c730*/  MUFU.TANH R20, R20 ;  /* 0x0000001400147308 */ /* 0x000ea20000002400 */
[----:B------:R-:W-:-:S07]  /*c740*/  IADD3 R58, -R4, R50, R5 ;  /* 0x00000032043a7210 */ /* 0x000fce0007ffe105 */
[----:B------:R-:W3:Y:S08]  /*c750*/  MUFU.TANH R15, R15 ;  /* 0x0000000f000f7308 */ /* 0x000ef00000002400 */
[----:B------:R-:W4:Y:S08]  /*c760*/  MUFU.TANH R18, R18 ;  /* 0x0000001200127308 */ /* 0x000f300000002400 */
        /* <DEDUP_REMOVED lines=55> */
[----:B------:R-:W-:Y:S02]  /*cae0*/  ISETP.NE.AND P0, PT, R9, 0x1, PT ;  /* 0x000000010900780c */ /* 0x000fe40003f05270 */
[----:B------:R-:W-:-:S11]  /*caf0*/  LOP3.LUT R21, RZ, R8, RZ, 0x33, !PT ;  /* 0x00000008ff157212 */ /* 0x000fd600078e33ff */
[----:B------:R-:W-:-:S05]  /*cb00*/  @P0 IMAD.HI.U32 R8, R21, R10, RZ ;  /* 0x0000000a15080227 */ /* 0x000fca00078e00ff */
[----:B------:R-:W-:-:S04]  /*cb10*/  @P0 SHF.R.U32.HI R21, RZ, R11, R8 ;  /* 0x0000000bff150219 */ /* 0x000fc80000011608 */
[----:B------:R-:W-:Y:S01]  /*cb20*/  LOP3.LUT R8, RZ, R21, RZ, 0x33, !PT ;  /* 0x00000015ff087212 */ /* 0x000fe200078e33ff */
[----:B------:R-:W-:Y:S06]  /*cb30*/  BRA `(.L_x_3944) ;  /* 0x00000000000c7947 */ /* 0x000fec0003800000 */
.L_x_3943:
[----:B------:R-:W-:-:S13]  /*cb40*/  ISETP.NE.AND P0, PT, R9, 0x1, PT ;  /* 0x000000010900780c */ /* 0x000fda0003f05270 */
[----:B------:R-:W-:-:S05]  /*cb50*/  @P0 IMAD.HI.U32 R50, R8, R10, RZ ;  /* 0x0000000a08320227 */ /* 0x000fca00078e00ff */
[----:B------:R-:W-:-:S07]  /*cb60*/  @P0 SHF.R.U32.HI R8, RZ, R11, R50 ;  /* 0x0000000bff080219 */ /* 0x000fce0000011632 */
.L_x_3944:
[----:B------:R-:W-:Y:S05]  /*cb70*/  BSYNC B1 ;  /* 0x0000000000017941 */ /* 0x000fea0003800000 */
.L_x_3942:
[----:B------:R-:W-:-:S05]  /*cb80*/  IMAD R8, R8, R9, R63 ;  /* 0x0000000908087224 */ /* 0x000fca00078e023f */
[----:B------:R-:W-:Y:S02]  /*cb90*/  VIMNMX R7, R7, R8, !PT ;  /* 0x0000000807077248 */ /* 0x000fe40007fe0100 */
[----:B------:R-:W-:-:S07]  /*cba0*/  VIADDMNMX R6, R8, R9, R6, PT ;  /* 0x0000000908067246 */ /* 0x000fce0003800106 */
.L_x_3941:
[----:B------:R-:W-:Y:S05]  /*cbb0*/  BSYNC B0 ;  /* 0x0000000000007941 */ /* 0x000fea0003800000 */
.L_x_3940:
[C---:B------:R-:W-:Y:S01]  /*cbc0*/  ISETP.GE.AND P0, PT, R59.reuse, 0x2, PT ;  /* 0x000000023b00780c */ /* 0x040fe20003f06270 */
[----:B------:R-:W0:Y:S01]  /*cbd0*/  SHFL.IDX PT, R86, R86, 0x1, 0x1c1f ;  /* 0x003c1f0056567f89 */ /* 0x000e2200000e0000 */
[----:B------:R-:W-:Y:S01]  /*cbe0*/  ISETP.GE.AND P2, PT, R59, 0xa, PT ;  /* 0x0000000a3b00780c */ /* 0x000fe20003f46270 */
[----:B------:R-:W-:Y:S01]  /*cbf0*/  BSSY B0, `(.L_x_3945) ;  /* 0x0000086000007945 */ /* 0x000fe20003800000 */
[----:B------:R-:W-:Y:S02]  /*cc00*/  P2R R21, PR, RZ, 0x1 ;  /* 0x00000001ff157803 */ /* 0x000fe40000000000 */
[----:B------:R-:W-:Y:S02]  /*cc10*/  ISETP.GT.AND P0, PT, R7, 0x1, !P0 ;  /* 0x000000010700780c */ /* 0x000fe40004704270 */
[----:B------:R-:W-:Y:S02]  /*cc20*/  ISETP.GE.AND P1, PT, R59, 0x9, PT ;  /* 0x000000093b00780c */ /* 0x000fe40003f26270 */
[----:B------:R-:W-:-:S02]  /*cc30*/  ISETP.LT.OR P0, PT, R6, 0x2, P0 ;  /* 0x000000020600780c */ /* 0x000fc40000701670 */
[----:B------:R-:W-:Y:S02]  /*cc40*/  P2R R67, PR, RZ, 0x2 ;  /* 0x00000002ff437803 */ /* 0x000fe40000000000 */
[----:B------:R-:W-:Y:S02]  /*cc50*/  FSEL R84, R20, -INF , !P0 ;  /* 0xff80000014547808 */ /* 0x000fe40004000000 */
[C---:B------:R-:W-:Y:S02]  /*cc60*/  ISETP.GT.AND P0, PT, R7.reuse, 0x9, !P2 ;  /* 0x000000090700780c */ /* 0x040fe40005704270 */
[----:B------:R-:W-:Y:S02]  /*cc70*/  P2R R71, PR, RZ, 0x4 ;  /* 0x00000004ff477803 */ /* 0x000fe40000000000 */
[----:B------:R-:W-:Y:S02]  /*cc80*/  ISETP.LT.OR P0, PT, R6, 0xa, P0 ;  /* 0x0000000a0600780c */ /* 0x000fe40000701670 */
[----:B------:R-:W-:-:S02]  /*cc90*/  ISETP.GT.AND P1, PT, R7, 0x8, !P1 ;  /* 0x000000080700780c */ /* 0x000fc40004f24270 */
[----:B------:R-:W-:Y:S01]  /*cca0*/  ISETP.GE.AND P2, PT, R59, 0x11, PT ;  /* 0x000000113b00780c */ /* 0x000fe20003f46270 */
[----:B0-----:R-:W-:Y:S01]  /*ccb0*/  IMAD.IADD R8, R53, 0x1, R86 ;  /* 0x0000000135087824 */ /* 0x001fe200078e0256 */
[----:B------:R-:W-:Y:S02]  /*ccc0*/  FSEL R82, R74, -INF , !P0 ;  /* 0xff8000004a527808 */ /* 0x000fe40004000000 */
[----:B------:R-:W-:Y:S02]  /*ccd0*/  ISETP.LT.OR P1, PT, R6, 0x9, P1 ;  /* 0x000000090600780c */ /* 0x000fe40000f21670 */
[----:B------:R-:W-:Y:S02]  /*cce0*/  ISETP.GT.AND P0, PT, R7, 0x10, !P2 ;  /* 0x000000100700780c */ /* 0x000fe40005704270 */
[----:B------:R-:W-:Y:S02]  /*ccf0*/  FSEL R170, R24, -INF , !P1 ;  /* 0xff80000018aa7808 */ /* 0x000fe40004800000 */
        /* <DEDUP_REMOVED lines=25> */
[C---:B------:R-:W-:Y:S02]  /*ce90*/  ISETP.LT.OR P0, PT, R6.reuse, 0x22, P0 ;  /* 0x000000220600780c */ /* 0x040fe40000701670 */
        /* <DEDUP_REMOVED lines=40> */
[----:B------:R-:W-:-:S02]  /*d120*/  P2R R73, PR, RZ, 0x4 ;  /* 0x00000004ff497803 */ /* 0x000fc40000000000 */
        /* <DEDUP_REMOVED lines=24> */
[----:B-1----:R-:W-:Y:S02]  /*d2b0*/  FSEL R168, R14, -INF , !P6 ;  /* 0xff8000000ea87808 */ /* 0x002fe40007000000 */
[----:B------:R-:W-:-:S04]  /*d2c0*/  ISETP.GE.AND P6, PT, R59, 0x5a, PT ;  /* 0x0000005a3b00780c */ /* 0x000fc80003fc6270 */
[----:B------:R-:W-:Y:S02]  /*d2d0*/  P2R R14, PR, RZ, 0x40 ;  /* 0x00000040ff0e7803 */ /* 0x000fe40000000000 */
[----:B------:R-:W-:Y:S01]  /*d2e0*/  ISETP.GT.AND P6, PT, R7, 0x59, !P6 ;  /* 0x000000590700780c */ /* 0x000fe200077c4270 */
[----:B------:R-:W-:-:S03]  /*d2f0*/  IMAD.IADD R7, R55, 0x1, R86 ;  /* 0x0000000137077824 */ /* 0x000fc600078e0256 */
        /* <DEDUP_REMOVED lines=14> */
.L_x_3948:
[----:B------:R-:W-:-:S13]  /*d3e0*/  ISETP.NE.AND P6, PT, R9, 0x1, PT ;  /* 0x000000010900780c */ /* 0x000fda0003fc5270 */
[----:B------:R-:W-:-:S05]  /*d3f0*/  @P6 IMAD.HI.U32 R10, R4, R10, RZ ;  /* 0x0000000a040a6227 */ /* 0x000fca00078e00ff */
[----:B------:R-:W-:-:S07]  /*d400*/  @P6 SHF.R.U32.HI R4, RZ, R11, R10 ;  /* 0x0000000bff046219 */ /* 0x000fce000001160a */
.L_x_3949:
[----:B------:R-:W-:Y:S05]  /*d410*/  BSYNC B1 ;  /* 0x0000000000017941 */ /* 0x000fea0003800000 */
.L_x_3947:
[----:B------:R-:W-:-:S05]  /*d420*/  IMAD R4, R4, R9, R63 ;  /* 0x0000000904047224 */ /* 0x000fca00078e023f */
[----:B------:R-:W-:Y:S02]  /*d430*/  VIADDMNMX R8, R4, R9, R8, PT ;  /* 0x0000000904087246 */ /* 0x000fe40003800108 */
[----:B------:R-:W-:-:S07]  /*d440*/  VIMNMX R7, R7, R4, !PT ;  /* 0x0000000407077248 */ /* 0x000fce0007fe0100 */
.L_x_3946:
[----:B------:R-:W-:Y:S05]  /*d450*/  BSYNC B0 ;  /* 0x0000000000007941 */ /* 0x000fea0003800000 */
.L_x_3945:
[----:B------:R-:W2:Y:S01]  /*d460*/  LDL.64 R10, [R1+0x420] ;  /* 0x00042000010a7983 */ /* 0x000ea20000100a00 */
[----:B------:R-:W-:Y:S02]  /*d470*/  ISETP.GT.AND P5, PT, R7, RZ, !P5 ;  /* 0x000000ff0700720c */ /* 0x000fe40006fa4270 */
        /* <DEDUP_REMOVED lines=51> */
[----:B------:R-:W-:Y:S02]  /*d7b0*/  ISETP.NE.AND P5, PT, R88, RZ, PT ;  /* 0x000000ff5800720c */ /* 0x000fe40003fa5270 */
[C---:B------:R-:W-:Y:S01]  /*d7c0*/  ISETP.GT.AND P0, PT, R7.reuse, 0x48, !P0 ;  /* 0x000000480700780c */ /* 0x040fe20004704270 */
[----:B------:R-:W3:Y:S01]  /*d7d0*/  LDL R88, [R1+0x440] ;  /* 0x0004400001587983 */ /* 0x000ee20000100800 */
        /* <DEDUP_REMOVED lines=16> */
[----:B--2---:R-:W-:Y:S02]  /*d8e0*/  FMNMX.FTZ R4, R168, R10, !PT ;  /* 0x0000000aa8047209 */ /* 0x004fe40007810000 */
[----:B------:R-:W-:Y:S02]  /*d8f0*/  ISETP.LT.OR P5, PT, R8, 0x42, P5 ;  /* 0x000000420800780c */ /* 0x000fe40002fa1670 */
[----:B------:R-:W-:Y:S02]  /*d900*/  FMNMX.FTZ R4, R84, R4, !PT ;  /* 0x0000000454047209 */ /* 0x000fe40007810000 */
[----:B------:R-:W-:-:S02]  /*d910*/  FSEL R44, R44, -INF , !P5 ;  /* 0xff8000002c2c7808 */ /* 0x000fc40006800000 */
[----:B------:R-:W-:Y:S02]  /*d920*/  FMNMX.FTZ R4, R170, R4, !PT ;  /* 0x00000004aa047209 */ /* 0x000fe40007810000 */
[C---:B------:R-:W-:Y:S02]  /*d930*/  ISETP.GT.AND P1, PT, R7.reuse, 0x49, !P1 ;  /* 0x000000490700780c */ /* 0x040fe40004f24270 */
[----:B------:R-:W-:Y:S02]  /*d940*/  FMNMX.FTZ R4, R82, R4, !PT ;  /* 0x0000000452047209 */ /* 0x000fe40007810000 */
[----:B------:R-:W-:Y:S02]  /*d950*/  ISETP.LT.OR P0, PT, R8, 0x49, P0 ;  /* 0x000000490800780c */ /* 0x000fe40000701670 */
[----:B------:R-:W-:Y:S02]  /*d960*/  FMNMX.FTZ R4, R68, R4, !PT ;  /* 0x0000000444047209 */ /* 0x000fe40007810000 */
[----:B------:R-:W-:-:S02]  /*d970*/  ISETP.GT.AND P2, PT, R7, 0x50, !P2 ;  /* 0x000000500700780c */ /* 0x000fc40005744270 */
[----:B------:R-:W-:Y:S02]  /*d980*/  FMNMX.FTZ R4, R80, R4, !PT ;  /* 0x0000000450047209 */ /* 0x000fe40007810000 */
[----:B------:R-:W-:Y:S02]  /*d990*/  ISETP.GT.AND P3, PT, R7, 0x51, !P3 ;  /* 0x000000510700780c */ /* 0x000fe40005f64270 */
[----:B------:R-:W-:Y:S02]  /*d9a0*/  FMNMX.FTZ R4, R70, R4, !PT ;  /* 0x0000000446047209 */ /* 0x000fe40007810000 */
[----:B------:R-:W-:Y:S02]  /*d9b0*/  ISETP.NE.AND P6, PT, R14, RZ, PT ;  /* 0x000000ff0e00720c */ /* 0x000fe40003fc5270 */
        /* <DEDUP_REMOVED lines=30> */
[----:B------:R-:W-:Y:S02]  /*dba0*/  ISETP.LT.OR P1, PT, R8, 0x4a, P1 ;  /* 0x0000004a0800780c */ /* 0x000fe40000f21670 */
[----:B------:R-:W-:Y:S02]  /*dbb0*/  FSEL R38, R38, -INF , !P0 ;  /* 0xff80000026267808 */ /* 0x000fe40004000000 */
        /* <DEDUP_REMOVED lines=22> */
[----:B------:R-:W-:-:S02]  /*dd20*/  FMNMX.FTZ R7, R61, R4, !PT ;  /* 0x000000043d077209 */ /* 0x000fc40007810000 */
        /* <DEDUP_REMOVED lines=12> */
[C---:B------:R-:W-:Y:S02]  /*ddf0*/  FSETP.NEU.FTZ.AND P0, PT, R14.reuse, -INF , PT ;  /* 0xff8000000e00780b */ /* 0x040fe40003f1d000 */
        /* <DEDUP_REMOVED lines=13> */
[-C--:B------:R-:W-:Y:S01]  /*ded0*/  FFMA.FTZ R13, R84, R88.reuse, -R9 ;  /* 0x00000058540d7223 */ /* 0x080fe20000010809 */
[-C--:B------:R-:W-:Y:S01]  /*dee0*/  FFMA.FTZ R169, R55, R88.reuse, -R7 ;  /* 0x0000005837a97223 */ /* 0x080fe20000010807 */
[----:B------:R-:W-:Y:S01]  /*def0*/  MUFU.EX2 R168, R168 ;  /* 0x000000a800a87308 */ /* 0x000fe20000000800 */
[-CC-:B------:R-:W-:Y:S01]  /*df00*/  FFMA.FTZ R196, R24, R88.reuse, -R9.reuse ;  /* 0x0000005818c47223 */ /* 0x180fe20000010809 */
[-C--:B------:R-:W-:Y:S01]  /*df10*/  FFMA.FTZ R170, R170, R88.reuse, -R9 ;  /* 0x00000058aaaa7223 */ /* 0x080fe20000010809 */
[----:B------:R-:W-:-:S05]  /*df20*/  FFMA.FTZ R31, R41, R88, -R7 ;  /* 0x00000058291f7223 */ /* 0x000fca0000010807 */
[----:B------:R-:W2:Y:S01]  /*df30*/  MUFU.EX2 R63, R19 ;  /* 0x00000013003f7308 */ /* 0x000ea20000000800 */
[-C--:B------:R-:W-:Y:S01]  /*df40*/  FFMA.FTZ R37, R82, R88.reuse, -R9 ;  /* 0x0000005852257223 */ /* 0x080fe20000010809 */
[----:B------:R-:W-:-:S06]  /*df50*/  FFMA.FTZ R171, R53, R88, -R7 ;  /* 0x0000005835ab7223 */ /* 0x000fcc0000010807 */
[----:B------:R-:W-:Y:S08]  /*df60*/  MUFU.EX2 R32, R32 ;  /* 0x0000002000207308 */ /* 0x000ff00000000800 */
[----:B------:R-:W0:Y:S01]  /*df70*/  MUFU.EX2 R24, R11 ;  /* 0x0000000b00187308 */ /* 0x000e220000000800 */
[----:B------:R-:W-:-:S07]  /*df80*/  FFMA.FTZ R36, R68, R88, -R9 ;  /* 0x0000005844247223 */ /* 0x000fce0000010809 */
[----:B------:R-:W1:Y:S01]  /*df90*/  MUFU.EX2 R13, R13 ;  /* 0x0000000d000d7308 */ /* 0x000e620000000800 */
[----:B------:R-:W-:-:S07]  /*dfa0*/  FFMA.FTZ R30, R47, R88, -R7 ;  /* 0x000000582f1e7223 */ /* 0x000fce0000010807 */
[----:B------:R-:W3:Y:S01]  /*dfb0*/  MUFU.EX2 R169, R169 ;  /* 0x000000a900a97308 */ /* 0x000ee20000000800 */
[----:B------:R-:W-:-:S07]  /*dfc0*/  FFMA.FTZ R172, R80, R88, -R9 ;  /* 0x0000005850ac7223 */ /* 0x000fce0000010809 */
[----:B------:R-:W4:Y:S01]  /*dfd0*/  MUFU.EX2 R170, R170 ;  /* 0x000000aa00aa7308 */ /* 0x000f220000000800 */
[----:B------:R-:W-:-:S07]  /*dfe0*/  FFMA.FTZ R173, R51, R88, -R7 ;  /* 0x0000005833ad7223 */ /* 0x000fce0000010807 */
[----:B------:R-:W4:Y:S01]  /*dff0*/  MUFU.EX2 R31, R31 ;  /* 0x0000001f001f7308 */ /* 0x000f220000000800 */
[----:B--2---:R-:W-:Y:S01]  /*e000*/  FFMA.FTZ R4, R63, R4, R168 ;  /* 0x000000043f047223 */ /* 0x004fe200000100a8 */
[----:B------:R-:W-:-:S06]  /*e010*/  FFMA.FTZ R35, R70, R88, -R9 ;  /* 0x0000005846237223 */ /* 0x000fcc0000010809 */
[----:B------:R-:W2:Y:S01]  /*e020*/  MUFU.EX2 R37, R37 ;  /* 0x0000002500257308 */ /* 0x000ea20000000800 */
[----:B0-----:R-:W-:Y:S01]  /*e030*/  FFMA.FTZ R8, R5, R24, R32 ;  /* 0x0000001805087223 */ /* 0x001fe20000010020 */
[----:B------:R-:W-:-:S06]  /*e040*/  FFMA.FTZ R29, R29, R88, -R7 ;  /* 0x000000581d1d7223 */ /* 0x000fcc0000010807 */
[----:B------:R-:W0:Y:S01]  /*e050*/  MUFU.EX2 R171, R171 ;  /* 0x000000ab00ab7308 */ /* 0x000e220000000800 */
[----:B-1----:R-:W-:Y:S01]  /*e060*/  FADD.FTZ R5, R13, R4 ;  /* 0x000000040d057221 */ /* 0x002fe20000010000 */
[----:B------:R-:W-:-:S06]  /*e070*/  FFMA.FTZ R174, R76, R88, -R9 ;  /* 0x000000584cae7223 */ /* 0x000fcc0000010809 */
[----:B------:R-:W1:Y:S01]  /*e080*/  MUFU.EX2 R36, R36 ;  /* 0x0000002400247308 */ /* 0x000e620000000800 */
        /* <DEDUP_REMOVED lines=9> */
[-CC-:B------:R-:W-:Y:S01]  /*e120*/  FFMA.FTZ R21, R20, R88.reuse, -R9.reuse ;  /* 0x0000005814157223 */ /* 0x180fe20000010809 */
[-CC-:B------:R-:W-:Y:S01]  /*e130*/  FFMA.FTZ R176, R74, R88.reuse, -R9.reuse ;  /* 0x000000584ab07223 */ /* 0x180fe20000010809 */
[----:B------:R-:W-:-:S05]  /*e140*/  FFMA.FTZ R33, R66, R88, -R9 ;  /* 0x0000005842217223 */ /* 0x000fca0000010809 */
[----:B------:R-:W4:Y:S01]  /*e150*/  MUFU.EX2 R35, R35 ;  /* 0x0000002300237308 */ /* 0x000f220000000800 */
[-CC-:B------:R-:W-:Y:S01]  /*e160*/  FFMA.FTZ R178, R72, R88.reuse, -R9.reuse ;  /* 0x0000005848b27223 */ /* 0x180fe20000010809 */
[-CC-:B------:R-:W-:Y:S01]  /*e170*/  FFMA.FTZ R224, R64, R88.reuse, -R9.reuse ;  /* 0x0000005840e07223 */ /* 0x180fe20000010809 */
[-CC-:B------:R-:W-:Y:S01]  /*e180*/  FFMA.FTZ R225, R60, R88.reuse, -R9.reuse ;  /* 0x000000583ce17223 */ /* 0x180fe20000010809 */
[----:B------:R-:W-:-:S04]  /*e190*/  FFMA.FTZ R222, R58, R88, -R9 ;  /* 0x000000583ade7223 */ /* 0x000fc80000010809 */
[----:B------:R-:W4:Y:S01]  /*e1a0*/  MUFU.EX2 R29, R29 ;  /* 0x0000001d001d7308 */ /* 0x000f220000000800 */
[-CC-:B------:R-:W-:Y:S01]  /*e1b0*/  FFMA.FTZ R223, R62, R88.reuse, -R9.reuse ;  /* 0x000000583edf7223 */ /* 0x180fe20000010809 */
[-CC-:B------:R-:W-:Y:S01]  /*e1c0*/  FFMA.FTZ R204, R56, R88.reuse, -R9.reuse ;  /* 0x0000005838cc7223 */ /* 0x180fe20000010809 */
[-CC-:B------:R-:W-:Y:S01]  /*e1d0*/  FFMA.FTZ R203, R54, R88.reuse, -R9.reuse ;  /* 0x0000005836cb7223 */ /* 0x180fe20000010809 */
[-CC-:B------:R-:W-:Y:S01]  /*e1e0*/  FFMA.FTZ R202, R52, R88.reuse, -R9.reuse ;  /* 0x0000005834ca7223 */ /* 0x180fe20000010809 */
[-CC-:B------:R-:W-:Y:S01]  /*e1f0*/  FFMA.FTZ R201, R50, R88.reuse, -R9.reuse ;  /* 0x0000005832c97223 */ /* 0x180fe20000010809 */
[-CC-:B------:R-:W-:Y:S01]  /*e200*/  FFMA.FTZ R195, R48, R88.reuse, -R9.reuse ;  /* 0x0000005830c37223 */ /* 0x180fe20000010809 */
[-C--:B------:R-:W-:Y:S01]  /*e210*/  FFMA.FTZ R20, R46, R88.reuse, -R9 ;  /* 0x000000582e147223 */ /* 0x080fe20000010809 */
[----:B------:R-:W4:Y:S01]  /*e220*/  MUFU.EX2 R174, R174 ;  /* 0x000000ae00ae7308 */ /* 0x000f220000000800 */
[----:B--2---:R-:W-:Y:S01]  /*e230*/  FADD.FTZ R5, R37, R4 ;  /* 0x0000000425057221 */ /* 0x004fe20000010000 */
[----:B0-----:R-:W-:Y:S01]  /*e240*/  FADD.FTZ R9, R171, R8 ;  /* 0x00000008ab097221 */ /* 0x001fe20000010000 */
[----:B------:R-:W-:-:S05]  /*e250*/  FFMA.FTZ R177, R49, R88, -R7 ;  /* 0x0000005831b17223 */ /* 0x000fca0000010807 */
[----:B------:R-:W0:Y:S01]  /*e260*/  MUFU.EX2 R175, R175 ;  /* 0x000000af00af7308 */ /* 0x000e220000000800 */
[----:B-1----:R-:W-:Y:S01]  /*e270*/  FADD.FTZ R5, R36, R5 ;  /* 0x0000000524057221 */ /* 0x002fe20000010000 */
[----:B---3--:R-:W-:Y:S01]  /*e280*/  FADD.FTZ R4, R30, R9 ;  /* 0x000000091e047221 */ /* 0x008fe20000010000 */
[----:B------:R-:W-:-:S05]  /*e290*/  FFMA.FTZ R179, R27, R88, -R7 ;  /* 0x000000581bb37223 */ /* 0x000fca0000010807 */
[----:B------:R-:W1:Y:S01]  /*e2a0*/  MUFU.EX2 R34, R34 ;  /* 0x0000002200227308 */ /* 0x000e620000000800 */
[----:B----4-:R-:W-:Y:S01]  /*e2b0*/  FADD.FTZ R8, R172, R5 ;  /* 0x00000005ac087221 */ /* 0x010fe20000010000 */
[----:B------:R-:W-:-:S06]  /*e2c0*/  FADD.FTZ R4, R173, R4 ;  /* 0x00000004ad047221 */ /* 0x000fcc0000010000 */
[----:B------:R-:W2:Y:S01]  /*e2d0*/  MUFU.EX2 R28, R28 ;  /* 0x0000001c001c7308 */ /* 0x000ea20000000800 */
[----:B------:R-:W-:Y:S01]  /*e2e0*/  FFMA.FTZ R12, R15, R88, -R7 ;  /* 0x000000580f0c7223 */ /* 0x000fe20000010807 */
[----:B------:R-:W-:-:S06]  /*e2f0*/  FADD.FTZ R5, R35, R8 ;  /* 0x0000000823057221 */ /* 0x000fcc0000010000 */
[----:B------:R-:W3:Y:S01]  /*e300*/  MUFU.EX2 R176, R176 ;  /* 0x000000b000b07308 */ /* 0x000ee20000000800 */
[----:B------:R-:W-:Y:S01]  /*e310*/  FADD.FTZ R4, R29, R4 ;  /* 0x000000041d047221 */ /* 0x000fe20000010000 */
[----:B------:R-:W-:-:S06]  /*e320*/  FFMA.FTZ R220, R25, R88, -R7 ;  /* 0x0000005819dc7223 */ /* 0x000fcc0000010807 */
[----:B------:R-:W4:Y:S01]  /*e330*/  MUFU.EX2 R177, R177 ;  /* 0x000000b100b17308 */ /* 0x000f220000000800 */
[----:B------:R-:W-:Y:S01]  /*e340*/  FADD.FTZ R5, R174, R5 ;  /* 0x00000005ae057221 */ /* 0x000fe20000010000 */
[----:B0-----:R-:W-:-:S06]  /*e350*/  FADD.FTZ R9, R175, R4 ;  /* 0x00000004af097221 */ /* 0x001fcc0000010000 */
[----:B------:R-:W0:Y:S01]  /*e360*/  MUFU.EX2 R33, R33 ;  /* 0x0000002100217308 */ /* 0x000e220000000800 */
[----:B------:R-:W-:-:S07]  /*e370*/  FFMA.FTZ R221, R18, R88, -R7 ;  /* 0x0000005812dd7223 */ /* 0x000fce0000010807 */
[----:B------:R-:W0:Y:S01]  /*e380*/  MUFU.EX2 R179, R179 ;  /* 0x000000b300b37308 */ /* 0x000e220000000800 */
[----:B-1----:R-:W-:Y:S01]  /*e390*/  FADD.FTZ R5, R34, R5 ;  /* 0x0000000522057221 */ /* 0x002fe20000010000 */
[----:B--2---:R-:W-:-:S06]  /*e3a0*/  FADD.FTZ R4, R28, R9 ;  /* 0x000000091c047221 */ /* 0x004fcc0000010000 */
[----:B------:R-:W1:Y:S01]  /*e3b0*/  MUFU.EX2 R178, R178 ;  /* 0x000000b200b27308 */ /* 0x000e620000000800 */
        /* <DEDUP_REMOVED lines=8> */
[----:B------:R-:W-:-:S06]  /*e440*/  FADD.FTZ R9, R179, R4 ;  /* 0x00000004b3097221 */ /* 0x000fcc0000010000 */
        /* <DEDUP_REMOVED lines=40> */
[----:B------:R-:W3:Y:S08]  /*e6d0*/  MUFU.EX2 R196, R196 ;  /* 0x000000c400c47308 */ /* 0x000ef00000000800 */
[----:B------:R-:W4:Y:S01]  /*e6e0*/  MUFU.EX2 R19, R19 ;  /* 0x0000001300137308 */ /* 0x000f220000000800 */
[----:B0-----:R-:W-:Y:S01]  /*e6f0*/  FADD.FTZ R8, R201, R8 ;  /* 0x00000008c9087221 */ /* 0x001fe20000010000 */
[----:B------:R-:W-:-:S06]  /*e700*/  FADD.FTZ R5, R198, R5 ;  /* 0x00000005c6057221 */ /* 0x000fcc0000010000 */
[----:B------:R-:W0:Y:S08]  /*e710*/  MUFU.EX2 R21, R21 ;  /* 0x0000001500157308 */ /* 0x000e300000000800 */
[----:B------:R-:W0:Y:S01]  /*e720*/  MUFU.EX2 R14, R14 ;  /* 0x0000000e000e7308 */ /* 0x000e220000000800 */
[----:B-1----:R-:W-:Y:S01]  /*e730*/  FADD.FTZ R7, R195, R8 ;  /* 0x00000008c3077221 */ /* 0x002fe20000010000 */
[----:B--2---:R-:W-:-:S06]  /*e740*/  FADD.FTZ R4, R18, R5 ;  /* 0x0000000512047221 */ /* 0x004fcc0000010000 */
[----:B------:R-:W1:Y:S08]  /*e750*/  MUFU.EX2 R20, R20 ;  /* 0x0000001400147308 */ /* 0x000e700000000800 */
[----:B------:R-:W2:Y:S01]  /*e760*/  MUFU.EX2 R15, R15 ;  /* 0x0000000f000f7308 */ /* 0x000ea20000000800 */
[----:B---3--:R-:W-:Y:S01]  /*e770*/  FADD.FTZ R8, R196, R7 ;  /* 0x00000007c4087221 */ /* 0x008fe20000010000 */
[----:B----4-:R-:W-:-:S03]  /*e780*/  FADD.FTZ R5, R19, R4 ;  /* 0x0000000413057221 */ /* 0x010fc60000010000 */
[----:B0-----:R-:W-:Y:S01]  /*e790*/  FADD.FTZ R7, R21, R8 ;  /* 0x0000000815077221 */ /* 0x001fe20000010000 */
[----:B------:R-:W-:-:S03]  /*e7a0*/  FADD.FTZ R4, R14, R5 ;  /* 0x000000050e047221 */ /* 0x000fc60000010000 */
[----:B-1----:R-:W-:Y:S01]  /*e7b0*/  FADD.FTZ R8, R20, R7 ;  /* 0x0000000714087221 */ /* 0x002fe20000010000 */
[----:B------:R0:W-:Y:S01]  /*e7c0*/  STL [R1+0x424], R6 ;  /* 0x0004240601007387 */ /* 0x0001e20000100800 */
[----:B--2---:R-:W-:-:S05]  /*e7d0*/  FADD.FTZ R9, R15, R4 ;  /* 0x000000040f097221 */ /* 0x004fca0000010000 */
[----:B------:R1:W-:Y:S04]  /*e7e0*/  STL.64 [R1+0x430], R8 ;  /* 0x0004300801007387 */ /* 0x0003e80000100a00 */
[----:B------:R-:W2:Y:S01]  /*e7f0*/  LD.E R7, desc[UR44][R16.64+0x210] ;  /* 0x0002102c10077980 */ /* 0x000ea2000c101900 */
[----:B------:R-:W-:-:S04]  /*e800*/  UIADD3 UR4, UP0, UR37, 0x210, URZ ;  /* 0x0000021025047890 */ /* 0x000fc8000ff1e03f */
[----:B------:R-:W-:Y:S02]  /*e810*/  ULOP3.LUT UR5, UR4, 0x4, URZ, 0xfc, !UPT ;  /* 0x0000000404057892 */ /* 0x000fe4000f8efc3f */
[----:B------:R-:W-:-:S04]  /*e820*/  UIADD3.X UR6, URZ, UR36, URZ, UP0, !UPT ;  /* 0x000000243f067290 */ /* 0x000fc800087fe43f */
[----:B------:R-:W-:Y:S02]  /*e830*/  IMAD.U32 R4, RZ, RZ, UR5 ;  /* 0x00000005ff047e24 */ /* 0x000fe4000f8e00ff */
[----:B------:R-:W-:Y:S02]  /*e840*/  IMAD.U32 R5, RZ, RZ, UR6 ;  /* 0x00000006ff057e24 */ /* 0x000fe4000f8e00ff */
[----:B--2---:R-:W-:-:S05]  /*e850*/  FMUL.FTZ R7, R63, R7 ;  /* 0x000000073f077220 */ /* 0x004fca0000410000 */
[----:B------:R2:W-:Y:S04]  /*e860*/  ST.E desc[UR44][R16.64+0x210], R7 ;  /* 0x0002100710007985 */ /* 0x0005e8000c10192c */
[----:B------:R-:W3:Y:S02]  /*e870*/  LD.E R10, desc[UR44][R4.64] ;  /* 0x0000002c040a7980 */ /* 0x000ee4000c101900 */
[----:B---3--:R-:W-:-:S05]  /*e880*/  FMUL.FTZ R11, R63, R10 ;  /* 0x0000000a3f0b7220 */ /* 0x008fca0000410000 */
[----:B------:R3:W-:Y:S04]  /*e890*/  ST.E desc[UR44][R4.64], R11 ;  /* 0x0000000b04007985 */ /* 0x0007e8000c10192c */
[----:B------:R-:W4:Y:S04]  /*e8a0*/  LD.E R54, desc[UR44][R16.64+0x224] ;  /* 0x0002242c10367980 */ /* 0x000f28000c101900 */
[----:B------:R-:W2:Y:S04]  /*e8b0*/  LD.E R226, desc[UR44][R16.64+0x404] ;  /* 0x0004042c10e27980 */ /* 0x000ea8000c101900 */
        /* <DEDUP_REMOVED lines=58> */
[----:B-1----:R-:W3:Y:S04]  /*ec60*/  LD.E R8, desc[UR44][R16.64+0x3f4] ;  /* 0x0003f42c10087980 */ /* 0x002ee8000c101900 */
[----:B------:R-:W3:Y:S01]  /*ec70*/  LD.E R10, desc[UR44][R16.64+0x400] ;  /* 0x0004002c100a7980 */ /* 0x000ee2000c101900 */
[----:B------:R-:W-:Y:S01]  /*ec80*/  ULOP3.LUT UR5, UR4, 0x8, URZ, 0xfc, !UPT ;  /* 0x0000000804057892 */ /* 0x000fe2000f8efc3f */
[C---:B----4-:R-:W-:Y:S01]  /*ec90*/  FMUL.FTZ R9, R63.reuse, R54 ;  /* 0x000000363f097220 */ /* 0x050fe20000410000 */
[----:B--2---:R-:W-:-:S04]  /*eca0*/  FMUL.FTZ R43, R63, R226 ;  /* 0x000000e23f2b7220 */ /* 0x004fc80000410000 */
[----:B------:R0:W-:Y:S01]  /*ecb0*/  ST.E desc[UR44][R16.64+0x224], R9 ;  /* 0x0002240910007985 */ /* 0x0001e2000c10192c */
[C---:B---3--:R-:W-:Y:S01]  /*ecc0*/  FMUL.FTZ R7, R63.reuse, R52 ;  /* 0x000000343f077220 */ /* 0x048fe20000410000 */
[C---:B------:R-:W-:Y:S01]  /*ecd0*/  FMUL.FTZ R11, R63.reuse, R56 ;  /* 0x000000383f0b7220 */ /* 0x040fe20000410000 */
[C---:B------:R-:W-:Y:S01]  /*ece0*/  FMUL.FTZ R25, R63.reuse, R58 ;  /* 0x0000003a3f197220 */ /* 0x040fe20000410000 */
[C---:B------:R-:W-:Y:S01]  /*ecf0*/  FMUL.FTZ R27, R63.reuse, R60 ;  /* 0x0000003c3f1b7220 */ /* 0x040fe20000410000 */
[----:B------:R-:W-:Y:S01]  /*ed00*/  ST.E desc[UR44][R16.64+0x404], R43 ;  /* 0x0004042b10007985 */ /* 0x000fe2000c10192c */
[----:B0-----:R-:W-:-:S03]  /*ed10*/  FMUL.FTZ R9, R63, R68 ;  /* 0x000000443f097220 */ /* 0x001fc60000410000 */
[----:B------:R0:W-:Y:S01]  /*ed20*/  ST.E desc[UR44][R16.64+0x220], R7 ;  /* 0x0002200710007985 */ /* 0x0001e2000c10192c */
[----:B------:R-:W-:-:S03]  /*ed30*/  FMUL.FTZ R39, R63, R62 ;  /* 0x0000003e3f277220 */ /* 0x000fc60000410000 */
[----:B------:R1:W-:Y:S01]  /*ed40*/  ST.E desc[UR44][R16.64+0x230], R11 ;  /* 0x0002300b10007985 */ /* 0x0003e2000c10192c */
[----:B------:R-:W-:-:S03]  /*ed50*/  FMUL.FTZ R41, R63, R64 ;  /* 0x000000403f297220 */ /* 0x000fc60000410000 */
[----:B------:R2:W-:Y:S04]  /*ed60*/  ST.E desc[UR44][R16.64+0x234], R25 ;  /* 0x0002341910007985 */ /* 0x0005e8000c10192c */
[----:B------:R3:W-:Y:S01]  /*ed70*/  ST.E desc[UR44][R16.64+0x240], R27 ;  /* 0x0002401b10007985 */ /* 0x0007e2000c10192c */
[C---:B0-----:R-:W-:Y:S01]  /*ed80*/  FMUL.FTZ R7, R63.reuse, R66 ;  /* 0x000000423f077220 */ /* 0x041fe20000410000 */
[C---:B------:R-:W-:Y:S02]  /*ed90*/  FMUL.FTZ R43, R63.reuse, R70 ;  /* 0x000000463f2b7220 */ /* 0x040fe40000410000 */
[----:B------:R0:W-:Y:S01]  /*eda0*/  ST.E desc[UR44][R16.64+0x260], R9 ;  /* 0x0002600910007985 */ /* 0x0001e2000c10192c */
[C---:B------:R-:W-:Y:S01]  /*edb0*/  FMUL.FTZ R45, R63.reuse, R72 ;  /* 0x000000483f2d7220 */ /* 0x040fe20000410000 */
[C---:B-1----:R-:W-:Y:S01]  /*edc0*/  FMUL.FTZ R11, R63.reuse, R74 ;  /* 0x0000004a3f0b7220 */ /* 0x042fe20000410000 */
[C---:B--2---:R-:W-:Y:S01]  /*edd0*/  FMUL.FTZ R25, R63.reuse, R76 ;  /* 0x0000004c3f197220 */ /* 0x044fe20000410000 */
[C---:B---3--:R-:W-:Y:S01]  /*ede0*/  FMUL.FTZ R27, R63.reuse, R78 ;  /* 0x0000004e3f1b7220 */ /* 0x048fe20000410000 */
[----:B------:R1:W-:Y:S01]  /*edf0*/  ST.E desc[UR44][R16.64+0x244], R39 ;  /* 0x0002442710007985 */ /* 0x0003e2000c10192c */
[----:B0-----:R-:W-:-:S03]  /*ee00*/  FMUL.FTZ R9, R63, R86 ;  /* 0x000000563f097220 */ /* 0x001fc60000410000 */
[----:B------:R0:W-:Y:S04]  /*ee10*/  ST.E desc[UR44][R16.64+0x250], R41 ;  /* 0x0002502910007985 */ /* 0x0001e8000c10192c */
[----:B------:R2:W-:Y:S04]  /*ee20*/  ST.E desc[UR44][R16.64+0x254], R7 ;  /* 0x0002540710007985 */ /* 0x0005e8000c10192c */
[----:B------:R3:W-:Y:S01]  /*ee30*/  ST.E desc[UR44][R16.64+0x264], R43 ;  /* 0x0002642b10007985 */ /* 0x0007e2000c10192c */
[----:B-1----:R-:W-:-:S03]  /*ee40*/  FMUL.FTZ R39, R63, R80 ;  /* 0x000000503f277220 */ /* 0x002fc60000410000 */
[----:B------:R1:W-:Y:S01]  /*ee50*/  ST.E desc[UR44][R16.64+0x270], R45 ;  /* 0x0002702d10007985 */ /* 0x0003e2000c10192c */
[----:B0-----:R-:W-:-:S03]  /*ee60*/  FMUL.FTZ R41, R63, R82 ;  /* 0x000000523f297220 */ /* 0x001fc60000410000 */
[----:B------:R0:W-:Y:S01]  /*ee70*/  ST.E desc[UR44][R16.64+0x274], R11 ;  /* 0x0002740b10007985 */ /* 0x0001e2000c10192c */
[----:B--2---:R-:W-:-:S03]  /*ee80*/  FMUL.FTZ R7, R63, R84 ;  /* 0x000000543f077220 */ /* 0x004fc60000410000 */
[----:B------:R2:W-:Y:S01]  /*ee90*/  ST.E desc[UR44][R16.64+0x280], R25 ;  /* 0x0002801910007985 */ /* 0x0005e2000c10192c */
[----:B---3--:R-:W-:-:S03]  /*eea0*/  FMUL.FTZ R43, R63, R90 ;  /* 0x0000005a3f2b7220 */ /* 0x008fc60000410000 */
[----:B------:R3:W-:Y:S01]  /*eeb0*/  ST.E desc[UR44][R16.64+0x284], R27 ;  /* 0x0002841b10007985 */ /* 0x0007e2000c10192c */
[C---:B-1----:R-:W-:Y:S01]  /*eec0*/  FMUL.FTZ R45, R63.reuse, R92 ;  /* 0x0000005c3f2d7220 */ /* 0x042fe20000410000 */
[C---:B0-----:R-:W-:Y:S02]  /*eed0*/  FMUL.FTZ R11, R63.reuse, R88 ;  /* 0x000000583f0b7220 */ /* 0x041fe40000410000 */
[----:B------:R0:W-:Y:S01]  /*eee0*/  ST.E desc[UR44][R16.64+0x2a4], R9 ;  /* 0x0002a40910007985 */ /* 0x0001e2000c10192c */
[C---:B--2---:R-:W-:Y:S01]  /*eef0*/  FMUL.FTZ R25, R63.reuse, R94 ;  /* 0x0000005e3f197220 */ /* 0x044fe20000410000 */
[C---:B---3--:R-:W-:Y:S02]  /*ef00*/  FMUL.FTZ R27, R63.reuse, R96 ;  /* 0x000000603f1b7220 */ /* 0x048fe40000410000 */
[----:B------:R1:W-:Y:S01]  /*ef10*/  ST.E desc[UR44][R16.64+0x290], R39 ;  /* 0x0002902710007985 */ /* 0x0003e2000c10192c */
[----:B0-----:R-:W-:-:S03]  /*ef20*/  FMUL.FTZ R9, R63, R104 ;  /* 0x000000683f097220 */ /* 0x001fc60000410000 */
[----:B------:R0:W-:Y:S04]  /*ef30*/  ST.E desc[UR44][R16.64+0x294], R41 ;  /* 0x0002942910007985 */ /* 0x0001e8000c10192c */
[----:B------:R2:W-:Y:S01]  /*ef40*/  ST.E desc[UR44][R16.64+0x2a0], R7 ;  /* 0x0002a00710007985 */ /* 0x0005e2000c10192c */
[----:B-1----:R-:W-:-:S03]  /*ef50*/  FMUL.FTZ R39, R63, R100 ;  /* 0x000000643f277220 */ /* 0x002fc60000410000 */
[----:B------:R1:W-:Y:S04]  /*ef60*/  ST.E desc[UR44][R16.64+0x2b0], R11 ;  /* 0x0002b00b10007985 */ /* 0x0003e8000c10192c */
[----:B------:R3:W-:Y:S01]  /*ef70*/  ST.E desc[UR44][R16.64+0x2b4], R43 ;  /* 0x0002b42b10007985 */ /* 0x0007e2000c10192c */
[----:B0-----:R-:W-:-:S03]  /*ef80*/  FMUL.FTZ R41, R63, R102 ;  /* 0x000000663f297220 */ /* 0x001fc60000410000 */
[----:B------:R0:W-:Y:S01]  /*ef90*/  ST.E desc[UR44][R16.64+0x2c0], R45 ;  /* 0x0002c02d10007985 */ /* 0x0001e2000c10192c */
[----:B--2---:R-:W-:-:S03]  /*efa0*/  FMUL.FTZ R7, R63, R98 ;  /* 0x000000623f077220 */ /* 0x004fc60000410000 */
[----:B------:R2:W-:Y:S01]  /*efb0*/  ST.E desc[UR44][R16.64+0x2c4], R25 ;  /* 0x0002c41910007985 */ /* 0x0005e2000c10192c */
[----:B-1----:R-:W-:-:S03]  /*efc0*/  FMUL.FTZ R11, R63, R106 ;  /* 0x0000006a3f0b7220 */ /* 0x002fc60000410000 */
[----:B------:R1:W-:Y:S01]  /*efd0*/  ST.E desc[UR44][R16.64+0x2d0], R27 ;  /* 0x0002d01b10007985 */ /* 0x0003e2000c10192c */
[C---:B---3--:R-:W-:Y:S01]  /*efe0*/  FMUL.FTZ R43, R63.reuse, R110 ;  /* 0x0000006e3f2b7220 */ /* 0x048fe20000410000 */
[C---:B0-----:R-:W-:Y:S02]  /*eff0*/  FMUL.FTZ R45, R63.reuse, R112 ;  /* 0x000000703f2d7220 */ /* 0x041fe40000410000 */
[----:B------:R0:W-:Y:S01]  /*f000*/  ST.E desc[UR44][R16.64+0x2f0], R9 ;  /* 0x0002f00910007985 */ /* 0x0001e2000c10192c */
[C---:B--2---:R-:W-:Y:S01]  /*f010*/  FMUL.FTZ R25, R63.reuse, R108 ;  /* 0x0000006c3f197220 */ /* 0x044fe20000410000 */
[C---:B-1----:R-:W-:Y:S02]  /*f020*/  FMUL.FTZ R27, R63.reuse, R114 ;  /* 0x000000723f1b7220 */ /* 0x042fe40000410000 */
        /* <DEDUP_REMOVED lines=41> */
[----:B------:R1:W-:Y:S01]  /*f2c0*/  ST.E desc[UR44][R16.64+0x384], R41 ;  /* 0x0003842910007985 */ /* 0x0003e2000c10192c */
[----:B------:R-:W-:-:S03]  /*f2d0*/  FMUL.FTZ R47, R63, R8 ;  /* 0x000000083f2f7220 */ /* 0x000fc60000410000 */
        /* <DEDUP_REMOVED lines=8> */
[----:B------:R-:W-:Y:S02]  /*f360*/  IMAD.U32 R8, RZ, RZ, UR5 ;  /* 0x00000005ff087e24 */ /* 0x000fe4000f8e00ff */
[C---:B0-----:R-:W-:Y:S01]  /*f370*/  FMUL.FTZ R27, R63.reuse, R42 ;  /* 0x0000002a3f1b7220 */ /* 0x041fe20000410000 */
[----:B------:R0:W-:Y:S01]  /*f380*/  ST.E desc[UR44][R16.64+0x3b4], R9 ;  /* 0x0003b40910007985 */ /* 0x0001e2000c10192c */
[C---:B--2---:R-:W-:Y:S01]  /*f390*/  FMUL.FTZ R43, R63.reuse, R26 ;  /* 0x0000001a3f2b7220 */ /* 0x044fe20000410000 */
[C---:B-1----:R-:W-:Y:S01]  /*f3a0*/  FMUL.FTZ R45, R63.reuse, R6 ;  /* 0x000000063f2d7220 */ /* 0x042fe20000410000 */
[----:B------:R-:W-:Y:S01]  /*f3b0*/  FMUL.FTZ R63, R63, R10 ;  /* 0x0000000a3f3f7220 */ /* 0x000fe20000410000 */
[----:B0-----:R-:W-:Y:S01]  /*f3c0*/  IMAD.U32 R9, RZ, RZ, UR6 ;  /* 0x00000006ff097e24 */ /* 0x001fe2000f8e00ff */
        /* <DEDUP_REMOVED lines=9> */
[----:B------:R2:W-:Y:S04]  /*f460*/  ST.E desc[UR44][R16.64+0x400], R63 ;  /* 0x0004003f10007985 */ /* 0x0005e8000c10192c */
[----:B0-----:R-:W3:Y:S01]  /*f470*/  LD.E R11, desc[UR44][R8.64] ;  /* 0x0000002c080b7980 */ /* 0x001ee2000c101900 */
[----:B------:R-:W-:Y:S01]  /*f480*/  ULOP3.LUT UR4, UR4, 0xc, URZ, 0xfc, !UPT ;  /* 0x0000000c04047892 */ /* 0x000fe2000f8efc3f */
[----:B------:R-:W-:-:S05]  /*f490*/  IMAD.U32 R7, RZ, RZ, UR6 ;  /* 0x00000006ff077e24 */ /* 0x000fca000f8e00ff */
[----:B------:R-:W-:Y:S02]  /*f4a0*/  IMAD.U32 R6, RZ, RZ, UR4 ;  /* 0x00000004ff067e24 */ /* 0x000fe4000f8e00ff */
[----:B---3--:R-:W-:-:S05]  /*f4b0*/  FMUL.FTZ R11, R24, R11 ;  /* 0x0000000b180b7220 */ /* 0x008fca0000410000 */
[----:B------:R0:W-:Y:S04]  /*f4c0*/  ST.E desc[UR44][R8.64], R11 ;  /* 0x0000000b08007985 */ /* 0x0001e8000c10192c */
[----:B-1----:R-:W3:Y:S02]  /*f4d0*/  LD.E R25, desc[UR44][R6.64] ;  /* 0x0000002c06197980 */ /* 0x002ee4000c101900 */
[----:B---3--:R-:W-:-:S05]  /*f4e0*/  FMUL.FTZ R25, R24, R25 ;  /* 0x0000001918197220 */ /* 0x008fca0000410000 */
[----:B------:R1:W-:Y:S04]  /*f4f0*/  ST.E desc[UR44][R6.64], R25 ;  /* 0x0000001906007985 */ /* 0x0003e8000c10192c */
[----:B------:R-:W3:Y:S04]  /*f500*/  LD.E R61, desc[UR44][R16.64+0x228] ;  /* 0x0002282c103d7980 */ /* 0x000ee8000c101900 */
[----:B------:R-:W4:Y:S04]  /*f510*/  LD.E R57, desc[UR44][R16.64+0x3a8] ;  /* 0x0003a82c10397980 */ /* 0x000f28000c101900 */
[----:B------:R-:W4:Y:S04]  /*f520*/  LD.E R55, desc[UR44][R16.64+0x3ac] ;  /* 0x0003ac2c10377980 */ /* 0x000f28000c101900 */
[----:B------:R-:W4:Y:S04]  /*f530*/  LD.E R53, desc[UR44][R16.64+0x3b8] ;  /* 0x0003b82c10357980 */ /* 0x000f28000c101900 */
[----:B------:R-:W4:Y:S04]  /*f540*/  LD.E R26, desc[UR44][R16.64+0x40c] ;  /* 0x00040c2c101a7980 */ /* 0x000f28000c101900 */
        /* <DEDUP_REMOVED lines=54> */
[----:B------:R-:W2:Y:S04]  /*f8b0*/  LD.E R39, desc[UR44][R16.64+0x3f8] ;  /* 0x0003f82c10277980 */ /* 0x000ea8000c101900 */
[----:B------:R-:W2:Y:S04]  /*f8c0*/  LD.E R27, desc[UR44][R16.64+0x3fc] ;  /* 0x0003fc2c101b7980 */ /* 0x000ea8000c101900 */
[----:B-1----:R-:W2:Y:S01]  /*f8d0*/  LD.E R25, desc[UR44][R16.64+0x408] ;  /* 0x0004082c10197980 */ /* 0x002ea2000c101900 */
[C---:B---3--:R-:W-:Y:S01]  /*f8e0*/  FMUL.FTZ R61, R24.reuse, R61 ;  /* 0x0000003d183d7220 */ /* 0x048fe20000410000 */
[C---:B----4-:R-:W-:Y:S01]  /*f8f0*/  FMUL.FTZ R57, R24.reuse, R57 ;  /* 0x0000003918397220 */ /* 0x050fe20000410000 */
[C---:B------:R-:W-:Y:S01]  /*f900*/  FMUL.FTZ R55, R24.reuse, R55 ;  /* 0x0000003718377220 */ /* 0x040fe20000410000 */
[----:B------:R-:W-:-:S02]  /*f910*/  FMUL.FTZ R53, R24, R53 ;  /* 0x0000003518357220 */ /* 0x000fc40000410000 */
[----:B------:R0:W-:Y:S01]  /*f920*/  ST.E desc[UR44][R16.64+0x228], R61 ;  /* 0x0002283d10007985 */ /* 0x0001e2000c10192c */
[----:B------:R-:W-:-:S03]  /*f930*/  FMUL.FTZ R26, R24, R26 ;  /* 0x0000001a181a7220 */ /* 0x000fc60000410000 */
[----:B------:R-:W-:Y:S01]  /*f940*/  ST.E desc[UR44][R16.64+0x3a8], R57 ;  /* 0x0003a83910007985 */ /* 0x000fe2000c10192c */
[----:B--2---:R-:W-:-:S03]  /*f950*/  FMUL.FTZ R63, R24, R63 ;  /* 0x0000003f183f7220 */ /* 0x004fc60000410000 */
[----:B------:R-:W-:Y:S01]  /*f960*/  ST.E desc[UR44][R16.64+0x3ac], R55 ;  /* 0x0003ac3710007985 */ /* 0x000fe2000c10192c */
[----:B------:R-:W-:-:S03]  /*f970*/  FMUL.FTZ R65, R24, R65 ;  /* 0x0000004118417220 */ /* 0x000fc60000410000 */
        /* <DEDUP_REMOVED lines=44> */
[C---:B0-----:R-:W-:Y:S01]  /*fc40*/  FMUL.FTZ R61, R24.reuse, R10 ;  /* 0x0000000a183d7220 */ /* 0x041fe20000410000 */
[C---:B------:R-:W-:Y:S01]  /*fc50*/  FMUL.FTZ R59, R24.reuse, R59 ;  /* 0x0000003b183b7220 */ /* 0x040fe20000410000 */
[C---:B------:R-:W-:Y:S01]  /*fc60*/  FMUL.FTZ R51, R24.reuse, R51 ;  /* 0x0000003318337220 */ /* 0x040fe20000410000 */
[C---:B------:R-:W-:Y:S01]  /*fc70*/  FMUL.FTZ R43, R24.reuse, R43 ;  /* 0x0000002b182b7220 */ /* 0x040fe20000410000 */
[C---:B------:R-:W-:Y:S01]  /*fc80*/  FMUL.FTZ R49, R24.reuse, R49 ;  /* 0x0000003118317220 */ /* 0x040fe20000410000 */
[C---:B------:R-:W-:Y:S01]  /*fc90*/  FMUL.FTZ R47, R24.reuse, R47 ;  /* 0x0000002f182f7220 */ /* 0x040fe20000410000 */
[C---:B------:R-:W-:Y:S01]  /*fca0*/  FMUL.FTZ R45, R24.reuse, R45 ;  /* 0x0000002d182d7220 */ /* 0x040fe20000410000 */
[C---:B------:R-:W-:Y:S01]  /*fcb0*/  FMUL.FTZ R41, R24.reuse, R41 ;  /* 0x0000002918297220 */ /* 0x040fe20000410000 */
[C---:B-1----:R-:W-:Y:S01]  /*fcc0*/  FMUL.FTZ R53, R24.reuse, R11 ;  /* 0x0000000b18357220 */ /* 0x042fe20000410000 */
        /* <DEDUP_REMOVED lines=58> */
[----:B------:R1:W-:Y:S04]  /*10070*/  ST.E desc[UR44][R16.64+0x3f8], R39 ;  /* 0x0003f82710007985 */ /* 0x0003e8000c10192c */
[----:B------:R-:W-:Y:S04]  /*10080*/  ST.E desc[UR44][R16.64+0x3fc], R55 ;  /* 0x0003fc3710007985 */ /* 0x000fe8000c10192c */
[----:B------:R-:W-:Y:S01]  /*10090*/  ST.E desc[UR44][R16.64+0x408], R57 ;  /* 0x0004083910007985 */ /* 0x000fe2000c10192c */
[----:B------:R2:W-:Y:S06]  /*100a0*/  BAR.SYNC.DEFER_BLOCKING R213, 0x100 ;  /* 0x000400d50000751d */ /* 0x0005ec0000010000 */
[----:B------:R-:W3:Y:S04]  /*100b0*/  LDL R24, [R1+0x1f8] ;  /* 0x0001f80001187983 */ /* 0x000ee80000100800 */
[----:B0-----:R-:W4:Y:S04]  /*100c0*/  LD.E R45, desc[UR44][R16.64+0x210] ;  /* 0x0002102c102d7980 */ /* 0x001f28000c101900 */
[----:B------:R-:W3:Y:S04]  /*100d0*/  LD.E.64 R10, desc[UR44][R16.64+0x88] ;  /* 0x0000882c100a7980 */ /* 0x000ee8000c101b00 */
[----:B----4-:R0:W-:Y:S04]  /*100e0*/  ST.E desc[UR44][R16.64+0x210], R45 ;  /* 0x0002102d10007985 */ /* 0x0101e8000c10192c */
[----:B------:R-:W4:Y:S04]  /*100f0*/  LD.E R25, desc[UR44][R4.64] ;  /* 0x0000002c04197980 */ /* 0x000f28000c101900 */
[----:B----4-:R4:W-:Y:S04]  /*10100*/  ST.E desc[UR44][R4.64], R25 ;  /* 0x0000001904007985 */ /* 0x0109e8000c10192c */
[----:B------:R-:W2:Y:S04]  /*10110*/  LD.E R27, desc[UR44][R8.64] ;  /* 0x0000002c081b7980 */ /* 0x000ea8000c101900 */
[----:B--2---:R2:W-:Y:S04]  /*10120*/  ST.E desc[UR44][R8.64], R27 ;  /* 0x0000001b08007985 */ /* 0x0045e8000c10192c */
[----:B-1----:R-:W3:Y:S04]  /*10130*/  LD.E R39, desc[UR44][R6.64] ;  /* 0x0000002c06277980 */ /* 0x002ee8000c101900 */
[----:B---3--:R1:W-:Y:S04]  /*10140*/  ST.E desc[UR44][R6.64], R39 ;  /* 0x0000002706007985 */ /* 0x0083e8000c10192c */
        /* <DEDUP_REMOVED lines=16> */
[----:B----4-:R-:W4:Y:S04]  /*10250*/  LD.E R25, desc[UR44][R16.64+0x260] ;  /* 0x0002602c10197980 */ /* 0x010f28000c101900 */
[----:B------:R-:W4:Y:S04]  /*10260*/  LD.E R26, desc[UR44][R16.64+0x264] ;  /* 0x0002642c101a7980 */ /* 0x000f28000c101900 */
[----:B--2---:R-:W2:Y:S04]  /*10270*/  LD.E R27, desc[UR44][R16.64+0x268] ;  /* 0x0002682c101b7980 */ /* 0x004ea8000c101900 */
[----:B------:R-:W2:Y:S04]  /*10280*/  LD.E R38, desc[UR44][R16.64+0x26c] ;  /* 0x00026c2c10267980 */ /* 0x000ea8000c101900 */
        /* <DEDUP_REMOVED lines=55> */
[----:B---3--:R0:W-:Y:S04]  /*10600*/  ST.E desc[UR44][R16.64+0x220], R41 ;  /* 0x0002202910007985 */ /* 0x0081e8000c10192c */
        /* <DEDUP_REMOVED lines=15> */
[----:B0-----:R-:W2:Y:S04]  /*10700*/  LD.E R41, desc[UR44][R16.64+0x278] ;  /* 0x0002782c10297980 */ /* 0x001ea8000c101900 */
[----:B-1----:R-:W2:Y:S04]  /*10710*/  LD.E R43, desc[UR44][R16.64+0x280] ;  /* 0x0002802c102b7980 */ /* 0x002ea8000c101900 */
[----:B---3--:R-:W3:Y:S04]  /*10720*/  LD.E R45, desc[UR44][R16.64+0x288] ;  /* 0x0002882c102d7980 */ /* 0x008ee8000c101900 */
        /* <DEDUP_REMOVED lines=46> */
[----:B------:R0:W-:Y:S04]  /*10a10*/  ST.E desc[UR44][R16.64+0x260], R25 ;  /* 0x0002601910007985 */ /* 0x0001e8000c10192c */
[----:B------:R-:W-:Y:S04]  /*10a20*/  ST.E desc[UR44][R16.64+0x264], R26 ;  /* 0x0002641a10007985 */ /* 0x000fe8000c10192c */
[----:B--2---:R1:W-:Y:S04]  /*10a30*/  ST.E desc[UR44][R16.64+0x268], R27 ;  /* 0x0002681b10007985 */ /* 0x0043e8000c10192c */
        /* <DEDUP_REMOVED lines=25> */
[----:B---3--:R3:W-:Y:S04]  /*10bd0*/  ST.E desc[UR44][R16.64+0x288], R45 ;  /* 0x0002882d10007985 */ /* 0x0087e8000c10192c */
[----:B------:R3:W-:Y:S04]  /*10be0*/  ST.E desc[UR44][R16.64+0x290], R47 ;  /* 0x0002902f10007985 */ /* 0x0007e8000c10192c */
[----:B------:R3:W-:Y:S04]  /*10bf0*/  ST.E desc[UR44][R16.64+0x298], R49 ;  /* 0x0002983110007985 */ /* 0x0007e8000c10192c */
[----:B------:R3:W-:Y:S04]  /*10c00*/  ST.E desc[UR44][R16.64+0x2a0], R51 ;  /* 0x0002a03310007985 */ /* 0x0007e8000c10192c */
[----:B------:R3:W-:Y:S04]  /*10c10*/  ST.E desc[UR44][R16.64+0x2a8], R53 ;  /* 0x0002a83510007985 */ /* 0x0007e8000c10192c */
[----:B------:R3:W-:Y:S04]  /*10c20*/  ST.E desc[UR44][R16.64+0x2b0], R55 ;  /* 0x0002b03710007985 */ /* 0x0007e8000c10192c */
[----:B------:R3:W-:Y:S04]  /*10c30*/  ST.E desc[UR44][R16.64+0x2b8], R57 ;  /* 0x0002b83910007985 */ /* 0x0007e8000c10192c */
[----:B----4-:R4:W-:Y:S04]  /*10c40*/  ST.E desc[UR44][R16.64+0x2c0], R59 ;  /* 0x0002c03b10007985 */ /* 0x0109e8000c10192c */
        /* <DEDUP_REMOVED lines=73> */
[----:B------:R-:W-:-:S02]  /*110e0*/  IMAD R10, R24, 0xc00, R10 ;  /* 0x00000c00180a7824 */ /* 0x000fc400078e020a */
[----:B-1----:R-:W-:Y:S01]  /*110f0*/  IMAD.MOV.U32 R27, RZ, RZ, R11 ;  /* 0x000000ffff1b7224 */ /* 0x002fe200078e000b */
[----:B------:R-:W-:Y:S01]  /*11100*/  F2FP.BF16.F32.PACK_AB R170, R37, R170 ;  /* 0x000000aa25aa723e */ /* 0x000fe200000010ff */
[----:B------:R-:W-:Y:S01]  /*11110*/  VIADD R24, R10, 0x80 ;  /* 0x000000800a187836 */ /* 0x000fe20000000000 */
[----:B------:R-:W-:Y:S01]  /*11120*/  F2FP.BF16.F32.PACK_AB R172, R172, R36 ;  /* 0x00000024acac723e */ /* 0x000fe200000010ff */
[----:B------:R-:W-:Y:S01]  /*11130*/  VIADD R26, R10, 0x100 ;  /* 0x000001000a1a7836 */ /* 0x000fe20000000000 */
[----:B------:R-:W-:Y:S01]  /*11140*/  R2UR UR15, R27 ;  /* 0x000000001b0f72ca */ /* 0x000fe200000e0000 */
[----:B------:R-:W4:Y:S01]  /*11150*/  LD.E R36, desc[UR44][R16.64+0x240] ;  /* 0x0002402c10247980 */ /* 0x000f22000c101900 */
[----:B------:R-:W-:Y:S02]  /*11160*/  R2UR UR10, R24 ;  /* 0x00000000180a72ca */ /* 0x000fe400000e0000 */
[----:B------:R-:W-:Y:S01]  /*11170*/  R2UR UR14, R26 ;  /* 0x000000001a0e72ca */ /* 0x000fe200000e0000 */
[----:B------:R-:W4:Y:S01]  /*11180*/  LD.E R24, desc[UR44][R16.64+0x210] ;  /* 0x0002102c10187980 */ /* 0x000f22000c101900 */
[----:B------:R-:W-:-:S02]  /*11190*/  F2FP.BF16.F32.PACK_AB R174, R174, R35 ;  /* 0x00000023aeae723e */ /* 0x000fc400000010ff */
[----:B------:R-:W-:Y:S01]  /*111a0*/  F2FP.BF16.F32.PACK_AB R176, R176, R34 ;  /* 0x00000022b0b0723e */ /* 0x000fe200000010ff */
[----:B------:R-:W4:Y:S01]  /*111b0*/  LD.E R35, desc[UR44][R16.64+0x23c] ;  /* 0x00023c2c10237980 */ /* 0x000f22000c101900 */
[----:B------:R-:W-:Y:S02]  /*111c0*/  F2FP.BF16.F32.PACK_AB R178, R178, R33 ;  /* 0x00000021b2b2723e */ /* 0x000fe400000010ff */
[----:B------:R-:W-:Y:S01]  /*111d0*/  F2FP.BF16.F32.PACK_AB R169, R169, R32 ;  /* 0x00000020a9a9723e */ /* 0x000fe200000010ff */
[----:B------:R-:W4:Y:S01]  /*111e0*/  LD.E R33, desc[UR44][R16.64+0x234] ;  /* 0x0002342c10217980 */ /* 0x000f22000c101900 */
[----:B------:R-:W-:Y:S02]  /*111f0*/  F2FP.BF16.F32.PACK_AB R171, R171, R31 ;  /* 0x0000001fabab723e */ /* 0x000fe400000010ff */
[----:B------:R-:W-:Y:S01]  /*11200*/  F2FP.BF16.F32.PACK_AB R173, R173, R30 ;  /* 0x0000001eadad723e */ /* 0x000fe200000010ff */
[----:B------:R-:W4:Y:S01]  /*11210*/  LD.E R31, desc[UR44][R16.64+0x22c] ;  /* 0x00022c2c101f7980 */ /* 0x000f22000c101900 */
[----:B------:R-:W-:-:S02]  /*11220*/  F2FP.BF16.F32.PACK_AB R175, R175, R29 ;  /* 0x0000001dafaf723e */ /* 0x000fc400000010ff */
[----:B------:R-:W-:Y:S01]  /*11230*/  F2FP.BF16.F32.PACK_AB R177, R177, R28 ;  /* 0x0000001cb1b1723e */ /* 0x000fe200000010ff */
[----:B------:R-:W4:Y:S04]  /*11240*/  LD.E R29, desc[UR44][R16.64+0x224] ;  /* 0x0002242c101d7980 */ /* 0x000f28000c101900 */
[----:B------:R-:W4:Y:S04]  /*11250*/  LD.E R28, desc[UR44][R16.64+0x220] ;  /* 0x0002202c101c7980 */ /* 0x000f28000c101900 */
        /* <DEDUP_REMOVED lines=11> */
[----:B---3--:R-:W2:Y:S04]  /*11310*/  LD.E R45, desc[UR44][R16.64+0x264] ;  /* 0x0002642c102d7980 */ /* 0x008ea8000c101900 */
        /* <DEDUP_REMOVED lines=54> */
[----:B------:R-:W-:Y:S01]  /*11680*/  ISETP.NE.U32.AND P0, PT, R25, RZ, PT ;  /* 0x000000ff1900720c */ /* 0x000fe20003f05070 */
[----:B------:R-:W-:-:S02]  /*11690*/  IMAD.MOV.U32 R25, RZ, RZ, R11 ;  /* 0x000000ffff197224 */ /* 0x000fc400078e000b */
[----:B------:R-:W2:Y:S03]  /*116a0*/  LD.E R100, desc[UR44][R16.64+0x340] ;  /* 0x0003402c10647980 */ /* 0x000ea6000c101900 */
        /* <DEDUP_REMOVED lines=58> */
[----:B------:R-:W-:-:S03]  /*11a50*/  VOTEU.ANY UP0, P0 ;  /* 0x00000000003f7886 */ /* 0x000fc60000000100 */
[----:B--2---:R-:W-:-:S07]  /*11a60*/  WARPGROUP.ARRIVE ;  /* 0x00000000000079c5 */ /* 0x004fce0000000000 */
[----:B------:R-:W-:Y:S01]  /*11a70*/  HGMMA.64x256x16.F32.BF16 R24, R168, gdesc[UR4].tnspB, R24, UP0, gsb0 ;  /* 0x43e00004a8187df0 */ /* 0x000fe2000b801818 */
[----:B------:R-:W-:Y:S02]  /*11a80*/  F2FP.BF16.F32.PACK_AB R179, R12, R179 ;  /* 0x000000b30cb3723e */ /* 0x000fe400000010ff */
        /* <DEDUP_REMOVED lines=131> */
[----:B------:R-:W-:Y:S01]  /*122c0*/  STL [R1+0x68], R2 ;  /* 0x0000680201007387 */ /* 0x000fe20000100800 */
[----:B------:R-:W-:Y:S02]  /*122d0*/  VIADD R12, R10, 0x180 ;  /* 0x000001800a0c7836 */ /* 0x000fe40000000000 */
[----:B------:R-:W-:-:S03]  /*122e0*/  IMAD.MOV.U32 R13, RZ, RZ, R11 ;  /* 0x000000ffff0d7224 */ /* 0x000fc600078e000b */
[----:B------:R-:W-:Y:S02]  /*122f0*/  R2UR UR6, R12 ;  /* 0x000000000c0672ca */ /* 0x000fe400000e0000 */
[----:B------:R-:W-:Y:S02]  /*12300*/  R2UR UR7, R13 ;  /* 0x000000000d0772ca */ /* 0x000fe400000e0000 */
[----:B------:R-:W-:Y:S02]  /*12310*/  F2FP.BF16.F32.PACK_AB R168, R225, R224 ;  /* 0x000000e0e1a8723e */ /* 0x000fe400000010ff */
[----:B------:R-:W-:Y:S02]  /*12320*/  F2FP.BF16.F32.PACK_AB R170, R223, R222 ;  /* 0x000000dedfaa723e */ /* 0x000fe400000010ff */
[----:B------:R-:W-:Y:S02]  /*12330*/  F2FP.BF16.F32.PACK_AB R169, R221, R220 ;  /* 0x000000dcdda9723e */ /* 0x000fe400000010ff */
[----:B------:R-:W-:Y:S01]  /*12340*/  F2FP.BF16.F32.PACK_AB R171, R219, R205 ;  /* 0x000000cddbab723e */ /* 0x000fe200000010ff */
[----:B------:R-:W-:-:S02]  /*12350*/  WARPGROUP.DEPBAR.LE gsb0, 0x0 ;  /* 0x00008000000079c5 */ /* 0x000fc40000010000 */
        /* <DEDUP_REMOVED lines=132> */
[----:B------:R-:W-:Y:S01]  /*12ba0*/  IMAD.MOV.U32 R13, RZ, RZ, R11 ;  /* 0x000000ffff0d7224 */ /* 0x000fe200078e000b */
        /* <DEDUP_REMOVED lines=131> */
[----:B------:R-:W-:Y:S01]  /*133e0*/  R2UR UR6, R12 ;  /* 0x000000000c0672ca */ /* 0x000fe200000e0000 */
[----:B------:R-:W-:Y:S01]  /*133f0*/  STL [R1+0x68], R2 ;  /* 0x0000680201007387 */ /* 0x000fe20000100800 */
[----:B------:R-:W-:Y:S01]  /*13400*/  R2UR UR7, R13 ;  /* 0x000000000d0772ca */ /* 0x000fe200000e0000 */
[----:B------:R-:W-:Y:S01]  /*13410*/  VIADD R10, R10, 0x280 ;  /* 0x000002800a0a7836 */ /* 0x000fe20000000000 */
[----:B------:R-:W-:Y:S02]  /*13420*/  WARPGROUP.DEPBAR.LE gsb0, 0x0 ;  /* 0x00008000000079c5 */ /* 0x000fe40000010000 */
[----:B------:R-:W-:Y:S01]  /*13430*/  ST.E desc[UR44][R16.64+0x210], R24 ;  /* 0x0002101810007985 */ /* 0x000fe2000c10192c */
[----:B------:R-:W-:Y:S02]  /*13440*/  F2FP.BF16.F32.PACK_AB R168, R203, R204 ;  /* 0x000000cccba8723e */ /* 0x000fe400000010ff */
[----:B------:R-:W-:Y:S01]  /*13450*/  F2FP.BF16.F32.PACK_AB R170, R201, R202 ;  /* 0x000000cac9aa723e */ /* 0x000fe200000010ff */
[----:B------:R-:W-:Y:S01]  /*13460*/  ST.E desc[UR44][R4.64], R25 ;  /* 0x0000001904007985 */ /* 0x000fe2000c10192c */
        /* <DEDUP_REMOVED lines=400> */
[----:B--2---:R1:W-:Y:S04]  /*14d70*/  ST.E desc[UR44][R16.64+0x210], R11 ;  /* 0x0002100b10007985 */ /* 0x0043e8000c10192c */
[----:B------:R-:W2:Y:S04]  /*14d80*/  LD.E R13, desc[UR44][R4.64] ;  /* 0x0000002c040d7980 */ /* 0x000ea8000c101900 */
[----:B--2---:R2:W-:Y:S04]  /*14d90*/  ST.E desc[UR44][R4.64], R13 ;  /* 0x0000000d04007985 */ /* 0x0045e8000c10192c */
[----:B------:R-:W3:Y:S04]  /*14da0*/  LD.E R15, desc[UR44][R8.64] ;  /* 0x0000002c080f7980 */ /* 0x000ee8000c101900 */
[----:B---3--:R3:W-:Y:S04]  /*14db0*/  ST.E desc[UR44][R8.64], R15 ;  /* 0x0000000f08007985 */ /* 0x0087e8000c10192c */
[----:B------:R-:W4:Y:S04]  /*14dc0*/  LD.E R19, desc[UR44][R6.64] ;  /* 0x0000002c06137980 */ /* 0x000f28000c101900 */
[----:B----4-:R4:W-:Y:S04]  /*14dd0*/  ST.E desc[UR44][R6.64], R19 ;  /* 0x0000001306007985 */ /* 0x0109e8000c10192c */
[----:B0-----:R-:W4:Y:S04]  /*14de0*/  LD.E R2, desc[UR44][R16.64+0x380] ;  /* 0x0003802c10027980 */ /* 0x001f28000c101900 */
        /* <DEDUP_REMOVED lines=8> */
[----:B---3--:R-:W3:Y:S04]  /*14e70*/  LD.E R9, desc[UR44][R16.64+0x240] ;  /* 0x0002402c10097980 */ /* 0x008ee8000c101900 */
        /* <DEDUP_REMOVED lines=115> */
[----:B0-----:R-:W4:Y:S04]  /*155b0*/  LD.E R2, desc[UR44][R16.64+0x28] ;  /* 0x0000282c10027980 */ /* 0x001f28000c101900 */
[----:B------:R-:W-:Y:S04]  /*155c0*/  ST.E desc[UR44][R16.64+0x220], R21 ;  /* 0x0002201510007985 */ /* 0x000fe8000c10192c */
[----:B------:R-:W-:Y:S04]  /*155d0*/  ST.E desc[UR44][R16.64+0x224], R25 ;  /* 0x0002241910007985 */ /* 0x000fe8000c10192c */
[----:B------:R-:W-:Y:S04]  /*155e0*/  ST.E desc[UR44][R16.64+0x228], R27 ;  /* 0x0002281b10007985 */ /* 0x000fe8000c10192c */
[----:B------:R-:W-:Y:S04]  /*155f0*/  ST.E desc[UR44][R16.64+0x22c], R29 ;  /* 0x00022c1d10007985 */ /* 0x000fe8000c10192c */
[----:B------:R-:W-:Y:S04]  /*15600*/  ST.E desc[UR44][R16.64+0x230], R11 ;  /* 0x0002300b10007985 */ /* 0x000fe8000c10192c */
[----:B------:R-:W-:Y:S04]  /*15610*/  ST.E desc[UR44][R16.64+0x234], R31 ;  /* 0x0002341f10007985 */ /* 0x000fe8000c10192c */
[----:B--2---:R-:W-:Y:S04]  /*15620*/  ST.E desc[UR44][R16.64+0x238], R5 ;  /* 0x0002380510007985 */ /* 0x004fe8000c10192c */
[----:B------:R-:W-:Y:S04]  /*15630*/  ST.E desc[UR44][R16.64+0x23c], R13 ;  /* 0x00023c0d10007985 */ /* 0x000fe8000c10192c */
[----:B---3--:R-:W-:Y:S04]  /*15640*/  ST.E desc[UR44][R16.64+0x240], R9 ;  /* 0x0002400910007985 */ /* 0x008fe8000c10192c */
[----:B------:R-:W-:Y:S04]  /*15650*/  ST.E desc[UR44][R16.64+0x244], R15 ;  /* 0x0002440f10007985 */ /* 0x000fe8000c10192c */
        /* <DEDUP_REMOVED lines=114> */
[----:B------:R-:W-:-:S04]  /*15d80*/  LOP3.LUT R2, R2, 0x1, RZ, 0xfc, !PT ;  /* 0x0000000102027812 */ /* 0x000fc800078efcff */
[----:B------:R-:W-:Y:S01]  /*15d90*/  ISETP.NE.AND P0, PT, R2, 0x3, PT ;  /* 0x000000030200780c */ /* 0x000fe20003f05270 */
[----:B------:R-:W-:-:S12]  /*15da0*/  BSSY B0, `(.L_x_3950) ;  /* 0x0000003000007945 */ /* 0x000fd80003800000 */
[----:B-1----:R-:W-:Y:S05]  /*15db0*/  @!P0 BRA `(.L_x_3951) ;  /* 0x0000000000048947 */ /* 0x002fea0003800000 */
[----:B------:R-:W-:Y:S01]  /*15dc0*/  BPT.TRAP 0x1 ;  /* 0x000000040000795c */ /* 0x000fe20000300000 */
.L_x_3951:
[----:B------:R-:W-:Y:S05]  /*15dd0*/  BSYNC B0 ;  /* 0x0000000000007941 */ /* 0x000fea0003800000 */
.L_x_3950:
        /* <DEDUP_REMOVED lines=9> */
[----:B0-----:R-:W2:Y:S02]  /*15e70*/  LDL R2, [R1+0x50] ;  /* 0x0000500001027983 */ /* 0x001ea40000100800 */
[----:B--2---:R-:W-:-:S07]  /*15e80*/  IMAD.SHL.U32 R2, R2, 0x80, RZ ;  /* 0x0000008002027824 */ /* 0x004fce00078e00ff */
.L_x_3923:
[----:B------:R-:W0:Y:S01]  /*15e90*/  LDC R3, c[0x0][0x448] ;  /* 0x00011200ff037b82 */ /* 0x000e220000000800 */
[----:B------:R-:W-:-:S07]  /*15ea0*/  ULDC UR4, c[0x0][0xad4] ;  /* 0x0002b50000047ab9 */ /* 0x000fce0000000800 */
[----:B------:R-:W1:Y:S01]  /*15eb0*/  LDC R6, c[0x0][0xadc] ;  /* 0x0002b700ff067b82 */ /* 0x000e620000000800 */
[----:B0-----:R-:W-:Y:S01]  /*15ec0*/  ISETP.NE.AND P0, PT, R3, 0x1, PT ;  /* 0x000000010300780c */ /* 0x001fe20003f05270 */
[----:B------:R-:W-:-:S12]  /*15ed0*/  VIADD R3, R2, 0x7f ;  /* 0x0000007f02037836 */ /* 0x000fd80000000000 */
[----:B------:R-:W0:Y:S08]  /*15ee0*/  @P0 LDC R4, c[0x0][0x44c] ;  /* 0x00011300ff040b82 */ /* 0x000e300000000800 */
[----:B------:R-:W2:Y:S01]  /*15ef0*/  @P0 LDC R5, c[0x0][0x450] ;  /* 0x00011400ff050b82 */ /* 0x000ea20000000800 */
[----:B0-----:R-:W-:-:S05]  /*15f00*/  @P0 IMAD.HI.U32 R2, R3, R4, RZ ;  /* 0x0000000403020227 */ /* 0x001fca00078e00ff */
[----:B--2---:R-:W-:Y:S02]  /*15f10*/  @P0 SHF.R.U32.HI R3, RZ, R5, R2 ;  /* 0x00000005ff030219 */ /* 0x004fe40000011602 */
[----:B-1----:R-:W-:-:S03]  /*15f20*/  ISETP.GE.AND P0, PT, R6, 0x1, PT ;  /* 0x000000010600780c */ /* 0x002fc60003f06270 */
[----:B------:R-:W-:-:S04]  /*15f30*/  IMAD.IADD R3, R194, 0x1, R3 ;  /* 0x00000001c2037824 */ /* 0x000fc800078e0203 */
[----:B------:R-:W-:-:S06]  /*15f40*/  VIADD R2, R3, -UR4 ;  /* 0x8000000403027c36 */ /* 0x000fcc0008000000 */
[----:B------:R-:W-:Y:S05]  /*15f50*/  @!P0 BRA `(.L_x_3953) ;  /* 0x0000000000448947 */ /* 0x000fea0003800000 */
        /* <DEDUP_REMOVED lines=10> */
.L_x_3955:
[----:B------:R-:W-:-:S13]  /*16000*/  ISETP.NE.AND P0, PT, R6, 0x1, PT ;  /* 0x000000010600780c */ /* 0x000fda0003f05270 */
[----:B------:R-:W0:Y:S02]  /*16010*/  @P0 LDC.64 R4, c[0x0][0xae0] ;  /* 0x0002b800ff040b82 */ /* 0x000e240000000a00 */
[----:B0-----:R-:W-:-:S05]  /*16020*/  @P0 IMAD.HI.U32 R4, R3, R4, RZ ;  /* 0x0000000403040227 */ /* 0x001fca00078e00ff */
[----:B------:R-:W-:-:S07]  /*16030*/  @P0 SHF.R.U32.HI R3, RZ, R5, R4 ;  /* 0x00000005ff030219 */ /* 0x000fce0000011604 */
.L_x_3956:
[----:B------:R-:W-:Y:S05]  /*16040*/  BSYNC B0 ;  /* 0x0000000000007941 */ /* 0x000fea0003800000 */
.L_x_3954:
[----:B------:R-:W-:-:S05]  /*16050*/  IMAD R3, R3, R6, RZ ;  /* 0x0000000603037224 */ /* 0x000fca00078e02ff */
[----:B------:R-:W-:-:S07]  /*16060*/  VIMNMX R2, R2, R3, !PT ;  /* 0x0000000302027248 */ /* 0x000fce0007fe0100 */
.L_x_3953:
[----:B------:R-:W-:Y:S01]  /*16070*/  VIADD R2, R2, 0x5f ;  /* 0x0000005f02027836 */ /* 0x000fe20000000000 */
[----:B------:R-:W-:-:S03]  /*16080*/  UIADD3 UR4, UP0, UR37, 0x28, URZ ;  /* 0x0000002825047890 */ /* 0x000fc6000ff1e03f */
[----:B------:R-:W-:Y:S01]  /*16090*/  IMAD.HI R2, R2, 0x2aaaaaab, RZ ;  /* 0x2aaaaaab02027827 */ /* 0x000fe200078e02ff */
[----:B------:R-:W-:-:S03]  /*160a0*/  UIADD3.X UR5, URZ, UR36, URZ, UP0, !UPT ;  /* 0x000000243f057290 */ /* 0x000fc600087fe43f */
[----:B------:R-:W-:Y:S01]  /*160b0*/  IMAD.U32 R6, RZ, RZ, UR4 ;  /* 0x00000004ff067e24 */ /* 0x000fe2000f8e00ff */
[----:B------:R-:W-:Y:S02]  /*160c0*/  SHF.R.U32.HI R3, RZ, 0x1f, R2 ;  /* 0x0000001fff037819 */ /* 0x000fe40000011602 */
[----:B------:R-:W-:Y:S02]  /*160d0*/  IMAD.U32 R7, RZ, RZ, UR5 ;  /* 0x00000005ff077e24 */ /* 0x000fe4000f8e00ff */
[----:B------:R-:W-:-:S04]  /*160e0*/  LEA.HI.SX32 R3, R2, R3, 0x1c ;  /* 0x0000000302037211 */ /* 0x000fc800078fe2ff */
[----:B------:R-:W-:-:S04]  /*160f0*/  VIMNMX R4, R190, R3, !PT ;  /* 0x00000003be047248 */ /* 0x000fc80007fe0100 */
[----:B------:R-:W-:-:S13]  /*16100*/  ISETP.GE.AND P0, PT, R0, R4, PT ;  /* 0x000000040000720c */ /* 0x000fda0003f06270 */
[----:B------:R-:W-:Y:S05]  /*16110*/  @!P0 BRA `(.L_x_3957) ;  /* 0x0000009c00f88947 */ /* 0x000fea0003800000 */
[----:B------:R0:W5:Y:S02]  /*16120*/  LDL.64 R2, [R1+0x158] ;  /* 0x0001580001027983 */ /* 0x0001640000100a00 */
.L_x_3976:
[----:B-1---5:R-:W2:Y:S04]  /*16130*/  LD.E R5, desc[UR44][R2.64] ;  /* 0x0000002c02057980 */ /* 0x022ea8000c101900 */
[----:B------:R-:W3:Y:S01]  /*16140*/  LD.E R8, desc[UR44][R2.64+0x8] ;  /* 0x0000082c02087980 */ /* 0x000ee2000c101900 */
        /* <DEDUP_REMOVED lines=10> */
[----:B------:R-:W2:Y:S04]  /*161f0*/  LDL.64 R72, [R1+0x170] ;  /* 0x0001700001487983 */ /* 0x000ea80000100a00 */
[----:B--2---:R-:W2:Y:S01]  /*16200*/  LD.E R8, desc[UR44][R72.64] ;  /* 0x0000002c48087980 */ /* 0x004ea2000c101900 */
[----:B------:R-:W-:Y:S05]  /*16210*/  YIELD ;  /* 0x0000000000007946 */ /* 0x000fea0003800000 */
[----:B------:R-:W-:Y:S01]  /*16220*/  BSSY B0, `(.L_x_3958) ;  /* 0x0000006000007945 */ /* 0x000fe20003800000 */
[----:B---3--:R-:W-:Y:S01]  /*16230*/  @!P0 IMAD.MOV.U32 R5, RZ, RZ, RZ ;  /* 0x000000ffff058224 */ /* 0x008fe200078e00ff */
[----:B--2---:R-:W-:-:S04]  /*16240*/  LOP3.LUT R8, R8, 0x1, RZ, 0xfc, !PT ;  /* 0x0000000108087812 */ /* 0x004fc800078efcff */
[----:B------:R-:W-:-:S13]  /*16250*/  ISETP.NE.AND P1, PT, R8, 0x3, PT ;  /* 0x000000030800780c */ /* 0x000fda0003f25270 */
[----:B-1----:R-:W-:Y:S05]  /*16260*/  @!P1 BRA `(.L_x_3959) ;  /* 0x0000000000049947 */ /* 0x002fea0003800000 */
[----:B------:R-:W-:Y:S01]  /*16270*/  BPT.TRAP 0x1 ;  /* 0x000000040000795c */ /* 0x000fe20000300000 */
.L_x_3959:
[----:B------:R-:W-:Y:S05]  /*16280*/  BSYNC B0 ;  /* 0x0000000000007941 */ /* 0x000fea0003800000 */
.L_x_3958:
        /* <DEDUP_REMOVED lines=11> */
[----:B-12---:R-:W-:Y:S05]  /*16340*/  @!P1 BRA `(.L_x_3961) ;  /* 0x0000000000049947 */ /* 0x006fea0003800000 */
[----:B------:R-:W-:Y:S01]  /*16350*/  BPT.TRAP 0x1 ;  /* 0x000000040000795c */ /* 0x000fe20000300000 */
.L_x_3961:
[----:B------:R-:W-:Y:S05]  /*16360*/  BSYNC B0 ;  /* 0x0000000000007941 */ /* 0x000fea0003800000 */
.L_x_3960:
[----:B------:R-:W-:Y:S04]  /*16370*/  BSSY B0, `(.L_x_3962) ;  /* 0x0000008000007945 */ /* 0x000fe80003800000 */
[----:B------:R-:W-:Y:S05]  /*16380*/  @P0 BRA `(.L_x_3963) ;  /* 0x0000000000180947 */ /* 0x000fea0003800000 */
[----:B------:R-:W2:Y:S01]  /*16390*/  LD.E.64 R8, desc[UR44][R72.64+0x18] ;  /* 0x0000182c48087980 */ /* 0x000ea2000c101b00 */
[----:B-----5:R-:W-:Y:S02]  /*163a0*/  SHF.L.U32 R11, R11, 0x1f, RZ ;  /* 0x0000001f0b0b7819 */ /* 0x020fe400000006ff */
[----:B--2---:R-:W-:-:S05]  /*163b0*/  MOV R9, R8 ;  /* 0x0000000800097202 */ /* 0x004fca0000000f00 */
[----:B------:R-:W-:-:S04]  /*163c0*/  IMAD R10, R10, 0x8, R9 ;  /* 0x000000080a0a7824 */ /* 0x000fc800078e0209 */
[----:B------:R-:W1:Y:S02]  /*163d0*/  SYNCS.PHASECHK.TRANS64.TRYWAIT P0, [R10+URZ], R11 ;  /* 0x0000000b0a0075a7 */ /* 0x000e64000800017f */
[----:B-1----:R-:W-:Y:S05]  /*163e0*/  @!P0 BRA `(.L_x_3964) ;  /* 0x0000022400348947 */ /* 0x002fea0003800000 */
.L_x_3963:
[----:B------:R-:W-:Y:S05]  /*163f0*/  BSYNC B0 ;  /* 0x0000000000007941 */ /* 0x000fea0003800000 */
.L_x_3962:
[----:B-1---5:R-:W2:Y:S04]  /*16400*/  LD.E R11, desc[UR44][R2.64] ;  /* 0x0000002c020b7980 */ /* 0x022ea8000c101900 */
[----:B------:R-:W2:Y:S01]  /*16410*/  LDL.64 R74, [R1+0x80] ;  /* 0x00008000014a7983 */ /* 0x000ea20000100a00 */
[----:B------:R-:W-:Y:S05]  /*16420*/  WARPSYNC.ALL ;  /* 0x0000000000007948 */ /* 0x000fea0003800000 */
[----:B------:R1:W-:Y:S04]  /*16430*/  STL [R1+0x60], RZ ;  /* 0x000060ff01007387 */ /* 0x0003e80000100800 */
[----:B------:R-:W3:Y:S01]  /*16440*/  LD.E.64 R8, desc[UR44][R16.64+0x78] ;  /* 0x0000782c10087980 */ /* 0x000ee2000c101b00 */
[----:B------:R-:W-:-:S05]  /*16450*/  IMAD.MOV.U32 R5, RZ, RZ, 0x1 ;  /* 0x00000001ff057424 */ /* 0x000fca00078e00ff */
[----:B------:R1:W-:Y:S04]  /*16460*/  STL [R1+0x60], R5 ;  /* 0x0000600501007387 */ /* 0x0003e80000100800 */
[----:B------:R-:W4:Y:S04]  /*16470*/  LD.E.64 R12, desc[UR44][R16.64+0x78] ;  /* 0x0000782c100c7980 */ /* 0x000f28000c101b00 */
[----:B------:R1:W-:Y:S04]  /*16480*/  STL [R1+0x60], R5 ;  /* 0x0000600501007387 */ /* 0x0003e80000100800 */
[----:B------:R-:W4:Y:S01]  /*16490*/  LD.E.64 R14, desc[UR44][R16.64+0x78] ;  /* 0x0000782c100e7980 */ /* 0x000f22000c101b00 */
[----:B--2---:R-:W-:-:S02]  /*164a0*/  IMAD R10, R11, 0x300, R74 ;  /* 0x000003000b0a7824 */ /* 0x004fc400078e024a */
[----:B------:R-:W-:Y:S01]  /*164b0*/  IMAD.MOV.U32 R11, RZ, RZ, R75 ;  /* 0x000000ffff0b7224 */ /* 0x000fe200078e004b */
[----:B------:R1:W-:Y:S02]  /*164c0*/  STL [R1+0x60], R5 ;  /* 0x0000600501007387 */ /* 0x0003e40000100800 */
[----:B------:R-:W-:Y:S02]  /*164d0*/  R2UR UR6, R10 ;  /* 0x000000000a0672ca */ /* 0x000fe400000e0000 */
[----:B------:R-:W-:Y:S01]  /*164e0*/  R2UR UR7, R11 ;  /* 0x000000000b0772ca */ /* 0x000fe200000e0000 */
[----:B------:R-:W2:Y:S01]  /*164f0*/  LD.E.64 R18, desc[UR44][R16.64+0x78] ;  /* 0x0000782c10127980 */ /* 0x000ea2000c101b00 */
[----:B------:R-:W-:-:S03]  /*16500*/  WARPGROUP.ARRIVE ;  /* 0x00000000000079c5 */ /* 0x000fc60000000000 */
[----:B------:R1:W-:Y:S01]  /*16510*/  STL [R1+0x60], R5 ;  /* 0x0000600501007387 */ /* 0x0003e20000100800 */
        /* <DEDUP_REMOVED lines=40> */
[----:B-1----:R-:W-:Y:S05]  /*167a0*/  @!P0 BRA `(.L_x_3966) ;  /* 0x0000000000048947 */ /* 0x002fea0003800000 */
[----:B------:R-:W-:Y:S01]  /*167b0*/  BPT.TRAP 0x1 ;  /* 0x000000040000795c */ /* 0x000fe20000300000 */
.L_x_3966:
[----:B------:R-:W-:Y:S05]  /*167c0*/  BSYNC B0 ;  /* 0x0000000000007941 */ /* 0x000fea0003800000 */
.L_x_3965:
        /* <DEDUP_REMOVED lines=13> */
.L_x_3968:
[----:B------:R-:W-:Y:S05]  /*168a0*/  BSYNC B0 ;  /* 0x0000000000007941 */ /* 0x000fea0003800000 */
.L_x_3967:
        /* <DEDUP_REMOVED lines=8> */
.L_x_3970:
[----:B------:R-:W-:Y:S05]  /*16930*/  BSYNC B0 ;  /* 0x0000000000007941 */ /* 0x000fea0003800000 */
.L_x_3969:
[----:B------:R-:W2:Y:S04]  /*16940*/  LDL R7, [R1+0x70] ;  /* 0x0000700001077983 */ /* 0x000ea80000100800 */
[----:B------:R-:W3:Y:S04]  /*16950*/  LD.E R19, desc[UR44][R2.64] ;  /* 0x0000002c02137980 */ /* 0x000ee8000c101900 */
[----:B------:R-:W3:Y:S04]  /*16960*/  LDL.64 R20, [R1+0xf8] ;  /* 0x0000f80001147983 */ /* 0x000ee80000100a00 */
[----:B-1---5:R-:W4:Y:S04]  /*16970*/  LDL.64 R8, [R1+0xf0] ;  /* 0x0000f00001087983 */ /* 0x022f280000100a00 */
[----:B------:R-:W4:Y:S04]  /*16980*/  LDL.64 R10, [R1+0xf0] ;  /* 0x0000f000010a7983 */ /* 0x000f280000100a00 */
[----:B------:R-:W4:Y:S04]  /*16990*/  LDL.64 R12, [R1+0xf0] ;  /* 0x0000f000010c7983 */ /* 0x000f280000100a00 */
[----:B------:R-:W4:Y:S01]  /*169a0*/  LDL.64 R14, [R1+0xf0] ;  /* 0x0000f000010e7983 */ /* 0x000f220000100a00 */
[----:B------:R-:W-:Y:S05]  /*169b0*/  WARPSYNC.ALL ;  /* 0x0000000000007948 */ /* 0x000fea0003800000 */
[----:B------:R-:W-:Y:S01]  /*169c0*/  WARPGROUP.ARRIVE ;  /* 0x00000000000079c5 */ /* 0x000fe20000000000 */
[----:B--2---:R-:W-:Y:S01]  /*169d0*/  ISETP.NE.U32.AND P0, PT, R7, RZ, PT ;  /* 0x000000ff0700720c */ /* 0x004fe20003f05070 */
[----:B---3--:R-:W-:-:S02]  /*169e0*/  IMAD R6, R19, 0xc00, R20 ;  /* 0x00000c0013067824 */ /* 0x008fc400078e0214 */
[----:B------:R-:W-:Y:S01]  /*169f0*/  IMAD.MOV.U32 R7, RZ, RZ, R21 ;  /* 0x000000ffff077224 */ /* 0x000fe200078e0015 */
[----:B------:R-:W2:Y:S01]  /*16a00*/  LDL.64 R18, [R1+0xf0] ;  /* 0x0000f00001127983 */ /* 0x000ea20000100a00 */
[----:B----4-:R-:W-:Y:S02]  /*16a10*/  R2UR UR4, R8 ;  /* 0x00000000080472ca */ /* 0x010fe400000e0000 */
[----:B------:R-:W-:Y:S02]  /*16a20*/  R2UR UR6, R6 ;  /* 0x00000000060672ca */ /* 0x000fe400000e0000 */
[----:B------:R-:W-:Y:S02]  /*16a30*/  R2UR UR7, R7 ;  /* 0x00000000070772ca */ /* 0x000fe400000e0000 */
[----:B------:R-:W-:Y:S02]  /*16a40*/  R2UR UR5, R9 ;  /* 0x00000000090572ca */ /* 0x000fe400000e0000 */
[----:B------:R-:W-:-:S11]  /*16a50*/  VOTEU.ANY UP0, P0 ;  /* 0x00000000003f7886 */ /* 0x000fd60000000100 */
        /* <DEDUP_REMOVED lines=85> */
[----:B------:R-:W2:Y:S01]  /*16fb0*/  LDL.64 R8, [R1+0xf0] ;  /* 0x0000f00001087983 */ /* 0x000ea20000100a00 */
[----:B---3--:R-:W-:Y:S01]  /*16fc0*/  VIADD R10, R10, 0x802 ;  /* 0x000008020a0a7836 */ /* 0x008fe20000000000 */
[----:B------:R-:W-:Y:S02]  /*16fd0*/  WARPGROUP.DEPBAR.LE gsb0, 0x0 ;  /* 0x00008000000079c5 */ /* 0x000fe40000010000 */
[----:B------:R-:W-:-:S08]  /*16fe0*/  WARPGROUP.ARRIVE ;  /* 0x00000000000079c5 */ /* 0x000fd00000000000 */
[----:B------:R-:W-:Y:S01]  /*16ff0*/  HGMMA.64x96x16.F32.BF16 R24, gdesc[UR4], R24, gsb0 ;  /* 0x01600000041879f0 */ /* 0x000fe20008001818 */
[----:B------:R-:W-:Y:S01]  /*17000*/  VIADD R20, R6, 0x602 ;  /* 0x0000060206147836 */ /* 0x000fe20000000000 */
[----:B------:R-:W-:Y:S02]  /*17010*/  R2UR UR7, R21 ;  /* 0x00000000150772ca */ /* 0x000fe400000e0000 */
[----:B------:R-:W-:Y:S02]  /*17020*/  R2UR UR4, R10 ;  /* 0x000000000a0472ca */ /* 0x000fe400000e0000 */
[----:B------:R-:W-:Y:S02]  /*17030*/  R2UR UR6, R20 ;  /* 0x00000000140672ca */ /* 0x000fe400000e0000 */
[----:B------:R-:W-:Y:S02]  /*17040*/  R2UR UR5, R11 ;  /* 0x000000000b0572ca */ /* 0x000fe400000e0000 */
[----:B------:R-:W3:Y:S01]  /*17050*/  LDL.64 R10, [R1+0xf0] ;  /* 0x0000f000010a7983 */ /* 0x000ee20000100a00 */
[----:B----4-:R-:W-:-:S02]  /*17060*/  VIADD R12, R12, 0x804 ;  /* 0x000008040c0c7836 */ /* 0x010fc40000000000 */
[----:B------:R-:W-:Y:S01]  /*17070*/  VIADD R20, R6, 0x604 ;  /* 0x0000060406147836 */ /* 0x000fe20000000000 */
        /* <DEDUP_REMOVED lines=19> */
[----:B------:R-:W-:Y:S01]  /*171b0*/  VIADD R20, R6, 0x900 ;  /* 0x0000090006147836 */ /* 0x000fe20000000000 */
[----:B------:R-:W-:Y:S02]  /*171c0*/  WARPGROUP.DEPBAR.LE gsb0, 0x0 ;  /* 0x00008000000079c5 */ /* 0x000fe40000010000 */
[----:B------:R-:W-:-:S06]  /*171d0*/  WARPGROUP.ARRIVE ;  /* 0x00000000000079c5 */ /* 0x000fcc0000000000 */
[----:B------:R-:W-:Y:S01]  /*171e0*/  HGMMA.64x96x16.F32.BF16 R24, gdesc[UR4], R24, gsb0 ;  /* 0x01600000041879f0 */ /* 0x000fe20008001818 */
[----:B------:R-:W-:Y:S02]  /*171f0*/  R2UR UR6, R20 ;  /* 0x00000000140672ca */ /* 0x000fe400000e0000 */
[----:B------:R-:W-:Y:S02]  /*17200*/  R2UR UR7, R21 ;  /* 0x00000000150772ca */ /* 0x000fe400000e0000 */
[----:B------:R-:W-:Y:S02]  /*17210*/  R2UR UR4, R8 ;  /* 0x00000000080472ca */ /* 0x000fe400000e0000 */
[----:B------:R-:W-:Y:S01]  /*17220*/  R2UR UR5, R9 ;  /* 0x00000000090572ca */ /* 0x000fe200000e0000 */
[----:B---3--:R-:W-:Y:S02]  /*17230*/  VIADD R10, R10, 0xc02 ;  /* 0x00000c020a0a7836 */ /* 0x008fe40000000000 */
        /* <DEDUP_REMOVED lines=26> */
[----:B------:R-:W1:Y:S01]  /*173e0*/  S2R R74, SR_TID.X ;  /* 0x00000000004a7919 */ /* 0x000e620000002100 */
[----:B------:R2:W-:Y:S04]  /*173f0*/  STL [R1+0x70], R5 ;  /* 0x0000700501007387 */ /* 0x0005e80000100800 */
[----:B------:R2:W-:Y:S01]  /*17400*/  STL [R1+0x70], R5 ;  /* 0x0000700501007387 */ /* 0x0005e20000100800 */
[----:B------:R-:W-:-:S02]  /*17410*/  WARPGROUP.DEPBAR.LE gsb0, 0x0 ;  /* 0x00008000000079c5 */ /* 0x000fc40000010000 */
[----:B------:R-:W-:-:S06]  /*17420*/  WARPGROUP.ARRIVE ;  /* 0x00000000000079c5 */ /* 0x000fcc0000000000 */
[----:B------:R-:W-:Y:S01]  /*17430*/  HGMMA.64x96x16.F32.BF16 R24, gdesc[UR4], R24, gsb0 ;  /* 0x01600000041879f0 */ /* 0x000fe20008001818 */
[----:B------:R2:W-:Y:S01]  /*17440*/  STL [R1+0x70], R5 ;  /* 0x0000700501007387 */ /* 0x0005e20000100800 */
[----:B-1----:R-:W-:-:S03]  /*17450*/  SHF.R.U32.HI R74, RZ, 0x7, R74 ;  /* 0x00000007ff4a7819 */ /* 0x002fc6000001164a */
        /* <DEDUP_REMOVED lines=16> */
[----:B------:R-:W3:Y:S04]  /*17560*/  LD.E R7, desc[UR44][R72.64] ;  /* 0x0000002c48077980 */ /* 0x000ee8000c101900 */
[----:B------:R2:W5:Y:S01]  /*17570*/  LD.E R6, desc[UR44][R2.64] ;  /* 0x0000002c02067980 */ /* 0x000562000c101900 */
[----:B------:R-:W-:Y:S01]  /*17580*/  BSSY B0, `(.L_x_3972) ;  /* 0x0000005000007945 */ /* 0x000fe20003800000 */
[----:B---3--:R-:W-:-:S04]  /*17590*/  LOP3.LUT R7, R7, 0x1, RZ, 0xfc, !PT ;  /* 0x0000000107077812 */ /* 0x008fc800078efcff */
[----:B------:R-:W-:-:S13]  /*175a0*/  ISETP.NE.AND P0, PT, R7, 0x3, PT ;  /* 0x000000030700780c */ /* 0x000fda0003f05270 */
[----:B--2---:R-:W-:Y:S05]  /*175b0*/  @!P0 BRA `(.L_x_3973) ;  /* 0x0000000000048947 */ /* 0x004fea0003800000 */
[----:B------:R-:W-:Y:S01]  /*175c0*/  BPT.TRAP 0x1 ;  /* 0x000000040000795c */ /* 0x000fe20000300000 */
.L_x_3973:
[----:B------:R-:W-:Y:S05]  /*175d0*/  BSYNC B0 ;  /* 0x0000000000007941 */ /* 0x000fea0003800000 */
.L_x_3972:
[----:B------:R-:W2:Y:S04]  /*175e0*/  LD.E.64 R8, desc[UR44][R72.64+0x20] ;  /* 0x0000202c48087980 */ /* 0x000ea8000c101b00 */
[----:B------:R-:W3:Y:S01]  /*175f0*/  LD.E R7, desc[UR44][R72.64+0xc] ;  /* 0x00000c2c48077980 */ /* 0x000ee2000c101900 */
[----:B--2---:R-:W-:-:S05]  /*17600*/  MOV R9, R8 ;  /* 0x0000000800097202 */ /* 0x004fca0000000f00 */
[----:B-----5:R-:W-:-:S05]  /*17610*/  IMAD R6, R6, 0x8, R9 ;  /* 0x0000000806067824 */ /* 0x020fca00078e0209 */
[----:B---3--:R-:W-:-:S04]  /*17620*/  PRMT R6, R7, 0x654, R6 ;  /* 0x0000065407067816 */ /* 0x008fc80000000006 */
[----:B------:R1:W-:Y:S01]  /*17630*/  SYNCS.ARRIVE.TRANS64.RED.A1T0 RZ, [R6+URZ], RZ ;  /* 0x000000ff06ff79a7 */ /* 0x0003e2000810043f */
[----:B------:R-:W2:Y:S04]  /*17640*/  LDL.64 R12, [R1+0x150] ;  /* 0x00015000010c7983 */ /* 0x000ea80000100a00 */
[----:B-1----:R-:W3:Y:S04]  /*17650*/  LD.E.64 R6, desc[UR44][R16.64+0x420] ;  /* 0x0004202c10067980 */ /* 0x002ee8000c101b00 */
[----:B--2---:R-:W2:Y:S01]  /*17660*/  LD.E R12, desc[UR44][R12.64] ;  /* 0x0000002c0c0c7980 */ /* 0x004ea2000c101900 */
[----:B------:R-:W-:-:S04]  /*17670*/  UIADD3 UR4, UP0, UR37, 0x420, URZ ;  /* 0x0000042025047890 */ /* 0x000fc8000ff1e03f */
[----:B------:R-:W-:Y:S02]  /*17680*/  ULOP3.LUT UR4, UR4, 0x4, URZ, 0xfc, !UPT ;  /* 0x0000000404047892 */ /* 0x000fe4000f8efc3f */
[----:B------:R-:W-:Y:S01]  /*17690*/  UIADD3.X UR5, URZ, UR36, URZ, UP0, !UPT ;  /* 0x000000243f057290 */ /* 0x000fe200087fe43f */
[-C--:B--2---:R-:W-:Y:S01]  /*176a0*/  FMUL.FTZ R11, R24, R12.reuse ;  /* 0x0000000c180b7220 */ /* 0x084fe20000410000 */
[-C--:B------:R-:W-:Y:S01]  /*176b0*/  FMUL.FTZ R10, R25, R12.reuse ;  /* 0x0000000c190a7220 */ /* 0x080fe20000410000 */
[----:B------:R-:W-:-:S04]  /*176c0*/  FMUL.FTZ R15, R28, R12 ;  /* 0x0000000c1c0f7220 */ /* 0x000fc80000410000 */
[----:B------:R-:W3:Y:S01]  /*176d0*/  MUFU.TANH R11, R11 ;  /* 0x0000000b000b7308 */ /* 0x000ee20000002400 */
[-C--:B------:R-:W-:Y:S01]  /*176e0*/  FMUL.FTZ R20, R29, R12.reuse ;  /* 0x0000000c1d147220 */ /* 0x080fe20000410000 */
[----:B------:R-:W-:-:S06]  /*176f0*/  FMUL.FTZ R21, R32, R12 ;  /* 0x0000000c20157220 */ /* 0x000fcc0000410000 */
[----:B------:R-:W1:Y:S01]  /*17700*/  MUFU.TANH R10, R10 ;  /* 0x0000000a000a7308 */ /* 0x000e620000002400 */
[----:B------:R-:W-:-:S07]  /*17710*/  FMUL.FTZ R28, R33, R12 ;  /* 0x0000000c211c7220 */ /* 0x000fce0000410000 */
[----:B------:R-:W2:Y:S01]  /*17720*/  MUFU.TANH R15, R15 ;  /* 0x0000000f000f7308 */ /* 0x000ea20000002400 */
[----:B------:R-:W-:Y:S01]  /*17730*/  FMUL.FTZ R14, R31, R12 ;  /* 0x0000000c1f0e7220 */ /* 0x000fe20000410000 */
[----:B---3--:R-:W-:-:S06]  /*17740*/  FMNMX.FTZ R31, R11, R6, !PT ;  /* 0x000000060b1f7209 */ /* 0x008fcc0007810000 */
[----:B------:R-:W3:Y:S01]  /*17750*/  MUFU.TANH R20, R20 ;  /* 0x0000001400147308 */ /* 0x000ee20000002400 */
[-C--:B------:R-:W-:Y:S01]  /*17760*/  FMUL.FTZ R29, R36, R12.reuse ;  /* 0x0000000c241d7220 */ /* 0x080fe20000410000 */
[-C--:B------:R-:W-:Y:S01]  /*17770*/  FMUL.FTZ R24, R38, R12.reuse ;  /* 0x0000000c26187220 */ /* 0x080fe20000410000 */
[-C--:B------:R-:W-:Y:S01]  /*17780*/  FMUL.FTZ R38, R46, R12.reuse ;  /* 0x0000000c2e267220 */ /* 0x080fe20000410000 */
[----:B------:R-:W-:-:S04]  /*17790*/  FMUL.FTZ R46, R48, R12 ;  /* 0x0000000c302e7220 */ /* 0x000fc80000410000 */
[----:B------:R-:W4:Y:S01]  /*177a0*/  MUFU.TANH R21, R21 ;  /* 0x0000001500157308 */ /* 0x000f220000002400 */
[-C--:B------:R-:W-:Y:S01]  /*177b0*/  FMUL.FTZ R13, R30, R12.reuse ;  /* 0x0000000c1e0d7220 */ /* 0x080fe20000410000 */
[----:B-1----:R-:W-:Y:S01]  /*177c0*/  FMNMX.FTZ R48, R10, R31, !PT ;  /* 0x0000001f0a307209 */ /* 0x002fe20007810000 */
[----:B------:R-:W-:-:S05]  /*177d0*/  FMUL.FTZ R30, R37, R12 ;  /* 0x0000000c251e7220 */ /* 0x000fca0000410000 */
[----:B------:R-:W1:Y:S01]  /*177e0*/  MUFU.TANH R28, R28 ;  /* 0x0000001c001c7308 */ /* 0x000e620000002400 */
[----:B--2---:R-:W-:Y:S01]  /*177f0*/  FMNMX.FTZ R31, R15, R48, !PT ;  /* 0x000000300f1f7209 */ /* 0x004fe20007810000 */
[-C--:B------:R-:W-:Y:S01]  /*17800*/  FMUL.FTZ R32, R40, R12.reuse ;  /* 0x0000000c28207220 */ /* 0x080fe20000410000 */
[----:B------:R-:W-:-:S05]  /*17810*/  FMUL.FTZ R18, R34, R12 ;  /* 0x0000000c22127220 */ /* 0x000fca0000410000 */
[----:B------:R-:W2:Y:S01]  /*17820*/  MUFU.TANH R29, R29 ;  /* 0x0000001d001d7308 */ /* 0x000ea20000002400 */
[----:B---3--:R-:W-:Y:S01]  /*17830*/  FMNMX.FTZ R48, R20, R31, !PT ;  /* 0x0000001f14307209 */ /* 0x008fe20007810000 */
[----:B------:R-:W-:-:S06]  /*17840*/  FMUL.FTZ R34, R41, R12 ;  /* 0x0000000c29227220 */ /* 0x000fcc0000410000 */
[----:B------:R-:W3:Y:S01]  /*17850*/  MUFU.TANH R30, R30 ;  /* 0x0000001e001e7308 */ /* 0x000ee20000002400 */
[----:B----4-:R-:W-:Y:S01]  /*17860*/  FMNMX.FTZ R31, R21, R48, !PT ;  /* 0x00000030151f7209 */ /* 0x010fe20007810000 */
[----:B------:R-:W-:-:S06]  /*17870*/  FMUL.FTZ R36, R44, R12 ;  /* 0x0000000c2c247220 */ /* 0x000fcc0000410000 */
[----:B------:R-:W4:Y:S01]  /*17880*/  MUFU.TANH R32, R32 ;  /* 0x0000002000207308 */ /* 0x000f220000002400 */
[----:B-1----:R-:W-:Y:S01]  /*17890*/  FMNMX.FTZ R48, R28, R31, !PT ;  /* 0x0000001f1c307209 */ /* 0x002fe20007810000 */
[----:B------:R-:W-:-:S06]  /*178a0*/  FMUL.FTZ R44, R45, R12 ;  /* 0x0000000c2d2c7220 */ /* 0x000fcc0000410000 */
[----:B------:R-:W1:Y:S01]  /*178b0*/  MUFU.TANH R34, R34 ;  /* 0x0000002200227308 */ /* 0x000e620000002400 */
[----:B--2---:R-:W-:Y:S01]  /*178c0*/  FMNMX.FTZ R31, R29, R48, !PT ;  /* 0x000000301d1f7209 */ /* 0x004fe20007810000 */
[-C--:B------:R-:W-:Y:S01]  /*178d0*/  FMUL.FTZ R25, R39, R12.reuse ;  /* 0x0000000c27197220 */ /* 0x080fe20000410000 */
[----:B------:R-:W-:-:S05]  /*178e0*/  FMUL.FTZ R39, R47, R12 ;  /* 0x0000000c2f277220 */ /* 0x000fca0000410000 */
[----:B------:R-:W2:Y:S01]  /*178f0*/  MUFU.TANH R36, R36 ;  /* 0x0000002400247308 */ /* 0x000ea20000002400 */
[----:B---3--:R-:W-:Y:S01]  /*17900*/  FMNMX.FTZ R31, R30, R31, !PT ;  /* 0x0000001f1e1f7209 */ /* 0x008fe20007810000 */
[-C--:B------:R-:W-:Y:S01]  /*17910*/  FMUL.FTZ R47, R49, R12.reuse ;  /* 0x0000000c312f7220 */ /* 0x080fe20000410000 */
[----:B------:R-:W-:-:S05]  /*17920*/  FMUL.FTZ R8, R26, R12 ;  /* 0x0000000c1a087220 */ /* 0x000fca0000410000 */
[----:B------:R-:W3:Y:S01]  /*17930*/  MUFU.TANH R44, R44 ;  /* 0x0000002c002c7308 */ /* 0x000ee20000002400 */
[-C--:B------:R-:W-:Y:S01]  /*17940*/  FMUL.FTZ R40, R50, R12.reuse ;  /* 0x0000000c32287220 */ /* 0x080fe20000410000 */
[----:B----4-:R-:W-:Y:S01]  /*17950*/  FMNMX.FTZ R31, R32, R31, !PT ;  /* 0x0000001f201f7209 */ /* 0x010fe20007810000 */
[----:B------:R-:W-:-:S05]  /*17960*/  FMUL.FTZ R50, R52, R12 ;  /* 0x0000000c34327220 */ /* 0x000fca0000410000 */
[----:B------:R-:W4:Y:S01]  /*17970*/  MUFU.TANH R46, R46 ;  /* 0x0000002e002e7308 */ /* 0x000f220000002400 */
[-C--:B------:R-:W-:Y:S01]  /*17980*/  FMUL.FTZ R9, R27, R12.reuse ;  /* 0x0000000c1b097220 */ /* 0x080fe20000410000 */
[-C--:B------:R-:W-:Y:S01]  /*17990*/  FMUL.FTZ R41, R51, R12.reuse ;  /* 0x0000000c33297220 */ /* 0x080fe20000410000 */
[----:B-1----:R-:W-:Y:S01]  /*179a0*/  FMNMX.FTZ R31, R34, R31, !PT ;  /* 0x0000001f221f7209 */ /* 0x002fe20007810000 */
[----:B------:R-:W-:-:S04]  /*179b0*/  FMUL.FTZ R51, R53, R12 ;  /* 0x0000000c35337220 */ /* 0x000fc80000410000 */
[----:B------:R-:W1:Y:S01]  /*179c0*/  MUFU.TANH R47, R47 ;  /* 0x0000002f002f7308 */ /* 0x000e620000002400 */
[----:B--2---:R-:W-:Y:S01]  /*179d0*/  FMNMX.FTZ R31, R36, R31, !PT ;  /* 0x0000001f241f7209 */ /* 0x004fe20007810000 */
[----:B------:R-:W-:-:S06]  /*179e0*/  FMUL.FTZ R52, R56, R12 ;  /* 0x0000000c38347220 */ /* 0x000fcc0000410000 */
[----:B------:R-:W2:Y:S01]  /*179f0*/  MUFU.TANH R8, R8 ;  /* 0x0000000800087308 */ /* 0x000ea20000002400 */
[----:B---3--:R-:W-:Y:S01]  /*17a00*/  FMNMX.FTZ R31, R44, R31, !PT ;  /* 0x0000001f2c1f7209 */ /* 0x008fe20007810000 */
[----:B------:R-:W-:-:S06]  /*17a10*/  FMUL.FTZ R53, R57, R12 ;  /* 0x0000000c39357220 */ /* 0x000fcc0000410000 */
[----:B------:R-:W3:Y:S01]  /*17a20*/  MUFU.TANH R50, R50 ;  /* 0x0000003200327308 */ /* 0x000ee20000002400 */
[-C--:B------:R-:W-:Y:S01]  /*17a30*/  FMUL.FTZ R26, R42, R12.reuse ;  /* 0x0000000c2a1a7220 */ /* 0x080fe20000410000 */
[----:B------:R-:W-:-:S06]  /*17a40*/  FMUL.FTZ R42, R54, R12 ;  /* 0x0000000c362a7220 */ /* 0x000fcc0000410000 */
[----:B------:R-:W0:Y:S01]  /*17a50*/  MUFU.TANH R9, R9 ;  /* 0x0000000900097308 */ /* 0x000e220000002400 */
[----:B----4-:R-:W-:Y:S01]  /*17a60*/  FMNMX.FTZ R48, R46, R31, !PT ;  /* 0x0000001f2e307209 */ /* 0x010fe20007810000 */
[----:B------:R-:W-:-:S06]  /*17a70*/  FMUL.FTZ R54, R60, R12 ;  /* 0x0000000c3c367220 */ /* 0x000fcc0000410000 */
[----:B------:R-:W4:Y:S01]  /*17a80*/  MUFU.TANH R51, R51 ;  /* 0x0000003300337308 */ /* 0x000f220000002400 */
[-C--:B------:R-:W-:Y:S01]  /*17a90*/  FMUL.FTZ R27, R43, R12.reuse ;  /* 0x0000000c2b1b7220 */ /* 0x080fe20000410000 */
[----:B------:R-:W-:-:S06]  /*17aa0*/  FMUL.FTZ R43, R55, R12 ;  /* 0x0000000c372b7220 */ /* 0x000fcc0000410000 */
[----:B------:R-:W4:Y:S01]  /*17ab0*/  MUFU.TANH R13, R13 ;  /* 0x0000000d000d7308 */ /* 0x000f220000002400 */
[----:B-1----:R-:W-:Y:S01]  /*17ac0*/  FMNMX.FTZ R31, R47, R48, !PT ;  /* 0x000000302f1f7209 */ /* 0x002fe20007810000 */
[----:B------:R-:W-:-:S06]  /*17ad0*/  FMUL.FTZ R55, R61, R12 ;  /* 0x0000000c3d377220 */ /* 0x000fcc0000410000 */
[----:B------:R-:W1:Y:S01]  /*17ae0*/  MUFU.TANH R52, R52 ;  /* 0x0000003400347308 */ /* 0x000e620000002400 */
[----:B------:R-:W-:Y:S01]  /*17af0*/  FMUL.FTZ R19, R35, R12 ;  /* 0x0000000c23137220 */ /* 0x000fe20000410000 */
[----:B--2---:R-:W-:-:S06]  /*17b00*/  FMNMX.FTZ R48, R8, R7, !PT ;  /* 0x0000000708307209 */ /* 0x004fcc0007810000 */
[----:B------:R-:W2:Y:S01]  /*17b10*/  MUFU.TANH R53, R53 ;  /* 0x0000003500357308 */ /* 0x000ea20000002400 */
[----:B---3--:R-:W-:Y:S01]  /*17b20*/  FMNMX.FTZ R60, R50, R31, !PT ;  /* 0x0000001f323c7209 */ /* 0x008fe20007810000 */
[----:B------:R-:W-:-:S06]  /*17b30*/  FMUL.FTZ R56, R64, R12 ;  /* 0x0000000c40387220 */ /* 0x000fcc0000410000 */
[----:B------:R-:W3:Y:S01]  /*17b40*/  MUFU.TANH R14, R14 ;  /* 0x0000000e000e7308 */ /* 0x000ee20000002400 */
[----:B0-----:R-:W-:Y:S01]  /*17b50*/  FMNMX.FTZ R48, R9, R48, !PT ;  /* 0x0000003009307209 */ /* 0x001fe20007810000 */
[----:B------:R-:W-:Y:S01]  /*17b60*/  FMUL.FTZ R45, R58, R12 ;  /* 0x0000000c3a2d7220 */ /* 0x000fe20000410000 */
[----:B----4-:R-:W-:-:S05]  /*17b70*/  FMNMX.FTZ R33, R51, R60, !PT ;  /* 0x0000003c33217209 */ /* 0x010fca0007810000 */
[----:B------:R-:W0:Y:S01]  /*17b80*/  MUFU.TANH R54, R54 ;  /* 0x0000003600367308 */ /* 0x000e220000002400 */
[----:B------:R-:W-:-:S07]  /*17b90*/  FMUL.FTZ R58, R65, R12 ;  /* 0x0000000c413a7220 */ /* 0x000fce0000410000 */
[----:B------:R-:W4:Y:S01]  /*17ba0*/  MUFU.TANH R18, R18 ;  /* 0x0000001200127308 */ /* 0x000f220000002400 */
[----:B------:R-:W-:Y:S01]  /*17bb0*/  FMNMX.FTZ R31, R13, R48, !PT ;  /* 0x000000300d1f7209 */ /* 0x000fe20007810000 */
[----:B------:R-:W-:Y:S01]  /*17bc0*/  FMUL.FTZ R65, R68, R12 ;  /* 0x0000000c44417220 */ /* 0x000fe20000410000 */
[----:B-1----:R-:W-:-:S05]  /*17bd0*/  FMNMX.FTZ R48, R52, R33, !PT ;  /* 0x0000002134307209 */ /* 0x002fca0007810000 */
[----:B------:R-:W1:Y:S08]  /*17be0*/  MUFU.TANH R55, R55 ;  /* 0x0000003700377308 */ /* 0x000e700000002400 */
[----:B------:R-:W1:Y:S01]  /*17bf0*/  MUFU.TANH R19, R19 ;  /* 0x0000001300137308 */ /* 0x000e620000002400 */
[----:B--2---:R-:W-:-:S07]  /*17c00*/  FMNMX.FTZ R33, R53, R48, !PT ;  /* 0x0000003035217209 */ /* 0x004fce0007810000 */
[----:B------:R-:W2:Y:S01]  /*17c10*/  MUFU.TANH R56, R56 ;  /* 0x0000003800387308 */ /* 0x000ea20000002400 */
[----:B---3--:R-:W-:-:S07]  /*17c20*/  FMNMX.FTZ R31, R14, R31, !PT ;  /* 0x0000001f0e1f7209 */ /* 0x008fce0007810000 */
[----:B------:R-:W3:Y:S01]  /*17c30*/  MUFU.TANH R24, R24 ;  /* 0x0000001800187308 */ /* 0x000ee20000002400 */
[----:B------:R-:W-:Y:S01]  /*17c40*/  FMUL.FTZ R69, R69, R12 ;  /* 0x0000000c45457220 */ /* 0x000fe20000410000 */
[----:B0-----:R-:W-:-:S06]  /*17c50*/  FMNMX.FTZ R60, R54, R33, !PT ;  /* 0x00000021363c7209 */ /* 0x001fcc0007810000 */
[----:B------:R-:W0:Y:S01]  /*17c60*/  MUFU.TANH R58, R58 ;  /* 0x0000003a003a7308 */ /* 0x000e220000002400 */
[----:B----4-:R-:W-:-:S07]  /*17c70*/  FMNMX.FTZ R48, R18, R31, !PT ;  /* 0x0000001f12307209 */ /* 0x010fce0007810000 */
[----:B------:R-:W4:Y:S01]  /*17c80*/  MUFU.TANH R25, R25 ;  /* 0x0000001900197308 */ /* 0x000f220000002400 */
[----:B-1----:R-:W-:-:S07]  /*17c90*/  FMNMX.FTZ R33, R55, R60, !PT ;  /* 0x0000003c37217209 */ /* 0x002fce0007810000 */
[----:B------:R-:W1:Y:S01]  /*17ca0*/  MUFU.TANH R65, R65 ;  /* 0x0000004100417308 */ /* 0x000e620000002400 */
[----:B------:R-:W-:-:S07]  /*17cb0*/  FMNMX.FTZ R31, R19, R48, !PT ;  /* 0x00000030131f7209 */ /* 0x000fce0007810000 */
[----:B------:R-:W1:Y:S01]  /*17cc0*/  MUFU.TANH R26, R26 ;  /* 0x0000001a001a7308 */ /* 0x000e620000002400 */
[----:B--2---:R-:W-:-:S07]  /*17cd0*/  FMNMX.FTZ R33, R56, R33, !PT ;  /* 0x0000002138217209 */ /* 0x004fce0007810000 */
[----:B------:R-:W2:Y:S01]  /*17ce0*/  MUFU.TANH R68, R69 ;  /* 0x0000004500447308 */ /* 0x000ea20000002400 */
[----:B---3--:R-:W-:-:S07]  /*17cf0*/  FMNMX.FTZ R48, R24, R31, !PT ;  /* 0x0000001f18307209 */ /* 0x008fce0007810000 */
[----:B------:R-:W3:Y:S01]  /*17d00*/  MUFU.TANH R27, R27 ;  /* 0x0000001b001b7308 */ /* 0x000ee20000002400 */
[----:B0-----:R-:W-:Y:S02]  /*17d10*/  FMNMX.FTZ R60, R58, R33, !PT ;  /* 0x000000213a3c7209 */ /* 0x001fe40007810000 */
[----:B----4-:R-:W-:-:S05]  /*17d20*/  FMNMX.FTZ R31, R25, R48, !PT ;  /* 0x00000030191f7209 */ /* 0x010fca0007810000 */
[----:B------:R-:W0:Y:S01]  /*17d30*/  MUFU.TANH R38, R38 ;  /* 0x0000002600267308 */ /* 0x000e220000002400 */
[----:B-1----:R-:W-:Y:S02]  /*17d40*/  FMNMX.FTZ R33, R65, R60, !PT ;  /* 0x0000003c41217209 */ /* 0x002fe40007810000 */
[----:B------:R-:W-:-:S05]  /*17d50*/  FMNMX.FTZ R48, R26, R31, !PT ;  /* 0x0000001f1a307209 */ /* 0x000fca0007810000 */
[----:B------:R-:W1:Y:S01]  /*17d60*/  MUFU.TANH R39, R39 ;  /* 0x0000002700277308 */ /* 0x000e620000002400 */
[----:B--2---:R-:W-:Y:S02]  /*17d70*/  FMNMX.FTZ R33, R68, R33, !PT ;  /* 0x0000002144217209 */ /* 0x004fe40007810000 */
[----:B---3--:R-:W-:-:S05]  /*17d80*/  FMNMX.FTZ R31, R27, R48, !PT ;  /* 0x000000301b1f7209 */ /* 0x008fca0007810000 */
[----:B------:R-:W2:Y:S01]  /*17d90*/  MUFU.TANH R40, R40 ;  /* 0x0000002800287308 */ /* 0x000ea20000002400 */
[----:B0-----:R-:W-:Y:S01]  /*17da0*/  FMNMX.FTZ R48, R38, R31, !PT ;  /* 0x0000001f26307209 */ /* 0x001fe20007810000 */
[----:B------:R-:W0:Y:S06]  /*17db0*/  SHFL.BFLY PT, R72, R33, 0x2, 0x1f ;  /* 0x0c401f0021487f89 */ /* 0x000e2c00000e0000 */
[----:B------:R-:W3:Y:S01]  /*17dc0*/  MUFU.TANH R41, R41 ;  /* 0x0000002900297308 */ /* 0x000ee20000002400 */
[----:B-1----:R-:W-:Y:S01]  /*17dd0*/  FMNMX.FTZ R31, R39, R48, !PT ;  /* 0x00000030271f7209 */ /* 0x002fe20007810000 */
[----:B------:R-:W-:-:S06]  /*17de0*/  FMUL.FTZ R57, R59, R12 ;  /* 0x0000000c3b397220 */ /* 0x000fcc0000410000 */
[----:B------:R-:W1:Y:S01]  /*17df0*/  MUFU.TANH R42, R42 ;  /* 0x0000002a002a7308 */ /* 0x000e620000002400 */
[----:B--2---:R-:W-:Y:S01]  /*17e00*/  FMNMX.FTZ R48, R40, R31, !PT ;  /* 0x0000001f28307209 */ /* 0x004fe20007810000 */
[----:B------:R-:W-:-:S06]  /*17e10*/  FMUL.FTZ R59, R62, R12 ;  /* 0x0000000c3e3b7220 */ /* 0x000fcc0000410000 */
[----:B------:R-:W2:Y:S01]  /*17e20*/  MUFU.TANH R43, R43 ;  /* 0x0000002b002b7308 */ /* 0x000ea20000002400 */
[----:B---3--:R-:W-:Y:S01]  /*17e30*/  FMNMX.FTZ R31, R41, R48, !PT ;  /* 0x00000030291f7209 */ /* 0x008fe20007810000 */
[----:B------:R-:W-:-:S06]  /*17e40*/  FMUL.FTZ R60, R63, R12 ;  /* 0x0000000c3f3c7220 */ /* 0x000fcc0000410000 */
        /* <DEDUP_REMOVED lines=8> */
[----:B------:R-:W-:Y:S01]  /*17ed0*/  FMUL.FTZ R64, R70, R12 ;  /* 0x0000000c46407220 */ /* 0x000fe20000410000 */
[----:B0-----:R-:W-:-:S05]  /*17ee0*/  FMNMX.FTZ R72, R33, R72, !PT ;  /* 0x0000004821487209 */ /* 0x001fca0007810000 */
[----:B------:R-:W0:Y:S01]  /*17ef0*/  MUFU.TANH R60, R60 ;  /* 0x0000003c003c7308 */ /* 0x000e220000002400 */
[----:B-1----:R-:W-:Y:S01]  /*17f00*/  FMNMX.FTZ R48, R57, R48, !PT ;  /* 0x0000003039307209 */ /* 0x002fe20007810000 */
[----:B------:R-:W1:Y:S06]  /*17f10*/  SHFL.BFLY PT, R35, R72, 0x1, 0x1f ;  /* 0x0c201f0048237f89 */ /* 0x000e6c00000e0000 */
[----:B------:R-:W3:Y:S01]  /*17f20*/  MUFU.TANH R62, R62 ;  /* 0x0000003e003e7308 */ /* 0x000ee20000002400 */
[----:B------:R-:W-:Y:S01]  /*17f30*/  FMUL.FTZ R12, R71, R12 ;  /* 0x0000000c470c7220 */ /* 0x000fe20000410000 */
[----:B--2---:R-:W-:-:S06]  /*17f40*/  FMNMX.FTZ R31, R59, R48, !PT ;  /* 0x000000303b1f7209 */ /* 0x004fcc0007810000 */
[----:B------:R-:W2:Y:S01]  /*17f50*/  MUFU.TANH R63, R63 ;  /* 0x0000003f003f7308 */ /* 0x000ea20000002400 */
[----:B0-----:R-:W-:-:S07]  /*17f60*/  FMNMX.FTZ R31, R60, R31, !PT ;  /* 0x0000001f3c1f7209 */ /* 0x001fce0007810000 */
[----:B------:R-:W0:Y:S01]  /*17f70*/  MUFU.TANH R64, R64 ;  /* 0x0000004000407308 */ /* 0x000e220000002400 */
[----:B---3--:R-:W-:-:S07]  /*17f80*/  FMNMX.FTZ R48, R62, R31, !PT ;  /* 0x0000001f3e307209 */ /* 0x008fce0007810000 */
[----:B------:R-:W3:Y:S01]  /*17f90*/  MUFU.TANH R12, R12 ;  /* 0x0000000c000c7308 */ /* 0x000ee20000002400 */
[----:B--2---:R-:W-:Y:S01]  /*17fa0*/  FMNMX.FTZ R31, R63, R48, !PT ;  /* 0x000000303f1f7209 */ /* 0x004fe20007810000 */
[----:B------:R-:W-:Y:S01]  /*17fb0*/  IMAD.U32 R48, RZ, RZ, UR4 ;  /* 0x00000004ff307e24 */ /* 0x000fe2000f8e00ff */
[----:B-1----:R-:W-:Y:S01]  /*17fc0*/  FMNMX.FTZ R35, R72, R35, !PT ;  /* 0x0000002348237209 */ /* 0x002fe20007810000 */
[----:B------:R-:W-:Y:S01]  /*17fd0*/  IMAD.U32 R49, RZ, RZ, UR5 ;  /* 0x00000005ff317e24 */ /* 0x000fe2000f8e00ff */
[----:B0-----:R-:W-:Y:S01]  /*17fe0*/  FMNMX.FTZ R31, R64, R31, !PT ;  /* 0x0000001f401f7209 */ /* 0x001fe20007810000 */
[----:B------:R-:W-:Y:S03]  /*17ff0*/  ST.E desc[UR44][R16.64+0x420], R33 ;  /* 0x0004202110007985 */ /* 0x000fe6000c10192c */
[----:B---3--:R-:W-:-:S05]  /*18000*/  FMNMX.FTZ R31, R12, R31, !PT ;  /* 0x0000001f0c1f7209 */ /* 0x008fca0007810000 */
[----:B------:R-:W-:Y:S04]  /*18010*/  ST.E desc[UR44][R48.64], R31 ;  /* 0x0000001f30007985 */ /* 0x000fe8000c10192c */
[----:B------:R-:W-:Y:S04]  /*18020*/  ST.E desc[UR44][R16.64+0x420], R35 ;  /* 0x0004202310007985 */ /* 0x000fe8000c10192c */
[----:B------:R-:W2:Y:S04]  /*18030*/  LD.E R37, desc[UR44][R48.64] ;  /* 0x0000002c30257980 */ /* 0x000ea8000c101900 */
[----:B--2---:R-:W0:Y:S02]  /*18040*/  SHFL.BFLY PT, R66, R37, 0x2, 0x1f ;  /* 0x0c401f0025427f89 */ /* 0x004e2400000e0000 */
[----:B0-----:R-:W-:-:S05]  /*18050*/  FMNMX.FTZ R61, R37, R66, !PT ;  /* 0x00000042253d7209 */ /* 0x001fca0007810000 */
[----:B------:R-:W0:Y:S02]  /*18060*/  SHFL.BFLY PT, R66, R61, 0x1, 0x1f ;  /* 0x0c201f003d427f89 */ /* 0x000e2400000e0000 */
[----:B0-----:R-:W-:-:S05]  /*18070*/  FMNMX.FTZ R70, R61, R66, !PT ;  /* 0x000000423d467209 */ /* 0x001fca0007810000 */
[----:B------:R0:W-:Y:S04]  /*18080*/  ST.E desc[UR44][R48.64], R70 ;  /* 0x0000004630007985 */ /* 0x0001e8000c10192c */
[----:B------:R-:W0:Y:S04]  /*18090*/  LD.E R67, desc[UR44][R16.64+0x440] ;  /* 0x0004402c10437980 */ /* 0x000e28000c101900 */
[----:B------:R-:W2:Y:S04]  /*180a0*/  LD.E R69, desc[UR44][R16.64+0x420] ;  /* 0x0004202c10457980 */ /* 0x000ea8000c101900 */
[----:B------:R-:W3:Y:S04]  /*180b0*/  LD.E R71, desc[UR44][R16.64+0x430] ;  /* 0x0004302c10477980 */ /* 0x000ee8000c101900 */
[----:B------:R-:W4:Y:S04]  /*180c0*/  LD.E R73, desc[UR44][R16.64+0x434] ;  /* 0x0004342c10497980 */ /* 0x000f28000c101900 */
[----:B------:R-:W4:Y:S01]  /*180d0*/  LD.E R66, desc[UR44][R16.64+0x210] ;  /* 0x0002102c10427980 */ /* 0x000f22000c101900 */
[----:B------:R-:W-:Y:S01]  /*180e0*/  FADD.FTZ R72, R7, -R70 ;  /* 0x8000004607487221 */ /* 0x000fe20000010000 */
[----:B------:R-:W-:-:S04]  /*180f0*/  UIADD3 UR4, UP0, UR37, 0x210, URZ ;  /* 0x0000021025047890 */ /* 0x000fc8000ff1e03f */
[----:B------:R-:W-:Y:S02]  /*18100*/  ULOP3.LUT UR6, UR4, 0x4, URZ, 0xfc, !UPT ;  /* 0x0000000404067892 */ /* 0x000fe4000f8efc3f */
[----:B------:R-:W-:Y:S01]  /*18110*/  UIADD3.X UR5, URZ, UR36, URZ, UP0, !UPT ;  /* 0x000000243f057290 */ /* 0x000fe200087fe43f */
[-C--:B0-----:R-:W-:Y:S01]  /*18120*/  FMUL.FTZ R70, R70, R67.reuse ;  /* 0x0000004346467220 */ /* 0x081fe20000410000 */
[----:B--2---:R-:W-:Y:S01]  /*18130*/  FMUL.FTZ R48, R69, R67 ;  /* 0x0000004345307220 */ /* 0x004fe20000410000 */
[----:B------:R-:W-:-:S03]  /*18140*/  FADD.FTZ R6, R6, -R69 ;  /* 0x8000004506067221 */ /* 0x000fc60000010000 */
[-CC-:B------:R-:W-:Y:S01]  /*18150*/  FFMA.FTZ R35, R15, R67.reuse, -R48.reuse ;  /* 0x000000430f237223 */ /* 0x180fe20000010830 */
[-CC-:B------:R-:W-:Y:S01]  /*18160*/  FFMA.FTZ R168, R11, R67.reuse, -R48.reuse ;  /* 0x000000430ba87223 */ /* 0x180fe20000010830 */
[-C--:B------:R-:W-:Y:S01]  /*18170*/  FFMA.FTZ R15, R36, R67.reuse, -R48 ;  /* 0x00000043240f7223 */ /* 0x080fe20000010830 */
[-C--:B------:R-:W-:Y:S01]  /*18180*/  FFMA.FTZ R36, R8, R67.reuse, -R70 ;  /* 0x0000004308247223 */ /* 0x080fe20000010846 */
[-C--:B------:R-:W-:Y:S01]  /*18190*/  FMUL.FTZ R6, R6, R67.reuse ;  /* 0x0000004306067220 */ /* 0x080fe20000410000 */
[----:B------:R-:W-:Y:S01]  /*181a0*/  FMUL.FTZ R72, R67, R72 ;  /* 0x0000004843487220 */ /* 0x000fe20000410000 */
[-C--:B------:R-:W-:Y:S01]  /*181b0*/  FFMA.FTZ R37, R10, R67.reuse, -R48 ;  /* 0x000000430a257223 */ /* 0x080fe20000010830 */
[-C--:B------:R-:W-:Y:S01]  /*181c0*/  FFMA.FTZ R169, R9, R67.reuse, -R70 ;  /* 0x0000004309a97223 */ /* 0x080fe20000010846 */
[----:B------:R-:W-:Y:S01]  /*181d0*/  MUFU.EX2 R7, R6 ;  /* 0x0000000600077308 */ /* 0x000fe20000000800 */
[-C--:B------:R-:W-:Y:S01]  /*181e0*/  FFMA.FTZ R176, R34, R67.reuse, -R48 ;  /* 0x0000004322b07223 */ /* 0x080fe20000010830 */
[----:B------:R-:W-:-:S06]  /*181f0*/  FFMA.FTZ R34, R13, R67, -R70 ;  /* 0x000000430d227223 */ /* 0x000fcc0000010846 */
[----:B------:R-:W3:Y:S01]  /*18200*/  MUFU.EX2 R168, R168 ;  /* 0x000000a800a87308 */ /* 0x000ee20000000800 */
[-C--:B------:R-:W-:Y:S01]  /*18210*/  FFMA.FTZ R170, R20, R67.reuse, -R48 ;  /* 0x0000004314aa7223 */ /* 0x080fe20000010830 */
[----:B------:R-:W-:-:S06]  /*18220*/  FFMA.FTZ R171, R14, R67, -R70 ;  /* 0x000000430eab7223 */ /* 0x000fcc0000010846 */
[----:B------:R-:W-:Y:S08]  /*18230*/  MUFU.EX2 R61, R72 ;  /* 0x00000048003d7308 */ /* 0x000ff00000000800 */
[----:B------:R-:W4:Y:S01]  /*18240*/  MUFU.EX2 R36, R36 ;  /* 0x0000002400247308 */ /* 0x000f220000000800 */
[-CC-:B------:R-:W-:Y:S01]  /*18250*/  FFMA.FTZ R31, R29, R67.reuse, -R48.reuse ;  /* 0x000000431d1f7223 */ /* 0x180fe20000010830 */
[----:B------:R-:W-:-:S06]  /*18260*/  FFMA.FTZ R33, R21, R67, -R48 ;  /* 0x0000004315217223 */ /* 0x000fcc0000010830 */
[----:B------:R-:W0:Y:S01]  /*18270*/  MUFU.EX2 R37, R37 ;  /* 0x0000002500257308 */ /* 0x000e220000000800 */
[-C--:B------:R-:W-:Y:S01]  /*18280*/  FFMA.FTZ R29, R32, R67.reuse, -R48 ;  /* 0x00000043201d7223 */ /* 0x080fe20000010830 */
[----:B------:R-:W-:-:S06]  /*18290*/  FFMA.FTZ R32, R18, R67, -R70 ;  /* 0x0000004312207223 */ /* 0x000fcc0000010846 */
[----:B------:R-:W1:Y:S01]  /*182a0*/  MUFU.EX2 R169, R169 ;  /* 0x000000a900a97308 */ /* 0x000e620000000800 */
[----:B------:R-:W-:-:S07]  /*182b0*/  FFMA.FTZ R172, R28, R67, -R48 ;  /* 0x000000431cac7223 */ /* 0x000fce0000010830 */
[----:B------:R-:W2:Y:S01]  /*182c0*/  MUFU.EX2 R35, R35 ;  /* 0x0000002300237308 */ /* 0x000ea20000000800 */
[----:B------:R-:W-:-:S07]  /*182d0*/  FFMA.FTZ R173, R19, R67, -R70 ;  /* 0x0000004313ad7223 */ /* 0x000fce0000010846 */
[----:B------:R-:W2:Y:S01]  /*182e0*/  MUFU.EX2 R34, R34 ;  /* 0x0000002200227308 */ /* 0x000ea20000000800 */
[----:B---3--:R-:W-:Y:S01]  /*182f0*/  FFMA.FTZ R6, R7, R71, R168 ;  /* 0x0000004707067223 */ /* 0x008fe200000100a8 */
[----:B------:R-:W-:-:S06]  /*18300*/  FFMA.FTZ R174, R30, R67, -R48 ;  /* 0x000000431eae7223 */ /* 0x000fcc0000010830 */
[----:B------:R-:W3:Y:S01]  /*18310*/  MUFU.EX2 R170, R170 ;  /* 0x000000aa00aa7308 */ /* 0x000ee20000000800 */
[----:B----4-:R-:W-:Y:S01]  /*18320*/  FFMA.FTZ R8, R61, R73, R36 ;  /* 0x000000493d087223 */ /* 0x010fe20000010024 */
[----:B------:R-:W-:-:S06]  /*18330*/  FFMA.FTZ R30, R24, R67, -R70 ;  /* 0x00000043181e7223 */ /* 0x000fcc0000010846 */
        /* <DEDUP_REMOVED lines=22> */
[----:B------:R-:W-:-:S06]  /*184a0*/  FFMA.FTZ R178, R44, R67, -R48 ;  /* 0x000000432cb27223 */ /* 0x000fcc0000010830 */
[----:B------:R-:W2:Y:S01]  /*184b0*/  MUFU.EX2 R29, R29 ;  /* 0x0000001d001d7308 */ /* 0x000ea20000000800 */
[----:B------:R-:W-:Y:S01]  /*184c0*/  FADD.FTZ R9, R173, R6 ;  /* 0x00000006ad097221 */ /* 0x000fe20000010000 */
        /* <DEDUP_REMOVED lines=51> */
[----:B------:R-:W-:-:S06]  /*18800*/  FADD.FTZ R11, R219, R8 ;  /* 0x00000008db0b7221 */ /* 0x000fcc0000010000 */
[----:B------:R-:W2:Y:S01]  /*18810*/  MUFU.EX2 R205, R205 ;  /* 0x000000cd00cd7308 */ /* 0x000ea20000000800 */
[-C--:B------:R-:W-:Y:S01]  /*18820*/  FFMA.FTZ R196, R56, R67.reuse, -R48 ;  /* 0x0000004338c47223 */ /* 0x080fe20000010830 */
        /* <DEDUP_REMOVED lines=35> */
[----:B-1----:R-:W-:Y:S01]  /*18a60*/  FADD.FTZ R8, R18, R11 ;  /* 0x0000000b12087221 */ /* 0x002fe20000010000 */
[----:B------:R-:W-:Y:S01]  /*18a70*/  FMUL.FTZ R25, R7, R66 ;  /* 0x0000004207197220 */ /* 0x000fe20000410000 */
[----:B------:R-:W-:Y:S02]  /*18a80*/  IMAD.U32 R10, RZ, RZ, UR6 ;  /* 0x00000006ff0a7e24 */ /* 0x000fe4000f8e00ff */
[----:B--2---:R-:W-:Y:S01]  /*18a90*/  FADD.FTZ R9, R21, R6 ;  /* 0x0000000615097221 */ /* 0x004fe20000010000 */
[----:B------:R-:W-:Y:S01]  /*18aa0*/  IMAD.U32 R11, RZ, RZ, UR5 ;  /* 0x00000005ff0b7e24 */ /* 0x000fe2000f8e00ff */
[----:B------:R-:W-:Y:S01]  /*18ab0*/  ST.E desc[UR44][R16.64+0x210], R25 ;  /* 0x0002101910007985 */ /* 0x000fe2000c10192c */
[----:B------:R-:W-:-:S03]  /*18ac0*/  FADD.FTZ R13, R19, R8 ;  /* 0x00000008130d7221 */ /* 0x000fc60000010000 */
[----:B------:R-:W-:Y:S04]  /*18ad0*/  ST.E desc[UR44][R16.64+0x430], R9 ;  /* 0x0004300910007985 */ /* 0x000fe8000c10192c */
[----:B------:R0:W-:Y:S04]  /*18ae0*/  ST.E desc[UR44][R16.64+0x434], R13 ;  /* 0x0004340d10007985 */ /* 0x0001e8000c10192c */
[----:B------:R-:W2:Y:S02]  /*18af0*/  LD.E R6, desc[UR44][R10.64] ;  /* 0x0000002c0a067980 */ /* 0x000ea4000c101900 */
[----:B--2---:R-:W-:-:S05]  /*18b00*/  FMUL.FTZ R27, R7, R6 ;  /* 0x00000006071b7220 */ /* 0x004fca0000410000 */
[----:B------:R1:W-:Y:S04]  /*18b10*/  ST.E desc[UR44][R10.64], R27 ;  /* 0x0000001b0a007985 */ /* 0x0003e8000c10192c */
[----:B------:R-:W0:Y:S04]  /*18b20*/  LD.E R54, desc[UR44][R16.64+0x224] ;  /* 0x0002242c10367980 */ /* 0x000e28000c101900 */
[----:B------:R-:W2:Y:S04]  /*18b30*/  LD.E R52, desc[UR44][R16.64+0x220] ;  /* 0x0002202c10347980 */ /* 0x000ea8000c101900 */
[----:B------:R-:W3:Y:S04]  /*18b40*/  LD.E R150, desc[UR44][R16.64+0x404] ;  /* 0x0004042c10967980 */ /* 0x000ee8000c101900 */
[----:B------:R-:W4:Y:S04]  /*18b50*/  LD.E R56, desc[UR44][R16.64+0x230] ;  /* 0x0002302c10387980 */ /* 0x000f28000c101900 */
[----:B------:R-:W1:Y:S04]  /*18b60*/  LD.E R58, desc[UR44][R16.64+0x234] ;  /* 0x0002342c103a7980 */ /* 0x000e68000c101900 */
        /* <DEDUP_REMOVED lines=57> */
[----:B------:R-:W-:Y:S01]  /*18f00*/  ULOP3.LUT UR6, UR4, 0x8, URZ, 0xfc, !UPT ;  /* 0x0000000804067892 */ /* 0x000fe2000f8efc3f */
[C---:B0-----:R-:W-:Y:S01]  /*18f10*/  FMUL.FTZ R13, R7.reuse, R54 ;  /* 0x00000036070d7220 */ /* 0x041fe20000410000 */
[----:B--2---:R-:W-:-:S04]  /*18f20*/  FMUL.FTZ R9, R7, R52 ;  /* 0x0000003407097220 */ /* 0x004fc80000410000 */
[----:B------:R0:W-:Y:S01]  /*18f30*/  ST.E desc[UR44][R16.64+0x224], R13 ;  /* 0x0002240d10007985 */ /* 0x0001e2000c10192c */
[----:B---3--:R-:W-:-:S03]  /*18f40*/  FMUL.FTZ R45, R7, R150 ;  /* 0x00000096072d7220 */ /* 0x008fc60000410000 */
[----:B------:R2:W-:Y:S01]  /*18f50*/  ST.E desc[UR44][R16.64+0x220], R9 ;  /* 0x0002200910007985 */ /* 0x0005e2000c10192c */
[C---:B----4-:R-:W-:Y:S01]  /*18f60*/  FMUL.FTZ R25, R7.reuse, R56 ;  /* 0x0000003807197220 */ /* 0x050fe20000410000 */
[C---:B-1----:R-:W-:Y:S01]  /*18f70*/  FMUL.FTZ R27, R7.reuse, R58 ;  /* 0x0000003a071b7220 */ /* 0x042fe20000410000 */
[C---:B------:R-:W-:Y:S01]  /*18f80*/  FMUL.FTZ R39, R7.reuse, R60 ;  /* 0x0000003c07277220 */ /* 0x040fe20000410000 */
[C---:B0-----:R-:W-:Y:S01]  /*18f90*/  FMUL.FTZ R13, R7.reuse, R68 ;  /* 0x00000044070d7220 */ /* 0x041fe20000410000 */
[C---:B--2---:R-:W-:Y:S01]  /*18fa0*/  FMUL.FTZ R9, R7.reuse, R66 ;  /* 0x0000004207097220 */ /* 0x044fe20000410000 */
        /* <DEDUP_REMOVED lines=104> */
[----:B------:R-:W-:Y:S02]  /*19630*/  IMAD.U32 R8, RZ, RZ, UR6 ;  /* 0x00000006ff087e24 */ /* 0x000fe4000f8e00ff */
[----:B---3--:R-:W-:Y:S01]  /*19640*/  FMUL.FTZ R13, R7, R24 ;  /* 0x00000018070d7220 */ /* 0x008fe20000410000 */
[----:B0-----:R-:W-:Y:S01]  /*19650*/  IMAD.U32 R9, RZ, RZ, UR5 ;  /* 0x00000005ff097e24 */ /* 0x001fe2000f8e00ff */
[----:B------:R0:W-:Y:S04]  /*19660*/  ST.E desc[UR44][R16.64+0x3c0], R25 ;  /* 0x0003c01910007985 */ /* 0x0001e8000c10192c */
        /* <DEDUP_REMOVED lines=8> */
[----:B------:R-:W0:Y:S01]  /*196f0*/  LD.E R12, desc[UR44][R8.64] ;  /* 0x0000002c080c7980 */ /* 0x000e22000c101900 */
[----:B------:R-:W-:Y:S01]  /*19700*/  ULOP3.LUT UR4, UR4, 0xc, URZ, 0xfc, !UPT ;  /* 0x0000000c04047892 */ /* 0x000fe2000f8efc3f */
[----:B------:R-:W-:-:S05]  /*19710*/  IMAD.U32 R7, RZ, RZ, UR5 ;  /* 0x00000005ff077e24 */ /* 0x000fca000f8e00ff */
[----:B------:R-:W-:Y:S02]  /*19720*/  IMAD.U32 R6, RZ, RZ, UR4 ;  /* 0x00000004ff067e24 */ /* 0x000fe4000f8e00ff */
[----:B0-----:R-:W-:-:S05]  /*19730*/  FMUL.FTZ R25, R61, R12 ;  /* 0x0000000c3d197220 */ /* 0x001fca0000410000 */
[----:B------:R-:W-:Y:S04]  /*19740*/  ST.E desc[UR44][R8.64], R25 ;  /* 0x0000001908007985 */ /* 0x000fe8000c10192c */
[----:B------:R-:W1:Y:S02]  /*19750*/  LD.E R12, desc[UR44][R6.64] ;  /* 0x0000002c060c7980 */ /* 0x000e64000c101900 */
[----:B-1----:R-:W-:-:S05]  /*19760*/  FMUL.FTZ R13, R61, R12 ;  /* 0x0000000c3d0d7220 */ /* 0x002fca0000410000 */
[----:B------:R0:W-:Y:S04]  /*19770*/  ST.E desc[UR44][R6.64], R13 ;  /* 0x0000000d06007985 */ /* 0x0001e8000c10192c */
[----:B------:R-:W2:Y:S04]  /*19780*/  LD.E R27, desc[UR44][R16.64+0x40c] ;  /* 0x00040c2c101b7980 */ /* 0x000ea8000c101900 */
[----:B------:R-:W0:Y:S04]  /*19790*/  LD.E R62, desc[UR44][R16.64+0x228] ;  /* 0x0002282c103e7980 */ /* 0x000e28000c101900 */
        /* <DEDUP_REMOVED lines=61> */
[----:B0-----:R-:W-:-:S04]  /*19b70*/  FMUL.FTZ R13, R61, R62 ;  /* 0x0000003e3d0d7220 */ /* 0x001fc80000410000 */
[----:B------:R0:W-:Y:S01]  /*19b80*/  ST.E desc[UR44][R16.64+0x40c], R45 ;  /* 0x00040c2d10007985 */ /* 0x0001e2000c10192c */
[C---:B---3--:R-:W-:Y:S01]  /*19b90*/  FMUL.FTZ R25, R61.reuse, R64 ;  /* 0x000000403d197220 */ /* 0x048fe20000410000 */
[C---:B----4-:R-:W-:Y:S01]  /*19ba0*/  FMUL.FTZ R27, R61.reuse, R66 ;  /* 0x000000423d1b7220 */ /* 0x050fe20000410000 */
[C---:B------:R-:W-:Y:S01]  /*19bb0*/  FMUL.FTZ R39, R61.reuse, R68 ;  /* 0x000000443d277220 */ /* 0x040fe20000410000 */
[C---:B------:R-:W-:Y:S01]  /*19bc0*/  FMUL.FTZ R41, R61.reuse, R70 ;  /* 0x000000463d297220 */ /* 0x040fe20000410000 */
[C---:B------:R-:W-:Y:S01]  /*19bd0*/  FMUL.FTZ R43, R61.reuse, R72 ;  /* 0x000000483d2b7220 */ /* 0x040fe20000410000 */
[C---:B0-----:R-:W-:Y:S01]  /*19be0*/  FMUL.FTZ R45, R61.reuse, R76 ;  /* 0x0000004c3d2d7220 */ /* 0x041fe20000410000 */
[C---:B------:R-:W-:Y:S01]  /*19bf0*/  FMUL.FTZ R47, R61.reuse, R78 ;  /* 0x0000004e3d2f7220 */ /* 0x040fe20000410000 */
[C---:B------:R-:W-:Y:S01]  /*19c00*/  FMUL.FTZ R49, R61.reuse, R80 ;  /* 0x000000503d317220 */ /* 0x040fe20000410000 */
[----:B------:R0:W-:Y:S04]  /*19c10*/  ST.E desc[UR44][R16.64+0x228], R13 ;  /* 0x0002280d10007985 */ /* 0x0001e8000c10192c */
[----:B------:R1:W-:Y:S01]  /*19c20*/  ST.E desc[UR44][R16.64+0x22c], R25 ;  /* 0x00022c1910007985 */ /* 0x0003e2000c10192c */
[----:B------:R-:W-:-:S03]  /*19c30*/  FMUL.FTZ R51, R61, R82 ;  /* 0x000000523d337220 */ /* 0x000fc60000410000 */
        /* <DEDUP_REMOVED lines=97> */
[----:B------:R-:W-:Y:S01]  /*1a250*/  FMUL.FTZ R61, R61, R24 ;  /* 0x000000183d3d7220 */ /* 0x000fe20000410000 */
        /* <DEDUP_REMOVED lines=10> */
[----:B------:R-:W-:Y:S04]  /*1a300*/  ST.E desc[UR44][R16.64+0x3fc], R49 ;  /* 0x0003fc3110007985 */ /* 0x000fe8000c10192c */
[----:B------:R-:W-:Y:S01]  /*1a310*/  ST.E desc[UR44][R16.64+0x408], R61 ;  /* 0x0004083d10007985 */ /* 0x000fe2000c10192c */
[----:B------:R1:W-:Y:S06]  /*1a320*/  BAR.SYNC.DEFER_BLOCKING R213, 0x100 ;  /* 0x000400d50000751d */ /* 0x0003ec0000010000 */
[----:B0-----:R-:W2:Y:S04]  /*1a330*/  LD.E R25, desc[UR44][R16.64+0x210] ;  /* 0x0002102c10197980 */ /* 0x001ea8000c101900 */
[----:B------:R-:W4:Y:S04]  /*1a340*/  LD.E R24, desc[UR44][R2.64] ;  /* 0x0000002c02187980 */ /* 0x000f28000c101900 */
[----:B------:R-:W4:Y:S04]  /*1a350*/  LD.E.64 R12, desc[UR44][R16.64+0x88] ;  /* 0x0000882c100c7980 */ /* 0x000f28000c101b00 */
[----:B--2---:R0:W-:Y:S04]  /*1a360*/  ST.E desc[UR44][R16.64+0x210], R25 ;  /* 0x0002101910007985 */ /* 0x0041e8000c10192c */
[----:B-1----:R-:W2:Y:S04]  /*1a370*/  LD.E R27, desc[UR44][R10.64] ;  /* 0x0000002c0a1b7980 */ /* 0x002ea8000c101900 */
[----:B--2---:R1:W-:Y:S04]  /*1a380*/  ST.E desc[UR44][R10.64], R27 ;  /* 0x0000001b0a007985 */ /* 0x0043e8000c10192c */
[----:B------:R-:W2:Y:S04]  /*1a390*/  LD.E R39, desc[UR44][R8.64] ;  /* 0x0000002c08277980 */ /* 0x000ea8000c101900 */
[----:B--2---:R2:W-:Y:S04]  /*1a3a0*/  ST.E desc[UR44][R8.64], R39 ;  /* 0x0000002708007985 */ /* 0x0045e8000c10192c */
[----:B---3--:R-:W3:Y:S04]  /*1a3b0*/  LD.E R41, desc[UR44][R6.64] ;  /* 0x0000002c06297980 */ /* 0x008ee8000c101900 */
[----:B---3--:R3:W-:Y:S04]  /*1a3c0*/  ST.E desc[UR44][R6.64], R41 ;  /* 0x0000002906007985 */ /* 0x0087e8000c10192c */
[----:B----4-:R-:W4:Y:S04]  /*1a3d0*/  LD.E R43, desc[UR44][R16.64+0x220] ;  /* 0x0002202c102b7980 */ /* 0x010f28000c101900 */
[----:B------:R-:W4:Y:S04]  /*1a3e0*/  LD.E R45, desc[UR44][R16.64+0x224] ;  /* 0x0002242c102d7980 */ /* 0x000f28000c101900 */
[----:B------:R-:W4:Y:S04]  /*1a3f0*/  LD.E R47, desc[UR44][R16.64+0x228] ;  /* 0x0002282c102f7980 */ /* 0x000f28000c101900 */
[----:B0-----:R-:W4:Y:S04]  /*1a400*/  LD.E R25, desc[UR44][R16.64+0x22c] ;  /* 0x00022c2c10197980 */ /* 0x001f28000c101900 */
        /* <DEDUP_REMOVED lines=74> */
[----:B------:R0:W-:Y:S04]  /*1a8b0*/  ST.E desc[UR44][R16.64+0x22c], R25 ;  /* 0x00022c1910007985 */ /* 0x0001e8000c10192c */
[----:B------:R-:W-:Y:S04]  /*1a8c0*/  ST.E desc[UR44][R16.64+0x230], R49 ;  /* 0x0002303110007985 */ /* 0x000fe8000c10192c */
[----:B------:R-:W-:Y:S04]  /*1a8d0*/  ST.E desc[UR44][R16.64+0x234], R51 ;  /* 0x0002343310007985 */ /* 0x000fe8000c10192c */
[----:B------:R1:W-:Y:S04]  /*1a8e0*/  ST.E desc[UR44][R16.64+0x238], R27 ;  /* 0x0002381b10007985 */ /* 0x0003e8000c10192c */
[----:B------:R-:W-:Y:S04]  /*1a8f0*/  ST.E desc[UR44][R16.64+0x23c], R53 ;  /* 0x00023c3510007985 */ /* 0x000fe8000c10192c */
[----:B--2---:R2:W-:Y:S04]  /*1a900*/  ST.E desc[UR44][R16.64+0x240], R39 ;  /* 0x0002402710007985 */ /* 0x0045e8000c10192c */
[----:B------:R-:W-:Y:S04]  /*1a910*/  ST.E desc[UR44][R16.64+0x244], R55 ;  /* 0x0002443710007985 */ /* 0x000fe8000c10192c */
[----:B---3--:R3:W-:Y:S04]  /*1a920*/  ST.E desc[UR44][R16.64+0x248], R41 ;  /* 0x0002482910007985 */ /* 0x0087e8000c10192c */
[----:B------:R4:W-:Y:S04]  /*1a930*/  ST.E desc[UR44][R16.64+0x24c], R57 ;  /* 0x00024c3910007985 */ /* 0x0009e8000c10192c */
[----:B------:R4:W-:Y:S04]  /*1a940*/  ST.E desc[UR44][R16.64+0x250], R59 ;  /* 0x0002503b10007985 */ /* 0x0009e8000c10192c */
[----:B------:R4:W-:Y:S04]  /*1a950*/  ST.E desc[UR44][R16.64+0x254], R61 ;  /* 0x0002543d10007985 */ /* 0x0009e8000c10192c */
[----:B------:R4:W-:Y:S04]  /*1a960*/  ST.E desc[UR44][R16.64+0x258], R63 ;  /* 0x0002583f10007985 */ /* 0x0009e8000c10192c */
[----:B------:R4:W-:Y:S04]  /*1a970*/  ST.E desc[UR44][R16.64+0x25c], R65 ;  /* 0x00025c4110007985 */ /* 0x0009e8000c10192c */
[----:B0-----:R-:W4:Y:S04]  /*1a980*/  LD.E R25, desc[UR44][R16.64+0x260] ;  /* 0x0002602c10197980 */ /* 0x001f28000c101900 */
        /* <DEDUP_REMOVED lines=160> */
[C---:B------:R-:W-:Y:S01]  /*1b390*/  VIADD R24, R12.reuse, 0x80 ;  /* 0x000000800c187836 */ /* 0x040fe20000000000 */
        /* <DEDUP_REMOVED lines=147> */
[----:B--2---:R-:W-:-:S11]  /*1bcd0*/  WARPGROUP.ARRIVE ;  /* 0x00000000000079c5 */ /* 0x004fd60000000000 */
[----:B------:R-:W-:Y:S01]  /*1bce0*/  HGMMA.64x256x16.F32.BF16 R24, R168, gdesc[UR4].tnspB, R24, UP0, gsb0 ;  /* 0x43e00004a8187df0 */ /* 0x000fe2000b801818 */
[----:B------:R-:W-:Y:S02]  /*1bcf0*/  F2FP.BF16.F32.PACK_AB R178, R178, R15 ;  /* 0x0000000fb2b2723e */ /* 0x000fe400000010ff */
[----:B------:R-:W-:Y:S01]  /*1bd00*/  F2FP.BF16.F32.PACK_AB R179, R14, R179 ;  /* 0x000000b30eb3723e */ /* 0x000fe200000010ff */
        /* <DEDUP_REMOVED lines=813> */
[----:B------:R-:W3:Y:S04]  /*1efe0*/  LD.E R13, desc[UR44][R16.64+0x210] ;  /* 0x0002102c100d7980 */ /* 0x000ee8000c101900 */
[----:B---3--:R3:W-:Y:S04]  /*1eff0*/  ST.E desc[UR44][R16.64+0x210], R13 ;  /* 0x0002100d10007985 */ /* 0x0087e8000c10192c */
[----:B------:R-:W4:Y:S04]  /*1f000*/  LD.E R15, desc[UR44][R10.64] ;  /* 0x0000002c0a0f7980 */ /* 0x000f28000c101900 */
[----:B----4-:R4:W-:Y:S04]  /*1f010*/  ST.E desc[UR44][R10.64], R15 ;  /* 0x0000000f0a007985 */ /* 0x0109e8000c10192c */
[----:B------:R-:W2:Y:S04]  /*1f020*/  LD.E R19, desc[UR44][R8.64] ;  /* 0x0000002c08137980 */ /* 0x000ea8000c101900 */
[----:B--2---:R2:W-:Y:S04]  /*1f030*/  ST.E desc[UR44][R8.64], R19 ;  /* 0x0000001308007985 */ /* 0x0045e8000c10192c */
[----:B------:R-:W3:Y:S04]  /*1f040*/  LD.E R21, desc[UR44][R6.64] ;  /* 0x0000002c06157980 */ /* 0x000ee8000c101900 */
[----:B---3--:R3:W-:Y:S04]  /*1f050*/  ST.E desc[UR44][R6.64], R21 ;  /* 0x0000001506007985 */ /* 0x0087e8000c10192c */
[----:B0-----:R-:W3:Y:S04]  /*1f060*/  LD.E R25, desc[UR44][R16.64+0x220] ;  /* 0x0002202c10197980 */ /* 0x001ee8000c101900 */
[----:B-1----:R-:W3:Y:S04]  /*1f070*/  LD.E R27, desc[UR44][R16.64+0x224] ;  /* 0x0002242c101b7980 */ /* 0x002ee8000c101900 */
        /* <DEDUP_REMOVED lines=122> */
[----:B------:R-:W-:Y:S04]  /*1f820*/  ST.E desc[UR44][R16.64+0x220], R25 ;  /* 0x0002201910007985 */ /* 0x000fe8000c10192c */
[----:B------:R-:W-:Y:S04]  /*1f830*/  ST.E desc[UR44][R16.64+0x224], R27 ;  /* 0x0002241b10007985 */ /* 0x000fe8000c10192c */
[----:B------:R-:W-:Y:S04]  /*1f840*/  ST.E desc[UR44][R16.64+0x228], R5 ;  /* 0x0002280510007985 */ /* 0x000fe8000c10192c */
[----:B------:R-:W-:Y:S04]  /*1f850*/  ST.E desc[UR44][R16.64+0x22c], R29 ;  /* 0x00022c1d10007985 */ /* 0x000fe8000c10192c */
[----:B------:R-:W-:Y:S04]  /*1f860*/  ST.E desc[UR44][R16.64+0x230], R13 ;  /* 0x0002300d10007985 */ /* 0x000fe8000c10192c */
[----:B------:R-:W-:Y:S04]  /*1f870*/  ST.E desc[UR44][R16.64+0x234], R31 ;  /* 0x0002341f10007985 */ /* 0x000fe8000c10192c */
[----:B----4-:R-:W-:Y:S04]  /*1f880*/  ST.E desc[UR44][R16.64+0x238], R11 ;  /* 0x0002380b10007985 */ /* 0x010fe8000c10192c */
[----:B------:R-:W-:Y:S04]  /*1f890*/  ST.E desc[UR44][R16.64+0x23c], R15 ;  /* 0x00023c0f10007985 */ /* 0x000fe8000c10192c */
[----:B--2---:R-:W-:Y:S04]  /*1f8a0*/  ST.E desc[UR44][R16.64+0x240], R9 ;  /* 0x0002400910007985 */ /* 0x004fe8000c10192c */
[----:B------:R-:W-:Y:S04]  /*1f8b0*/  ST.E desc[UR44][R16.64+0x244], R19 ;  /* 0x0002441310007985 */ /* 0x000fe8000c10192c */
        /* <DEDUP_REMOVED lines=122> */
.L_x_3975:
[----:B------:R-:W-:Y:S05]  /*20060*/  BSYNC B0 ;  /* 0x0000000000007941 */ /* 0x000fea0003800000 */
.L_x_3974:
        /* <DEDUP_REMOVED lines=9> */
.L_x_3957:
[----:B------:R-:W-:-:S13]  /*20100*/  ISETP.GE.AND P0, PT, R0, R190, PT ;  /* 0x000000be0000720c */ /* 0x000fda0003f06270 */
[----:B------:R-:W-:Y:S05]  /*20110*/  @!P0 BRA `(.L_x_3977) ;  /* 0x000000b000bc8947 */ /* 0x000fea0003800000 */
[----:B------:R0:W5:Y:S02]  /*20120*/  LDL.64 R2, [R1+0x158] ;  /* 0x0001580001027983 */ /* 0x0001640000100a00 */
.L_x_4006:
[----:B-12--5:R-:W2:Y:S04]  /*20130*/  LD.E R5, desc[UR44][R2.64] ;  /* 0x0000002c02057980 */ /* 0x026ea8000c101900 */
        /* <DEDUP_REMOVED lines=20> */
.L_x_3979:
[----:B------:R-:W-:Y:S05]  /*20280*/  BSYNC B0 ;  /* 0x0000000000007941 */ /* 0x000fea0003800000 */
.L_x_3978:
        /* <DEDUP_REMOVED lines=13> */
.L_x_3981:
[----:B------:R-:W-:Y:S05]  /*20360*/  BSYNC B0 ;  /* 0x0000000000007941 */ /* 0x000fea0003800000 */
.L_x_3980:
        /* <DEDUP_REMOVED lines=8> */
.L_x_3983:
[----:B------:R-:W-:Y:S05]  /*203f0*/  BSYNC B0 ;  /* 0x0000000000007941 */ /* 0x000fea0003800000 */
.L_x_3982:
[----:B------:R-:W2:Y:S04]  /*20400*/  LD.E R11, desc[UR44][R2.64] ;  /* 0x0000002c020b7980 */ /* 0x000ea8000c101900 */
[----:B------:R-:W2:Y:S01]  /*20410*/  LDL.64 R20, [R1+0x80] ;  /* 0x0000800001147983 */ /* 0x000ea20000100a00 */
[----:B------:R-:W-:Y:S05]  /*20420*/  WARPSYNC.ALL ;  /* 0x0000000000007948 */ /* 0x000fea0003800000 */
[----:B------:R3:W-:Y:S04]  /*20430*/  STL [R1+0x60], RZ ;  /* 0x000060ff01007387 */ /* 0x0007e80000100800 */
[----:B-1---5:R-:W4:Y:S01]  /*20440*/  LD.E.64 R8, desc[UR44][R16.64+0x78] ;  /* 0x0000782c10087980 */ /* 0x022f22000c101b00 */
[----:B------:R-:W-:-:S05]  /*20450*/  IMAD.MOV.U32 R4, RZ, RZ, 0x1 ;  /* 0x00000001ff047424 */ /* 0x000fca00078e00ff */
[----:B------:R3:W-:Y:S04]  /*20460*/  STL [R1+0x60], R4 ;  /* 0x0000600401007387 */ /* 0x0007e80000100800 */
[----:B------:R-:W3:Y:S04]  /*20470*/  LD.E.64 R12, desc[UR44][R16.64+0x78] ;  /* 0x0000782c100c7980 */ /* 0x000ee8000c101b00 */
[----:B------:R1:W-:Y:S04]  /*20480*/  STL [R1+0x60], R4 ;  /* 0x0000600401007387 */ /* 0x0003e80000100800 */
[----:B------:R-:W3:Y:S01]  /*20490*/  LD.E.64 R14, desc[UR44][R16.64+0x78] ;  /* 0x0000782c100e7980 */ /* 0x000ee2000c101b00 */
        /* <DEDUP_REMOVED lines=8> */
[----:B----4-:R-:W-:Y:S02]  /*20520*/  R2UR UR4, R8 ;  /* 0x00000000080472ca */ /* 0x010fe400000e0000 */
[----:B------:R-:W-:-:S13]  /*20530*/  R2UR UR5, R9 ;  /* 0x00000000090572ca */ /* 0x000fda00000e0000 */
[----:B------:R-:W-:Y:S01]  /*20540*/  HGMMA.64x96x16.F32.BF16 R24, gdesc[UR4], RZ, !UPT, gsb0 ;  /* 0x01600000041879f0 */ /* 0x000fe2000c0018ff */
[----:B---3--:R-:W-:Y:S02]  /*20550*/  VIADD R12, R12, 0x2 ;  /* 0x000000020c0c7836 */ /* 0x008fe40000000000 */
        /* <DEDUP_REMOVED lines=38> */
.L_x_3986:
[----:B------:R-:W-:Y:S05]  /*207c0*/  BSYNC B0 ;  /* 0x0000000000007941 */ /* 0x000fea0003800000 */
.L_x_3985:
        /* <DEDUP_REMOVED lines=13> */
.L_x_3988:
[----:B------:R-:W-:Y:S05]  /*208a0*/  BSYNC B0 ;  /* 0x0000000000007941 */ /* 0x000fea0003800000 */
.L_x_3987:
        /* <DEDUP_REMOVED lines=8> */
.L_x_3990:
[----:B------:R-:W-:Y:S05]  /*20930*/  BSYNC B0 ;  /* 0x0000000000007941 */ /* 0x000fea0003800000 */
.L_x_3989:
[----:B------:R-:W2:Y:S04]  /*20940*/  LD.E R19, desc[UR44][R2.64] ;  /* 0x0000002c02137980 */ /* 0x000ea8000c101900 */
[----:B------:R-:W2:Y:S04]  /*20950*/  LDL.64 R6, [R1+0xf8] ;  /* 0x0000f80001067983 */ /* 0x000ea80000100a00 */
[----:B------:R-:W3:Y:S04]  /*20960*/  LDL R5, [R1+0x70] ;  /* 0x0000700001057983 */ /* 0x000ee80000100800 */
[----:B-1---5:R-:W4:Y:S04]  /*20970*/  LDL.64 R8, [R1+0xf0] ;  /* 0x0000f00001087983 */ /* 0x022f280000100a00 */
        /* <DEDUP_REMOVED lines=9> */
[----:B------:R-:W-:Y:S02]  /*20a10*/  R2UR UR6, R6 ;  /* 0x00000000060672ca */ /* 0x000fe400000e0000 */
        /* <DEDUP_REMOVED lines=192> */
.L_x_3993:
[----:B------:R-:W-:Y:S05]  /*21620*/  BSYNC B0 ;  /* 0x0000000000007941 */ /* 0x000fea0003800000 */
.L_x_3992:
        /* <DEDUP_REMOVED lines=12> */
[----:B------:R-:W4:Y:S04]  /*216f0*/  LDL.128 R8, [R1+0x120] ;  /* 0x0001200001087983 */ /* 0x000f280000100c00 */
[----:B--2---:R-:W2:Y:S01]  /*21700*/  LD.E R20, desc[UR44][R18.64] ;  /* 0x0000002c12147980 */ /* 0x004ea2000c101900 */
[----:B---3--:R-:W-:-:S02]  /*21710*/  ISETP.NE.AND P0, PT, R6, 0x1, PT ;  /* 0x000000010600780c */ /* 0x008fc40003f05270 */
[----:B----4-:R-:W-:Y:S01]  /*21720*/  ISETP.GE.AND P1, PT, R13, 0x1, PT ;  /* 0x000000010d00780c */ /* 0x010fe20003f26270 */
[----:B------:R-:W-:Y:S01]  /*21730*/  BSSY B0, `(.L_x_3994) ;  /* 0x000009e000007945 */ /* 0x000fe20003800000 */
[-C--:B--2---:R-:W-:Y:S01]  /*21740*/  FMUL.FTZ R80, R45, R20.reuse ;  /* 0x000000142d507220 */ /* 0x084fe20000410000 */
[----:B------:R-:W-:Y:S01]  /*21750*/  SHF.R.S32.HI R45, RZ, 0x1f, R76 ;  /* 0x0000001fff2d7819 */ /* 0x000fe2000001144c */
[-C--:B------:R-:W-:Y:S01]  /*21760*/  FMUL.FTZ R77, R33, R20.reuse ;  /* 0x00000014214d7220 */ /* 0x080fe20000410000 */
[-C--:B------:R-:W-:Y:S01]  /*21770*/  FMUL.FTZ R33, R46, R20.reuse ;  /* 0x000000142e217220 */ /* 0x080fe20000410000 */
[----:B------:R-:W-:Y:S01]  /*21780*/  FMUL.FTZ R19, R27, R20 ;  /* 0x000000141b137220 */ /* 0x000fe20000410000 */
[----:B------:R-:W-:Y:S01]  /*21790*/  LEA.HI R46, R45, R76, RZ, 0x7 ;  /* 0x0000004c2d2e7211 */ /* 0x000fe200078f38ff */
[-C--:B------:R-:W-:Y:S01]  /*217a0*/  FMUL.FTZ R27, R34, R20.reuse ;  /* 0x00000014221b7220 */ /* 0x080fe20000410000 */
[-C--:B------:R-:W-:Y:S02]  /*217b0*/  FMUL.FTZ R34, R47, R20.reuse ;  /* 0x000000142f227220 */ /* 0x080fe40000410000 */
[----:B------:R-:W-:Y:S01]  /*217c0*/  LOP3.LUT R47, R46, 0xffffff80, RZ, 0xc0, !PT ;  /* 0xffffff802e2f7812 */ /* 0x000fe200078ec0ff */
[----:B------:R-:W-:-:S04]  /*217d0*/  FMUL.FTZ R81, R48, R20 ;  /* 0x0000001430517220 */ /* 0x000fc80000410000 */
[----:B------:R-:W-:Y:S02]  /*217e0*/  IMAD.IADD R48, R76, 0x1, -R47 ;  /* 0x000000014c307824 */ /* 0x000fe400078e0a2f */
[-C--:B------:R-:W-:Y:S01]  /*217f0*/  FMUL.FTZ R82, R53, R20.reuse ;  /* 0x0000001435527220 */ /* 0x080fe20000410000 */
[-C--:B-1----:R-:W-:Y:S01]  /*21800*/  FMUL.FTZ R5, R24, R20.reuse ;  /* 0x0000001418057220 */ /* 0x082fe20000410000 */
[-C--:B------:R-:W-:Y:S01]  /*21810*/  FMUL.FTZ R24, R28, R20.reuse ;  /* 0x000000141c187220 */ /* 0x080fe20000410000 */
[----:B------:R-:W-:Y:S01]  /*21820*/  SHF.R.S32.HI R53, RZ, 0x1f, R48 ;  /* 0x0000001fff357819 */ /* 0x000fe20000011430 */
[-C--:B------:R-:W-:Y:S01]  /*21830*/  FMUL.FTZ R28, R35, R20.reuse ;  /* 0x00000014231c7220 */ /* 0x080fe20000410000 */
[-C--:B------:R-:W-:Y:S01]  /*21840*/  FMUL.FTZ R74, R29, R20.reuse ;  /* 0x000000141d4a7220 */ /* 0x080fe20000410000 */
[-C--:B------:R-:W-:Y:S01]  /*21850*/  FMUL.FTZ R35, R50, R20.reuse ;  /* 0x0000001432237220 */ /* 0x080fe20000410000 */
[----:B------:R-:W-:Y:S01]  /*21860*/  FMUL.FTZ R29, R38, R20 ;  /* 0x00000014261d7220 */ /* 0x000fe20000410000 */
[----:B------:R-:W-:Y:S01]  /*21870*/  LEA.HI R50, R53, R48, RZ, 0x2 ;  /* 0x0000003035327211 */ /* 0x000fe200078f10ff */
        /* <DEDUP_REMOVED lines=8> */
[--C-:B------:R-:W-:Y:S01]  /*21900*/  SHF.R.S32.HI R52, RZ, 0x2, R50.reuse ;  /* 0x00000002ff347819 */ /* 0x100fe20000011432 */
[----:B------:R-:W-:Y:S01]  /*21910*/  FMUL.FTZ R39, R55, R20 ;  /* 0x0000001437277220 */ /* 0x000fe20000410000 */
[----:B------:R-:W-:-:S02]  /*21920*/  SHF.R.S32.HI R47, RZ, 0x1f, R50 ;  /* 0x0000001fff2f7819 */ /* 0x000fc40000011432 */
[----:B------:R-:W-:Y:S02]  /*21930*/  LOP3.LUT R55, R54, 0xfffffffc, RZ, 0xc0, !PT ;  /* 0xfffffffc36377812 */ /* 0x000fe400078ec0ff */
[----:B------:R-:W-:-:S03]  /*21940*/  LEA.HI R54, R47, R52, RZ, 0x3 ;  /* 0x000000342f367211 */ /* 0x000fc600078f18ff */
[----:B------:R-:W-:Y:S01]  /*21950*/  IMAD.IADD R76, R76, 0x1, -R55 ;  /* 0x000000014c4c7824 */ /* 0x000fe200078e0a37 */
[----:B------:R-:W-:Y:S02]  /*21960*/  LOP3.LUT R55, R54, 0xfffffff8, RZ, 0xc0, !PT ;  /* 0xfffffff836377812 */ /* 0x000fe400078ec0ff */
[----:B------:R-:W-:Y:S02]  /*21970*/  SHF.R.S32.HI R47, RZ, 0x7, R46 ;  /* 0x00000007ff2f7819 */ /* 0x000fe4000001142e */
[----:B------:R-:W-:Y:S01]  /*21980*/  LEA.HI R53, R53, R48, RZ, 0x5 ;  /* 0x0000003035357211 */ /* 0x000fe200078f28ff */
[----:B------:R-:W-:Y:S01]  /*21990*/  IMAD.IADD R55, R52, 0x1, -R55 ;  /* 0x0000000134377824 */ /* 0x000fe200078e0a37 */
[----:B------:R-:W-:Y:S02]  /*219a0*/  LEA.HI R46, R46, R47, RZ, 0x1 ;  /* 0x0000002f2e2e7211 */ /* 0x000fe400078f08ff */
[----:B------:R-:W-:Y:S02]  /*219b0*/  SHF.R.S32.HI R52, RZ, 0x5, R53 ;  /* 0x00000005ff347819 */ /* 0x000fe40000011435 */
        /* <DEDUP_REMOVED lines=12> */
[-C--:B------:R-:W-:Y:S02]  /*21a80*/  FMUL.FTZ R18, R26, R20.reuse ;  /* 0x000000141a127220 */ /* 0x080fe40000410000 */
[----:B------:R-:W1:Y:S01]  /*21a90*/  SHFL.IDX PT, R52, R6, RZ, 0x1c1f ;  /* 0x001c1fff06347589 */ /* 0x000e6200000e0000 */
[----:B------:R-:W-:Y:S02]  /*21aa0*/  IMAD.MOV.U32 R53, RZ, RZ, -0x60 ;  /* 0xffffffa0ff357424 */ /* 0x000fe400078e00ff */
[-C--:B------:R-:W-:Y:S01]  /*21ab0*/  FMUL.FTZ R26, R31, R20.reuse ;  /* 0x000000141f1a7220 */ /* 0x080fe20000410000 */
[-C--:B------:R-:W-:Y:S01]  /*21ac0*/  FMUL.FTZ R75, R32, R20.reuse ;  /* 0x00000014204b7220 */ /* 0x080fe20000410000 */
[-C--:B------:R-:W-:Y:S01]  /*21ad0*/  FMUL.FTZ R31, R42, R20.reuse ;  /* 0x000000142a1f7220 */ /* 0x080fe20000410000 */
[-C--:B------:R-:W-:Y:S01]  /*21ae0*/  FMUL.FTZ R32, R43, R20.reuse ;  /* 0x000000142b207220 */ /* 0x080fe20000410000 */
[----:B------:R-:W-:Y:S01]  /*21af0*/  FMUL.FTZ R79, R44, R20 ;  /* 0x000000142c4f7220 */ /* 0x000fe20000410000 */
[----:B------:R-:W-:-:S02]  /*21b00*/  IMAD.IADD R7, R48, 0x1, -R7 ;  /* 0x0000000130077824 */ /* 0x000fc400078e0a07 */
        /* <DEDUP_REMOVED lines=20> */
[----:B------:R-:W-:Y:S01]  /*21c50*/  FMUL.FTZ R20, R71, R20 ;  /* 0x0000001447147220 */ /* 0x000fe20000410000 */
[----:B------:R-:W2:Y:S01]  /*21c60*/  MUFU.TANH R5, R5 ;  /* 0x0000000500057308 */ /* 0x000ea20000002400 */
[----:B------:R-:W-:Y:S01]  /*21c70*/  IMAD R7, R7, -0x2, R50 ;  /* 0xfffffffe07077824 */ /* 0x000fe200078e0232 */
[----:B------:R-:W-:-:S06]  /*21c80*/  LOP3.LUT R53, RZ, R10, RZ, 0x33, !PT ;  /* 0x0000000aff357212 */ /* 0x000fcc00078e33ff */
[----:B------:R-:W3:Y:S01]  /*21c90*/  MUFU.TANH R21, R21 ;  /* 0x0000001500157308 */ /* 0x000ee20000002400 */
[----:B------:R-:W-:-:S07]  /*21ca0*/  IADD3 R50, -R8, R7, R9 ;  /* 0x0000000708327210 */ /* 0x000fce0007ffe109 */
        /* <DEDUP_REMOVED lines=46> */
[----:B------:R-:W-:-:S02]  /*21f90*/  IMAD.IADD R66, R50, 0x1, R11 ;  /* 0x0000000132427824 */ /* 0x000fc400078e020b */
[----:B------:R-:W-:Y:S02]  /*21fa0*/  IMAD.IADD R67, R50, 0x1, R53 ;  /* 0x0000000132437824 */ /* 0x000fe400078e0235 */
[----:B------:R-:W-:Y:S02]  /*21fb0*/  VIADD R70, R7, 0xffffffff ;  /* 0xffffffff07467836 */ /* 0x000fe40000000000 */
[----:B------:R-:W-:Y:S02]  /*21fc0*/  IMAD R63, R0, -0x60, R12 ;  /* 0xffffffa0003f7824 */ /* 0x000fe400078e020c */
[--C-:B-1----:R-:W-:Y:S02]  /*21fd0*/  IMAD.IADD R62, R66, 0x1, R52.reuse ;  /* 0x00000001423e7824 */ /* 0x102fe400078e0234 */
        /* <DEDUP_REMOVED lines=12> */
.L_x_3997:
[----:B------:R-:W-:-:S13]  /*220a0*/  ISETP.NE.AND P0, PT, R13, 0x1, PT ;  /* 0x000000010d00780c */ /* 0x000fda0003f05270 */
[----:B------:R-:W-:-:S05]  /*220b0*/  @P0 IMAD.HI.U32 R12, R10, R14, RZ ;  /* 0x0000000e0a0c0227 */ /* 0x000fca00078e00ff */
[----:B------:R-:W-:-:S07]  /*220c0*/  @P0 SHF.R.U32.HI R10, RZ, R15, R12 ;  /* 0x0000000fff0a0219 */ /* 0x000fce000001160c */
.L_x_3998:
[----:B------:R-:W-:Y:S05]  /*220d0*/  BSYNC B1 ;  /* 0x0000000000017941 */ /* 0x000fea0003800000 */
.L_x_3996:
[----:B------:R-:W-:-:S05]  /*220e0*/  IMAD R10, R10, R13, R70 ;  /* 0x0000000d0a0a7224 */ /* 0x000fca00078e0246 */
[----:B------:R-:W-:Y:S02]  /*220f0*/  VIMNMX R7, R7, R10, !PT ;  /* 0x0000000a07077248 */ /* 0x000fe40007fe0100 */
[----:B------:R-:W-:-:S07]  /*22100*/  VIADDMNMX R62, R10, R13, R62, PT ;  /* 0x0000000d0a3e7246 */ /* 0x000fce000380013e */
.L_x_3995:
[----:B------:R-:W-:Y:S05]  /*22110*/  BSYNC B0 ;  /* 0x0000000000007941 */ /* 0x000fea0003800000 */
.L_x_3994:
[C---:B------:R-:W-:Y:S01]  /*22120*/  ISETP.GE.AND P0, PT, R63.reuse, 0x2, PT ;  /* 0x000000023f00780c */ /* 0x040fe20003f06270 */
[----:B------:R-:W1:Y:S01]  /*22130*/  SHFL.IDX PT, R6, R6, 0x1, 0x1c1f ;  /* 0x003c1f0006067f89 */ /* 0x000e6200000e0000 */
        /* <DEDUP_REMOVED lines=13> */
[--C-:B-1----:R-:W-:Y:S01]  /*22210*/  IMAD.IADD R66, R66, 0x1, R6.reuse ;  /* 0x0000000142427824 */ /* 0x102fe200078e0206 */
[----:B0-----:R-:W-:Y:S01]  /*22220*/  FSEL R74, R74, -INF , !P0 ;  /* 0xff8000004a4a7808 */ /* 0x001fe20004000000 */
[----:B------:R-:W-:Y:S01]  /*22230*/  IMAD.IADD R67, R67, 0x1, R6 ;  /* 0x0000000143437824 */ /* 0x000fe200078e0206 */
        /* <DEDUP_REMOVED lines=112> */
.L_x_4002:
[----:B------:R-:W-:-:S13]  /*22940*/  ISETP.NE.AND P6, PT, R13, 0x1, PT ;  /* 0x000000010d00780c */ /* 0x000fda0003fc5270 */
[----:B------:R-:W-:-:S05]  /*22950*/  @P6 IMAD.HI.U32 R14, R8, R14, RZ ;  /* 0x0000000e080e6227 */ /* 0x000fca00078e00ff */
[----:B------:R-:W-:-:S07]  /*22960*/  @P6 SHF.R.U32.HI R8, RZ, R15, R14 ;  /* 0x0000000fff086219 */ /* 0x000fce000001160e */
.L_x_4003:
[----:B------:R-:W-:Y:S05]  /*22970*/  BSYNC B1 ;  /* 0x0000000000017941 */ /* 0x000fea0003800000 */
.L_x_4001:
[----:B------:R-:W-:-:S05]  /*22980*/  IMAD R8, R8, R13, R70 ;  /* 0x0000000d08087224 */ /* 0x000fca00078e0246 */
[----:B------:R-:W-:Y:S02]  /*22990*/  VIADDMNMX R66, R8, R13, R66, PT ;  /* 0x0000000d08427246 */ /* 0x000fe40003800142 */
[----:B------:R-:W-:-:S07]  /*229a0*/  VIMNMX R67, R67, R8, !PT ;  /* 0x0000000843437248 */ /* 0x000fce0007fe0100 */
.L_x_4000:
[----:B------:R-:W-:Y:S05]  /*229b0*/  BSYNC B0 ;  /* 0x0000000000007941 */ /* 0x000fea0003800000 */
.L_x_3999:
[----:B------:R-:W2:Y:S01]  /*229c0*/  LD.E.64 R6, desc[UR44][R16.64+0x420] ;  /* 0x0004202c10067980 */ /* 0x000ea2000c101b00 */
[----:B------:R-:W-:Y:S02]  /*229d0*/  ISETP.GT.AND P5, PT, R67, RZ, !P5 ;  /* 0x000000ff4300720c */ /* 0x000fe40006fa4270 */
[----:B------:R-:W-:Y:S01]  /*229e0*/  ISETP.NE.AND P6, PT, R86, RZ, PT ;  /* 0x000000ff5600720c */ /* 0x000fe20003fc5270 */
[----:B------:R-:W3:Y:S01]  /*229f0*/  LD.E R64, desc[UR44][R16.64+0x440] ;  /* 0x0004402c10407980 */ /* 0x000ee2000c101900 */
        /* <DEDUP_REMOVED lines=66> */
[C---:B------:R-:W-:Y:S02]  /*22e20*/  ISETP.GT.AND P5, PT, R67.reuse, 0x41, !P6 ;  /* 0x000000414300780c */ /* 0x040fe400077a4270 */
[----:B------:R-:W-:Y:S02]  /*22e30*/  ISETP.GT.AND P0, PT, R67, 0x48, !P0 ;  /* 0x000000484300780c */ /* 0x000fe40004704270 */
[----:B------:R-:W-:Y:S02]  /*22e40*/  ISETP.LT.OR P5, PT, R66, 0x42, P5 ;  /* 0x000000424200780c */ /* 0x000fe40002fa1670 */
[----:B--2---:R-:W-:Y:S02]  /*22e50*/  FMNMX.FTZ R29, R37, R6, !PT ;  /* 0x00000006251d7209 */ /* 0x004fe40007810000 */
[----:B------:R-:W-:-:S02]  /*22e60*/  FSEL R43, R43, -INF , !P5 ;  /* 0xff8000002b2b7808 */ /* 0x000fc40006800000 */
        /* <DEDUP_REMOVED lines=24> */
[----:B------:R-:W-:-:S05]  /*22ff0*/  FMNMX.FTZ R31, R5, R30, !PT ;  /* 0x0000001e051f7209 */ /* 0x000fca0007810000 */
[----:B------:R-:W0:Y:S01]  /*23000*/  SHFL.BFLY PT, R30, R31, 0x2, 0x1f ;  /* 0x0c401f001f1e7f89 */ /* 0x000e2200000e0000 */
[----:B------:R-:W-:Y:S02]  /*23010*/  FMNMX.FTZ R29, R18, R7, !PT ;  /* 0x00000007121d7209 */ /* 0x000fe40007810000 */
[----:B0-----:R-:W-:Y:S02]  /*23020*/  FMNMX.FTZ R32, R31, R30, !PT ;  /* 0x0000001e1f207209 */ /* 0x001fe40007810000 */
        /* <DEDUP_REMOVED lines=16> */
[----:B------:R-:W-:Y:S02]  /*23130*/  FMNMX.FTZ R30, R42, R29, !PT ;  /* 0x0000001d2a1e7209 */ /* 0x000fe40007810000 */
[----:B------:R-:W-:Y:S02]  /*23140*/  ISETP.GT.AND P2, PT, R67, 0x50, !P2 ;  /* 0x000000504300780c */ /* 0x000fe40005744270 */
[----:B------:R-:W-:Y:S02]  /*23150*/  ISETP.LT.OR P1, PT, R66, 0x4a, P1 ;  /* 0x0000004a4200780c */ /* 0x000fe40000f21670 */
[----:B------:R-:W-:-:S02]  /*23160*/  FSEL R63, R44, -INF , !P0 ;  /* 0xff8000002c3f7808 */ /* 0x000fc40004000000 */
[----:B------:R-:W-:Y:S02]  /*23170*/  FMNMX.FTZ R30, R43, R30, !PT ;  /* 0x0000001e2b1e7209 */ /* 0x000fe40007810000 */
[C---:B------:R-:W-:Y:S02]  /*23180*/  ISETP.GT.AND P3, PT, R67.reuse, 0x51, !P3 ;  /* 0x000000514300780c */ /* 0x040fe40005f64270 */
[----:B------:R-:W-:Y:S01]  /*23190*/  ISETP.GT.AND P4, PT, R67, 0x58, !P4 ;  /* 0x000000584300780c */ /* 0x000fe20006784270 */
[----:B------:R-:W0:Y:S01]  /*231a0*/  SHFL.BFLY PT, R33, R32, 0x1, 0x1f ;  /* 0x0c201f0020217f89 */ /* 0x000e2200000e0000 */
[----:B------:R-:W-:Y:S02]  /*231b0*/  ISETP.LT.OR P2, PT, R66, 0x51, P2 ;  /* 0x000000514200780c */ /* 0x000fe40001741670 */
[----:B------:R-:W-:Y:S01]  /*231c0*/  FSEL R45, R45, -INF , !P1 ;  /* 0xff8000002d2d7808 */ /* 0x000fe20004800000 */
[----:B------:R-:W-:Y:S01]  /*231d0*/  ST.E desc[UR44][R16.64+0x420], R31 ;  /* 0x0004201f10007985 */ /* 0x000fe2000c10192c */
[----:B------:R-:W-:-:S02]  /*231e0*/  FMNMX.FTZ R30, R63, R30, !PT ;  /* 0x0000001e3f1e7209 */ /* 0x000fc40007810000 */
[----:B------:R-:W-:Y:S01]  /*231f0*/  ISETP.LT.OR P3, PT, R66, 0x52, P3 ;  /* 0x000000524200780c */ /* 0x000fe20001f61670 */
[----:B------:R-:W2:Y:S01]  /*23200*/  LD.E R44, desc[UR44][R16.64+0x210] ;  /* 0x0002102c102c7980 */ /* 0x000ea2000c101900 */
[----:B------:R-:W-:Y:S02]  /*23210*/  FSEL R65, R46, -INF , !P2 ;  /* 0xff8000002e417808 */ /* 0x000fe40005000000 */
[----:B------:R-:W-:Y:S01]  /*23220*/  FMNMX.FTZ R30, R45, R30, !PT ;  /* 0x0000001e2d1e7209 */ /* 0x000fe20007810000 */
[----:B------:R-:W4:Y:S01]  /*23230*/  LD.E R46, desc[UR44][R16.64+0x430] ;  /* 0x0004302c102e7980 */ /* 0x000f22000c101900 */
[----:B------:R-:W-:Y:S02]  /*23240*/  ISETP.GT.AND P0, PT, R67, 0x59, !P6 ;  /* 0x000000594300780c */ /* 0x000fe40007704270 */
[----:B------:R-:W-:Y:S02]  /*23250*/  ISETP.LT.OR P4, PT, R66, 0x59, P4 ;  /* 0x000000594200780c */ /* 0x000fe40002781670 */
[----:B------:R-:W-:-:S02]  /*23260*/  FSEL R47, R47, -INF , !P3 ;  /* 0xff8000002f2f7808 */ /* 0x000fc40005800000 */
[----:B------:R-:W-:Y:S02]  /*23270*/  FMNMX.FTZ R30, R65, R30, !PT ;  /* 0x0000001e411e7209 */ /* 0x000fe40007810000 */
[----:B------:R-:W-:Y:S02]  /*23280*/  ISETP.LT.OR P0, PT, R66, 0x5a, P0 ;  /* 0x0000005a4200780c */ /* 0x000fe40000701670 */
[----:B------:R-:W-:Y:S02]  /*23290*/  FSEL R67, R48, -INF , !P4 ;  /* 0xff80000030437808 */ /* 0x000fe40006000000 */
[----:B------:R-:W-:Y:S01]  /*232a0*/  FMNMX.FTZ R30, R47, R30, !PT ;  /* 0x0000001e2f1e7209 */ /* 0x000fe20007810000 */
[----:B------:R-:W2:Y:S01]  /*232b0*/  LD.E R48, desc[UR44][R16.64+0x434] ;  /* 0x0004342c10307980 */ /* 0x000ea2000c101900 */
[----:B------:R-:W-:Y:S02]  /*232c0*/  FSEL R69, R20, -INF , !P0 ;  /* 0xff80000014457808 */ /* 0x000fe40004000000 */
[----:B------:R-:W-:-:S04]  /*232d0*/  FMNMX.FTZ R30, R67, R30, !PT ;  /* 0x0000001e431e7209 */ /* 0x000fc80007810000 */
[----:B------:R-:W-:-:S05]  /*232e0*/  FMNMX.FTZ R29, R69, R30, !PT ;  /* 0x0000001e451d7209 */ /* 0x000fca0007810000 */
[----:B------:R-:W-:Y:S04]  /*232f0*/  ST.E desc[UR44][R16.64+0x424], R29 ;  /* 0x0004241d10007985 */ /* 0x000fe8000c10192c */
[----:B------:R-:W3:Y:S01]  /*23300*/  LD.E R20, desc[UR44][R16.64+0x424] ;  /* 0x0004242c10147980 */ /* 0x000ee2000c101900 */
[----:B0-----:R-:W-:-:S05]  /*23310*/  FMNMX.FTZ R33, R32, R33, !PT ;  /* 0x0000002120217209 */ /* 0x001fca0007810000 */
[----:B------:R-:W-:Y:S04]  /*23320*/  ST.E desc[UR44][R16.64+0x420], R33 ;  /* 0x0004202110007985 */ /* 0x000fe8000c10192c */
[----:B------:R-:W4:Y:S01]  /*23330*/  LD.E R71, desc[UR44][R16.64+0x420] ;  /* 0x0004202c10477980 */ /* 0x000f22000c101900 */
[----:B------:R-:W-:-:S04]  /*23340*/  UIADD3 UR4, UP0, UR37, 0x210, URZ ;  /* 0x0000021025047890 */ /* 0x000fc8000ff1e03f */
[----:B------:R-:W-:Y:S02]  /*23350*/  ULOP3.LUT UR6, UR4, 0x4, URZ, 0xfc, !UPT ;  /* 0x0000000404067892 */ /* 0x000fe4000f8efc3f */
[----:B------:R-:W-:Y:S01]  /*23360*/  UIADD3.X UR5, URZ, UR36, URZ, UP0, !UPT ;  /* 0x000000243f057290 */ /* 0x000fe200087fe43f */
[----:B---3--:R-:W0:Y:S02]  /*23370*/  SHFL.BFLY PT, R29, R20, 0x2, 0x1f ;  /* 0x0c401f00141d7f89 */ /* 0x008e2400000e0000 */
[----:B0-----:R-:W-:-:S05]  /*23380*/  FMNMX.FTZ R29, R20, R29, !PT ;  /* 0x0000001d141d7209 */ /* 0x001fca0007810000 */
[----:B------:R-:W0:Y:S01]  /*23390*/  SHFL.BFLY PT, R20, R29, 0x1, 0x1f ;  /* 0x0c201f001d147f89 */ /* 0x000e2200000e0000 */
[C---:B----4-:R-:W-:Y:S01]  /*233a0*/  FMUL.FTZ R30, R71.reuse, R64 ;  /* 0x00000040471e7220 */ /* 0x050fe20000410000 */
[----:B------:R-:W-:-:S04]  /*233b0*/  FSETP.NEU.FTZ.AND P0, PT, R71, -INF , PT ;  /* 0xff8000004700780b */ /* 0x000fc80003f1d000 */
[----:B------:R-:W-:Y:S02]  /*233c0*/  FSEL R31, R30, RZ, P0 ;  /* 0x000000ff1e1f7208 */ /* 0x000fe40000000000 */
[----:B------:R-:W-:-:S03]  /*233d0*/  FSEL R71, R71, RZ, P0 ;  /* 0x000000ff47477208 */ /* 0x000fc60000000000 */
[-CC-:B------:R-:W-:Y:S01]  /*233e0*/  FFMA.FTZ R222, R49, R64.reuse, -R31.reuse ;  /* 0x0000004031de7223 */ /* 0x180fe2000001081f */
[-CC-:B------:R-:W-:Y:S01]  /*233f0*/  FFMA.FTZ R201, R21, R64.reuse, -R31.reuse ;  /* 0x0000004015c97223 */ /* 0x180fe2000001081f */
[-C--:B------:R-:W-:Y:S01]  /*23400*/  FFMA.FTZ R21, R5, R64.reuse, -R31 ;  /* 0x0000004005157223 */ /* 0x080fe2000001081f */
[----:B------:R-:W-:Y:S01]  /*23410*/  FADD.FTZ R71, R6, -R71 ;  /* 0x8000004706477221 */ /* 0x000fe20000010000 */
[----:B------:R-:W-:Y:S01]  /*23420*/  FFMA.FTZ R196, R11, R64, -R31 ;  /* 0x000000400bc47223 */ /* 0x000fe2000001081f */
[----:B0-----:R-:W-:-:S04]  /*23430*/  FMNMX.FTZ R49, R29, R20, !PT ;  /* 0x000000141d317209 */ /* 0x001fc80007810000 */
[C---:B------:R-:W-:Y:S01]  /*23440*/  FSETP.NEU.FTZ.AND P0, PT, R49.reuse, -INF , PT ;  /* 0xff8000003100780b */ /* 0x040fe20003f1d000 */
[----:B------:R-:W-:-:S03]  /*23450*/  FMUL.FTZ R5, R49, R64 ;  /* 0x0000004031057220 */ /* 0x000fc60000410000 */
[----:B------:R-:W-:Y:S02]  /*23460*/  FSEL R6, R49, RZ, P0 ;  /* 0x000000ff31067208 */ /* 0x000fe40000000000 */
[----:B------:R-:W-:Y:S01]  /*23470*/  FSEL R11, R5, RZ, P0 ;  /* 0x000000ff050b7208 */ /* 0x000fe20000000000 */
[-CC-:B------:R-:W-:Y:S01]  /*23480*/  FFMA.FTZ R168, R37, R64.reuse, -R31.reuse ;  /* 0x0000004025a87223 */ /* 0x180fe2000001081f */
[-CC-:B------:R-:W-:Y:S01]  /*23490*/  FFMA.FTZ R204, R41, R64.reuse, -R31.reuse ;  /* 0x0000004029cc7223 */ /* 0x180fe2000001081f */
[----:B------:R-:W-:Y:S01]  /*234a0*/  FADD.FTZ R7, R7, -R6 ;  /* 0x8000000607077221 */ /* 0x000fe20000010000 */
        /* <DEDUP_REMOVED lines=17> */
[-C--:B------:R-:W-:Y:S01]  /*235c0*/  FFMA.FTZ R194, R10, R64.reuse, -R31 ;  /* 0x000000400ac27223 */ /* 0x080fe2000001081f */
[-C--:B------:R-:W-:Y:S01]  /*235d0*/  FMUL.FTZ R41, R71, R64.reuse ;  /* 0x0000004047297220 */ /* 0x080fe20000410000 */
[-CC-:B------:R-:W-:Y:S01]  /*235e0*/  FFMA.FTZ R31, R18, R64.reuse, -R11.reuse ;  /* 0x00000040121f7223 */ /* 0x180fe2000001080b */
[----:B------:R-:W-:Y:S01]  /*235f0*/  FMUL.FTZ R7, R64, R7 ;  /* 0x0000000740077220 */ /* 0x000fe20000410000 */
[-CC-:B------:R-:W-:Y:S01]  /*23600*/  FFMA.FTZ R169, R62, R64.reuse, -R11.reuse ;  /* 0x000000403ea97223 */ /* 0x180fe2000001080b */
[----:B------:R-:W-:Y:S01]  /*23610*/  MUFU.EX2 R168, R168 ;  /* 0x000000a800a87308 */ /* 0x000fe20000000800 */
[----:B------:R-:W-:-:S07]  /*23620*/  FFMA.FTZ R30, R25, R64, -R11 ;  /* 0x00000040191e7223 */ /* 0x000fce000001080b */
[----:B------:R-:W0:Y:S01]  /*23630*/  MUFU.EX2 R41, R41 ;  /* 0x0000002900297308 */ /* 0x000e220000000800 */
[----:B------:R-:W-:-:S07]  /*23640*/  FFMA.FTZ R171, R61, R64, -R11 ;  /* 0x000000403dab7223 */ /* 0x000fce000001080b */
[----:B------:R-:W-:Y:S08]  /*23650*/  MUFU.EX2 R31, R31 ;  /* 0x0000001f001f7308 */ /* 0x000ff00000000800 */
[----:B------:R-:W2:Y:S01]  /*23660*/  MUFU.EX2 R12, R7 ;  /* 0x00000007000c7308 */ /* 0x000ea20000000800 */
[----:B------:R-:W-:-:S07]  /*23670*/  FFMA.FTZ R29, R27, R64, -R11 ;  /* 0x000000401b1d7223 */ /* 0x000fce000001080b */
[----:B------:R-:W1:Y:S08]  /*23680*/  MUFU.EX2 R37, R37 ;  /* 0x0000002500257308 */ /* 0x000e700000000800 */
[----:B------:R-:W3:Y:S01]  /*23690*/  MUFU.EX2 R169, R169 ;  /* 0x000000a900a97308 */ /* 0x000ee20000000800 */
[----:B------:R-:W-:-:S07]  /*236a0*/  FFMA.FTZ R173, R28, R64, -R11 ;  /* 0x000000401cad7223 */ /* 0x000fce000001080b */
[----:B------:R-:W4:Y:S08]  /*236b0*/  MUFU.EX2 R36, R36 ;  /* 0x0000002400247308 */ /* 0x000f300000000800 */
[----:B------:R-:W4:Y:S01]  /*236c0*/  MUFU.EX2 R30, R30 ;  /* 0x0000001e001e7308 */ /* 0x000f220000000800 */
[----:B0-----:R-:W-:Y:S01]  /*236d0*/  FFMA.FTZ R46, R41, R46, R168 ;  /* 0x0000002e292e7223 */ /* 0x001fe200000100a8 */
[----:B--2---:R-:W-:-:S06]  /*236e0*/  FFMA.FTZ R48, R12, R48, R31 ;  /* 0x000000300c307223 */ /* 0x004fcc000001001f */
        /* <DEDUP_REMOVED lines=11> */
[-CC-:B------:R-:W-:Y:S01]  /*237a0*/  FFMA.FTZ R15, R19, R64.reuse, -R11.reuse ;  /* 0x00000040130f7223 */ /* 0x180fe2000001080b */
[----:B------:R-:W-:-:S06]  /*237b0*/  FFMA.FTZ R179, R14, R64, -R11 ;  /* 0x000000400eb37223 */ /* 0x000fcc000001080b */
[----:B------:R-:W4:Y:S01]  /*237c0*/  MUFU.EX2 R173, R173 ;  /* 0x000000ad00ad7308 */ /* 0x000f220000000800 */
[----:B------:R-:W-:Y:S01]  /*237d0*/  FFMA.FTZ R14, R8, R64, -R11 ;  /* 0x00000040080e7223 */ /* 0x000fe2000001080b */
[----:B0-----:R-:W-:-:S06]  /*237e0*/  FADD.FTZ R8, R170, R5 ;  /* 0x00000005aa087221 */ /* 0x001fcc0000010000 */
[----:B------:R-:W0:Y:S01]  /*237f0*/  MUFU.EX2 R34, R34 ;  /* 0x0000002200227308 */ /* 0x000e220000000800 */
[----:B--2---:R-:W-:Y:S01]  /*23800*/  FADD.FTZ R6, R171, R6 ;  /* 0x00000006ab067221 */ /* 0x004fe20000010000 */
[----:B------:R-:W-:-:S06]  /*23810*/  FFMA.FTZ R177, R26, R64, -R11 ;  /* 0x000000401ab17223 */ /* 0x000fcc000001080b */
        /* <DEDUP_REMOVED lines=10> */
[----:B--2---:R-:W-:-:S06]  /*238c0*/  FADD.FTZ R6, R28, R7 ;  /* 0x000000071c067221 */ /* 0x004fcc0000010000 */
        /* <DEDUP_REMOVED lines=11> */
[----:B------:R-:W-:-:S07]  /*23980*/  FFMA.FTZ R205, R38, R64, -R11 ;  /* 0x0000004026cd7223 */ /* 0x000fce000001080b */
        /* <DEDUP_REMOVED lines=61> */
[----:B---3--:R-:W-:Y:S01]  /*23d60*/  FADD.FTZ R7, R5, R6 ;  /* 0x0000000605077221 */ /* 0x008fe20000010000 */
[----:B------:R-:W-:Y:S01]  /*23d70*/  FMUL.FTZ R13, R41, R44 ;  /* 0x0000002c290d7220 */ /* 0x000fe20000410000 */
[----:B------:R-:W-:Y:S02]  /*23d80*/  IMAD.U32 R10, RZ, RZ, UR6 ;  /* 0x00000006ff0a7e24 */ /* 0x000fe4000f8e00ff */
[----:B----4-:R-:W-:Y:S01]  /*23d90*/  FADD.FTZ R9, R21, R8 ;  /* 0x0000000815097221 */ /* 0x010fe20000010000 */
[----:B------:R-:W-:Y:S01]  /*23da0*/  IMAD.U32 R11, RZ, RZ, UR5 ;  /* 0x00000005ff0b7e24 */ /* 0x000fe2000f8e00ff */
[----:B------:R-:W-:Y:S01]  /*23db0*/  ST.E desc[UR44][R16.64+0x424], R49 ;  /* 0x0004243110007985 */ /* 0x000fe2000c10192c */
[----:B------:R-:W-:-:S03]  /*23dc0*/  FADD.FTZ R7, R18, R7 ;  /* 0x0000000712077221 */ /* 0x000fc60000010000 */
[----:B------:R0:W-:Y:S04]  /*23dd0*/  ST.E desc[UR44][R16.64+0x430], R9 ;  /* 0x0004300910007985 */ /* 0x0001e8000c10192c */
[----:B------:R1:W-:Y:S04]  /*23de0*/  ST.E desc[UR44][R16.64+0x434], R7 ;  /* 0x0004340710007985 */ /* 0x0003e8000c10192c */
[----:B------:R2:W-:Y:S04]  /*23df0*/  ST.E desc[UR44][R16.64+0x210], R13 ;  /* 0x0002100d10007985 */ /* 0x0005e8000c10192c */
[----:B------:R-:W3:Y:S02]  /*23e00*/  LD.E R6, desc[UR44][R10.64] ;  /* 0x0000002c0a067980 */ /* 0x000ee4000c101900 */
[----:B---3--:R-:W-:-:S05]  /*23e10*/  FMUL.FTZ R25, R41, R6 ;  /* 0x0000000629197220 */ /* 0x008fca0000410000 */
[----:B------:R3:W-:Y:S04]  /*23e20*/  ST.E desc[UR44][R10.64], R25 ;  /* 0x000000190a007985 */ /* 0x0007e8000c10192c */
[----:B------:R-:W0:Y:S04]  /*23e30*/  LD.E R54, desc[UR44][R16.64+0x224] ;  /* 0x0002242c10367980 */ /* 0x000e28000c101900 */
[----:B------:R-:W4:Y:S04]  /*23e40*/  LD.E R226, desc[UR44][R16.64+0x404] ;  /* 0x0004042c10e27980 */ /* 0x000f28000c101900 */
[----:B------:R-:W1:Y:S04]  /*23e50*/  LD.E R52, desc[UR44][R16.64+0x220] ;  /* 0x0002202c10347980 */ /* 0x000e68000c101900 */
        /* <DEDUP_REMOVED lines=58> */
[----:B------:R-:W3:Y:S01]  /*24200*/  LD.E R24, desc[UR44][R16.64+0x400] ;  /* 0x0004002c10187980 */ /* 0x000ee2000c101900 */
[----:B------:R-:W-:Y:S01]  /*24210*/  ULOP3.LUT UR6, UR4, 0x8, URZ, 0xfc, !UPT ;  /* 0x0000000804067892 */ /* 0x000fe2000f8efc3f */
[C---:B0-----:R-:W-:Y:S01]  /*24220*/  FMUL.FTZ R9, R41.reuse, R54 ;  /* 0x0000003629097220 */ /* 0x041fe20000410000 */
[----:B----4-:R-:W-:-:S04]  /*24230*/  FMUL.FTZ R45, R41, R226 ;  /* 0x000000e2292d7220 */ /* 0x010fc80000410000 */
[----:B------:R0:W-:Y:S01]  /*24240*/  ST.E desc[UR44][R16.64+0x224], R9 ;  /* 0x0002240910007985 */ /* 0x0001e2000c10192c */
[C---:B-1----:R-:W-:Y:S01]  /*24250*/  FMUL.FTZ R7, R41.reuse, R52 ;  /* 0x0000003429077220 */ /* 0x042fe20000410000 */
[C---:B--2---:R-:W-:Y:S01]  /*24260*/  FMUL.FTZ R13, R41.reuse, R56 ;  /* 0x00000038290d7220 */ /* 0x044fe20000410000 */
[C---:B---3--:R-:W-:Y:S01]  /*24270*/  FMUL.FTZ R25, R41.reuse, R58 ;  /* 0x0000003a29197220 */ /* 0x048fe20000410000 */
        /* <DEDUP_REMOVED lines=114> */
[----:B------:R2:W-:Y:S04]  /*249a0*/  ST.E desc[UR44][R16.64+0x3d4], R43 ;  /* 0x0003d42b10007985 */ /* 0x0005e8000c10192c */
[----:B------:R-:W-:Y:S04]  /*249b0*/  ST.E desc[UR44][R16.64+0x3e0], R27 ;  /* 0x0003e01b10007985 */ /* 0x000fe8000c10192c */
[----:B------:R-:W-:Y:S04]  /*249c0*/  ST.E desc[UR44][R16.64+0x3e4], R45 ;  /* 0x0003e42d10007985 */ /* 0x000fe8000c10192c */
[----:B------:R-:W-:Y:S04]  /*249d0*/  ST.E desc[UR44][R16.64+0x3f0], R47 ;  /* 0x0003f02f10007985 */ /* 0x000fe8000c10192c */
[----:B------:R3:W-:Y:S04]  /*249e0*/  ST.E desc[UR44][R16.64+0x3f4], R49 ;  /* 0x0003f43110007985 */ /* 0x0007e8000c10192c */
[----:B------:R4:W-:Y:S04]  /*249f0*/  ST.E desc[UR44][R16.64+0x400], R41 ;  /* 0x0004002910007985 */ /* 0x0009e8000c10192c */
[----:B0-----:R-:W2:Y:S01]  /*24a00*/  LD.E R13, desc[UR44][R8.64] ;  /* 0x0000002c080d7980 */ /* 0x001ea2000c101900 */
[----:B------:R-:W-:Y:S01]  /*24a10*/  ULOP3.LUT UR4, UR4, 0xc, URZ, 0xfc, !UPT ;  /* 0x0000000c04047892 */ /* 0x000fe2000f8efc3f */
[----:B------:R-:W-:-:S05]  /*24a20*/  IMAD.U32 R7, RZ, RZ, UR5 ;  /* 0x00000005ff077e24 */ /* 0x000fca000f8e00ff */
[----:B------:R-:W-:Y:S02]  /*24a30*/  IMAD.U32 R6, RZ, RZ, UR4 ;  /* 0x00000004ff067e24 */ /* 0x000fe4000f8e00ff */
[----:B--2---:R-:W-:-:S05]  /*24a40*/  FMUL.FTZ R13, R12, R13 ;  /* 0x0000000d0c0d7220 */ /* 0x004fca0000410000 */
[----:B------:R0:W-:Y:S04]  /*24a50*/  ST.E desc[UR44][R8.64], R13 ;  /* 0x0000000d08007985 */ /* 0x0001e8000c10192c */
[----:B-1----:R-:W2:Y:S02]  /*24a60*/  LD.E R25, desc[UR44][R6.64] ;  /* 0x0000002c06197980 */ /* 0x002ea4000c101900 */
[----:B--2---:R-:W-:-:S05]  /*24a70*/  FMUL.FTZ R25, R12, R25 ;  /* 0x000000190c197220 */ /* 0x004fca0000410000 */
[----:B------:R1:W-:Y:S04]  /*24a80*/  ST.E desc[UR44][R6.64], R25 ;  /* 0x0000001906007985 */ /* 0x0003e8000c10192c */
        /* <DEDUP_REMOVED lines=54> */
[----:B---3--:R-:W3:Y:S04]  /*24df0*/  LD.E R49, desc[UR44][R16.64+0x3cc] ;  /* 0x0003cc2c10317980 */ /* 0x008ee8000c101900 */
[----:B------:R-:W3:Y:S04]  /*24e00*/  LD.E R47, desc[UR44][R16.64+0x3d8] ;  /* 0x0003d82c102f7980 */ /* 0x000ee8000c101900 */
[----:B------:R-:W3:Y:S04]  /*24e10*/  LD.E R45, desc[UR44][R16.64+0x3dc] ;  /* 0x0003dc2c102d7980 */ /* 0x000ee8000c101900 */
[----:B----4-:R-:W4:Y:S04]  /*24e20*/  LD.E R41, desc[UR44][R16.64+0x3e8] ;  /* 0x0003e82c10297980 */ /* 0x010f28000c101900 */
[----:B0-----:R-:W4:Y:S04]  /*24e30*/  LD.E R13, desc[UR44][R16.64+0x3ec] ;  /* 0x0003ec2c100d7980 */ /* 0x001f28000c101900 */
[----:B------:R-:W4:Y:S04]  /*24e40*/  LD.E R39, desc[UR44][R16.64+0x3f8] ;  /* 0x0003f82c10277980 */ /* 0x000f28000c101900 */
[----:B------:R-:W4:Y:S04]  /*24e50*/  LD.E R27, desc[UR44][R16.64+0x3fc] ;  /* 0x0003fc2c101b7980 */ /* 0x000f28000c101900 */
[----:B-1----:R-:W4:Y:S01]  /*24e60*/  LD.E R25, desc[UR44][R16.64+0x408] ;  /* 0x0004082c10197980 */ /* 0x002f22000c101900 */
[C---:B--2---:R-:W-:Y:S01]  /*24e70*/  FMUL.FTZ R61, R12.reuse, R61 ;  /* 0x0000003d0c3d7220 */ /* 0x044fe20000410000 */
[----:B------:R-:W-:-:S04]  /*24e80*/  FMUL.FTZ R53, R12, R53 ;  /* 0x000000350c357220 */ /* 0x000fc80000410000 */
[----:B------:R0:W-:Y:S01]  /*24e90*/  ST.E desc[UR44][R16.64+0x228], R61 ;  /* 0x0002283d10007985 */ /* 0x0001e2000c10192c */
        /* <DEDUP_REMOVED lines=53> */
[C---:B---3--:R-:W-:Y:S01]  /*251f0*/  FMUL.FTZ R49, R12.reuse, R49 ;  /* 0x000000310c317220 */ /* 0x048fe20000410000 */
[C---:B------:R-:W-:Y:S01]  /*25200*/  FMUL.FTZ R47, R12.reuse, R47 ;  /* 0x0000002f0c2f7220 */ /* 0x040fe20000410000 */
[C---:B------:R-:W-:Y:S01]  /*25210*/  FMUL.FTZ R45, R12.reuse, R45 ;  /* 0x0000002d0c2d7220 */ /* 0x040fe20000410000 */
[C---:B----4-:R-:W-:Y:S01]  /*25220*/  FMUL.FTZ R41, R12.reuse, R41 ;  /* 0x000000290c297220 */ /* 0x050fe20000410000 */
        /* <DEDUP_REMOVED lines=59> */
[----:B------:R2:W-:Y:S04]  /*255e0*/  ST.E desc[UR44][R16.64+0x3e8], R41 ;  /* 0x0003e82910007985 */ /* 0x0005e8000c10192c */
[----:B------:R-:W-:Y:S04]  /*255f0*/  ST.E desc[UR44][R16.64+0x3ec], R53 ;  /* 0x0003ec3510007985 */ /* 0x000fe8000c10192c */
[----:B------:R-:W-:Y:S04]  /*25600*/  ST.E desc[UR44][R16.64+0x3f8], R39 ;  /* 0x0003f82710007985 */ /* 0x000fe8000c10192c */
[----:B------:R3:W-:Y:S04]  /*25610*/  ST.E desc[UR44][R16.64+0x3fc], R27 ;  /* 0x0003fc1b10007985 */ /* 0x0007e8000c10192c */
[----:B------:R4:W-:Y:S01]  /*25620*/  ST.E desc[UR44][R16.64+0x408], R25 ;  /* 0x0004081910007985 */ /* 0x0009e2000c10192c */
        /* <DEDUP_REMOVED lines=87> */
[----:B------:R1:W-:Y:S04]  /*25ba0*/  ST.E desc[UR44][R16.64+0x224], R39 ;  /* 0x0002242710007985 */ /* 0x0003e8000c10192c */
[----:B------:R-:W-:Y:S04]  /*25bb0*/  ST.E desc[UR44][R16.64+0x228], R47 ;  /* 0x0002282f10007985 */ /* 0x000fe8000c10192c */
[----:B------:R-:W-:Y:S04]  /*25bc0*/  ST.E desc[UR44][R16.64+0x22c], R43 ;  /* 0x00022c2b10007985 */ /* 0x000fe8000c10192c */
[----:B------:R-:W-:Y:S04]  /*25bd0*/  ST.E desc[UR44][R16.64+0x230], R49 ;  /* 0x0002303110007985 */ /* 0x000fe8000c10192c */
[----:B------:R-:W-:Y:S04]  /*25be0*/  ST.E desc[UR44][R16.64+0x234], R51 ;  /* 0x0002343310007985 */ /* 0x000fe8000c10192c */
[----:B------:R-:W-:Y:S04]  /*25bf0*/  ST.E desc[UR44][R16.64+0x238], R45 ;  /* 0x0002382d10007985 */ /* 0x000fe8000c10192c */
[----:B------:R-:W-:Y:S04]  /*25c00*/  ST.E desc[UR44][R16.64+0x23c], R53 ;  /* 0x00023c3510007985 */ /* 0x000fe8000c10192c */
        /* <DEDUP_REMOVED lines=8> */
[----:B0-----:R-:W3:Y:S04]  /*25c90*/  LD.E R25, desc[UR44][R16.64+0x260] ;  /* 0x0002602c10197980 */ /* 0x001ee8000c101900 */
[----:B-1----:R-:W3:Y:S04]  /*25ca0*/  LD.E R39, desc[UR44][R16.64+0x270] ;  /* 0x0002702c10277980 */ /* 0x002ee8000c101900 */
[----:B--2---:R-:W2:Y:S04]  /*25cb0*/  LD.E R41, desc[UR44][R16.64+0x278] ;  /* 0x0002782c10297980 */ /* 0x004ea8000c101900 */
[----:B------:R-:W2:Y:S04]  /*25cc0*/  LD.E R43, desc[UR44][R16.64+0x280] ;  /* 0x0002802c102b7980 */ /* 0x000ea8000c101900 */
[----:B------:R-:W2:Y:S04]  /*25cd0*/  LD.E R45, desc[UR44][R16.64+0x288] ;  /* 0x0002882c102d7980 */ /* 0x000ea8000c101900 */
[----:B------:R-:W2:Y:S04]  /*25ce0*/  LD.E R47, desc[UR44][R16.64+0x290] ;  /* 0x0002902c102f7980 */ /* 0x000ea8000c101900 */
[----:B------:R-:W2:Y:S04]  /*25cf0*/  LD.E R49, desc[UR44][R16.64+0x298] ;  /* 0x0002982c10317980 */ /* 0x000ea8000c101900 */
[----:B------:R-:W2:Y:S04]  /*25d00*/  LD.E R51, desc[UR44][R16.64+0x2a0] ;  /* 0x0002a02c10337980 */ /* 0x000ea8000c101900 */
[----:B------:R-:W2:Y:S04]  /*25d10*/  LD.E R53, desc[UR44][R16.64+0x2a8] ;  /* 0x0002a82c10357980 */ /* 0x000ea8000c101900 */
        /* <DEDUP_REMOVED lines=150> */
[----:B------:R-:W-:Y:S01]  /*26680*/  IMAD.MOV.U32 R27, RZ, RZ, R13 ;  /* 0x000000ffff1b7224 */ /* 0x000fe200078e000d */
        /* <DEDUP_REMOVED lines=965> */
[----:B------:R-:W-:Y:S04]  /*2a2e0*/  STL [R1+0x68], R4 ;  /* 0x0000680401007387 */ /* 0x000fe80000100800 */
        /* <DEDUP_REMOVED lines=8> */
[----:B------:R-:W3:Y:S04]  /*2a370*/  LD.E R21, desc[UR44][R16.64+0x220] ;  /* 0x0002202c10157980 */ /* 0x000ee8000c101900 */
[----:B0-----:R-:W3:Y:S04]  /*2a380*/  LD.E R25, desc[UR44][R16.64+0x224] ;  /* 0x0002242c10197980 */ /* 0x001ee8000c101900 */
[----:B-1----:R-:W3:Y:S04]  /*2a390*/  LD.E R27, desc[UR44][R16.64+0x228] ;  /* 0x0002282c101b7980 */ /* 0x002ee8000c101900 */
        /* <DEDUP_REMOVED lines=245> */
[----:B0-----:R-:W2:Y:S04]  /*2b2f0*/  LDL.64 R6, [R1+0x198] ;  /* 0x0001980001067983 */ /* 0x001ea80000100a00 */
[----:B------:R1:W5:Y:S04]  /*2b300*/  LD.E R4, desc[UR44][R2.64] ;  /* 0x0000002c02047980 */ /* 0x000368000c101900 */
[----:B--2---:R-:W2:Y:S01]  /*2b310*/  LD.E R5, desc[UR44][R6.64] ;  /* 0x0000002c06057980 */ /* 0x004ea2000c101900 */
[----:B------:R-:W-:Y:S01]  /*2b320*/  BSSY B0, `(.L_x_4004) ;  /* 0x0000005000007945 */ /* 0x000fe20003800000 */
[----:B--2---:R-:W-:-:S04]  /*2b330*/  LOP3.LUT R5, R5, 0x1, RZ, 0xfc, !PT ;  /* 0x0000000105057812 */ /* 0x004fc800078efcff */
[----:B------:R-:W-:-:S13]  /*2b340*/  ISETP.NE.AND P0, PT, R5, 0x3, PT ;  /* 0x000000030500780c */ /* 0x000fda0003f05270 */
[----:B-1----:R-:W-:Y:S05]  /*2b350*/  @!P0 BRA `(.L_x_4005) ;  /* 0x0000000000048947 */ /* 0x002fea0003800000 */
[----:B------:R-:W-:Y:S01]  /*2b360*/  BPT.TRAP 0x1 ;  /* 0x000000040000795c */ /* 0x000fe20000300000 */
.L_x_4005:
[----:B------:R-:W-:Y:S05]  /*2b370*/  BSYNC B0 ;  /* 0x0000000000007941 */ /* 0x000fea0003800000 */
.L_x_4004:
        /* <DEDUP_REMOVED lines=9> */
.L_x_3977:
[----:B-1----:R-:W3:Y:S01]  /*2b410*/  LDL R5, [R1+0x430] ;  /* 0x0004300001057983 */ /* 0x002ee20000100800 */
[----:B------:R-:W-:Y:S05]  /*2b420*/  WARPSYNC.ALL ;  /* 0x0000000000007948 */ /* 0x000fea0003800000 */
[----:B------:R-:W4:Y:S04]  /*2b430*/  LDL R6, [R1+0x434] ;  /* 0x0004340001067983 */ /* 0x000f280000100800 */
[----:B------:R-:W5:Y:S04]  /*2b440*/  LDL R136, [R1+0x1f8] ;  /* 0x0001f80001887983 */ /* 0x000f680000100800 */
[----:B------:R-:W2:Y:S04]  /*2b450*/  LDL.64 R130, [R1+0x210] ;  /* 0x0002100001827983 */ /* 0x000ea80000100a00 */
        /* <DEDUP_REMOVED lines=60> */
[----:B------:R-:W2:Y:S04]  /*2b820*/  LDL R135, [R1+0x200] ;  /* 0x0002000001877983 */ /* 0x000ea80000100800 */
[----:B---3--:R-:W0:Y:S02]  /*2b830*/  SHFL.BFLY PT, R0, R5, 0x2, 0x1f ;  /* 0x0c401f0005007f89 */ /* 0x008e2400000e0000 */
[----:B0-----:R-:W-:-:S05]  /*2b840*/  FADD.FTZ R0, R5, R0 ;  /* 0x0000000005007221 */ /* 0x001fca0000010000 */
[----:B------:R-:W0:Y:S02]  /*2b850*/  SHFL.BFLY PT, R3, R0, 0x1, 0x1f ;  /* 0x0c201f0000037f89 */ /* 0x000e2400000e0000 */
[----:B0-----:R-:W-:Y:S01]  /*2b860*/  FADD.FTZ R2, R0, R3 ;  /* 0x0000000300027221 */ /* 0x001fe20000010000 */
[----:B-----5:R-:W-:Y:S01]  /*2b870*/  VIADD R136, R136, 0x1 ;  /* 0x0000000188887836 */ /* 0x020fe20000000000 */
[----:B------:R-:W3:Y:S04]  /*2b880*/  LDL R0, [R1+0x204] ;  /* 0x0002040001007983 */ /* 0x000ee80000100800 */
[----:B------:R-:W-:Y:S04]  /*2b890*/  STL [R1+0x430], R2 ;  /* 0x0004300201007387 */ /* 0x000fe80000100800 */
[----:B------:R-:W5:Y:S04]  /*2b8a0*/  LDL R147, [R1+0x430] ;  /* 0x0004300001937983 */ /* 0x000f680000100800 */
[----:B----4-:R-:W2:Y:S02]  /*2b8b0*/  SHFL.BFLY PT, R3, R6, 0x2, 0x1f ;  /* 0x0c401f0006037f89 */ /* 0x010ea400000e0000 */
[----:B--2---:R-:W-:Y:S01]  /*2b8c0*/  FADD.FTZ R4, R3, R6 ;  /* 0x0000000603047221 */ /* 0x004fe20000010000 */
[----:B------:R-:W-:Y:S01]  /*2b8d0*/  ISETP.NE.AND P2, PT, R136, 0x2, PT ;  /* 0x000000028800780c */ /* 0x000fe20003f45270 */
[----:B------:R-:W2:Y:S04]  /*2b8e0*/  LDL.64 R6, [R1+0x250] ;  /* 0x0002500001067983 */ /* 0x000ea80000100a00 */
[----:B------:R-:W0:Y:S08]  /*2b8f0*/  SHFL.BFLY PT, R3, R4, 0x1, 0x1f ;  /* 0x0c201f0004037f89 */ /* 0x000e3000000e0000 */
[----:B------:R-:W4:Y:S01]  /*2b900*/  @!P2 LDL R134, [R1+0x1fc] ;  /* 0x0001fc000186a983 */ /* 0x000f220000100800 */
[----:B0-----:R-:W-:-:S03]  /*2b910*/  FADD.FTZ R140, R4, R3 ;  /* 0x00000003048c7221 */ /* 0x001fc60000010000 */
[----:B------:R-:W2:Y:S02]  /*2b920*/  LDL.64 R2, [R1+0x230] ;  /* 0x0002300001027983 */ /* 0x000ea40000100a00 */
[----:B------:R-:W-:Y:S02]  /*2b930*/  FSETP.NE.FTZ.AND P1, PT, R140, RZ, PT ;  /* 0x000000ff8c00720b */ /* 0x000fe40003f35000 */
[----:B------:R-:W2:Y:S11]  /*2b940*/  LDL.64 R4, [R1+0x240] ;  /* 0x0002400001047983 */ /* 0x000eb60000100a00 */
[----:B------:R-:W2:Y:S04]  /*2b950*/  @P1 LDL R143, [R1+0x440] ;  /* 0x00044000018f1983 */ /* 0x000ea80000100800 */
[----:B------:R-:W2:Y:S01]  /*2b960*/  @P1 LDL R145, [R1+0x424] ;  /* 0x0004240001911983 */ /* 0x000ea20000100800 */
[----:B-----5:R-:W-:-:S13]  /*2b970*/  FSETP.NE.FTZ.AND P0, PT, R147, RZ, PT ;  /* 0x000000ff9300720b */ /* 0x020fda0003f15000 */
[----:B------:R-:W5:Y:S04]  /*2b980*/  @P0 LDL R138, [R1+0x440] ;  /* 0x00044000018a0983 */ /* 0x000f680000100800 */
[----:B------:R-:W5:Y:S01]  /*2b990*/  @P0 LDL R139, [R1+0x420] ;  /* 0x00042000018b0983 */ /* 0x000f620000100800 */
[----:B------:R-:W0:Y:S01]  /*2b9a0*/  S2R R137, SR_TID.X ;  /* 0x0000000000897919 */ /* 0x000e220000002100 */
[----:B------:R-:W1:Y:S01]  /*2b9b0*/  @P0 MUFU.LG2 R141, R147 ;  /* 0x00000093008d0308 */ /* 0x000e620000000c00 */
[----:B------:R-:W-:-:S07]  /*2b9c0*/  IMAD.MOV.U32 R142, RZ, RZ, -0x800000 ;  /* 0xff800000ff8e7424 */ /* 0x000fce00078e00ff */
[----:B------:R-:W-:Y:S01]  /*2b9d0*/  @P1 MUFU.LG2 R146, R140 ;  /* 0x0000008c00921308 */ /* 0x000fe20000000c00 */
[----:B-1----:R-:W-:Y:S01]  /*2b9e0*/  @P0 FMUL.FTZ R141, R141, 0.69314718246459960938 ;  /* 0x3f3172188d8d0820 */ /* 0x002fe20000410000 */
[----:B0-----:R-:W-:Y:S01]  /*2b9f0*/  SHF.R.U32.HI R144, RZ, 0x7, R137 ;  /* 0x00000007ff907819 */ /* 0x001fe20000011689 */
[----:B------:R-:W-:-:S06]  /*2ba00*/  IMAD.MOV.U32 R137, RZ, RZ, RZ ;  /* 0x000000ffff897224 */ /* 0x000fcc00078e00ff */
[----:B------:R-:W2:Y:S01]  /*2ba10*/  @P0 MUFU.RCP R137, R147 ;  /* 0x0000009300890308 */ /* 0x000ea20000001000 */
[----:B------:R-:W-:Y:S01]  /*2ba20*/  IADD3 R148, -R144, 0xb, RZ ;  /* 0x0000000b90947810 */ /* 0x000fe20007ffe1ff */
[----:B------:R-:W-:Y:S01]  /*2ba30*/  IMAD.MOV.U32 R144, RZ, RZ, -0x800000 ;  /* 0xff800000ff907424 */ /* 0x000fe200078e00ff */
[----:B----4-:R-:W-:Y:S01]  /*2ba40*/  @!P2 LOP3.LUT R134, R134, 0x1, RZ, 0x3c, !PT ;  /* 0x000000018686a812 */ /* 0x010fe200078e3cff */
[----:B---3--:R-:W-:Y:S01]  /*2ba50*/  VIADD R0, R0, 0x1 ;  /* 0x0000000100007836 */ /* 0x008fe20000000000 */
[----:B------:R-:W-:Y:S01]  /*2ba60*/  STL [R1+0x434], R140 ;  /* 0x0004348c01007387 */ /* 0x000fe20000100800 */
[-C--:B--2---:R-:W-:Y:S01]  /*2ba70*/  FMUL.FTZ R3, R3, R137.reuse ;  /* 0x0000008903037220 */ /* 0x084fe20000410000 */
        /* <DEDUP_REMOVED lines=64> */
[----:B0-----:R-:W-:Y:S01]  /*2be80*/  VIADD R2, R135, 0x1 ;  /* 0x0000000187027836 */ /* 0x001fe20000000000 */
        /* <DEDUP_REMOVED lines=34> */
[----:B------:R0:W-:Y:S01]  /*2c0b0*/  STL [R1+0x204], R0 ;  /* 0x0002040001007387 */ /* 0x0001e20000100800 */
[----:B-----5:R-:W-:-:S04]  /*2c0c0*/  @P0 FMUL.FTZ R138, R138, 0.69314718246459960938 ;  /* 0x3f3172188a8a0820 */ /* 0x020fc80000410000 */
[----:B------:R-:W-:Y:S01]  /*2c0d0*/  @P0 FFMA.FTZ R142, R138, R139, R141 ;  /* 0x0000008b8a8e0223 */ /* 0x000fe2000001008d */
[----:B------:R-:W-:-:S06]  /*2c0e0*/  IMAD.MOV.U32 R138, RZ, RZ, RZ ;  /* 0x000000ffff8a7224 */ /* 0x000fcc00078e00ff */
[----:B------:R-:W1:Y:S01]  /*2c0f0*/  @P1 MUFU.RCP R138, R140 ;  /* 0x0000008c008a1308 */ /* 0x000e620000001000 */
[----:B------:R-:W-:Y:S01]  /*2c100*/  @P1 FMUL.FTZ R139, R146, 0.69314718246459960938 ;  /* 0x3f317218928b1820 */ /* 0x000fe20000410000 */
[----:B------:R-:W-:-:S04]  /*2c110*/  @P1 FMUL.FTZ R146, R143, 0.69314718246459960938 ;  /* 0x3f3172188f921820 */ /* 0x000fc80000410000 */
[----:B------:R-:W-:Y:S01]  /*2c120*/  @P1 FFMA.FTZ R144, R146, R145, R139 ;  /* 0x0000009192901223 */ /* 0x000fe2000001008b */
[----:B------:R0:W-:Y:S04]  /*2c130*/  STL [R1+0x430], R142 ;  /* 0x0004308e01007387 */ /* 0x0001e80000100800 */
[----:B------:R0:W-:Y:S01]  /*2c140*/  STL [R1+0x434], R144 ;  /* 0x0004349001007387 */ /* 0x0001e20000100800 */
        /* <DEDUP_REMOVED lines=96> */
[----:B------:R0:W-:Y:S01]  /*2c750*/  @!P2 STL [R1+0x1f8], RZ ;  /* 0x0001f8ff0100a387 */ /* 0x0001e20000100800 */
[----:B------:R0:W-:Y:S08]  /*2c760*/  BAR.ARV R148, 0x100 ;  /* 0x000400940000751d */ /* 0x0001f00000002000 */
[----:B------:R-:W-:Y:S06]  /*2c770*/  BAR.ARV 0x8, 0x180 ;  /* 0x0206000000007b1d */ /* 0x000fec0000002000 */
[----:B------:R-:W-:-:S13]  /*2c780*/  PLOP3.LUT P0, PT, PT, PT, PT, 0x8, 0x0 ;  /* 0x000000000000781c */ /* 0x000fda0003f0e170 */
.L_x_3884:
[----:B------:R-:W-:Y:S05]  /*2c790*/  WARPSYNC.ALL ;  /* 0x0000000000007948 */ /* 0x000fea0003800000 */
[----:B------:R-:W1:Y:S08]  /*2c7a0*/  S2UR UR4, SR_CgaCtaId ;  /* 0x00000000000479c3 */ /* 0x000e700000008800 */
[----:B------:R-:W-:Y:S01]  /*2c7b0*/  BAR.SYNC.DEFER_BLOCKING 0x5, 0x180 ;  /* 0x0146000000007b1d */ /* 0x000fe20000010000 */
[----:B0-----:R-:W-:-:S05]  /*2c7c0*/  MOV R148, 0x400 ;  /* 0x0000040000947802 */ /* 0x001fca0000000f00 */
[----:B------:R-:W-:Y:S01]  /*2c7d0*/  BSSY B0, `(.L_x_4007) ;  /* 0x00002ea000007945 */ /* 0x000fe20003800000 */
[----:B-1----:R-:W-:-:S05]  /*2c7e0*/  IMAD.U32 R27, RZ, RZ, UR4 ;  /* 0x00000004ff1b7e24 */ /* 0x002fca000f8e00ff */
[----:B------:R-:W-:-:S05]  /*2c7f0*/  LEA R148, R27, R148, 0x18 ;  /* 0x000000941b947211 */ /* 0x000fca00078ec0ff */
[----:B------:R0:W1:Y:S01]  /*2c800*/  LDS.128 R124, [R148+0x324d0] ;  /* 0x0324d000947c7984 */ /* 0x0000620000000c00 */
[----:B------:R-:W-:Y:S06]  /*2c810*/  BAR.ARV 0x4, 0x180 ;  /* 0x0106000000007b1d */ /* 0x000fec0000002000 */
[----:B------:R-:W-:Y:S05]  /*2c820*/  @P0 BRA `(.L_x_4008) ;  /* 0x00000020003c0947 */ /* 0x000fea0003800000 */
[----:B------:R-:W3:Y:S04]  /*2c830*/  LDL R0, [R1+0x47c] ;  /* 0x00047c0001007983 */ /* 0x000ee80000100800 */
[----:B------:R-:W2:Y:S04]  /*2c840*/  LDL.128 R144, [R1+0x210] ;  /* 0x0002100001907983 */ /* 0x000ea80000100c00 */
        /* <DEDUP_REMOVED lines=27> */
[----:B----4-:R-:W4:Y:S04]  /*2ca00*/  LDL.128 R32, [R1+0x3c0] ;  /* 0x0003c00001207983 */ /* 0x010f280000100c00 */
[----:B------:R-:W4:Y:S04]  /*2ca10*/  LDL.128 R8, [R1+0x3f0] ;  /* 0x0003f00001087983 */ /* 0x000f280000100c00 */
[----:B------:R-:W4:Y:S04]  /*2ca20*/  LDL.128 R12, [R1+0x3e0] ;  /* 0x0003e000010c7983 */ /* 0x000f280000100c00 */
[----:B------:R-:W4:Y:S01]  /*2ca30*/  LDL.128 R4, [R1+0x400] ;  /* 0x0004000001047983 */ /* 0x000f220000100c00 */
[----:B------:R-:W0:Y:S01]  /*2ca40*/  S2R R19, SR_SWINHI ;  /* 0x0000000000137919 */ /* 0x000e220000002f00 */
[----:B-----5:R-:W-:-:S02]  /*2ca50*/  MOV R2, R148 ;  /* 0x0000009400027202 */ /* 0x020fc40000000f00 */
[----:B0-----:R-:W-:Y:S01]  /*2ca60*/  MOV R3, R19 ;  /* 0x0000001300037202 */ /* 0x001fe20000000f00 */
[----:B------:R-:W-:Y:S05]  /*2ca70*/  WARPSYNC.ALL ;  /* 0x0000000000007948 */ /* 0x000fea0003800000 */
[----:B------:R-:W-:Y:S01]  /*2ca80*/  ULDC.64 UR4, c[0x0][0xd00] ;  /* 0x0003400000047ab9 */ /* 0x000fe20000000a00 */
[----:B---3--:R-:W-:-:S03]  /*2ca90*/  IMAD.WIDE R18, R0, 0x2, R2 ;  /* 0x0000000200127825 */ /* 0x008fc600078e0202 */
[----:B------:R-:W-:-:S04]  /*2caa0*/  IADD3 R21, P1, R18, 0x20, RZ ;  /* 0x0000002012157810 */ /* 0x000fc80007f3e0ff */
[----:B------:R-:W-:-:S04]  /*2cab0*/  LOP3.LUT R20, R21, 0x380, RZ, 0xc0, !PT ;  /* 0x0000038015147812 */ /* 0x000fc800078ec0ff */
[----:B------:R-:W-:-:S04]  /*2cac0*/  SHF.R.U64 R20, R20, 0x3, RZ ;  /* 0x0000000314147819 */ /* 0x000fc800000012ff */
[----:B------:R-:W-:Y:S01]  /*2cad0*/  LOP3.LUT R20, R20, R21, RZ, 0x3c, !PT ;  /* 0x0000001514147212 */ /* 0x000fe200078e3cff */
[----:B------:R-:W-:Y:S01]  /*2cae0*/  IMAD.X R21, RZ, RZ, R19, P1 ;  /* 0x000000ffff157224 */ /* 0x000fe200008e0613 */
[C---:B------:R-:W-:Y:S02]  /*2caf0*/  IADD3 R175, P1, R18.reuse, 0x4060, RZ ;  /* 0x0000406012af7810 */ /* 0x040fe40007f3e0ff */
[C---:B------:R-:W-:Y:S02]  /*2cb00*/  IADD3 R24, P2, R18.reuse, 0x40, RZ ;  /* 0x0000004012187810 */ /* 0x040fe40007f5e0ff */
[----:B------:R-:W-:Y:S02]  /*2cb10*/  IADD3 R150, P3, R18, 0x60, RZ ;  /* 0x0000006012967810 */ /* 0x000fe40007f7e0ff */
[----:B------:R-:W-:Y:S02]  /*2cb20*/  LOP3.LUT R174, R175, 0x380, RZ, 0xc0, !PT ;  /* 0x00000380afae7812 */ /* 0x000fe400078ec0ff */
[----:B------:R-:W-:-:S02]  /*2cb30*/  LOP3.LUT R0, R24, 0x380, RZ, 0xc0, !PT ;  /* 0x0000038018007812 */ /* 0x000fc400078ec0ff */
[----:B------:R-:W-:Y:S02]  /*2cb40*/  LOP3.LUT R151, R150, 0x380, RZ, 0xc0, !PT ;  /* 0x0000038096977812 */ /* 0x000fe400078ec0ff */
[----:B------:R-:W-:Y:S02]  /*2cb50*/  IADD3 R173, P0, R18, 0x4040, RZ ;  /* 0x0000404012ad7810 */ /* 0x000fe40007f1e0ff */
[----:B------:R-:W-:Y:S02]  /*2cb60*/  SHF.R.U64 R174, R174, 0x3, RZ ;  /* 0x00000003aeae7819 */ /* 0x000fe400000012ff */
[----:B------:R-:W-:Y:S02]  /*2cb70*/  SHF.R.U64 R25, R0, 0x3, RZ ;  /* 0x0000000300197819 */ /* 0x000fe400000012ff */
[----:B------:R-:W-:Y:S02]  /*2cb80*/  SHF.R.U64 R151, R151, 0x3, RZ ;  /* 0x0000000397977819 */ /* 0x000fe400000012ff */
[----:B------:R-:W-:-:S02]  /*2cb90*/  LOP3.LUT R172, R173, 0x380, RZ, 0xc0, !PT ;  /* 0x00000380adac7812 */ /* 0x000fc400078ec0ff */
[----:B------:R-:W-:Y:S01]  /*2cba0*/  LOP3.LUT R174, R174, R175, RZ, 0x3c, !PT ;  /* 0x000000afaeae7212 */ /* 0x000fe200078e3cff */
[--C-:B------:R-:W-:Y:S01]  /*2cbb0*/  IMAD.X R175, RZ, RZ, R19.reuse, P1 ;  /* 0x000000ffffaf7224 */ /* 0x100fe200008e0613 */
[C---:B------:R-:W-:Y:S02]  /*2cbc0*/  IADD3 R169, P4, R18.reuse, 0x4000, RZ ;  /* 0x0000400012a97810 */ /* 0x040fe40007f9e0ff */
[C---:B------:R-:W-:Y:S02]  /*2cbd0*/  IADD3 R201, P1, R18.reuse, 0xc020, RZ ;  /* 0x0000c02012c97810 */ /* 0x040fe40007f3e0ff */
[----:B------:R-:W-:Y:S02]  /*2cbe0*/  IADD3 R171, P5, R18, 0x4020, RZ ;  /* 0x0000402012ab7810 */ /* 0x000fe40007fbe0ff */
[----:B------:R-:W-:Y:S01]  /*2cbf0*/  LOP3.LUT R24, R25, R24, RZ, 0x3c, !PT ;  /* 0x0000001819187212 */ /* 0x000fe200078e3cff */
[--C-:B------:R-:W-:Y:S01]  /*2cc00*/  IMAD.X R25, RZ, RZ, R19.reuse, P2 ;  /* 0x000000ffff197224 */ /* 0x100fe200010e0613 */
[----:B------:R-:W-:Y:S01]  /*2cc10*/  LOP3.LUT R150, R151, R150, RZ, 0x3c, !PT ;  /* 0x0000009697967212 */ /* 0x000fe200078e3cff */
[----:B------:R-:W-:Y:S01]  /*2cc20*/  IMAD.X R151, RZ, RZ, R19, P3 ;  /* 0x000000ffff977224 */ /* 0x000fe200018e0613 */
[----:B------:R-:W-:-:S02]  /*2cc30*/  SHF.R.U64 R172, R172, 0x3, RZ ;  /* 0x00000003acac7819 */ /* 0x000fc400000012ff */
[C---:B------:R-:W-:Y:S02]  /*2cc40*/  IADD3 R177, P2, R18.reuse, 0x8000, RZ ;  /* 0x0000800012b17810 */ /* 0x040fe40007f5e0ff */
[----:B------:R-:W-:Y:S02]  /*2cc50*/  IADD3 R179, P3, R18, 0x8020, RZ ;  /* 0x0000802012b37810 */ /* 0x000fe40007f7e0ff */
[----:B------:R-:W-:Y:S02]  /*2cc60*/  LOP3.LUT R168, R169, 0x380, RZ, 0xc0, !PT ;  /* 0x00000380a9a87812 */ /* 0x000fe400078ec0ff */
[----:B------:R-:W-:Y:S02]  /*2cc70*/  LOP3.LUT R200, R201, 0x380, RZ, 0xc0, !PT ;  /* 0x00000380c9c87812 */ /* 0x000fe400078ec0ff */
[----:B------:R-:W-:Y:S02]  /*2cc80*/  LOP3.LUT R170, R171, 0x380, RZ, 0xc0, !PT ;  /* 0x00000380abaa7812 */ /* 0x000fe400078ec0ff */
[----:B------:R-:W-:Y:S01]  /*2cc90*/  LOP3.LUT R172, R172, R173, RZ, 0x3c, !PT ;  /* 0x000000adacac7212 */ /* 0x000fe200078e3cff */
[----:B------:R-:W-:Y:S01]  /*2cca0*/  IMAD.X R173, RZ, RZ, R19, P0 ;  /* 0x000000ffffad7224 */ /* 0x000fe200000e0613 */
[----:B------:R-:W-:-:S02]  /*2ccb0*/  LOP3.LUT R176, R177, 0x380, RZ, 0xc0, !PT ;  /* 0x00000380b1b07812 */ /* 0x000fc400078ec0ff */
[----:B------:R-:W-:Y:S02]  /*2ccc0*/  LOP3.LUT R178, R179, 0x380, RZ, 0xc0, !PT ;  /* 0x00000380b3b27812 */ /* 0x000fe400078ec0ff */
[----:B------:R-:W-:Y:S02]  /*2ccd0*/  IADD3 R199, P0, R18, 0xc000, RZ ;  /* 0x0000c00012c77810 */ /* 0x000fe40007f1e0ff */
[----:B------:R-:W-:Y:S02]  /*2cce0*/  SHF.R.U64 R168, R168, 0x3, RZ ;  /* 0x00000003a8a87819 */ /* 0x000fe400000012ff */
[----:B------:R-:W-:Y:S02]  /*2ccf0*/  SHF.R.U64 R200, R200, 0x3, RZ ;  /* 0x00000003c8c87819 */ /* 0x000fe400000012ff */
[----:B------:R-:W-:Y:S02]  /*2cd00*/  SHF.R.U64 R170, R170, 0x3, RZ ;  /* 0x00000003aaaa7819 */ /* 0x000fe400000012ff */
[----:B------:R-:W-:-:S02]  /*2cd10*/  MOV R20, R20 ;  /* 0x0000001400147202 */ /* 0x000fc40000000f00 */
[----:B------:R-:W-:Y:S02]  /*2cd20*/  LOP3.LUT R21, R18, 0x380, RZ, 0xc0, !PT ;  /* 0x0000038012157812 */ /* 0x000fe400078ec0ff */
[----:B------:R-:W-:Y:S02]  /*2cd30*/  SHF.R.U64 R176, R176, 0x3, RZ ;  /* 0x00000003b0b07819 */ /* 0x000fe400000012ff */
        /* <DEDUP_REMOVED lines=9> */
[----:B------:R-:W-:Y:S02]  /*2cdd0*/  SHF.R.U64 R21, R21, 0x3, RZ ;  /* 0x0000000315157819 */ /* 0x000fe400000012ff */
[----:B------:R-:W-:Y:S02]  /*2cde0*/  ISETP.NE.U32.AND P1, PT, RZ, UR4, PT ;  /* 0x00000004ff007c0c */ /* 0x000fe4000bf25070 */
[----:B------:R-:W-:Y:S01]  /*2cdf0*/  LOP3.LUT R176, R176, R177, RZ, 0x3c, !PT ;  /* 0x000000b1b0b07212 */ /* 0x000fe200078e3cff */
[--C-:B------:R-:W-:Y:S01]  /*2ce00*/  IMAD.X R177, RZ, RZ, R19.reuse, P2 ;  /* 0x000000ffffb17224 */ /* 0x100fe200010e0613 */
[----:B------:R-:W-:Y:S01]  /*2ce10*/  LOP3.LUT R178, R178, R179, RZ, 0x3c, !PT ;  /* 0x000000b3b2b27212 */ /* 0x000fe200078e3cff */
[----:B------:R-:W-:Y:S01]  /*2ce20*/  IMAD.X R179, RZ, RZ, R19, P3 ;  /* 0x000000ffffb37224 */ /* 0x000fe200018e0613 */
[----:B------:R-:W-:Y:S02]  /*2ce30*/  IADD3 R197, P5, R18, 0x8060, RZ ;  /* 0x0000806012c57810 */ /* 0x000fe40007fbe0ff */
[----:B------:R-:W-:-:S02]  /*2ce40*/  SHF.R.U64 R198, R198, 0x3, RZ ;  /* 0x00000003c6c67819 */ /* 0x000fc400000012ff */
[C---:B------:R-:W-:Y:S02]  /*2ce50*/  IADD3 R203, P2, R18.reuse, 0xc040, RZ ;  /* 0x0000c04012cb7810 */ /* 0x040fe40007f5e0ff */
[----:B------:R-:W-:Y:S02]  /*2ce60*/  IADD3 R204, P3, R18, 0xc060, RZ ;  /* 0x0000c06012cc7810 */ /* 0x000fe40007f7e0ff */
[----:B------:R-:W-:Y:S02]  /*2ce70*/  LOP3.LUT R194, R195, 0x380, RZ, 0xc0, !PT ;  /* 0x00000380c3c27812 */ /* 0x000fe400078ec0ff */
[----:B------:R-:W-:Y:S02]  /*2ce80*/  LOP3.LUT R18, R21, R18, RZ, 0x3c, !PT ;  /* 0x0000001215127212 */ /* 0x000fe400078e3cff */
[----:B------:R-:W-:Y:S01]  /*2ce90*/  ISETP.NE.AND.EX P1, PT, RZ, UR5, PT, P1 ;  /* 0x00000005ff007c0c */ /* 0x000fe2000bf25310 */
[----:B------:R-:W-:Y:S01]  /*2cea0*/  ULDC.64 UR4, c[0x0][0xd08] ;  /* 0x0003420000047ab9 */ /* 0x000fe20000000a00 */
[----:B------:R-:W-:-:S02]  /*2ceb0*/  LOP3.LUT R196, R197, 0x380, RZ, 0xc0, !PT ;  /* 0x00000380c5c47812 */ /* 0x000fc400078ec0ff */
[----:B------:R-:W-:Y:S01]  /*2cec0*/  LOP3.LUT R198, R198, R199, RZ, 0x3c, !PT ;  /* 0x000000c7c6c67212 */ /* 0x000fe200078e3cff */
[----:B------:R-:W-:Y:S01]  /*2ced0*/  IMAD.X R199, RZ, RZ, R19, P0 ;  /* 0x000000ffffc77224 */ /* 0x000fe200000e0613 */
[----:B--2---:R-:W-:Y:S02]  /*2cee0*/  F2FP.BF16.F32.PACK_AB R144, R145, R144 ;  /* 0x000000909190723e */ /* 0x004fe400000010ff */
[----:B------:R-:W-:Y:S02]  /*2cef0*/  F2FP.BF16.F32.PACK_AB R145, R147, R146 ;  /* 0x000000929391723e */ /* 0x000fe400000010ff */
[----:B------:R-:W-:Y:S02]  /*2cf00*/  F2FP.BF16.F32.PACK_AB R136, R137, R136 ;  /* 0x000000888988723e */ /* 0x000fe400000010ff */
[----:B------:R-:W-:Y:S02]  /*2cf10*/  ISETP.NE.U32.AND P0, PT, RZ, UR4, PT ;  /* 0x00000004ff007c0c */ /* 0x000fe4000bf05070 */
[----:B------:R-:W-:-:S02]  /*2cf20*/  SHF.R.U64 R194, R194, 0x3, RZ ;  /* 0x00000003c2c27819 */ /* 0x000fc400000012ff */
[----:B------:R-:W-:Y:S02]  /*2cf30*/  LOP3.LUT R202, R203, 0x380, RZ, 0xc0, !PT ;  /* 0x00000380cbca7812 */ /* 0x000fe400078ec0ff */
[----:B------:R-:W-:Y:S02]  /*2cf40*/  MOV R18, R18 ;  /* 0x0000001200127202 */ /* 0x000fe40000000f00 */
[----:B------:R-:W-:Y:S02]  /*2cf50*/  F2FP.BF16.F32.PACK_AB R146, R141, R140 ;  /* 0x0000008c8d92723e */ /* 0x000fe400000010ff */
[----:B------:R-:W-:Y:S01]  /*2cf60*/  F2FP.BF16.F32.PACK_AB R147, R143, R142 ;  /* 0x0000008e8f93723e */ /* 0x000fe200000010ff */
[----:B------:R-:W-:Y:S01]  /*2cf70*/  BAR.SYNC.DEFER_BLOCKING 0x1, 0x100 ;  /* 0x0044000000007b1d */ /* 0x000fe20000010000 */
[----:B------:R-:W-:Y:S02]  /*2cf80*/  F2FP.BF16.F32.PACK_AB R137, R139, R138 ;  /* 0x0000008a8b89723e */ /* 0x000fe400000010ff */
[----:B------:R-:W-:-:S02]  /*2cf90*/  F2FP.BF16.F32.PACK_AB R128, R129, R128 ;  /* 0x000000808180723e */ /* 0x000fc400000010ff */
[----:B------:R-:W-:Y:S02]  /*2cfa0*/  SHF.R.U64 R196, R196, 0x3, RZ ;  /* 0x00000003c4c47819 */ /* 0x000fe400000012ff */
[----:B------:R-:W-:Y:S02]  /*2cfb0*/  LOP3.LUT R205, R204, 0x380, RZ, 0xc0, !PT ;  /* 0x00000380cccd7812 */ /* 0x000fe400078ec0ff */
[----:B------:R-:W-:Y:S02]  /*2cfc0*/  F2FP.BF16.F32.PACK_AB R138, R133, R132 ;  /* 0x00000084858a723e */ /* 0x000fe400000010ff */
[----:B------:R-:W-:Y:S02]  /*2cfd0*/  F2FP.BF16.F32.PACK_AB R139, R135, R134 ;  /* 0x00000086878b723e */ /* 0x000fe400000010ff */
[----:B------:R-:W-:Y:S02]  /*2cfe0*/  F2FP.BF16.F32.PACK_AB R129, R131, R130 ;  /* 0x000000828381723e */ /* 0x000fe400000010ff */
[----:B------:R-:W-:-:S02]  /*2cff0*/  F2FP.BF16.F32.PACK_AB R116, R117, R116 ;  /* 0x000000747574723e */ /* 0x000fc400000010ff */
[----:B------:R-:W-:Y:S02]  /*2d000*/  MOV R24, R24 ;  /* 0x0000001800187202 */ /* 0x000fe40000000f00 */
[----:B------:R-:W-:Y:S02]  /*2d010*/  F2FP.BF16.F32.PACK_AB R130, R121, R120 ;  /* 0x000000787982723e */ /* 0x000fe400000010ff */
[----:B------:R-:W-:Y:S02]  /*2d020*/  F2FP.BF16.F32.PACK_AB R131, R123, R122 ;  /* 0x0000007a7b83723e */ /* 0x000fe400000010ff */
[----:B------:R-:W-:Y:S02]  /*2d030*/  F2FP.BF16.F32.PACK_AB R117, R119, R118 ;  /* 0x000000767775723e */ /* 0x000fe400000010ff */
[----:B------:R-:W-:Y:S02]  /*2d040*/  F2FP.BF16.F32.PACK_AB R108, R109, R108 ;  /* 0x0000006c6d6c723e */ /* 0x000fe400000010ff */
[----:B------:R-:W-:-:S02]  /*2d050*/  MOV R150, R150 ;  /* 0x0000009600967202 */ /* 0x000fc40000000f00 */
[----:B------:R-:W-:Y:S02]  /*2d060*/  F2FP.BF16.F32.PACK_AB R118, R113, R112 ;  /* 0x000000707176723e */ /* 0x000fe400000010ff */
[----:B------:R-:W-:Y:S02]  /*2d070*/  F2FP.BF16.F32.PACK_AB R119, R115, R114 ;  /* 0x000000727377723e */ /* 0x000fe400000010ff */
[----:B------:R-:W-:Y:S02]  /*2d080*/  F2FP.BF16.F32.PACK_AB R109, R111, R110 ;  /* 0x0000006e6f6d723e */ /* 0x000fe400000010ff */
[----:B------:R-:W-:Y:S02]  /*2d090*/  F2FP.BF16.F32.PACK_AB R100, R101, R100 ;  /* 0x000000646564723e */ /* 0x000fe400000010ff */
[----:B------:R-:W-:Y:S01]  /*2d0a0*/  ISETP.NE.AND.EX P0, PT, RZ, UR5, PT, P0 ;  /* 0x00000005ff007c0c */ /* 0x000fe2000bf05300 */
[----:B------:R-:W-:Y:S01]  /*2d0b0*/  STSM.16.M88.4 [R18], R144 ;  /* 0x0000009012007844 */ /* 0x000fe20000000200 */
[----:B------:R-:W-:Y:S01]  /*2d0c0*/  LOP3.LUT R194, R194, R195, RZ, 0x3c, !PT ;  /* 0x000000c3c2c27212 */ /* 0x000fe200078e3cff */
[----:B------:R-:W-:Y:S01]  /*2d0d0*/  IMAD.X R195, RZ, RZ, R19, P4 ;  /* 0x000000ffffc37224 */ /* 0x000fe200020e0613 */
[----:B------:R-:W-:-:S02]  /*2d0e0*/  SHF.R.U64 R202, R202, 0x3, RZ ;  /* 0x00000003caca7819 */ /* 0x000fc400000012ff */
[----:B------:R-:W-:Y:S02]  /*2d0f0*/  MOV R168, R168 ;  /* 0x000000a800a87202 */ /* 0x000fe40000000f00 */
[----:B------:R-:W-:Y:S02]  /*2d100*/  F2FP.BF16.F32.PACK_AB R110, R105, R104 ;  /* 0x00000068696e723e */ /* 0x000fe400000010ff */
[----:B------:R-:W-:Y:S02]  /*2d110*/  F2FP.BF16.F32.PACK_AB R111, R107, R106 ;  /* 0x0000006a6b6f723e */ /* 0x000fe400000010ff */
[----:B------:R-:W-:Y:S02]  /*2d120*/  F2FP.BF16.F32.PACK_AB R101, R103, R102 ;  /* 0x000000666765723e */ /* 0x000fe400000010ff */
[----:B------:R-:W-:Y:S01]  /*2d130*/  F2FP.BF16.F32.PACK_AB R92, R93, R92 ;  /* 0x0000005c5d5c723e */ /* 0x000fe200000010ff */
[----:B------:R0:W-:Y:S01]  /*2d140*/  STSM.16.M88.4 [R20], R136 ;  /* 0x0000008814007844 */ /* 0x0001e20000000200 */
        /* <DEDUP_REMOVED lines=9> */
[----:B------:R-:W-:Y:S01]  /*2d1e0*/  MOV R172, R172 ;  /* 0x000000ac00ac7202 */ /* 0x000fe20000000f00 */
[----:B0-----:R-:W0:Y:S01]  /*2d1f0*/  LDC.64 R20, c[0x0][0xd00] ;  /* 0x00034000ff147b82 */ /* 0x001e220000000a00 */
        /* <DEDUP_REMOVED lines=11> */
[----:B------:R-:W-:Y:S01]  /*2d2b0*/  LOP3.LUT R202, R202, R203, RZ, 0x3c, !PT ;  /* 0x000000cbcaca7212 */ /* 0x000fe200078e3cff */
[----:B------:R-:W-:Y:S01]  /*2d2c0*/  IMAD.X R203, RZ, RZ, R19, P2 ;  /* 0x000000ffffcb7224 */ /* 0x000fe200010e0613 */
        /* <DEDUP_REMOVED lines=14> */
[----:B------:R-:W-:Y:S02]  /*2d3b0*/  MOV R194, R194 ;  /* 0x000000c200c27202 */ /* 0x000fe40000000f00 */
[----:B------:R-:W-:Y:S02]  /*2d3c0*/  F2FP.BF16.F32.PACK_AB R62, R57, R56 ;  /* 0x00000038393e723e */ /* 0x000fe400000010ff */
[----:B------:R-:W-:Y:S02]  /*2d3d0*/  F2FP.BF16.F32.PACK_AB R63, R59, R58 ;  /* 0x0000003a3b3f723e */ /* 0x000fe400000010ff */
[----:B------:R-:W-:-:S02]  /*2d3e0*/  F2FP.BF16.F32.PACK_AB R53, R55, R54 ;  /* 0x000000363735723e */ /* 0x000fc400000010ff */
[----:B------:R-:W-:Y:S01]  /*2d3f0*/  F2FP.BF16.F32.PACK_AB R44, R45, R44 ;  /* 0x0000002c2d2c723e */ /* 0x000fe200000010ff */
[----:B------:R2:W-:Y:S01]  /*2d400*/  STSM.16.M88.4 [R174], R84 ;  /* 0x00000054ae007844 */ /* 0x0005e20000000200 */
[----:B------:R-:W-:Y:S02]  /*2d410*/  MOV R196, R196 ;  /* 0x000000c400c47202 */ /* 0x000fe40000000f00 */
        /* <DEDUP_REMOVED lines=11> */
[----:B------:R-:W-:Y:S02]  /*2d4d0*/  MOV R200, R200 ;  /* 0x000000c800c87202 */ /* 0x000fe40000000f00 */
[----:B----4-:R-:W-:-:S02]  /*2d4e0*/  F2FP.BF16.F32.PACK_AB R38, R33, R32 ;  /* 0x000000202126723e */ /* 0x010fc400000010ff */
[----:B------:R-:W-:Y:S02]  /*2d4f0*/  F2FP.BF16.F32.PACK_AB R39, R35, R34 ;  /* 0x000000222327723e */ /* 0x000fe400000010ff */
[----:B------:R-:W-:Y:S02]  /*2d500*/  F2FP.BF16.F32.PACK_AB R29, R31, R30 ;  /* 0x0000001e1f1d723e */ /* 0x000fe400000010ff */
[----:B------:R-:W-:Y:S01]  /*2d510*/  F2FP.BF16.F32.PACK_AB R8, R9, R8 ;  /* 0x000000080908723e */ /* 0x000fe200000010ff */
[----:B------:R2:W-:Y:S01]  /*2d520*/  STSM.16.M88.4 [R194], R60 ;  /* 0x0000003cc2007844 */ /* 0x0005e20000000200 */
[----:B------:R-:W-:Y:S02]  /*2d530*/  MOV R202, R202 ;  /* 0x000000ca00ca7202 */ /* 0x000fe40000000f00 */
[----:B------:R-:W-:Y:S02]  /*2d540*/  F2FP.BF16.F32.PACK_AB R30, R13, R12 ;  /* 0x0000000c0d1e723e */ /* 0x000fe400000010ff */
[----:B------:R-:W-:-:S02]  /*2d550*/  F2FP.BF16.F32.PACK_AB R31, R15, R14 ;  /* 0x0000000e0f1f723e */ /* 0x000fc400000010ff */
[----:B------:R-:W-:Y:S01]  /*2d560*/  F2FP.BF16.F32.PACK_AB R9, R11, R10 ;  /* 0x0000000a0b09723e */ /* 0x000fe200000010ff */
[----:B------:R2:W-:Y:S01]  /*2d570*/  STSM.16.M88.4 [R196], R52 ;  /* 0x00000034c4007844 */ /* 0x0005e20000000200 */
[----:B------:R-:W-:Y:S02]  /*2d580*/  MOV R204, R204 ;  /* 0x000000cc00cc7202 */ /* 0x000fe40000000f00 */
[----:B------:R-:W-:Y:S02]  /*2d590*/  F2FP.BF16.F32.PACK_AB R10, R5, R4 ;  /* 0x00000004050a723e */ /* 0x000fe400000010ff */
[----:B------:R-:W-:Y:S01]  /*2d5a0*/  F2FP.BF16.F32.PACK_AB R11, R7, R6 ;  /* 0x00000006070b723e */ /* 0x000fe200000010ff */
[----:B------:R-:W3:Y:S01]  /*2d5b0*/  @P0 LDC.64 R4, c[0x0][0xd08] ;  /* 0x00034200ff040b82 */ /* 0x000ee20000000a00 */
[----:B------:R2:W-:Y:S04]  /*2d5c0*/  STSM.16.M88.4 [R198], R44 ;  /* 0x0000002cc6007844 */ /* 0x0005e80000000200 */
[----:B------:R2:W-:Y:S04]  /*2d5d0*/  STSM.16.M88.4 [R200], R36 ;  /* 0x00000024c8007844 */ /* 0x0005e80000000200 */
[----:B------:R2:W-:Y:S04]  /*2d5e0*/  STSM.16.M88.4 [R202], R28 ;  /* 0x0000001cca007844 */ /* 0x0005e80000000200 */
[----:B------:R2:W-:Y:S01]  /*2d5f0*/  STSM.16.M88.4 [R204], R8 ;  /* 0x00000008cc007844 */ /* 0x0005e20000000200 */
[----:B------:R-:W-:Y:S01]  /*2d600*/  ULDC UR4, c[0x0][0xb88] ;  /* 0x0002e20000047ab9 */ /* 0x000fe20000000800 */
[----:B0-----:R-:W-:-:S02]  /*2d610*/  IMAD.WIDE R6, R212, 0x4, R20 ;  /* 0x00000004d4067825 */ /* 0x001fc400078e0214 */
[----:B------:R-:W0:Y:S02]  /*2d620*/  LDC R21, c[0x0][0xce8] ;  /* 0x00033a00ff157b82 */ /* 0x000e240000000800 */
[----:B------:R-:W-:-:S06]  /*2d630*/  IMAD.MOV.U32 R18, RZ, RZ, RZ ;  /* 0x000000ffff127224 */ /* 0x000fcc00078e00ff */
[----:B------:R-:W-:Y:S01]  /*2d640*/  BAR.SYNC.DEFER_BLOCKING 0x1, 0x100 ;  /* 0x0044000000007b1d */ /* 0x000fe20000010000 */
[----:B------:R-:W-:Y:S02]  /*2d650*/  IMAD.U32 R20, RZ, RZ, UR4 ;  /* 0x00000004ff147e24 */ /* 0x000fe4000f8e00ff */
[----:B---3--:R-:W-:-:S03]  /*2d660*/  @P0 IMAD.WIDE R4, R212, 0x4, R4 ;  /* 0x00000004d4040825 */ /* 0x008fc600078e0204 */
[----:B------:R2:W5:Y:S04]  /*2d670*/  @P1 LDG.E R18, desc[UR44][R6.64] ;  /* 0x0000002c06121981 */ /* 0x000568000c1e1900 */
[----:B------:R2:W5:Y:S01]  /*2d680*/  @P0 LDG.E R20, desc[UR44][R4.64] ;  /* 0x0000002c04140981 */ /* 0x000562000c1e1900 */
[----:B------:R-:W-:Y:S05]  /*2d690*/  @P0 BRA `(.L_x_4009) ;  /* 0x0000000000100947 */ /* 0x000fea0003800000 */
[----:B------:R-:W-:Y:S05]  /*2d6a0*/  @!P1 BRA `(.L_x_4009) ;  /* 0x00000000000c9947 */ /* 0x000fea0003800000 */
[----:B--2---:R-:W2:Y:S04]  /*2d6b0*/  LDG.E R5, desc[UR44][R6.64] ;  /* 0x0000002c06057981 */ /* 0x004ea8000c1e1900 */
[----:B-----5:R-:W2:Y:S02]  /*2d6c0*/  LDG.E R20, desc[UR44][R6.64+0x4] ;  /* 0x0000042c06147981 */ /* 0x020ea4000c1e1900 */
[----:B--2---:R-:W-:-:S07]  /*2d6d0*/  IMAD.IADD R20, R20, 0x1, -R5 ;  /* 0x0000000114147824 */ /* 0x004fce00078e0a05 */
.L_x_4009:
[----:B--2---:R-:W2:Y:S04]  /*2d6e0*/  LDL R4, [R1+0x46c] ;  /* 0x00046c0001047983 */ /* 0x004ea80000100800 */
[----:B------:R-:W3:Y:S01]  /*2d6f0*/  LDL R0, [R1+0x478] ;  /* 0x0004780001007983 */ /* 0x000ee20000100800 */
[----:B0----5:R-:W-:Y:S02]  /*2d700*/  IMAD R20, R20, R21, RZ ;  /* 0x0000001514147224 */ /* 0x021fe400078e02ff */
[----:B------:R-:W-:Y:S01]  /*2d710*/  IMAD.IADD R15, R228, 0x1, R210 ;  /* 0x00000001e40f7824 */ /* 0x000fe200078e02d2 */
[----:B------:R-:W-:Y:S01]  /*2d720*/  ISETP.NE.AND P2, PT, R21, 0x1, PT ;  /* 0x000000011500780c */ /* 0x000fe20003f45270 */
[----:B------:R-:W-:Y:S01]  /*2d730*/  ULDC.64 UR4, c[0x0][0xc90] ;  /* 0x0003240000047ab9 */ /* 0x000fe20000000a00 */
[----:B------:R-:W4:Y:S11]  /*2d740*/  LDL R26, [R1+0x464] ;  /* 0x00046400011a7983 */ /* 0x000f360000100800 */
[----:B------:R-:W0:Y:S08]  /*2d750*/  @P2 LDC R5, c[0x0][0xcec] ;  /* 0x00033b00ff052b82 */ /* 0x000e300000000800 */
[----:B------:R-:W1:Y:S01]  /*2d760*/  @P2 LDC R8, c[0x0][0xcf0] ;  /* 0x00033c00ff082b82 */ /* 0x000e620000000800 */
[----:B------:R-:W-:-:S02]  /*2d770*/  SHF.R.S32.HI R19, RZ, 0x1f, R18 ;  /* 0x0000001fff137819 */ /* 0x000fc40000011412 */
[----:B------:R-:W-:Y:S02]  /*2d780*/  SHF.R.S32.HI R24, RZ, 0x1f, R212 ;  /* 0x0000001fff187819 */ /* 0x000fe400000114d4 */
[----:B------:R-:W-:Y:S02]  /*2d790*/  SEL R25, R212, RZ, !P1 ;  /* 0x000000ffd4197207 */ /* 0x000fe40004800000 */
[----:B------:R-:W-:Y:S01]  /*2d7a0*/  SEL R24, R24, RZ, !P1 ;  /* 0x000000ff18187207 */ /* 0x000fe20004800000 */
[----:B------:R-:W4:Y:S08]  /*2d7b0*/  @P2 LDC R81, c[0x0][0xcec] ;  /* 0x00033b00ff512b82 */ /* 0x000f300000000800 */
[----:B------:R-:W4:Y:S01]  /*2d7c0*/  @P2 LDC R83, c[0x0][0xcf0] ;  /* 0x00033c00ff532b82 */ /* 0x000f220000000800 */
[----:B--2---:R-:W-:-:S04]  /*2d7d0*/  LOP3.LUT P0, RZ, R4, 0x3, RZ, 0xc0, !PT ;  /* 0x0000000304ff7812 */ /* 0x004fc8000780c0ff */
[----:B------:R-:W-:-:S13]  /*2d7e0*/  ISETP.GE.OR P3, PT, R15, R20, P0 ;  /* 0x000000140f00720c */ /* 0x000fda0000766670 */
[----:B------:R-:W2:Y:S01]  /*2d7f0*/  @!P3 LDL R11, [R1+0x430] ;  /* 0x00043000010bb983 */ /* 0x000ea20000100800 */
[----:B---3--:R-:W-:Y:S01]  /*2d800*/  IMAD.IADD R10, R0, 0x1, R210 ;  /* 0x00000001000a7824 */ /* 0x008fe200078e02d2 */
[----:B------:R-:W-:-:S03]  /*2d810*/  SHF.R.S32.HI R0, RZ, 0x1f, R211 ;  /* 0x0000001fff007819 */ /* 0x000fc600000114d3 */
[----:B0-----:R-:W-:-:S04]  /*2d820*/  @P2 IMAD.HI.U32 R5, R10, R5, RZ ;  /* 0x000000050a052227 */ /* 0x001fc800078e00ff */
[----:B------:R-:W-:Y:S02]  /*2d830*/  IMAD R6, R0, UR4, RZ ;  /* 0x0000000400067c24 */ /* 0x000fe4000f8e02ff */
[----:B------:R-:W-:Y:S01]  /*2d840*/  IMAD.MOV.U32 R4, RZ, RZ, R10 ;  /* 0x000000ffff047224 */ /* 0x000fe200078e000a */
[----:B-1----:R-:W-:Y:S01]  /*2d850*/  @P2 SHF.R.U32.HI R4, RZ, R8, R5 ;  /* 0x00000008ff042219 */ /* 0x002fe20000011605 */
[C---:B------:R-:W-:Y:S02]  /*2d860*/  IMAD R5, R211.reuse, UR5, R6 ;  /* 0x00000005d3057c24 */ /* 0x040fe4000f8e0206 */
[----:B------:R-:W-:Y:S01]  /*2d870*/  IMAD.WIDE.U32 R6, R211, UR4, R18 ;  /* 0x00000004d3067c25 */ /* 0x000fe2000f8e0012 */
[----:B------:R-:W-:-:S03]  /*2d880*/  ULDC.64 UR4, c[0x0][0xc98] ;  /* 0x0003260000047ab9 */ /* 0x000fc60000000a00 */
[----:B------:R-:W-:Y:S02]  /*2d890*/  IMAD.MOV R9, RZ, RZ, -R4 ;  /* 0x000000ffff097224 */ /* 0x000fe400078e0a04 */
[----:B------:R-:W-:Y:S02]  /*2d8a0*/  IMAD.IADD R7, R7, 0x1, R5 ;  /* 0x0000000107077824 */ /* 0x000fe400078e0205 */
[----:B------:R-:W-:Y:S02]  /*2d8b0*/  IMAD R9, R21, R9, R10 ;  /* 0x0000000915097224 */ /* 0x000fe400078e020a */
[----:B------:R-:W-:Y:S02]  /*2d8c0*/  IMAD R8, R24, UR4, RZ ;  /* 0x0000000418087c24 */ /* 0x000fe4000f8e02ff */
[C---:B------:R-:W-:Y:S01]  /*2d8d0*/  IMAD.WIDE.U32 R6, R25.reuse, UR4, R6 ;  /* 0x0000000419067c25 */ /* 0x040fe2000f8e0006 */
[----:B------:R-:W-:Y:S02]  /*2d8e0*/  SHF.R.S32.HI R5, RZ, 0x1f, R9 ;  /* 0x0000001fff057819 */ /* 0x000fe40000011409 */
[----:B------:R-:W-:Y:S01]  /*2d8f0*/  SHF.R.S32.HI R13, RZ, 0x1f, R4 ;  /* 0x0000001fff0d7819 */ /* 0x000fe20000011404 */
[----:B------:R-:W-:Y:S01]  /*2d900*/  IMAD R8, R25, UR5, R8 ;  /* 0x0000000519087c24 */ /* 0x000fe2000f8e0208 */
[----:B------:R-:W-:Y:S01]  /*2d910*/  IADD3 R4, P1, R4, R6, RZ ;  /* 0x0000000604047210 */ /* 0x000fe20007f3e0ff */
[----:B------:R-:W-:-:S02]  /*2d920*/  ULDC.64 UR4, c[0x0][0xc88] ;  /* 0x0003220000047ab9 */ /* 0x000fc40000000a00 */
[----:B------:R-:W-:Y:S01]  /*2d930*/  IMAD R6, R5, UR4, RZ ;  /* 0x0000000405067c24 */ /* 0x000fe2000f8e02ff */
[----:B------:R-:W-:-:S03]  /*2d940*/  IADD3.X R5, R13, R7, R8, P1, !PT ;  /* 0x000000070d057210 */ /* 0x000fc60000ffe408 */
[C---:B------:R-:W-:Y:S02]  /*2d950*/  IMAD R7, R9.reuse, UR5, R6 ;  /* 0x0000000509077c24 */ /* 0x040fe4000f8e0206 */
[----:B------:R-:W-:Y:S01]  /*2d960*/  IMAD.WIDE.U32 R4, R9, UR4, R4 ;  /* 0x0000000409047c25 */ /* 0x000fe2000f8e0004 */
[----:B------:R-:W-:-:S03]  /*2d970*/  ULDC.64 UR4, c[0x0][0xc50] ;  /* 0x0003140000047ab9 */ /* 0x000fc60000000a00 */
[----:B------:R-:W-:Y:S01]  /*2d980*/  IMAD.IADD R5, R5, 0x1, R7 ;  /* 0x0000000105057824 */ /* 0x000fe200078e0207 */
[----:B------:R-:W-:-:S04]  /*2d990*/  LEA R10, P1, R4, UR4, 0x2 ;  /* 0x00000004040a7c11 */ /* 0x000fc8000f8210ff */
[----:B------:R-:W-:Y:S01]  /*2d9a0*/  LEA.HI.X R4, R4, UR5, R5, 0x2, P1 ;  /* 0x0000000504047c11 */ /* 0x000fe200088f1405 */
[----:B------:R-:W-:Y:S01]  /*2d9b0*/  SHFL.IDX PT, R6, R10, RZ, 0x1c1f ;  /* 0x001c1fff0a067589 */ /* 0x000fe200000e0000 */
[----:B------:R-:W-:-:S03]  /*2d9c0*/  ULDC.64 UR4, c[0x0][0xba0] ;  /* 0x0002e80000047ab9 */ /* 0x000fc60000000a00 */
[----:B------:R-:W2:Y:S01]  /*2d9d0*/  SHFL.IDX PT, R7, R4, RZ, 0x1c1f ;  /* 0x001c1fff04077589 */ /* 0x000ea200000e0000 */
[----:B------:R-:W-:-:S05]  /*2d9e0*/  VIADD R5, R15, 0x8 ;  /* 0x000000080f057836 */ /* 0x000fca0000000000 */
[----:B------:R-:W-:Y:S01]  /*2d9f0*/  ISETP.GE.OR P0, PT, R5, R20, P0 ;  /* 0x000000140500720c */ /* 0x000fe20000706670 */
[----:B------:R-:W-:Y:S01]  /*2da00*/  IMAD R5, R218, 0x40, R186 ;  /* 0x00000040da057824 */ /* 0x000fe200078e02ba */
[----:B--2---:R0:W-:Y:S11]  /*2da10*/  @!P3 ST.E desc[UR44][R6.64], R11 ;  /* 0x0000000b0600b985 */ /* 0x0041f6000c10192c */
[----:B------:R-:W2:Y:S01]  /*2da20*/  @!P0 LDL R63, [R1+0x434] ;  /* 0x00043400013f8983 */ /* 0x000ea20000100800 */
[----:B------:R-:W-:-:S03]  /*2da30*/  IMAD.WIDE R2, R5, 0x2, R2 ;  /* 0x0000000205027825 */ /* 0x000fc600078e0202 */
[C---:B------:R-:W-:Y:S02]  /*2da40*/  IADD3 R29, P4, R2.reuse, 0x3000, RZ ;  /* 0x00003000021d7810 */ /* 0x040fe40007f9e0ff */
[C---:B------:R-:W-:Y:S02]  /*2da50*/  IADD3 R9, P1, R2.reuse, 0x1000, RZ ;  /* 0x0000100002097810 */ /* 0x040fe40007f3e0ff */
[----:B------:R-:W-:Y:S02]  /*2da60*/  IADD3 R13, P5, R2, 0x2000, RZ ;  /* 0x00002000020d7810 */ /* 0x000fe40007fbe0ff */
[----:B------:R-:W-:Y:S02]  /*2da70*/  LOP3.LUT R28, R29, 0x380, RZ, 0xc0, !PT ;  /* 0x000003801d1c7812 */ /* 0x000fe400078ec0ff */
[----:B------:R-:W-:Y:S02]  /*2da80*/  LOP3.LUT R8, R9, 0x380, RZ, 0xc0, !PT ;  /* 0x0000038009087812 */ /* 0x000fe400078ec0ff */
[----:B------:R-:W-:-:S02]  /*2da90*/  LOP3.LUT R12, R13, 0x380, RZ, 0xc0, !PT ;  /* 0x000003800d0c7812 */ /* 0x000fc400078ec0ff */
        /* <DEDUP_REMOVED lines=13> */
[----:B------:R-:W-:Y:S02]  /*2db70*/  LOP3.LUT R44, R45, 0x380, RZ, 0xc0, !PT ;  /* 0x000003802d2c7812 */ /* 0x000fe400078ec0ff */
[----:B------:R-:W-:Y:S02]  /*2db80*/  LOP3.LUT R32, R33, 0x380, RZ, 0xc0, !PT ;  /* 0x0000038021207812 */ /* 0x000fe400078ec0ff */
[----:B------:R-:W-:-:S02]  /*2db90*/  LOP3.LUT R36, R37, 0x380, RZ, 0xc0, !PT ;  /* 0x0000038025247812 */ /* 0x000fc400078ec0ff */
[----:B------:R-:W-:Y:S02]  /*2dba0*/  LOP3.LUT R40, R41, 0x380, RZ, 0xc0, !PT ;  /* 0x0000038029287812 */ /* 0x000fe400078ec0ff */
        /* <DEDUP_REMOVED lines=15> */
[----:B------:R-:W-:Y:S01]  /*2dca0*/  IADD3 R57, P5, R2, 0xa000, RZ ;  /* 0x0000a00002397810 */ /* 0x000fe20007fbe0ff */
[----:B------:R-:W-:Y:S01]  /*2dcb0*/  SHFL.IDX PT, R58, R10, 0x1, 0x1c1f ;  /* 0x003c1f000a3a7f89 */ /* 0x000fe200000e0000 */
[----:B------:R-:W-:-:S03]  /*2dcc0*/  LOP3.LUT R60, R61, 0x380, RZ, 0xc0, !PT ;  /* 0x000003803d3c7812 */ /* 0x000fc600078ec0ff */
[----:B------:R1:W2:Y:S01]  /*2dcd0*/  SHFL.IDX PT, R59, R4, 0x1, 0x1c1f ;  /* 0x003c1f00043b7f89 */ /* 0x0002a200000e0000 */
[----:B------:R-:W-:Y:S02]  /*2dce0*/  LOP3.LUT R48, R49, 0x380, RZ, 0xc0, !PT ;  /* 0x0000038031307812 */ /* 0x000fe400078ec0ff */
[----:B------:R-:W-:Y:S02]  /*2dcf0*/  LOP3.LUT R52, R53, 0x380, RZ, 0xc0, !PT ;  /* 0x0000038035347812 */ /* 0x000fe400078ec0ff */
[----:B------:R-:W-:Y:S02]  /*2dd00*/  LOP3.LUT R56, R57, 0x380, RZ, 0xc0, !PT ;  /* 0x0000038039387812 */ /* 0x000fe400078ec0ff */
[----:B------:R-:W-:Y:S02]  /*2dd10*/  SHF.R.U64 R60, R60, 0x3, RZ ;  /* 0x000000033c3c7819 */ /* 0x000fe400000012ff */
[----:B------:R-:W-:Y:S02]  /*2dd20*/  SHF.R.U64 R48, R48, 0x3, RZ ;  /* 0x0000000330307819 */ /* 0x000fe400000012ff */
[----:B------:R-:W-:-:S02]  /*2dd30*/  SHF.R.U64 R52, R52, 0x3, RZ ;  /* 0x0000000334347819 */ /* 0x000fc400000012ff */
        /* <DEDUP_REMOVED lines=14> */
[----:B-1----:R-:W-:Y:S02]  /*2de20*/  LOP3.LUT R4, R5, 0x380, RZ, 0xc0, !PT ;  /* 0x0000038005047812 */ /* 0x002fe400078ec0ff */
[----:B------:R-:W-:-:S02]  /*2de30*/  LOP3.LUT R64, R65, 0x380, RZ, 0xc0, !PT ;  /* 0x0000038041407812 */ /* 0x000fc400078ec0ff */
[----:B------:R-:W-:Y:S02]  /*2de40*/  LOP3.LUT R68, R69, 0x380, RZ, 0xc0, !PT ;  /* 0x0000038045447812 */ /* 0x000fe400078ec0ff */
[----:B------:R-:W-:Y:S02]  /*2de50*/  LOP3.LUT R72, R73, 0x380, RZ, 0xc0, !PT ;  /* 0x0000038049487812 */ /* 0x000fe400078ec0ff */
[----:B------:R-:W-:Y:S02]  /*2de60*/  SHF.R.U64 R7, R7, 0x3, RZ ;  /* 0x0000000307077819 */ /* 0x000fe400000012ff */
        /* <DEDUP_REMOVED lines=12> */
[----:B------:R-:W-:Y:S01]  /*2df30*/  LOP3.LUT R76, R4, R5, RZ, 0x3c, !PT ;  /* 0x00000005044c7212 */ /* 0x000fe200078e3cff */
[----:B------:R-:W-:Y:S01]  /*2df40*/  BSSY B1, `(.L_x_4010) ;  /* 0x0000059000017945 */ /* 0x000fe20003800000 */
[----:B--2---:R0:W-:Y:S04]  /*2df50*/  @!P0 ST.E desc[UR44][R58.64], R63 ;  /* 0x0000003f3a008985 */ /* 0x0041e8000c10192c */
[----:B------:R1:W5:Y:S04]  /*2df60*/  LD.E.128 R4, desc[UR44][R2.64] ;  /* 0x0000002c02047980 */ /* 0x000368000c101d00 */
[----:B------:R-:W5:Y:S04]  /*2df70*/  LD.E.128 R8, desc[UR44][R8.64] ;  /* 0x0000002c08087980 */ /* 0x000f68000c101d00 */
[----:B------:R-:W5:Y:S01]  /*2df80*/  LD.E.128 R12, desc[UR44][R12.64] ;  /* 0x0000002c0c0c7980 */ /* 0x000f62000c101d00 */
[----:B-1----:R-:W-:-:S03]  /*2df90*/  IMAD R3, R19, UR4, RZ ;  /* 0x0000000413037c24 */ /* 0x002fc6000f8e02ff */
[----:B------:R-:W5:Y:S01]  /*2dfa0*/  LD.E.128 R28, desc[UR44][R28.64] ;  /* 0x0000002c1c1c7980 */ /* 0x000f62000c101d00 */
[C---:B------:R-:W-:Y:S02]  /*2dfb0*/  IMAD R19, R18.reuse, UR5, R3 ;  /* 0x0000000512137c24 */ /* 0x040fe4000f8e0203 */
[----:B------:R-:W-:Y:S01]  /*2dfc0*/  IMAD.WIDE.U32 R2, R18, UR4, RZ ;  /* 0x0000000412027c25 */ /* 0x000fe2000f8e00ff */
[----:B------:R-:W-:Y:S01]  /*2dfd0*/  ULDC.64 UR4, c[0x0][0xbe8] ;  /* 0x0002fa0000047ab9 */ /* 0x000fe20000000a00 */
[----:B------:R-:W5:Y:S02]  /*2dfe0*/  LD.E.128 R32, desc[UR44][R32.64] ;  /* 0x0000002c20207980 */ /* 0x000f64000c101d00 */
[----:B------:R-:W-:Y:S02]  /*2dff0*/  IMAD.IADD R3, R3, 0x1, R19 ;  /* 0x0000000103037824 */ /* 0x000fe400078e0213 */
[----:B----4-:R-:W-:Y:S01]  /*2e000*/  IMAD R19, R26, 0x20, R218 ;  /* 0x000000201a137824 */ /* 0x010fe200078e02da */
[----:B------:R-:W5:Y:S01]  /*2e010*/  LD.E.128 R36, desc[UR44][R36.64] ;  /* 0x0000002c24247980 */ /* 0x000f62000c101d00 */
[----:B------:R-:W-:-:S02]  /*2e020*/  IMAD R0, R0, UR4, RZ ;  /* 0x0000000400007c24 */ /* 0x000fc4000f8e02ff */
[----:B------:R-:W-:Y:S01]  /*2e030*/  IMAD.IADD R26, R210, 0x1, R19 ;  /* 0x00000001d21a7824 */ /* 0x000fe200078e0213 */
[----:B------:R-:W5:Y:S01]  /*2e040*/  LD.E.128 R40, desc[UR44][R40.64] ;  /* 0x0000002c28287980 */ /* 0x000f62000c101d00 */
[C---:B------:R-:W-:Y:S02]  /*2e050*/  IMAD R19, R211.reuse, UR5, R0 ;  /* 0x00000005d3137c24 */ /* 0x040fe4000f8e0200 */
[----:B------:R-:W-:Y:S01]  /*2e060*/  IMAD.WIDE.U32 R2, R211, UR4, R2 ;  /* 0x00000004d3027c25 */ /* 0x000fe2000f8e0002 */
[----:B------:R-:W-:Y:S01]  /*2e070*/  ULDC.64 UR4, c[0x0][0xbf0] ;  /* 0x0002fc0000047ab9 */ /* 0x000fe20000000a00 */
[----:B------:R-:W5:Y:S02]  /*2e080*/  LD.E.128 R44, desc[UR44][R44.64] ;  /* 0x0000002c2c2c7980 */ /* 0x000f64000c101d00 */
[----:B------:R-:W-:Y:S02]  /*2e090*/  @P2 IMAD.HI.U32 R0, R26, R81, RZ ;  /* 0x000000511a002227 */ /* 0x000fe400078e00ff */
[----:B------:R-:W5:Y:S02]  /*2e0a0*/  LD.E.128 R48, desc[UR44][R48.64] ;  /* 0x0000002c30307980 */ /* 0x000f64000c101d00 */
[----:B------:R-:W-:-:S02]  /*2e0b0*/  IMAD.IADD R3, R3, 0x1, R19 ;  /* 0x0000000103037824 */ /* 0x000fc400078e0213 */
[----:B------:R-:W-:Y:S01]  /*2e0c0*/  IMAD.MOV.U32 R19, RZ, RZ, R26 ;  /* 0x000000ffff137224 */ /* 0x000fe200078e001a */
[----:B------:R-:W-:Y:S01]  /*2e0d0*/  @P2 SHF.R.U32.HI R19, RZ, R83, R0 ;  /* 0x00000053ff132219 */ /* 0x000fe20000011600 */
[----:B------:R-:W-:Y:S01]  /*2e0e0*/  IMAD R24, R24, UR4, RZ ;  /* 0x0000000418187c24 */ /* 0x000fe2000f8e02ff */
[----:B------:R-:W5:Y:S02]  /*2e0f0*/  LD.E.128 R52, desc[UR44][R52.64] ;  /* 0x0000002c34347980 */ /* 0x000f64000c101d00 */
[--C-:B------:R-:W-:Y:S01]  /*2e100*/  SHF.R.S32.HI R0, RZ, 0x1f, R19.reuse ;  /* 0x0000001fff007819 */ /* 0x100fe20000011413 */
[----:B------:R-:W-:Y:S01]  /*2e110*/  IMAD.MOV R18, RZ, RZ, -R19 ;  /* 0x000000ffff127224 */ /* 0x000fe200078e0a13 */
[----:B0-----:R-:W5:Y:S01]  /*2e120*/  LD.E.128 R56, desc[UR44][R56.64] ;  /* 0x0000002c38387980 */ /* 0x001f62000c101d00 */
[C---:B------:R-:W-:Y:S02]  /*2e130*/  IMAD R81, R25.reuse, UR5, R24 ;  /* 0x0000000519517c24 */ /* 0x040fe4000f8e0218 */
[----:B------:R-:W-:Y:S01]  /*2e140*/  IMAD.WIDE.U32 R2, R25, UR4, R2 ;  /* 0x0000000419027c25 */ /* 0x000fe2000f8e0002 */
[----:B------:R-:W-:Y:S01]  /*2e150*/  ULDC.64 UR4, c[0x0][0xbe0] ;  /* 0x0002f80000047ab9 */ /* 0x000fe20000000a00 */
[----:B------:R-:W5:Y:S02]  /*2e160*/  LD.E.128 R60, desc[UR44][R60.64] ;  /* 0x0000002c3c3c7980 */ /* 0x000f64000c101d00 */
[----:B------:R-:W-:-:S02]  /*2e170*/  IMAD R0, R0, UR4, RZ ;  /* 0x0000000400007c24 */ /* 0x000fc4000f8e02ff */
[----:B------:R-:W-:Y:S01]  /*2e180*/  IMAD R21, R21, R18, R26 ;  /* 0x0000001215157224 */ /* 0x000fe200078e021a */
[----:B------:R-:W5:Y:S01]  /*2e190*/  LD.E.128 R64, desc[UR44][R64.64] ;  /* 0x0000002c40407980 */ /* 0x000f62000c101d00 */
[----:B------:R-:W-:-:S03]  /*2e1a0*/  IMAD.IADD R3, R3, 0x1, R81 ;  /* 0x0000000103037824 */ /* 0x000fc600078e0251 */
        /* <DEDUP_REMOVED lines=15> */
[----:B------:R-:W-:Y:S02]  /*2e2a0*/  IMAD.IADD R83, R218, 0x1, R210 ;  /* 0x00000001da537824 */ /* 0x000fe400078e02d2 */
        /* <DEDUP_REMOVED lines=12> */
[----:B0-----:R0:W-:Y:S01]  /*2e370*/  SYNCS.ARRIVE.TRANS64.RED.A1T0 RZ, [R0+URZ], RZ ;  /* 0x000000ff00ff79a7 */ /* 0x0011e2000810043f */
[----:B------:R1:W2:Y:S03]  /*2e380*/  SHFL.IDX PT, R80, R21, RZ, 0x181f ;  /* 0x00181fff15507589 */ /* 0x0002a600000e0000 */
[----:B------:R-:W-:Y:S01]  /*2e390*/  ISETP.GE.AND P0, PT, R19, R20, PT ;  /* 0x000000141300720c */ /* 0x000fe20003f06270 */
[----:B0-----:R1:W0:Y:S01]  /*2e3a0*/  SHFL.IDX PT, R0, R26, RZ, 0x181f ;  /* 0x00181fff1a007589 */ /* 0x00122200000e0000 */
[----:B------:R-:W-:Y:S11]  /*2e3b0*/  @P2 BRA `(.L_x_4011) ;  /* 0x0000000000442947 */ /* 0x000ff60003800000 */
        /* <DEDUP_REMOVED lines=17> */
.L_x_4011:
[----:B------:R-:W-:Y:S05]  /*2e4d0*/  BSYNC B1 ;  /* 0x0000000000017941 */ /* 0x000fea0003800000 */
.L_x_4010:
        /* <DEDUP_REMOVED lines=9> */
[----:B---3--:R-:W-:-:S04]  /*2e570*/  @!P4 LEA R2, P5, R186, R18, 0x1 ;  /* 0x00000012ba02c211 */ /* 0x008fc800078a08ff */
[----:B----4-:R-:W-:Y:S02]  /*2e580*/  @!P4 LEA.HI.X R3, R186, R0, R217, 0x1, P5 ;  /* 0x00000000ba03c211 */ /* 0x010fe400028f0cd9 */
[----:B-----5:R-:W-:-:S03]  /*2e590*/  @!P3 LEA R4, P5, R188, R18, 0x1 ;  /* 0x00000012bc04b211 */ /* 0x020fc600078a08ff */
        /* <DEDUP_REMOVED lines=9> */
.L_x_4013:
[----:B------:R-:W-:Y:S05]  /*2e630*/  BSYNC B1 ;  /* 0x0000000000017941 */ /* 0x000fea0003800000 */
.L_x_4012:
[----:B----4-:R4:W0:Y:S01]  /*2e640*/  SHFL.IDX PT, R0, R26, 0x2, 0x181f ;  /* 0x00581f001a007f89 */ /* 0x01082200000e0000 */
        /* <DEDUP_REMOVED lines=20> */
.L_x_4015:
[----:B------:R-:W-:Y:S05]  /*2e790*/  BSYNC B1 ;  /* 0x0000000000017941 */ /* 0x000fea0003800000 */
.L_x_4014:
[----:B0-----:R-:W-:Y:S01]  /*2e7a0*/  VIADD R3, R83, 0x60 ;  /* 0x0000006053037836 */ /* 0x001fe20000000000 */
[----:B-1--4-:R-:W0:Y:S04]  /*2e7b0*/  SHFL.IDX PT, R26, R26, 0x3, 0x181f ;  /* 0x00781f001a1a7f89 */ /* 0x012e2800000e0000 */
[----:B------:R-:W-:Y:S01]  /*2e7c0*/  ISETP.GE.AND P0, PT, R3, R20, PT ;  /* 0x000000140300720c */ /* 0x000fe20003f06270 */
[----:B------:R-:W1:-:S12]  /*2e7d0*/  SHFL.IDX PT, R21, R21, 0x3, 0x181f ;  /* 0x00781f0015157f89 */ /* 0x000e5800000e0000 */
[----:B------:R-:W-:Y:S05]  /*2e7e0*/  @P0 BRA `(.L_x_4016) ;  /* 0x0000000c00a00947 */ /* 0x000fea0003800000 */
[----:B------:R-:W-:Y:S02]  /*2e7f0*/  ULDC UR4, c[0x0][0xbc8] ;  /* 0x0002f20000047ab9 */ /* 0x000fe40000000800 */
[----:B------:R-:W-:Y:S02]  /*2e800*/  ISETP.GE.AND P3, PT, R186, UR4, PT ;  /* 0x00000004ba007c0c */ /* 0x000fe4000bf66270 */
[----:B------:R-:W-:Y:S02]  /*2e810*/  ISETP.GE.AND P4, PT, R188, UR4, PT ;  /* 0x00000004bc007c0c */ /* 0x000fe4000bf86270 */
[----:B------:R-:W-:-:S09]  /*2e820*/  ISETP.GE.AND P5, PT, R187, UR4, PT ;  /* 0x00000004bb007c0c */ /* 0x000fd2000bfa6270 */
[-C--:B-1----:R-:W-:Y:S02]  /*2e830*/  @!P3 LEA R2, P0, R186, R21.reuse, 0x1 ;  /* 0x00000015ba02b211 */ /* 0x082fe400078008ff */
        /* <DEDUP_REMOVED lines=14> */
.L_x_4008:
[----:B------:R-:W-:Y:S01]  /*2e920*/  ULDC.64 UR4, c[0x0][0xd00] ;  /* 0x0003400000047ab9 */ /* 0x000fe20000000a00 */
[----:B-----5:R-:W3:Y:S01]  /*2e930*/  LDC.64 R2, c[0x0][0xd00] ;  /* 0x00034000ff027b82 */ /* 0x020ee20000000a00 */
[----:B------:R-:W-:Y:S01]  /*2e940*/  ISETP.NE.U32.AND P0, PT, RZ, UR4, PT ;  /* 0x00000004ff007c0c */ /* 0x000fe2000bf05070 */
[----:B------:R-:W-:-:S03]  /*2e950*/  IMAD.MOV.U32 R0, RZ, RZ, RZ ;  /* 0x000000ffff007224 */ /* 0x000fc600078e00ff */
[----:B------:R-:W-:Y:S01]  /*2e960*/  ISETP.NE.AND.EX P0, PT, RZ, UR5, PT, P0 ;  /* 0x00000005ff007c0c */ /* 0x000fe2000bf05300 */
[----:B------:R-:W-:Y:S02]  /*2e970*/  ULDC.64 UR4, c[0x0][0xd08] ;  /* 0x0003420000047ab9 */ /* 0x000fe40000000a00 */
[----:B------:R-:W-:Y:S01]  /*2e980*/  ISETP.NE.U32.AND P1, PT, RZ, UR4, PT ;  /* 0x00000004ff007c0c */ /* 0x000fe2000bf25070 */
[----:B------:R-:W2:Y:S03]  /*2e990*/  LDC R19, c[0x0][0xce8] ;  /* 0x00033a00ff137b82 */ /* 0x000ea60000000800 */
[----:B------:R-:W-:Y:S01]  /*2e9a0*/  ISETP.NE.AND.EX P1, PT, RZ, UR5, PT, P1 ;  /* 0x00000005ff007c0c */ /* 0x000fe2000bf25310 */
[----:B---3--:R-:W-:-:S12]  /*2e9b0*/  IMAD.WIDE R2, R212, 0x4, R2 ;  /* 0x00000004d4027825 */ /* 0x008fd800078e0202 */
[----:B------:R-:W3:Y:S01]  /*2e9c0*/  @P1 LDC.64 R4, c[0x0][0xd08] ;  /* 0x00034200ff041b82 */ /* 0x000ee20000000a00 */
[----:B------:R-:W-:Y:S02]  /*2e9d0*/  ULDC UR4, c[0x0][0xb88] ;  /* 0x0002e20000047ab9 */ /* 0x000fe40000000800 */
[----:B------:R-:W-:Y:S01]  /*2e9e0*/  IMAD.U32 R6, RZ, RZ, UR4 ;  /* 0x00000004ff067e24 */ /* 0x000fe2000f8e00ff */
[----:B------:R0:W5:Y:S01]  /*2e9f0*/  @P0 LDG.E R0, desc[UR44][R2.64] ;  /* 0x0000002c02000981 */ /* 0x000162000c1e1900 */
[----:B---3--:R-:W-:-:S05]  /*2ea00*/  @P1 IMAD.WIDE R4, R212, 0x4, R4 ;  /* 0x00000004d4041825 */ /* 0x008fca00078e0204 */
[----:B------:R0:W5:Y:S01]  /*2ea10*/  @P1 LDG.E R6, desc[UR44][R4.64] ;  /* 0x0000002c04061981 */ /* 0x000162000c1e1900 */
[----:B--2---:R-:W-:Y:S02]  /*2ea20*/  ISETP.NE.AND P2, PT, R19, 0x1, PT ;  /* 0x000000011300780c */ /* 0x004fe40003f45270 */
[----:B------:R-:W-:Y:S02]  /*2ea30*/  ISETP.GE.AND P3, PT, R227, 0x80, PT ;  /* 0x00000080e300780c */ /* 0x000fe40003f66270 */
[----:B------:R-:W-:-:S09]  /*2ea40*/  SHF.R.S32.HI R7, RZ, 0x1f, R212 ;  /* 0x0000001fff077819 */ /* 0x000fd200000114d4 */
[----:B------:R-:W2:Y:S08]  /*2ea50*/  @P2 LDC R18, c[0x0][0xcec] ;  /* 0x00033b00ff122b82 */ /* 0x000eb00000000800 */
[----:B------:R-:W3:Y:S01]  /*2ea60*/  @P2 LDC R21, c[0x0][0xcf0] ;  /* 0x00033c00ff152b82 */ /* 0x000ee20000000800 */
[----:B0-----:R-:W-:Y:S05]  /*2ea70*/  @P1 BRA `(.L_x_4017) ;  /* 0x0000000000101947 */ /* 0x001fea0003800000 */
[----:B------:R-:W-:Y:S05]  /*2ea80*/  @!P0 BRA `(.L_x_4017) ;  /* 0x00000000000c8947 */ /* 0x000fea0003800000 */
[----:B------:R-:W4:Y:S04]  /*2ea90*/  LDG.E R5, desc[UR44][R2.64] ;  /* 0x0000002c02057981 */ /* 0x000f28000c1e1900 */
[----:B-----5:R-:W4:Y:S02]  /*2eaa0*/  LDG.E R6, desc[UR44][R2.64+0x4] ;  /* 0x0000042c02067981 */ /* 0x020f24000c1e1900 */
[----:B----4-:R-:W-:-:S07]  /*2eab0*/  IMAD.IADD R6, R6, 0x1, -R5 ;  /* 0x0000000106067824 */ /* 0x010fce00078e0a05 */
.L_x_4017:
[----:B------:R-:W-:Y:S01]  /*2eac0*/  BSSY B1, `(.L_x_4018) ;  /* 0x000002d000017945 */ /* 0x000fe20003800000 */
[----:B------:R-:W-:Y:S02]  /*2ead0*/  SHF.R.S32.HI R10, RZ, 0x1f, R211 ;  /* 0x0000001fff0a7819 */ /* 0x000fe400000114d3 */
[----:B------:R-:W-:Y:S02]  /*2eae0*/  SEL R13, R212, RZ, !P0 ;  /* 0x000000ffd40d7207 */ /* 0x000fe40004000000 */
[----:B------:R-:W-:Y:S02]  /*2eaf0*/  SEL R12, R7, RZ, !P0 ;  /* 0x000000ff070c7207 */ /* 0x000fe40004000000 */
[----:B-----5:R-:W-:Y:S01]  /*2eb00*/  SHF.R.S32.HI R11, RZ, 0x1f, R0 ;  /* 0x0000001fff0b7819 */ /* 0x020fe20000011400 */
[----:B------:R-:W-:Y:S06]  /*2eb10*/  @P3 BRA `(.L_x_4019) ;  /* 0x00000000009c3947 */ /* 0x000fec0003800000 */
[----:B------:R-:W0:Y:S01]  /*2eb20*/  S2R R3, SR_TID.X ;  /* 0x0000000000037919 */ /* 0x000e220000002100 */
[----:B------:R-:W5:Y:S02]  /*2eb30*/  LDC R14, c[0x0][0xce8] ;  /* 0x00033a00ff0e7b82 */ /* 0x000f640000000800 */
[----:B-----5:R-:W-:Y:S01]  /*2eb40*/  IMAD R2, R6, R14, RZ ;  /* 0x0000000e06027224 */ /* 0x020fe200078e02ff */
        /* <DEDUP_REMOVED lines=14> */
[----:B------:R-:W5:Y:S01]  /*2ec30*/  @P0 LDC R15, c[0x0][0xcf0] ;  /* 0x00033c00ff0f0b82 */ /* 0x000f620000000800 */
[----:B------:R-:W-:-:S04]  /*2ec40*/  IMAD.WIDE.U32 R2, R13, UR4, R2 ;  /* 0x000000040d027c25 */ /* 0x000fc8000f8e0002 */
[----:B0-----:R-:W-:-:S05]  /*2ec50*/  @P0 IMAD.HI.U32 R4, R9, R4, RZ ;  /* 0x0000000409040227 */ /* 0x001fca00078e00ff */
[----:B-----5:R-:W-:Y:S01]  /*2ec60*/  @P0 SHF.R.U32.HI R5, RZ, R15, R4 ;  /* 0x0000000fff050219 */ /* 0x020fe20000011604 */
        /* <DEDUP_REMOVED lines=18> */
.L_x_4019:
[----:B------:R-:W-:Y:S05]  /*2ed90*/  BSYNC B1 ;  /* 0x0000000000017941 */ /* 0x000fea0003800000 */
.L_x_4018:
[----:B0-----:R-:W5:Y:S01]  /*2eda0*/  LDL R4, [R1+0x464] ;  /* 0x0004640001047983 */ /* 0x001f620000100800 */
[----:B------:R-:W-:Y:S02]  /*2edb0*/  ULDC.64 UR4, c[0x0][0xba0] ;  /* 0x0002e80000047ab9 */ /* 0x000fe40000000a00 */
[----:B------:R-:W-:-:S04]  /*2edc0*/  IMAD R3, R11, UR4, RZ ;  /* 0x000000040b037c24 */ /* 0x000fc8000f8e02ff */
[C---:B------:R-:W-:Y:S02]  /*2edd0*/  IMAD R5, R0.reuse, UR5, R3 ;  /* 0x0000000500057c24 */ /* 0x040fe4000f8e0203 */
[----:B------:R-:W-:Y:S01]  /*2ede0*/  IMAD.WIDE.U32 R2, R0, UR4, RZ ;  /* 0x0000000400027c25 */ /* 0x000fe2000f8e00ff */
[----:B------:R-:W-:-:S03]  /*2edf0*/  ULDC.64 UR4, c[0x0][0xbe8] ;  /* 0x0002fa0000047ab9 */ /* 0x000fc60000000a00 */
[----:B------:R-:W-:Y:S02]  /*2ee00*/  IMAD.IADD R3, R3, 0x1, R5 ;  /* 0x0000000103037824 */ /* 0x000fe400078e0205 */
[----:B------:R-:W-:-:S04]  /*2ee10*/  IMAD.WIDE.U32 R2, R211, UR4, R2 ;  /* 0x00000004d3027c25 */ /* 0x000fc8000f8e0002 */
[----:B-----5:R-:W-:Y:S02]  /*2ee20*/  IMAD R7, R4, 0x20, R218 ;  /* 0x0000002004077824 */ /* 0x020fe400078e02da */
[----:B------:R-:W-:Y:S02]  /*2ee30*/  IMAD R4, R10, UR4, RZ ;  /* 0x000000040a047c24 */ /* 0x000fe4000f8e02ff */
[----:B------:R-:W-:Y:S02]  /*2ee40*/  IMAD.IADD R9, R210, 0x1, R7 ;  /* 0x00000001d2097824 */ /* 0x000fe400078e0207 */
[----:B------:R-:W-:Y:S01]  /*2ee50*/  IMAD R7, R211, UR5, R4 ;  /* 0x00000005d3077c24 */ /* 0x000fe2000f8e0204 */
[----:B------:R-:W-:Y:S01]  /*2ee60*/  ULDC.64 UR4, c[0x0][0xbf0] ;  /* 0x0002fc0000047ab9 */ /* 0x000fe20000000a00 */
[----:B--2---:R-:W-:-:S04]  /*2ee70*/  @P2 IMAD.HI.U32 R0, R9, R18, RZ ;  /* 0x0000001209002227 */ /* 0x004fc800078e00ff */
[----:B------:R-:W-:Y:S01]  /*2ee80*/  IMAD.MOV.U32 R5, RZ, RZ, R9 ;  /* 0x000000ffff057224 */ /* 0x000fe200078e0009 */
[----:B---3--:R-:W-:Y:S01]  /*2ee90*/  @P2 SHF.R.U32.HI R5, RZ, R21, R0 ;  /* 0x00000015ff052219 */ /* 0x008fe20000011600 */
[----:B------:R-:W-:Y:S02]  /*2eea0*/  IMAD R4, R12, UR4, RZ ;  /* 0x000000040c047c24 */ /* 0x000fe4000f8e02ff */
[----:B------:R-:W-:Y:S01]  /*2eeb0*/  IMAD.IADD R3, R3, 0x1, R7 ;  /* 0x0000000103037824 */ /* 0x000fe200078e0207 */
[----:B------:R-:W-:Y:S01]  /*2eec0*/  SHF.R.S32.HI R0, RZ, 0x1f, R5 ;  /* 0x0000001fff007819 */ /* 0x000fe20000011405 */
[C---:B------:R-:W-:Y:S02]  /*2eed0*/  IMAD R7, R13.reuse, UR5, R4 ;  /* 0x000000050d077c24 */ /* 0x040fe4000f8e0204 */
[----:B------:R-:W-:Y:S01]  /*2eee0*/  IMAD.WIDE.U32 R2, R13, UR4, R2 ;  /* 0x000000040d027c25 */ /* 0x000fe2000f8e0002 */
[----:B------:R-:W-:-:S03]  /*2eef0*/  ULDC.64 UR4, c[0x0][0xbe0] ;  /* 0x0002f80000047ab9 */ /* 0x000fc60000000a00 */
[----:B------:R-:W-:Y:S02]  /*2ef00*/  IMAD.MOV R4, RZ, RZ, -R5 ;  /* 0x000000ffff047224 */ /* 0x000fe400078e0a05 */
[----:B------:R-:W-:Y:S02]  /*2ef10*/  IMAD.IADD R3, R3, 0x1, R7 ;  /* 0x0000000103037824 */ /* 0x000fe400078e0207 */
        /* <DEDUP_REMOVED lines=18> */
.L_x_4230:
        /* <DEDUP_REMOVED lines=22> */
.L_x_4022:
[----:B------:R-:W-:Y:S05]  /*2f1a0*/  BSYNC B1 ;  /* 0x0000000000017941 */ /* 0x000fea0003800000 */
.L_x_4021:
[----:B------:R-:W-:-:S03]  /*2f1b0*/  UMOV UR4, 0xffffffff ;  /* 0xffffffff00047882 */ /* 0x000fc60000000000 */
[----:B------:R-:W-:Y:S05]  /*2f1c0*/  BRA.DIV UR4, `(.L_x_4023) ;  /* 0x0000009a04407947 */ /* 0x000fea000b800000 */
[----:B--2---:R2:W0:Y:S04]  /*2f1d0*/  SHFL.IDX PT, R0, R3, 0x1, 0x181f ;  /* 0x00381f0003007f89 */ /* 0x00442800000e0000 */
[----:B---3--:R2:W3:Y:S02]  /*2f1e0*/  SHFL.IDX PT, R14, R2, 0x1, 0x181f ;  /* 0x00381f00020e7f89 */ /* 0x0084e400000e0000 */
.L_x_4234:
        /* <DEDUP_REMOVED lines=21> */
.L_x_4025:
[----:B------:R-:W-:Y:S05]  /*2f340*/  BSYNC B1 ;  /* 0x0000000000017941 */ /* 0x000fea0003800000 */
.L_x_4024:
[----:B------:R-:W-:-:S03]  /*2f350*/  UMOV UR4, 0xffffffff ;  /* 0xffffffff00047882 */ /* 0x000fc60000000000 */
[----:B------:R-:W-:Y:S05]  /*2f360*/  BRA.DIV UR4, `(.L_x_4026) ;  /* 0x0000009a04207947 */ /* 0x000fea000b800000 */
[----:B0-----:R0:W0:Y:S04]  /*2f370*/  SHFL.IDX PT, R0, R3, 0x2, 0x181f ;  /* 0x00581f0003007f89 */ /* 0x00102800000e0000 */
[----:B---3--:R3:W0:Y:S02]  /*2f380*/  SHFL.IDX PT, R14, R2, 0x2, 0x181f ;  /* 0x00581f00020e7f89 */ /* 0x00862400000e0000 */
.L_x_4238:
        /* <DEDUP_REMOVED lines=21> */
.L_x_4028:
[----:B------:R-:W-:Y:S05]  /*2f4e0*/  BSYNC B1 ;  /* 0x0000000000017941 */ /* 0x000fea0003800000 */
.L_x_4027:
[----:B------:R-:W-:-:S03]  /*2f4f0*/  UMOV UR4, 0xffffffff ;  /* 0xffffffff00047882 */ /* 0x000fc60000000000 */
[----:B------:R-:W-:Y:S05]  /*2f500*/  BRA.DIV UR4, `(.L_x_4029) ;  /* 0x0000009a04007947 */ /* 0x000fea000b800000 */
[----:B0-----:R0:W0:Y:S04]  /*2f510*/  SHFL.IDX PT, R0, R3, 0x3, 0x181f ;  /* 0x00781f0003007f89 */ /* 0x00102800000e0000 */
[----:B------:R0:W0:Y:S02]  /*2f520*/  SHFL.IDX PT, R14, R2, 0x3, 0x181f ;  /* 0x00781f00020e7f89 */ /* 0x00002400000e0000 */
.L_x_4242:
[----:B0-23--:R-:W-:-:S05]  /*2f530*/  VIADD R2, R210, 0x60 ;  /* 0x00000060d2027836 */ /* 0x00dfca0000000000 */
        /* <DEDUP_REMOVED lines=19> */
.L_x_4016:
[----:B------:R-:W-:Y:S05]  /*2f670*/  BSYNC B0 ;  /* 0x0000000000007941 */ /* 0x000fea0003800000 */
.L_x_4007:
[----:B------:R-:W-:Y:S02]  /*2f680*/  ULDC UR4, c[0x0][0xd3c] ;  /* 0x00034f0000047ab9 */ /* 0x000fe40000000800 */
[----:B-1----:R-:W-:-:S13]  /*2f690*/  ISETP.GE.AND P0, PT, R127, UR4, PT ;  /* 0x000000047f007c0c */ /* 0x002fda000bf06270 */
[----:B------:R-:W-:Y:S05]  /*2f6a0*/  @!P0 BRA `(.L_x_4030) ;  /* 0xfffffd1800f08947 */ /* 0x000fea000383ffff */
[----:B------:R-:W-:Y:S05]  /*2f6b0*/  BRA `(.L_x_3800) ;  /* 0x0000007c00ac7947 */ /* 0x000fea0003800000 */
.L_x_3798:
        /* <DEDUP_REMOVED lines=16> */
.L_x_4031:
        /* <DEDUP_REMOVED lines=42> */
.L_x_4037:
        /* <DEDUP_REMOVED lines=12> */
.L_x_4036:
[----:B------:R-:W-:Y:S05]  /*2fb20*/  BSYNC B0 ;  /* 0x0000000000007941 */ /* 0x000fea0003800000 */
.L_x_4035:
        /* <DEDUP_REMOVED lines=20> */
.L_x_4033:
        /* <DEDUP_REMOVED lines=20> */
.L_x_4038:
        /* <DEDUP_REMOVED lines=59> */
.L_x_4034:
[----:B------:R-:W-:Y:S02]  /*30160*/  IMAD.MOV.U32 R17, RZ, RZ, RZ ;  /* 0x000000ffff117224 */ /* 0x000fe400078e00ff */
[----:B------:R-:W-:Y:S02]  /*30170*/  IMAD.U32 R16, RZ, RZ, UR6 ;  /* 0x00000006ff107e24 */ /* 0x000fe4000f8e00ff */
[----:B------:R-:W-:-:S07]  /*30180*/  IMAD.MOV.U32 R18, RZ, RZ, RZ ;  /* 0x000000ffff127224 */ /* 0x000fce00078e00ff */
.L_x_4039:
[----:B------:R-:W-:-:S13]  /*30190*/  ISETP.NE.AND P0, PT, R5, RZ, PT ;  /* 0x000000ff0500720c */ /* 0x000fda0003f05270 */
[----:B------:R-:W0:Y:S01]  /*301a0*/  @!P0 S2R R3, SR_CgaCtaId ;  /* 0x0000000000038919 */ /* 0x000e220000008800 */
[----:B------:R-:W-:-:S04]  /*301b0*/  @!P0 MOV R0, 0x400 ;  /* 0x0000040000008802 */ /* 0x000fc80000000f00 */
[----:B0-----:R-:W-:-:S05]  /*301c0*/  @!P0 LEA R0, R3, R0, 0x18 ;  /* 0x0000000003008211 */ /* 0x001fca00078ec0ff */
[----:B------:R0:W-:Y:S01]  /*301d0*/  @!P0 STS.128 [R0+0x324d0], R16 ;  /* 0x0324d01000008388 */ /* 0x0001e20000000c00 */
[----:B------:R-:W-:Y:S06]  /*301e0*/  BAR.ARV 0x5, 0x180 ;  /* 0x0146000000007b1d */ /* 0x000fec0000002000 */
.L_x_4032:
        /* <DEDUP_REMOVED lines=12> */
[----:B------:R-:W-:Y:S01]  /*302b0*/  CS2R R24, SRZ ;  /* 0x0000000000187805 */ /* 0x000fe2000001ff00 */
[----:B------:R-:W-:Y:S01]  /*302c0*/  IMAD.MOV.U32 R27, RZ, RZ, 0x1 ;  /* 0x00000001ff1b7424 */ /* 0x000fe200078e00ff */
[----:B------:R-:W-:Y:S01]  /*302d0*/  ULDC.64 UR42, c[0x0][0x198] ;  /* 0x00006600002a7ab9 */ /* 0x000fe20000000a00 */
[----:B------:R-:W-:Y:S01]  /*302e0*/  ULOP3.LUT UR40, UR38, 0x2, URZ, 0xfc, !UPT ;  /* 0x0000000226287892 */ /* 0x000fe2000f8efc3f */
[----:B------:R-:W-:Y:S01]  /*302f0*/  ULDC UR39, c[0x0][0xc] ;  /* 0x0000030000277ab9 */ /* 0x000fe20000000800 */
[----:B--2---:R-:W-:-:S06]  /*30300*/  ULEA UR4, UR5, UR4, 0x18 ;  /* 0x0000000405047291 */ /* 0x004fcc000f8ec03f */
[----:B------:R-:W-:Y:S01]  /*30310*/  IMAD.U32 R23, RZ, RZ, UR4 ;  /* 0x00000004ff177e24 */ /* 0x000fe2000f8e00ff */
[C---:B-1----:R-:W-:Y:S01]  /*30320*/  LOP3.LUT R4, R5.reuse, 0x7f, RZ, 0xc0, !PT ;  /* 0x0000007f05047812 */ /* 0x042fe200078ec0ff */
[----:B0-----:R-:W-:-:S04]  /*30330*/  IMAD.SHL.U32 R0, R5, 0x8, RZ ;  /* 0x0000000805007824 */ /* 0x001fc800078e00ff */
[----:B------:R-:W-:Y:S01]  /*30340*/  IMAD.SHL.U32 R32, R4, 0x8, RZ ;  /* 0x0000000804207824 */ /* 0x000fe200078e00ff */
[C---:B------:R-:W-:Y:S02]  /*30350*/  LOP3.LUT R2, R0.reuse, 0x1f8, RZ, 0xc0, !PT ;  /* 0x000001f800027812 */ /* 0x040fe400078ec0ff */
[----:B------:R-:W-:Y:S02]  /*30360*/  LOP3.LUT R0, R0, 0x38, RZ, 0xc0, !PT ;  /* 0x0000003800007812 */ /* 0x000fe400078ec0ff */
[----:B------:R-:W-:Y:S01]  /*30370*/  LOP3.LUT R3, R2, 0x38, R5, 0x78, !PT ;  /* 0x0000003802037812 */ /* 0x000fe200078e7805 */
[----:B------:R-:W-:-:S03]  /*30380*/  IMAD.SHL.U32 R2, R5, 0x10, RZ ;  /* 0x0000001005027824 */ /* 0x000fc600078e00ff */
[----:B------:R-:W-:Y:S02]  /*30390*/  LOP3.LUT R32, R3, 0x200, R32, 0xf8, !PT ;  /* 0x0000020003207812 */ /* 0x000fe400078ef820 */
[----:B------:R-:W-:-:S03]  /*303a0*/  SHF.R.U32.HI R3, RZ, 0x3, R4 ;  /* 0x00000003ff037819 */ /* 0x000fc60000011604 */
[----:B------:R-:W-:Y:S01]  /*303b0*/  IMAD R26, R32, 0x2, R23 ;  /* 0x00000002201a7824 */ /* 0x000fe200078e0217 */
[----:B------:R-:W-:Y:S02]  /*303c0*/  LOP3.LUT R2, R3, 0x70, R2, 0xf8, !PT ;  /* 0x0000007003027812 */ /* 0x000fe400078ef802 */
[C---:B------:R-:W-:Y:S02]  /*303d0*/  LOP3.LUT R3, R0.reuse, 0x40, RZ, 0xfc, !PT ;  /* 0x0000004000037812 */ /* 0x040fe400078efcff */
[C---:B------:R-:W-:Y:S02]  /*303e0*/  LOP3.LUT R2, R0.reuse, 0x80, RZ, 0xfc, !PT ;  /* 0x0000008000027812 */ /* 0x040fe400078efcff */
[----:B---3--:R-:W-:-:S07]  /*303f0*/  LOP3.LUT R0, R0, 0xc0, RZ, 0xfc, !PT ;  /* 0x000000c000007812 */ /* 0x008fce00078efcff */
.L_x_4161:
[----:B------:R-:W-:Y:S05]  /*30400*/  YIELD ;  /* 0x0000000000007946 */ /* 0x000fea0003800000 */
[----:B------:R-:W-:Y:S01]  /*30410*/  ULDC.64 UR4, c[0x0][0xb20] ;  /* 0x0002c80000047ab9 */ /* 0x000fe20000000a00 */
[----:B------:R-:W-:Y:S01]  /*30420*/  IMAD.MOV.U32 R33, RZ, RZ, RZ ;  /* 0x000000ffff217224 */ /* 0x000fe200078e00ff */
[----:B------:R-:W-:Y:S01]  /*30430*/  ISETP.NE.U32.AND P0, PT, RZ, UR4, PT ;  /* 0x00000004ff007c0c */ /* 0x000fe2000bf05070 */
[----:B--23--:R-:W0:Y:S01]  /*30440*/  LDC.64 R4, c[0x0][0xaf8] ;  /* 0x0002be00ff047b82 */ /* 0x00ce220000000a00 */
[----:B------:R-:W-:Y:S01]  /*30450*/  IMAD.MOV.U32 R8, RZ, RZ, RZ ;  /* 0x000000ffff087224 */ /* 0x000fe200078e00ff */
[----:B------:R-:W-:Y:S01]  /*30460*/  ULDC.64 UR6, c[0x0][0xb08] ;  /* 0x0002c20000067ab9 */ /* 0x000fe20000000a00 */
[----:B------:R-:W-:Y:S01]  /*30470*/  ISETP.NE.AND.EX P0, PT, RZ, UR5, PT, P0 ;  /* 0x00000005ff007c0c */ /* 0x000fe2000bf05300 */
[----:B------:R-:W-:-:S12]  /*30480*/  ULDC.64 UR4, c[0x0][0xb10] ;  /* 0x0002c40000047ab9 */ /* 0x000fd80000000a00 */
[----:B-1----:R-:W1:Y:S02]  /*30490*/  @P0 LDC.64 R2, c[0x0][0xb20] ;  /* 0x0002c800ff020b82 */ /* 0x002e640000000a00 */
[----:B-1----:R-:W-:-:S05]  /*304a0*/  @P0 IMAD.WIDE R2, R19, 0x4, R2 ;  /* 0x0000000413020825 */ /* 0x002fca00078e0202 */
[----:B------:R1:W5:Y:S01]  /*304b0*/  @P0 LDG.E R33, desc[UR44][R2.64] ;  /* 0x0000002c02210981 */ /* 0x000362000c1e1900 */
[----:B------:R-:W-:Y:S01]  /*304c0*/  ISETP.NE.U32.AND P0, PT, RZ, UR4, PT ;  /* 0x00000004ff007c0c */ /* 0x000fe2000bf05070 */
[----:B0-----:R-:W-:Y:S01]  /*304d0*/  IMAD.WIDE R4, R19, 0x4, R4 ;  /* 0x0000000413047825 */ /* 0x001fe200078e0204 */
[----:B------:R-:W-:Y:S02]  /*304e0*/  ISETP.NE.U32.AND P1, PT, RZ, UR6, PT ;  /* 0x00000006ff007c0c */ /* 0x000fe4000bf25070 */
[----:B------:R-:W-:Y:S01]  /*304f0*/  ISETP.NE.AND.EX P2, PT, RZ, UR5, PT, P0 ;  /* 0x00000005ff007c0c */ /* 0x000fe2000bf45300 */
[----:B------:R-:W-:Y:S01]  /*30500*/  ULDC.64 UR4, c[0x0][0xaf8] ;  /* 0x0002be0000047ab9 */ /* 0x000fe20000000a00 */
[----:B------:R-:W-:Y:S01]  /*30510*/  ISETP.NE.AND.EX P1, PT, RZ, UR7, PT, P1 ;  /* 0x00000007ff007c0c */ /* 0x000fe2000bf25310 */
[----:B------:R-:W-:Y:S01]  /*30520*/  IMAD.MOV.U32 R0, RZ, RZ, RZ ;  /* 0x000000ffff007224 */ /* 0x000fe200078e00ff */
[----:B------:R-:W-:Y:S01]  /*30530*/  ISETP.NE.U32.AND P0, PT, RZ, UR4, PT ;  /* 0x00000004ff007c0c */ /* 0x000fe2000bf05070 */
[----:B-1----:R-:W0:Y:S03]  /*30540*/  LDC.64 R2, c[0x0][0xb08] ;  /* 0x0002c200ff027b82 */ /* 0x002e260000000a00 */
        /* <DEDUP_REMOVED lines=22> */
[----:B----4-:R-:W-:Y:S06]  /*306b0*/  @P2 BRA `(.L_x_4041) ;  /* 0x0000000000142947 */ /* 0x010fec0003800000 */
[----:B------:R-:W-:Y:S05]  /*306c0*/  @!P0 BRA `(.L_x_4041) ;  /* 0x0000000000108947 */ /* 0x000fea0003800000 */
[----:B0-----:R-:W2:Y:S04]  /*306d0*/  LDG.E R8, desc[UR44][R4.64] ;  /* 0x0000002c04087981 */ /* 0x001ea8000c1e1900 */
[----:B------:R-:W2:Y:S02]  /*306e0*/  LDG.E R7, desc[UR44][R4.64+0x4] ;  /* 0x0000042c04077981 */ /* 0x000ea4000c1e1900 */
[----:B--2---:R-:W-:-:S05]  /*306f0*/  IMAD.IADD R13, R7, 0x1, -R8 ;  /* 0x00000001070d7824 */ /* 0x004fca00078e0a08 */
[----:B------:R1:W-:Y:S02]  /*30700*/  STL [R1+0x454], R13 ;  /* 0x0004540d01007387 */ /* 0x0003e40000100800 */
.L_x_4041:
        /* <DEDUP_REMOVED lines=8> */
.L_x_4042:
        /* <DEDUP_REMOVED lines=9> */
.L_x_4043:
[----:B--2---:R-:W2:Y:S01]  /*30820*/  @P1 LDG.E R5, desc[UR44][R2.64] ;  /* 0x0000002c02051981 */ /* 0x004ea2000c1e1900 */
[----:B------:R-:W3:Y:S03]  /*30830*/  LDC R7, c[0x0][0x448] ;  /* 0x00011200ff077b82 */ /* 0x000ee60000000800 */
[----:B------:R4:W2:Y:S01]  /*30840*/  @P1 LDG.E R4, desc[UR44][R2.64+0x4] ;  /* 0x0000042c02041981 */ /* 0x0008a2000c1e1900 */
[----:B------:R-:W-:Y:S02]  /*30850*/  IMAD.SHL.U32 R36, R17, 0x80, RZ ;  /* 0x0000008011247824 */ /* 0x000fe400078e00ff */
[----:B-----5:R-:W-:Y:S02]  /*30860*/  IMAD.IADD R10, R10, 0x1, -R33 ;  /* 0x000000010a0a7824 */ /* 0x020fe400078e0a21 */
[----:B----4-:R-:W4:Y:S01]  /*30870*/  LDC.64 R2, c[0x0][0xad8] ;  /* 0x0002b600ff027b82 */ /* 0x010f220000000a00 */
[----:B---3--:R-:W-:Y:S01]  /*30880*/  ISETP.NE.AND P2, PT, R7, 0x1, PT ;  /* 0x000000010700780c */ /* 0x008fe20003f45270 */
[----:B------:R-:W-:-:S12]  /*30890*/  VIADD R7, R36, 0x7f ;  /* 0x0000007f24077836 */ /* 0x000fd80000000000 */
[----:B0-----:R-:W0:Y:S01]  /*308a0*/  @P2 LDC R8, c[0x0][0x44c] ;  /* 0x00011300ff082b82 */ /* 0x001e220000000800 */
[----:B----4-:R-:W-:-:S07]  /*308b0*/  ISETP.GE.AND P3, PT, R3, 0x1, PT ;  /* 0x000000010300780c */ /* 0x010fce0003f66270 */
[----:B------:R-:W3:Y:S01]  /*308c0*/  @P2 LDC R9, c[0x0][0x450] ;  /* 0x00011400ff092b82 */ /* 0x000ee20000000800 */
[----:B--2---:R-:W-:Y:S02]  /*308d0*/  @P1 IMAD.IADD R6, R4, 0x1, -R5 ;  /* 0x0000000104061824 */ /* 0x004fe400078e0a05 */
[----:B0-----:R-:W-:-:S04]  /*308e0*/  @P2 IMAD.HI.U32 R4, R7, R8, RZ ;  /* 0x0000000807042227 */ /* 0x001fc800078e00ff */
[----:B------:R-:W-:Y:S01]  /*308f0*/  IMAD.IADD R17, R10, 0x1, R6 ;  /* 0x000000010a117824 */ /* 0x000fe200078e0206 */
[----:B---3--:R-:W-:-:S03]  /*30900*/  @P2 SHF.R.U32.HI R7, RZ, R9, R4 ;  /* 0x00000009ff072219 */ /* 0x008fc60000011604 */
[C---:B------:R-:W-:Y:S01]  /*30910*/  VIADD R4, R17.reuse, 0x5f ;  /* 0x0000005f11047836 */ /* 0x040fe20000000000 */
[----:B------:R-:W-:-:S03]  /*30920*/  IADD3 R8, R17, 0x1, -R13 ;  /* 0x0000000111087810 */ /* 0x000fc60007ffe80d */
        /* <DEDUP_REMOVED lines=17> */
.L_x_4046:
[----:B------:R-:W-:-:S13]  /*30a40*/  ISETP.NE.AND P0, PT, R3, 0x1, PT ;  /* 0x000000010300780c */ /* 0x000fda0003f05270 */
[----:B------:R-:W0:Y:S02]  /*30a50*/  @P0 LDC.64 R4, c[0x0][0xae0] ;  /* 0x0002b800ff040b82 */ /* 0x000e240000000a00 */
[----:B0-----:R-:W-:-:S05]  /*30a60*/  @P0 IMAD.HI.U32 R4, R11, R4, RZ ;  /* 0x000000040b040227 */ /* 0x001fca00078e00ff */
[----:B------:R-:W-:-:S07]  /*30a70*/  @P0 SHF.R.U32.HI R11, RZ, R5, R4 ;  /* 0x00000005ff0b0219 */ /* 0x000fce0000011604 */
.L_x_4047:
[----:B------:R-:W-:Y:S05]  /*30a80*/  BSYNC B0 ;  /* 0x0000000000007941 */ /* 0x000fea0003800000 */
.L_x_4045:
[----:B------:R-:W-:-:S05]  /*30a90*/  IMAD R11, R11, R3, R3 ;  /* 0x000000030b0b7224 */ /* 0x000fca00078e0203 */
[----:B------:R-:W-:-:S07]  /*30aa0*/  VIMNMX R2, R2, R11, PT ;  /* 0x0000000b02027248 */ /* 0x000fce0003fe0100 */
.L_x_4044:
[----:B------:R-:W0:Y:S01]  /*30ab0*/  @P2 LDC R5, c[0x0][0x44c] ;  /* 0x00011300ff052b82 */ /* 0x000e220000000800 */
[----:B------:R-:W-:Y:S01]  /*30ac0*/  IMAD.MOV.U32 R4, RZ, RZ, R36 ;  /* 0x000000ffff047224 */ /* 0x000fe200078e0024 */
[----:B------:R-:W-:Y:S01]  /*30ad0*/  ULDC UR4, c[0x0][0xad4] ;  /* 0x0002b50000047ab9 */ /* 0x000fe20000000800 */
[----:B------:R-:W-:-:S05]  /*30ae0*/  IMAD.IADD R7, R17, 0x1, -R13 ;  /* 0x0000000111077824 */ /* 0x000fca00078e0a0d */
[----:B------:R-:W2:Y:S01]  /*30af0*/  @P2 LDC R12, c[0x0][0x450] ;  /* 0x00011400ff0c2b82 */ /* 0x000ea20000000800 */
[----:B0-----:R-:W-:-:S05]  /*30b00*/  @P2 IMAD.HI.U32 R5, R36, R5, RZ ;  /* 0x0000000524052227 */ /* 0x001fca00078e00ff */
[----:B--2---:R-:W-:-:S05]  /*30b10*/  @P2 SHF.R.U32.HI R4, RZ, R12, R5 ;  /* 0x0000000cff042219 */ /* 0x004fca0000011605 */
        /* <DEDUP_REMOVED lines=13> */
.L_x_4050:
[----:B------:R-:W-:-:S13]  /*30bf0*/  ISETP.NE.AND P0, PT, R3, 0x1, PT ;  /* 0x000000010300780c */ /* 0x000fda0003f05270 */
[----:B------:R-:W0:Y:S02]  /*30c00*/  @P0 LDC.64 R4, c[0x0][0xae0] ;  /* 0x0002b800ff040b82 */ /* 0x000e240000000a00 */
[----:B0-----:R-:W-:-:S05]  /*30c10*/  @P0 IMAD.HI.U32 R4, R12, R4, RZ ;  /* 0x000000040c040227 */ /* 0x001fca00078e00ff */
[----:B------:R-:W-:-:S07]  /*30c20*/  @P0 SHF.R.U32.HI R12, RZ, R5, R4 ;  /* 0x00000005ff0c0219 */ /* 0x000fce0000011604 */
.L_x_4051:
[----:B------:R-:W-:Y:S05]  /*30c30*/  BSYNC B0 ;  /* 0x0000000000007941 */ /* 0x000fea0003800000 */
.L_x_4049:
[----:B------:R-:W-:-:S05]  /*30c40*/  IMAD R12, R12, R3, RZ ;  /* 0x000000030c0c7224 */ /* 0x000fca00078e02ff */
[----:B------:R-:W-:-:S07]  /*30c50*/  VIMNMX R11, R11, R12, !PT ;  /* 0x0000000c0b0b7248 */ /* 0x000fce0007fe0100 */
.L_x_4048:
        /* <DEDUP_REMOVED lines=31> */
[----:B------:R0:W2:Y:S02]  /*30e50*/  SHFL.IDX PT, R14, R3, RZ, 0x1f ;  /* 0x00001fff030e7589 */ /* 0x0000a400000e0000 */
.L_x_4245:
[----:B--2---:R-:W-:Y:S02]  /*30e60*/  ISETP.NE.AND P0, PT, R14, RZ, PT ;  /* 0x000000ff0e00720c */ /* 0x004fe40003f05270 */
[----:B------:R-:W-:-:S11]  /*30e70*/  PLOP3.LUT P6, PT, PT, PT, PT, 0x8, 0x0 ;  /* 0x000000000000781c */ /* 0x000fd60003fce170 */
[----:B------:R-:W-:Y:S05]  /*30e80*/  @P0 BRA `(.L_x_4055) ;  /* 0x00000000000c0947 */ /* 0x000fea0003800000 */
[----:B------:R-:W-:-:S03]  /*30e90*/  UMOV UR4, 0xffffffff ;  /* 0xffffffff00047882 */ /* 0x000fc60000000000 */
[----:B------:R-:W-:Y:S05]  /*30ea0*/  BRA.DIV UR4, `(.L_x_4056) ;  /* 0x0000008204147947 */ /* 0x000fea000b800000 */
[----:B------:R-:W-:-:S13]  /*30eb0*/  ELECT P6, URZ, PT ;  /* 0x00000000003f782f */ /* 0x000fda00038c0000 */
.L_x_4055:
        /* <DEDUP_REMOVED lines=9> */
.L_x_4248:
[----:B------:R-:W-:Y:S05]  /*30f50*/  BSYNC B1 ;  /* 0x0000000000017941 */ /* 0x000fea0003800000 */
.L_x_4057:
[----:B------:R-:W-:Y:S04]  /*30f60*/  BSSY B1, `(.L_x_4059) ;  /* 0x000007b000017945 */ /* 0x000fe80003800000 */
[----:B------:R-:W-:Y:S05]  /*30f70*/  @!P6 BRA `(.L_x_4060) ;  /* 0x0000000400e4e947 */ /* 0x000fea0003800000 */
[----:B------:R-:W2:Y:S01]  /*30f80*/  S2R R3, SR_TID.X ;  /* 0x0000000000037919 */ /* 0x000ea20000002100 */
[----:B0-----:R-:W-:Y:S01]  /*30f90*/  SHF.L.U32 R6, R28, 0x1f, RZ ;  /* 0x0000001f1c067819 */ /* 0x001fe200000006ff */
[----:B------:R-:W-:Y:S01]  /*30fa0*/  BSSY B2, `(.L_x_4061) ;  /* 0x0000006000027945 */ /* 0x000fe20003800000 */
[----:B--2---:R-:W-:Y:S01]  /*30fb0*/  LOP3.LUT R10, R3, 0x7f, RZ, 0xc0, !PT ;  /* 0x0000007f030a7812 */ /* 0x004fe200078ec0ff */
[----:B------:R-:W-:-:S03]  /*30fc0*/  IMAD R3, R24, 0x8, R23 ;  /* 0x0000000818037824 */ /* 0x000fc600078e0217 */
[----:B------:R-:W-:Y:S01]  /*30fd0*/  ISETP.NE.AND P1, PT, R10, RZ, PT ;  /* 0x000000ff0a00720c */ /* 0x000fe20003f25270 */
[----:B------:R-:W0:Y:S02]  /*30fe0*/  SYNCS.PHASECHK.TRANS64.TRYWAIT P0, [R3+URZ+0x324a0], R6 ;  /* 0x0324a006030075a7 */ /* 0x000e24000800017f */
[----:B0-----:R-:W-:Y:S10]  /*30ff0*/  @!P0 BRA `(.L_x_4062) ;  /* 0x0000007c00f48947 */ /* 0x001ff40003800000 */
.L_x_4249:
[----:B------:R-:W-:Y:S05]  /*31000*/  BSYNC B2 ;  /* 0x0000000000027941 */ /* 0x000fea0003800000 */
.L_x_4061:
[----:B------:R-:W-:Y:S04]  /*31010*/  BSSY B2, `(.L_x_4063) ;  /* 0x0000009000027945 */ /* 0x000fe80003800000 */
[----:B------:R-:W-:Y:S05]  /*31020*/  @P1 BRA `(.L_x_4064) ;  /* 0x00000000001c1947 */ /* 0x000fea0003800000 */
[----:B------:R-:W2:Y:S02]  /*31030*/  S2R R10, SR_TID.X ;  /* 0x00000000000a7919 */ /* 0x000ea40000002100 */
[----:B--2---:R-:W-:Y:S01]  /*31040*/  LOP3.LUT R11, R10, 0x1f, RZ, 0xc0, !PT ;  /* 0x0000001f0a0b7812 */ /* 0x004fe200078ec0ff */
[----:B------:R-:W-:-:S03]  /*31050*/  IMAD.MOV.U32 R10, RZ, RZ, 0x3000 ;  /* 0x00003000ff0a7424 */ /* 0x000fc600078e00ff */
[----:B------:R-:W-:Y:S01]  /*31060*/  ISETP.NE.AND P0, PT, R11, RZ, PT ;  /* 0x000000ff0b00720c */ /* 0x000fe20003f05270 */
[----:B------:R2:W-:-:S12]  /*31070*/  SYNCS.ARRIVE.TRANS64 RZ, [R3+URZ+0x32490], R10 ;  /* 0x0324900a03ff79a7 */ /* 0x0005d8000800003f */
[----:B--2---:R-:W-:Y:S05]  /*31080*/  @!P0 BRA `(.L_x_4064) ;  /* 0x0000000000048947 */ /* 0x004fea0003800000 */
[----:B------:R-:W-:Y:S01]  /*31090*/  BPT.TRAP 0x1 ;  /* 0x000000040000795c */ /* 0x000fe20000300000 */
.L_x_4064:
[----:B------:R-:W-:Y:S05]  /*310a0*/  BSYNC B2 ;  /* 0x0000000000027941 */ /* 0x000fea0003800000 */
.L_x_4063:
        /* <DEDUP_REMOVED lines=12> */
.L_x_4065:
        /* <DEDUP_REMOVED lines=9> */
[----:B--2---:R-:W-:Y:S05]  /*31200*/  @P0 BRA.U.ANY `(.L_x_4065) ;  /* 0xfffffffd00d80947 */ /* 0x004fea000393ffff */
[----:B------:R-:W2:Y:S01]  /*31210*/  SYNCS.PHASECHK.TRANS64.TRYWAIT P0, [R3+URZ+0x324c0], R6 ;  /* 0x0324c006030075a7 */ /* 0x000ea2000800017f */
[----:B------:R-:W-:Y:S04]  /*31220*/  BSSY B2, `(.L_x_4066) ;  /* 0x0000002000027945 */ /* 0x000fe80003800000 */
[----:B--2---:R-:W-:Y:S05]  /*31230*/  @!P0 BRA `(.L_x_4067) ;  /* 0x0000007c00788947 */ /* 0x004fea0003800000 */
.L_x_4250:
[----:B------:R-:W-:Y:S05]  /*31240*/  BSYNC B2 ;  /* 0x0000000000027941 */ /* 0x000fea0003800000 */
.L_x_4066:
[----:B------:R-:W-:Y:S01]  /*31250*/  BSSY B2, `(.L_x_4068) ;  /* 0x000000b000027945 */ /* 0x000fe20003800000 */
[----:B------:R-:W-:Y:S02]  /*31260*/  IMAD.MOV.U32 R12, RZ, RZ, 0x0 ;  /* 0x00000000ff0c7424 */ /* 0x000fe400078e00ff */
[----:B-1----:R-:W-:Y:S01]  /*31270*/  IMAD.MOV.U32 R13, RZ, RZ, 0x12f00000 ;  /* 0x12f00000ff0d7424 */ /* 0x002fe200078e00ff */
[----:B------:R-:W-:Y:S06]  /*31280*/  @P1 BRA `(.L_x_4069) ;  /* 0x00000000001c1947 */ /* 0x000fec0003800000 */
[----:B------:R-:W1:Y:S01]  /*31290*/  S2R R11, SR_TID.X ;  /* 0x00000000000b7919 */ /* 0x000e620000002100 */
[----:B0-2---:R-:W-:-:S04]  /*312a0*/  IMAD.MOV.U32 R6, RZ, RZ, 0xc000 ;  /* 0x0000c000ff067424 */ /* 0x005fc800078e00ff */
[----:B------:R3:W-:Y:S01]  /*312b0*/  SYNCS.ARRIVE.TRANS64 RZ, [R3+URZ+0x324b0], R6 ;  /* 0x0324b00603ff79a7 */ /* 0x0007e2000800003f */
[----:B-1----:R-:W-:-:S04]  /*312c0*/  LOP3.LUT R11, R11, 0x1f, RZ, 0xc0, !PT ;  /* 0x0000001f0b0b7812 */ /* 0x002fc800078ec0ff */
[----:B------:R-:W-:-:S13]  /*312d0*/  ISETP.NE.AND P0, PT, R11, RZ, PT ;  /* 0x000000ff0b00720c */ /* 0x000fda0003f05270 */
[----:B---3--:R-:W-:Y:S05]  /*312e0*/  @!P0 BRA `(.L_x_4069) ;  /* 0x0000000000048947 */ /* 0x008fea0003800000 */
[----:B------:R-:W-:Y:S01]  /*312f0*/  BPT.TRAP 0x1 ;  /* 0x000000040000795c */ /* 0x000fe20000300000 */
.L_x_4069:
[----:B------:R-:W-:Y:S05]  /*31300*/  BSYNC B2 ;  /* 0x0000000000027941 */ /* 0x000fea0003800000 */
.L_x_4068:
[----:B------:R-:W-:Y:S01]  /*31310*/  R2UR UR10, R14 ;  /* 0x000000000e0a72ca */ /* 0x000fe200000e0000 */
[----:B0-2---:R-:W-:Y:S01]  /*31320*/  IMAD R6, R24, 0xc000, R23 ;  /* 0x0000c00018067824 */ /* 0x005fe200078e0217 */
[----:B------:R-:W-:Y:S01]  /*31330*/  R2UR UR6, R12 ;  /* 0x000000000c0672ca */ /* 0x000fe200000e0000 */
[----:B------:R-:W-:Y:S01]  /*31340*/  UIADD3 UR4, UP0, UR42, 0x670, URZ ;  /* 0x000006702a047890 */ /* 0x000fe2000ff1e03f */
[----:B------:R-:W-:Y:S01]  /*31350*/  R2UR UR7, R13 ;  /* 0x000000000d0772ca */ /* 0x000fe200000e0000 */
[----:B------:R-:W-:Y:S01]  /*31360*/  VIADD R3, R3, 0x324b0 ;  /* 0x000324b003037836 */ /* 0x000fe20000000000 */
[----:B------:R-:W-:Y:S01]  /*31370*/  PLOP3.LUT P0, PT, PT, PT, PT, 0x80, 0x0 ;  /* 0x000000000000781c */ /* 0x000fe20003f0f070 */
[----:B------:R-:W-:Y:S01]  /*31380*/  VIADD R11, R6, 0x400 ;  /* 0x00000400060b7836 */ /* 0x000fe20000000000 */
[----:B------:R-:W-:-:S12]  /*31390*/  UIADD3.X UR5, URZ, UR43, URZ, UP0, !UPT ;  /* 0x0000002b3f057290 */ /* 0x000fd800087fe43f */
.L_x_4070:
        /* <DEDUP_REMOVED lines=15> */
.L_x_4071:
        /* <DEDUP_REMOVED lines=15> */
.L_x_4072:
        /* <DEDUP_REMOVED lines=15> */
.L_x_4073:
        /* <DEDUP_REMOVED lines=10> */
.L_x_4060:
[----:B------:R-:W-:Y:S05]  /*31710*/  BSYNC B1 ;  /* 0x0000000000017941 */ /* 0x000fea0003800000 */
.L_x_4059:
        /* <DEDUP_REMOVED lines=9> */
.L_x_4089:
[----:B------:R-:W-:Y:S05]  /*317b0*/  YIELD ;  /* 0x0000000000007946 */ /* 0x000fea0003800000 */
[----:B------:R-:W-:Y:S04]  /*317c0*/  BSSY B1, `(.L_x_4074) ;  /* 0x000007a000017945 */ /* 0x000fe80003800000 */
[----:B------:R-:W-:Y:S05]  /*317d0*/  @!P6 BRA `(.L_x_4075) ;  /* 0x0000000400e0e947 */ /* 0x000fea0003800000 */
[----:B------:R-:W2:Y:S01]  /*317e0*/  S2R R2, SR_TID.X ;  /* 0x0000000000027919 */ /* 0x000ea20000002100 */
[----:B------:R-:W-:Y:S01]  /*317f0*/  IMAD R10, R24, 0x8, R23 ;  /* 0x00000008180a7824 */ /* 0x000fe200078e0217 */
[----:B------:R-:W-:Y:S01]  /*31800*/  BSSY B2, `(.L_x_4076) ;  /* 0x0000006000027945 */ /* 0x000fe20003800000 */
[----:B--2---:R-:W-:Y:S02]  /*31810*/  LOP3.LUT R3, R2, 0x7f, RZ, 0xc0, !PT ;  /* 0x0000007f02037812 */ /* 0x004fe400078ec0ff */
[----:B------:R-:W-:Y:S02]  /*31820*/  SHF.L.U32 R2, R28, 0x1f, RZ ;  /* 0x0000001f1c027819 */ /* 0x000fe400000006ff */
[----:B------:R-:W-:Y:S02]  /*31830*/  ISETP.NE.AND P2, PT, R3, RZ, PT ;  /* 0x000000ff0300720c */ /* 0x000fe40003f45270 */
[----:B------:R-:W2:Y:S02]  /*31840*/  SYNCS.PHASECHK.TRANS64.TRYWAIT P1, [R10+URZ+0x324a0], R2 ;  /* 0x0324a0020a0075a7 */ /* 0x000ea4000802017f */
[----:B--2---:R-:W-:Y:S09]  /*31850*/  @!P1 BRA `(.L_x_4077) ;  /* 0x0000007800049947 */ /* 0x004ff20003800000 */
.L_x_4251:
[----:B------:R-:W-:Y:S05]  /*31860*/  BSYNC B2 ;  /* 0x0000000000027941 */ /* 0x000fea0003800000 */
.L_x_4076:
[----:B------:R-:W-:Y:S04]  /*31870*/  BSSY B2, `(.L_x_4078) ;  /* 0x0000009000027945 */ /* 0x000fe80003800000 */
[----:B------:R-:W-:Y:S05]  /*31880*/  @P2 BRA `(.L_x_4079) ;  /* 0x00000000001c2947 */ /* 0x000fea0003800000 */
[----:B------:R-:W0:Y:S02]  /*31890*/  S2R R3, SR_TID.X ;  /* 0x0000000000037919 */ /* 0x000e240000002100 */
[----:B0-----:R-:W-:Y:S01]  /*318a0*/  LOP3.LUT R6, R3, 0x1f, RZ, 0xc0, !PT ;  /* 0x0000001f03067812 */ /* 0x001fe200078ec0ff */
[----:B------:R-:W-:-:S03]  /*318b0*/  IMAD.MOV.U32 R3, RZ, RZ, 0x3000 ;  /* 0x00003000ff037424 */ /* 0x000fc600078e00ff */
[----:B------:R-:W-:Y:S01]  /*318c0*/  ISETP.NE.AND P1, PT, R6, RZ, PT ;  /* 0x000000ff0600720c */ /* 0x000fe20003f25270 */
[----:B------:R3:W-:-:S12]  /*318d0*/  SYNCS.ARRIVE.TRANS64 RZ, [R10+URZ+0x32490], R3 ;  /* 0x032490030aff79a7 */ /* 0x0007d8000800003f */
[----:B---3--:R-:W-:Y:S05]  /*318e0*/  @!P1 BRA `(.L_x_4079) ;  /* 0x0000000000049947 */ /* 0x008fea0003800000 */
[----:B------:R-:W-:Y:S01]  /*318f0*/  BPT.TRAP 0x1 ;  /* 0x000000040000795c */ /* 0x000fe20000300000 */
.L_x_4079:
[----:B------:R-:W-:Y:S05]  /*31900*/  BSYNC B2 ;  /* 0x0000000000027941 */ /* 0x000fea0003800000 */
.L_x_4078:
[----:B0-----:R-:W-:Y:S01]  /*31910*/  IMAD.MOV.U32 R6, RZ, RZ, RZ ;  /* 0x000000ffff067224 */ /* 0x001fe200078e00ff */
[----:B------:R-:W-:Y:S01]  /*31920*/  UIADD3 UR4, UP0, UR42, 0x570, URZ ;  /* 0x000005702a047890 */ /* 0x000fe2000ff1e03f */
[----:B------:R-:W-:Y:S01]  /*31930*/  IMAD R3, R24, 0x3000, R23 ;  /* 0x0000300018037824 */ /* 0x000fe200078e0217 */
[----:B------:R-:W-:Y:S01]  /*31940*/  PLOP3.LUT P1, PT, PT, PT, PT, 0x80, 0x0 ;  /* 0x000000000000781c */ /* 0x000fe20003f2f070 */
[----:B------:R-:W-:Y:S01]  /*31950*/  IMAD R12, R11, 0x60, R0 ;  /* 0x000000600b0c7824 */ /* 0x000fe200078e0200 */
[----:B------:R-:W-:Y:S01]  /*31960*/  R2UR UR10, R6 ;  /* 0x00000000060a72ca */ /* 0x000fe200000e0000 */
[----:B------:R-:W-:Y:S01]  /*31970*/  VIADD R3, R3, 0x1c400 ;  /* 0x0001c40003037836 */ /* 0x000fe20000000000 */
[----:B------:R-:W-:Y:S01]  /*31980*/  UIADD3.X UR5, URZ, UR43, URZ, UP0, !UPT ;  /* 0x0000002b3f057290 */ /* 0x000fe200087fe43f */
[----:B-1----:R-:W-:Y:S01]  /*31990*/  VIADD R13, R10, 0x32490 ;  /* 0x000324900a0d7836 */ /* 0x002fe20000000000 */
[----:B------:R-:W-:Y:S01]  /*319a0*/  UMOV UR6, 0x0 ;  /* 0x0000000000067882 */ /* 0x000fe20000000000 */
[----:B------:R-:W-:-:S10]  /*319b0*/  UMOV UR7, 0x12f00000 ;  /* 0x12f0000000077882 */ /* 0x000fd40000000000 */
.L_x_4080:
        /* <DEDUP_REMOVED lines=10> */
[----:B------:R-:W0:Y:S01]  /*31a60*/  SYNCS.PHASECHK.TRANS64.TRYWAIT P1, [R10+URZ+0x324c0], R2 ;  /* 0x0324c0020a0075a7 */ /* 0x000e22000802017f */
[----:B------:R-:W-:Y:S04]  /*31a70*/  BSSY B2, `(.L_x_4081) ;  /* 0x0000002000027945 */ /* 0x000fe80003800000 */
[----:B0-----:R-:W-:Y:S05]  /*31a80*/  @!P1 BRA `(.L_x_4082) ;  /* 0x00000074008c9947 */ /* 0x001fea0003800000 */
.L_x_4252:
[----:B------:R-:W-:Y:S05]  /*31a90*/  BSYNC B2 ;  /* 0x0000000000027941 */ /* 0x000fea0003800000 */
.L_x_4081:
[----:B------:R-:W-:Y:S01]  /*31aa0*/  BSSY B2, `(.L_x_4083) ;  /* 0x000000b000027945 */ /* 0x000fe20003800000 */
[----:B0-2---:R-:W-:Y:S02]  /*31ab0*/  IMAD.MOV.U32 R2, RZ, RZ, 0x0 ;  /* 0x00000000ff027424 */ /* 0x005fe400078e00ff */
        /* <DEDUP_REMOVED lines=9> */
.L_x_4084:
[----:B------:R-:W-:Y:S05]  /*31b50*/  BSYNC B2 ;  /* 0x0000000000027941 */ /* 0x000fea0003800000 */
.L_x_4083:
        /* <DEDUP_REMOVED lines=9> */
.L_x_4085:
        /* <DEDUP_REMOVED lines=15> */
.L_x_4086:
        /* <DEDUP_REMOVED lines=15> */
.L_x_4087:
        /* <DEDUP_REMOVED lines=15> */
.L_x_4088:
        /* <DEDUP_REMOVED lines=10> */
.L_x_4075:
[----:B------:R-:W-:Y:S05]  /*31f60*/  BSYNC B1 ;  /* 0x0000000000017941 */ /* 0x000fea0003800000 */
.L_x_4074:
        /* <DEDUP_REMOVED lines=8> */
.L_x_4053:
[----:B------:R-:W-:Y:S05]  /*31ff0*/  BSYNC B0 ;  /* 0x0000000000007941 */ /* 0x000fea0003800000 */
.L_x_4052:
[----:B------:R-:W2:Y:S01]  /*32000*/  LDC R0, c[0x0][0x448] ;  /* 0x00011200ff007b82 */ /* 0x000ea20000000800 */
[----:B------:R-:W-:Y:S01]  /*32010*/  VIADD R5, R36, 0x7f ;  /* 0x0000007f24057836 */ /* 0x000fe20000000000 */
[----:B------:R-:W-:Y:S06]  /*32020*/  @!P0 WARPSYNC.ALL ;  /* 0x0000000000008948 */ /* 0x000fec0003800000 */
[----:B------:R-:W3:Y:S08]  /*32030*/  LDC.64 R2, c[0x0][0xad8] ;  /* 0x0002b600ff027b82 */ /* 0x000ef00000000a00 */
[----:B------:R-:W-:Y:S01]  /*32040*/  @!P0 BAR.SYNC.DEFER_BLOCKING 0xc, 0x180 ;  /* 0x0306000000008b1d */ /* 0x000fe20000010000 */
[----:B--2---:R-:W-:-:S02]  /*32050*/  ISETP.NE.AND P1, PT, R0, 0x1, PT ;  /* 0x000000010000780c */ /* 0x004fc40003f25270 */
[----:B---3--:R-:W-:-:S11]  /*32060*/  ISETP.GE.AND P2, PT, R3, 0x1, PT ;  /* 0x000000010300780c */ /* 0x008fd60003f46270 */
[----:B------:R-:W2:Y:S08]  /*32070*/  @P1 LDC R0, c[0x0][0x44c] ;  /* 0x00011300ff001b82 */ /* 0x000eb00000000800 */
[----:B------:R-:W3:Y:S01]  /*32080*/  @P1 LDC R11, c[0x0][0x450] ;  /* 0x00011400ff0b1b82 */ /* 0x000ee20000000800 */
[----:B--2---:R-:W-:-:S05]  /*32090*/  @P1 IMAD.HI.U32 R0, R5, R0, RZ ;  /* 0x0000000005001227 */ /* 0x004fca00078e00ff */
[----:B---3--:R-:W-:-:S05]  /*320a0*/  @P1 SHF.R.U32.HI R5, RZ, R11, R0 ;  /* 0x0000000bff051219 */ /* 0x008fca0000011600 */
        /* <DEDUP_REMOVED lines=9> */
[----:B------:R-:W2:Y:S02]  /*32140*/  @P0 LDC.64 R4, c[0x0][0xae0] ;  /* 0x0002b800ff040b82 */ /* 0x000ea40000000a00 */
[----:B--2---:R-:W-:-:S05]  /*32150*/  @P0 IMAD.HI.U32 R4, R11, R4, RZ ;  /* 0x000000040b040227 */ /* 0x004fca00078e00ff */
[----:B------:R-:W-:-:S04]  /*32160*/  @P0 SHF.R.U32.HI R11, RZ, R5, R4 ;  /* 0x00000005ff0b0219 */ /* 0x000fc80000011604 */
[----:B------:R-:W-:Y:S01]  /*32170*/  LOP3.LUT R0, RZ, R11, RZ, 0x33, !PT ;  /* 0x0000000bff007212 */ /* 0x000fe200078e33ff */
[----:B------:R-:W-:Y:S06]  /*32180*/  BRA `(.L_x_4093) ;  /* 0x0000000000107947 */ /* 0x000fec0003800000 */
.L_x_4092:
[----:B------:R-:W-:-:S13]  /*32190*/  ISETP.NE.AND P0, PT, R3, 0x1, PT ;  /* 0x000000010300780c */ /* 0x000fda0003f05270 */
[----:B------:R-:W2:Y:S02]  /*321a0*/  @P0 LDC.64 R4, c[0x0][0xae0] ;  /* 0x0002b800ff040b82 */ /* 0x000ea40000000a00 */
[----:B--2---:R-:W-:-:S05]  /*321b0*/  @P0 IMAD.HI.U32 R4, R0, R4, RZ ;  /* 0x0000000400040227 */ /* 0x004fca00078e00ff */
[----:B------:R-:W-:-:S07]  /*321c0*/  @P0 SHF.R.U32.HI R0, RZ, R5, R4 ;  /* 0x00000005ff000219 */ /* 0x000fce0000011604 */
.L_x_4093:
[----:B------:R-:W-:Y:S05]  /*321d0*/  BSYNC B0 ;  /* 0x0000000000007941 */ /* 0x000fea0003800000 */
.L_x_4091:
[----:B------:R-:W-:-:S05]  /*321e0*/  IMAD R5, R0, R3, R3 ;  /* 0x0000000300057224 */ /* 0x000fca00078e0203 */
[----:B------:R-:W-:-:S07]  /*321f0*/  VIMNMX R2, R2, R5, PT ;  /* 0x0000000502027248 */ /* 0x000fce0003fe0100 */
.L_x_4090:
[----:B------:R-:W2:Y:S01]  /*32200*/  @P1 LDC R5, c[0x0][0x44c] ;  /* 0x00011300ff051b82 */ /* 0x000ea20000000800 */
[----:B------:R-:W-:Y:S01]  /*32210*/  VIADD R2, R2, 0x5f ;  /* 0x0000005f02027836 */ /* 0x000fe20000000000 */
[----:B------:R-:W-:Y:S01]  /*32220*/  ULDC UR4, c[0x0][0xad4] ;  /* 0x0002b50000047ab9 */ /* 0x000fe20000000800 */
[----:B------:R-:W-:Y:S02]  /*32230*/  IMAD.MOV.U32 R0, RZ, RZ, R36 ;  /* 0x000000ffff007224 */ /* 0x000fe400078e0024 */
[----:B------:R-:W-:-:S03]  /*32240*/  IMAD.HI R2, R2, 0x2aaaaaab, RZ ;  /* 0x2aaaaaab02027827 */ /* 0x000fc600078e02ff */
[----:B------:R-:W3:Y:S01]  /*32250*/  @P1 LDC R4, c[0x0][0x450] ;  /* 0x00011400ff041b82 */ /* 0x000ee20000000800 */
[----:B--2---:R-:W-:-:S05]  /*32260*/  @P1 IMAD.HI.U32 R5, R36, R5, RZ ;  /* 0x0000000524051227 */ /* 0x004fca00078e00ff */
[----:B---3--:R-:W-:Y:S02]  /*32270*/  @P1 SHF.R.U32.HI R0, RZ, R4, R5 ;  /* 0x00000004ff001219 */ /* 0x008fe40000011605 */
        /* <DEDUP_REMOVED lines=12> */
[----:B------:R-:W3:Y:S02]  /*32340*/  @P0 LDC.64 R4, c[0x0][0xae0] ;  /* 0x0002b800ff040b82 */ /* 0x000ee40000000a00 */
[----:B---3--:R-:W-:-:S05]  /*32350*/  @P0 IMAD.HI.U32 R4, R7, R4, RZ ;  /* 0x0000000407040227 */ /* 0x008fca00078e00ff */
[----:B------:R-:W-:-:S04]  /*32360*/  @P0 SHF.R.U32.HI R7, RZ, R5, R4 ;  /* 0x00000005ff070219 */ /* 0x000fc80000011604 */
[----:B------:R-:W-:Y:S01]  /*32370*/  LOP3.LUT R7, RZ, R7, RZ, 0x33, !PT ;  /* 0x00000007ff077212 */ /* 0x000fe200078e33ff */
[----:B------:R-:W-:Y:S06]  /*32380*/  BRA `(.L_x_4097) ;  /* 0x0000000000107947 */ /* 0x000fec0003800000 */
.L_x_4096:
[----:B------:R-:W-:-:S13]  /*32390*/  ISETP.NE.AND P0, PT, R3, 0x1, PT ;  /* 0x000000010300780c */ /* 0x000fda0003f05270 */
[----:B------:R-:W3:Y:S02]  /*323a0*/  @P0 LDC.64 R4, c[0x0][0xae0] ;  /* 0x0002b800ff040b82 */ /* 0x000ee40000000a00 */
[----:B---3--:R-:W-:-:S05]  /*323b0*/  @P0 IMAD.HI.U32 R4, R7, R4, RZ ;  /* 0x0000000407040227 */ /* 0x008fca00078e00ff */
[----:B------:R-:W-:-:S07]  /*323c0*/  @P0 SHF.R.U32.HI R7, RZ, R5, R4 ;  /* 0x00000005ff070219 */ /* 0x000fce0000011604 */
.L_x_4097:
[----:B------:R-:W-:Y:S05]  /*323d0*/  BSYNC B0 ;  /* 0x0000000000007941 */ /* 0x000fea0003800000 */
.L_x_4095:
[----:B------:R-:W-:-:S05]  /*323e0*/  IMAD R3, R7, R3, RZ ;  /* 0x0000000307037224 */ /* 0x000fca00078e02ff */
[----:B------:R-:W-:-:S07]  /*323f0*/  VIMNMX R0, R0, R3, !PT ;  /* 0x0000000300007248 */ /* 0x000fce0007fe0100 */
.L_x_4094:
[----:B------:R-:W-:Y:S01]  /*32400*/  IMAD.HI R0, R0, 0x2aaaaaab, RZ ;  /* 0x2aaaaaab00007827 */ /* 0x000fe200078e02ff */
[----:B------:R-:W-:Y:S04]  /*32410*/  BSSY B7, `(.L_x_4098) ;  /* 0x000041c000077945 */ /* 0x000fe80003800000 */
[----:B------:R-:W-:-:S04]  /*32420*/  SHF.R.U32.HI R3, RZ, 0x1f, R0 ;  /* 0x0000001fff037819 */ /* 0x000fc80000011600 */
[----:B------:R-:W-:-:S04]  /*32430*/  LEA.HI.SX32 R3, R0, R3, 0x1c ;  /* 0x0000000300037211 */ /* 0x000fc800078fe2ff */
[----:B------:R-:W-:-:S04]  /*32440*/  VIMNMX R34, RZ, R3, !PT ;  /* 0x00000003ff227248 */ /* 0x000fc80007fe0100 */
[----:B------:R-:W-:-:S13]  /*32450*/  ISETP.GT.AND P0, PT, R31, R34, PT ;  /* 0x000000221f00720c */ /* 0x000fda0003f04270 */
[----:B------:R-:W-:Y:S05]  /*32460*/  @P0 BRA `(.L_x_4099) ;  /* 0x0000000000440947 */ /* 0x000fea0003800000 */
[----:B------:R-:W3:Y:S02]  /*32470*/  S2R R2, SR_TID.X ;  /* 0x0000000000027919 */ /* 0x000ee40000002100 */
        /* <DEDUP_REMOVED lines=14> */
[----:B----4-:R-:W-:Y:S01]  /*32560*/  IADD3 R16, R0, UR39, R7 ;  /* 0x0000002700107c10 */ /* 0x010fe2000fffe007 */
[----:B------:R-:W-:Y:S06]  /*32570*/  BRA `(.L_x_4100) ;  /* 0x0000004000147947 */ /* 0x000fec0003800000 */
.L_x_4099:
        /* <DEDUP_REMOVED lines=9> */
[----:B------:R-:W3:Y:S01]  /*32610*/  LDC.64 R2, c[0x4][R2] ;  /* 0x0100000002027b82 */ /* 0x000ee20000000a00 */
[----:B------:R-:W-:Y:S02]  /*32620*/  IMAD.U32 R5, RZ, RZ, UR7 ;  /* 0x00000007ff057e24 */ /* 0x000fe4000f8e00ff */
[----:B0-----:R-:W-:Y:S02]  /*32630*/  IMAD.U32 R6, RZ, RZ, UR8 ;  /* 0x00000008ff067e24 */ /* 0x001fe4000f8e00ff */
[----:B------:R-:W-:-:S02]  /*32640*/  IMAD.U32 R7, RZ, RZ, UR9 ;  /* 0x00000009ff077e24 */ /* 0x000fc4000f8e00ff */
[----:B------:R-:W-:Y:S02]  /*32650*/  IMAD.U32 R10, RZ, RZ, UR4 ;  /* 0x00000004ff0a7e24 */ /* 0x000fe4000f8e00ff */
[----:B------:R-:W-:Y:S02]  /*32660*/  IMAD.U32 R11, RZ, RZ, UR5 ;  /* 0x00000005ff0b7e24 */ /* 0x000fe4000f8e00ff */
[----:B------:R-:W-:Y:S02]  /*32670*/  IMAD.MOV.U32 R8, RZ, RZ, 0x70 ;  /* 0x00000070ff087424 */ /* 0x000fe400078e00ff */
[----:B------:R-:W-:Y:S02]  /*32680*/  IMAD.MOV.U32 R12, RZ, RZ, 0x1 ;  /* 0x00000001ff0c7424 */ /* 0x000fe400078e00ff */
[----:B-1----:R-:W-:-:S07]  /*32690*/  IMAD.MOV.U32 R13, RZ, RZ, RZ ;  /* 0x000000ffff0d7224 */ /* 0x002fce00078e00ff */
[----:B------:R-:W-:-:S07]  /*326a0*/  LEPC R20, `(.L_x_4102) ;  /* 0x000000001014794e */ /* 0x000fce0000000000 */
[----:B--23--:R-:W-:Y:S05]  /*326b0*/  CALL.ABS.NOINC R2 ;  /* 0x0000000002007343 */ /* 0x00cfea0003c00000 */
.L_x_4102:
[----:B------:R-:W-:Y:S05]  /*326c0*/  BSYNC B6 ;  /* 0x0000000000067941 */ /* 0x000fea0003800000 */
.L_x_4101:
        /* <DEDUP_REMOVED lines=8> */
[----:B------:R3:W4:Y:S01]  /*32750*/  LDC.64 R2, c[0x4][R29] ;  /* 0x010000001d027b82 */ /* 0x0007220000000a00 */
[----:B------:R-:W-:Y:S02]  /*32760*/  IMAD.U32 R4, RZ, RZ, UR6 ;  /* 0x00000006ff047e24 */ /* 0x000fe4000f8e00ff */
[----:B------:R-:W-:Y:S02]  /*32770*/  IMAD.U32 R5, RZ, RZ, UR7 ;  /* 0x00000007ff057e24 */ /* 0x000fe4000f8e00ff */
[----:B0-----:R-:W-:Y:S02]  /*32780*/  IMAD.U32 R6, RZ, RZ, UR8 ;  /* 0x00000008ff067e24 */ /* 0x001fe4000f8e00ff */
[----:B------:R-:W-:-:S02]  /*32790*/  IMAD.U32 R7, RZ, RZ, UR9 ;  /* 0x00000009ff077e24 */ /* 0x000fc4000f8e00ff */
[----:B------:R-:W-:Y:S02]  /*327a0*/  IMAD.U32 R10, RZ, RZ, UR4 ;  /* 0x00000004ff0a7e24 */ /* 0x000fe4000f8e00ff */
[----:B------:R-:W-:Y:S02]  /*327b0*/  IMAD.U32 R11, RZ, RZ, UR5 ;  /* 0x00000005ff0b7e24 */ /* 0x000fe4000f8e00ff */
[----:B------:R-:W-:Y:S02]  /*327c0*/  IMAD.MOV.U32 R8, RZ, RZ, 0x70 ;  /* 0x00000070ff087424 */ /* 0x000fe400078e00ff */
[----:B------:R-:W-:Y:S02]  /*327d0*/  IMAD.MOV.U32 R12, RZ, RZ, 0x1 ;  /* 0x00000001ff0c7424 */ /* 0x000fe400078e00ff */
[----:B-1-3--:R-:W-:-:S07]  /*327e0*/  IMAD.MOV.U32 R13, RZ, RZ, RZ ;  /* 0x000000ffff0d7224 */ /* 0x00afce00078e00ff */
[----:B------:R-:W-:-:S07]  /*327f0*/  LEPC R20, `(.L_x_4105) ;  /* 0x000000001014794e */ /* 0x000fce0000000000 */
[----:B--2-4-:R-:W-:Y:S05]  /*32800*/  CALL.ABS.NOINC R2 ;  /* 0x0000000002007343 */ /* 0x014fea0003c00000 */
.L_x_4105:
        /* <DEDUP_REMOVED lines=15> */
.L_x_4104:
[----:B------:R-:W-:Y:S05]  /*32900*/  BSYNC B6 ;  /* 0x0000000000067941 */ /* 0x000fea0003800000 */
.L_x_4103:
[----:B------:R-:W-:Y:S01]  /*32910*/  ULDC.64 UR4, c[0x0][0xaf0] ;  /* 0x0002bc0000047ab9 */ /* 0x000fe20000000a00 */
[----:B------:R-:W-:Y:S01]  /*32920*/  IMAD.MOV.U32 R30, RZ, RZ, R19 ;  /* 0x000000ffff1e7224 */ /* 0x000fe200078e0013 */
[----:B------:R-:W-:Y:S01]  /*32930*/  ISETP.NE.U32.AND P0, PT, RZ, UR4, PT ;  /* 0x00000004ff007c0c */ /* 0x000fe2000bf05070 */
[----:B------:R-:W3:Y:S01]  /*32940*/  S2R R20, SR_TID.X ;  /* 0x0000000000147919 */ /* 0x000ee20000002100 */
[----:B------:R-:W4:Y:S01]  /*32950*/  LDC R10, c[0x0][0x430] ;  /* 0x00010c00ff0a7b82 */ /* 0x000f220000000800 */
[----:B------:R-:W-:Y:S01]  /*32960*/  VIADD R0, R31, 0xffffffff ;  /* 0xffffffff1f007836 */ /* 0x000fe20000000000 */
[----:B------:R-:W-:Y:S01]  /*32970*/  ISETP.NE.AND.EX P0, PT, RZ, UR5, PT, P0 ;  /* 0x00000005ff007c0c */ /* 0x000fe2000bf05300 */
[----:B------:R-:W-:Y:S01]  /*32980*/  IMAD.MOV.U32 R11, RZ, RZ, RZ ;  /* 0x000000ffff0b7224 */ /* 0x000fe200078e00ff */
[----:B------:R-:W-:Y:S01]  /*32990*/  LOP3.LUT R22, R22, 0xffffffdf, RZ, 0xc0, !PT ;  /* 0xffffffdf16167812 */ /* 0x000fe200078ec0ff */
[----:B------:R-:W-:-:S10]  /*329a0*/  ULDC UR4, c[0x0][0x320] ;  /* 0x0000c80000047ab9 */ /* 0x000fd40000000800 */
[----:B------:R-:W5:Y:S01]  /*329b0*/  @P0 LDC.64 R2, c[0x0][0xaf0] ;  /* 0x0002bc00ff020b82 */ /* 0x000f620000000a00 */
[----:B---3--:R-:W-:Y:S01]  /*329c0*/  LOP3.LUT R21, R20, 0x7f, RZ, 0xc0, !PT ;  /* 0x0000007f14157812 */ /* 0x008fe200078ec0ff */
[----:B-----5:R-:W-:-:S05]  /*329d0*/  @P0 IMAD.WIDE R2, R19, 0x4, R2 ;  /* 0x0000000413020825 */ /* 0x020fca00078e0202 */
[----:B------:R3:W5:Y:S01]  /*329e0*/  @P0 LDG.E R30, desc[UR44][R2.64] ;  /* 0x0000002c021e0981 */ /* 0x000762000c1e1900 */
[----:B----4-:R-:W-:Y:S01]  /*329f0*/  ISETP.NE.AND P1, PT, R10, 0x1, PT ;  /* 0x000000010a00780c */ /* 0x010fe20003f25270 */
[----:B------:R-:W-:Y:S01]  /*32a00*/  IMAD.SHL.U32 R20, R20, 0x10, RZ ;  /* 0x0000001014147824 */ /* 0x000fe200078e00ff */
[----:B------:R-:W-:-:S04]  /*32a10*/  SHF.R.U32.HI R21, RZ, 0x3, R21 ;  /* 0x00000003ff157819 */ /* 0x000fc80000011615 */
[----:B------:R-:W-:-:S05]  /*32a20*/  LOP3.LUT R20, R21, 0x70, R20, 0xf8, !PT ;  /* 0x0000007015147812 */ /* 0x000fca00078ef814 */
[----:B------:R-:W-:Y:S02]  /*32a30*/  IMAD R8, R0, 0x60, R20 ;  /* 0x0000006000087824 */ /* 0x000fe400078e0214 */
[----:B------:R-:W4:Y:S03]  /*32a40*/  @P1 LDC R5, c[0x0][0x434] ;  /* 0x00010d00ff051b82 */ /* 0x000f260000000800 */
[C---:B------:R-:W-:Y:S01]  /*32a50*/  ISETP.GE.AND P0, PT, R8.reuse, R17, PT ;  /* 0x000000110800720c */ /* 0x040fe20003f06270 */
[----:B------:R-:W-:-:S03]  /*32a60*/  IMAD.IADD R8, R8, 0x1, R33 ;  /* 0x0000000108087824 */ /* 0x000fc600078e0221 */
[----:B------:R-:W-:Y:S01]  /*32a70*/  ISETP.GT.U32.OR P0, PT, R20, 0x5f, P0 ;  /* 0x0000005f1400780c */ /* 0x000fe20000704470 */
[----:B------:R-:W0:Y:S01]  /*32a80*/  @P1 LDC R7, c[0x0][0x438] ;  /* 0x00010e00ff071b82 */ /* 0x000e220000000800 */
[----:B------:R-:W-:-:S11]  /*32a90*/  IMAD.MOV.U32 R9, RZ, RZ, R8 ;  /* 0x000000ffff097224 */ /* 0x000fd600078e0008 */
[----:B---3--:R-:W3:Y:S01]  /*32aa0*/  @!P0 LDC.64 R2, c[0x0][0x428] ;  /* 0x00010a00ff028b82 */ /* 0x008ee20000000a00 */
[----:B----4-:R-:W-:-:S05]  /*32ab0*/  @P1 IMAD.HI.U32 R4, R8, R5, RZ ;  /* 0x0000000508041227 */ /* 0x010fca00078e00ff */
[----:B0-----:R-:W-:Y:S02]  /*32ac0*/  @P1 SHF.R.U32.HI R9, RZ, R7, R4 ;  /* 0x00000007ff091219 */ /* 0x001fe40000011604 */
[----:B------:R-:W0:Y:S02]  /*32ad0*/  @!P0 LDC.64 R4, c[0x0][0x418] ;  /* 0x00010600ff048b82 */ /* 0x000e240000000a00 */
[--C-:B------:R-:W-:Y:S01]  /*32ae0*/  @!P0 SHF.R.S32.HI R7, RZ, 0x1f, R9.reuse ;  /* 0x0000001fff078819 */ /* 0x100fe20000011409 */
[----:B------:R-:W-:Y:S01]  /*32af0*/  @!P0 IMAD.MOV.U32 R6, RZ, RZ, R9 ;  /* 0x000000ffff068224 */ /* 0x000fe200078e0009 */
[----:B-----5:R-:W-:-:S03]  /*32b00*/  SHF.R.S32.HI R35, RZ, 0x1f, R30 ;  /* 0x0000001fff237819 */ /* 0x020fc6000001141e */
[----:B---3--:R-:W-:-:S04]  /*32b10*/  @!P0 IMAD.WIDE.U32 R6, R30, R2, R6 ;  /* 0x000000021e068225 */ /* 0x008fc800078e0006 */
[----:B------:R-:W-:Y:S01]  /*32b20*/  @!P0 IMAD R2, R35, R2, RZ ;  /* 0x0000000223028224 */ /* 0x000fe200078e02ff */
[----:B0-----:R-:W-:-:S03]  /*32b30*/  @!P0 LEA R4, P1, R6, R4, 0x2 ;  /* 0x0000000406048211 */ /* 0x001fc600078210ff */
[----:B------:R-:W-:-:S04]  /*32b40*/  @!P0 IMAD R3, R30, R3, R2 ;  /* 0x000000031e038224 */ /* 0x000fc800078e0202 */
[----:B------:R-:W-:-:S05]  /*32b50*/  @!P0 IMAD.IADD R3, R7, 0x1, R3 ;  /* 0x0000000107038824 */ /* 0x000fca00078e0203 */
[----:B------:R-:W-:-:S05]  /*32b60*/  @!P0 LEA.HI.X R5, R6, R5, R3, 0x2, P1 ;  /* 0x0000000506058211 */ /* 0x000fca00008f1403 */
[----:B------:R-:W3:Y:S01]  /*32b70*/  @!P0 LDG.E R11, desc[UR44][R4.64] ;  /* 0x0000002c040b8981 */ /* 0x000ee2000c1e1900 */
[----:B------:R-:W-:Y:S01]  /*32b80*/  ISETP.GT.U32.AND P0, PT, R20, 0x5f, PT ;  /* 0x0000005f1400780c */ /* 0x000fe20003f04070 */
[----:B------:R-:W-:Y:S01]  /*32b90*/  IMAD.U32 R2, RZ, RZ, UR40 ;  /* 0x00000028ff027e24 */ /* 0x000fe2000f8e00ff */
[----:B------:R-:W-:Y:S01]  /*32ba0*/  UMOV UR5, 0xffffffff ;  /* 0xffffffff00057882 */ /* 0x000fe20000000000 */
[----:B------:R-:W0:Y:S01]  /*32bb0*/  S2R R20, SR_TID.X ;  /* 0x0000000000147919 */ /* 0x000e220000002100 */
[----:B------:R-:W-:Y:S02]  /*32bc0*/  IMAD.MOV R3, RZ, RZ, -R9 ;  /* 0x000000ffff037224 */ /* 0x000fe400078e0a09 */
[----:B------:R-:W-:Y:S02]  /*32bd0*/  ISETP.NE.AND P2, PT, R2, 0x3, PT ;  /* 0x000000030200780c */ /* 0x000fe40003f45270 */
[----:B------:R-:W-:-:S05]  /*32be0*/  IMAD R3, R10, R3, R8 ;  /* 0x000000030a037224 */ /* 0x000fca00078e0208 */
[----:B------:R-:W-:Y:S01]  /*32bf0*/  @P0 LOP3.LUT R22, R22, 0x20, RZ, 0xfc, !PT ;  /* 0x0000002016160812 */ /* 0x000fe200078efcff */
[----:B------:R-:W-:Y:S03]  /*32c00*/  STL [R1+0x45c], R3 ;  /* 0x00045c0301007387 */ /* 0x000fe60000100800 */
[----:B------:R-:W-:-:S04]  /*32c10*/  LOP3.LUT R22, R22, 0xfffff7ff, RZ, 0xc0, !PT ;  /* 0xfffff7ff16167812 */ /* 0x000fc800078ec0ff */
[----:B------:R-:W-:-:S04]  /*32c20*/  @P2 LOP3.LUT R22, R22, 0x800, RZ, 0xfc, !PT ;  /* 0x0000080016162812 */ /* 0x000fc800078efcff */
[----:B------:R-:W-:Y:S01]  /*32c30*/  LOP3.LUT R22, R22, 0xffffffef, RZ, 0xc0, !PT ;  /* 0xffffffef16167812 */ /* 0x000fe200078ec0ff */
[----:B0-----:R-:W-:-:S05]  /*32c40*/  IMAD.SHL.U32 R20, R20, 0x8, RZ ;  /* 0x0000000814147824 */ /* 0x001fca00078e00ff */
[----:B------:R-:W-:-:S04]  /*32c50*/  LOP3.LUT R20, R20, 0x38, RZ, 0xc0, !PT ;  /* 0x0000003814147812 */ /* 0x000fc800078ec0ff */
[C---:B-1----:R-:W-:Y:S02]  /*32c60*/  LOP3.LUT R13, R20.reuse, 0x40, RZ, 0xfc, !PT ;  /* 0x00000040140d7812 */ /* 0x042fe400078efcff */
[----:B------:R-:W-:Y:S02]  /*32c70*/  LOP3.LUT R12, R20, 0x80, RZ, 0xfc, !PT ;  /* 0x00000080140c7812 */ /* 0x000fe400078efcff */
[----:B------:R-:W-:Y:S02]  /*32c80*/  ISETP.GE.AND P4, PT, R13, UR4, PT ;  /* 0x000000040d007c0c */ /* 0x000fe4000bf86270 */
[----:B------:R-:W-:Y:S02]  /*32c90*/  ISETP.GE.AND P3, PT, R12, UR4, PT ;  /* 0x000000040c007c0c */ /* 0x000fe4000bf66270 */
[----:B------:R-:W-:-:S09]  /*32ca0*/  ISETP.GE.AND P0, PT, R20, UR4, PT ;  /* 0x0000000414007c0c */ /* 0x000fd2000bf06270 */
[----:B------:R-:W-:-:S04]  /*32cb0*/  @P4 LOP3.LUT R22, R22, 0x10, RZ, 0xfc, !PT ;  /* 0x0000001016164812 */ /* 0x000fc800078efcff */
[----:B------:R-:W-:-:S04]  /*32cc0*/  LOP3.LUT R22, R22, 0xfffffffe, RZ, 0xc0, !PT ;  /* 0xfffffffe16167812 */ /* 0x000fc800078ec0ff */
[----:B------:R-:W-:-:S04]  /*32cd0*/  LOP3.LUT R22, R22, 0xfffffff7, RZ, 0xc0, !PT ;  /* 0xfffffff716167812 */ /* 0x000fc800078ec0ff */
[----:B------:R-:W-:-:S04]  /*32ce0*/  @P3 LOP3.LUT R22, R22, 0x8, RZ, 0xfc, !PT ;  /* 0x0000000816163812 */ /* 0x000fc800078efcff */
[----:B------:R-:W-:-:S04]  /*32cf0*/  @P0 LOP3.LUT R22, R22, 0x1, RZ, 0xfc, !PT ;  /* 0x0000000116160812 */ /* 0x000fc800078efcff */
[----:B------:R-:W-:Y:S01]  /*32d00*/  LOP3.LUT R22, R22, 0xfffffffb, RZ, 0xc0, !PT ;  /* 0xfffffffb16167812 */ /* 0x000fe200078ec0ff */
[----:B---3--:R0:W-:Y:S02]  /*32d10*/  STL [R1+0x458], R11 ;  /* 0x0004580b01007387 */ /* 0x0081e40000100800 */
[----:B0-----:R-:W-:-:S04]  /*32d20*/  LOP3.LUT R11, R20, 0xc0, RZ, 0xfc, !PT ;  /* 0x000000c0140b7812 */ /* 0x001fc800078efcff */
[----:B------:R-:W-:-:S13]  /*32d30*/  ISETP.GE.AND P1, PT, R11, UR4, PT ;  /* 0x000000040b007c0c */ /* 0x000fda000bf26270 */
[----:B------:R-:W-:Y:S01]  /*32d40*/  @P1 LOP3.LUT R22, R22, 0x4, RZ, 0xfc, !PT ;  /* 0x0000000416161812 */ /* 0x000fe200078efcff */
[----:B------:R-:W-:Y:S06]  /*32d50*/  BRA.DIV UR5, `(.L_x_4106) ;  /* 0x0000006205ec7947 */ /* 0x000fec000b800000 */
.L_x_4255:
[----:B------:R-:W-:Y:S02]  /*32d60*/  SEL R2, RZ, 0x1, P0 ;  /* 0x00000001ff027807 */ /* 0x000fe40000000000 */
[----:B------:R-:W-:-:S03]  /*32d70*/  SHF.R.S32.HI R29, RZ, 0x1f, R18 ;  /* 0x0000001fff1d7819 */ /* 0x000fc60000011412 */
[----:B------:R0:W-:Y:S01]  /*32d80*/  STL [R1+0x49c], R2 ;  /* 0x00049c0201007387 */ /* 0x0001e20000100800 */
[----:B------:R-:W-:Y:S05]  /*32d90*/  @!P2 BRA `(.L_x_4107) ;  /* 0x000000000004a947 */ /* 0x000fea0003800000 */
[----:B------:R-:W-:Y:S01]  /*32da0*/  BPT.TRAP 0x1 ;  /* 0x000000040000795c */ /* 0x000fe20000300000 */
.L_x_4107:
[----:B--2---:R-:W-:Y:S01]  /*32db0*/  IMAD R31, R0, -0x60, R17 ;  /* 0xffffffa0001f7824 */ /* 0x004fe200078e0211 */
[----:B------:R-:W-:Y:S01]  /*32dc0*/  SHF.L.U32 R0, R27, 0x1f, RZ ;  /* 0x0000001f1b007819 */ /* 0x000fe200000006ff */
[----:B------:R-:W-:Y:S01]  /*32dd0*/  IMAD R17, R25, 0x8, R23 ;  /* 0x0000000819117824 */ /* 0x000fe200078e0217 */
[----:B------:R-:W-:Y:S03]  /*32de0*/  BSSY B0, `(.L_x_4108) ;  /* 0x0000003000007945 */ /* 0x000fe60003800000 */
[----:B------:R-:W1:Y:S02]  /*32df0*/  SYNCS.PHASECHK.TRANS64.TRYWAIT P0, [R17+URZ+0x32440], R0 ;  /* 0x03244000110075a7 */ /* 0x000e64000800017f */
[----:B-1----:R-:W-:Y:S05]  /*32e00*/  @!P0 BRA `(.L_x_4109) ;  /* 0x0000006000f48947 */ /* 0x002fea0003800000 */
.L_x_4256:
[----:B------:R-:W-:Y:S05]  /*32e10*/  BSYNC B0 ;  /* 0x0000000000007941 */ /* 0x000fea0003800000 */
.L_x_4108:
[----:B0-----:R-:W1:Y:S01]  /*32e20*/  LDL R2, [R1+0x45c] ;  /* 0x00045c0001027983 */ /* 0x001e620000100800 */
[----:B------:R-:W-:-:S03]  /*32e30*/  ULDC.64 UR4, c[0x0][0x300] ;  /* 0x0000c00000047ab9 */ /* 0x000fc60000000a00 */
[----:B------:R-:W2:Y:S01]  /*32e40*/  LDL R4, [R1+0x458] ;  /* 0x0004580001047983 */ /* 0x000ea20000100800 */
[----:B------:R-:W-:Y:S02]  /*32e50*/  LOP3.LUT R22, R22, 0xfffffffd, RZ, 0xc0, !PT ;  /* 0xfffffffd16167812 */ /* 0x000fe400078ec0ff */
[----:B-1----:R-:W-:Y:S02]  /*32e60*/  SHF.R.S32.HI R0, RZ, 0x1f, R2 ;  /* 0x0000001fff007819 */ /* 0x002fe40000011402 */
[----:B--2---:R-:W-:-:S03]  /*32e70*/  SHF.R.S32.HI R5, RZ, 0x1f, R4 ;  /* 0x0000001fff057819 */ /* 0x004fc60000011404 */
        /* <DEDUP_REMOVED lines=85> */
.L_x_4270:
        /* <DEDUP_REMOVED lines=10> */
.L_x_4111:
        /* <DEDUP_REMOVED lines=11> */
.L_x_4112:
[----:B0-----:R0:W5:Y:S01]  /*33520*/  LDL R2, [R1+0x450] ;  /* 0x0004500001027983 */ /* 0x0011620000100800 */
[----:B------:R0:W-:Y:S02]  /*33530*/  SYNCS.ARRIVE.TRANS64.A1T0 RZ, [R17+URZ+0x32430], RZ ;  /* 0x032430ff11ff79a7 */ /* 0x0001e4000810003f */
[----:B------:R-:W-:Y:S05]  /*33540*/  WARPSYNC.ALL ;  /* 0x0000000000007948 */ /* 0x000fea0003800000 */
[----:B------:R-:W-:Y:S01]  /*33550*/  ULDC.64 UR4, c[0x0][0xaf8] ;  /* 0x0002be0000047ab9 */ /* 0x000fe20000000a00 */
[----:B------:R-:W-:Y:S01]  /*33560*/  VIADD R0, R23, 0x18400 ;  /* 0x0001840017007836 */ /* 0x000fe20000000000 */
[----:B------:R-:W-:Y:S01]  /*33570*/  BAR.SYNC.DEFER_BLOCKING 0x8, 0x180 ;  /* 0x0206000000007b1d */ /* 0x000fe20000010000 */
[----:B------:R-:W-:-:S03]  /*33580*/  ISETP.NE.U32.AND P0, PT, RZ, UR4, PT ;  /* 0x00000004ff007c0c */ /* 0x000fc6000bf05070 */
[----:B------:R-:W-:Y:S02]  /*33590*/  LOP3.LUT P1, RZ, R0, 0x3ff, RZ, 0xc0, !PT ;  /* 0x000003ff00ff7812 */ /* 0x000fe4000782c0ff */
[----:B------:R-:W-:Y:S01]  /*335a0*/  ISETP.NE.AND.EX P0, PT, RZ, UR5, PT, P0 ;  /* 0x00000005ff007c0c */ /* 0x000fe2000bf05300 */
[----:B------:R-:W-:Y:S01]  /*335b0*/  BSSY B6, `(.L_x_4113) ;  /* 0x0000019000067945 */ /* 0x000fe20003800000 */
[----:B------:R-:W-:Y:S02]  /*335c0*/  SHF.R.S32.HI R0, RZ, 0x1f, R19 ;  /* 0x0000001fff007819 */ /* 0x000fe40000011413 */
[----:B------:R-:W-:Y:S02]  /*335d0*/  SEL R3, R19, RZ, !P0 ;  /* 0x000000ff13037207 */ /* 0x000fe40004000000 */
[----:B------:R-:W-:-:S03]  /*335e0*/  SEL R0, R0, RZ, !P0 ;  /* 0x000000ff00007207 */ /* 0x000fc60004000000 */
[----:B------:R-:W-:Y:S04]  /*335f0*/  STL [R1+0x464], R3 ;  /* 0x0004640301007387 */ /* 0x000fe80000100800 */
[----:B------:R1:W-:Y:S02]  /*33600*/  STL [R1+0x484], R0 ;  /* 0x0004840001007387 */ /* 0x0003e40000100800 */
[----:B-1---5:R-:W-:-:S05]  /*33610*/  SHF.R.S32.HI R0, RZ, 0x1f, R2 ;  /* 0x0000001fff007819 */ /* 0x022fca0000011402 */
[----:B------:R1:W-:Y:S01]  /*33620*/  STL [R1+0x478], R0 ;  /* 0x0004780001007387 */ /* 0x0003e20000100800 */
[----:B------:R-:W-:Y:S05]  /*33630*/  @!P1 BRA `(.L_x_4114) ;  /* 0x0000000000409947 */ /* 0x000fea0003800000 */
[----:B------:R-:W-:Y:S01]  /*33640*/  MOV R2, 0x0 ;  /* 0x0000000000027802 */ /* 0x000fe20000000f00 */
[----:B------:R-:W-:Y:S01]  /*33650*/  ULDC.64 UR4, c[0x4][0x98] ;  /* 0x0100260000047ab9 */ /* 0x000fe20000000a00 */
[----:B------:R-:W-:Y:S01]  /*33660*/  ULDC.64 UR6, c[0x4][0xa0] ;  /* 0x0100280000067ab9 */ /* 0x000fe20000000a00 */
[----:B------:R-:W-:Y:S01]  /*33670*/  ULDC.64 UR8, c[0x4][0x20] ;  /* 0x0100080000087ab9 */ /* 0x000fe20000000a00 */
[----:B------:R-:W-:Y:S02]  /*33680*/  IMAD.U32 R4, RZ, RZ, UR4 ;  /* 0x00000004ff047e24 */ /* 0x000fe4000f8e00ff */
[----:B------:R-:W2:Y:S01]  /*33690*/  LDC.64 R2, c[0x4][R2] ;  /* 0x0100000002027b82 */ /* 0x000ea20000000a00 */
        /* <DEDUP_REMOVED lines=10> */
.L_x_4114:
[----:B------:R-:W-:Y:S05]  /*33740*/  BSYNC B6 ;  /* 0x0000000000067941 */ /* 0x000fea0003800000 */
.L_x_4113:
[----:B------:R-:W2:Y:S01]  /*33750*/  LDL R21, [R1+0x450] ;  /* 0x0004500001157983 */ /* 0x000ea20000100800 */
[----:B------:R-:W3:Y:S01]  /*33760*/  LDC R6, c[0x0][0x448] ;  /* 0x00011200ff067b82 */ /* 0x000ee20000000800 */
[----:B------:R-:W-:Y:S02]  /*33770*/  ULDC.64 UR4, c[0x0][0x298] ;  /* 0x0000a60000047ab9 */ /* 0x000fe40000000a00 */
[----:B------:R-:W4:Y:S04]  /*33780*/  LDL R20, [R1+0x484] ;  /* 0x0004840001147983 */ /* 0x000f280000100800 */
[----:B-1----:R-:W4:Y:S04]  /*33790*/  LDL R0, [R1+0x478] ;  /* 0x0004780001007983 */ /* 0x002f280000100800 */
[----:B------:R1:W5:Y:S01]  /*337a0*/  LDL R9, [R1+0x454] ;  /* 0x0004540001097983 */ /* 0x0003620000100800 */
[----:B------:R-:W0:Y:S01]  /*337b0*/  S2R R2, SR_TID.X ;  /* 0x0000000000027919 */ /* 0x000e220000002100 */
[----:B---3--:R-:W-:-:S13]  /*337c0*/  ISETP.NE.AND P0, PT, R6, 0x1, PT ;  /* 0x000000010600780c */ /* 0x008fda0003f05270 */
[----:B------:R-:W3:Y:S01]  /*337d0*/  @P0 LDC R3, c[0x0][0x450] ;  /* 0x00011400ff030b82 */ /* 0x000ee20000000800 */
[----:B0-----:R-:W-:-:S04]  /*337e0*/  LOP3.LUT R2, R2, 0x7f, RZ, 0xc0, !PT ;  /* 0x0000007f02027812 */ /* 0x001fc800078ec0ff */
[----:B------:R-:W-:Y:S01]  /*337f0*/  SHF.R.U32.HI R2, RZ, 0x3, R2 ;  /* 0x00000003ff027819 */ /* 0x000fe20000011602 */
[----:B--2---:R-:W-:Y:S02]  /*33800*/  IMAD.MOV.U32 R5, RZ, RZ, R21 ;  /* 0x000000ffff057224 */ /* 0x004fe400078e0015 */
[----:B----4-:R-:W-:Y:S02]  /*33810*/  IMAD.MOV.U32 R21, RZ, RZ, R20 ;  /* 0x000000ffff157224 */ /* 0x010fe400078e0014 */
[----:B------:R-:W2:Y:S01]  /*33820*/  LDL R20, [R1+0x464] ;  /* 0x0004640001147983 */ /* 0x000ea20000100800 */
[----:B------:R-:W-:Y:S02]  /*33830*/  IMAD.MOV.U32 R4, RZ, RZ, R0 ;  /* 0x000000ffff047224 */ /* 0x000fe400078e0000 */
[----:B------:R-:W0:Y:S02]  /*33840*/  S2R R0, SR_TID.X ;  /* 0x0000000000007919 */ /* 0x000e240000002100 */
[----:B0-----:R-:W-:-:S05]  /*33850*/  IMAD.SHL.U32 R0, R0, 0x10, RZ ;  /* 0x0000001000007824 */ /* 0x001fca00078e00ff */
[----:B------:R-:W-:Y:S02]  /*33860*/  LOP3.LUT R0, R2, 0x70, R0, 0xf8, !PT ;  /* 0x0000007002007812 */ /* 0x000fe400078ef800 */
[----:B------:R-:W0:Y:S03]  /*33870*/  @P0 LDC R2, c[0x0][0x44c] ;  /* 0x00011300ff020b82 */ /* 0x000e260000000800 */
[----:B------:R-:W-:Y:S02]  /*33880*/  IMAD.IADD R37, R0, 0x1, R36 ;  /* 0x0000000100257824 */ /* 0x000fe400078e0224 */
[----:B------:R-:W-:Y:S02]  /*33890*/  IMAD R4, R4, UR4, RZ ;  /* 0x0000000404047c24 */ /* 0x000fe4000f8e02ff */
[----:B------:R-:W-:Y:S02]  /*338a0*/  IMAD.MOV.U32 R0, RZ, RZ, R37 ;  /* 0x000000ffff007224 */ /* 0x000fe400078e0025 */
[----:B------:R-:W-:-:S02]  /*338b0*/  IMAD R4, R5, UR5, R4 ;  /* 0x0000000505047c24 */ /* 0x000fc4000f8e0204 */
[----:B0-----:R-:W-:-:S05]  /*338c0*/  @P0 IMAD.HI.U32 R2, R37, R2, RZ ;  /* 0x0000000225020227 */ /* 0x001fca00078e00ff */
[----:B---3--:R-:W-:Y:S01]  /*338d0*/  @P0 SHF.R.U32.HI R0, RZ, R3, R2 ;  /* 0x00000003ff000219 */ /* 0x008fe20000011602 */
        /* <DEDUP_REMOVED lines=9> */
[----:B------:R-:W0:Y:S02]  /*33970*/  S2R R5, SR_TID.X ;  /* 0x0000000000057919 */ /* 0x000e240000002100 */
[----:B0-----:R-:W-:-:S05]  /*33980*/  IMAD.SHL.U32 R7, R5, 0x8, RZ ;  /* 0x0000000805077824 */ /* 0x001fca00078e00ff */
[----:B------:R-:W-:Y:S01]  /*33990*/  LOP3.LUT R7, R7, 0x38, RZ, 0xc0, !PT ;  /* 0x0000003807077812 */ /* 0x000fe200078ec0ff */
[C---:B--2---:R-:W-:Y:S02]  /*339a0*/  IMAD R4, R20.reuse, UR5, R4 ;  /* 0x0000000514047c24 */ /* 0x044fe4000f8e0204 */
[----:B------:R-:W-:Y:S01]  /*339b0*/  IMAD.WIDE.U32 R2, R20, UR4, R2 ;  /* 0x0000000414027c25 */ /* 0x000fe2000f8e0002 */
        /* <DEDUP_REMOVED lines=23> */
[----:B-1----:R-:W-:Y:S10]  /*33b30*/  BRA.DIV UR5, `(.L_x_4115) ;  /* 0x0000005e05bc7947 */ /* 0x002ff4000b800000 */
[----:B------:R-:W0:Y:S01]  /*33b40*/  SHFL.IDX PT, R5, R0, RZ, 0x181f ;  /* 0x00181fff00057589 */ /* 0x000e2200000e0000 */
[----:B-----5:R-:W-:Y:S02]  /*33b50*/  IMAD R2, R9, R6, RZ ;  /* 0x0000000609027224 */ /* 0x020fe400078e02ff */
[----:B------:R-:W-:Y:S01]  /*33b60*/  IMAD.IADD R36, R8, 0x1, R36 ;  /* 0x0000000108247824 */ /* 0x000fe200078e0224 */
[----:B------:R-:W1:Y:S03]  /*33b70*/  SHFL.IDX PT, R4, R3, RZ, 0x181f ;  /* 0x00181fff03047589 */ /* 0x000e6600000e0000 */
[C---:B------:R-:W-:Y:S01]  /*33b80*/  VIADD R6, R36.reuse, 0x10 ;  /* 0x0000001024067836 */ /* 0x040fe20000000000 */
[C---:B------:R-:W-:Y:S01]  /*33b90*/  ISETP.GE.AND P0, PT, R36.reuse, R2, PT ;  /* 0x000000022400720c */ /* 0x040fe20003f06270 */
[----:B------:R-:W-:-:S03]  /*33ba0*/  VIADD R8, R36, 0x30 ;  /* 0x0000003024087836 */ /* 0x000fc60000000000 */
[----:B------:R2:W-:Y:S04]  /*33bb0*/  STL [R1+0x468], R6 ;  /* 0x0004680601007387 */ /* 0x0005e80000100800 */
[----:B------:R-:W-:Y:S05]  /*33bc0*/  STL [R1+0x470], R8 ;  /* 0x0004700801007387 */ /* 0x000fea0000100800 */
        /* <DEDUP_REMOVED lines=22> */
[----:B0-----:R-:W-:-:S05]  /*33d30*/  @!P0 LEA R5, P2, R7, R5, 0x1 ;  /* 0x0000000507058211 */ /* 0x001fca00078408ff */
[----:B-1----:R-:W-:-:S05]  /*33d40*/  @!P0 IMAD.X R4, RZ, RZ, R4, P2 ;  /* 0x000000ffff048224 */ /* 0x002fca00010e0604 */
        /* <DEDUP_REMOVED lines=47> */
.L_x_4287:
[----:B0-2---:R-:W-:-:S05]  /*34040*/  VIADD R4, R36, 0x70 ;  /* 0x0000007024047836 */ /* 0x005fca0000000000 */
        /* <DEDUP_REMOVED lines=10> */
.L_x_4116:
        /* <DEDUP_REMOVED lines=27> */
[----:B0-----:R-:W-:Y:S05]  /*342a0*/  CALL.ABS.NOINC R2 ;  /* 0x0000000002007343 */ /* 0x001fea0003c00000 */
.L_x_4118:
[----:B------:R-:W-:Y:S05]  /*342b0*/  BSYNC B6 ;  /* 0x0000000000067941 */ /* 0x000fea0003800000 */
.L_x_4117:
[----:B------:R-:W2:Y:S01]  /*342c0*/  LDL.LU R0, [R1+0x478] ;  /* 0x0004780001007983 */ /* 0x000ea20000300800 */
[----:B------:R-:W1:Y:S01]  /*342d0*/  LDC R6, c[0x0][0x448] ;  /* 0x00011200ff067b82 */ /* 0x000e620000000800 */
[----:B------:R-:W-:Y:S02]  /*342e0*/  ULDC.64 UR4, c[0x0][0x398] ;  /* 0x0000e60000047ab9 */ /* 0x000fe40000000a00 */
[----:B0-----:R-:W3:Y:S04]  /*342f0*/  LDL.LU R2, [R1+0x450] ;  /* 0x0004500001027983 */ /* 0x001ee80000300800 */
[----:B------:R-:W4:Y:S04]  /*34300*/  LDL.LU R21, [R1+0x484] ;  /* 0x0004840001157983 */ /* 0x000f280000300800 */
[----:B------:R-:W5:Y:S01]  /*34310*/  LDL.LU R20, [R1+0x464] ;  /* 0x0004640001147983 */ /* 0x000f620000300800 */
[----:B------:R-:W-:Y:S01]  /*34320*/  IMAD.MOV.U32 R4, RZ, RZ, R37 ;  /* 0x000000ffff047224 */ /* 0x000fe200078e0025 */
[----:B------:R-:W0:Y:S01]  /*34330*/  S2R R8, SR_TID.X ;  /* 0x0000000000087919 */ /* 0x000e220000002100 */
[----:B-1----:R-:W-:-:S13]  /*34340*/  ISETP.NE.AND P0, PT, R6, 0x1, PT ;  /* 0x000000010600780c */ /* 0x002fda0003f05270 */
[----:B------:R-:W1:Y:S01]  /*34350*/  @P0 LDC R5, c[0x0][0x450] ;  /* 0x00011400ff050b82 */ /* 0x000e620000000800 */
[----:B0-----:R-:W-:-:S05]  /*34360*/  IMAD.SHL.U32 R7, R8, 0x8, RZ ;  /* 0x0000000808077824 */ /* 0x001fca00078e00ff */
[----:B------:R-:W-:Y:S01]  /*34370*/  LOP3.LUT R7, R7, 0x38, RZ, 0xc0, !PT ;  /* 0x0000003807077812 */ /* 0x000fe200078ec0ff */
[----:B--2---:R-:W-:-:S04]  /*34380*/  IMAD R0, R0, UR4, RZ ;  /* 0x0000000400007c24 */ /* 0x004fc8000f8e02ff */
[C---:B---3--:R-:W-:Y:S02]  /*34390*/  IMAD R0, R2.reuse, UR5, R0 ;  /* 0x0000000502007c24 */ /* 0x048fe4000f8e0200 */
        /* <DEDUP_REMOVED lines=8> */
[----:B----4-:R-:W-:Y:S02]  /*34420*/  IMAD R0, R21, UR4, RZ ;  /* 0x0000000415007c24 */ /* 0x010fe4000f8e02ff */
[----:B-----5:R-:W-:-:S04]  /*34430*/  IMAD.WIDE.U32 R2, R20, UR4, R2 ;  /* 0x0000000414027c25 */ /* 0x020fc8000f8e0002 */
[----:B------:R-:W-:Y:S01]  /*34440*/  IMAD R0, R20, UR5, R0 ;  /* 0x0000000514007c24 */ /* 0x000fe2000f8e0200 */
[----:B------:R-:W-:Y:S01]  /*34450*/  ULDC.64 UR4, c[0x0][0x3d0] ;  /* 0x0000f40000047ab9 */ /* 0x000fe20000000a00 */
[----:B------:R-:W-:Y:S02]  /*34460*/  IMAD.SHL.U32 R20, R8, 0x8, RZ ;  /* 0x0000000808147824 */ /* 0x000fe400078e00ff */
[----:B------:R-:W-:Y:S02]  /*34470*/  IMAD.IADD R3, R3, 0x1, R0 ;  /* 0x0000000103037824 */ /* 0x000fe400078e0200 */
[----:B------:R-:W0:Y:S01]  /*34480*/  @P0 LDC R0, c[0x0][0x44c] ;  /* 0x00011300ff000b82 */ /* 0x000e220000000800 */
[----:B------:R-:W-:-:S04]  /*34490*/  LOP3.LUT R20, R20, 0x38, RZ, 0xc0, !PT ;  /* 0x0000003814147812 */ /* 0x000fc800078ec0ff */
[C---:B------:R-:W-:Y:S02]  /*344a0*/  LOP3.LUT R10, R20.reuse, 0x40, RZ, 0xfc, !PT ;  /* 0x00000040140a7812 */ /* 0x040fe400078efcff */
[C---:B------:R-:W-:Y:S02]  /*344b0*/  LOP3.LUT R9, R20.reuse, 0x80, RZ, 0xfc, !PT ;  /* 0x0000008014097812 */ /* 0x040fe400078efcff */
[----:B------:R-:W-:Y:S01]  /*344c0*/  LOP3.LUT R8, R20, 0xc0, RZ, 0xfc, !PT ;  /* 0x000000c014087812 */ /* 0x000fe200078efcff */
[----:B0-----:R-:W-:-:S05]  /*344d0*/  @P0 IMAD.HI.U32 R0, R37, R0, RZ ;  /* 0x0000000025000227 */ /* 0x001fca00078e00ff */
[----:B-1----:R-:W-:-:S04]  /*344e0*/  @P0 SHF.R.U32.HI R4, RZ, R5, R0 ;  /* 0x00000005ff040219 */ /* 0x002fc80000011600 */
        /* <DEDUP_REMOVED lines=27> */
[----:B------:R-:W-:Y:S01]  /*346a0*/  SHFL.IDX PT, R2, R0, RZ, 0x181f ;  /* 0x00181fff00027589 */ /* 0x000fe200000e0000 */
[----:B--2---:R-:W-:-:S03]  /*346b0*/  IMAD.MOV.U32 R11, RZ, RZ, R3 ;  /* 0x000000ffff0b7224 */ /* 0x004fc600078e0003 */
[----:B------:R-:W0:Y:S01]  /*346c0*/  SHFL.IDX PT, R3, R4, RZ, 0x181f ;  /* 0x00181fff04037589 */ /* 0x000e2200000e0000 */
[----:B---3--:R-:W-:-:S03]  /*346d0*/  IMAD R5, R10, R6, RZ ;  /* 0x000000060a057224 */ /* 0x008fc600078e02ff */
[----:B------:R-:W2:Y:S02]  /*346e0*/  LDL.LU R10, [R1+0x474] ;  /* 0x00047400010a7983 */ /* 0x000ea40000300800 */
[----:B------:R-:W-:-:S13]  /*346f0*/  ISETP.GE.AND P0, PT, R36, R5, PT ;  /* 0x000000052400720c */ /* 0x000fda0003f06270 */
[----:B0-----:R-:W-:-:S05]  /*34700*/  @!P0 LEA R3, P6, R7, R3, 0x1 ;  /* 0x0000000307038211 */ /* 0x001fca00078c08ff */
[----:B------:R-:W-:-:S05]  /*34710*/  @!P0 IMAD.X R2, RZ, RZ, R2, P6 ;  /* 0x000000ffff028224 */ /* 0x000fca00030e0602 */
[----:B------:R-:W-:-:S04]  /*34720*/  @!P0 LOP3.LUT R3, R3, R2, RZ, 0x3c, !PT ;  /* 0x0000000203038212 */ /* 0x000fc800078e3cff */
[----:B------:R-:W-:-:S04]  /*34730*/  @!P0 LOP3.LUT R2, R3, R2, RZ, 0x3c, !PT ;  /* 0x0000000203028212 */ /* 0x000fc800078e3cff */
[----:B------:R-:W-:-:S05]  /*34740*/  @!P0 LOP3.LUT R3, R3, R2, RZ, 0x3c, !PT ;  /* 0x0000000203038212 */ /* 0x000fca00078e3cff */
[----:B------:R-:W-:Y:S01]  /*34750*/  @!PT LDS RZ, [RZ] ;  /* 0x00000000fffff984 */ /* 0x000fe20000000800 */
[----:B------:R-:W-:Y:S04]  /*34760*/  @!P0 LDGSTS.E.BYPASS.LTC128B.128 [R26+0x22400], desc[UR44][R2.64], !P4 ;  /* 0x22400000021a8fae */ /* 0x000fe8000e101d6c */
[----:B------:R-:W-:Y:S04]  /*34770*/  @!P0 LDGSTS.E.BYPASS.LTC128B.128 [R26+0x26400], desc[UR44][R2.64+0x80], !P3 ;  /* 0x26400080021a8fae */ /* 0x000fe8000d901d6c */
[----:B------:R-:W-:Y:S04]  /*34780*/  @!P0 LDGSTS.E.BYPASS.LTC128B.128 [R26+0x2a400], desc[UR44][R2.64+0x100], !P2 ;  /* 0x2a400100021a8fae */ /* 0x000fe8000d101d6c */
[----:B------:R0:W-:Y:S01]  /*34790*/  @!P0 LDGSTS.E.BYPASS.LTC128B.128 [R26+0x2e400], desc[UR44][R2.64+0x180], !P1 ;  /* 0x2e400180021a8fae */ /* 0x0001e2000c901d6c */
[----:B----4-:R-:W-:-:S03]  /*347a0*/  ISETP.GE.AND P0, PT, R9, R5, PT ;  /* 0x000000050900720c */ /* 0x010fc60003f06270 */
[----:B------:R-:W3:Y:S04]  /*347b0*/  LDL.LU R9, [R1+0x47c] ;  /* 0x00047c0001097983 */ /* 0x000ee80000300800 */
[----:B0-----:R-:W0:Y:S04]  /*347c0*/  SHFL.IDX PT, R2, R4, 0x1, 0x181f ;  /* 0x00381f0004027f89 */ /* 0x001e2800000e0000 */
[----:B------:R-:W1:Y:S02]  /*347d0*/  SHFL.IDX PT, R6, R0, 0x1, 0x181f ;  /* 0x00381f0000067f89 */ /* 0x000e6400000e0000 */
[----:B0-----:R-:W-:-:S05]  /*347e0*/  @!P0 LEA R2, P6, R7, R2, 0x1 ;  /* 0x0000000207028211 */ /* 0x001fca00078c08ff */
[----:B-1----:R-:W-:-:S05]  /*347f0*/  @!P0 IMAD.X R3, RZ, RZ, R6, P6 ;  /* 0x000000ffff038224 */ /* 0x002fca00030e0606 */
[----:B------:R-:W-:Y:S04]  /*34800*/  @!P0 LDGSTS.E.BYPASS.LTC128B.128 [R26+0x22c00], desc[UR44][R2.64], !P4 ;  /* 0x22c00000021a8fae */ /* 0x000fe8000e101d6c */
[----:B------:R-:W-:Y:S04]  /*34810*/  @!P0 LDGSTS.E.BYPASS.LTC128B.128 [R26+0x26c00], desc[UR44][R2.64+0x80], !P3 ;  /* 0x26c00080021a8fae */ /* 0x000fe8000d901d6c */
[----:B------:R-:W-:Y:S04]  /*34820*/  @!P0 LDGSTS.E.BYPASS.LTC128B.128 [R26+0x2ac00], desc[UR44][R2.64+0x100], !P2 ;  /* 0x2ac00100021a8fae */ /* 0x000fe8000d101d6c */
[----:B------:R0:W-:Y:S01]  /*34830*/  @!P0 LDGSTS.E.BYPASS.LTC128B.128 [R26+0x2ec00], desc[UR44][R2.64+0x180], !P1 ;  /* 0x2ec00180021a8fae */ /* 0x0001e2000c901d6c */
[----:B-----5:R-:W-:-:S03]  /*34840*/  ISETP.GE.AND P0, PT, R8, R5, PT ;  /* 0x000000050800720c */ /* 0x020fc60003f06270 */
[----:B------:R-:W4:Y:S04]  /*34850*/  LDL.LU R8, [R1+0x480] ;  /* 0x0004800001087983 */ /* 0x000f280000300800 */
[----:B0-----:R-:W0:Y:S04]  /*34860*/  SHFL.IDX PT, R2, R4, 0x2, 0x181f ;  /* 0x00581f0004027f89 */ /* 0x001e2800000e0000 */
[----:B------:R-:W1:Y:S02]  /*34870*/  SHFL.IDX PT, R6, R0, 0x2, 0x181f ;  /* 0x00581f0000067f89 */ /* 0x000e6400000e0000 */
[----:B0-----:R-:W-:-:S05]  /*34880*/  @!P0 LEA R2, P6, R7, R2, 0x1 ;  /* 0x0000000207028211 */ /* 0x001fca00078c08ff */
[----:B-1----:R-:W-:-:S05]  /*34890*/  @!P0 IMAD.X R3, RZ, RZ, R6, P6 ;  /* 0x000000ffff038224 */ /* 0x002fca00030e0606 */
        /* <DEDUP_REMOVED lines=33> */
[----:B----4-:R-:W-:-:S13]  /*34ab0*/  ISETP.GE.AND P0, PT, R8, R5, PT ;  /* 0x000000050800720c */ /* 0x010fda0003f06270 */
        /* <DEDUP_REMOVED lines=8> */
.L_x_4305:
        /* <DEDUP_REMOVED lines=13> */
.L_x_4121:
[----:B------:R-:W-:Y:S05]  /*34c10*/  BSYNC B0 ;  /* 0x0000000000007941 */ /* 0x000fea0003800000 */
.L_x_4120:
[----:B------:R-:W-:Y:S01]  /*34c20*/  NOP ;  /* 0x0000000000007918 */ /* 0x000fe20000000000 */
[----:B------:R-:W-:-:S13]  /*34c30*/  PLOP3.LUT P0, PT, PT, PT, PT, 0x80, 0x0 ;  /* 0x000000000000781c */ /* 0x000fda0003f0f070 */
.L_x_4122:
[----:B------:R-:W-:Y:S02]  /*34c40*/  PLOP3.LUT P1, PT, P1, P0, PT, 0xa2, 0x0 ;  /* 0x000000000000781c */ /* 0x000fe40000f21472 */
[----:B------:R-:W-:-:S08]  /*34c50*/  @P0 R2UR P1, UR4, R23 ;  /* 0x00000000170402ca */ /* 0x000fd00000020000 */
[----:B------:R-:W-:-:S05]  /*34c60*/  @P0 PLOP3.LUT P0, PT, P1, PT, PT, 0x80, 0x0 ;  /* 0x000000000000081c */ /* 0x000fca0000f0f070 */
[----:B------:R-:W-:Y:S01]  /*34c70*/  @!P1 SYNCS.ARRIVE.TRANS64.RED.A0T1 RZ, [UR4+0x32410], RZ ;  /* 0x032410ffffff99a7 */ /* 0x000fe20008200404 */
[----:B------:R-:W-:Y:S07]  /*34c80*/  @!P1 ARRIVES.LDGSTSBAR.64.TRANSCNT [UR4+0x32410] ;  /* 0x03241000ff0099b0 */ /* 0x000fee0008000a84 */
[----:B------:R-:W-:Y:S05]  /*34c90*/  @P0 BRA.U.ANY `(.L_x_4122) ;  /* 0xfffffffd00e80947 */ /* 0x000fea000393ffff */
[----:B01----:R-:W3:Y:S02]  /*34ca0*/  LDL.LU R2, [R1+0x48c] ;  /* 0x00048c0001027983 */ /* 0x003ee40000300800 */
        /* <DEDUP_REMOVED lines=11> */
.L_x_4306:
[----:B------:R-:W-:Y:S05]  /*34d60*/  BSYNC B0 ;  /* 0x0000000000007941 */ /* 0x000fea0003800000 */
.L_x_4123:
[----:B------:R-:W-:-:S05]  /*34d70*/  IMAD.U32 R2, RZ, RZ, UR40 ;  /* 0x00000028ff027e24 */ /* 0x000fca000f8e00ff */
[----:B------:R-:W-:-:S13]  /*34d80*/  ISETP.NE.AND P0, PT, R2, 0x3, PT ;  /* 0x000000030200780c */ /* 0x000fda0003f05270 */
[----:B------:R-:W-:Y:S05]  /*34d90*/  @!P0 BRA `(.L_x_4125) ;  /* 0x0000000000048947 */ /* 0x000fea0003800000 */
[----:B------:R-:W-:Y:S01]  /*34da0*/  BPT.TRAP 0x1 ;  /* 0x000000040000795c */ /* 0x000fe20000300000 */
.L_x_4125:
[----:B0-----:R-:W-:Y:S01]  /*34db0*/  SHF.L.U32 R0, R27, 0x1f, RZ ;  /* 0x0000001f1b007819 */ /* 0x001fe200000006ff */
[----:B------:R-:W-:Y:S03]  /*34dc0*/  BSSY B0, `(.L_x_4126) ;  /* 0x0000003000007945 */ /* 0x000fe60003800000 */
[----:B------:R-:W0:Y:S02]  /*34dd0*/  SYNCS.PHASECHK.TRANS64.TRYWAIT P0, [R17+URZ+0x32460], R0 ;  /* 0x03246000110075a7 */ /* 0x000e24000800017f */
[----:B0-----:R-:W-:Y:S05]  /*34de0*/  @!P0 BRA `(.L_x_4127) ;  /* 0x0000006400348947 */ /* 0x001fea0003800000 */
.L_x_4307:
[----:B------:R-:W-:Y:S05]  /*34df0*/  BSYNC B0 ;  /* 0x0000000000007941 */ /* 0x000fea0003800000 */
.L_x_4126:
[----:B------:R-:W0:Y:S01]  /*34e00*/  LDL.LU R3, [R1+0x494] ;  /* 0x0004940001037983 */ /* 0x000e220000300800 */
[----:B------:R-:W-:-:S03]  /*34e10*/  ULDC.64 UR4, c[0x0][0x328] ;  /* 0x0000ca0000047ab9 */ /* 0x000fc60000000a00 */
[----:B------:R-:W3:Y:S04]  /*34e20*/  LDL.LU R2, [R1+0x45c] ;  /* 0x00045c0001027983 */ /* 0x000ee80000300800 */
[----:B------:R-:W4:Y:S04]  /*34e30*/  LDL.LU R7, [R1+0x498] ;  /* 0x0004980001077983 */ /* 0x000f280000300800 */
[----:B--2---:R-:W2:Y:S04]  /*34e40*/  LDL.LU R6, [R1+0x458] ;  /* 0x0004580001067983 */ /* 0x004ea80000300800 */
[----:B------:R-:W5:Y:S01]  /*34e50*/  LDL.LU R4, [R1+0x49c] ;  /* 0x00049c0001047983 */ /* 0x000f620000300800 */
[----:B------:R-:W-:-:S02]  /*34e60*/  LOP3.LUT P3, RZ, R22, 0x10, RZ, 0xc0, !PT ;  /* 0x0000001016ff7812 */ /* 0x000fc4000786c0ff */
[C---:B------:R-:W-:Y:S02]  /*34e70*/  LOP3.LUT P2, RZ, R22.reuse, 0x8, RZ, 0xc0, !PT ;  /* 0x0000000816ff7812 */ /* 0x040fe4000784c0ff */
[C---:B------:R-:W-:Y:S02]  /*34e80*/  LOP3.LUT P1, RZ, R22.reuse, 0x4, RZ, 0xc0, !PT ;  /* 0x0000000416ff7812 */ /* 0x040fe4000782c0ff */
[----:B------:R-:W-:Y:S01]  /*34e90*/  LOP3.LUT P4, RZ, R22, 0x1, RZ, 0xc0, !PT ;  /* 0x0000000116ff7812 */ /* 0x000fe2000788c0ff */
[----:B0-----:R-:W-:-:S04]  /*34ea0*/  IMAD R0, R3, UR4, RZ ;  /* 0x0000000403007c24 */ /* 0x001fc8000f8e02ff */
[C---:B---3--:R-:W-:Y:S02]  /*34eb0*/  IMAD R5, R2.reuse, UR5, R0 ;  /* 0x0000000502057c24 */ /* 0x048fe4000f8e0200 */
[----:B------:R-:W-:Y:S01]  /*34ec0*/  IMAD.WIDE.U32 R2, R2, UR4, RZ ;  /* 0x0000000402027c25 */ /* 0x000fe2000f8e00ff */
[----:B------:R-:W-:-:S03]  /*34ed0*/  ULDC.64 UR4, c[0x0][0x338] ;  /* 0x0000ce0000047ab9 */ /* 0x000fc60000000a00 */
[----:B------:R-:W-:Y:S02]  /*34ee0*/  IMAD.IADD R3, R3, 0x1, R5 ;  /* 0x0000000103037824 */ /* 0x000fe400078e0205 */
[----:B----4-:R-:W-:Y:S01]  /*34ef0*/  IMAD R0, R7, UR4, RZ ;  /* 0x0000000407007c24 */ /* 0x010fe2000f8e02ff */
[----:B------:R-:W-:Y:S01]  /*34f00*/  SEL R7, RZ, 0x8, P1 ;  /* 0x00000008ff077807 */ /* 0x000fe20000800000 */
[----:B--2---:R-:W-:-:S04]  /*34f10*/  IMAD.WIDE.U32 R2, R6, UR4, R2 ;  /* 0x0000000406027c25 */ /* 0x004fc8000f8e0002 */
[----:B------:R-:W-:Y:S01]  /*34f20*/  IMAD R5, R6, UR5, R0 ;  /* 0x0000000506057c24 */ /* 0x000fe2000f8e0200 */
[----:B------:R-:W-:Y:S01]  /*34f30*/  ULDC.64 UR4, c[0x0][0x330] ;  /* 0x0000cc0000047ab9 */ /* 0x000fe20000000a00 */
[----:B------:R-:W-:Y:S02]  /*34f40*/  SEL R0, RZ, 0x2, P3 ;  /* 0x00000002ff007807 */ /* 0x000fe40001800000 */
        /* <DEDUP_REMOVED lines=84> */
.L_x_4321:
        /* <DEDUP_REMOVED lines=15> */
.L_x_4129:
        /* <DEDUP_REMOVED lines=11> */
.L_x_4130:
[----:B------:R-:W2:Y:S01]  /*35630*/  LDL.LU R2, [R1+0x490] ;  /* 0x0004900001027983 */ /* 0x000ea20000300800 */
[----:B------:R0:W-:Y:S01]  /*35640*/  SYNCS.ARRIVE.TRANS64.A1T0 RZ, [R17+URZ+0x32450], RZ ;  /* 0x032450ff11ff79a7 */ /* 0x0001e2000810003f */
[----:B------:R-:W-:Y:S01]  /*35650*/  BSSY B0, `(.L_x_4131) ;  /* 0x00000e0000007945 */ /* 0x000fe20003800000 */
[----:B--2---:R-:W-:-:S05]  /*35660*/  VIADD R10, R2, 0xfffffffe ;  /* 0xfffffffe020a7836 */ /* 0x004fca0000000000 */
[----:B------:R-:W-:-:S13]  /*35670*/  ISETP.GE.AND P0, PT, R10, R34, PT ;  /* 0x000000220a00720c */ /* 0x000fda0003f06270 */
[----:B0-----:R-:W-:Y:S05]  /*35680*/  @!P0 BRA `(.L_x_4132) ;  /* 0x0000000c00708947 */ /* 0x001fea0003800000 */
.L_x_4145:
[----:B0-----:R-:W0:Y:S01]  /*35690*/  S2R R2, SR_TID.X ;  /* 0x0000000000027919 */ /* 0x001e220000002100 */
[----:B------:R-:W1:Y:S01]  /*356a0*/  LDC R6, c[0x0][0x430] ;  /* 0x00010c00ff067b82 */ /* 0x000e620000000800 */
[----:B------:R-:W-:Y:S01]  /*356b0*/  IMAD R7, R10, 0x60, R33 ;  /* 0x000000600a077824 */ /* 0x000fe200078e0221 */
[----:B--2---:R-:W2:Y:S01]  /*356c0*/  S2R R3, SR_TID.X ;  /* 0x0000000000037919 */ /* 0x004ea20000002100 */
[----:B------:R-:W-:Y:S02]  /*356d0*/  IMAD.U32 R12, RZ, RZ, UR40 ;  /* 0x00000028ff0c7e24 */ /* 0x000fe4000f8e00ff */
[----:B------:R-:W-:Y:S01]  /*356e0*/  VIADD R25, R25, 0x1 ;  /* 0x0000000119197836 */ /* 0x000fe20000000000 */
[----:B-1----:R-:W-:Y:S02]  /*356f0*/  ISETP.NE.AND P0, PT, R6, 0x1, PT ;  /* 0x000000010600780c */ /* 0x002fe40003f05270 */
[----:B0-----:R-:W-:Y:S01]  /*35700*/  LOP3.LUT R2, R2, 0x7f, RZ, 0xc0, !PT ;  /* 0x0000007f02027812 */ /* 0x001fe200078ec0ff */
[----:B--23--:R-:W-:-:S03]  /*35710*/  IMAD.SHL.U32 R4, R3, 0x10, RZ ;  /* 0x0000001003047824 */ /* 0x00cfc600078e00ff */
        /* <DEDUP_REMOVED lines=24> */
[----:B------:R-:W-:Y:S01]  /*358a0*/  IMAD R6, R6, R3, R7 ;  /* 0x0000000306067224 */ /* 0x000fe200078e0207 */
[----:B------:R-:W-:Y:S01]  /*358b0*/  SEL R2, RZ, 0x1, P0 ;  /* 0x00000001ff027807 */ /* 0x000fe20000000000 */
[----:B------:R-:W-:Y:S01]  /*358c0*/  IMAD.MOV.U32 R3, RZ, RZ, R10 ;  /* 0x000000ffff037224 */ /* 0x000fe200078e000a */
[----:B------:R-:W-:Y:S05]  /*358d0*/  YIELD ;  /* 0x0000000000007946 */ /* 0x000fea0003800000 */
[----:B------:R-:W-:Y:S01]  /*358e0*/  SEL R25, R25, RZ, P0 ;  /* 0x000000ff19197207 */ /* 0x000fe20000000000 */
[----:B------:R-:W-:Y:S01]  /*358f0*/  VIADD R10, R10, 0xffffffff ;  /* 0xffffffff0a0a7836 */ /* 0x000fe20000000000 */
[----:B------:R-:W-:-:S02]  /*35900*/  LOP3.LUT R27, R27, R2, RZ, 0x3c, !PT ;  /* 0x000000021b1b7212 */ /* 0x000fc400078e3cff */
[----:B------:R-:W-:Y:S01]  /*35910*/  ISETP.GT.AND P2, PT, R3, R34, PT ;  /* 0x000000220300720c */ /* 0x000fe20003f44270 */
[----:B0-----:R-:W-:-:S12]  /*35920*/  @!P1 BRA `(.L_x_4133) ;  /* 0x0000000000049947 */ /* 0x001fd80003800000 */
[----:B------:R-:W-:Y:S01]  /*35930*/  BPT.TRAP 0x1 ;  /* 0x000000040000795c */ /* 0x000fe20000300000 */
.L_x_4133:
[----:B------:R-:W-:Y:S01]  /*35940*/  IMAD R4, R25, 0x8, R23 ;  /* 0x0000000819047824 */ /* 0x000fe200078e0217 */
[----:B------:R-:W-:Y:S01]  /*35950*/  SHF.L.U32 R21, R27, 0x1f, RZ ;  /* 0x0000001f1b157819 */ /* 0x000fe200000006ff */
[----:B------:R-:W-:Y:S01]  /*35960*/  BSSY B1, `(.L_x_4134) ;  /* 0x0000004000017945 */ /* 0x000fe20003800000 */
[----:B------:R-:W-:Y:S02]  /*35970*/  SHF.R.S32.HI R17, RZ, 0x1f, R6 ;  /* 0x0000001fff117819 */ /* 0x000fe40000011406 */
[----:B------:R-:W0:Y:S02]  /*35980*/  SYNCS.PHASECHK.TRANS64.TRYWAIT P0, [R4+URZ+0x32440], R21 ;  /* 0x03244015040075a7 */ /* 0x000e24000800017f */
[----:B0-----:R-:W-:Y:S05]  /*35990*/  @!P0 BRA `(.L_x_4135) ;  /* 0x00000060009c8947 */ /* 0x001fea0003800000 */
.L_x_4322:
[----:B------:R-:W-:Y:S05]  /*359a0*/  BSYNC B1 ;  /* 0x0000000000017941 */ /* 0x000fea0003800000 */
.L_x_4134:
        /* <DEDUP_REMOVED lines=52> */
.L_x_4336:
        /* <DEDUP_REMOVED lines=8> */
.L_x_4137:
        /* <DEDUP_REMOVED lines=11> */
.L_x_4138:
[----:B------:R2:W-:Y:S01]  /*35e20*/  SYNCS.ARRIVE.TRANS64.A1T0 RZ, [R4+URZ+0x32430], RZ ;  /* 0x032430ff04ff79a7 */ /* 0x0005e2000810003f */
[----:B------:R-:W-:Y:S05]  /*35e30*/  @!P3 BRA `(.L_x_4139) ;  /* 0x000000000004b947 */ /* 0x000fea0003800000 */
[----:B------:R-:W-:Y:S01]  /*35e40*/  BPT.TRAP 0x1 ;  /* 0x000000040000795c */ /* 0x000fe20000300000 */
.L_x_4139:
[----:B------:R-:W3:Y:S01]  /*35e50*/  SYNCS.PHASECHK.TRANS64.TRYWAIT P0, [R4+URZ+0x32460], R21 ;  /* 0x03246015040075a7 */ /* 0x000ee2000800017f */
[----:B------:R-:W-:Y:S04]  /*35e60*/  BSSY B1, `(.L_x_4140) ;  /* 0x0000002000017945 */ /* 0x000fe80003800000 */
[----:B---3--:R-:W-:Y:S05]  /*35e70*/  @!P0 BRA `(.L_x_4141) ;  /* 0x00000064001c8947 */ /* 0x008fea0003800000 */
.L_x_4337:
[----:B------:R-:W-:Y:S05]  /*35e80*/  BSYNC B1 ;  /* 0x0000000000017941 */ /* 0x000fea0003800000 */
.L_x_4140:
        /* <DEDUP_REMOVED lines=68> */
.L_x_4351:
        /* <DEDUP_REMOVED lines=11> */
.L_x_4143:
        /* <DEDUP_REMOVED lines=11> */
.L_x_4144:
[----:B------:R0:W-:Y:S01]  /*36430*/  SYNCS.ARRIVE.TRANS64.A1T0 RZ, [R4+URZ+0x32450], RZ ;  /* 0x032450ff04ff79a7 */ /* 0x0001e2000810003f */
[----:B------:R-:W-:Y:S05]  /*36440*/  @P2 BRA `(.L_x_4145) ;  /* 0xfffffff000902947 */ /* 0x000fea000383ffff */
.L_x_4132:
[----:B------:R-:W-:Y:S05]  /*36450*/  BSYNC B0 ;  /* 0x0000000000007941 */ /* 0x000fea0003800000 */
.L_x_4131:
        /* <DEDUP_REMOVED lines=11> */
[----:B0-23--:R-:W1:Y:S02]  /*36510*/  FLO.U32 R4, UR4 ;  /* 0x0000000400047d00 */ /* 0x00de6400080e0000 */
[----:B-1----:R-:W-:-:S06]  /*36520*/  ISETP.EQ.U32.AND P1, PT, R4, R5, PT ;  /* 0x000000050400720c */ /* 0x002fcc0003f22070 */
[----:B------:R-:W4:Y:S07]  /*36530*/  POPC R5, UR4 ;  /* 0x0000000400057d09 */ /* 0x000f2e0008000000 */
[----:B----4-:R-:W2:Y:S01]  /*36540*/  @P1 ATOMG.E.ADD.STRONG.GPU PT, R3, desc[UR44][R2.64], R5 ;  /* 0x00000005020319a8 */ /* 0x010ea200081ee1ec */
[----:B------:R-:W0:Y:S02]  /*36550*/  S2R R6, SR_LTMASK ;  /* 0x0000000000067919 */ /* 0x000e240000003900 */
[----:B0-----:R-:W-:-:S04]  /*36560*/  LOP3.LUT R6, R6, UR4, RZ, 0xc0, !PT ;  /* 0x0000000406067c12 */ /* 0x001fc8000f8ec0ff */
[----:B------:R-:W0:Y:S01]  /*36570*/  POPC R7, R6 ;  /* 0x0000000600077309 */ /* 0x000e220000000000 */
[----:B--2---:R-:W0:Y:S02]  /*36580*/  SHFL.IDX PT, R4, R3, R4, 0x1f ;  /* 0x00001f0403047589 */ /* 0x004e2400000e0000 */
[----:B0-----:R-:W-:-:S07]  /*36590*/  IADD3 R16, R4, UR39, R7 ;  /* 0x0000002704107c10 */ /* 0x001fce000fffe007 */
.L_x_4147:
[----:B------:R-:W-:Y:S05]  /*365a0*/  BSYNC B0 ;  /* 0x0000000000007941 */ /* 0x000fea0003800000 */
.L_x_4146:
[----:B------:R-:W-:Y:S02]  /*365b0*/  LOP3.LUT R27, R27, R0, RZ, 0x3c, !PT ;  /* 0x000000001b1b7212 */ /* 0x000fe400078e3cff */
[----:B------:R-:W-:-:S07]  /*365c0*/  SEL R25, R25, RZ, P0 ;  /* 0x000000ff19197207 */ /* 0x000fce0000000000 */
.L_x_4100:
[----:B------:R-:W-:Y:S05]  /*365d0*/  BSYNC B7 ;  /* 0x0000000000077941 */ /* 0x000fea0003800000 */
.L_x_4098:
[----:B------:R-:W-:-:S13]  /*365e0*/  LOP3.LUT P0, RZ, R22, 0x1000, RZ, 0xc0, !PT ;  /* 0x0000100016ff7812 */ /* 0x000fda000780c0ff */
[----:B------:R-:W-:Y:S05]  /*365f0*/  @!P0 BRA `(.L_x_4148) ;  /* 0x0000000000248947 */ /* 0x000fea0003800000 */
[----:B------:R-:W-:Y:S05]  /*36600*/  WARPSYNC.ALL ;  /* 0x0000000000007948 */ /* 0x000fea0003800000 */
[----:B------:R-:W4:Y:S08]  /*36610*/  S2UR UR5, SR_CgaCtaId ;  /* 0x00000000000579c3 */ /* 0x000f300000008800 */
[----:B------:R-:W-:Y:S06]  /*36620*/  BAR.SYNC.DEFER_BLOCKING 0x5, 0x180 ;  /* 0x0146000000007b1d */ /* 0x000fec0000010000 */
[----:B------:R-:W-:-:S02]  /*36630*/  UMOV UR4, 0x400 ;  /* 0x0000040000047882 */ /* 0x000fc40000000000 */
[----:B----4-:R-:W-:-:S06]  /*36640*/  ULEA UR4, UR5, UR4, 0x18 ;  /* 0x0000000405047291 */ /* 0x010fcc000f8ec03f */
[----:B0-----:R-:W-:-:S05]  /*36650*/  IMAD.U32 R23, RZ, RZ, UR4 ;  /* 0x00000004ff177e24 */ /* 0x001fca000f8e00ff */
[----:B------:R4:W0:Y:S01]  /*36660*/  LDS.128 R16, [R23+0x324d0] ;  /* 0x0324d00017107984 */ /* 0x0008220000000c00 */
[----:B------:R-:W-:Y:S06]  /*36670*/  BAR.ARV 0x4, 0x180 ;  /* 0x0106000000007b1d */ /* 0x000fec0000002000 */
[----:B------:R-:W-:Y:S05]  /*36680*/  BRA `(.L_x_4149) ;  /* 0x0000000800cc7947 */ /* 0x000fea0003800000 */
.L_x_4148:
        /* <DEDUP_REMOVED lines=36> */
.L_x_4361:
[----:B------:R-:W-:Y:S02]  /*368d0*/  ULDC UR4, c[0x0][0xd38] ;  /* 0x00034e0000047ab9 */ /* 0x000fe40000000800 */
[----:B------:R-:W-:-:S04]  /*368e0*/  IMAD.U32 R7, RZ, RZ, UR4 ;  /* 0x00000004ff077e24 */ /* 0x000fc8000f8e00ff */
[----:B--2---:R-:W-:-:S04]  /*368f0*/  IMAD R14, R14, R7, RZ ;  /* 0x000000070e0e7224 */ /* 0x004fc800078e02ff */
[----:B------:R-:W-:-:S05]  /*36900*/  IMAD.IADD R9, R4, 0x1, R14 ;  /* 0x0000000104097824 */ /* 0x000fca00078e020e */
[----:B------:R-:W-:-:S13]  /*36910*/  ISETP.GT.AND P6, PT, R9, R0, PT ;  /* 0x000000000900720c */ /* 0x000fda0003fc4270 */
[----:B------:R-:W-:Y:S05]  /*36920*/  @P6 BRA `(.L_x_4151) ;  /* 0x00000000009c6947 */ /* 0x000fea0003800000 */
.L_x_4156:
        /* <DEDUP_REMOVED lines=14> */
.L_x_4154:
[----:B------:R-:W-:Y:S05]  /*36a10*/  BSYNC B0 ;  /* 0x0000000000007941 */ /* 0x000fea0003800000 */
.L_x_4153:
[----:B------:R-:W-:-:S03]  /*36a20*/  UMOV UR4, 0xffffffff ;  /* 0xffffffff00047882 */ /* 0x000fc60000000000 */
[----:B------:R-:W-:Y:S05]  /*36a30*/  BRA.DIV UR4, `(.L_x_4155) ;  /* 0x00000066042c7947 */ /* 0x000fea000b800000 */
[----:B-----5:R-:W2:Y:S02]  /*36a40*/  SHFL.UP PT, R14, R5, 0x1, RZ ;  /* 0x04200000050e7989 */ /* 0x020ea400000e00ff */
[----:B--2---:R-:W-:-:S05]  /*36a50*/  SEL R14, R14, RZ, P1 ;  /* 0x000000ff0e0e7207 */ /* 0x004fca0000800000 */
[----:B-1----:R-:W-:-:S05]  /*36a60*/  IMAD.IADD R13, R5, 0x1, R14 ;  /* 0x00000001050d7824 */ /* 0x002fca00078e020e */
        /* <DEDUP_REMOVED lines=13> */
.L_x_4369:
[----:B------:R-:W-:Y:S02]  /*36b40*/  ULDC UR4, c[0x0][0xd38] ;  /* 0x00034e0000047ab9 */ /* 0x000fe40000000800 */
[----:B------:R-:W-:-:S04]  /*36b50*/  IMAD.U32 R7, RZ, RZ, UR4 ;  /* 0x00000004ff077e24 */ /* 0x000fc8000f8e00ff */
[----:B-1----:R-:W-:-:S04]  /*36b60*/  IMAD R14, R14, R7, RZ ;  /* 0x000000070e0e7224 */ /* 0x002fc800078e02ff */
[----:B------:R-:W-:-:S05]  /*36b70*/  IMAD.IADD R9, R14, 0x1, R9 ;  /* 0x000000010e097824 */ /* 0x000fca00078e0209 */
[----:B------:R-:W-:-:S13]  /*36b80*/  ISETP.GT.AND P6, PT, R9, R0, PT ;  /* 0x000000000900720c */ /* 0x000fda0003fc4270 */
[----:B------:R-:W-:Y:S05]  /*36b90*/  @!P6 BRA `(.L_x_4156) ;  /* 0xfffffffc0064e947 */ /* 0x000fea000383ffff */
.L_x_4151:
        /* <DEDUP_REMOVED lines=8> */
.L_x_4373:
[----:B------:R-:W-:Y:S01]  /*36c20*/  ISETP.NE.AND P0, PT, R3, RZ, PT ;  /* 0x000000ff0300720c */ /* 0x000fe20003f05270 */
[----:B------:R-:W-:-:S12]  /*36c30*/  IMAD.MOV.U32 R14, RZ, RZ, RZ ;  /* 0x000000ffff0e7224 */ /* 0x000fd800078e00ff */
[----:B------:R-:W-:Y:S05]  /*36c40*/  @!P0 BRA `(.L_x_4158) ;  /* 0x0000000000108947 */ /* 0x000fea0003800000 */
[----:B------:R-:W-:Y:S01]  /*36c50*/  UMOV UR4, 0xffffffff ;  /* 0xffffffff00047882 */ /* 0x000fe20000000000 */
[----:B------:R-:W-:Y:S02]  /*36c60*/  VIADD R12, R4, 0xffffffff ;  /* 0xffffffff040c7836 */ /* 0x000fe40000000000 */
[----:B------:R-:W-:Y:S05]  /*36c70*/  BRA.DIV UR4, `(.L_x_4159) ;  /* 0x0000006604a07947 */ /* 0x000fea000b800000 */
[----:B------:R4:W0:Y:S02]  /*36c80*/  SHFL.IDX PT, R14, R2, R12, 0x1f ;  /* 0x00001f0c020e7589 */ /* 0x00082400000e0000 */
.L_x_4158:
[----:B0---4-:R-:W0:Y:S01]  /*36c90*/  LDC.64 R2, c[0x0][0xd90] ;  /* 0x00036400ff027b82 */ /* 0x011e220000000a00 */
[----:B------:R-:W-:-:S04]  /*36ca0*/  IMAD.IADD R19, R4, 0x1, R19 ;  /* 0x0000000104137824 */ /* 0x000fc800078e0213 */
[----:B0-----:R-:W-:-:S05]  /*36cb0*/  IMAD.WIDE R2, R19, 0x4, R2 ;  /* 0x0000000413027825 */ /* 0x001fca00078e0202 */
[----:B------:R0:W2:Y:S01]  /*36cc0*/  LDG.E R6, desc[UR44][R2.64] ;  /* 0x0000002c02067981 */ /* 0x0000a2000c1e1900 */
        /* <DEDUP_REMOVED lines=62> */
.L_x_4152:
[----:B------:R-:W-:Y:S01]  /*370b0*/  UMOV UR4, URZ ;  /* 0x0000003f00047c82 */ /* 0x000fe20008000000 */
[----:B------:R-:W-:Y:S01]  /*370c0*/  UMOV UR5, URZ ;  /* 0x0000003f00057c82 */ /* 0x000fe20008000000 */
[----:B------:R-:W-:Y:S01]  /*370d0*/  ULDC UR6, c[0x0][0xd3c] ;  /* 0x00034f0000067ab9 */ /* 0x000fe20000000800 */
[----:B------:R-:W-:Y:S02]  /*370e0*/  IMAD.MOV.U32 R16, RZ, RZ, R0 ;  /* 0x000000ffff107224 */ /* 0x000fe400078e0000 */
[----:B------:R-:W-:Y:S02]  /*370f0*/  IMAD.U32 R17, RZ, RZ, UR4 ;  /* 0x00000004ff117e24 */ /* 0x000fe4000f8e00ff */
[----:B------:R-:W-:Y:S02]  /*37100*/  IMAD.U32 R18, RZ, RZ, UR5 ;  /* 0x00000005ff127e24 */ /* 0x000fe4000f8e00ff */
[----:B------:R-:W-:-:S07]  /*37110*/  IMAD.U32 R19, RZ, RZ, UR6 ;  /* 0x00000006ff137e24 */ /* 0x000fce000f8e00ff */
.L_x_4160:
        /* <DEDUP_REMOVED lines=10> */
.L_x_4149:
[----:B------:R-:W-:Y:S02]  /*371c0*/  ULDC UR4, c[0x0][0xd3c] ;  /* 0x00034f0000047ab9 */ /* 0x000fe40000000800 */
[----:B0-----:R-:W-:-:S13]  /*371d0*/  ISETP.GE.AND P0, PT, R19, UR4, PT ;  /* 0x0000000413007c0c */ /* 0x001fda000bf06270 */
[----:B------:R-:W-:Y:S05]  /*371e0*/  @!P0 BRA `(.L_x_4161) ;  /* 0xffffff9000848947 */ /* 0x000fea000383ffff */
[----:B------:R-:W-:Y:S05]  /*371f0*/  BSYNC B8 ;  /* 0x0000000000087941 */ /* 0x000fea0003800000 */
.L_x_4040:
[----:B0-----:R-:W5:Y:S01]  /*37200*/  LDL.LU R0, [R1+0x48c] ;  /* 0x00048c0001007983 */ /* 0x001f620000300800 */
        /* <DEDUP_REMOVED lines=11> */
.L_x_4376:
[----:B------:R-:W-:Y:S05]  /*372c0*/  BSYNC B0 ;  /* 0x0000000000007941 */ /* 0x000fea0003800000 */
.L_x_4162:
[----:B------:R-:W-:-:S03]  /*372d0*/  UMOV UR4, 0xffffffff ;  /* 0xffffffff00047882 */ /* 0x000fc60000000000 */
[----:B------:R-:W-:Y:S05]  /*372e0*/  BRA.DIV UR4, `(.L_x_4164) ;  /* 0x00000062043c7947 */ /* 0x000fea000b800000 */
[----:B------:R-:W0:Y:S02]  /*372f0*/  S2R R0, SR_TID.X ;  /* 0x0000000000007919 */ /* 0x000e240000002100 */
[----:B0-----:R-:W-:-:S04]  /*37300*/  SHF.R.U32.HI R0, RZ, 0x5, R0 ;  /* 0x00000005ff007819 */ /* 0x001fc80000011600 */
[----:B------:R-:W-:-:S05]  /*37310*/  LOP3.LUT R0, R0, 0x3, RZ, 0xc0, !PT ;  /* 0x0000000300007812 */ /* 0x000fca00078ec0ff */
[----:B------:R0:W0:Y:S02]  /*37320*/  SHFL.IDX PT, R14, R0, RZ, 0x1f ;  /* 0x00001fff000e7589 */ /* 0x00002400000e0000 */
.L_x_4379:
[----:B0-----:R-:W-:-:S13]  /*37330*/  ISETP.NE.AND P0, PT, R14, RZ, PT ;  /* 0x000000ff0e00720c */ /* 0x001fda0003f05270 */
[----:B------:R-:W-:Y:S05]  /*37340*/  @P0 BRA `(.L_x_3800) ;  /* 0x0000000000880947 */ /* 0x000fea0003800000 */
[----:B------:R-:W-:-:S03]  /*37350*/  UMOV UR4, 0xffffffff ;  /* 0xffffffff00047882 */ /* 0x000fc60000000000 */
[----:B------:R-:W-:Y:S05]  /*37360*/  BRA.DIV UR4, `(.L_x_4165) ;  /* 0x0000006204507947 */ /* 0x000fea000b800000 */
[----:B------:R-:W-:-:S13]  /*37370*/  ELECT P6, URZ, PT ;  /* 0x00000000003f782f */ /* 0x000fda00038c0000 */
.L_x_4382:
[----:B------:R-:W-:Y:S05]  /*37380*/  @!P6 BRA `(.L_x_3800) ;  /* 0x000000000078e947 */ /* 0x000fea0003800000 */
[----:B------:R-:W-:-:S06]  /*37390*/  ULOP3.LUT UR4, UR38, 0x2, URZ, 0xfc, !UPT ;  /* 0x0000000226047892 */ /* 0x000fcc000f8efc3f */
[----:B------:R-:W-:-:S05]  /*373a0*/  IMAD.U32 R0, RZ, RZ, UR4 ;  /* 0x00000004ff007e24 */ /* 0x000fca000f8e00ff */
[----:B------:R-:W-:-:S13]  /*373b0*/  ISETP.NE.AND P0, PT, R0, 0x3, PT ;  /* 0x000000030000780c */ /* 0x000fda0003f05270 */
[----:B------:R-:W-:Y:S05]  /*373c0*/  @!P0 BRA `(.L_x_4166) ;  /* 0x0000000000048947 */ /* 0x000fea0003800000 */
[----:B------:R-:W-:Y:S01]  /*373d0*/  BPT.TRAP 0x1 ;  /* 0x000000040000795c */ /* 0x000fe20000300000 */
.L_x_4166:
[----:B------:R-:W-:Y:S01]  /*373e0*/  IMAD R3, R25, 0x8, R5 ;  /* 0x0000000819037824 */ /* 0x000fe200078e0205 */
[----:B------:R-:W-:Y:S01]  /*373f0*/  SHF.L.U32 R2, R27, 0x1f, RZ ;  /* 0x0000001f1b027819 */ /* 0x000fe200000006ff */
[----:B------:R-:W-:-:S03]  /*37400*/  VIADD R25, R25, 0x1 ;  /* 0x0000000119197836 */ /* 0x000fc60000000000 */
[----:B------:R-:W0:Y:S02]  /*37410*/  SYNCS.PHASECHK.TRANS64.TRYWAIT P1, [R3+URZ+0x32440], R2 ;  /* 0x03244002030075a7 */ /* 0x000e24000802017f */
[----:B------:R-:W-:-:S04]  /*37420*/  ISETP.NE.AND P2, PT, R25, 0x2, PT ;  /* 0x000000021900780c */ /* 0x000fc80003f45270 */
[----:B------:R-:W-:Y:S01]  /*37430*/  SEL R0, RZ, 0x1, P2 ;  /* 0x00000001ff007807 */ /* 0x000fe20001000000 */
[----:B0-----:R-:W-:Y:S08]  /*37440*/  @!P1 BRA `(.L_x_4167) ;  /* 0x0000006000389947 */ /* 0x001ff00003800000 */
.L_x_4383:
[----:B------:R-:W-:Y:S02]  /*37450*/  SEL R25, R25, RZ, P2 ;  /* 0x000000ff19197207 */ /* 0x000fe40001000000 */
[----:B------:R-:W-:Y:S01]  /*37460*/  LOP3.LUT R0, R27, R0, RZ, 0x3c, !PT ;  /* 0x000000001b007212 */ /* 0x000fe200078e3cff */
[----:B------:R-:W-:Y:S06]  /*37470*/  @!P0 BRA `(.L_x_4168) ;  /* 0x0000000000048947 */ /* 0x000fec0003800000 */
[----:B------:R-:W-:Y:S01]  /*37480*/  BPT.TRAP 0x1 ;  /* 0x000000040000795c */ /* 0x000fe20000300000 */
.L_x_4168:
[----:B------:R-:W-:Y:S01]  /*37490*/  IMAD R25, R25, 0x8, R5 ;  /* 0x0000000819197824 */ /* 0x000fe200078e0205 */
[----:B------:R-:W-:-:S04]  /*374a0*/  SHF.L.U32 R0, R0, 0x1f, RZ ;  /* 0x0000001f00007819 */ /* 0x000fc800000006ff */
[----:B------:R-:W0:Y:S02]  /*374b0*/  SYNCS.PHASECHK.TRANS64.TRYWAIT P1, [R25+URZ+0x32440], R0 ;  /* 0x03244000190075a7 */ /* 0x000e24000802017f */
[----:B0-----:R-:W-:Y:S05]  /*374c0*/  @!P1 BRA `(.L_x_4169) ;  /* 0x00000060002c9947 */ /* 0x001fea0003800000 */
.L_x_4384:
[----:B------:R-:W-:Y:S05]  /*374d0*/  @!P0 BRA `(.L_x_4170) ;  /* 0x0000000000048947 */ /* 0x000fea0003800000 */
[----:B------:R-:W-:Y:S01]  /*374e0*/  BPT.TRAP 0x1 ;  /* 0x000000040000795c */ /* 0x000fe20000300000 */
.L_x_4170:
[----:B------:R-:W0:Y:S02]  /*374f0*/  SYNCS.PHASECHK.TRANS64.TRYWAIT P1, [R3+URZ+0x32460], R2 ;  /* 0x03246002030075a7 */ /* 0x000e24000802017f */
[----:B0-----:R-:W-:Y:S05]  /*37500*/  @!P1 BRA `(.L_x_4171) ;  /* 0x0000006000309947 */ /* 0x001fea0003800000 */
.L_x_4385:
[----:B------:R-:W-:Y:S05]  /*37510*/  @!P0 BRA `(.L_x_4172) ;  /* 0x0000000000048947 */ /* 0x000fea0003800000 */
[----:B------:R-:W-:Y:S01]  /*37520*/  BPT.TRAP 0x1 ;  /* 0x000000040000795c */ /* 0x000fe20000300000 */
.L_x_4172:
[----:B------:R0:W0:Y:S02]  /*37530*/  SYNCS.PHASECHK.TRANS64.TRYWAIT P0, [R25+URZ+0x32460], R0 ;  /* 0x03246000190075a7 */ /* 0x000024000800017f */
[----:B0-----:R-:W-:Y:S05]  /*37540*/  @!P0 NANOSLEEP.SYNCS 0x989680 ;  /* 0x009896800000895d */ /* 0x001fea0003900000 */
[----:B------:R-:W0:Y:S02]  /*37550*/  @!P0 SYNCS.PHASECHK.TRANS64 P0, [R25+URZ+0x32460], R0 ;  /* 0x03246000190085a7 */ /* 0x000e24000800007f */
[----:B0-----:R-:W-:Y:S05]  /*37560*/  @!P0 BRA `(.L_x_4172) ;  /* 0xfffffffc00f08947 */ /* 0x001fea000383ffff */
.L_x_3800:
[----:B------:R-:W-:Y:S05]  /*37570*/  BSYNC B9 ;  /* 0x0000000000097941 */ /* 0x000fea0003800000 */
.L_x_3797:
[----:B------:R-:W-:Y:S05]  /*37580*/  EXIT ;  /* 0x000000000000794d */ /* 0x000fea0003800000 */
.L_x_3826:
[----:B0-----:R0:W1:Y:S02]  /*37590*/  SYNCS.PHASECHK.TRANS64.TRYWAIT P6, [R70+URZ+0x32490], R83 ;  /* 0x03249053460075a7 */ /* 0x00106400080c017f */
[----:B-1----:R-:W-:Y:S05]  /*375a0*/  @!P6 NANOSLEEP.SYNCS 0x989680 ;  /* 0x009896800000e95d */ /* 0x002fea0003900000 */
[----:B------:R-:W1:Y:S02]  /*375b0*/  @!P6 SYNCS.PHASECHK.TRANS64 P6, [R70+URZ+0x32490], R83 ;  /* 0x032490534600e5a7 */ /* 0x000e6400080c007f */
[----:B-1----:R-:W-:Y:S05]  /*375c0*/  @!P6 BRA `(.L_x_3826) ;  /* 0xfffffffc00f0e947 */ /* 0x002fea000383ffff */
[----:B------:R-:W-:Y:S05]  /*375d0*/  BRA `(.L_x_4173) ;  /* 0xfffffcb800c47947 */ /* 0x000fea000383ffff */
.L_x_3827:
        /* <DEDUP_REMOVED lines=8> */
.L_x_4175:
[----:B------:R-:W-:Y:S05]  /*37660*/  BSYNC B1 ;  /* 0x0000000000017941 */ /* 0x000fea0003800000 */
.L_x_4174:
        /* <DEDUP_REMOVED lines=8> */
.L_x_4176:
[----:B------:R-:W-:Y:S05]  /*376f0*/  BRA `(.L_x_4177) ;  /* 0xfffffcb800907947 */ /* 0x000fea000383ffff */
.L_x_3836:
[----:B------:R-:W-:Y:S01]  /*37700*/  BSSY B1, `(.L_x_4178) ;  /* 0x0000008000017945 */ /* 0x000fe20003800000 */
[----:B------:R-:W-:Y:S02]  /*37710*/  IMAD.MOV.U32 R13, RZ, RZ, R82 ;  /* 0x000000ffff0d7224 */ /* 0x000fe400078e0052 */
[----:B------:R-:W-:Y:S02]  /*37720*/  IMAD.MOV.U32 R12, RZ, RZ, 0x1 ;  /* 0x00000001ff0c7424 */ /* 0x000fe400078e00ff */
[----:B0---4-:R-:W-:Y:S02]  /*37730*/  IMAD.MOV.U32 R11, RZ, RZ, 0x1c1f ;  /* 0x00001c1fff0b7424 */ /* 0x011fe400078e00ff */
[----:B------:R-:W-:-:S07]  /*37740*/  IMAD.MOV.U32 R15, RZ, RZ, -0x1 ;  /* 0xffffffffff0f7424 */ /* 0x000fce00078e00ff */
[----:B-123--:R-:W-:Y:S05]  /*37750*/  WARPSYNC.COLLECTIVE R15, `(.L_x_4179) ;  /* 0x000000000f087348 */ /* 0x00efea0003c00000 */
[----:B---3--:R0:W3:Y:S02]  /*37760*/  SHFL.IDX P6, R14, R13, R12, R11 ;  /* 0x0000000c0d0e7389 */ /* 0x0080e400000c000b */
[----:B0123--:R-:W-:Y:S01]  /*37770*/  ENDCOLLECTIVE ;  /* 0x000000000000791b */ /* 0x00ffe20003800000 */
.L_x_4179:
[----:B------:R-:W-:Y:S05]  /*37780*/  BSYNC B1 ;  /* 0x0000000000017941 */ /* 0x000fea0003800000 */
.L_x_4178:
        /* <DEDUP_REMOVED lines=8> */
.L_x_4180:
[----:B------:R-:W-:Y:S05]  /*37810*/  BRA `(.L_x_4181) ;  /* 0xfffffcc000287947 */ /* 0x000fea000383ffff */
.L_x_3850:
[----:B-1----:R1:W2:Y:S02]  /*37820*/  SYNCS.PHASECHK.TRANS64.TRYWAIT P4, [R70+URZ+0x32490], R83 ;  /* 0x03249053460075a7 */ /* 0x0022a4000808017f */
[----:B--2---:R-:W-:Y:S05]  /*37830*/  @!P4 NANOSLEEP.SYNCS 0x989680 ;  /* 0x009896800000c95d */ /* 0x004fea0003900000 */
[----:B------:R-:W2:Y:S02]  /*37840*/  @!P4 SYNCS.PHASECHK.TRANS64 P4, [R70+URZ+0x32490], R83 ;  /* 0x032490534600c5a7 */ /* 0x000ea4000808007f */
[----:B--2---:R-:W-:Y:S05]  /*37850*/  @!P4 BRA `(.L_x_3850) ;  /* 0xfffffffc00f0c947 */ /* 0x004fea000383ffff */
[----:B------:R-:W-:Y:S05]  /*37860*/  BRA `(.L_x_4182) ;  /* 0xfffffccc00b87947 */ /* 0x000fea000383ffff */
.L_x_3851:
        /* <DEDUP_REMOVED lines=8> */
.L_x_4184:
[----:B------:R-:W-:Y:S05]  /*378f0*/  BSYNC B1 ;  /* 0x0000000000017941 */ /* 0x000fea0003800000 */
.L_x_4183:
        /* <DEDUP_REMOVED lines=8> */
.L_x_4185:
[----:B------:R-:W-:Y:S01]  /*37980*/  IMAD.MOV.U32 R74, RZ, RZ, R14 ;  /* 0x000000ffff4a7224 */ /* 0x000fe200078e000e */
[----:B------:R-:W-:Y:S06]  /*37990*/  BRA `(.L_x_4186) ;  /* 0xfffffccc00847947 */ /* 0x000fec000383ffff */
.L_x_3856:
        /* <DEDUP_REMOVED lines=8> */
.L_x_4188:
[----:B------:R-:W-:Y:S05]  /*37a20*/  BSYNC B1 ;  /* 0x0000000000017941 */ /* 0x000fea0003800000 */
.L_x_4187:
        /* <DEDUP_REMOVED lines=8> */
.L_x_4189:
[----:B------:R-:W-:Y:S05]  /*37ab0*/  BRA `(.L_x_4190) ;  /* 0xfffffcd400287947 */ /* 0x000fea000383ffff */
.L_x_3861:
[----:B-1----:R1:W2:Y:S02]  /*37ac0*/  SYNCS.PHASECHK.TRANS64.TRYWAIT P3, [R70+URZ+0x32490], R83 ;  /* 0x03249053460075a7 */ /* 0x0022a4000806017f */
[----:B--2---:R-:W-:Y:S05]  /*37ad0*/  @!P3 NANOSLEEP.SYNCS 0x989680 ;  /* 0x009896800000b95d */ /* 0x004fea0003900000 */
[----:B------:R-:W2:Y:S02]  /*37ae0*/  @!P3 SYNCS.PHASECHK.TRANS64 P3, [R70+URZ+0x32490], R83 ;  /* 0x032490534600b5a7 */ /* 0x000ea4000806007f */
[----:B--2---:R-:W-:Y:S05]  /*37af0*/  @!P3 BRA `(.L_x_3861) ;  /* 0xfffffffc00f0b947 */ /* 0x004fea000383ffff */
[----:B------:R-:W-:Y:S05]  /*37b00*/  BRA `(.L_x_4191) ;  /* 0xfffffcdc001c7947 */ /* 0x000fea000383ffff */
.L_x_3862:
        /* <DEDUP_REMOVED lines=8> */
.L_x_4193:
[----:B------:R-:W-:Y:S05]  /*37b90*/  BSYNC B1 ;  /* 0x0000000000017941 */ /* 0x000fea0003800000 */
.L_x_4192:
        /* <DEDUP_REMOVED lines=8> */
.L_x_4194:
[----:B------:R-:W-:Y:S05]  /*37c20*/  BRA `(.L_x_4195) ;  /* 0xfffffcdc00447947 */ /* 0x000fea000383ffff */
.L_x_3865:
[----:B------:R-:W-:Y:S01]  /*37c30*/  BSSY B1, `(.L_x_4196) ;  /* 0x0000008000017945 */ /* 0x000fe20003800000 */
[----:B------:R-:W-:Y:S02]  /*37c40*/  IMAD.MOV.U32 R13, RZ, RZ, R10 ;  /* 0x000000ffff0d7224 */ /* 0x000fe400078e000a */
[----:B------:R-:W-:Y:S02]  /*37c50*/  IMAD.MOV.U32 R12, RZ, RZ, 0x1 ;  /* 0x00000001ff0c7424 */ /* 0x000fe400078e00ff */
[----:B------:R-:W-:Y:S02]  /*37c60*/  IMAD.MOV.U32 R11, RZ, RZ, 0x1c1f ;  /* 0x00001c1fff0b7424 */ /* 0x000fe400078e00ff */
[----:B----4-:R-:W-:-:S07]  /*37c70*/  IMAD.MOV.U32 R15, RZ, RZ, -0x1 ;  /* 0xffffffffff0f7424 */ /* 0x010fce00078e00ff */
[----:B0123--:R-:W-:Y:S05]  /*37c80*/  WARPSYNC.COLLECTIVE R15, `(.L_x_4197) ;  /* 0x000000000f087348 */ /* 0x00ffea0003c00000 */
[----:B---3--:R3:W4:Y:S02]  /*37c90*/  SHFL.IDX P6, R14, R13, R12, R11 ;  /* 0x0000000c0d0e7389 */ /* 0x00872400000c000b */
[----:B01234-:R-:W-:Y:S01]  /*37ca0*/  ENDCOLLECTIVE ;  /* 0x000000000000791b */ /* 0x01ffe20003800000 */
.L_x_4197:
[----:B------:R-:W-:Y:S05]  /*37cb0*/  BSYNC B1 ;  /* 0x0000000000017941 */ /* 0x000fea0003800000 */
.L_x_4196:
        /* <DEDUP_REMOVED lines=8> */
.L_x_4198:
[----:B------:R-:W-:Y:S05]  /*37d40*/  BRA `(.L_x_4199) ;  /* 0xfffffcdc00447947 */ /* 0x000fea000383ffff */
.L_x_3869:
[----:B------:R0:W0:Y:S02]  /*37d50*/  SYNCS.PHASECHK.TRANS64.TRYWAIT P4, [R70+URZ+0x324b0], R83 ;  /* 0x0324b053460075a7 */ /* 0x000024000808017f */
[----:B0-----:R-:W-:Y:S05]  /*37d60*/  @!P4 NANOSLEEP.SYNCS 0x989680 ;  /* 0x009896800000c95d */ /* 0x001fea0003900000 */
[----:B------:R-:W0:Y:S02]  /*37d70*/  @!P4 SYNCS.PHASECHK.TRANS64 P4, [R70+URZ+0x324b0], R83 ;  /* 0x0324b0534600c5a7 */ /* 0x000e24000808007f */
[----:B0-----:R-:W-:Y:S05]  /*37d80*/  @!P4 BRA `(.L_x_3869) ;  /* 0xfffffffc00f0c947 */ /* 0x001fea000383ffff */
[----:B------:R-:W-:Y:S05]  /*37d90*/  BRA `(.L_x_4200) ;  /* 0xfffffcdc00b87947 */ /* 0x000fea000383ffff */
.L_x_3885:
[----:B------:R0:W5:Y:S01]  /*37da0*/  LDL R13, [R1+0x474] ;  /* 0x00047400010d7983 */ /* 0x0001620000100800 */
[----:B------:R-:W-:Y:S01]  /*37db0*/  BSSY B0, `(.L_x_4201) ;  /* 0x0000007000007945 */ /* 0x000fe20003800000 */
[----:B------:R-:W-:Y:S02]  /*37dc0*/  IMAD.MOV.U32 R12, RZ, RZ, RZ ;  /* 0x000000ffff0c7224 */ /* 0x000fe400078e00ff */
[----:B------:R-:W-:Y:S02]  /*37dd0*/  IMAD.MOV.U32 R11, RZ, RZ, 0x1f ;  /* 0x0000001fff0b7424 */ /* 0x000fe400078e00ff */
[----:B------:R-:W-:-:S07]  /*37de0*/  IMAD.MOV.U32 R15, RZ, RZ, -0x1 ;  /* 0xffffffffff0f7424 */ /* 0x000fce00078e00ff */
[----:B0-2--5:R-:W-:Y:S05]  /*37df0*/  WARPSYNC.COLLECTIVE R15, `(.L_x_4202) ;  /* 0x000000000f087348 */ /* 0x025fea0003c00000 */
[----:B-----5:R1:W3:Y:S02]  /*37e00*/  SHFL.IDX P6, R14, R13, R12, R11 ;  /* 0x0000000c0d0e7389 */ /* 0x0202e400000c000b */
[----:B0123--:R-:W-:Y:S01]  /*37e10*/  ENDCOLLECTIVE ;  /* 0x000000000000791b */ /* 0x00ffe20003800000 */
.L_x_4202:
[----:B------:R-:W-:Y:S05]  /*37e20*/  BSYNC B0 ;  /* 0x0000000000007941 */ /* 0x000fea0003800000 */
.L_x_4201:
[----:B------:R-:W-:Y:S05]  /*37e30*/  BRA `(.L_x_4203) ;  /* 0xfffffcf0002c7947 */ /* 0x000fea000383ffff */
.L_x_3897:
        /* <DEDUP_REMOVED lines=8> */
.L_x_4205:
[----:B------:R-:W-:Y:S05]  /*37ec0*/  BSYNC B1 ;  /* 0x0000000000017941 */ /* 0x000fea0003800000 */
.L_x_4204:
        /* <DEDUP_REMOVED lines=8> */
.L_x_4206:
[----:B------:R-:W-:Y:S02]  /*37f50*/  IMAD.MOV.U32 R13, RZ, RZ, R7 ;  /* 0x000000ffff0d7224 */ /* 0x000fe400078e0007 */
[----:B------:R-:W-:-:S07]  /*37f60*/  IMAD.MOV.U32 R2, RZ, RZ, R14 ;  /* 0x000000ffff027224 */ /* 0x000fce00078e000e */
[----:B------:R-:W-:Y:S05]  /*37f70*/  WARPSYNC.COLLECTIVE R15, `(.L_x_4207) ;  /* 0x000000000f087348 */ /* 0x000fea0003c00000 */
[----:B------:R0:W1:Y:S02]  /*37f80*/  SHFL.IDX P6, R14, R13, R12, R11 ;  /* 0x0000000c0d0e7389 */ /* 0x00006400000c000b */
[----:B01----:R-:W-:Y:S01]  /*37f90*/  ENDCOLLECTIVE ;  /* 0x000000000000791b */ /* 0x003fe20003800000 */
.L_x_4207:
[----:B------:R-:W-:Y:S02]  /*37fa0*/  IMAD.MOV.U32 R13, RZ, RZ, R8 ;  /* 0x000000ffff0d7224 */ /* 0x000fe400078e0008 */
[----:B------:R-:W-:-:S07]  /*37fb0*/  IMAD.MOV.U32 R5, RZ, RZ, R14 ;  /* 0x000000ffff057224 */ /* 0x000fce00078e000e */
[----:B------:R-:W-:Y:S05]  /*37fc0*/  WARPSYNC.COLLECTIVE R15, `(.L_x_4208) ;  /* 0x000000000f087348 */ /* 0x000fea0003c00000 */
[----:B------:R0:W1:Y:S02]  /*37fd0*/  SHFL.IDX P6, R14, R13, R12, R11 ;  /* 0x0000000c0d0e7389 */ /* 0x00006400000c000b */
[----:B01----:R-:W-:Y:S01]  /*37fe0*/  ENDCOLLECTIVE ;  /* 0x000000000000791b */ /* 0x003fe20003800000 */
.L_x_4208:
[----:B------:R-:W-:Y:S05]  /*37ff0*/  BRA `(.L_x_4209) ;  /* 0xfffffcfc00187947 */ /* 0x000fea000383ffff */
.L_x_3900:
[----:B------:R-:W-:Y:S01]  /*38000*/  BSSY B1, `(.L_x_4210) ;  /* 0x0000008000017945 */ /* 0x000fe20003800000 */
[----:B------:R-:W-:Y:S02]  /*38010*/  IMAD.MOV.U32 R13, RZ, RZ, R6 ;  /* 0x000000ffff0d7224 */ /* 0x000fe400078e0006 */
[----:B------:R-:W-:Y:S02]  /*38020*/  IMAD.MOV.U32 R12, RZ, RZ, 0x1 ;  /* 0x00000001ff0c7424 */ /* 0x000fe400078e00ff */
[----:B------:R-:W-:Y:S02]  /*38030*/  IMAD.MOV.U32 R11, RZ, RZ, 0x1c1f ;  /* 0x00001c1fff0b7424 */ /* 0x000fe400078e00ff */
[----:B------:R-:W-:-:S07]  /*38040*/  IMAD.MOV.U32 R15, RZ, RZ, -0x1 ;  /* 0xffffffffff0f7424 */ /* 0x000fce00078e00ff */
[----:B0---4-:R-:W-:Y:S05]  /*38050*/  WARPSYNC.COLLECTIVE R15, `(.L_x_4211) ;  /* 0x000000000f087348 */ /* 0x011fea0003c00000 */
[----:B----4-:R1:W2:Y:S02]  /*38060*/  SHFL.IDX P6, R14, R13, R12, R11 ;  /* 0x0000000c0d0e7389 */ /* 0x0102a400000c000b */
[----:B012---:R-:W-:Y:S01]  /*38070*/  ENDCOLLECTIVE ;  /* 0x000000000000791b */ /* 0x007fe20003800000 */
.L_x_4211:
[----:B------:R-:W-:Y:S05]  /*38080*/  BSYNC B1 ;  /* 0x0000000000017941 */ /* 0x000fea0003800000 */
.L_x_4210:
        /* <DEDUP_REMOVED lines=8> */
.L_x_4212:
[----:B------:R-:W-:Y:S02]  /*38110*/  IMAD.MOV.U32 R13, RZ, RZ, R7 ;  /* 0x000000ffff0d7224 */ /* 0x000fe400078e0007 */
[----:B------:R-:W-:-:S07]  /*38120*/  IMAD.MOV.U32 R4, RZ, RZ, R14 ;  /* 0x000000ffff047224 */ /* 0x000fce00078e000e */
[----:B------:R-:W-:Y:S05]  /*38130*/  WARPSYNC.COLLECTIVE R15, `(.L_x_4213) ;  /* 0x000000000f087348 */ /* 0x000fea0003c00000 */
[----:B------:R0:W1:Y:S02]  /*38140*/  SHFL.IDX P6, R14, R13, R12, R11 ;  /* 0x0000000c0d0e7389 */ /* 0x00006400000c000b */
[----:B01----:R-:W-:Y:S01]  /*38150*/  ENDCOLLECTIVE ;  /* 0x000000000000791b */ /* 0x003fe20003800000 */
.L_x_4213:
[----:B------:R-:W-:Y:S02]  /*38160*/  IMAD.MOV.U32 R13, RZ, RZ, R8 ;  /* 0x000000ffff0d7224 */ /* 0x000fe400078e0008 */
[----:B------:R-:W-:-:S07]  /*38170*/  IMAD.MOV.U32 R7, RZ, RZ, R14 ;  /* 0x000000ffff077224 */ /* 0x000fce00078e000e */
[----:B------:R-:W-:Y:S05]  /*38180*/  WARPSYNC.COLLECTIVE R15, `(.L_x_4214) ;  /* 0x000000000f087348 */ /* 0x000fea0003c00000 */
[----:B------:R0:W1:Y:S02]  /*38190*/  SHFL.IDX P6, R14, R13, R12, R11 ;  /* 0x0000000c0d0e7389 */ /* 0x00006400000c000b */
[----:B01----:R-:W-:Y:S01]  /*381a0*/  ENDCOLLECTIVE ;  /* 0x000000000000791b */ /* 0x003fe20003800000 */
.L_x_4214:
[----:B------:R-:W-:Y:S05]  /*381b0*/  BRA `(.L_x_4215) ;  /* 0xfffffcfc00747947 */ /* 0x000fea000383ffff */
.L_x_3904:
[----:B------:R0:W0:Y:S02]  /*381c0*/  SYNCS.PHASECHK.TRANS64.TRYWAIT P0, [R148+URZ+0x32400], R13 ;  /* 0x0324000d940075a7 */ /* 0x000024000800017f */
[----:B0-----:R-:W-:Y:S05]  /*381d0*/  @!P0 NANOSLEEP.SYNCS 0x989680 ;  /* 0x009896800000895d */ /* 0x001fea0003900000 */
[----:B------:R-:W0:Y:S02]  /*381e0*/  @!P0 SYNCS.PHASECHK.TRANS64 P0, [R148+URZ+0x32400], R13 ;  /* 0x0324000d940085a7 */ /* 0x000e24000800007f */
[----:B0-----:R-:W-:Y:S05]  /*381f0*/  @!P0 BRA `(.L_x_3904) ;  /* 0xfffffffc00f08947 */ /* 0x001fea000383ffff */
[----:B------:R-:W-:Y:S05]  /*38200*/  BRA `(.L_x_4216) ;  /* 0xfffffcfc00f47947 */ /* 0x000fea000383ffff */
.L_x_3912:
[----:B------:R-:W0:Y:S01]  /*38210*/  LDC R59, c[0x0][0x3f4] ;  /* 0x0000fd00ff3b7b82 */ /* 0x000e220000000800 */
        /* <DEDUP_REMOVED lines=8> */
.L_x_4218:
[----:B------:R-:W-:Y:S05]  /*382a0*/  BSYNC B1 ;  /* 0x0000000000017941 */ /* 0x000fea0003800000 */
.L_x_4217:
        /* <DEDUP_REMOVED lines=10> */
.L_x_4219:
        /* <DEDUP_REMOVED lines=8> */
.L_x_4220:
[----:B------:R-:W-:-:S05]  /*383d0*/  @!P1 IADD3 R6, P2, R3, R5, RZ ;  /* 0x0000000503069210 */ /* 0x000fca0007f5e0ff */
[----:B------:R-:W-:Y:S02]  /*383e0*/  @!P1 IMAD.X R7, R2, 0x1, R21, P2 ;  /* 0x0000000102079824 */ /* 0x000fe400010e0615 */
[----:B------:R-:W-:Y:S02]  /*383f0*/  IMAD.MOV.U32 R13, RZ, RZ, R27 ;  /* 0x000000ffff0d7224 */ /* 0x000fe400078e001b */
[----:B------:R-:W-:-:S07]  /*38400*/  IMAD.MOV.U32 R4, RZ, RZ, R14 ;  /* 0x000000ffff047224 */ /* 0x000fce00078e000e */
[----:B------:R-:W-:Y:S05]  /*38410*/  WARPSYNC.COLLECTIVE R15, `(.L_x_4221) ;  /* 0x000000000f087348 */ /* 0x000fea0003c00000 */
[----:B------:R0:W1:Y:S02]  /*38420*/  SHFL.IDX P6, R14, R13, R12, R11 ;  /* 0x0000000c0d0e7389 */ /* 0x00006400000c000b */
[----:B01----:R-:W-:Y:S01]  /*38430*/  ENDCOLLECTIVE ;  /* 0x000000000000791b */ /* 0x003fe20003800000 */
.L_x_4221:
[----:B------:R-:W2:Y:S01]  /*38440*/  @!P1 LD.E.128 R8, desc[UR44][R6.64] ;  /* 0x0000002c06089980 */ /* 0x000ea2000c101d00 */
[----:B------:R-:W-:-:S05]  /*38450*/  @!P1 IADD3 R14, P2, R14, R5, RZ ;  /* 0x000000050e0e9210 */ /* 0x000fca0007f5e0ff */
[----:B------:R-:W-:-:S04]  /*38460*/  @!P1 IMAD.X R3, R4, 0x1, R21, P2 ;  /* 0x0000000104039824 */ /* 0x000fc800010e0615 */
[----:B------:R-:W-:-:S05]  /*38470*/  @!P1 IMAD.MOV.U32 R15, RZ, RZ, R3 ;  /* 0x000000ffff0f9224 */ /* 0x000fca00078e0003 */
[----:B------:R0:W5:Y:S01]  /*38480*/  @!P1 LD.E.128 R4, desc[UR44][R14.64] ;  /* 0x0000002c0e049980 */ /* 0x000162000c101d00 */
[----:B------:R-:W-:Y:S01]  /*38490*/  CS2R R56, SRZ ;  /* 0x0000000000387805 */ /* 0x000fe2000001ff00 */
[----:B------:R-:W-:Y:S01]  /*384a0*/  IMAD.MOV.U32 R13, RZ, RZ, R24 ;  /* 0x000000ffff0d7224 */ /* 0x000fe200078e0018 */
[----:B------:R-:W-:Y:S01]  /*384b0*/  CS2R R54, SRZ ;  /* 0x0000000000367805 */ /* 0x000fe2000001ff00 */
[----:B------:R-:W-:Y:S01]  /*384c0*/  IMAD.MOV.U32 R12, RZ, RZ, 0x1 ;  /* 0x00000001ff0c7424 */ /* 0x000fe200078e00ff */
[----:B------:R-:W-:Y:S01]  /*384d0*/  CS2R R20, SRZ ;  /* 0x0000000000147805 */ /* 0x000fe2000001ff00 */
[----:B0-----:R-:W-:Y:S02]  /*384e0*/  IMAD.MOV.U32 R15, RZ, RZ, -0x1 ;  /* 0xffffffffff0f7424 */ /* 0x001fe400078e00ff */
[----:B--2---:R-:W-:Y:S02]  /*384f0*/  @!P1 IMAD.MOV.U32 R57, RZ, RZ, R11 ;  /* 0x000000ffff399224 */ /* 0x004fe400078e000b */
[----:B------:R-:W-:-:S02]  /*38500*/  IMAD.MOV.U32 R11, RZ, RZ, 0x1c1f ;  /* 0x00001c1fff0b7424 */ /* 0x000fc400078e00ff */
[----:B------:R-:W-:Y:S02]  /*38510*/  @!P1 IMAD.MOV.U32 R54, RZ, RZ, R8 ;  /* 0x000000ffff369224 */ /* 0x000fe400078e0008 */
[----:B------:R-:W-:-:S07]  /*38520*/  @!P1 IMAD.MOV.U32 R55, RZ, RZ, R9 ;  /* 0x000000ffff379224 */ /* 0x000fce00078e0009 */
[----:B-----5:R-:W-:Y:S05]  /*38530*/  WARPSYNC.COLLECTIVE R15, `(.L_x_4222) ;  /* 0x000000000f087348 */ /* 0x020fea0003c00000 */
[----:B------:R0:W1:Y:S02]  /*38540*/  SHFL.IDX P6, R14, R13, R12, R11 ;  /* 0x0000000c0d0e7389 */ /* 0x00006400000c000b */
[----:B01---5:R-:W-:Y:S01]  /*38550*/  ENDCOLLECTIVE ;  /* 0x000000000000791b */ /* 0x023fe20003800000 */
.L_x_4222:
[----:B------:R-:W-:Y:S02]  /*38560*/  IMAD.MOV.U32 R2, RZ, RZ, R54 ;  /* 0x000000ffff027224 */ /* 0x000fe400078e0036 */
[----:B------:R-:W-:Y:S02]  /*38570*/  IMAD.MOV.U32 R3, RZ, RZ, R55 ;  /* 0x000000ffff037224 */ /* 0x000fe400078e0037 */
[----:B------:R-:W-:Y:S01]  /*38580*/  @!P1 IMAD.MOV.U32 R56, RZ, RZ, R10 ;  /* 0x000000ffff389224 */ /* 0x000fe200078e000a */
[----:B------:R-:W-:Y:S01]  /*38590*/  PRMT R58, R58, 0x5410, R2 ;  /* 0x000054103a3a7816 */ /* 0x000fe20000000002 */
[----:B------:R-:W-:Y:S01]  /*385a0*/  IMAD.MOV.U32 R9, RZ, RZ, R57 ;  /* 0x000000ffff097224 */ /* 0x000fe200078e0039 */
[----:B------:R-:W-:Y:S02]  /*385b0*/  PRMT R66, R66, 0x5410, R3 ;  /* 0x0000541042427816 */ /* 0x000fe40000000003 */
[----:B------:R-:W-:Y:S01]  /*385c0*/  CS2R R2, SRZ ;  /* 0x0000000000027805 */ /* 0x000fe2000001ff00 */
[----:B------:R-:W-:Y:S01]  /*385d0*/  IMAD.MOV.U32 R8, RZ, RZ, R56 ;  /* 0x000000ffff087224 */ /* 0x000fe200078e0038 */
[----:B------:R-:W-:Y:S01]  /*385e0*/  PRMT R58, R9, 0x7610, R58 ;  /* 0x00007610093a7816 */ /* 0x000fe2000000003a */
[----:B------:R-:W-:-:S03]  /*385f0*/  IMAD.MOV.U32 R13, RZ, RZ, R25 ;  /* 0x000000ffff0d7224 */ /* 0x000fc600078e0019 */
[----:B------:R-:W-:Y:S01]  /*38600*/  PRMT R28, R8, 0x7610, R28 ;  /* 0x00007610081c7816 */ /* 0x000fe2000000001c */
[----:B------:R-:W-:Y:S02]  /*38610*/  @!P1 IMAD.MOV.U32 R20, RZ, RZ, R4 ;  /* 0x000000ffff149224 */ /* 0x000fe400078e0004 */
[----:B------:R-:W-:Y:S02]  /*38620*/  @!P1 IMAD.MOV.U32 R21, RZ, RZ, R5 ;  /* 0x000000ffff159224 */ /* 0x000fe400078e0005 */
[----:B------:R-:W-:Y:S02]  /*38630*/  @!P1 IMAD.MOV.U32 R2, RZ, RZ, R6 ;  /* 0x000000ffff029224 */ /* 0x000fe400078e0006 */
[----:B------:R-:W-:Y:S02]  /*38640*/  @!P1 IMAD.MOV.U32 R3, RZ, RZ, R7 ;  /* 0x000000ffff039224 */ /* 0x000fe400078e0007 */
[----:B------:R-:W-:-:S07]  /*38650*/  IMAD.MOV.U32 R24, RZ, RZ, R14 ;  /* 0x000000ffff187224 */ /* 0x000fce00078e000e */
[----:B------:R-:W-:Y:S05]  /*38660*/  WARPSYNC.COLLECTIVE R15, `(.L_x_4223) ;  /* 0x000000000f087348 */ /* 0x000fea0003c00000 */
[----:B------:R0:W1:Y:S02]  /*38670*/  SHFL.IDX P6, R14, R13, R12, R11 ;  /* 0x0000000c0d0e7389 */ /* 0x00006400000c000b */
[----:B01----:R-:W-:Y:S01]  /*38680*/  ENDCOLLECTIVE ;  /* 0x000000000000791b */ /* 0x003fe20003800000 */
.L_x_4223:
[----:B------:R-:W-:Y:S02]  /*38690*/  IMAD.MOV.U32 R6, RZ, RZ, R20 ;  /* 0x000000ffff067224 */ /* 0x000fe400078e0014 */
[----:B------:R-:W-:Y:S02]  /*386a0*/  IMAD.MOV.U32 R7, RZ, RZ, R21 ;  /* 0x000000ffff077224 */ /* 0x000fe400078e0015 */
[----:B------:R-:W-:Y:S01]  /*386b0*/  IMAD.MOV.U32 R4, RZ, RZ, R2 ;  /* 0x000000ffff047224 */ /* 0x000fe200078e0002 */
[----:B------:R-:W-:Y:S01]  /*386c0*/  PRMT R69, R6, 0x7610, R69 ;  /* 0x0000761006457816 */ /* 0x000fe20000000045 */
[----:B------:R-:W-:Y:S01]  /*386d0*/  IMAD.MOV.U32 R5, RZ, RZ, R3 ;  /* 0x000000ffff057224 */ /* 0x000fe200078e0003 */
[----:B------:R-:W-:Y:S02]  /*386e0*/  PRMT R61, R61, 0x5410, R7 ;  /* 0x000054103d3d7816 */ /* 0x000fe40000000007 */
[----:B------:R-:W-:Y:S02]  /*386f0*/  CS2R R6, SRZ ;  /* 0x0000000000067805 */ /* 0x000fe4000001ff00 */
[----:B------:R-:W-:-:S02]  /*38700*/  PRMT R28, R28, 0x5410, R4 ;  /* 0x000054101c1c7816 */ /* 0x000fc40000000004 */
[----:B------:R-:W-:Y:S01]  /*38710*/  PRMT R60, R60, 0x5410, R5 ;  /* 0x000054103c3c7816 */ /* 0x000fe20000000005 */
[----:B------:R-:W-:Y:S02]  /*38720*/  IMAD.MOV.U32 R13, RZ, RZ, R26 ;  /* 0x000000ffff0d7224 */ /* 0x000fe400078e001a */
[----:B------:R-:W-:-:S07]  /*38730*/  IMAD.MOV.U32 R25, RZ, RZ, R14 ;  /* 0x000000ffff197224 */ /* 0x000fce00078e000e */
[----:B------:R-:W-:Y:S05]  /*38740*/  WARPSYNC.COLLECTIVE R15, `(.L_x_4224) ;  /* 0x000000000f087348 */ /* 0x000fea0003c00000 */
[----:B------:R0:W1:Y:S02]  /*38750*/  SHFL.IDX P6, R14, R13, R12, R11 ;  /* 0x0000000c0d0e7389 */ /* 0x00006400000c000b */
[----:B01----:R-:W-:Y:S01]  /*38760*/  ENDCOLLECTIVE ;  /* 0x000000000000791b */ /* 0x003fe20003800000 */
.L_x_4224:
[----:B------:R-:W-:Y:S02]  /*38770*/  IMAD.MOV.U32 R13, RZ, RZ, R27 ;  /* 0x000000ffff0d7224 */ /* 0x000fe400078e001b */
[----:B------:R-:W-:-:S07]  /*38780*/  IMAD.MOV.U32 R26, RZ, RZ, R14 ;  /* 0x000000ffff1a7224 */ /* 0x000fce00078e000e */
[----:B------:R-:W-:Y:S05]  /*38790*/  WARPSYNC.COLLECTIVE R15, `(.L_x_4225) ;  /* 0x000000000f087348 */ /* 0x000fea0003c00000 */
[----:B------:R0:W1:Y:S02]  /*387a0*/  SHFL.IDX P6, R14, R13, R12, R11 ;  /* 0x0000000c0d0e7389 */ /* 0x00006400000c000b */
[----:B01----:R-:W-:Y:S01]  /*387b0*/  ENDCOLLECTIVE ;  /* 0x000000000000791b */ /* 0x003fe20003800000 */
.L_x_4225:
[----:B------:R-:W-:Y:S05]  /*387c0*/  BRA `(.L_x_4226) ;  /* 0xfffffd0c00687947 */ /* 0x000fea000383ffff */
.L_x_3916:
[----:B0-----:R0:W1:Y:S02]  /*387d0*/  SYNCS.PHASECHK.TRANS64.TRYWAIT P1, [R148+URZ+0x32400], R13 ;  /* 0x0324000d940075a7 */ /* 0x001064000802017f */
[----:B-1----:R-:W-:Y:S05]  /*387e0*/  @!P1 NANOSLEEP.SYNCS 0x989680 ;  /* 0x009896800000995d */ /* 0x002fea0003900000 */
[----:B------:R-:W1:Y:S02]  /*387f0*/  @!P1 SYNCS.PHASECHK.TRANS64 P1, [R148+URZ+0x32400], R13 ;  /* 0x0324000d940095a7 */ /* 0x000e64000802007f */
[----:B-1----:R-:W-:Y:S05]  /*38800*/  @!P1 BRA `(.L_x_3916) ;  /* 0xfffffffc00f09947 */ /* 0x002fea000383ffff */
[----:B------:R-:W-:Y:S05]  /*38810*/  BRA `(.L_x_4227) ;  /* 0xfffffd0c00c47947 */ /* 0x000fea000383ffff */
.L_x_3930:
[----:B0-----:R0:W1:Y:S02]  /*38820*/  SYNCS.PHASECHK.TRANS64.TRYWAIT P0, [R2+URZ], R7 ;  /* 0x00000007020075a7 */ /* 0x001064000800017f */
[----:B-1----:R-:W-:Y:S05]  /*38830*/  @!P0 NANOSLEEP.SYNCS 0x989680 ;  /* 0x009896800000895d */ /* 0x002fea0003900000 */
[----:B------:R-:W1:Y:S02]  /*38840*/  @!P0 SYNCS.PHASECHK.TRANS64 P0, [R2+URZ], R7 ;  /* 0x00000007020085a7 */ /* 0x000e64000800007f */
[----:B-1----:R-:W-:Y:S05]  /*38850*/  @!P0 BRA `(.L_x_3930) ;  /* 0xfffffffc00f08947 */ /* 0x002fea000383ffff */
[----:B------:R-:W-:Y:S05]  /*38860*/  BRA `(.L_x_3929) ;  /* 0xfffffd2400a07947 */ /* 0x000fea000383ffff */
.L_x_3937:
[----:B0-----:R0:W1:Y:S02]  /*38870*/  SYNCS.PHASECHK.TRANS64.TRYWAIT P0, [R14+URZ], R15 ;  /* 0x0000000f0e0075a7 */ /* 0x001064000800017f */
[----:B-1----:R-:W-:Y:S05]  /*38880*/  @!P0 NANOSLEEP.SYNCS 0x989680 ;  /* 0x009896800000895d */ /* 0x002fea0003900000 */
[----:B------:R-:W1:Y:S02]  /*38890*/  @!P0 SYNCS.PHASECHK.TRANS64 P0, [R14+URZ], R15 ;  /* 0x0000000f0e0085a7 */ /* 0x000e64000800007f */
[----:B-1----:R-:W-:Y:S05]  /*388a0*/  @!P0 BRA `(.L_x_3937) ;  /* 0xfffffffc00f08947 */ /* 0x002fea000383ffff */
[----:B------:R-:W-:Y:S05]  /*388b0*/  BRA `(.L_x_3936) ;  /* 0xfffffd2800c47947 */ /* 0x000fea000383ffff */
.L_x_3964:
[----:B-1----:R1:W2:Y:S02]  /*388c0*/  SYNCS.PHASECHK.TRANS64.TRYWAIT P0, [R10+URZ], R11 ;  /* 0x0000000b0a0075a7 */ /* 0x0022a4000800017f */
[----:B--2---:R-:W-:Y:S05]  /*388d0*/  @!P0 NANOSLEEP.SYNCS 0x989680 ;  /* 0x009896800000895d */ /* 0x004fea0003900000 */
[----:B------:R-:W2:Y:S02]  /*388e0*/  @!P0 SYNCS.PHASECHK.TRANS64 P0, [R10+URZ], R11 ;  /* 0x0000000b0a0085a7 */ /* 0x000ea4000800007f */
[----:B--2---:R-:W-:Y:S05]  /*388f0*/  @!P0 BRA `(.L_x_3964) ;  /* 0xfffffffc00f08947 */ /* 0x004fea000383ffff */
[----:B------:R-:W-:Y:S05]  /*38900*/  BRA `(.L_x_3963) ;  /* 0xfffffdd800b87947 */ /* 0x000fea000383ffff */
.L_x_3971:
[----:B-1----:R1:W2:Y:S02]  /*38910*/  SYNCS.PHASECHK.TRANS64.TRYWAIT P0, [R8+URZ], R9 ;  /* 0x00000009080075a7 */ /* 0x0022a4000800017f */
[----:B--2---:R-:W-:Y:S05]  /*38920*/  @!P0 NANOSLEEP.SYNCS 0x989680 ;  /* 0x009896800000895d */ /* 0x004fea0003900000 */
[----:B------:R-:W2:Y:S02]  /*38930*/  @!P0 SYNCS.PHASECHK.TRANS64 P0, [R8+URZ], R9 ;  /* 0x00000009080085a7 */ /* 0x000ea4000800007f */
[----:B--2---:R-:W-:Y:S05]  /*38940*/  @!P0 BRA `(.L_x_3971) ;  /* 0xfffffffc00f08947 */ /* 0x004fea000383ffff */
[----:B------:R-:W-:Y:S05]  /*38950*/  BRA `(.L_x_3970) ;  /* 0xfffffddc00f47947 */ /* 0x000fea000383ffff */
.L_x_3984:
[----:B-1----:R1:W2:Y:S02]  /*38960*/  SYNCS.PHASECHK.TRANS64.TRYWAIT P0, [R8+URZ], R9 ;  /* 0x00000009080075a7 */ /* 0x0022a4000800017f */
[----:B--2---:R-:W-:Y:S05]  /*38970*/  @!P0 NANOSLEEP.SYNCS 0x989680 ;  /* 0x009896800000895d */ /* 0x004fea0003900000 */
[----:B------:R-:W2:Y:S02]  /*38980*/  @!P0 SYNCS.PHASECHK.TRANS64 P0, [R8+URZ], R9 ;  /* 0x00000009080085a7 */ /* 0x000ea4000800007f */
[----:B--2---:R-:W-:Y:S05]  /*38990*/  @!P0 BRA `(.L_x_3984) ;  /* 0xfffffffc00f08947 */ /* 0x004fea000383ffff */
[----:B------:R-:W-:Y:S05]  /*389a0*/  BRA `(.L_x_3983) ;  /* 0xfffffe7800907947 */ /* 0x000fea000383ffff */
.L_x_3991:
[----:B-1----:R1:W2:Y:S02]  /*389b0*/  SYNCS.PHASECHK.TRANS64.TRYWAIT P0, [R8+URZ], R9 ;  /* 0x00000009080075a7 */ /* 0x0022a4000800017f */
[----:B--2---:R-:W-:Y:S05]  /*389c0*/  @!P0 NANOSLEEP.SYNCS 0x989680 ;  /* 0x009896800000895d */ /* 0x004fea0003900000 */
[----:B------:R-:W2:Y:S02]  /*389d0*/  @!P0 SYNCS.PHASECHK.TRANS64 P0, [R8+URZ], R9 ;  /* 0x00000009080085a7 */ /* 0x000ea4000800007f */
[----:B--2---:R-:W-:Y:S05]  /*389e0*/  @!P0 BRA `(.L_x_3991) ;  /* 0xfffffffc00f08947 */ /* 0x004fea000383ffff */
[----:B------:R-:W-:Y:S05]  /*389f0*/  BRA `(.L_x_3990) ;  /* 0xfffffe7c00cc7947 */ /* 0x000fea000383ffff */
.L_x_4020:
[----:B------:R-:W-:Y:S02]  /*38a00*/  IMAD.MOV.U32 R13, RZ, RZ, R3 ;  /* 0x000000ffff0d7224 */ /* 0x000fe400078e0003 */
[----:B------:R-:W-:Y:S02]  /*38a10*/  IMAD.MOV.U32 R12, RZ, RZ, RZ ;  /* 0x000000ffff0c7224 */ /* 0x000fe400078e00ff */
[----:B------:R-:W-:Y:S02]  /*38a20*/  IMAD.MOV.U32 R11, RZ, RZ, 0x181f ;  /* 0x0000181fff0b7424 */ /* 0x000fe400078e00ff */
[----:B------:R-:W-:-:S07]  /*38a30*/  IMAD.MOV.U32 R15, RZ, RZ, -0x1 ;  /* 0xffffffffff0f7424 */ /* 0x000fce00078e00ff */
[----:B-1--4-:R-:W-:Y:S05]  /*38a40*/  WARPSYNC.COLLECTIVE R15, `(.L_x_4228) ;  /* 0x000000000f087348 */ /* 0x012fea0003c00000 */
[----:B------:R0:W2:Y:S02]  /*38a50*/  SHFL.IDX P6, R14, R13, R12, R11 ;  /* 0x0000000c0d0e7389 */ /* 0x0000a400000c000b */
[----:B012-4-:R-:W-:Y:S01]  /*38a60*/  ENDCOLLECTIVE ;  /* 0x000000000000791b */ /* 0x017fe20003800000 */
.L_x_4228:
[----:B------:R-:W-:Y:S02]  /*38a70*/  IMAD.MOV.U32 R13, RZ, RZ, R2 ;  /* 0x000000ffff0d7224 */ /* 0x000fe400078e0002 */
[----:B------:R-:W-:-:S07]  /*38a80*/  IMAD.MOV.U32 R0, RZ, RZ, R14 ;  /* 0x000000ffff007224 */ /* 0x000fce00078e000e */
[----:B------:R-:W-:Y:S05]  /*38a90*/  WARPSYNC.COLLECTIVE R15, `(.L_x_4229) ;  /* 0x000000000f087348 */ /* 0x000fea0003c00000 */
[----:B------:R0:W1:Y:S02]  /*38aa0*/  SHFL.IDX P6, R14, R13, R12, R11 ;  /* 0x0000000c0d0e7389 */ /* 0x00006400000c000b */
[----:B01----:R-:W-:Y:S01]  /*38ab0*/  ENDCOLLECTIVE ;  /* 0x000000000000791b */ /* 0x003fe20003800000 */
.L_x_4229:
[----:B------:R-:W-:Y:S05]  /*38ac0*/  BRA `(.L_x_4230) ;  /* 0xffffff64005c7947 */ /* 0x000fea000383ffff */
.L_x_4023:
[----:B------:R-:W-:Y:S01]  /*38ad0*/  BSSY B1, `(.L_x_4231) ;  /* 0x0000008000017945 */ /* 0x000fe20003800000 */
[----:B------:R-:W-:Y:S02]  /*38ae0*/  IMAD.MOV.U32 R13, RZ, RZ, R3 ;  /* 0x000000ffff0d7224 */ /* 0x000fe400078e0003 */
[----:B------:R-:W-:Y:S02]  /*38af0*/  IMAD.MOV.U32 R12, RZ, RZ, 0x1 ;  /* 0x00000001ff0c7424 */ /* 0x000fe400078e00ff */
[----:B------:R-:W-:Y:S02]  /*38b00*/  IMAD.MOV.U32 R11, RZ, RZ, 0x181f ;  /* 0x0000181fff0b7424 */ /* 0x000fe400078e00ff */
[----:B--2---:R-:W-:-:S07]  /*38b10*/  IMAD.MOV.U32 R15, RZ, RZ, -0x1 ;  /* 0xffffffffff0f7424 */ /* 0x004fce00078e00ff */
[----:B01-34-:R-:W-:Y:S05]  /*38b20*/  WARPSYNC.COLLECTIVE R15, `(.L_x_4232) ;  /* 0x000000000f087348 */ /* 0x01bfea0003c00000 */
[----:B---3--:R2:W3:Y:S02]  /*38b30*/  SHFL.IDX P6, R14, R13, R12, R11 ;  /* 0x0000000c0d0e7389 */ /* 0x0084e400000c000b */
[----:B01234-:R-:W-:Y:S01]  /*38b40*/  ENDCOLLECTIVE ;  /* 0x000000000000791b */ /* 0x01ffe20003800000 */
.L_x_4232:
[----:B------:R-:W-:Y:S05]  /*38b50*/  BSYNC B1 ;  /* 0x0000000000017941 */ /* 0x000fea0003800000 */
.L_x_4231:
        /* <DEDUP_REMOVED lines=8> */
.L_x_4233:
[----:B------:R-:W-:Y:S05]  /*38be0*/  BRA `(.L_x_4234) ;  /* 0xffffff6400807947 */ /* 0x000fea000383ffff */
.L_x_4026:
[----:B------:R-:W-:Y:S01]  /*38bf0*/  BSSY B1, `(.L_x_4235) ;  /* 0x0000008000017945 */ /* 0x000fe20003800000 */
[----:B------:R-:W-:Y:S02]  /*38c00*/  IMAD.MOV.U32 R13, RZ, RZ, R3 ;  /* 0x000000ffff0d7224 */ /* 0x000fe400078e0003 */
[----:B------:R-:W-:Y:S02]  /*38c10*/  IMAD.MOV.U32 R12, RZ, RZ, 0x2 ;  /* 0x00000002ff0c7424 */ /* 0x000fe400078e00ff */
[----:B------:R-:W-:Y:S02]  /*38c20*/  IMAD.MOV.U32 R11, RZ, RZ, 0x181f ;  /* 0x0000181fff0b7424 */ /* 0x000fe400078e00ff */
[----:B0-----:R-:W-:-:S07]  /*38c30*/  IMAD.MOV.U32 R15, RZ, RZ, -0x1 ;  /* 0xffffffffff0f7424 */ /* 0x001fce00078e00ff */
[----:B-1234-:R-:W-:Y:S05]  /*38c40*/  WARPSYNC.COLLECTIVE R15, `(.L_x_4236) ;  /* 0x000000000f087348 */ /* 0x01efea0003c00000 */
[----:B---3--:R0:W3:Y:S02]  /*38c50*/  SHFL.IDX P6, R14, R13, R12, R11 ;  /* 0x0000000c0d0e7389 */ /* 0x0080e400000c000b */
[----:B01234-:R-:W-:Y:S01]  /*38c60*/  ENDCOLLECTIVE ;  /* 0x000000000000791b */ /* 0x01ffe20003800000 */
.L_x_4236:
[----:B------:R-:W-:Y:S05]  /*38c70*/  BSYNC B1 ;  /* 0x0000000000017941 */ /* 0x000fea0003800000 */
.L_x_4235:
        /* <DEDUP_REMOVED lines=8> */
.L_x_4237:
[----:B------:R-:W-:Y:S05]  /*38d00*/  BRA `(.L_x_4238) ;  /* 0xffffff6400a07947 */ /* 0x000fea000383ffff */
.L_x_4029:
[----:B------:R-:W-:Y:S01]  /*38d10*/  BSSY B1, `(.L_x_4239) ;  /* 0x0000008000017945 */ /* 0x000fe20003800000 */
[----:B------:R-:W-:Y:S02]  /*38d20*/  IMAD.MOV.U32 R13, RZ, RZ, R3 ;  /* 0x000000ffff0d7224 */ /* 0x000fe400078e0003 */
[----:B------:R-:W-:Y:S02]  /*38d30*/  IMAD.MOV.U32 R12, RZ, RZ, 0x3 ;  /* 0x00000003ff0c7424 */ /* 0x000fe400078e00ff */
[----:B------:R-:W-:Y:S02]  /*38d40*/  IMAD.MOV.U32 R11, RZ, RZ, 0x181f ;  /* 0x0000181fff0b7424 */ /* 0x000fe400078e00ff */
[----:B0-----:R-:W-:-:S07]  /*38d50*/  IMAD.MOV.U32 R15, RZ, RZ, -0x1 ;  /* 0xffffffffff0f7424 */ /* 0x001fce00078e00ff */
[----:B-1234-:R-:W-:Y:S05]  /*38d60*/  WARPSYNC.COLLECTIVE R15, `(.L_x_4240) ;  /* 0x000000000f087348 */ /* 0x01efea0003c00000 */
[----:B------:R0:W0:Y:S02]  /*38d70*/  SHFL.IDX P6, R14, R13, R12, R11 ;  /* 0x0000000c0d0e7389 */ /* 0x00002400000c000b */
[----:B01234-:R-:W-:Y:S01]  /*38d80*/  ENDCOLLECTIVE ;  /* 0x000000000000791b */ /* 0x01ffe20003800000 */
.L_x_4240:
[----:B------:R-:W-:Y:S05]  /*38d90*/  BSYNC B1 ;  /* 0x0000000000017941 */ /* 0x000fea0003800000 */
.L_x_4239:
        /* <DEDUP_REMOVED lines=8> */
.L_x_4241:
[----:B------:R-:W-:Y:S05]  /*38e20*/  BRA `(.L_x_4242) ;  /* 0xffffff6400c07947 */ /* 0x000fea000383ffff */
.L_x_4054:
[----:B------:R-:W0:Y:S01]  /*38e30*/  S2R R12, SR_TID.X ;  /* 0x00000000000c7919 */ /* 0x000e220000002100 */
[----:B------:R-:W-:Y:S01]  /*38e40*/  BSSY B1, `(.L_x_4243) ;  /* 0x000000a000017945 */ /* 0x000fe20003800000 */
[----:B------:R-:W-:Y:S02]  /*38e50*/  IMAD.MOV.U32 R11, RZ, RZ, 0x1f ;  /* 0x0000001fff0b7424 */ /* 0x000fe400078e00ff */
[----:B------:R-:W-:Y:S01]  /*38e60*/  IMAD.MOV.U32 R15, RZ, RZ, -0x1 ;  /* 0xffffffffff0f7424 */ /* 0x000fe200078e00ff */
[----:B0-----:R-:W-:-:S04]  /*38e70*/  SHF.R.U32.HI R12, RZ, 0x5, R12 ;  /* 0x00000005ff0c7819 */ /* 0x001fc8000001160c */
[----:B------:R-:W-:-:S05]  /*38e80*/  LOP3.LUT R12, R12, 0x3, RZ, 0xc0, !PT ;  /* 0x000000030c0c7812 */ /* 0x000fca00078ec0ff */
[----:B-1----:R-:W-:Y:S02]  /*38e90*/  IMAD.MOV.U32 R13, RZ, RZ, R12 ;  /* 0x000000ffff0d7224 */ /* 0x002fe400078e000c */
[----:B------:R-:W-:-:S07]  /*38ea0*/  IMAD.MOV.U32 R12, RZ, RZ, RZ ;  /* 0x000000ffff0c7224 */ /* 0x000fce00078e00ff */
[----:B------:R-:W-:Y:S05]  /*38eb0*/  WARPSYNC.COLLECTIVE R15, `(.L_x_4244) ;  /* 0x000000000f087348 */ /* 0x000fea0003c00000 */
[----:B------:R0:W1:Y:S02]  /*38ec0*/  SHFL.IDX P6, R14, R13, R12, R11 ;  /* 0x0000000c0d0e7389 */ /* 0x00006400000c000b */
[----:B01----:R-:W-:Y:S01]  /*38ed0*/  ENDCOLLECTIVE ;  /* 0x000000000000791b */ /* 0x003fe20003800000 */
.L_x_4244:
[----:B------:R-:W-:Y:S05]  /*38ee0*/  BSYNC B1 ;  /* 0x0000000000017941 */ /* 0x000fea0003800000 */
.L_x_4243:
[----:B------:R-:W-:Y:S05]  /*38ef0*/  BRA `(.L_x_4245) ;  /* 0xffffff7c00d87947 */ /* 0x000fea000383ffff */
.L_x_4056:
[----:B------:R-:W-:Y:S01]  /*38f00*/  BSSY B1, `(.L_x_4246) ;  /* 0x0000006000017945 */ /* 0x000fe20003800000 */
[----:B------:R-:W-:-:S07]  /*38f10*/  IMAD.MOV.U32 R15, RZ, RZ, -0x1 ;  /* 0xffffffffff0f7424 */ /* 0x000fce00078e00ff */
[----:B01----:R-:W-:Y:S05]  /*38f20*/  WARPSYNC.COLLECTIVE R15, `(.L_x_4247) ;  /* 0x000000000f0c7348 */ /* 0x003fea0003c00000 */
[----:B------:R-:W-:Y:S02]  /*38f30*/  ELECT P6, UR62, PT ;  /* 0x00000000003e782f */ /* 0x000fe400038c0000 */
[----:B------:R-:W-:Y:S01]  /*38f40*/  MOV R14, UR62 ;  /* 0x0000003e000e7c02 */ /* 0x000fe20008000f00 */
[----:B01----:R-:W-:Y:S10]  /*38f50*/  ENDCOLLECTIVE ;  /* 0x000000000000791b */ /* 0x003ff40003800000 */
.L_x_4247:
[----:B------:R-:W-:Y:S05]  /*38f60*/  BSYNC B1 ;  /* 0x0000000000017941 */ /* 0x000fea0003800000 */
.L_x_4246:
[----:B------:R-:W-:Y:S05]  /*38f70*/  BRA `(.L_x_4055) ;  /* 0xffffff7c00d07947 */ /* 0x000fea000383ffff */
.L_x_4058:
[----:B0-----:R0:W2:Y:S02]  /*38f80*/  SYNCS.PHASECHK.TRANS64.TRYWAIT P0, [R23+URZ+0x32420], R6 ;  /* 0x03242006170075a7 */ /* 0x0010a4000800017f */
[----:B--2---:R-:W-:Y:S05]  /*38f90*/  @!P0 NANOSLEEP.SYNCS 0x989680 ;  /* 0x009896800000895d */ /* 0x004fea0003900000 */
[----:B------:R-:W2:Y:S02]  /*38fa0*/  @!P0 SYNCS.PHASECHK.TRANS64 P0, [R23+URZ+0x32420], R6 ;  /* 0x03242006170085a7 */ /* 0x000ea4000800007f */
[----:B--2---:R-:W-:Y:S05]  /*38fb0*/  @!P0 BRA `(.L_x_4058) ;  /* 0xfffffffc00f08947 */ /* 0x004fea000383ffff */
[----:B------:R-:W-:Y:S05]  /*38fc0*/  BRA `(.L_x_4248) ;  /* 0xffffff7c00e07947 */ /* 0x000fea000383ffff */
.L_x_4062:
[----:B0-----:R0:W2:Y:S02]  /*38fd0*/  SYNCS.PHASECHK.TRANS64.TRYWAIT P0, [R3+URZ+0x324a0], R6 ;  /* 0x0324a006030075a7 */ /* 0x0010a4000800017f */
[----:B--2---:R-:W-:Y:S05]  /*38fe0*/  @!P0 NANOSLEEP.SYNCS 0x989680 ;  /* 0x009896800000895d */ /* 0x004fea0003900000 */
[----:B------:R-:W2:Y:S02]  /*38ff0*/  @!P0 SYNCS.PHASECHK.TRANS64 P0, [R3+URZ+0x324a0], R6 ;  /* 0x0324a006030085a7 */ /* 0x000ea4000800007f */
[----:B--2---:R-:W-:Y:S05]  /*39000*/  @!P0 BRA `(.L_x_4062) ;  /* 0xfffffffc00f08947 */ /* 0x004fea000383ffff */
[----:B------:R-:W-:Y:S05]  /*39010*/  BRA `(.L_x_4249) ;  /* 0xffffff7c00f87947 */ /* 0x000fea000383ffff */
.L_x_4067:
[----:B--2---:R2:W3:Y:S02]  /*39020*/  SYNCS.PHASECHK.TRANS64.TRYWAIT P0, [R3+URZ+0x324c0], R6 ;  /* 0x0324c006030075a7 */ /* 0x0044e4000800017f */
[----:B---3--:R-:W-:Y:S05]  /*39030*/  @!P0 NANOSLEEP.SYNCS 0x989680 ;  /* 0x009896800000895d */ /* 0x008fea0003900000 */
[----:B------:R-:W3:Y:S02]  /*39040*/  @!P0 SYNCS.PHASECHK.TRANS64 P0, [R3+URZ+0x324c0], R6 ;  /* 0x0324c006030085a7 */ /* 0x000ee4000800007f */
[----:B---3--:R-:W-:Y:S05]  /*39050*/  @!P0 BRA `(.L_x_4067) ;  /* 0xfffffffc00f08947 */ /* 0x008fea000383ffff */
[----:B------:R-:W-:Y:S05]  /*39060*/  BRA `(.L_x_4250) ;  /* 0xffffff8000747947 */ /* 0x000fea000383ffff */
.L_x_4077:
[----:B--2---:R2:W3:Y:S02]  /*39070*/  SYNCS.PHASECHK.TRANS64.TRYWAIT P1, [R10+URZ+0x324a0], R2 ;  /* 0x0324a0020a0075a7 */ /* 0x0044e4000802017f */
[----:B---3--:R-:W-:Y:S05]  /*39080*/  @!P1 NANOSLEEP.SYNCS 0x989680 ;  /* 0x009896800000995d */ /* 0x008fea0003900000 */
[----:B------:R-:W3:Y:S02]  /*39090*/  @!P1 SYNCS.PHASECHK.TRANS64 P1, [R10+URZ+0x324a0], R2 ;  /* 0x0324a0020a0095a7 */ /* 0x000ee4000802007f */
[----:B---3--:R-:W-:Y:S05]  /*390a0*/  @!P1 BRA `(.L_x_4077) ;  /* 0xfffffffc00f09947 */ /* 0x008fea000383ffff */
[----:B------:R-:W-:Y:S05]  /*390b0*/  BRA `(.L_x_4251) ;  /* 0xffffff8400e87947 */ /* 0x000fea000383ffff */
.L_x_4082:
[----:B0-----:R0:W1:Y:S02]  /*390c0*/  SYNCS.PHASECHK.TRANS64.TRYWAIT P1, [R10+URZ+0x324c0], R2 ;  /* 0x0324c0020a0075a7 */ /* 0x001064000802017f */
[----:B-1----:R-:W-:Y:S05]  /*390d0*/  @!P1 NANOSLEEP.SYNCS 0x989680 ;  /* 0x009896800000995d */ /* 0x002fea0003900000 */
[----:B------:R-:W1:Y:S02]  /*390e0*/  @!P1 SYNCS.PHASECHK.TRANS64 P1, [R10+URZ+0x324c0], R2 ;  /* 0x0324c0020a0095a7 */ /* 0x000e64000802007f */
[----:B-1----:R-:W-:Y:S05]  /*390f0*/  @!P1 BRA `(.L_x_4082) ;  /* 0xfffffffc00f09947 */ /* 0x002fea000383ffff */
[----:B------:R-:W-:Y:S05]  /*39100*/  BRA `(.L_x_4252) ;  /* 0xffffff8800607947 */ /* 0x000fea000383ffff */
.L_x_4106:
        /* <DEDUP_REMOVED lines=8> */
[----:B--2---:R-:W-:Y:S05]  /*39190*/  WARPSYNC.COLLECTIVE R15, `(.L_x_4254) ;  /* 0x000000000f087348 */ /* 0x004fea0003c00000 */
[----:B------:R0:W1:Y:S02]  /*391a0*/  SHFL.IDX P6, R14, R13, R12, R11 ;  /* 0x0000000c0d0e7389 */ /* 0x00006400000c000b */
[----:B012---:R-:W-:Y:S01]  /*391b0*/  ENDCOLLECTIVE ;  /* 0x000000000000791b */ /* 0x007fe20003800000 */
.L_x_4254:
[----:B------:R-:W-:Y:S05]  /*391c0*/  BSYNC B0 ;  /* 0x0000000000007941 */ /* 0x000fea0003800000 */
.L_x_4253:
[----:B------:R-:W-:Y:S05]  /*391d0*/  BRA `(.L_x_4255) ;  /* 0xffffff9800e07947 */ /* 0x000fea000383ffff */
.L_x_4109:
[----:B-1----:R1:W2:Y:S02]  /*391e0*/  SYNCS.PHASECHK.TRANS64.TRYWAIT P0, [R17+URZ+0x32440], R0 ;  /* 0x03244000110075a7 */ /* 0x0022a4000800017f */
[----:B--2---:R-:W-:Y:S05]  /*391f0*/  @!P0 NANOSLEEP.SYNCS 0x989680 ;  /* 0x009896800000895d */ /* 0x004fea0003900000 */
[----:B------:R-:W2:Y:S02]  /*39200*/  @!P0 SYNCS.PHASECHK.TRANS64 P0, [R17+URZ+0x32440], R0 ;  /* 0x03244000110085a7 */ /* 0x000ea4000800007f */
[----:B--2---:R-:W-:Y:S05]  /*39210*/  @!P0 BRA `(.L_x_4109) ;  /* 0xfffffffc00f08947 */ /* 0x004fea000383ffff */
[----:B------:R-:W-:Y:S05]  /*39220*/  BRA `(.L_x_4256) ;  /* 0xffffff9800f87947 */ /* 0x000fea000383ffff */
.L_x_4110:
        /* <DEDUP_REMOVED lines=8> */
.L_x_4258:
[----:B------:R-:W-:Y:S05]  /*392b0*/  BSYNC B0 ;  /* 0x0000000000007941 */ /* 0x000fea0003800000 */
.L_x_4257:
        /* <DEDUP_REMOVED lines=9> */
.L_x_4259:
[----:B------:R-:W-:Y:S02]  /*39350*/  IMAD.MOV.U32 R13, RZ, RZ, R4 ;  /* 0x000000ffff0d7224 */ /* 0x000fe400078e0004 */
[----:B------:R-:W-:Y:S02]  /*39360*/  IMAD.MOV.U32 R12, RZ, RZ, 0x1 ;  /* 0x00000001ff0c7424 */ /* 0x000fe400078e00ff */
[----:B------:R-:W-:-:S07]  /*39370*/  IMAD.MOV.U32 R3, RZ, RZ, R14 ;  /* 0x000000ffff037224 */ /* 0x000fce00078e000e */
[----:B------:R-:W-:Y:S05]  /*39380*/  WARPSYNC.COLLECTIVE R15, `(.L_x_4260) ;  /* 0x000000000f087348 */ /* 0x000fea0003c00000 */
[----:B------:R0:W1:Y:S02]  /*39390*/  SHFL.IDX P6, R14, R13, R12, R11 ;  /* 0x0000000c0d0e7389 */ /* 0x00006400000c000b */
[----:B01----:R-:W-:Y:S01]  /*393a0*/  ENDCOLLECTIVE ;  /* 0x000000000000791b */ /* 0x003fe20003800000 */
.L_x_4260:
        /* <DEDUP_REMOVED lines=15> */
.L_x_4261:
[----:B------:R-:W-:Y:S02]  /*394a0*/  @P0 IMAD R6, R5, 0x2, R23 ;  /* 0x0000000205060824 */ /* 0x000fe400078e0217 */
[----:B------:R-:W-:Y:S02]  /*394b0*/  IMAD.MOV.U32 R13, RZ, RZ, R4 ;  /* 0x000000ffff0d7224 */ /* 0x000fe400078e0004 */
[----:B------:R-:W-:Y:S02]  /*394c0*/  IMAD.MOV.U32 R12, RZ, RZ, 0x2 ;  /* 0x00000002ff0c7424 */ /* 0x000fe400078e00ff */
[----:B------:R-:W-:-:S07]  /*394d0*/  IMAD.MOV.U32 R3, RZ, RZ, R14 ;  /* 0x000000ffff037224 */ /* 0x000fce00078e000e */
[----:B------:R-:W-:Y:S05]  /*394e0*/  WARPSYNC.COLLECTIVE R15, `(.L_x_4262) ;  /* 0x000000000f087348 */ /* 0x000fea0003c00000 */
[----:B------:R0:W1:Y:S02]  /*394f0*/  SHFL.IDX P6, R14, R13, R12, R11 ;  /* 0x0000000c0d0e7389 */ /* 0x00006400000c000b */
[----:B01----:R-:W-:Y:S01]  /*39500*/  ENDCOLLECTIVE ;  /* 0x000000000000791b */ /* 0x003fe20003800000 */
.L_x_4262:
        /* <DEDUP_REMOVED lines=15> */
.L_x_4263:
[----:B------:R-:W-:Y:S02]  /*39600*/  @P0 IMAD R6, R5, 0x2, R23 ;  /* 0x0000000205060824 */ /* 0x000fe400078e0217 */
[----:B------:R-:W-:Y:S02]  /*39610*/  IMAD.MOV.U32 R13, RZ, RZ, R4 ;  /* 0x000000ffff0d7224 */ /* 0x000fe400078e0004 */
[----:B------:R-:W-:Y:S02]  /*39620*/  IMAD.MOV.U32 R12, RZ, RZ, 0x3 ;  /* 0x00000003ff0c7424 */ /* 0x000fe400078e00ff */
[----:B------:R-:W-:-:S07]  /*39630*/  IMAD.MOV.U32 R3, RZ, RZ, R14 ;  /* 0x000000ffff037224 */ /* 0x000fce00078e000e */
[----:B------:R-:W-:Y:S05]  /*39640*/  WARPSYNC.COLLECTIVE R15, `(.L_x_4264) ;  /* 0x000000000f087348 */ /* 0x000fea0003c00000 */
[----:B------:R0:W1:Y:S02]  /*39650*/  SHFL.IDX P6, R14, R13, R12, R11 ;  /* 0x0000000c0d0e7389 */ /* 0x00006400000c000b */
[----:B01----:R-:W-:Y:S01]  /*39660*/  ENDCOLLECTIVE ;  /* 0x000000000000791b */ /* 0x003fe20003800000 */
.L_x_4264:
        /* <DEDUP_REMOVED lines=15> */
.L_x_4265:
[----:B------:R-:W-:Y:S02]  /*39760*/  @P0 IMAD R6, R5, 0x2, R23 ;  /* 0x0000000205060824 */ /* 0x000fe400078e0217 */
[----:B------:R-:W-:Y:S02]  /*39770*/  IMAD.MOV.U32 R13, RZ, RZ, R4 ;  /* 0x000000ffff0d7224 */ /* 0x000fe400078e0004 */
[----:B------:R-:W-:Y:S02]  /*39780*/  IMAD.MOV.U32 R12, RZ, RZ, 0x4 ;  /* 0x00000004ff0c7424 */ /* 0x000fe400078e00ff */
[----:B------:R-:W-:-:S07]  /*39790*/  IMAD.MOV.U32 R3, RZ, RZ, R14 ;  /* 0x000000ffff037224 */ /* 0x000fce00078e000e */
[----:B------:R-:W-:Y:S05]  /*397a0*/  WARPSYNC.COLLECTIVE R15, `(.L_x_4266) ;  /* 0x000000000f087348 */ /* 0x000fea0003c00000 */
[----:B------:R0:W1:Y:S02]  /*397b0*/  SHFL.IDX P6, R14, R13, R12, R11 ;  /* 0x0000000c0d0e7389 */ /* 0x00006400000c000b */
[----:B01----:R-:W-:Y:S01]  /*397c0*/  ENDCOLLECTIVE ;  /* 0x000000000000791b */ /* 0x003fe20003800000 */
.L_x_4266:
        /* <DEDUP_REMOVED lines=15> */
.L_x_4267:
[----:B------:R-:W-:Y:S02]  /*398c0*/  @P0 IMAD R6, R5, 0x2, R23 ;  /* 0x0000000205060824 */ /* 0x000fe400078e0217 */
[----:B------:R-:W-:Y:S02]  /*398d0*/  IMAD.MOV.U32 R13, RZ, RZ, R4 ;  /* 0x000000ffff0d7224 */ /* 0x000fe400078e0004 */
[----:B------:R-:W-:Y:S02]  /*398e0*/  IMAD.MOV.U32 R12, RZ, RZ, 0x5 ;  /* 0x00000005ff0c7424 */ /* 0x000fe400078e00ff */
[----:B------:R-:W-:-:S07]  /*398f0*/  IMAD.MOV.U32 R3, RZ, RZ, R14 ;  /* 0x000000ffff037224 */ /* 0x000fce00078e000e */
[----:B------:R-:W-:Y:S05]  /*39900*/  WARPSYNC.COLLECTIVE R15, `(.L_x_4268) ;  /* 0x000000000f087348 */ /* 0x000fea0003c00000 */
[----:B------:R0:W1:Y:S02]  /*39910*/  SHFL.IDX P6, R14, R13, R12, R11 ;  /* 0x0000000c0d0e7389 */ /* 0x00006400000c000b */
[----:B01----:R-:W-:Y:S01]  /*39920*/  ENDCOLLECTIVE ;  /* 0x000000000000791b */ /* 0x003fe20003800000 */
.L_x_4268:
        /* <DEDUP_REMOVED lines=10> */
.L_x_4269:
[----:B------:R-:W-:Y:S01]  /*399d0*/  @!PT LDS RZ, [RZ] ;  /* 0x00000000fffff984 */ /* 0x000fe20000000800 */
[----:B------:R-:W-:Y:S01]  /*399e0*/  @!PT LDS RZ, [RZ] ;  /* 0x00000000fffff984 */ /* 0x000fe20000000800 */
[----:B------:R-:W-:Y:S01]  /*399f0*/  @!PT LDS RZ, [RZ] ;  /* 0x00000000fffff984 */ /* 0x000fe20000000800 */
[----:B------:R0:W-:Y:S01]  /*39a00*/  @P0 LDGSTS.E.BYPASS.LTC128B.128 [R6+0x1e400], desc[UR44][R2.64], !P2 ;  /* 0x1e40000002060fae */ /* 0x0001e2000d101d6c */
[----:B------:R-:W-:Y:S01]  /*39a10*/  IMAD.MOV.U32 R0, RZ, RZ, R14 ;  /* 0x000000ffff007224 */ /* 0x000fe200078e000e */
[----:B------:R-:W-:Y:S06]  /*39a20*/  BRA `(.L_x_4270) ;  /* 0xffffff9800687947 */ /* 0x000fec000383ffff */
.L_x_4115:
        /* <DEDUP_REMOVED lines=9> */
.L_x_4271:
        /* <DEDUP_REMOVED lines=12> */
.L_x_4272:
[----:B------:R-:W-:Y:S02]  /*39b80*/  IMAD.MOV.U32 R13, RZ, RZ, R3 ;  /* 0x000000ffff0d7224 */ /* 0x000fe400078e0003 */
[----:B------:R-:W-:Y:S02]  /*39b90*/  IMAD.MOV.U32 R12, RZ, RZ, 0x1 ;  /* 0x00000001ff0c7424 */ /* 0x000fe400078e00ff */
[----:B------:R-:W-:-:S07]  /*39ba0*/  IMAD.MOV.U32 R5, RZ, RZ, R14 ;  /* 0x000000ffff057224 */ /* 0x000fce00078e000e */
[----:B------:R-:W-:Y:S05]  /*39bb0*/  WARPSYNC.COLLECTIVE R15, `(.L_x_4273) ;  /* 0x000000000f087348 */ /* 0x000fea0003c00000 */
[----:B------:R0:W1:Y:S02]  /*39bc0*/  SHFL.IDX P6, R14, R13, R12, R11 ;  /* 0x0000000c0d0e7389 */ /* 0x00006400000c000b */
[----:B01----:R-:W-:Y:S01]  /*39bd0*/  ENDCOLLECTIVE ;  /* 0x000000000000791b */ /* 0x003fe20003800000 */
.L_x_4273:
        /* <DEDUP_REMOVED lines=15> */
.L_x_4274:
[----:B------:R-:W-:Y:S02]  /*39cd0*/  IMAD.MOV.U32 R13, RZ, RZ, R3 ;  /* 0x000000ffff0d7224 */ /* 0x000fe400078e0003 */
[----:B------:R-:W-:Y:S02]  /*39ce0*/  IMAD.MOV.U32 R12, RZ, RZ, 0x2 ;  /* 0x00000002ff0c7424 */ /* 0x000fe400078e00ff */
[----:B------:R-:W-:-:S07]  /*39cf0*/  IMAD.MOV.U32 R5, RZ, RZ, R14 ;  /* 0x000000ffff057224 */ /* 0x000fce00078e000e */
[----:B------:R-:W-:Y:S05]  /*39d00*/  WARPSYNC.COLLECTIVE R15, `(.L_x_4275) ;  /* 0x000000000f087348 */ /* 0x000fea0003c00000 */
[----:B------:R0:W1:Y:S02]  /*39d10*/  SHFL.IDX P6, R14, R13, R12, R11 ;  /* 0x0000000c0d0e7389 */ /* 0x00006400000c000b */
[----:B01----:R-:W-:Y:S01]  /*39d20*/  ENDCOLLECTIVE ;  /* 0x000000000000791b */ /* 0x003fe20003800000 */
.L_x_4275:
        /* <DEDUP_REMOVED lines=15> */
.L_x_4276:
[----:B------:R-:W-:Y:S02]  /*39e20*/  IMAD.MOV.U32 R13, RZ, RZ, R3 ;  /* 0x000000ffff0d7224 */ /* 0x000fe400078e0003 */
[----:B------:R-:W-:Y:S02]  /*39e30*/  IMAD.MOV.U32 R12, RZ, RZ, 0x3 ;  /* 0x00000003ff0c7424 */ /* 0x000fe400078e00ff */
[----:B------:R-:W-:-:S07]  /*39e40*/  IMAD.MOV.U32 R5, RZ, RZ, R14 ;  /* 0x000000ffff057224 */ /* 0x000fce00078e000e */
[----:B------:R-:W-:Y:S05]  /*39e50*/  WARPSYNC.COLLECTIVE R15, `(.L_x_4277) ;  /* 0x000000000f087348 */ /* 0x000fea0003c00000 */
[----:B------:R0:W1:Y:S02]  /*39e60*/  SHFL.IDX P6, R14, R13, R12, R11 ;  /* 0x0000000c0d0e7389 */ /* 0x00006400000c000b */
[----:B01----:R-:W-:Y:S01]  /*39e70*/  ENDCOLLECTIVE ;  /* 0x000000000000791b */ /* 0x003fe20003800000 */
.L_x_4277:
        /* <DEDUP_REMOVED lines=10> */
.L_x_4278:
        /* <DEDUP_REMOVED lines=13> */
.L_x_4279:
        /* <DEDUP_REMOVED lines=10> */
.L_x_4280:
        /* <DEDUP_REMOVED lines=13> */
.L_x_4281:
        /* <DEDUP_REMOVED lines=10> */
.L_x_4282:
        /* <DEDUP_REMOVED lines=13> */
.L_x_4283:
        /* <DEDUP_REMOVED lines=10> */
.L_x_4284:
        /* <DEDUP_REMOVED lines=11> */
.L_x_4285:
        /* <DEDUP_REMOVED lines=10> */
.L_x_4286:
[----:B------:R-:W-:Y:S01]  /*3a4c0*/  @!PT LDS RZ, [RZ] ;  /* 0x00000000fffff984 */ /* 0x000fe20000000800 */
[----:B------:R-:W-:Y:S01]  /*3a4d0*/  @!PT LDS RZ, [RZ] ;  /* 0x00000000fffff984 */ /* 0x000fe20000000800 */
[----:B------:R-:W-:Y:S01]  /*3a4e0*/  @!PT LDS RZ, [RZ] ;  /* 0x00000000fffff984 */ /* 0x000fe20000000800 */
[----:B------:R0:W-:Y:S01]  /*3a4f0*/  @!P0 LDGSTS.E.BYPASS.LTC128B.128 [R26+0x1b400], desc[UR44][R4.64], !P1 ;  /* 0x1b400000041a8fae */ /* 0x0001e2000c901d6c */
[----:B------:R-:W-:Y:S01]  /*3a500*/  IMAD.MOV.U32 R0, RZ, RZ, R14 ;  /* 0x000000ffff007224 */ /* 0x000fe200078e000e */
[----:B------:R-:W-:Y:S06]  /*3a510*/  BRA `(.L_x_4287) ;  /* 0xffffff9800c87947 */ /* 0x000fec000383ffff */
.L_x_4119:
        /* <DEDUP_REMOVED lines=33> */
.L_x_4289:
[----:B------:R-:W-:Y:S05]  /*3a730*/  BSYNC B0 ;  /* 0x0000000000007941 */ /* 0x000fea0003800000 */
.L_x_4288:
        /* <DEDUP_REMOVED lines=11> */
.L_x_4290:
        /* <DEDUP_REMOVED lines=12> */
.L_x_4291:
[----:B------:R-:W-:-:S04]  /*3a8b0*/  @!P0 LOP3.LUT R2, R3, R2, RZ, 0x3c, !PT ;  /* 0x0000000203028212 */ /* 0x000fc800078e3cff */
[----:B------:R-:W-:-:S05]  /*3a8c0*/  @!P0 LOP3.LUT R3, R3, R2, RZ, 0x3c, !PT ;  /* 0x0000000203038212 */ /* 0x000fca00078e3cff */
        /* <DEDUP_REMOVED lines=13> */
.L_x_4292:
        /* <DEDUP_REMOVED lines=12> */
.L_x_4293:
        /* <DEDUP_REMOVED lines=12> */
.L_x_4294:
        /* <DEDUP_REMOVED lines=12> */
.L_x_4295:
        /* <DEDUP_REMOVED lines=12> */
.L_x_4296:
        /* <DEDUP_REMOVED lines=12> */
.L_x_4297:
        /* <DEDUP_REMOVED lines=12> */
.L_x_4298:
        /* <DEDUP_REMOVED lines=12> */
.L_x_4299:
        /* <DEDUP_REMOVED lines=12> */
.L_x_4300:
        /* <DEDUP_REMOVED lines=12> */
.L_x_4301:
        /* <DEDUP_REMOVED lines=11> */
.L_x_4302:
[----:B------:R-:W-:Y:S02]  /*3b110*/  IMAD.MOV.U32 R13, RZ, RZ, R0 ;  /* 0x000000ffff0d7224 */ /* 0x000fe400078e0000 */
[----:B------:R-:W-:Y:S02]  /*3b120*/  IMAD.MOV.U32 R12, RZ, RZ, 0x7 ;  /* 0x00000007ff0c7424 */ /* 0x000fe400078e00ff */
[----:B------:R-:W-:-:S07]  /*3b130*/  IMAD.MOV.U32 R2, RZ, RZ, R14 ;  /* 0x000000ffff027224 */ /* 0x000fce00078e000e */
[----:B------:R-:W-:Y:S05]  /*3b140*/  WARPSYNC.COLLECTIVE R15, `(.L_x_4303) ;  /* 0x000000000f087348 */ /* 0x000fea0003c00000 */
[----:B------:R0:W1:Y:S02]  /*3b150*/  SHFL.IDX P6, R14, R13, R12, R11 ;  /* 0x0000000c0d0e7389 */ /* 0x00006400000c000b */
[----:B01----:R-:W-:Y:S01]  /*3b160*/  ENDCOLLECTIVE ;  /* 0x000000000000791b */ /* 0x003fe20003800000 */
.L_x_4303:
        /* <DEDUP_REMOVED lines=14> */
.L_x_4304:
[----:B------:R-:W-:Y:S01]  /*3b250*/  IMAD.MOV.U32 R2, RZ, RZ, R14 ;  /* 0x000000ffff027224 */ /* 0x000fe200078e000e */
[----:B------:R-:W-:Y:S06]  /*3b260*/  BRA `(.L_x_4305) ;  /* 0xffffff9800347947 */ /* 0x000fec000383ffff */
.L_x_4124:
[----:B0-----:R0:W1:Y:S02]  /*3b270*/  SYNCS.PHASECHK.TRANS64.TRYWAIT P0, [R23+URZ+0x32420], R0 ;  /* 0x03242000170075a7 */ /* 0x001064000800017f */
[----:B-1----:R-:W-:Y:S05]  /*3b280*/  @!P0 NANOSLEEP.SYNCS 0x989680 ;  /* 0x009896800000895d */ /* 0x002fea0003900000 */
[----:B------:R-:W1:Y:S02]  /*3b290*/  @!P0 SYNCS.PHASECHK.TRANS64 P0, [R23+URZ+0x32420], R0 ;  /* 0x03242000170085a7 */ /* 0x000e64000800007f */
[----:B-1----:R-:W-:Y:S05]  /*3b2a0*/  @!P0 BRA `(.L_x_4124) ;  /* 0xfffffffc00f08947 */ /* 0x002fea000383ffff */
[----:B------:R-:W-:Y:S05]  /*3b2b0*/  BRA `(.L_x_4306) ;  /* 0xffffff9800a87947 */ /* 0x000fea000383ffff */
.L_x_4127:
[----:B0-----:R0:W1:Y:S02]  /*3b2c0*/  SYNCS.PHASECHK.TRANS64.TRYWAIT P0, [R17+URZ+0x32460], R0 ;  /* 0x03246000110075a7 */ /* 0x001064000800017f */
[----:B-1----:R-:W-:Y:S05]  /*3b2d0*/  @!P0 NANOSLEEP.SYNCS 0x989680 ;  /* 0x009896800000895d */ /* 0x002fea0003900000 */
[----:B------:R-:W1:Y:S02]  /*3b2e0*/  @!P0 SYNCS.PHASECHK.TRANS64 P0, [R17+URZ+0x32460], R0 ;  /* 0x03246000110085a7 */ /* 0x000e64000800007f */
[----:B-1----:R-:W-:Y:S05]  /*3b2f0*/  @!P0 BRA `(.L_x_4127) ;  /* 0xfffffffc00f08947 */ /* 0x002fea000383ffff */
[----:B------:R-:W-:Y:S05]  /*3b300*/  BRA `(.L_x_4307) ;  /* 0xffffff9800b87947 */ /* 0x000fea000383ffff */
.L_x_4128:
        /* <DEDUP_REMOVED lines=8> */
.L_x_4309:
[----:B------:R-:W-:Y:S05]  /*3b390*/  BSYNC B0 ;  /* 0x0000000000007941 */ /* 0x000fea0003800000 */
.L_x_4308:
        /* <DEDUP_REMOVED lines=13> */
.L_x_4310:
        /* <DEDUP_REMOVED lines=9> */
.L_x_4311:
        /* <DEDUP_REMOVED lines=17> */
.L_x_4312:
[----:B------:R-:W-:Y:S02]  /*3b610*/  IMAD.MOV.U32 R13, RZ, RZ, R6 ;  /* 0x000000ffff0d7224 */ /* 0x000fe400078e0006 */
[----:B------:R-:W-:Y:S01]  /*3b620*/  IMAD.MOV.U32 R12, RZ, RZ, 0x2 ;  /* 0x00000002ff0c7424 */ /* 0x000fe200078e00ff */
[----:B------:R-:W-:-:S13]  /*3b630*/  IADD3 R2, P3, R14, R0, RZ ;  /* 0x000000000e027210 */ /* 0x000fda0007f7e0ff */
[----:B------:R-:W-:Y:S05]  /*3b640*/  WARPSYNC.COLLECTIVE R15, `(.L_x_4313) ;  /* 0x000000000f087348 */ /* 0x000fea0003c00000 */
[----:B------:R0:W1:Y:S02]  /*3b650*/  SHFL.IDX P6, R14, R13, R12, R11 ;  /* 0x0000000c0d0e7389 */ /* 0x00006400000c000b */
[----:B01----:R-:W-:Y:S01]  /*3b660*/  ENDCOLLECTIVE ;  /* 0x000000000000791b */ /* 0x003fe20003800000 */
.L_x_4313:
        /* <DEDUP_REMOVED lines=17> */
.L_x_4314:
[----:B------:R-:W-:Y:S02]  /*3b780*/  IMAD.MOV.U32 R13, RZ, RZ, R6 ;  /* 0x000000ffff0d7224 */ /* 0x000fe400078e0006 */
[----:B------:R-:W-:Y:S01]  /*3b790*/  IMAD.MOV.U32 R12, RZ, RZ, 0x3 ;  /* 0x00000003ff0c7424 */ /* 0x000fe200078e00ff */
[----:B------:R-:W-:-:S13]  /*3b7a0*/  IADD3 R2, P3, R14, R0, RZ ;  /* 0x000000000e027210 */ /* 0x000fda0007f7e0ff */
[----:B------:R-:W-:Y:S05]  /*3b7b0*/  WARPSYNC.COLLECTIVE R15, `(.L_x_4315) ;  /* 0x000000000f087348 */ /* 0x000fea0003c00000 */
[----:B------:R0:W1:Y:S02]  /*3b7c0*/  SHFL.IDX P6, R14, R13, R12, R11 ;  /* 0x0000000c0d0e7389 */ /* 0x00006400000c000b */
[----:B01----:R-:W-:Y:S01]  /*3b7d0*/  ENDCOLLECTIVE ;  /* 0x000000000000791b */ /* 0x003fe20003800000 */
.L_x_4315:
        /* <DEDUP_REMOVED lines=17> */
.L_x_4316:
[----:B------:R-:W-:Y:S02]  /*3b8f0*/  IMAD.MOV.U32 R13, RZ, RZ, R6 ;  /* 0x000000ffff0d7224 */ /* 0x000fe400078e0006 */
[----:B------:R-:W-:Y:S01]  /*3b900*/  IMAD.MOV.U32 R12, RZ, RZ, 0x4 ;  /* 0x00000004ff0c7424 */ /* 0x000fe200078e00ff */
[----:B------:R-:W-:-:S13]  /*3b910*/  IADD3 R2, P3, R14, R0, RZ ;  /* 0x000000000e027210 */ /* 0x000fda0007f7e0ff */
[----:B------:R-:W-:Y:S05]  /*3b920*/  WARPSYNC.COLLECTIVE R15, `(.L_x_4317) ;  /* 0x000000000f087348 */ /* 0x000fea0003c00000 */
[----:B------:R0:W1:Y:S02]  /*3b930*/  SHFL.IDX P6, R14, R13, R12, R11 ;  /* 0x0000000c0d0e7389 */ /* 0x00006400000c000b */
[----:B01----:R-:W-:Y:S01]  /*3b940*/  ENDCOLLECTIVE ;  /* 0x000000000000791b */ /* 0x003fe20003800000 */
.L_x_4317:
        /* <DEDUP_REMOVED lines=17> */
.L_x_4318:
[----:B------:R-:W-:Y:S02]  /*3ba60*/  IMAD.MOV.U32 R13, RZ, RZ, R6 ;  /* 0x000000ffff0d7224 */ /* 0x000fe400078e0006 */
[----:B------:R-:W-:Y:S01]  /*3ba70*/  IMAD.MOV.U32 R12, RZ, RZ, 0x5 ;  /* 0x00000005ff0c7424 */ /* 0x000fe200078e00ff */
[----:B------:R-:W-:-:S13]  /*3ba80*/  IADD3 R2, P3, R14, R0, RZ ;  /* 0x000000000e027210 */ /* 0x000fda0007f7e0ff */
[----:B------:R-:W-:Y:S05]  /*3ba90*/  WARPSYNC.COLLECTIVE R15, `(.L_x_4319) ;  /* 0x000000000f087348 */ /* 0x000fea0003c00000 */
[----:B------:R0:W1:Y:S02]  /*3baa0*/  SHFL.IDX P6, R14, R13, R12, R11 ;  /* 0x0000000c0d0e7389 */ /* 0x00006400000c000b */
[----:B01----:R-:W-:Y:S01]  /*3bab0*/  ENDCOLLECTIVE ;  /* 0x000000000000791b */ /* 0x003fe20003800000 */
.L_x_4319:
        /* <DEDUP_REMOVED lines=12> */
.L_x_4320:
        /* <DEDUP_REMOVED lines=9> */
.L_x_4135:
[----:B0-----:R0:W1:Y:S02]  /*3bc10*/  SYNCS.PHASECHK.TRANS64.TRYWAIT P0, [R4+URZ+0x32440], R21 ;  /* 0x03244015040075a7 */ /* 0x001064000800017f */
[----:B-1----:R-:W-:Y:S05]  /*3bc20*/  @!P0 NANOSLEEP.SYNCS 0x989680 ;  /* 0x009896800000895d */ /* 0x002fea0003900000 */
[----:B------:R-:W1:Y:S02]  /*3bc30*/  @!P0 SYNCS.PHASECHK.TRANS64 P0, [R4+URZ+0x32440], R21 ;  /* 0x03244015040085a7 */ /* 0x000e64000800007f */
[----:B-1----:R-:W-:Y:S05]  /*3bc40*/  @!P0 BRA `(.L_x_4135) ;  /* 0xfffffffc00f08947 */ /* 0x002fea000383ffff */
[----:B------:R-:W-:Y:S05]  /*3bc50*/  BRA `(.L_x_4322) ;  /* 0xffffff9c00507947 */ /* 0x000fea000383ffff */
.L_x_4136:
        /* <DEDUP_REMOVED lines=8> */
.L_x_4324:
[----:B------:R-:W-:Y:S05]  /*3bce0*/  BSYNC B1 ;  /* 0x0000000000017941 */ /* 0x000fea0003800000 */
.L_x_4323:
        /* <DEDUP_REMOVED lines=9> */
.L_x_4325:
[----:B------:R-:W-:Y:S02]  /*3bd80*/  IMAD.MOV.U32 R13, RZ, RZ, R9 ;  /* 0x000000ffff0d7224 */ /* 0x000fe400078e0009 */
[----:B------:R-:W-:Y:S02]  /*3bd90*/  IMAD.MOV.U32 R12, RZ, RZ, 0x1 ;  /* 0x00000001ff0c7424 */ /* 0x000fe400078e00ff */
[----:B------:R-:W-:-:S07]  /*3bda0*/  IMAD.MOV.U32 R2, RZ, RZ, R14 ;  /* 0x000000ffff027224 */ /* 0x000fce00078e000e */
[----:B------:R-:W-:Y:S05]  /*3bdb0*/  WARPSYNC.COLLECTIVE R15, `(.L_x_4326) ;  /* 0x000000000f087348 */ /* 0x000fea0003c00000 */
[----:B------:R0:W1:Y:S02]  /*3bdc0*/  SHFL.IDX P6, R14, R13, R12, R11 ;  /* 0x0000000c0d0e7389 */ /* 0x00006400000c000b */
[----:B01----:R-:W-:Y:S01]  /*3bdd0*/  ENDCOLLECTIVE ;  /* 0x000000000000791b */ /* 0x003fe20003800000 */
.L_x_4326:
        /* <DEDUP_REMOVED lines=11> */
.L_x_4327:
[----:B------:R-:W-:Y:S02]  /*3be90*/  IMAD.MOV.U32 R13, RZ, RZ, R9 ;  /* 0x000000ffff0d7224 */ /* 0x000fe400078e0009 */
[----:B------:R-:W-:Y:S02]  /*3bea0*/  IMAD.MOV.U32 R12, RZ, RZ, 0x2 ;  /* 0x00000002ff0c7424 */ /* 0x000fe400078e00ff */
[----:B------:R-:W-:-:S07]  /*3beb0*/  IMAD.MOV.U32 R2, RZ, RZ, R14 ;  /* 0x000000ffff027224 */ /* 0x000fce00078e000e */
[----:B------:R-:W-:Y:S05]  /*3bec0*/  WARPSYNC.COLLECTIVE R15, `(.L_x_4328) ;  /* 0x000000000f087348 */ /* 0x000fea0003c00000 */
[----:B------:R0:W1:Y:S02]  /*3bed0*/  SHFL.IDX P6, R14, R13, R12, R11 ;  /* 0x0000000c0d0e7389 */ /* 0x00006400000c000b */
[----:B01----:R-:W-:Y:S01]  /*3bee0*/  ENDCOLLECTIVE ;  /* 0x000000000000791b */ /* 0x003fe20003800000 */
.L_x_4328:
        /* <DEDUP_REMOVED lines=11> */
.L_x_4329:
[----:B------:R-:W-:Y:S02]  /*3bfa0*/  IMAD.MOV.U32 R13, RZ, RZ, R9 ;  /* 0x000000ffff0d7224 */ /* 0x000fe400078e0009 */
[----:B------:R-:W-:Y:S02]  /*3bfb0*/  IMAD.MOV.U32 R12, RZ, RZ, 0x3 ;  /* 0x00000003ff0c7424 */ /* 0x000fe400078e00ff */
[----:B------:R-:W-:-:S07]  /*3bfc0*/  IMAD.MOV.U32 R2, RZ, RZ, R14 ;  /* 0x000000ffff027224 */ /* 0x000fce00078e000e */
[----:B------:R-:W-:Y:S05]  /*3bfd0*/  WARPSYNC.COLLECTIVE R15, `(.L_x_4330) ;  /* 0x000000000f087348 */ /* 0x000fea0003c00000 */
[----:B------:R0:W1:Y:S02]  /*3bfe0*/  SHFL.IDX P6, R14, R13, R12, R11 ;  /* 0x0000000c0d0e7389 */ /* 0x00006400000c000b */
[----:B01----:R-:W-:Y:S01]  /*3bff0*/  ENDCOLLECTIVE ;  /* 0x000000000000791b */ /* 0x003fe20003800000 */
.L_x_4330:
        /* <DEDUP_REMOVED lines=11> */
.L_x_4331:
[----:B------:R-:W-:Y:S02]  /*3c0b0*/  IMAD.MOV.U32 R13, RZ, RZ, R9 ;  /* 0x000000ffff0d7224 */ /* 0x000fe400078e0009 */
[----:B------:R-:W-:Y:S02]  /*3c0c0*/  IMAD.MOV.U32 R12, RZ, RZ, 0x4 ;  /* 0x00000004ff0c7424 */ /* 0x000fe400078e00ff */
[----:B------:R-:W-:-:S07]  /*3c0d0*/  IMAD.MOV.U32 R2, RZ, RZ, R14 ;  /* 0x000000ffff027224 */ /* 0x000fce00078e000e */
[----:B------:R-:W-:Y:S05]  /*3c0e0*/  WARPSYNC.COLLECTIVE R15, `(.L_x_4332) ;  /* 0x000000000f087348 */ /* 0x000fea0003c00000 */
[----:B------:R0:W1:Y:S02]  /*3c0f0*/  SHFL.IDX P6, R14, R13, R12, R11 ;  /* 0x0000000c0d0e7389 */ /* 0x00006400000c000b */
[----:B01----:R-:W-:Y:S01]  /*3c100*/  ENDCOLLECTIVE ;  /* 0x000000000000791b */ /* 0x003fe20003800000 */
.L_x_4332:
        /* <DEDUP_REMOVED lines=11> */
.L_x_4333:
[----:B------:R-:W-:Y:S02]  /*3c1c0*/  IMAD.MOV.U32 R13, RZ, RZ, R9 ;  /* 0x000000ffff0d7224 */ /* 0x000fe400078e0009 */
[----:B------:R-:W-:Y:S02]  /*3c1d0*/  IMAD.MOV.U32 R12, RZ, RZ, 0x5 ;  /* 0x00000005ff0c7424 */ /* 0x000fe400078e00ff */
[----:B------:R-:W-:-:S07]  /*3c1e0*/  IMAD.MOV.U32 R2, RZ, RZ, R14 ;  /* 0x000000ffff027224 */ /* 0x000fce00078e000e */
[----:B------:R-:W-:Y:S05]  /*3c1f0*/  WARPSYNC.COLLECTIVE R15, `(.L_x_4334) ;  /* 0x000000000f087348 */ /* 0x000fea0003c00000 */
[----:B------:R0:W1:Y:S02]  /*3c200*/  SHFL.IDX P6, R14, R13, R12, R11 ;  /* 0x0000000c0d0e7389 */ /* 0x00006400000c000b */
[----:B01----:R-:W-:Y:S01]  /*3c210*/  ENDCOLLECTIVE ;  /* 0x000000000000791b */ /* 0x003fe20003800000 */
.L_x_4334:
        /* <DEDUP_REMOVED lines=11> */
.L_x_4335:
[----:B------:R-:W-:Y:S01]  /*3c2d0*/  IMAD.MOV.U32 R2, RZ, RZ, R14 ;  /* 0x000000ffff027224 */ /* 0x000fe200078e000e */
[----:B------:R-:W-:Y:S06]  /*3c2e0*/  BRA `(.L_x_4336) ;  /* 0xffffff9800807947 */ /* 0x000fec000383ffff */
.L_x_4141:
[----:B---3--:R3:W4:Y:S02]  /*3c2f0*/  SYNCS.PHASECHK.TRANS64.TRYWAIT P0, [R4+URZ+0x32460], R21 ;  /* 0x03246015040075a7 */ /* 0x008724000800017f */
[----:B----4-:R-:W-:Y:S05]  /*3c300*/  @!P0 NANOSLEEP.SYNCS 0x989680 ;  /* 0x009896800000895d */ /* 0x010fea0003900000 */
[----:B------:R-:W4:Y:S02]  /*3c310*/  @!P0 SYNCS.PHASECHK.TRANS64 P0, [R4+URZ+0x32460], R21 ;  /* 0x03246015040085a7 */ /* 0x000f24000800007f */
[----:B----4-:R-:W-:Y:S05]  /*3c320*/  @!P0 BRA `(.L_x_4141) ;  /* 0xfffffffc00f08947 */ /* 0x010fea000383ffff */
[----:B------:R-:W-:Y:S05]  /*3c330*/  BRA `(.L_x_4337) ;  /* 0xffffff9800d07947 */ /* 0x000fea000383ffff */
.L_x_4142:
        /* <DEDUP_REMOVED lines=8> */
.L_x_4339:
[----:B------:R-:W-:Y:S05]  /*3c3c0*/  BSYNC B1 ;  /* 0x0000000000017941 */ /* 0x000fea0003800000 */
.L_x_4338:
        /* <DEDUP_REMOVED lines=9> */
.L_x_4340:
[----:B------:R-:W-:Y:S02]  /*3c460*/  IMAD.MOV.U32 R13, RZ, RZ, R7 ;  /* 0x000000ffff0d7224 */ /* 0x000fe400078e0007 */
[----:B------:R-:W-:Y:S01]  /*3c470*/  IMAD.MOV.U32 R12, RZ, RZ, 0x1 ;  /* 0x00000001ff0c7424 */ /* 0x000fe200078e00ff */
[----:B------:R-:W-:-:S13]  /*3c480*/  IADD3 R2, P0, R14, R0, RZ ;  /* 0x000000000e027210 */ /* 0x000fda0007f1e0ff */
[----:B------:R-:W-:Y:S05]  /*3c490*/  WARPSYNC.COLLECTIVE R15, `(.L_x_4341) ;  /* 0x000000000f087348 */ /* 0x000fea0003c00000 */
[----:B------:R0:W1:Y:S02]  /*3c4a0*/  SHFL.IDX P6, R14, R13, R12, R11 ;  /* 0x0000000c0d0e7389 */ /* 0x00006400000c000b */
[----:B01----:R-:W-:Y:S01]  /*3c4b0*/  ENDCOLLECTIVE ;  /* 0x000000000000791b */ /* 0x003fe20003800000 */
.L_x_4341:
        /* <DEDUP_REMOVED lines=13> */
.L_x_4342:
[----:B------:R-:W-:Y:S02]  /*3c590*/  IMAD.MOV.U32 R13, RZ, RZ, R7 ;  /* 0x000000ffff0d7224 */ /* 0x000fe400078e0007 */
[----:B------:R-:W-:Y:S01]  /*3c5a0*/  IMAD.MOV.U32 R12, RZ, RZ, 0x2 ;  /* 0x00000002ff0c7424 */ /* 0x000fe200078e00ff */
[----:B------:R-:W-:-:S13]  /*3c5b0*/  IADD3 R2, P0, R14, R0, RZ ;  /* 0x000000000e027210 */ /* 0x000fda0007f1e0ff */
[----:B------:R-:W-:Y:S05]  /*3c5c0*/  WARPSYNC.COLLECTIVE R15, `(.L_x_4343) ;  /* 0x000000000f087348 */ /* 0x000fea0003c00000 */
[----:B------:R0:W1:Y:S02]  /*3c5d0*/  SHFL.IDX P6, R14, R13, R12, R11 ;  /* 0x0000000c0d0e7389 */ /* 0x00006400000c000b */
[----:B01----:R-:W-:Y:S01]  /*3c5e0*/  ENDCOLLECTIVE ;  /* 0x000000000000791b */ /* 0x003fe20003800000 */
.L_x_4343:
        /* <DEDUP_REMOVED lines=13> */
.L_x_4344:
[----:B------:R-:W-:Y:S02]  /*3c6c0*/  IMAD.MOV.U32 R13, RZ, RZ, R7 ;  /* 0x000000ffff0d7224 */ /* 0x000fe400078e0007 */
[----:B------:R-:W-:Y:S01]  /*3c6d0*/  IMAD.MOV.U32 R12, RZ, RZ, 0x3 ;  /* 0x00000003ff0c7424 */ /* 0x000fe200078e00ff */
[----:B------:R-:W-:-:S13]  /*3c6e0*/  IADD3 R2, P0, R14, R0, RZ ;  /* 0x000000000e027210 */ /* 0x000fda0007f1e0ff */
[----:B------:R-:W-:Y:S05]  /*3c6f0*/  WARPSYNC.COLLECTIVE R15, `(.L_x_4345) ;  /* 0x000000000f087348 */ /* 0x000fea0003c00000 */
[----:B------:R0:W1:Y:S02]  /*3c700*/  SHFL.IDX P6, R14, R13, R12, R11 ;  /* 0x0000000c0d0e7389 */ /* 0x00006400000c000b */
[----:B01----:R-:W-:Y:S01]  /*3c710*/  ENDCOLLECTIVE ;  /* 0x000000000000791b */ /* 0x003fe20003800000 */
.L_x_4345:
        /* <DEDUP_REMOVED lines=13> */
.L_x_4346:
[----:B------:R-:W-:Y:S02]  /*3c7f0*/  IMAD.MOV.U32 R13, RZ, RZ, R7 ;  /* 0x000000ffff0d7224 */ /* 0x000fe400078e0007 */
[----:B------:R-:W-:Y:S01]  /*3c800*/  IMAD.MOV.U32 R12, RZ, RZ, 0x4 ;  /* 0x00000004ff0c7424 */ /* 0x000fe200078e00ff */
[----:B------:R-:W-:-:S13]  /*3c810*/  IADD3 R2, P0, R14, R0, RZ ;  /* 0x000000000e027210 */ /* 0x000fda0007f1e0ff */
[----:B------:R-:W-:Y:S05]  /*3c820*/  WARPSYNC.COLLECTIVE R15, `(.L_x_4347) ;  /* 0x000000000f087348 */ /* 0x000fea0003c00000 */
[----:B------:R0:W1:Y:S02]  /*3c830*/  SHFL.IDX P6, R14, R13, R12, R11 ;  /* 0x0000000c0d0e7389 */ /* 0x00006400000c000b */
[----:B01----:R-:W-:Y:S01]  /*3c840*/  ENDCOLLECTIVE ;  /* 0x000000000000791b */ /* 0x003fe20003800000 */
.L_x_4347:
        /* <DEDUP_REMOVED lines=13> */
.L_x_4348:
[----:B------:R-:W-:Y:S02]  /*3c920*/  IMAD.MOV.U32 R13, RZ, RZ, R7 ;  /* 0x000000ffff0d7224 */ /* 0x000fe400078e0007 */
[----:B------:R-:W-:Y:S01]  /*3c930*/  IMAD.MOV.U32 R12, RZ, RZ, 0x5 ;  /* 0x00000005ff0c7424 */ /* 0x000fe200078e00ff */
[----:B------:R-:W-:-:S13]  /*3c940*/  IADD3 R2, P0, R14, R0, RZ ;  /* 0x000000000e027210 */ /* 0x000fda0007f1e0ff */
[----:B------:R-:W-:Y:S05]  /*3c950*/  WARPSYNC.COLLECTIVE R15, `(.L_x_4349) ;  /* 0x000000000f087348 */ /* 0x000fea0003c00000 */
[----:B------:R0:W1:Y:S02]  /*3c960*/  SHFL.IDX P6, R14, R13, R12, R11 ;  /* 0x0000000c0d0e7389 */ /* 0x00006400000c000b */
[----:B01----:R-:W-:Y:S01]  /*3c970*/  ENDCOLLECTIVE ;  /* 0x000000000000791b */ /* 0x003fe20003800000 */
.L_x_4349:
        /* <DEDUP_REMOVED lines=13> */
.L_x_4350:
[----:B------:R-:W-:Y:S05]  /*3ca50*/  BRA `(.L_x_4351) ;  /* 0xffffff98001c7947 */ /* 0x000fea000383ffff */
.L_x_4150:
[----:B------:R-:W-:Y:S01]  /*3ca60*/  BSSY B0, `(.L_x_4352) ;  /* 0x0000008000007945 */ /* 0x000fe20003800000 */
[----:B-1----:R-:W-:Y:S02]  /*3ca70*/  IMAD.MOV.U32 R13, RZ, RZ, R16 ;  /* 0x000000ffff0d7224 */ /* 0x002fe400078e0010 */
[----:B------:R-:W-:Y:S02]  /*3ca80*/  IMAD.MOV.U32 R12, RZ, RZ, RZ ;  /* 0x000000ffff0c7224 */ /* 0x000fe400078e00ff */
[----:B------:R-:W-:Y:S02]  /*3ca90*/  IMAD.MOV.U32 R11, RZ, RZ, 0x1f ;  /* 0x0000001fff0b7424 */ /* 0x000fe400078e00ff */
[----:B------:R-:W-:-:S07]  /*3caa0*/  IMAD.MOV.U32 R15, RZ, RZ, -0x1 ;  /* 0xffffffffff0f7424 */ /* 0x000fce00078e00ff */
[----:B0-23--:R-:W-:Y:S05]  /*3cab0*/  WARPSYNC.COLLECTIVE R15, `(.L_x_4353) ;  /* 0x000000000f087348 */ /* 0x00dfea0003c00000 */
[----:B------:R1:W4:Y:S02]  /*3cac0*/  SHFL.IDX P6, R14, R13, R12, R11 ;  /* 0x0000000c0d0e7389 */ /* 0x00032400000c000b */
[----:B01234-:R-:W-:Y:S01]  /*3cad0*/  ENDCOLLECTIVE ;  /* 0x000000000000791b */ /* 0x01ffe20003800000 */
.L_x_4353:
[----:B------:R-:W-:Y:S05]  /*3cae0*/  BSYNC B0 ;  /* 0x0000000000007941 */ /* 0x000fea0003800000 */
.L_x_4352:
        /* <DEDUP_REMOVED lines=9> */
.L_x_4354:
        /* <DEDUP_REMOVED lines=18> */
.L_x_4355:
[----:B------:R-:W-:Y:S01]  /*3cca0*/  IMAD.MOV.U32 R12, RZ, RZ, 0x2 ;  /* 0x00000002ff0c7424 */ /* 0x000fe200078e00ff */
[----:B------:R-:W-:-:S05]  /*3ccb0*/  SEL R6, R14, RZ, P1 ;  /* 0x000000ff0e067207 */ /* 0x000fca0000800000 */
[----:B------:R-:W-:-:S04]  /*3ccc0*/  IMAD.IADD R6, R5, 0x1, R6 ;  /* 0x0000000105067824 */ /* 0x000fc800078e0206 */
[----:B------:R-:W-:-:S07]  /*3ccd0*/  IMAD.MOV.U32 R13, RZ, RZ, R6 ;  /* 0x000000ffff0d7224 */ /* 0x000fce00078e0006 */
[----:B------:R-:W-:Y:S05]  /*3cce0*/  WARPSYNC.COLLECTIVE R15, `(.L_x_4356) ;  /* 0x000000000f087348 */ /* 0x000fea0003c00000 */
[----:B------:R0:W1:Y:S02]  /*3ccf0*/  SHFL.UP P6, R14, R13, R12, R11 ;  /* 0x0400000c0d0e7389 */ /* 0x00006400000c000b */
[----:B01----:R-:W-:Y:S01]  /*3cd00*/  ENDCOLLECTIVE ;  /* 0x000000000000791b */ /* 0x003fe20003800000 */
.L_x_4356:
[----:B------:R-:W-:Y:S01]  /*3cd10*/  IMAD.MOV.U32 R12, RZ, RZ, 0x4 ;  /* 0x00000004ff0c7424 */ /* 0x000fe200078e00ff */
[----:B------:R-:W-:-:S05]  /*3cd20*/  SEL R7, R14, RZ, P2 ;  /* 0x000000ff0e077207 */ /* 0x000fca0001000000 */
[----:B------:R-:W-:-:S04]  /*3cd30*/  IMAD.IADD R7, R6, 0x1, R7 ;  /* 0x0000000106077824 */ /* 0x000fc800078e0207 */
[----:B------:R-:W-:-:S07]  /*3cd40*/  IMAD.MOV.U32 R13, RZ, RZ, R7 ;  /* 0x000000ffff0d7224 */ /* 0x000fce00078e0007 */
[----:B------:R-:W-:Y:S05]  /*3cd50*/  WARPSYNC.COLLECTIVE R15, `(.L_x_4357) ;  /* 0x000000000f087348 */ /* 0x000fea0003c00000 */
[----:B------:R0:W1:Y:S02]  /*3cd60*/  SHFL.UP P6, R14, R13, R12, R11 ;  /* 0x0400000c0d0e7389 */ /* 0x00006400000c000b */
[----:B01----:R-:W-:Y:S01]  /*3cd70*/  ENDCOLLECTIVE ;  /* 0x000000000000791b */ /* 0x003fe20003800000 */
.L_x_4357:
[----:B------:R-:W-:Y:S01]  /*3cd80*/  IMAD.MOV.U32 R12, RZ, RZ, 0x8 ;  /* 0x00000008ff0c7424 */ /* 0x000fe200078e00ff */
[----:B------:R-:W-:-:S05]  /*3cd90*/  SEL R2, R14, RZ, P3 ;  /* 0x000000ff0e027207 */ /* 0x000fca0001800000 */
[----:B------:R-:W-:-:S04]  /*3cda0*/  IMAD.IADD R2, R7, 0x1, R2 ;  /* 0x0000000107027824 */ /* 0x000fc800078e0202 */
[----:B------:R-:W-:-:S07]  /*3cdb0*/  IMAD.MOV.U32 R13, RZ, RZ, R2 ;  /* 0x000000ffff0d7224 */ /* 0x000fce00078e0002 */
[----:B------:R-:W-:Y:S05]  /*3cdc0*/  WARPSYNC.COLLECTIVE R15, `(.L_x_4358) ;  /* 0x000000000f087348 */ /* 0x000fea0003c00000 */
[----:B------:R0:W1:Y:S02]  /*3cdd0*/  SHFL.UP P6, R14, R13, R12, R11 ;  /* 0x0400000c0d0e7389 */ /* 0x00006400000c000b */
[----:B01----:R-:W-:Y:S01]  /*3cde0*/  ENDCOLLECTIVE ;  /* 0x000000000000791b */ /* 0x003fe20003800000 */
.L_x_4358:
[----:B------:R-:W-:Y:S01]  /*3cdf0*/  IMAD.MOV.U32 R12, RZ, RZ, 0x10 ;  /* 0x00000010ff0c7424 */ /* 0x000fe200078e00ff */
[----:B------:R-:W-:-:S05]  /*3ce00*/  SEL R3, R14, RZ, P4 ;  /* 0x000000ff0e037207 */ /* 0x000fca0002000000 */
[----:B------:R-:W-:-:S04]  /*3ce10*/  IMAD.IADD R3, R2, 0x1, R3 ;  /* 0x0000000102037824 */ /* 0x000fc800078e0203 */
[----:B------:R-:W-:-:S07]  /*3ce20*/  IMAD.MOV.U32 R13, RZ, RZ, R3 ;  /* 0x000000ffff0d7224 */ /* 0x000fce00078e0003 */
[----:B------:R-:W-:Y:S05]  /*3ce30*/  WARPSYNC.COLLECTIVE R15, `(.L_x_4359) ;  /* 0x000000000f087348 */ /* 0x000fea0003c00000 */
[----:B------:R0:W1:Y:S02]  /*3ce40*/  SHFL.UP P6, R14, R13, R12, R11 ;  /* 0x0400000c0d0e7389 */ /* 0x00006400000c000b */
[----:B01----:R-:W-:Y:S01]  /*3ce50*/  ENDCOLLECTIVE ;  /* 0x000000000000791b */ /* 0x003fe20003800000 */
.L_x_4359:
        /* <DEDUP_REMOVED lines=8> */
.L_x_4360:
[----:B------:R-:W-:Y:S05]  /*3cee0*/  BRA `(.L_x_4361) ;  /* 0xffffff9800787947 */ /* 0x000fea000383ffff */
.L_x_4155:
[----:B------:R-:W-:Y:S01]  /*3cef0*/  BSSY B0, `(.L_x_4362) ;  /* 0x0000008000007945 */ /* 0x000fe20003800000 */
[----:B-1---5:R-:W-:Y:S02]  /*3cf00*/  IMAD.MOV.U32 R13, RZ, RZ, R5 ;  /* 0x000000ffff0d7224 */ /* 0x022fe400078e0005 */
[----:B------:R-:W-:Y:S02]  /*3cf10*/  IMAD.MOV.U32 R12, RZ, RZ, 0x1 ;  /* 0x00000001ff0c7424 */ /* 0x000fe400078e00ff */
[----:B------:R-:W-:Y:S02]  /*3cf20*/  IMAD.MOV.U32 R11, RZ, RZ, RZ ;  /* 0x000000ffff0b7224 */ /* 0x000fe400078e00ff */
[----:B------:R-:W-:-:S07]  /*3cf30*/  IMAD.MOV.U32 R15, RZ, RZ, -0x1 ;  /* 0xffffffffff0f7424 */ /* 0x000fce00078e00ff */
[----:B0-----:R-:W-:Y:S05]  /*3cf40*/  WARPSYNC.COLLECTIVE R15, `(.L_x_4363) ;  /* 0x000000000f087348 */ /* 0x001fea0003c00000 */
[----:B------:R1:W2:Y:S02]  /*3cf50*/  SHFL.UP P6, R14, R13, R12, R11 ;  /* 0x0400000c0d0e7389 */ /* 0x0002a400000c000b */
[----:B012---:R-:W-:Y:S01]  /*3cf60*/  ENDCOLLECTIVE ;  /* 0x000000000000791b */ /* 0x007fe20003800000 */
.L_x_4363:
[----:B------:R-:W-:Y:S05]  /*3cf70*/  BSYNC B0 ;  /* 0x0000000000007941 */ /* 0x000fea0003800000 */
.L_x_4362:
        /* <DEDUP_REMOVED lines=8> */
.L_x_4364:
[----:B------:R-:W-:Y:S01]  /*3d000*/  IMAD.MOV.U32 R12, RZ, RZ, 0x4 ;  /* 0x00000004ff0c7424 */ /* 0x000fe200078e00ff */
[----:B------:R-:W-:-:S05]  /*3d010*/  SEL R2, R14, RZ, P2 ;  /* 0x000000ff0e027207 */ /* 0x000fca0001000000 */
[----:B------:R-:W-:-:S04]  /*3d020*/  IMAD.IADD R2, R13, 0x1, R2 ;  /* 0x000000010d027824 */ /* 0x000fc800078e0202 */
[----:B------:R-:W-:-:S07]  /*3d030*/  IMAD.MOV.U32 R13, RZ, RZ, R2 ;  /* 0x000000ffff0d7224 */ /* 0x000fce00078e0002 */
[----:B------:R-:W-:Y:S05]  /*3d040*/  WARPSYNC.COLLECTIVE R15, `(.L_x_4365) ;  /* 0x000000000f087348 */ /* 0x000fea0003c00000 */
[----:B------:R0:W1:Y:S02]  /*3d050*/  SHFL.UP P6, R14, R13, R12, R11 ;  /* 0x0400000c0d0e7389 */ /* 0x00006400000c000b */
[----:B01----:R-:W-:Y:S01]  /*3d060*/  ENDCOLLECTIVE ;  /* 0x000000000000791b */ /* 0x003fe20003800000 */
.L_x_4365:
[----:B------:R-:W-:Y:S01]  /*3d070*/  IMAD.MOV.U32 R12, RZ, RZ, 0x8 ;  /* 0x00000008ff0c7424 */ /* 0x000fe200078e00ff */
[----:B------:R-:W-:-:S05]  /*3d080*/  SEL R3, R14, RZ, P3 ;  /* 0x000000ff0e037207 */ /* 0x000fca0001800000 */
[----:B------:R-:W-:-:S04]  /*3d090*/  IMAD.IADD R3, R2, 0x1, R3 ;  /* 0x0000000102037824 */ /* 0x000fc800078e0203 */
[----:B------:R-:W-:-:S07]  /*3d0a0*/  IMAD.MOV.U32 R13, RZ, RZ, R3 ;  /* 0x000000ffff0d7224 */ /* 0x000fce00078e0003 */
[----:B------:R-:W-:Y:S05]  /*3d0b0*/  WARPSYNC.COLLECTIVE R15, `(.L_x_4366) ;  /* 0x000000000f087348 */ /* 0x000fea0003c00000 */
[----:B------:R0:W1:Y:S02]  /*3d0c0*/  SHFL.UP P6, R14, R13, R12, R11 ;  /* 0x0400000c0d0e7389 */ /* 0x00006400000c000b */
[----:B01----:R-:W-:Y:S01]  /*3d0d0*/  ENDCOLLECTIVE ;  /* 0x000000000000791b */ /* 0x003fe20003800000 */
.L_x_4366:
[----:B------:R-:W-:Y:S01]  /*3d0e0*/  IMAD.MOV.U32 R12, RZ, RZ, 0x10 ;  /* 0x00000010ff0c7424 */ /* 0x000fe200078e00ff */
[----:B------:R-:W-:-:S05]  /*3d0f0*/  SEL R4, R14, RZ, P4 ;  /* 0x000000ff0e047207 */ /* 0x000fca0002000000 */
[----:B------:R-:W-:-:S04]  /*3d100*/  IMAD.IADD R4, R3, 0x1, R4 ;  /* 0x0000000103047824 */ /* 0x000fc800078e0204 */
[----:B------:R-:W-:-:S07]  /*3d110*/  IMAD.MOV.U32 R13, RZ, RZ, R4 ;  /* 0x000000ffff0d7224 */ /* 0x000fce00078e0004 */
[----:B------:R-:W-:Y:S05]  /*3d120*/  WARPSYNC.COLLECTIVE R15, `(.L_x_4367) ;  /* 0x000000000f087348 */ /* 0x000fea0003c00000 */
[----:B------:R0:W1:Y:S02]  /*3d130*/  SHFL.UP P6, R14, R13, R12, R11 ;  /* 0x0400000c0d0e7389 */ /* 0x00006400000c000b */
[----:B01----:R-:W-:Y:S01]  /*3d140*/  ENDCOLLECTIVE ;  /* 0x000000000000791b */ /* 0x003fe20003800000 */
.L_x_4367:
        /* <DEDUP_REMOVED lines=8> */
.L_x_4368:
[----:B------:R-:W-:Y:S05]  /*3d1d0*/  BRA `(.L_x_4369) ;  /* 0xffffff9800587947 */ /* 0x000fea000383ffff */
.L_x_4157:
[----:B------:R-:W-:Y:S01]  /*3d1e0*/  BSSY B0, `(.L_x_4370) ;  /* 0x0000006000007945 */ /* 0x000fe20003800000 */
[----:B------:R-:W-:Y:S01]  /*3d1f0*/  PLOP3.LUT P6, PT, P6, PT, PT, 0x8, 0x0 ;  /* 0x000000000000781c */ /* 0x000fe200037ce170 */
[----:B------:R-:W-:-:S12]  /*3d200*/  IMAD.MOV.U32 R15, RZ, RZ, -0x1 ;  /* 0xffffffffff0f7424 */ /* 0x000fd800078e00ff */
[----:B01----:R-:W-:Y:S05]  /*3d210*/  WARPSYNC.COLLECTIVE R15, `(.L_x_4371) ;  /* 0x000000000f087348 */ /* 0x003fea0003c00000 */
[----:B------:R-:W-:Y:S01]  /*3d220*/  VOTE.ANY R14, PT, P6 ;  /* 0x00000000000e7806 */ /* 0x000fe200030e0100 */
[----:B01----:R-:W-:Y:S06]  /*3d230*/  ENDCOLLECTIVE ;  /* 0x000000000000791b */ /* 0x003fec0003800000 */
.L_x_4371:
[----:B------:R-:W-:Y:S05]  /*3d240*/  BSYNC B0 ;  /* 0x0000000000007941 */ /* 0x000fea0003800000 */
.L_x_4370:
        /* <DEDUP_REMOVED lines=9> */
.L_x_4372:
[----:B------:R-:W-:Y:S01]  /*3d2e0*/  IMAD.MOV.U32 R5, RZ, RZ, R14 ;  /* 0x000000ffff057224 */ /* 0x000fe200078e000e */
[----:B------:R-:W-:Y:S06]  /*3d2f0*/  BRA `(.L_x_4373) ;  /* 0xffffff9800487947 */ /* 0x000fec000383ffff */
.L_x_4159:
[----:B------:R-:W-:Y:S01]  /*3d300*/  BSSY B0, `(.L_x_4374) ;  /* 0x0000007000007945 */ /* 0x000fe20003800000 */
[----:B-1----:R-:W-:Y:S02]  /*3d310*/  IMAD.MOV.U32 R13, RZ, RZ, R2 ;  /* 0x000000ffff0d7224 */ /* 0x002fe400078e0002 */
[----:B------:R-:W-:Y:S02]  /*3d320*/  IMAD.MOV.U32 R11, RZ, RZ, 0x1f ;  /* 0x0000001fff0b7424 */ /* 0x000fe400078e00ff */
[----:B------:R-:W-:-:S07]  /*3d330*/  IMAD.MOV.U32 R15, RZ, RZ, -0x1 ;  /* 0xffffffffff0f7424 */ /* 0x000fce00078e00ff */
[----:B0-23--:R-:W-:Y:S05]  /*3d340*/  WARPSYNC.COLLECTIVE R15, `(.L_x_4375) ;  /* 0x000000000f087348 */ /* 0x00dfea0003c00000 */
[----:B------:R1:W4:Y:S02]  /*3d350*/  SHFL.IDX P6, R14, R13, R12, R11 ;  /* 0x0000000c0d0e7389 */ /* 0x00032400000c000b */
[----:B01234-:R-:W-:Y:S01]  /*3d360*/  ENDCOLLECTIVE ;  /* 0x000000000000791b */ /* 0x01ffe20003800000 */
.L_x_4375:
[----:B------:R-:W-:Y:S05]  /*3d370*/  BSYNC B0 ;  /* 0x0000000000007941 */ /* 0x000fea0003800000 */
.L_x_4374:
[----:B------:R-:W-:Y:S05]  /*3d380*/  BRA `(.L_x_4158) ;  /* 0xffffff9800407947 */ /* 0x000fea000383ffff */
.L_x_4163:
[----:B------:R0:W0:Y:S02]  /*3d390*/  SYNCS.PHASECHK.TRANS64.TRYWAIT P0, [R5+URZ+0x32420], R0 ;  /* 0x03242000050075a7 */ /* 0x000024000800017f */
[----:B0-----:R-:W-:Y:S05]  /*3d3a0*/  @!P0 NANOSLEEP.SYNCS 0x989680 ;  /* 0x009896800000895d */ /* 0x001fea0003900000 */
[----:B------:R-:W0:Y:S02]  /*3d3b0*/  @!P0 SYNCS.PHASECHK.TRANS64 P0, [R5+URZ+0x32420], R0 ;  /* 0x03242000050085a7 */ /* 0x000e24000800007f */
[----:B0-----:R-:W-:Y:S05]  /*3d3c0*/  @!P0 BRA `(.L_x_4163) ;  /* 0xfffffffc00f08947 */ /* 0x001fea000383ffff */
[----:B------:R-:W-:Y:S05]  /*3d3d0*/  BRA `(.L_x_4376) ;  /* 0xffffff9c00b87947 */ /* 0x000fea000383ffff */
.L_x_4164:
[----:B------:R-:W0:Y:S01]  /*3d3e0*/  S2R R2, SR_TID.X ;  /* 0x0000000000027919 */ /* 0x000e220000002100 */
[----:B------:R-:W-:Y:S01]  /*3d3f0*/  BSSY B0, `(.L_x_4377) ;  /* 0x000000a000007945 */ /* 0x000fe20003800000 */
[----:B------:R-:W-:Y:S02]  /*3d400*/  IMAD.MOV.U32 R12, RZ, RZ, RZ ;  /* 0x000000ffff0c7224 */ /* 0x000fe400078e00ff */
[----:B------:R-:W-:Y:S02]  /*3d410*/  IMAD.MOV.U32 R11, RZ, RZ, 0x1f ;  /* 0x0000001fff0b7424 */ /* 0x000fe400078e00ff */
[----:B------:R-:W-:Y:S01]  /*3d420*/  IMAD.MOV.U32 R15, RZ, RZ, -0x1 ;  /* 0xffffffffff0f7424 */ /* 0x000fe200078e00ff */
[----:B0-----:R-:W-:-:S04]  /*3d430*/  SHF.R.U32.HI R2, RZ, 0x5, R2 ;  /* 0x00000005ff027819 */ /* 0x001fc80000011602 */
[----:B------:R-:W-:-:S05]  /*3d440*/  LOP3.LUT R2, R2, 0x3, RZ, 0xc0, !PT ;  /* 0x0000000302027812 */ /* 0x000fca00078ec0ff */
[----:B-1----:R-:W-:-:S07]  /*3d450*/  IMAD.MOV.U32 R13, RZ, RZ, R2 ;  /* 0x000000ffff0d7224 */ /* 0x002fce00078e0002 */
[----:B--234-:R-:W-:Y:S05]  /*3d460*/  WARPSYNC.COLLECTIVE R15, `(.L_x_4378) ;  /* 0x000000000f087348 */ /* 0x01cfea0003c00000 */
[----:B------:R0:W1:Y:S02]  /*3d470*/  SHFL.IDX P6, R14, R13, R12, R11 ;  /* 0x0000000c0d0e7389 */ /* 0x00006400000c000b */
[----:B01234-:R-:W-:Y:S01]  /*3d480*/  ENDCOLLECTIVE ;  /* 0x000000000000791b */ /* 0x01ffe20003800000 */
.L_x_4378:
[----:B------:R-:W-:Y:S05]  /*3d490*/  BSYNC B0 ;  /* 0x0000000000007941 */ /* 0x000fea0003800000 */
.L_x_4377:
[----:B------:R-:W-:Y:S05]  /*3d4a0*/  BRA `(.L_x_4379) ;  /* 0xffffff9c00a07947 */ /* 0x000fea000383ffff */
.L_x_4165:
[----:B------:R-:W-:Y:S01]  /*3d4b0*/  BSSY B0, `(.L_x_4380) ;  /* 0x0000006000007945 */ /* 0x000fe20003800000 */
[----:B------:R-:W-:-:S07]  /*3d4c0*/  IMAD.MOV.U32 R15, RZ, RZ, -0x1 ;  /* 0xffffffffff0f7424 */ /* 0x000fce00078e00ff */
[----:B-1234-:R-:W-:Y:S05]  /*3d4d0*/  WARPSYNC.COLLECTIVE R15, `(.L_x_4381) ;  /* 0x000000000f0c7348 */ /* 0x01efea0003c00000 */
[----:B------:R-:W-:Y:S02]  /*3d4e0*/  ELECT P6, UR62, PT ;  /* 0x00000000003e782f */ /* 0x000fe400038c0000 */
[----:B------:R-:W-:Y:S01]  /*3d4f0*/  MOV R14, UR62 ;  /* 0x0000003e000e7c02 */ /* 0x000fe20008000f00 */
[----:B-1234-:R-:W-:Y:S10]  /*3d500*/  ENDCOLLECTIVE ;  /* 0x000000000000791b */ /* 0x01eff40003800000 */
.L_x_4381:
[----:B------:R-:W-:Y:S05]  /*3d510*/  BSYNC B0 ;  /* 0x0000000000007941 */ /* 0x000fea0003800000 */
.L_x_4380:
[----:B------:R-:W-:Y:S05]  /*3d520*/  BRA `(.L_x_4382) ;  /* 0xffffff9c00947947 */ /* 0x000fea000383ffff */
.L_x_4167:
[----:B------:R0:W0:Y:S02]  /*3d530*/  SYNCS.PHASECHK.TRANS64.TRYWAIT P1, [R3+URZ+0x32440], R2 ;  /* 0x03244002030075a7 */ /* 0x000024000802017f */
[----:B0-----:R-:W-:Y:S05]  /*3d540*/  @!P1 NANOSLEEP.SYNCS 0x989680 ;  /* 0x009896800000995d */ /* 0x001fea0003900000 */
[----:B------:R-:W0:Y:S02]  /*3d550*/  @!P1 SYNCS.PHASECHK.TRANS64 P1, [R3+URZ+0x32440], R2 ;  /* 0x03244002030095a7 */ /* 0x000e24000802007f */
[----:B0-----:R-:W-:Y:S05]  /*3d560*/  @!P1 BRA `(.L_x_4167) ;  /* 0xfffffffc00f09947 */ /* 0x001fea000383ffff */
[----:B------:R-:W-:Y:S05]  /*3d570*/  BRA `(.L_x_4383) ;  /* 0xffffff9c00b47947 */ /* 0x000fea000383ffff */
.L_x_4169:
[----:B------:R0:W0:Y:S02]  /*3d580*/  SYNCS.PHASECHK.TRANS64.TRYWAIT P1, [R25+URZ+0x32440], R0 ;  /* 0x03244000190075a7 */ /* 0x000024000802017f */
[----:B0-----:R-:W-:Y:S05]  /*3d590*/  @!P1 NANOSLEEP.SYNCS 0x989680 ;  /* 0x009896800000995d */ /* 0x001fea0003900000 */
[----:B------:R-:W0:Y:S02]  /*3d5a0*/  @!P1 SYNCS.PHASECHK.TRANS64 P1, [R25+URZ+0x32440], R0 ;  /* 0x03244000190095a7 */ /* 0x000e24000802007f */
[----:B0-----:R-:W-:Y:S05]  /*3d5b0*/  @!P1 BRA `(.L_x_4169) ;  /* 0xfffffffc00f09947 */ /* 0x001fea000383ffff */
[----:B------:R-:W-:Y:S05]  /*3d5c0*/  BRA `(.L_x_4384) ;  /* 0xffffff9c00c07947 */ /* 0x000fea000383ffff */
.L_x_4171:
[----:B------:R0:W0:Y:S02]  /*3d5d0*/  SYNCS.PHASECHK.TRANS64.TRYWAIT P1, [R3+URZ+0x32460], R2 ;  /* 0x03246002030075a7 */ /* 0x000024000802017f */
[----:B0-----:R-:W-:Y:S05]  /*3d5e0*/  @!P1 NANOSLEEP.SYNCS 0x989680 ;  /* 0x009896800000995d */ /* 0x001fea0003900000 */
[----:B------:R-:W0:Y:S02]  /*3d5f0*/  @!P1 SYNCS.PHASECHK.TRANS64 P1, [R3+URZ+0x32460], R2 ;  /* 0x03246002030095a7 */ /* 0x000e24000802007f */
[----:B0-----:R-:W-:Y:S05]  /*3d600*/  @!P1 BRA `(.L_x_4171) ;  /* 0xfffffffc00f09947 */ /* 0x001fea000383ffff */
[----:B------:R-:W-:Y:S05]  /*3d610*/  BRA `(.L_x_4385) ;  /* 0xffffff9c00bc7947 */ /* 0x000fea000383ffff */
        .type           $_ZN7cutlass13device_kernelIN5flash11enable_sm90INS1_16FlashAttnFwdSm90INS1_25CollectiveMainloopFwdSm90ILi2EN4cute5tupleIJNS5_1CILi1EEES8_S8_EEENS6_IJNS7_ILi128EEENS7_ILi96EEENS7_ILi64EEEEEELi256ENS_10bfloat16_tEfNS_4arch4Sm90ELb0ELb1ELb1ELb1ELb1ELb1ELb1ELb1ELb0ELb1ELb0ELb0EEENS1_21CollectiveEpilogueFwdINS6_IJSA_NS7_ILi256EEESB_EEES9_SE_SG_Li256ELb1ELb1ELb0ELb0EEENS1_36VarlenDynamicPersistentTileSchedulerILi128ELi96ELi256ELi128ELb0ELb1ELb1ELb1ELb0ELb1EEEEEEEEEvNT_6ParamsE$_ZZN5flash25CollectiveMainloopFwdSm90ILi2EN4cute5tupleIJNS1_1CILi1EEES4_S4_EEENS2_IJNS3_ILi128EEENS3_ILi96EEENS3_ILi64EEEEEELi256EN7cutlass10bfloat16_tEfNSA_4arch4Sm90ELb0ELb1ELb1ELb1ELb1ELb1ELb1ELb1ELb0ELb1ELb0ELb0EE3mmaINS_16FlashAttnFwdSm90ISE_NS_21CollectiveEpilogueFwdINS2_IJS6_NS3_ILi256EEES7_EEES5_SB_SD_Li256ELb1ELb1ELb0ELb0EEENS_36VarlenDynamicPersistentTileSchedulerILi128ELi96ELi256ELi128ELb0ELb1ELb1ELb1ELb0ELb1EEEE13SharedStorageENS1_6TensorINS1_11ArrayEngineIfLm128EEENS1_6LayoutINS2_IJNS2_IJNS3_ILi2EEEST_NS3_ILi32EEEEEES4_S4_EEENS2_IJNS2_IJS4_ST_NS3_ILi4EEEEEENS3_ILi0EEESZ_EEEEEEENS_7SoftmaxILi2ELi0EEEEEbRKNSE_6ParamsENSA_13PipelineAsyncILi2EEES19_RNSA_13PipelineStateILj2EEERT0_RT1_iRiRKNS_16SeqlenInfoQKNewKILb1ELb1EEENS2_IJiiiiEEERT_ENKUliT_T0_T1_E_clIZSF_ISO_S12_S14_EbS17_S19_S19_S1C_S1E_S1G_iS1H_S1L_S1M_S1O_EUlRS1P_iE0_NS3_ILb1EEES1W_EEDaiS1P_S1Q_S1R_,@function
        .size           $_ZN7cutlass13device_kernelIN5flash11enable_sm90INS1_16FlashAttnFwdSm90INS1_25CollectiveMainloopFwdSm90ILi2EN4cute5tupleIJNS5_1CILi1EEES8_S8_EEENS6_IJNS7_ILi128EEENS7_ILi96EEENS7_ILi64EEEEEELi256ENS_10bfloat16_tEfNS_4arch4Sm90ELb0ELb1ELb1ELb1ELb1ELb1ELb1ELb1ELb0ELb1ELb0ELb0EEENS1_21CollectiveEpilogueFwdINS6_IJSA_NS7_ILi256EEESB_EEES9_SE_SG_Li256ELb1ELb1ELb0ELb0EEENS1_36VarlenDynamicPersistentTileSchedulerILi128ELi96ELi256ELi128ELb0ELb1ELb1ELb1ELb0ELb1EEEEEEEEEvNT_6ParamsE$_ZZN5flash25CollectiveMainloopFwdSm90ILi2EN4cute5tupleIJNS1_1CILi1EEES4_S4_EEENS2_IJNS3_ILi128EEENS3_ILi96EEENS3_ILi64EEEEEELi256EN7cutlass10bfloat16_tEfNSA_4arch4Sm90ELb0ELb1ELb1ELb1ELb1ELb1ELb1ELb1ELb0ELb1ELb0ELb0EE3mmaINS_16FlashAttnFwdSm90ISE_NS_21CollectiveEpilogueFwdINS2_IJS6_NS3_ILi256EEES7_EEES5_SB_SD_Li256ELb1ELb1ELb0ELb0EEENS_36VarlenDynamicPersistentTileSchedulerILi128ELi96ELi256ELi128ELb0ELb1ELb1ELb1ELb0ELb1EEEE13SharedStorageENS1_6TensorINS1_11ArrayEngineIfLm128EEENS1_6LayoutINS2_IJNS2_IJNS3_ILi2EEEST_NS3_ILi32EEEEEES4_S4_EEENS2_IJNS2_IJS4_ST_NS3_ILi4EEEEEENS3_ILi0EEESZ_EEEEEEENS_7SoftmaxILi2ELi0EEEEEbRKNSE_6ParamsENSA_13PipelineAsyncILi2EEES19_RNSA_13PipelineStateILj2EEERT0_RT1_iRiRKNS_16SeqlenInfoQKNewKILb1ELb1EEENS2_IJiiiiEEERT_ENKUliT_T0_T1_E_clIZSF_ISO_S12_S14_EbS17_S19_S19_S1C_S1E_S1G_iS1H_S1L_S1M_S1O_EUlRS1P_iE0_NS3_ILb1EEES1W_EEDaiS1P_S1Q_S1R_,(.L_x_6461 - $_ZN7cutlass13device_kernelIN5flash11enable_sm90INS1_16FlashAttnFwdSm90INS1_25CollectiveMainloopFwdSm90ILi2EN4cute5tupleIJNS5_1CILi1EEES8_S8_EEENS6_IJNS7_ILi128EEENS7_ILi96EEENS7_ILi64EEEEEELi256ENS_10bfloat16_tEfNS_4arch4Sm90ELb0ELb1ELb1ELb1ELb1ELb1ELb1ELb1ELb0ELb1ELb0ELb0EEENS1_21CollectiveEpilogueFwdINS6_IJSA_NS7_ILi256EEESB_EEES9_SE_SG_Li256ELb1ELb1ELb0ELb0EEENS1_36VarlenDynamicPersistentTileSchedulerILi128ELi96ELi256ELi128ELb0ELb1ELb1ELb1ELb0ELb1EEEEEEEEEvNT_6ParamsE$_ZZN5flash25CollectiveMainloopFwdSm90ILi2EN4cute5tupleIJNS1_1CILi1EEES4_S4_EEENS2_IJNS3_ILi128EEENS3_ILi96EEENS3_ILi64EEEEEELi256EN7cutlass10bfloat16_tEfNSA_4arch4Sm90ELb0ELb1ELb1ELb1ELb1ELb1ELb1ELb1ELb0ELb1ELb0ELb0EE3mmaINS_16FlashAttnFwdSm90ISE_NS_21CollectiveEpilogueFwdINS2_IJS6_NS3_ILi256EEES7_EEES5_SB_SD_Li256ELb1ELb1ELb0ELb0EEENS_36VarlenDynamicPersistentTileSchedulerILi128ELi96ELi256ELi128ELb0ELb1ELb1ELb1ELb0ELb1EEEE13SharedStorageENS1_6TensorINS1_11ArrayEngineIfLm128EEENS1_6LayoutINS2_IJNS2_IJNS3_ILi2EEEST_NS3_ILi32EEEEEES4_S4_EEENS2_IJNS2_IJS4_ST_NS3_ILi4EEEEEENS3_ILi0EEESZ_EEEEEEENS_7SoftmaxILi2ELi0EEEEEbRKNSE_6ParamsENSA_13PipelineAsyncILi2EEES19_RNSA_13PipelineStateILj2EEERT0_RT1_iRiRKNS_16SeqlenInfoQKNewKILb1ELb1EEENS2_IJiiiiEEERT_ENKUliT_T0_T1_E_clIZSF_ISO_S12_S14_EbS17_S19_S19_S1C_S1E_S1G_iS1H_S1L_S1M_S1O_EUlRS1P_iE0_NS3_ILb1EEES1W_EEDaiS1P_S1Q_S1R_)
$_ZN7cutlass13device_kernelIN5flash11enable_sm90INS1_16FlashAttnFwdSm90INS1_25CollectiveMainloopFwdSm90ILi2EN4cute5tupleIJNS5_1CILi1EEES8_S8_EEENS6_IJNS7_ILi128EEENS7_ILi96EEENS7_ILi64EEEEEELi256ENS_10bfloat16_tEfNS_4arch4Sm90ELb0ELb1ELb1ELb1ELb1ELb1ELb1ELb1ELb0ELb1ELb0ELb0EEENS1_21CollectiveEpilogueFwdINS6_IJSA_NS7_ILi256EEESB_EEES9_SE_SG_Li256ELb1ELb1ELb0ELb0EEENS1_36VarlenDynamicPersistentTileSchedulerILi128ELi96ELi256ELi128ELb0ELb1ELb1ELb1ELb0ELb1EEEEEEEEEvNT_6ParamsE$_ZZN5flash25CollectiveMainloopFwdSm90ILi2EN4cute5tupleIJNS1_1CILi1EEES4_S4_EEENS2_IJNS3_ILi128EEENS3_ILi96EEENS3_ILi64EEEEEELi256EN7cutlass10bfloat16_tEfNSA_4arch4Sm90ELb0ELb1ELb1ELb1ELb1ELb1ELb1ELb1ELb0ELb1ELb0ELb0EE3mmaINS_16FlashAttnFwdSm90ISE_NS_21CollectiveEpilogueFwdINS2_IJS6_NS3_ILi256EEES7_EEES5_SB_SD_Li256ELb1ELb1ELb0ELb0EEENS_36VarlenDynamicPersistentTileSchedulerILi128ELi96ELi256ELi128ELb0ELb1ELb1ELb1ELb0ELb1EEEE13SharedStorageENS1_6TensorINS1_11ArrayEngineIfLm128EEENS1_6LayoutINS2_IJNS2_IJNS3_ILi2EEEST_NS3_ILi32EEEEEES4_S4_EEENS2_IJNS2_IJS4_ST_NS3_ILi4EEEEEENS3_ILi0EEESZ_EEEEEEENS_7SoftmaxILi2ELi0EEEEEbRKNSE_6ParamsENSA_13PipelineAsyncILi2EEES19_RNSA_13PipelineStateILj2EEERT0_RT1_iRiRKNS_16SeqlenInfoQKNewKILb1ELb1EEENS2_IJiiiiEEERT_ENKUliT_T0_T1_E_clIZSF_ISO_S12_S14_EbS17_S19_S19_S1C_S1E_S1G_iS1H_S1L_S1M_S1O_EUlRS1P_iE0_NS3_ILb1EEES1W_EEDaiS1P_S1Q_S1R_:
[----:B------:R-:W-:Y:S02]  /*3d620*/  ULDC UR4, c[0x0][0x20] ;  /* 0x0000080000047ab9 */ /* 0x000fe40000000800 */
[----:B------:R-:W-:-:S09]  /*3d630*/  UIADD3 UR4, -UR4, UR5, URZ ;  /* 0x0000000504047290 */ /* 0x000fd2000fffe13f */
[----:B------:R-:W2:Y:S04]  /*3d640*/  LDL.64 R6, [UR4+0x18] ;  /* 0x00001804ff067983 */ /* 0x000ea80008100a00 */
[----:B------:R-:W3:Y:S01]  /*3d650*/  LDL.64 R4, [UR4] ;  /* 0x00000004ff047983 */ /* 0x000ee20008100a00 */
[----:B------:R-:W-:-:S03]  /*3d660*/  ULDC.64 UR6, c[0x0][0x208] ;  /* 0x0000820000067ab9 */ /* 0x000fc60000000a00 */
[----:B--2---:R-:W2:Y:S04]  /*3d670*/  LD.E R2, desc[UR6][R6.64] ;  /* 0x0000000606027980 */ /* 0x004ea8000c101900 */
[----:B---3--:R0:W5:Y:S04]  /*3d680*/  LD.E R10, desc[UR6][R4.64] ;  /* 0x00000006040a7980 */ /* 0x008168000c101900 */
[----:B------:R0:W5:Y:S01]  /*3d690*/  LD.E R11, desc[UR6][R4.64+0x4] ;  /* 0x00000406040b7980 */ /* 0x000162000c101900 */
[----:B------:R-:W-:Y:S01]  /*3d6a0*/  BSSY B0, `(.L_x_4386) ;  /* 0x0000007000007945 */ /* 0x000fe20003800000 */
[----:B------:R-:W-:Y:S01]  /*3d6b0*/  IMAD.MOV.U32 R3, RZ, RZ, R41 ;  /* 0x000000ffff037224 */ /* 0x000fe200078e0029 */
[----:B--2---:R-:W-:-:S04]  /*3d6c0*/  LOP3.LUT R2, R2, 0x1, RZ, 0xfc, !PT ;  /* 0x0000000102027812 */ /* 0x004fc800078efcff */
[----:B------:R-:W-:Y:S01]  /*3d6d0*/  ISETP.NE.AND P0, PT, R2, 0x3, PT ;  /* 0x000000030200780c */ /* 0x000fe20003f05270 */
[----:B------:R-:W-:-:S12]  /*3d6e0*/  IMAD.MOV.U32 R2, RZ, RZ, R30 ;  /* 0x000000ffff027224 */ /* 0x000fd800078e001e */
[----:B0-----:R-:W-:Y:S05]  /*3d6f0*/  @!P0 BRA `(.L_x_4387) ;  /* 0x0000000000048947 */ /* 0x001fea0003800000 */
[----:B------:R-:W-:Y:S01]  /*3d700*/  BPT.TRAP 0x1 ;  /* 0x000000040000795c */ /* 0x000fe20000300000 */
.L_x_4387:
[----:B------:R-:W-:Y:S05]  /*3d710*/  BSYNC B0 ;  /* 0x0000000000007941 */ /* 0x000fea0003800000 */
.L_x_4386:
[----:B------:R-:W2:Y:S01]  /*3d720*/  LD.E.64 R8, desc[UR6][R6.64+0x18] ;  /* 0x0000180606087980 */ /* 0x000ea2000c101b00 */
[----:B-----5:R-:W-:Y:S02]  /*3d730*/  SHF.L.U32 R13, R11, 0x1f, RZ ;  /* 0x0000001f0b0d7819 */ /* 0x020fe400000006ff */
[----:B--2---:R-:W-:-:S05]  /*3d740*/  MOV R9, R8 ;  /* 0x0000000800097202 */ /* 0x004fca0000000f00 */
[----:B------:R-:W-:-:S04]  /*3d750*/  IMAD R10, R10, 0x8, R9 ;  /* 0x000000080a0a7824 */ /* 0x000fc800078e0209 */
[----:B------:R0:W1:Y:S01]  /*3d760*/  SYNCS.PHASECHK.TRANS64.TRYWAIT P0, [R10+URZ], R13 ;  /* 0x0000000d0a0075a7 */ /* 0x000062000800017f */
[----:B------:R-:W2:Y:S04]  /*3d770*/  LD.E R11, desc[UR6][R6.64] ;  /* 0x00000006060b7980 */ /* 0x000ea8000c101900 */
[----:B------:R0:W5:Y:S04]  /*3d780*/  LD.E R8, desc[UR6][R4.64] ;  /* 0x0000000604087980 */ /* 0x000168000c101900 */
[----:B------:R0:W5:Y:S01]  /*3d790*/  LD.E R9, desc[UR6][R4.64+0x4] ;  /* 0x0000040604097980 */ /* 0x000162000c101900 */
[----:B------:R-:W-:Y:S01]  /*3d7a0*/  BSSY B0, `(.L_x_4388) ;  /* 0x0000005000007945 */ /* 0x000fe20003800000 */
[----:B--2---:R-:W-:-:S04]  /*3d7b0*/  LOP3.LUT R11, R11, 0x1, RZ, 0xfc, !PT ;  /* 0x000000010b0b7812 */ /* 0x004fc800078efcff */
[----:B------:R-:W-:-:S13]  /*3d7c0*/  ISETP.NE.AND P1, PT, R11, 0x3, PT ;  /* 0x000000030b00780c */ /* 0x000fda0003f25270 */
[----:B01----:R-:W-:Y:S05]  /*3d7d0*/  @!P1 BRA `(.L_x_4389) ;  /* 0x0000000000049947 */ /* 0x003fea0003800000 */
[----:B------:R-:W-:Y:S01]  /*3d7e0*/  BPT.TRAP 0x1 ;  /* 0x000000040000795c */ /* 0x000fe20000300000 */
.L_x_4389:
[----:B------:R-:W-:Y:S05]  /*3d7f0*/  BSYNC B0 ;  /* 0x0000000000007941 */ /* 0x000fea0003800000 */
.L_x_4388:
        /* <DEDUP_REMOVED lines=8> */
.L_x_4391:
[----:B------:R-:W-:Y:S05]  /*3d880*/  BSYNC B0 ;  /* 0x0000000000007941 */ /* 0x000fea0003800000 */
.L_x_4390:
[----:B0----5:R-:W2:Y:S04]  /*3d890*/  LDL.64 R8, [UR4] ;  /* 0x00000004ff087983 */ /* 0x021ea80008100a00 */
[----:B------:R-:W3:Y:S04]  /*3d8a0*/  LDL.64 R6, [UR4+0x28] ;  /* 0x00002804ff067983 */ /* 0x000ee80008100a00 */
[----:B------:R-:W4:Y:S04]  /*3d8b0*/  LDL.64 R4, [UR4+0x20] ;  /* 0x00002004ff047983 */ /* 0x000f280008100a00 */
[----:B------:R-:W4:Y:S04]  /*3d8c0*/  LDL.64 R10, [UR4+0x8] ;  /* 0x00000804ff0a7983 */ /* 0x000f280008100a00 */
[----:B--2---:R-:W2:Y:S04]  /*3d8d0*/  LD.E R9, desc[UR6][R8.64] ;  /* 0x0000000608097980 */ /* 0x004ea8000c101900 */
[----:B---3--:R-:W2:Y:S01]  /*3d8e0*/  LD.E.64 R12, desc[UR6][R6.64] ;  /* 0x00000006060c7980 */ /* 0x008ea2000c101b00 */
[----:B------:R-:W-:Y:S05]  /*3d8f0*/  WARPSYNC.ALL ;  /* 0x0000000000007948 */ /* 0x000fea0003800000 */
[----:B----4-:R0:W-:Y:S04]  /*3d900*/  ST.E desc[UR6][R10.64], RZ ;  /* 0x000000ff0a007985 */ /* 0x0101e8000c101906 */
[----:B------:R-:W3:Y:S01]  /*3d910*/  LD.E.64 R6, desc[UR6][R4.64] ;  /* 0x0000000604067980 */ /* 0x000ee2000c101b00 */
[----:B--2---:R-:W-:Y:S01]  /*3d920*/  IMAD R8, R9, 0x300, R12 ;  /* 0x0000030009087824 */ /* 0x004fe200078e020c */
[----:B------:R-:W-:Y:S01]  /*3d930*/  WARPGROUP.ARRIVE ;  /* 0x00000000000079c5 */ /* 0x000fe20000000000 */
[----:B------:R-:W-:-:S02]  /*3d940*/  IMAD.MOV.U32 R9, RZ, RZ, R13 ;  /* 0x000000ffff097224 */ /* 0x000fc400078e000d */
[----:B------:R-:W-:Y:S01]  /*3d950*/  IMAD.MOV.U32 R14, RZ, RZ, 0x1 ;  /* 0x00000001ff0e7424 */ /* 0x000fe200078e00ff */
        /* <DEDUP_REMOVED lines=10> */
[----:B------:R-:W-:-:S03]  /*3da00*/  WARPGROUP.ARRIVE ;  /* 0x00000000000079c5 */ /* 0x000fc60000000000 */
        /* <DEDUP_REMOVED lines=21> */
[----:B------:R-:W-:-:S03]  /*3db60*/  IMAD.MOV.U32 R9, RZ, RZ, R13 ;  /* 0x000000ffff097224 */ /* 0x000fc600078e000d */
        /* <DEDUP_REMOVED lines=8> */
[----:B------:R-:W2:Y:S04]  /*3dbf0*/  LDL.64 R6, [UR4+0x38] ;  /* 0x00003804ff067983 */ /* 0x000ea80008100a00 */
[----:B------:R-:W3:Y:S04]  /*3dc00*/  LDL.64 R4, [UR4+0x30] ;  /* 0x00003004ff047983 */ /* 0x000ee80008100a00 */
[----:B--2---:R-:W2:Y:S01]  /*3dc10*/  LD.E R6, desc[UR6][R6.64] ;  /* 0x0000000606067980 */ /* 0x004ea2000c101900 */
[----:B---3--:R-:W-:Y:S01]  /*3dc20*/  MOV R4, R4 ;  /* 0x0000000400047202 */ /* 0x008fe20000000f00 */
[----:B------:R-:W-:Y:S01]  /*3dc30*/  BSSY B0, `(.L_x_4393) ;  /* 0x0000007000007945 */ /* 0x000fe20003800000 */
[----:B--2---:R-:W-:-:S04]  /*3dc40*/  LEA.HI R8, R6, R6, RZ, 0x1 ;  /* 0x0000000606087211 */ /* 0x004fc800078f08ff */
[----:B------:R-:W-:-:S05]  /*3dc50*/  LOP3.LUT R9, R8, 0xfffffffe, RZ, 0xc0, !PT ;  /* 0xfffffffe08097812 */ /* 0x000fca00078ec0ff */
[----:B------:R-:W-:-:S05]  /*3dc60*/  IMAD.IADD R9, R6, 0x1, -R9 ;  /* 0x0000000106097824 */ /* 0x000fca00078e0a09 */
[----:B------:R-:W-:-:S04]  /*3dc70*/  SHF.L.U32 R9, R9, 0x1f, RZ ;  /* 0x0000001f09097819 */ /* 0x000fc800000006ff */
[----:B------:R-:W1:Y:S02]  /*3dc80*/  SYNCS.PHASECHK.TRANS64.TRYWAIT P0, [R4+URZ+0x32410], R9 ;  /* 0x03241009040075a7 */ /* 0x000e64000800017f */
[----:B01----:R-:W-:Y:S05]  /*3dc90*/  @!P0 BRA `(.L_x_4394) ;  /* 0x000000b400b88947 */ /* 0x003fea0003800000 */
.L_x_4420:
[----:B------:R-:W-:Y:S05]  /*3dca0*/  BSYNC B0 ;  /* 0x0000000000007941 */ /* 0x000fea0003800000 */
.L_x_4393:
[----:B------:R-:W2:Y:S04]  /*3dcb0*/  LDL.64 R6, [UR4+0x40] ;  /* 0x00004004ff067983 */ /* 0x000ea80008100a00 */
[----:B0-----:R-:W3:Y:S04]  /*3dcc0*/  LDL.64 R4, [UR4] ;  /* 0x00000004ff047983 */ /* 0x001ee80008100a00 */
[----:B--2---:R-:W2:Y:S04]  /*3dcd0*/  LD.E R8, desc[UR6][R6.64] ;  /* 0x0000000606087980 */ /* 0x004ea8000c101900 */
[----:B---3--:R0:W5:Y:S04]  /*3dce0*/  LD.E R10, desc[UR6][R4.64] ;  /* 0x00000006040a7980 */ /* 0x008168000c101900 */
[----:B------:R0:W5:Y:S01]  /*3dcf0*/  LD.E R11, desc[UR6][R4.64+0x4] ;  /* 0x00000406040b7980 */ /* 0x000162000c101900 */
[----:B------:R-:W-:Y:S01]  /*3dd00*/  BSSY B0, `(.L_x_4395) ;  /* 0x0000005000007945 */ /* 0x000fe20003800000 */
[----:B--2---:R-:W-:-:S04]  /*3dd10*/  LOP3.LUT R8, R8, 0x1, RZ, 0xfc, !PT ;  /* 0x0000000108087812 */ /* 0x004fc800078efcff */
[----:B------:R-:W-:-:S13]  /*3dd20*/  ISETP.NE.AND P0, PT, R8, 0x3, PT ;  /* 0x000000030800780c */ /* 0x000fda0003f05270 */
[----:B0-----:R-:W-:Y:S05]  /*3dd30*/  @!P0 BRA `(.L_x_4396) ;  /* 0x0000000000048947 */ /* 0x001fea0003800000 */
[----:B------:R-:W-:Y:S01]  /*3dd40*/  BPT.TRAP 0x1 ;  /* 0x000000040000795c */ /* 0x000fe20000300000 */
.L_x_4396:
[----:B------:R-:W-:Y:S05]  /*3dd50*/  BSYNC B0 ;  /* 0x0000000000007941 */ /* 0x000fea0003800000 */
.L_x_4395:
        /* <DEDUP_REMOVED lines=13> */
.L_x_4398:
[----:B------:R-:W-:Y:S05]  /*3de30*/  BSYNC B0 ;  /* 0x0000000000007941 */ /* 0x000fea0003800000 */
.L_x_4397:
        /* <DEDUP_REMOVED lines=8> */
.L_x_4400:
[----:B------:R-:W-:Y:S05]  /*3dec0*/  BSYNC B0 ;  /* 0x0000000000007941 */ /* 0x000fea0003800000 */
.L_x_4399:
[----:B------:R-:W2:Y:S04]  /*3ded0*/  LDL.64 R12, [UR4] ;  /* 0x00000004ff0c7983 */ /* 0x000ea80008100a00 */
[----:B------:R-:W0:Y:S04]  /*3dee0*/  LDL.64 R10, [UR4+0x58] ;  /* 0x00005804ff0a7983 */ /* 0x000e280008100a00 */
[----:B------:R-:W3:Y:S04]  /*3def0*/  LDL.64 R6, [UR4+0x48] ;  /* 0x00004804ff067983 */ /* 0x000ee80008100a00 */
[----:B------:R-:W4:Y:S04]  /*3df00*/  LDL.64 R4, [UR4+0x50] ;  /* 0x00005004ff047983 */ /* 0x000f280008100a00 */
[----:B--2---:R-:W2:Y:S04]  /*3df10*/  LD.E R13, desc[UR6][R12.64] ;  /* 0x000000060c0d7980 */ /* 0x004ea8000c101900 */
[----:B0----5:R-:W2:Y:S04]  /*3df20*/  LD.E.64 R8, desc[UR6][R10.64] ;  /* 0x000000060a087980 */ /* 0x021ea8000c101b00 */
[----:B---3--:R-:W3:Y:S04]  /*3df30*/  LD.E R18, desc[UR6][R6.64] ;  /* 0x0000000606127980 */ /* 0x008ee8000c101900 */
[----:B----4-:R-:W4:Y:S01]  /*3df40*/  LD.E.64 R14, desc[UR6][R4.64] ;  /* 0x00000006040e7980 */ /* 0x010f22000c101b00 */
[----:B------:R-:W-:Y:S05]  /*3df50*/  WARPSYNC.ALL ;  /* 0x0000000000007948 */ /* 0x000fea0003800000 */
[----:B------:R-:W-:Y:S01]  /*3df60*/  WARPGROUP.ARRIVE ;  /* 0x00000000000079c5 */ /* 0x000fe20000000000 */
[----:B------:R-:W-:-:S02]  /*3df70*/  IMAD.MOV.U32 R19, RZ, RZ, 0x1 ;  /* 0x00000001ff137424 */ /* 0x000fc400078e00ff */
[----:B--2---:R-:W-:Y:S01]  /*3df80*/  IMAD R8, R13, 0xc00, R8 ;  /* 0x00000c000d087824 */ /* 0x004fe200078e0208 */
[----:B------:R-:W-:Y:S02]  /*3df90*/  R2UR UR11, R9 ;  /* 0x00000000090b72ca */ /* 0x000fe400000e0000 */
[----:B---3--:R-:W-:Y:S02]  /*3dfa0*/  ISETP.NE.U32.AND P0, PT, R18, RZ, PT ;  /* 0x000000ff1200720c */ /* 0x008fe40003f05070 */
[----:B------:R-:W-:Y:S02]  /*3dfb0*/  R2UR UR10, R8 ;  /* 0x00000000080a72ca */ /* 0x000fe400000e0000 */
[----:B----4-:R-:W-:Y:S02]  /*3dfc0*/  R2UR UR8, R14 ;  /* 0x000000000e0872ca */ /* 0x010fe400000e0000 */
[----:B------:R-:W-:-:S07]  /*3dfd0*/  R2UR UR9, R15 ;  /* 0x000000000f0972ca */ /* 0x000fce00000e0000 */
[----:B------:R-:W-:-:S06]  /*3dfe0*/  VOTEU.ANY UP0, P0 ;  /* 0x00000000003f7886 */ /* 0x000fcc0000000100 */
[----:B------:R-:W-:Y:S03]  /*3dff0*/  HGMMA.64x96x16.F32.BF16 R24, gdesc[UR8], R24, UP0, gsb0 ;  /* 0x01600000081879f0 */ /* 0x000fe6000b801818 */
        /* <DEDUP_REMOVED lines=183> */
[----:B------:R-:W2:Y:S04]  /*3eb70*/  LDL.64 R10, [UR4+0x18] ;  /* 0x00001804ff0a7983 */ /* 0x000ea80008100a00 */
[----:B------:R-:W3:Y:S01]  /*3eb80*/  LDL.64 R8, [UR4] ;  /* 0x00000004ff087983 */ /* 0x000ee20008100a00 */
[----:B------:R-:W1:Y:S02]  /*3eb90*/  S2R R4, SR_TID.X ;  /* 0x0000000000047919 */ /* 0x000e640000002100 */
[----:B-1----:R-:W-:-:S04]  /*3eba0*/  SHF.R.U32.HI R5, RZ, 0x7, R4 ;  /* 0x00000007ff057819 */ /* 0x002fc80000011604 */
[----:B------:R-:W-:-:S05]  /*3ebb0*/  IADD3 R5, -R5, 0xb, RZ ;  /* 0x0000000b05057810 */ /* 0x000fca0007ffe1ff */
[----:B------:R0:W-:Y:S06]  /*3ebc0*/  BAR.ARV R5, 0x100 ;  /* 0x000400050000751d */ /* 0x0001ec0000002000 */
[----:B--2---:R-:W2:Y:S04]  /*3ebd0*/  LD.E R12, desc[UR6][R10.64] ;  /* 0x000000060a0c7980 */ /* 0x004ea8000c101900 */
[----:B---3--:R0:W5:Y:S01]  /*3ebe0*/  LD.E R8, desc[UR6][R8.64] ;  /* 0x0000000608087980 */ /* 0x008162000c101900 */
[----:B------:R-:W-:Y:S01]  /*3ebf0*/  BSSY B0, `(.L_x_4402) ;  /* 0x0000005000007945 */ /* 0x000fe20003800000 */
[----:B--2---:R-:W-:-:S04]  /*3ec00*/  LOP3.LUT R12, R12, 0x1, RZ, 0xfc, !PT ;  /* 0x000000010c0c7812 */ /* 0x004fc800078efcff */
[----:B------:R-:W-:-:S13]  /*3ec10*/  ISETP.NE.AND P0, PT, R12, 0x3, PT ;  /* 0x000000030c00780c */ /* 0x000fda0003f05270 */
[----:B0-----:R-:W-:Y:S05]  /*3ec20*/  @!P0 BRA `(.L_x_4403) ;  /* 0x0000000000048947 */ /* 0x001fea0003800000 */
[----:B------:R-:W-:Y:S01]  /*3ec30*/  BPT.TRAP 0x1 ;  /* 0x000000040000795c */ /* 0x000fe20000300000 */
.L_x_4403:
[----:B------:R-:W-:Y:S05]  /*3ec40*/  BSYNC B0 ;  /* 0x0000000000007941 */ /* 0x000fea0003800000 */
.L_x_4402:
[----:B------:R-:W2:Y:S04]  /*3ec50*/  LD.E.64 R6, desc[UR6][R10.64+0x20] ;  /* 0x000020060a067980 */ /* 0x000ea8000c101b00 */
[----:B------:R-:W3:Y:S01]  /*3ec60*/  LD.E R5, desc[UR6][R10.64+0xc] ;  /* 0x00000c060a057980 */ /* 0x000ee2000c101900 */
[----:B--2---:R-:W-:-:S05]  /*3ec70*/  MOV R7, R6 ;  /* 0x0000000600077202 */ /* 0x004fca0000000f00 */
[----:B-----5:R-:W-:-:S05]  /*3ec80*/  IMAD R8, R8, 0x8, R7 ;  /* 0x0000000808087824 */ /* 0x020fca00078e0207 */
[----:B---3--:R-:W-:-:S04]  /*3ec90*/  PRMT R5, R5, 0x654, R8 ;  /* 0x0000065405057816 */ /* 0x008fc80000000008 */
[----:B------:R0:W-:Y:S01]  /*3eca0*/  SYNCS.ARRIVE.TRANS64.RED.A1T0 RZ, [R5+URZ], RZ ;  /* 0x000000ff05ff79a7 */ /* 0x0001e2000810043f */
[----:B------:R-:W2:Y:S04]  /*3ecb0*/  LDL.64 R8, [UR4+0x68] ;  /* 0x00006804ff087983 */ /* 0x000ea80008100a00 */
        /* <DEDUP_REMOVED lines=8> */
[----:B--2---:R-:W2:Y:S01]  /*3ed40*/  LD.E.64 R12, desc[UR6][R8.64] ;  /* 0x00000006080c7980 */ /* 0x004ea2000c101b00 */
[----:B----4-:R-:W-:-:S03]  /*3ed50*/  ISETP.NE.AND P0, PT, R5, 0x1, PT ;  /* 0x000000010500780c */ /* 0x010fc60003f05270 */
[----:B------:R-:W4:Y:S10]  /*3ed60*/  LD.E R8, desc[UR6][R2.64+0x18] ;  /* 0x0000180602087980 */ /* 0x000f34000c101900 */
[----:B------:R-:W4:Y:S04]  /*3ed70*/  @P0 LD.E R73, desc[UR6][R2.64+0x28] ;  /* 0x0000280602490980 */ /* 0x000f28000c101900 */
[----:B------:R-:W4:Y:S04]  /*3ed80*/  @P0 LD.E R72, desc[UR6][R2.64+0x2c] ;  /* 0x00002c0602480980 */ /* 0x000f28000c101900 */
[----:B--2---:R-:W2:Y:S01]  /*3ed90*/  LD.E R15, desc[UR6][R12.64] ;  /* 0x000000060c0f7980 */ /* 0x004ea2000c101900 */
[----:B---3--:R-:W-:-:S02]  /*3eda0*/  LOP3.LUT R20, RZ, R20, RZ, 0x33, !PT ;  /* 0x00000014ff147212 */ /* 0x008fc400078e33ff */
[----:B----4-:R-:W-:Y:S01]  /*3edb0*/  ISETP.GE.AND P1, PT, R8, 0x1, PT ;  /* 0x000000010800780c */ /* 0x010fe20003f26270 */
[----:B------:R-:W-:Y:S01]  /*3edc0*/  BSSY B0, `(.L_x_4404) ;  /* 0x00000a7000007945 */ /* 0x000fe20003800000 */
[-C--:B--2---:R-:W-:Y:S01]  /*3edd0*/  FMUL.FTZ R12, R31, R15.reuse ;  /* 0x0000000f1f0c7220 */ /* 0x084fe20000410000 */
[-C--:B------:R-:W-:Y:S01]  /*3ede0*/  FMUL.FTZ R31, R47, R15.reuse ;  /* 0x0000000f2f1f7220 */ /* 0x080fe20000410000 */
[----:B------:R-:W-:Y:S01]  /*3edf0*/  SHF.R.S32.HI R47, RZ, 0x1f, R78 ;  /* 0x0000001fff2f7819 */ /* 0x000fe2000001144e */
[----:B------:R-:W-:-:S03]  /*3ee00*/  FMUL.FTZ R74, R48, R15 ;  /* 0x0000000f304a7220 */ /* 0x000fc60000410000 */
[----:B------:R-:W-:Y:S01]  /*3ee10*/  LEA.HI R48, R47, R78, RZ, 0x7 ;  /* 0x0000004e2f307211 */ /* 0x000fe200078f38ff */
[----:B------:R-:W-:-:S03]  /*3ee20*/  FMUL.FTZ R75, R49, R15 ;  /* 0x0000000f314b7220 */ /* 0x000fc60000410000 */
[----:B------:R-:W-:Y:S01]  /*3ee30*/  LOP3.LUT R49, R48, 0xffffff80, RZ, 0xc0, !PT ;  /* 0xffffff8030317812 */ /* 0x000fe200078ec0ff */
[----:B------:R-:W-:-:S04]  /*3ee40*/  FMUL.FTZ R13, R34, R15 ;  /* 0x0000000f220d7220 */ /* 0x000fc80000410000 */
[----:B------:R-:W-:Y:S02]  /*3ee50*/  IMAD.IADD R49, R78, 0x1, -R49 ;  /* 0x000000014e317824 */ /* 0x000fe400078e0a31 */
[-C--:B------:R-:W-:Y:S01]  /*3ee60*/  FMUL.FTZ R34, R50, R15.reuse ;  /* 0x0000000f32227220 */ /* 0x080fe20000410000 */
[----:B------:R-:W-:Y:S02]  /*3ee70*/  LEA.HI R47, R47, R78, RZ, 0x2 ;  /* 0x0000004e2f2f7211 */ /* 0x000fe400078f10ff */
[----:B------:R-:W-:Y:S01]  /*3ee80*/  SHF.R.S32.HI R50, RZ, 0x1f, R49 ;  /* 0x0000001fff327819 */ /* 0x000fe20000011431 */
[-C--:B------:R-:W-:Y:S01]  /*3ee90*/  FMUL.FTZ R76, R52, R15.reuse ;  /* 0x0000000f344c7220 */ /* 0x080fe20000410000 */
[-C--:B------:R-:W-:Y:S01]  /*3eea0*/  FMUL.FTZ R14, R35, R15.reuse ;  /* 0x0000000f230e7220 */ /* 0x080fe20000410000 */
[----:B------:R-:W-:Y:S01]  /*3eeb0*/  FMUL.FTZ R10, R27, R15 ;  /* 0x0000000f1b0a7220 */ /* 0x000fe20000410000 */
[C---:B------:R-:W-:Y:S01]  /*3eec0*/  LEA.HI R52, R50.reuse, R49, RZ, 0x2 ;  /* 0x0000003132347211 */ /* 0x040fe200078f10ff */
[-C--:B------:R-:W-:Y:S01]  /*3eed0*/  FMUL.FTZ R35, R51, R15.reuse ;  /* 0x0000000f33237220 */ /* 0x080fe20000410000 */
[-C--:B------:R-:W-:Y:S01]  /*3eee0*/  FMUL.FTZ R27, R43, R15.reuse ;  /* 0x0000000f2b1b7220 */ /* 0x080fe20000410000 */
[-C--:B------:R-:W-:Y:S01]  /*3eef0*/  FMUL.FTZ R77, R53, R15.reuse ;  /* 0x0000000f354d7220 */ /* 0x080fe20000410000 */
[----:B------:R-:W-:Y:S01]  /*3ef00*/  LOP3.LUT R51, R47, 0xfffffffc, RZ, 0xc0, !PT ;  /* 0xfffffffc2f337812 */ /* 0x000fe200078ec0ff */
[----:B------:R-:W-:Y:S01]  /*3ef10*/  FMUL.FTZ R43, R59, R15 ;  /* 0x0000000f3b2b7220 */ /* 0x000fe20000410000 */
[----:B------:R-:W-:-:S02]  /*3ef20*/  LEA.HI R53, R50, R49, RZ, 0x5 ;  /* 0x0000003132357211 */ /* 0x000fc400078f28ff */
[--C-:B------:R-:W-:Y:S02]  /*3ef30*/  SHF.R.S32.HI R50, RZ, 0x2, R52.reuse ;  /* 0x00000002ff327819 */ /* 0x100fe40000011434 */
[----:B------:R-:W-:Y:S01]  /*3ef40*/  SHF.R.S32.HI R59, RZ, 0x1f, R52 ;  /* 0x0000001fff3b7819 */ /* 0x000fe20000011434 */
[----:B------:R-:W-:Y:S01]  /*3ef50*/  IMAD.IADD R78, R78, 0x1, -R51 ;  /* 0x000000014e4e7824 */ /* 0x000fe200078e0a33 */
[----:B------:R-:W-:Y:S02]  /*3ef60*/  SHF.R.S32.HI R51, RZ, 0x7, R48 ;  /* 0x00000007ff337819 */ /* 0x000fe40000011430 */
[----:B------:R-:W-:Y:S02]  /*3ef70*/  LEA.HI R59, R59, R50, RZ, 0x3 ;  /* 0x000000323b3b7211 */ /* 0x000fe400078f18ff */
[----:B------:R-:W-:Y:S02]  /*3ef80*/  SHF.R.S32.HI R53, RZ, 0x5, R53 ;  /* 0x00000005ff357819 */ /* 0x000fe40000011435 */
[----:B------:R-:W-:-:S02]  /*3ef90*/  LEA.HI R48, R48, R51, RZ, 0x1 ;  /* 0x0000003330307211 */ /* 0x000fc400078f08ff */
[----:B------:R-:W-:Y:S01]  /*3efa0*/  LOP3.LUT R59, R59, 0xfffffff8, RZ, 0xc0, !PT ;  /* 0xfffffff83b3b7812 */ /* 0x000fe200078ec0ff */
[----:B------:R-:W-:Y:S01]  /*3efb0*/  IMAD R80, R80, 0x8, R53 ;  /* 0x0000000850507824 */ /* 0x000fe200078e0235 */
[----:B------:R-:W-:Y:S02]  /*3efc0*/  LOP3.LUT R48, R48, 0x3fffffe, RZ, 0xc0, !PT ;  /* 0x03fffffe30307812 */ /* 0x000fe400078ec0ff */
[----:B------:R-:W-:Y:S01]  /*3efd0*/  LEA.HI R53, R78, R78, RZ, 0x1 ;  /* 0x0000004e4e357211 */ /* 0x000fe200078f08ff */
[----:B------:R-:W-:Y:S02]  /*3efe0*/  IMAD.IADD R59, R50, 0x1, -R59 ;  /* 0x00000001323b7824 */ /* 0x000fe400078e0a3b */
[----:B------:R-:W-:Y:S01]  /*3eff0*/  FMUL.FTZ R9, R24, R15 ;  /* 0x0000000f18097220 */ /* 0x000fe20000410000 */
[----:B------:R-:W-:Y:S01]  /*3f000*/  IMAD.IADD R48, R51, 0x1, -R48 ;  /* 0x0000000133307824 */ /* 0x000fe200078e0a30 */
[----:B------:R-:W-:Y:S01]  /*3f010*/  LOP3.LUT R53, R53, 0x1ffffffe, RZ, 0xc0, !PT ;  /* 0x1ffffffe35357812 */ /* 0x000fe200078ec0ff */
[----:B------:R-:W-:-:S02]  /*3f020*/  IMAD.U32 R59, R80, 0x10, R59 ;  /* 0x00000010503b7824 */ /* 0x000fc400078e003b */
[-C--:B------:R-:W-:Y:S01]  /*3f030*/  FMUL.FTZ R24, R39, R15.reuse ;  /* 0x0000000f27187220 */ /* 0x080fe20000410000 */
[-C--:B------:R-:W-:Y:S01]  /*3f040*/  FMUL.FTZ R39, R55, R15.reuse ;  /* 0x0000000f37277220 */ /* 0x080fe20000410000 */
[-C--:B------:R-:W-:Y:S01]  /*3f050*/  FMUL.FTZ R55, R56, R15.reuse ;  /* 0x0000000f38377220 */ /* 0x080fe20000410000 */
[----:B------:R-:W-:Y:S02]  /*3f060*/  IMAD.IADD R53, R78, 0x1, -R53 ;  /* 0x000000014e357824 */ /* 0x000fe400078e0a35 */
[-C--:B------:R-:W-:Y:S01]  /*3f070*/  FMUL.FTZ R56, R57, R15.reuse ;  /* 0x0000000f39387220 */ /* 0x080fe20000410000 */
[----:B------:R-:W-:Y:S02]  /*3f080*/  IMAD R48, R48, 0x40, R59 ;  /* 0x0000004030307824 */ /* 0x000fe400078e023b */
[-C--:B------:R-:W-:Y:S01]  /*3f090*/  FMUL.FTZ R57, R60, R15.reuse ;  /* 0x0000000f3c397220 */ /* 0x080fe20000410000 */
[----:B------:R-:W-:Y:S01]  /*3f0a0*/  FMUL.FTZ R60, R66, R15 ;  /* 0x0000000f423c7220 */ /* 0x000fe20000410000 */
[----:B------:R-:W-:-:S04]  /*3f0b0*/  IMAD R66, R53, 0x8, R48 ;  /* 0x0000000835427824 */ /* 0x000fc800078e0230 */
[----:B------:R-:W-:Y:S01]  /*3f0c0*/  @P0 IMAD.HI.U32 R73, R66, R73, RZ ;  /* 0x0000004942490227 */ /* 0x000fe200078e00ff */
[----:B------:R-:W-:-:S04]  /*3f0d0*/  LOP3.LUT R52, R52, 0x7ffffffc, RZ, 0xc0, !PT ;  /* 0x7ffffffc34347812 */ /* 0x000fc800078ec0ff */
[----:B------:R-:W-:Y:S01]  /*3f0e0*/  @P0 SHF.R.U32.HI R66, RZ, R72, R73 ;  /* 0x00000048ff420219 */ /* 0x000fe20000011649 */
[----:B------:R-:W-:Y:S02]  /*3f0f0*/  IMAD R48, R0, -0x60, RZ ;  /* 0xffffffa000307824 */ /* 0x000fe400078e02ff */
[-C--:B------:R-:W-:Y:S02]  /*3f100*/  FMUL.FTZ R5, R26, R15.reuse ;  /* 0x0000000f1a057220 */ /* 0x080fe40000410000 */
[----:B------:R-:W0:Y:S01]  /*3f110*/  SHFL.IDX PT, R50, R66, RZ, 0x1c1f ;  /* 0x001c1fff42327589 */ /* 0x000e2200000e0000 */
        /* <DEDUP_REMOVED lines=9> */
[----:B------:R-:W-:Y:S02]  /*3f1b0*/  VIADD R49, R48, 0x1 ;  /* 0x0000000130317836 */ /* 0x000fe40000000000 */
        /* <DEDUP_REMOVED lines=19> */
[----:B------:R-:W-:Y:S01]  /*3f2f0*/  IMAD R49, R52, -0x2, R49 ;  /* 0xfffffffe34317824 */ /* 0x000fe200078e0231 */
[----:B------:R-:W1:Y:S01]  /*3f300*/  MUFU.TANH R9, R9 ;  /* 0x0000000900097308 */ /* 0x000e620000002400 */
[----:B------:R-:W-:-:S03]  /*3f310*/  IMAD R15, R0, -0x60, R7 ;  /* 0xffffffa0000f7824 */ /* 0x000fc600078e0207 */
[----:B------:R-:W-:-:S04]  /*3f320*/  IADD3 R51, -R6, R49, R7 ;  /* 0x0000003106337210 */ /* 0x000fc80007ffe107 */
[----:B------:R-:W2:Y:S01]  /*3f330*/  MUFU.TANH R25, R25 ;  /* 0x0000001900197308 */ /* 0x000ea20000002400 */
[----:B------:R-:W-:-:S07]  /*3f340*/  IMAD R67, R52, -0x2, R15 ;  /* 0xfffffffe34437824 */ /* 0x000fce00078e020f */
[----:B------:R-:W3:Y:S01]  /*3f350*/  MUFU.TANH R5, R5 ;  /* 0x0000000500057308 */ /* 0x000ee20000002400 */
[----:B------:R-:W-:-:S07]  /*3f360*/  IMAD.IADD R70, R51, 0x1, R18 ;  /* 0x0000000133467824 */ /* 0x000fce00078e0212 */
        /* <DEDUP_REMOVED lines=45> */
[----:B------:R-:W-:Y:S01]  /*3f640*/  IMAD.IADD R71, R51, 0x1, R20 ;  /* 0x0000000133477824 */ /* 0x000fe200078e0214 */
[----:B0-----:R-:W-:Y:S01]  /*3f650*/  VIADDMNMX R59, R50, R70, R67, PT ;  /* 0x00000046323b7246 */ /* 0x001fe20003800143 */
[----:B------:R-:W-:-:S02]  /*3f660*/  IMAD R72, R0, -0x60, R19 ;  /* 0xffffffa000487824 */ /* 0x000fc400078e0213 */
[----:B------:R-:W-:Y:S02]  /*3f670*/  VIADD R73, R49, 0xffffffff ;  /* 0xffffffff31497836 */ /* 0x000fe40000000000 */
        /* <DEDUP_REMOVED lines=10> */
[----:B------:R-:W2:Y:S04]  /*3f720*/  LD.E R0, desc[UR6][R2.64+0x1c] ;  /* 0x00001c0602007980 */ /* 0x000ea8000c101900 */
[----:B------:R-:W3:Y:S01]  /*3f730*/  LD.E R19, desc[UR6][R2.64+0x20] ;  /* 0x0000200602137980 */ /* 0x000ee2000c101900 */
[----:B--2---:R-:W-:-:S05]  /*3f740*/  IMAD.HI.U32 R0, R15, R0, RZ ;  /* 0x000000000f007227 */ /* 0x004fca00078e00ff */
[----:B---3--:R-:W-:-:S07]  /*3f750*/  SHF.R.U32.HI R15, RZ, R19, R0 ;  /* 0x00000013ff0f7219 */ /* 0x008fce0000011600 */
.L_x_4409:
[----:B------:R-:W-:Y:S05]  /*3f760*/  BSYNC B2 ;  /* 0x0000000000027941 */ /* 0x000fea0003800000 */
.L_x_4408:
[----:B------:R-:W-:Y:S01]  /*3f770*/  LOP3.LUT R15, RZ, R15, RZ, 0x33, !PT ;  /* 0x0000000fff0f7212 */ /* 0x000fe200078e33ff */
[----:B------:R-:W-:Y:S06]  /*3f780*/  BRA `(.L_x_4410) ;  /* 0x0000000000187947 */ /* 0x000fec0003800000 */
.L_x_4407:
[----:B------:R-:W-:-:S13]  /*3f790*/  ISETP.NE.AND P0, PT, R8, 0x1, PT ;  /* 0x000000010800780c */ /* 0x000fda0003f05270 */
[----:B------:R-:W-:Y:S05]  /*3f7a0*/  @!P0 BRA `(.L_x_4410) ;  /* 0x0000000000108947 */ /* 0x000fea0003800000 */
[----:B------:R-:W2:Y:S04]  /*3f7b0*/  LD.E R0, desc[UR6][R2.64+0x1c] ;  /* 0x00001c0602007980 */ /* 0x000ea8000c101900 */
[----:B------:R-:W3:Y:S01]  /*3f7c0*/  LD.E R20, desc[UR6][R2.64+0x20] ;  /* 0x0000200602147980 */ /* 0x000ee2000c101900 */
[----:B--2---:R-:W-:-:S05]  /*3f7d0*/  IMAD.HI.U32 R15, R15, R0, RZ ;  /* 0x000000000f0f7227 */ /* 0x004fca00078e00ff */
[----:B---3--:R-:W-:-:S07]  /*3f7e0*/  SHF.R.U32.HI R15, RZ, R20, R15 ;  /* 0x00000014ff0f7219 */ /* 0x008fce000001160f */
.L_x_4410:
[----:B------:R-:W-:Y:S05]  /*3f7f0*/  BSYNC B1 ;  /* 0x0000000000017941 */ /* 0x000fea0003800000 */
.L_x_4406:
[----:B------:R-:W-:-:S05]  /*3f800*/  IMAD R15, R8, R15, R73 ;  /* 0x0000000f080f7224 */ /* 0x000fca00078e0249 */
[----:B------:R-:W-:Y:S02]  /*3f810*/  VIMNMX R18, R18, R15, !PT ;  /* 0x0000000f12127248 */ /* 0x000fe40007fe0100 */
[----:B------:R-:W-:-:S07]  /*3f820*/  VIADDMNMX R59, R15, R8, R59, PT ;  /* 0x000000080f3b7246 */ /* 0x000fce000380013b */
.L_x_4405:
[----:B------:R-:W-:Y:S05]  /*3f830*/  BSYNC B0 ;  /* 0x0000000000007941 */ /* 0x000fea0003800000 */
.L_x_4404:
[C---:B------:R-:W-:Y:S01]  /*3f840*/  ISETP.GE.AND P0, PT, R72.reuse, 0x2, PT ;  /* 0x000000024800780c */ /* 0x040fe20003f06270 */
[----:B------:R-:W0:Y:S01]  /*3f850*/  SHFL.IDX PT, R66, R66, 0x1, 0x1c1f ;  /* 0x003c1f0042427f89 */ /* 0x000e2200000e0000 */
[----:B------:R-:W-:Y:S01]  /*3f860*/  ISETP.GE.AND P4, PT, R72, 0xa, PT ;  /* 0x0000000a4800780c */ /* 0x000fe20003f86270 */
[----:B------:R-:W-:Y:S01]  /*3f870*/  BSSY B0, `(.L_x_4411) ;  /* 0x000008e000007945 */ /* 0x000fe20003800000 */
[----:B------:R-:W-:Y:S02]  /*3f880*/  ISETP.GT.AND P2, PT, R18, 0x1, !P0 ;  /* 0x000000011200780c */ /* 0x000fe40004744270 */
[----:B------:R-:W-:Y:S02]  /*3f890*/  ISETP.GE.AND P1, PT, R72, 0x9, PT ;  /* 0x000000094800780c */ /* 0x000fe40003f26270 */
[----:B------:R-:W-:Y:S02]  /*3f8a0*/  ISETP.LT.OR P2, PT, R59, 0x2, P2 ;  /* 0x000000023b00780c */ /* 0x000fe40001741670 */
[----:B------:R-:W-:-:S02]  /*3f8b0*/  P2R R78, PR, RZ, 0x10 ;  /* 0x00000010ff4e7803 */ /* 0x000fc40000000000 */
[----:B------:R-:W-:Y:S02]  /*3f8c0*/  FSEL R25, R25, -INF , !P2 ;  /* 0xff80000019197808 */ /* 0x000fe40005000000 */
[C---:B------:R-:W-:Y:S02]  /*3f8d0*/  ISETP.GT.AND P2, PT, R18.reuse, 0x9, !P4 ;  /* 0x000000091200780c */ /* 0x040fe40006744270 */
[----:B------:R-:W-:Y:S02]  /*3f8e0*/  ISETP.GT.AND P3, PT, R18, 0x8, !P1 ;  /* 0x000000081200780c */ /* 0x000fe40004f64270 */
[----:B------:R-:W-:Y:S02]  /*3f8f0*/  ISETP.LT.OR P2, PT, R59, 0xa, P2 ;  /* 0x0000000a3b00780c */ /* 0x000fe40001741670 */
[----:B------:R-:W-:Y:S02]  /*3f900*/  ISETP.GE.AND P4, PT, R72, 0x11, PT ;  /* 0x000000114800780c */ /* 0x000fe40003f86270 */
[----:B------:R-:W-:-:S02]  /*3f910*/  FSEL R29, R29, -INF , !P2 ;  /* 0xff8000001d1d7808 */ /* 0x000fc40005000000 */
[C---:B------:R-:W-:Y:S02]  /*3f920*/  ISETP.LT.OR P3, PT, R59.reuse, 0x9, P3 ;  /* 0x000000093b00780c */ /* 0x040fe40001f61670 */
[----:B------:R-:W-:Y:S02]  /*3f930*/  ISETP.GT.AND P2, PT, R18, 0x10, !P4 ;  /* 0x000000101200780c */ /* 0x000fe40006744270 */
[----:B------:R-:W-:Y:S02]  /*3f940*/  FSEL R28, R28, -INF , !P3 ;  /* 0xff8000001c1c7808 */ /* 0x000fe40005800000 */
        /* <DEDUP_REMOVED lines=95> */
[----:B------:R-:W-:Y:S02]  /*3ff40*/  ISETP.GE.AND P6, PT, R72, 0x5a, PT ;  /* 0x0000005a4800780c */ /* 0x000fe40003fc6270 */
[----:B------:R-:W-:Y:S02]  /*3ff50*/  VIADDMNMX R9, R66, R70, R67, PT ;  /* 0x0000004642097246 */ /* 0x000fe40003800143 */
        /* <DEDUP_REMOVED lines=18> */
.L_x_4416:
[----:B------:R-:W-:Y:S05]  /*40080*/  BSYNC B2 ;  /* 0x0000000000027941 */ /* 0x000fea0003800000 */
.L_x_4415:
[----:B------:R-:W-:Y:S01]  /*40090*/  LOP3.LUT R7, RZ, R7, RZ, 0x33, !PT ;  /* 0x00000007ff077212 */ /* 0x000fe200078e33ff */
[----:B------:R-:W-:Y:S06]  /*400a0*/  BRA `(.L_x_4417) ;  /* 0x0000000000187947 */ /* 0x000fec0003800000 */
.L_x_4414:
[----:B------:R-:W-:-:S13]  /*400b0*/  ISETP.NE.AND P6, PT, R8, 0x1, PT ;  /* 0x000000010800780c */ /* 0x000fda0003fc5270 */
[----:B------:R-:W-:Y:S05]  /*400c0*/  @!P6 BRA `(.L_x_4417) ;  /* 0x000000000010e947 */ /* 0x000fea0003800000 */
[----:B------:R-:W2:Y:S04]  /*400d0*/  LD.E R6, desc[UR6][R2.64+0x1c] ;  /* 0x00001c0602067980 */ /* 0x000ea8000c101900 */
[----:B------:R-:W3:Y:S01]  /*400e0*/  LD.E R56, desc[UR6][R2.64+0x20] ;  /* 0x0000200602387980 */ /* 0x000ee2000c101900 */
[----:B--2---:R-:W-:-:S05]  /*400f0*/  IMAD.HI.U32 R7, R7, R6, RZ ;  /* 0x0000000607077227 */ /* 0x004fca00078e00ff */
[----:B---3--:R-:W-:-:S07]  /*40100*/  SHF.R.U32.HI R7, RZ, R56, R7 ;  /* 0x00000038ff077219 */ /* 0x008fce0000011607 */
.L_x_4417:
[----:B------:R-:W-:Y:S05]  /*40110*/  BSYNC B1 ;  /* 0x0000000000017941 */ /* 0x000fea0003800000 */
.L_x_4413:
[----:B------:R-:W-:-:S05]  /*40120*/  IMAD R2, R8, R7, R73 ;  /* 0x0000000708027224 */ /* 0x000fca00078e0249 */
[----:B------:R-:W-:Y:S02]  /*40130*/  VIADDMNMX R9, R2, R8, R9, PT ;  /* 0x0000000802097246 */ /* 0x000fe40003800109 */
[----:B------:R-:W-:-:S07]  /*40140*/  VIMNMX R65, R65, R2, !PT ;  /* 0x0000000241417248 */ /* 0x000fce0007fe0100 */
.L_x_4412:
[----:B------:R-:W-:Y:S05]  /*40150*/  BSYNC B0 ;  /* 0x0000000000007941 */ /* 0x000fea0003800000 */
.L_x_4411:
[----:B------:R-:W2:Y:S01]  /*40160*/  LDL.64 R2, [UR4+0x70] ;  /* 0x00007004ff027983 */ /* 0x000ea20008100a00 */
[C---:B------:R-:W-:Y:S02]  /*40170*/  ISETP.GT.AND P0, PT, R65.reuse, 0x1, !P0 ;  /* 0x000000014100780c */ /* 0x040fe40004704270 */
[----:B------:R-:W-:Y:S01]  /*40180*/  ISETP.GT.AND P1, PT, R65, 0x8, !P1 ;  /* 0x000000084100780c */ /* 0x000fe20004f24270 */
[----:B------:R-:W-:Y:S01]  /*40190*/  STL [R1+0x4a0], R16 ;  /* 0x0004a01001007387 */ /* 0x000fe20000100800 */
        /* <DEDUP_REMOVED lines=66> */
[C---:B------:R-:W-:Y:S02]  /*405c0*/  ISETP.GT.AND P0, PT, R65.reuse, RZ, !P6 ;  /* 0x000000ff4100720c */ /* 0x040fe40007704270 */
[----:B------:R-:W-:Y:S02]  /*405d0*/  ISETP.GT.AND P2, PT, R65, 0x49, !P2 ;  /* 0x000000494100780c */ /* 0x000fe40005744270 */
[----:B------:R-:W-:Y:S02]  /*405e0*/  ISETP.LT.OR P0, PT, R9, 0x1, P0 ;  /* 0x000000010900780c */ /* 0x000fe40000701670 */
[----:B------:R-:W-:Y:S02]  /*405f0*/  ISETP.GT.AND P3, PT, R65, 0x50, !P3 ;  /* 0x000000504100780c */ /* 0x000fe40005f64270 */
[----:B------:R-:W-:-:S02]  /*40600*/  FSEL R24, R5, -INF , !P0 ;  /* 0xff80000005187808 */ /* 0x000fc40004000000 */
        /* <DEDUP_REMOVED lines=16> */
[----:B------:R-:W-:Y:S02]  /*40710*/  ISETP.GT.AND P0, PT, R65, 0x48, !P1 ;  /* 0x000000484100780c */ /* 0x000fe40004f04270 */
[----:B------:R-:W-:Y:S02]  /*40720*/  FMNMX.FTZ R5, R39, R6, !PT ;  /* 0x0000000627057209 */ /* 0x000fe40007810000 */
[C---:B------:R-:W-:Y:S02]  /*40730*/  ISETP.LT.OR P0, PT, R9.reuse, 0x49, P0 ;  /* 0x000000490900780c */ /* 0x040fe40000701670 */
[----:B------:R-:W-:Y:S02]  /*40740*/  FMNMX.FTZ R6, R42, R5, !PT ;  /* 0x000000052a067209 */ /* 0x000fe40007810000 */
[----:B------:R-:W-:-:S02]  /*40750*/  ISETP.LT.OR P2, PT, R9, 0x4a, P2 ;  /* 0x0000004a0900780c */ /* 0x000fc40001741670 */
[----:B------:R-:W-:Y:S02]  /*40760*/  FSEL R46, R46, -INF , !P0 ;  /* 0xff8000002e2e7808 */ /* 0x000fe40004000000 */
[----:B------:R-:W-:Y:S02]  /*40770*/  FMNMX.FTZ R5, R43, R6, !PT ;  /* 0x000000062b057209 */ /* 0x000fe40007810000 */
[----:B------:R-:W-:Y:S02]  /*40780*/  ISETP.LT.OR P3, PT, R9, 0x51, P3 ;  /* 0x000000510900780c */ /* 0x000fe40001f61670 */
[----:B------:R-:W-:Y:S02]  /*40790*/  FSEL R47, R47, -INF , !P2 ;  /* 0xff8000002f2f7808 */ /* 0x000fe40005000000 */
[----:B------:R-:W-:Y:S02]  /*407a0*/  FMNMX.FTZ R6, R46, R5, !PT ;  /* 0x000000052e067209 */ /* 0x000fe40007810000 */
[----:B------:R-:W-:-:S02]  /*407b0*/  ISETP.GT.AND P5, PT, R65, 0x58, !P5 ;  /* 0x000000584100780c */ /* 0x000fc40006fa4270 */
[----:B------:R-:W-:Y:S02]  /*407c0*/  ISETP.LT.OR P4, PT, R9, 0x52, P4 ;  /* 0x000000520900780c */ /* 0x000fe40002781670 */
[----:B------:R-:W-:Y:S02]  /*407d0*/  FSEL R5, R60, -INF , !P3 ;  /* 0xff8000003c057808 */ /* 0x000fe40005800000 */
[----:B------:R-:W-:Y:S02]  /*407e0*/  FMNMX.FTZ R6, R47, R6, !PT ;  /* 0x000000062f067209 */ /* 0x000fe40007810000 */
[----:B------:R-:W-:Y:S02]  /*407f0*/  ISETP.GT.AND P0, PT, R65, 0x59, !P6 ;  /* 0x000000594100780c */ /* 0x000fe40007704270 */
[----:B------:R-:W-:Y:S02]  /*40800*/  ISETP.LT.OR P5, PT, R9, 0x59, P5 ;  /* 0x000000590900780c */ /* 0x000fe40002fa1670 */
[----:B------:R-:W-:-:S02]  /*40810*/  FSEL R60, R61, -INF , !P4 ;  /* 0xff8000003d3c7808 */ /* 0x000fc40006000000 */
[----:B------:R-:W-:Y:S02]  /*40820*/  FMNMX.FTZ R7, R5, R6, !PT ;  /* 0x0000000605077209 */ /* 0x000fe40007810000 */
[----:B------:R-:W-:Y:S02]  /*40830*/  ISETP.LT.OR P0, PT, R9, 0x5a, P0 ;  /* 0x0000005a0900780c */ /* 0x000fe40000701670 */
[----:B------:R-:W-:Y:S02]  /*40840*/  FSEL R61, R62, -INF , !P5 ;  /* 0xff8000003e3d7808 */ /* 0x000fe40006800000 */
[----:B------:R-:W-:Y:S02]  /*40850*/  FMNMX.FTZ R6, R60, R7, !PT ;  /* 0x000000073c067209 */ /* 0x000fe40007810000 */
[----:B------:R-:W-:Y:S02]  /*40860*/  FSEL R62, R63, -INF , !P0 ;  /* 0xff8000003f3e7808 */ /* 0x000fe40004000000 */
[----:B------:R-:W-:-:S04]  /*40870*/  FMNMX.FTZ R7, R61, R6, !PT ;  /* 0x000000063d077209 */ /* 0x000fc80007810000 */
[----:B------:R-:W-:-:S05]  /*40880*/  FMNMX.FTZ R9, R62, R7, !PT ;  /* 0x000000073e097209 */ /* 0x000fca0007810000 */
[----:B--2---:R0:W-:Y:S04]  /*40890*/  ST.E desc[UR6][R2.64+0x4], R9 ;  /* 0x0000040902007985 */ /* 0x0041e8000c101906 */
[----:B------:R-:W2:Y:S01]  /*408a0*/  LD.E R12, desc[UR6][R2.64+0x4] ;  /* 0x00000406020c7980 */ /* 0x000ea2000c101900 */
        /* <DEDUP_REMOVED lines=22> */
[----:B0-----:R-:W-:-:S05]  /*40a10*/  FMNMX.FTZ R9, R18, R7, !PT ;  /* 0x0000000712097209 */ /* 0x001fca0007810000 */
[----:B------:R-:W0:Y:S02]  /*40a20*/  SHFL.BFLY PT, R6, R9, 0x2, 0x1f ;  /* 0x0c401f0009067f89 */ /* 0x000e2400000e0000 */
[----:B0-----:R-:W-:Y:S02]  /*40a30*/  FMNMX.FTZ R8, R9, R6, !PT ;  /* 0x0000000609087209 */ /* 0x001fe40007810000 */
[----:B------:R-:W-:Y:S04]  /*40a40*/  ST.E desc[UR6][R2.64], R9 ;  /* 0x0000000902007985 */ /* 0x000fe8000c101906 */
[----:B--2---:R-:W0:Y:S02]  /*40a50*/  SHFL.BFLY PT, R7, R12, 0x2, 0x1f ;  /* 0x0c401f000c077f89 */ /* 0x004e2400000e0000 */
[----:B0-----:R-:W-:-:S02]  /*40a60*/  FMNMX.FTZ R26, R12, R7, !PT ;  /* 0x000000070c1a7209 */ /* 0x001fc40007810000 */
[----:B------:R-:W0:Y:S04]  /*40a70*/  SHFL.BFLY PT, R7, R8, 0x1, 0x1f ;  /* 0x0c201f0008077f89 */ /* 0x000e2800000e0000 */
[----:B------:R-:W1:Y:S01]  /*40a80*/  SHFL.BFLY PT, R27, R26, 0x1, 0x1f ;  /* 0x0c201f001a1b7f89 */ /* 0x000e6200000e0000 */
[----:B0-----:R-:W-:Y:S02]  /*40a90*/  FMNMX.FTZ R11, R8, R7, !PT ;  /* 0x00000007080b7209 */ /* 0x001fe40007810000 */
[----:B-1----:R-:W-:-:S03]  /*40aa0*/  FMNMX.FTZ R27, R26, R27, !PT ;  /* 0x0000001b1a1b7209 */ /* 0x002fc60007810000 */
[----:B------:R-:W-:Y:S04]  /*40ab0*/  ST.E desc[UR6][R2.64], R11 ;  /* 0x0000000b02007985 */ /* 0x000fe8000c101906 */
[----:B------:R0:W-:Y:S04]  /*40ac0*/  ST.E desc[UR6][R2.64+0x4], R27 ;  /* 0x0000041b02007985 */ /* 0x0001e8000c101906 */
[----:B------:R-:W2:Y:S04]  /*40ad0*/  LDL.64 R6, [UR4+0x70] ;  /* 0x00007004ff067983 */ /* 0x000ea80008100a00 */
[----:B--2---:R-:W2:Y:S04]  /*40ae0*/  LD.E R63, desc[UR6][R6.64+0x20] ;  /* 0x00002006063f7980 */ /* 0x004ea8000c101900 */
[----:B------:R-:W2:Y:S04]  /*40af0*/  LD.E R12, desc[UR6][R6.64] ;  /* 0x00000006060c7980 */ /* 0x000ea8000c101900 */
[----:B------:R-:W0:Y:S01]  /*40b00*/  LD.E R68, desc[UR6][R6.64+0x4] ;  /* 0x0000040606447980 */ /* 0x000e22000c101900 */
[C---:B--2---:R-:W-:Y:S01]  /*40b10*/  FMUL.FTZ R8, R12.reuse, R63 ;  /* 0x0000003f0c087220 */ /* 0x044fe20000410000 */
[----:B------:R-:W-:Y:S01]  /*40b20*/  FSETP.NEU.FTZ.AND P0, PT, R12, -INF , PT ;  /* 0xff8000000c00780b */ /* 0x000fe20003f1d000 */
[----:B0-----:R-:W-:-:S03]  /*40b30*/  FMUL.FTZ R2, R63, R68 ;  /* 0x000000443f027220 */ /* 0x001fc60000410000 */
[----:B------:R-:W-:Y:S02]  /*40b40*/  FSEL R66, R8, RZ, P0 ;  /* 0x000000ff08427208 */ /* 0x000fe40000000000 */
[----:B------:R-:W-:-:S03]  /*40b50*/  FSETP.NEU.FTZ.AND P0, PT, R68, -INF , PT ;  /* 0xff8000004400780b */ /* 0x000fc60003f1d000 */
[-CC-:B------:R-:W-:Y:S01]  /*40b60*/  FFMA.FTZ R25, R25, R63.reuse, -R66.reuse ;  /* 0x0000003f19197223 */ /* 0x180fe20000010842 */
[----:B------:R-:W-:Y:S01]  /*40b70*/  FSEL R2, R2, RZ, P0 ;  /* 0x000000ff02027208 */ /* 0x000fe20000000000 */
[-C--:B------:R-:W-:Y:S02]  /*40b80*/  FFMA.FTZ R168, R64, R63.reuse, -R66 ;  /* 0x0000003f40a87223 */ /* 0x080fe40000010842 */
[----:B------:R0:W-:Y:S02]  /*40b90*/  MUFU.EX2 R27, R25 ;  /* 0x00000019001b7308 */ /* 0x0001e40000000800 */
[-C--:B------:R-:W-:Y:S01]  /*40ba0*/  FFMA.FTZ R169, R59, R63.reuse, -R2 ;  /* 0x0000003f3ba97223 */ /* 0x080fe20000010802 */
[-C--:B------:R-:W-:Y:S01]  /*40bb0*/  FFMA.FTZ R26, R28, R63.reuse, -R66 ;  /* 0x0000003f1c1a7223 */ /* 0x080fe20000010842 */
[-CC-:B0-----:R-:W-:Y:S01]  /*40bc0*/  FFMA.FTZ R25, R24, R63.reuse, -R2.reuse ;  /* 0x0000003f18197223 */ /* 0x181fe20000010802 */
[----:B------:R-:W-:-:S03]  /*40bd0*/  FFMA.FTZ R24, R57, R63, -R2 ;  /* 0x0000003f39187223 */ /* 0x000fc60000010802 */
[----:B------:R-:W0:Y:S01]  /*40be0*/  MUFU.EX2 R168, R168 ;  /* 0x000000a800a87308 */ /* 0x000e220000000800 */
[-C--:B------:R-:W-:Y:S01]  /*40bf0*/  FFMA.FTZ R170, R29, R63.reuse, -R66 ;  /* 0x0000003f1daa7223 */ /* 0x080fe20000010842 */
[-C--:B------:R-:W-:Y:S01]  /*40c00*/  FFMA.FTZ R171, R58, R63.reuse, -R2 ;  /* 0x0000003f3aab7223 */ /* 0x080fe20000010802 */
[----:B------:R-:W-:-:S05]  /*40c10*/  FFMA.FTZ R223, R54, R63, -R66 ;  /* 0x0000003f36df7223 */ /* 0x000fca0000010842 */
[----:B------:R-:W-:Y:S01]  /*40c20*/  MUFU.EX2 R25, R25 ;  /* 0x0000001900197308 */ /* 0x000fe20000000800 */
[----:B------:R-:W-:-:S07]  /*40c30*/  FFMA.FTZ R219, R56, R63, -R2 ;  /* 0x0000003f38db7223 */ /* 0x000fce0000010802 */
[----:B------:R-:W1:Y:S01]  /*40c40*/  MUFU.EX2 R169, R169 ;  /* 0x000000a900a97308 */ /* 0x000e620000000800 */
[----:B------:R-:W-:-:S07]  /*40c50*/  FFMA.FTZ R224, R52, R63, -R66 ;  /* 0x0000003f34e07223 */ /* 0x000fce0000010842 */
[----:B------:R-:W2:Y:S01]  /*40c60*/  MUFU.EX2 R26, R26 ;  /* 0x0000001a001a7308 */ /* 0x000ea20000000800 */
[----:B------:R-:W-:-:S07]  /*40c70*/  FFMA.FTZ R220, R55, R63, -R2 ;  /* 0x0000003f37dc7223 */ /* 0x000fce0000010802 */
[----:B------:R-:W-:Y:S01]  /*40c80*/  MUFU.EX2 R24, R24 ;  /* 0x0000001800187308 */ /* 0x000fe20000000800 */
[----:B------:R-:W-:-:S07]  /*40c90*/  FFMA.FTZ R221, R53, R63, -R66 ;  /* 0x0000003f35dd7223 */ /* 0x000fce0000010842 */
[----:B------:R-:W3:Y:S01]  /*40ca0*/  MUFU.EX2 R170, R170 ;  /* 0x000000aa00aa7308 */ /* 0x000ee20000000800 */
[----:B------:R-:W-:-:S07]  /*40cb0*/  FFMA.FTZ R204, R21, R63, -R2 ;  /* 0x0000003f15cc7223 */ /* 0x000fce0000010802 */
[----:B------:R-:W4:Y:S01]  /*40cc0*/  MUFU.EX2 R171, R171 ;  /* 0x000000ab00ab7308 */ /* 0x000f220000000800 */
[-CC-:B------:R-:W-:Y:S01]  /*40cd0*/  FFMA.FTZ R226, R19, R63.reuse, -R66.reuse ;  /* 0x0000003f13e27223 */ /* 0x180fe20000010842 */
[----:B------:R-:W-:Y:S01]  /*40ce0*/  FFMA.FTZ R18, R18, R63, -R66 ;  /* 0x0000003f12127223 */ /* 0x000fe20000010842 */
[----:B0-----:R-:W-:-:S05]  /*40cf0*/  FADD.FTZ R3, R168, R27 ;  /* 0x0000001ba8037221 */ /* 0x001fca0000010000 */
[----:B------:R-:W0:Y:S01]  /*40d00*/  MUFU.EX2 R223, R223 ;  /* 0x000000df00df7308 */ /* 0x000e220000000800 */
[-CC-:B------:R-:W-:Y:S01]  /*40d10*/  FFMA.FTZ R222, R51, R63.reuse, -R66.reuse ;  /* 0x0000003f33de7223 */ /* 0x180fe20000010842 */
[----:B------:R-:W-:Y:S01]  /*40d20*/  FFMA.FTZ R0, R0, R63, -R66 ;  /* 0x0000003f00007223 */ /* 0x000fe20000010842 */
[----:B-1----:R-:W-:-:S05]  /*40d30*/  FADD.FTZ R19, R25, R169 ;  /* 0x000000a919137221 */ /* 0x002fca0000010000 */
[----:B------:R-:W1:Y:S01]  /*40d40*/  MUFU.EX2 R219, R219 ;  /* 0x000000db00db7308 */ /* 0x000e620000000800 */
[----:B------:R-:W-:Y:S01]  /*40d50*/  FFMA.FTZ R205, R14, R63, -R2 ;  /* 0x0000003f0ecd7223 */ /* 0x000fe20000010802 */
[----:B--2---:R-:W-:-:S06]  /*40d60*/  FADD.FTZ R3, R26, R3 ;  /* 0x000000031a037221 */ /* 0x004fcc0000010000 */
[----:B------:R-:W2:Y:S01]  /*40d70*/  MUFU.EX2 R224, R224 ;  /* 0x000000e000e07308 */ /* 0x000ea20000000800 */
[----:B------:R-:W-:-:S07]  /*40d80*/  FFMA.FTZ R9, R50, R63, -R66 ;  /* 0x0000003f32097223 */ /* 0x000fce0000010842 */
[----:B------:R-:W2:Y:S01]  /*40d90*/  MUFU.EX2 R220, R220 ;  /* 0x000000dc00dc7308 */ /* 0x000ea20000000800 */
[----:B------:R-:W-:Y:S01]  /*40da0*/  FFMA.FTZ R202, R20, R63, -R66 ;  /* 0x0000003f14ca7223 */ /* 0x000fe20000010842 */
[----:B---3--:R-:W-:-:S06]  /*40db0*/  FADD.FTZ R20, R170, R3 ;  /* 0x00000003aa147221 */ /* 0x008fcc0000010000 */
[----:B------:R-:W3:Y:S01]  /*40dc0*/  MUFU.EX2 R221, R221 ;  /* 0x000000dd00dd7308 */ /* 0x000ee20000000800 */
[----:B------:R-:W-:-:S07]  /*40dd0*/  FFMA.FTZ R8, R48, R63, -R66 ;  /* 0x0000003f30087223 */ /* 0x000fce0000010842 */
[----:B------:R4:W-:Y:S08]  /*40de0*/  MUFU.EX2 R16, R18 ;  /* 0x0000001200107308 */ /* 0x0009f00000000800 */
[----:B------:R-:W3:Y:S01]  /*40df0*/  MUFU.EX2 R204, R204 ;  /* 0x000000cc00cc7308 */ /* 0x000ee20000000800 */
[----:B----4-:R-:W-:-:S07]  /*40e00*/  FADD.FTZ R18, R24, R19 ;  /* 0x0000001318127221 */ /* 0x010fce0000010000 */
[----:B------:R4:W-:Y:S01]  /*40e10*/  MUFU.EX2 R213, R0 ;  /* 0x0000000000d57308 */ /* 0x0009e20000000800 */
[----:B------:R-:W-:Y:S01]  /*40e20*/  FADD.FTZ R18, R171, R18 ;  /* 0x00000012ab127221 */ /* 0x000fe20000010000 */
[----:B0-----:R-:W-:-:S06]  /*40e30*/  FADD.FTZ R3, R223, R20 ;  /* 0x00000014df037221 */ /* 0x001fcc0000010000 */
[----:B------:R-:W0:Y:S01]  /*40e40*/  MUFU.EX2 R222, R222 ;  /* 0x000000de00de7308 */ /* 0x000e220000000800 */
[-CC-:B----4-:R-:W-:Y:S01]  /*40e50*/  FFMA.FTZ R0, R13, R63.reuse, -R2.reuse ;  /* 0x0000003f0d007223 */ /* 0x190fe20000010802 */
[-C--:B------:R-:W-:Y:S01]  /*40e60*/  FFMA.FTZ R13, R10, R63.reuse, -R2 ;  /* 0x0000003f0a0d7223 */ /* 0x080fe20000010802 */
[----:B------:R-:W-:-:S05]  /*40e70*/  FFMA.FTZ R12, R49, R63, -R66 ;  /* 0x0000003f310c7223 */ /* 0x000fca0000010842 */
[----:B------:R-:W4:Y:S01]  /*40e80*/  MUFU.EX2 R205, R205 ;  /* 0x000000cd00cd7308 */ /* 0x000f220000000800 */
[-C--:B------:R-:W-:Y:S01]  /*40e90*/  FFMA.FTZ R225, R15, R63.reuse, -R66 ;  /* 0x0000003f0fe17223 */ /* 0x080fe20000010842 */
[----:B-1----:R-:W-:Y:S01]  /*40ea0*/  FADD.FTZ R19, R219, R18 ;  /* 0x00000012db137221 */ /* 0x002fe20000010000 */
[----:B------:R-:W-:-:S05]  /*40eb0*/  FFMA.FTZ R15, R30, R63, -R2 ;  /* 0x0000003f1e0f7223 */ /* 0x000fca0000010802 */
[----:B------:R-:W1:Y:S01]  /*40ec0*/  MUFU.EX2 R9, R9 ;  /* 0x0000000900097308 */ /* 0x000e620000000800 */
[----:B--2---:R-:W-:Y:S01]  /*40ed0*/  FADD.FTZ R20, R224, R3 ;  /* 0x00000003e0147221 */ /* 0x004fe20000010000 */
[----:B------:R-:W-:-:S06]  /*40ee0*/  FADD.FTZ R19, R220, R19 ;  /* 0x00000013dc137221 */ /* 0x000fcc0000010000 */
[----:B------:R-:W2:Y:S01]  /*40ef0*/  MUFU.EX2 R0, R0 ;  /* 0x0000000000007308 */ /* 0x000ea20000000800 */
[-C--:B------:R-:W-:Y:S01]  /*40f00*/  FFMA.FTZ R11, R45, R63.reuse, -R66 ;  /* 0x0000003f2d0b7223 */ /* 0x080fe20000010842 */
[----:B------:R-:W-:Y:S01]  /*40f10*/  FFMA.FTZ R14, R31, R63, -R2 ;  /* 0x0000003f1f0e7223 */ /* 0x000fe20000010802 */
[----:B---3--:R-:W-:-:S05]  /*40f20*/  FADD.FTZ R3, R221, R20 ;  /* 0x00000014dd037221 */ /* 0x008fca0000010000 */
[----:B------:R-:W3:Y:S01]  /*40f30*/  MUFU.EX2 R8, R8 ;  /* 0x0000000800087308 */ /* 0x000ee20000000800 */
[----:B------:R-:W-:Y:S01]  /*40f40*/  FADD.FTZ R20, R204, R19 ;  /* 0x00000013cc147221 */ /* 0x000fe20000010000 */
[----:B------:R-:W-:-:S06]  /*40f50*/  FFMA.FTZ R178, R44, R63, -R66 ;  /* 0x0000003f2cb27223 */ /* 0x000fcc0000010842 */
[----:B------:R-:W3:Y:S01]  /*40f60*/  MUFU.EX2 R13, R13 ;  /* 0x0000000d000d7308 */ /* 0x000ee20000000800 */
[----:B------:R-:W-:Y:S01]  /*40f70*/  FFMA.FTZ R197, R34, R63, -R2 ;  /* 0x0000003f22c57223 */ /* 0x000fe20000010802 */
[----:B0-----:R-:W-:-:S06]  /*40f80*/  FADD.FTZ R28, R222, R3 ;  /* 0x00000003de1c7221 */ /* 0x001fcc0000010000 */
[----:B------:R-:W0:Y:S01]  /*40f90*/  MUFU.EX2 R12, R12 ;  /* 0x0000000c000c7308 */ /* 0x000e220000000800 */
[----:B----4-:R-:W-:Y:S01]  /*40fa0*/  FADD.FTZ R3, R205, R20 ;  /* 0x00000014cd037221 */ /* 0x010fe20000010000 */
[----:B------:R-:W-:-:S06]  /*40fb0*/  FFMA.FTZ R177, R41, R63, -R66 ;  /* 0x0000003f29b17223 */ /* 0x000fcc0000010842 */
[----:B------:R-:W4:Y:S01]  /*40fc0*/  MUFU.EX2 R15, R15 ;  /* 0x0000000f000f7308 */ /* 0x000f220000000800 */
[----:B------:R-:W-:Y:S01]  /*40fd0*/  FFMA.FTZ R196, R35, R63, -R2 ;  /* 0x0000003f23c47223 */ /* 0x000fe20000010802 */
[----:B-1----:R-:W-:Y:S01]  /*40fe0*/  FADD.FTZ R19, R9, R28 ;  /* 0x0000001c09137221 */ /* 0x002fe20000010000 */
[----:B--2---:R-:W-:-:S05]  /*40ff0*/  FADD.FTZ R28, R0, R3 ;  /* 0x00000003001c7221 */ /* 0x004fca0000010000 */
[----:B------:R-:W1:Y:S01]  /*41000*/  MUFU.EX2 R11, R11 ;  /* 0x0000000b000b7308 */ /* 0x000e620000000800 */
[-C--:B------:R-:W-:Y:S01]  /*41010*/  FFMA.FTZ R195, R37, R63.reuse, -R66 ;  /* 0x0000003f25c37223 */ /* 0x080fe20000010842 */
[----:B------:R-:W-:-:S06]  /*41020*/  FFMA.FTZ R10, R38, R63, -R2 ;  /* 0x0000003f260a7223 */ /* 0x000fcc0000010802 */
[----:B------:R-:W2:Y:S01]  /*41030*/  MUFU.EX2 R14, R14 ;  /* 0x0000000e000e7308 */ /* 0x000ea20000000800 */
[----:B---3--:R-:W-:Y:S01]  /*41040*/  FADD.FTZ R3, R8, R19 ;  /* 0x0000001308037221 */ /* 0x008fe20000010000 */
[----:B------:R-:W-:-:S06]  /*41050*/  FADD.FTZ R28, R13, R28 ;  /* 0x0000001c0d1c7221 */ /* 0x000fcc0000010000 */
[----:B------:R-:W3:Y:S01]  /*41060*/  MUFU.EX2 R178, R178 ;  /* 0x000000b200b27308 */ /* 0x000ee20000000800 */
[-C--:B------:R-:W-:Y:S01]  /*41070*/  FFMA.FTZ R179, R40, R63.reuse, -R66 ;  /* 0x0000003f28b37223 */ /* 0x080fe20000010842 */
[----:B------:R-:W-:-:S06]  /*41080*/  FFMA.FTZ R198, R39, R63, -R2 ;  /* 0x0000003f27c67223 */ /* 0x000fcc0000010802 */
[----:B------:R-:W3:Y:S01]  /*41090*/  MUFU.EX2 R197, R197 ;  /* 0x000000c500c57308 */ /* 0x000ee20000000800 */
[----:B0-----:R-:W-:Y:S01]  /*410a0*/  FADD.FTZ R30, R12, R3 ;  /* 0x000000030c1e7221 */ /* 0x001fe20000010000 */
[----:B----4-:R-:W-:-:S06]  /*410b0*/  FADD.FTZ R3, R15, R28 ;  /* 0x0000001c0f037221 */ /* 0x010fcc0000010000 */
[----:B------:R-:W0:Y:S01]  /*410c0*/  MUFU.EX2 R177, R177 ;  /* 0x000000b100b17308 */ /* 0x000e220000000800 */
[-C--:B------:R-:W-:Y:S01]  /*410d0*/  FFMA.FTZ R200, R36, R63.reuse, -R66 ;  /* 0x0000003f24c87223 */ /* 0x080fe20000010842 */
[----:B------:R-:W-:-:S06]  /*410e0*/  FFMA.FTZ R203, R42, R63, -R2 ;  /* 0x0000003f2acb7223 */ /* 0x000fcc0000010802 */
[----:B------:R-:W4:Y:S01]  /*410f0*/  MUFU.EX2 R196, R196 ;  /* 0x000000c400c47308 */ /* 0x000f220000000800 */
[----:B-1----:R-:W-:Y:S01]  /*41100*/  FADD.FTZ R21, R11, R30 ;  /* 0x0000001e0b157221 */ /* 0x002fe20000010000 */
[----:B--2---:R-:W-:-:S06]  /*41110*/  FADD.FTZ R28, R14, R3 ;  /* 0x000000030e1c7221 */ /* 0x004fcc0000010000 */
[----:B------:R-:W1:Y:S01]  /*41120*/  MUFU.EX2 R195, R195 ;  /* 0x000000c300c37308 */ /* 0x000e620000000800 */
[-C--:B------:R-:W-:Y:S01]  /*41130*/  FFMA.FTZ R199, R33, R63.reuse, -R66 ;  /* 0x0000003f21c77223 */ /* 0x080fe20000010842 */
[----:B------:R-:W-:-:S06]  /*41140*/  FFMA.FTZ R18, R43, R63, -R2 ;  /* 0x0000003f2b127223 */ /* 0x000fcc0000010802 */
[----:B------:R-:W2:Y:S01]  /*41150*/  MUFU.EX2 R10, R10 ;  /* 0x0000000a000a7308 */ /* 0x000ea20000000800 */
[----:B---3--:R-:W-:Y:S01]  /*41160*/  FADD.FTZ R30, R178, R21 ;  /* 0x00000015b21e7221 */ /* 0x008fe20000010000 */
[----:B------:R-:W-:-:S06]  /*41170*/  FADD.FTZ R3, R197, R28 ;  /* 0x0000001cc5037221 */ /* 0x000fcc0000010000 */
[----:B------:R-:W3:Y:S01]  /*41180*/  MUFU.EX2 R179, R179 ;  /* 0x000000b300b37308 */ /* 0x000ee20000000800 */
[----:B------:R-:W-:-:S07]  /*41190*/  FFMA.FTZ R20, R46, R63, -R2 ;  /* 0x0000003f2e147223 */ /* 0x000fce0000010802 */
        /* <DEDUP_REMOVED lines=10> */
[----:B------:R-:W-:-:S07]  /*41240*/  FFMA.FTZ R174, R5, R63, -R2 ;  /* 0x0000003f05ae7223 */ /* 0x000fce0000010802 */
        /* <DEDUP_REMOVED lines=9> */
[----:B------:R-:W-:-:S07]  /*412e0*/  FFMA.FTZ R176, R61, R63, -R2 ;  /* 0x0000003f3db07223 */ /* 0x000fce0000010802 */
        /* <DEDUP_REMOVED lines=8> */
[----:B------:R-:W3:Y:S08]  /*41370*/  MUFU.EX2 R225, R225 ;  /* 0x000000e100e17308 */ /* 0x000ef00000000800 */
[----:B------:R-:W3:Y:S01]  /*41380*/  MUFU.EX2 R21, R21 ;  /* 0x0000001500157308 */ /* 0x000ee20000000800 */
[----:B0-----:R-:W-:Y:S01]  /*41390*/  FADD.FTZ R3, R201, R2 ;  /* 0x00000002c9037221 */ /* 0x001fe20000010000 */
[----:B----4-:R-:W-:-:S06]  /*413a0*/  FADD.FTZ R5, R19, R28 ;  /* 0x0000001c13057221 */ /* 0x010fcc0000010000 */
[----:B------:R-:W0:Y:S01]  /*413b0*/  MUFU.EX2 R176, R176 ;  /* 0x000000b000b07308 */ /* 0x000e220000000800 */
[----:B-1----:R-:W-:Y:S01]  /*413c0*/  FADD.FTZ R2, R226, R3 ;  /* 0x00000003e2027221 */ /* 0x002fe20000010000 */
[----:B--2---:R-:W-:-:S06]  /*413d0*/  FADD.FTZ R28, R174, R5 ;  /* 0x00000005ae1c7221 */ /* 0x004fcc0000010000 */
[----:B------:R-:W1:Y:S01]  /*413e0*/  MUFU.EX2 R175, R175 ;  /* 0x000000af00af7308 */ /* 0x000e620000000800 */
[----:B---3--:R-:W-:Y:S01]  /*413f0*/  FADD.FTZ R2, R225, R2 ;  /* 0x00000002e1027221 */ /* 0x008fe20000010000 */
[----:B------:R-:W-:-:S03]  /*41400*/  FADD.FTZ R3, R21, R28 ;  /* 0x0000001c15037221 */ /* 0x000fc60000010000 */
[----:B------:R-:W-:Y:S01]  /*41410*/  FADD.FTZ R2, R213, R2 ;  /* 0x00000002d5027221 */ /* 0x000fe20000010000 */
[----:B0-----:R-:W-:-:S03]  /*41420*/  FADD.FTZ R28, R176, R3 ;  /* 0x00000003b01c7221 */ /* 0x001fc60000010000 */
[----:B------:R-:W-:Y:S01]  /*41430*/  FADD.FTZ R33, R16, R2 ;  /* 0x0000000210217221 */ /* 0x000fe20000010000 */
[----:B-1----:R-:W-:-:S04]  /*41440*/  FADD.FTZ R35, R175, R28 ;  /* 0x0000001caf237221 */ /* 0x002fc80000010000 */
[----:B------:R-:W-:Y:S04]  /*41450*/  ST.E desc[UR6][R6.64+0x10], R33 ;  /* 0x0000102106007985 */ /* 0x000fe8000c101906 */
[----:B------:R0:W-:Y:S04]  /*41460*/  ST.E desc[UR6][R6.64+0x14], R35 ;  /* 0x0000142306007985 */ /* 0x0001e8000c101906 */
[----:B------:R-:W2:Y:S04]  /*41470*/  LDL.64 R30, [UR4] ;  /* 0x00000004ff1e7983 */ /* 0x000ea80008100a00 */
[----:B------:R-:W3:Y:S04]  /*41480*/  LDL.64 R28, [UR4+0x98] ;  /* 0x00009804ff1c7983 */ /* 0x000ee80008100a00 */
[----:B------:R-:W4:Y:S01]  /*41490*/  LDL.64 R2, [UR4+0x80] ;  /* 0x00008004ff027983 */ /* 0x000f220008100a00 */
[----:B------:R-:W-:-:S03]  /*414a0*/  LEA.HI R32, R4, 0x8, RZ, 0x19 ;  /* 0x0000000804207811 */ /* 0x000fc600078fc8ff */
[----:B0-----:R-:W4:Y:S02]  /*414b0*/  LDL.64 R6, [UR4+0x88] ;  /* 0x00008804ff067983 */ /* 0x001f240008100a00 */
[----:B------:R0:W-:Y:S06]  /*414c0*/  BAR.SYNC.DEFER_BLOCKING R32, 0x100 ;  /* 0x000400200000751d */ /* 0x0001ec0000010000 */
[----:B--2---:R-:W2:Y:S04]  /*414d0*/  LD.E R31, desc[UR6][R30.64] ;  /* 0x000000061e1f7980 */ /* 0x004ea8000c101900 */
[----:B---3--:R-:W2:Y:S04]  /*414e0*/  LD.E.64 R4, desc[UR6][R28.64] ;  /* 0x000000061c047980 */ /* 0x008ea8000c101b00 */
[----:B----4-:R-:W3:Y:S04]  /*414f0*/  LD.E R37, desc[UR6][R2.64] ;  /* 0x0000000602257980 */ /* 0x010ee8000c101900 */
        /* <DEDUP_REMOVED lines=73> */
[----:B--2---:R-:W-:-:S03]  /*41990*/  IMAD R4, R31, 0xc00, R4 ;  /* 0x00000c001f047824 */ /* 0x004fc600078e0204 */
[----:B------:R-:W2:Y:S04]  /*419a0*/  LD.E R103, desc[UR6][R2.64+0x170] ;  /* 0x0001700602677980 */ /* 0x000ea8000c101900 */
[----:B---3--:R-:W-:Y:S04]  /*419b0*/  ST.E desc[UR6][R2.64], R37 ;  /* 0x0000002502007985 */ /* 0x008fe8000c101906 */
[----:B----4-:R-:W-:Y:S04]  /*419c0*/  ST.E desc[UR6][R2.64+0x4], R39 ;  /* 0x0000042702007985 */ /* 0x010fe8000c101906 */
        /* <DEDUP_REMOVED lines=15> */
[----:B------:R-:W2:Y:S04]  /*41ac0*/  LD.E R31, desc[UR6][R2.64+0x50] ;  /* 0x00005006021f7980 */ /* 0x000ea8000c101900 */
[----:B0-----:R-:W2:Y:S04]  /*41ad0*/  LD.E R33, desc[UR6][R2.64+0x58] ;  /* 0x0000580602217980 */ /* 0x001ea8000c101900 */
[----:B-1----:R-:W2:Y:S04]  /*41ae0*/  LD.E R35, desc[UR6][R2.64+0x60] ;  /* 0x0000600602237980 */ /* 0x002ea8000c101900 */
[----:B------:R-:W2:Y:S04]  /*41af0*/  LD.E R37, desc[UR6][R2.64+0x68] ;  /* 0x0000680602257980 */ /* 0x000ea8000c101900 */
[----:B------:R-:W2:Y:S04]  /*41b00*/  LD.E R39, desc[UR6][R2.64+0x70] ;  /* 0x0000700602277980 */ /* 0x000ea8000c101900 */
        /* <DEDUP_REMOVED lines=49> */
[----:B------:R-:W-:Y:S02]  /*41e20*/  R2UR UR11, R5 ;  /* 0x00000000050b72ca */ /* 0x000fe400000e0000 */
[----:B------:R-:W-:Y:S02]  /*41e30*/  F2FP.BF16.F32.PACK_AB R168, R27, R168 ;  /* 0x000000a81ba8723e */ /* 0x000fe400000010ff */
        /* <DEDUP_REMOVED lines=25> */
[----:B------:R-:W-:Y:S04]  /*41fd0*/  ST.E desc[UR6][R2.64+0x60], R35 ;  /* 0x0000602302007985 */ /* 0x000fe8000c101906 */
[----:B------:R-:W-:Y:S04]  /*41fe0*/  ST.E desc[UR6][R2.64+0x68], R37 ;  /* 0x0000682502007985 */ /* 0x000fe8000c101906 */
[----:B------:R-:W-:Y:S04]  /*41ff0*/  ST.E desc[UR6][R2.64+0x70], R39 ;  /* 0x0000702702007985 */ /* 0x000fe8000c101906 */
        /* <DEDUP_REMOVED lines=86> */
[----:B------:R-:W-:Y:S01]  /*42560*/  ST.E desc[UR6][R6.64], RZ ;  /* 0x000000ff06007985 */ /* 0x000fe2000c101906 */
[----:B0-----:R-:W-:-:S06]  /*42570*/  WARPGROUP.ARRIVE ;  /* 0x00000000000079c5 */ /* 0x001fcc0000000000 */
[----:B------:R-:W-:Y:S03]  /*42580*/  HGMMA.64x256x16.F32.BF16 R24, R168, gdesc[UR8].tnspB, RZ, !UPT, gsb0 ;  /* 0x43e00008a8187df0 */ /* 0x000fe6000c0018ff */
[----:B------:R-:W-:Y:S02]  /*42590*/  WARPGROUP.DEPBAR.LE gsb0, 0x0 ;  /* 0x00008000000079c5 */ /* 0x000fe40000010000 */
[----:B------:R0:W-:Y:S01]  /*425a0*/  ST.E desc[UR6][R2.64], R24 ;  /* 0x0000001802007985 */ /* 0x0001e2000c101906 */
[----:B------:R-:W-:Y:S01]  /*425b0*/  F2FP.BF16.F32.PACK_AB R168, R224, R223 ;  /* 0x000000dfe0a8723e */ /* 0x000fe200000010ff */
[----:B------:R-:W-:Y:S02]  /*425c0*/  IMAD.MOV.U32 R224, RZ, RZ, 0x1 ;  /* 0x00000001ffe07424 */ /* 0x000fe400078e00ff */
[----:B------:R1:W-:Y:S04]  /*425d0*/  ST.E desc[UR6][R2.64+0x4], R25 ;  /* 0x0000041902007985 */ /* 0x0003e8000c101906 */
[----:B------:R2:W-:Y:S01]  /*425e0*/  ST.E desc[UR6][R2.64+0x8], R26 ;  /* 0x0000081a02007985 */ /* 0x0005e2000c101906 */
[----:B0-----:R-:W-:-:S02]  /*425f0*/  VIADD R24, R4, 0x80 ;  /* 0x0000008004187836 */ /* 0x001fc40000000000 */
[----:B-1----:R-:W-:Y:S01]  /*42600*/  IMAD.MOV.U32 R25, RZ, RZ, R5 ;  /* 0x000000ffff197224 */ /* 0x002fe200078e0005 */
[----:B------:R0:W-:Y:S02]  /*42610*/  ST.E desc[UR6][R2.64+0xc], R27 ;  /* 0x00000c1b02007985 */ /* 0x0001e4000c101906 */
[----:B------:R-:W-:Y:S02]  /*42620*/  R2UR UR10, R24 ;  /* 0x00000000180a72ca */ /* 0x000fe400000e0000 */
[----:B------:R1:W-:Y:S01]  /*42630*/  ST.E desc[UR6][R2.64+0x10], R28 ;  /* 0x0000101c02007985 */ /* 0x0003e2000c101906 */
[----:B------:R-:W-:-:S03]  /*42640*/  R2UR UR11, R25 ;  /* 0x00000000190b72ca */ /* 0x000fc600000e0000 */
        /* <DEDUP_REMOVED lines=124> */
[----:B------:R-:W4:Y:S04]  /*42e10*/  LD.E R24, desc[UR6][R2.64] ;  /* 0x0000000602187980 */ /* 0x000f28000c101900 */
[----:B------:R-:W4:Y:S04]  /*42e20*/  LD.E R25, desc[UR6][R2.64+0x4] ;  /* 0x0000040602197980 */ /* 0x000f28000c101900 */
[----:B--2---:R-:W2:Y:S04]  /*42e30*/  LD.E R26, desc[UR6][R2.64+0x8] ;  /* 0x00000806021a7980 */ /* 0x004ea8000c101900 */
[----:B0-----:R-:W2:Y:S04]  /*42e40*/  LD.E R27, desc[UR6][R2.64+0xc] ;  /* 0x00000c06021b7980 */ /* 0x001ea8000c101900 */
[----:B-1----:R-:W2:Y:S04]  /*42e50*/  LD.E R28, desc[UR6][R2.64+0x10] ;  /* 0x00001006021c7980 */ /* 0x002ea8000c101900 */
[----:B---3--:R-:W2:Y:S04]  /*42e60*/  LD.E R29, desc[UR6][R2.64+0x14] ;  /* 0x00001406021d7980 */ /* 0x008ea8000c101900 */
        /* <DEDUP_REMOVED lines=122> */
[----:B------:R-:W-:-:S02]  /*43610*/  IMAD.MOV.U32 R170, RZ, RZ, R213 ;  /* 0x000000ffffaa7224 */ /* 0x000fc400078e00d5 */
[----:B------:R-:W-:Y:S02]  /*43620*/  IMAD.MOV.U32 R171, RZ, RZ, R16 ;  /* 0x000000ffffab7224 */ /* 0x000fe400078e0010 */
[----:B------:R-:W-:Y:S01]  /*43630*/  IMAD.MOV.U32 R223, RZ, RZ, R170 ;  /* 0x000000ffffdf7224 */ /* 0x000fe200078e00aa */
[----:B------:R-:W-:Y:S01]  /*43640*/  F2FP.BF16.F32.PACK_AB R170, R222, R221 ;  /* 0x000000dddeaa723e */ /* 0x000fe200000010ff */
[----:B------:R-:W-:Y:S01]  /*43650*/  IMAD.MOV.U32 R222, RZ, RZ, R171 ;  /* 0x000000ffffde7224 */ /* 0x000fe200078e00ab */
[----:B------:R-:W-:Y:S01]  /*43660*/  F2FP.BF16.F32.PACK_AB R169, R220, R219 ;  /* 0x000000dbdca9723e */ /* 0x000fe200000010ff */
[----:B------:R0:W5:Y:S01]  /*43670*/  LDL.LU R16, [R1+0x4a0] ;  /* 0x0004a00001107983 */ /* 0x0001620000300800 */
[----:B------:R-:W-:-:S04]  /*43680*/  F2FP.BF16.F32.PACK_AB R171, R205, R204 ;  /* 0x000000cccdab723e */ /* 0x000fc800000010ff */
[----:B--2---:R-:W-:-:S06]  /*43690*/  WARPGROUP.ARRIVE ;  /* 0x00000000000079c5 */ /* 0x004fcc0000000000 */
[----:B------:R-:W-:Y:S03]  /*436a0*/  HGMMA.64x256x16.F32.BF16 R24, R168, gdesc[UR8].tnspB, R24, gsb0 ;  /* 0x43e00008a8187df0 */ /* 0x000fe60008001818 */
[----:B------:R-:W-:Y:S02]  /*436b0*/  WARPGROUP.DEPBAR.LE gsb0, 0x0 ;  /* 0x00008000000079c5 */ /* 0x000fe40000010000 */
[----:B------:R1:W-:Y:S04]  /*436c0*/  ST.E desc[UR6][R2.64], R24 ;  /* 0x0000001802007985 */ /* 0x0003e8000c101906 */
[----:B------:R2:W-:Y:S04]  /*436d0*/  ST.E desc[UR6][R2.64+0x4], R25 ;  /* 0x0000041902007985 */ /* 0x0005e8000c101906 */
[----:B------:R3:W-:Y:S01]  /*436e0*/  ST.E desc[UR6][R2.64+0x8], R26 ;  /* 0x0000081a02007985 */ /* 0x0007e2000c101906 */
[----:B-1----:R-:W-:-:S02]  /*436f0*/  VIADD R24, R4, 0x100 ;  /* 0x0000010004187836 */ /* 0x002fc40000000000 */
[----:B--2---:R-:W-:Y:S01]  /*43700*/  IMAD.MOV.U32 R25, RZ, RZ, R5 ;  /* 0x000000ffff197224 */ /* 0x004fe200078e0005 */
        /* <DEDUP_REMOVED lines=130> */
[----:B---3--:R-:W3:Y:S04]  /*43f30*/  LD.E R26, desc[UR6][R2.64+0x8] ;  /* 0x00000806021a7980 */ /* 0x008ee8000c101900 */
[----:B-1----:R-:W3:Y:S04]  /*43f40*/  LD.E R27, desc[UR6][R2.64+0xc] ;  /* 0x00000c06021b7980 */ /* 0x002ee8000c101900 */
[----:B--2---:R-:W3:Y:S04]  /*43f50*/  LD.E R28, desc[UR6][R2.64+0x10] ;  /* 0x00001006021c7980 */ /* 0x004ee8000c101900 */
[----:B----4-:R-:W3:Y:S04]  /*43f60*/  LD.E R29, desc[UR6][R2.64+0x14] ;  /* 0x00001406021d7980 */ /* 0x010ee8000c101900 */
        /* <DEDUP_REMOVED lines=122> */
[----:B------:R-:W-:-:S02]  /*44710*/  F2FP.BF16.F32.PACK_AB R168, R8, R9 ;  /* 0x0000000908a8723e */ /* 0x000fc400000010ff */
[----:B------:R-:W-:Y:S02]  /*44720*/  F2FP.BF16.F32.PACK_AB R170, R11, R12 ;  /* 0x0000000c0baa723e */ /* 0x000fe400000010ff */
[----:B------:R-:W-:Y:S02]  /*44730*/  F2FP.BF16.F32.PACK_AB R169, R13, R0 ;  /* 0x000000000da9723e */ /* 0x000fe400000010ff */
[----:B------:R-:W-:-:S04]  /*44740*/  F2FP.BF16.F32.PACK_AB R171, R14, R15 ;  /* 0x0000000f0eab723e */ /* 0x000fc800000010ff */
[----:B---3--:R-:W-:-:S06]  /*44750*/  WARPGROUP.ARRIVE ;  /* 0x00000000000079c5 */ /* 0x008fcc0000000000 */
[----:B------:R-:W-:Y:S03]  /*44760*/  HGMMA.64x256x16.F32.BF16 R24, R168, gdesc[UR8].tnspB, R24, gsb0 ;  /* 0x43e00008a8187df0 */ /* 0x000fe60008001818 */
[----:B------:R-:W-:Y:S02]  /*44770*/  WARPGROUP.DEPBAR.LE gsb0, 0x0 ;  /* 0x00008000000079c5 */ /* 0x000fe40000010000 */
        /* <DEDUP_REMOVED lines=129> */
[----:B0-----:R-:W4:Y:S04]  /*44f90*/  LD.E R24, desc[UR6][R2.64] ;  /* 0x0000000602187980 */ /* 0x001f28000c101900 */
[----:B-1----:R-:W4:Y:S04]  /*44fa0*/  LD.E R25, desc[UR6][R2.64+0x4] ;  /* 0x0000040602197980 */ /* 0x002f28000c101900 */
[----:B--2---:R-:W2:Y:S04]  /*44fb0*/  LD.E R26, desc[UR6][R2.64+0x8] ;  /* 0x00000806021a7980 */ /* 0x004ea8000c101900 */
        /* <DEDUP_REMOVED lines=132> */
[----:B------:R-:W-:-:S04]  /*45800*/  F2FP.BF16.F32.PACK_AB R171, R198, R10 ;  /* 0x0000000ac6ab723e */ /* 0x000fc800000010ff */
[----:B--2---:R-:W-:-:S06]  /*45810*/  WARPGROUP.ARRIVE ;  /* 0x00000000000079c5 */ /* 0x004fcc0000000000 */
        /* <DEDUP_REMOVED lines=666> */
[----:B0-----:R-:W2:Y:S04]  /*481c0*/  LD.E R86, desc[UR6][R2.64+0x1fc] ;  /* 0x0001fc0602567980 */ /* 0x001ea8000c101900 */
        /* <DEDUP_REMOVED lines=255> */
[----:B0-----:R-:W2:Y:S04]  /*491c0*/  LDL.64 R6, [UR4+0x40] ;  /* 0x00004004ff067983 */ /* 0x001ea80008100a00 */
[----:B------:R-:W3:Y:S01]  /*491d0*/  LDL.64 R4, [UR4] ;  /* 0x00000004ff047983 */ /* 0x000ee20008100a00 */
[----:B------:R-:W0:Y:S03]  /*491e0*/  S2R R213, SR_TID.X ;  /* 0x0000000000d57919 */ /* 0x000e260000002100 */
[----:B--2---:R-:W2:Y:S04]  /*491f0*/  LD.E R0, desc[UR6][R6.64] ;  /* 0x0000000606007980 */ /* 0x004ea8000c101900 */
[----:B---3--:R1:W5:Y:S01]  /*49200*/  LD.E R4, desc[UR6][R4.64] ;  /* 0x0000000604047980 */ /* 0x008362000c101900 */
[----:B0-----:R-:W-:Y:S01]  /*49210*/  SHF.R.U32.HI R213, RZ, 0x7, R213 ;  /* 0x00000007ffd57819 */ /* 0x001fe200000116d5 */
[----:B------:R-:W-:Y:S04]  /*49220*/  BSSY B0, `(.L_x_4418) ;  /* 0x0000006000007945 */ /* 0x000fe80003800000 */
[----:B------:R-:W-:Y:S01]  /*49230*/  VIADD R213, R213, 0x8 ;  /* 0x00000008d5d57836 */ /* 0x000fe20000000000 */
[----:B--2---:R-:W-:-:S04]  /*49240*/  LOP3.LUT R0, R0, 0x1, RZ, 0xfc, !PT ;  /* 0x0000000100007812 */ /* 0x004fc800078efcff */
[----:B------:R-:W-:-:S13]  /*49250*/  ISETP.NE.AND P0, PT, R0, 0x3, PT ;  /* 0x000000030000780c */ /* 0x000fda0003f05270 */
[----:B-1----:R-:W-:Y:S05]  /*49260*/  @!P0 BRA `(.L_x_4419) ;  /* 0x0000000000048947 */ /* 0x002fea0003800000 */
[----:B------:R-:W-:Y:S01]  /*49270*/  BPT.TRAP 0x1 ;  /* 0x000000040000795c */ /* 0x000fe20000300000 */
.L_x_4419:
[----:B------:R-:W-:Y:S05]  /*49280*/  BSYNC B0 ;  /* 0x0000000000007941 */ /* 0x000fea0003800000 */
.L_x_4418:
[----:B------:R-:W2:Y:S04]  /*49290*/  LD.E.64 R2, desc[UR6][R6.64+0x20] ;  /* 0x0000200606027980 */ /* 0x000ea8000c101b00 */
[----:B------:R-:W3:Y:S01]  /*492a0*/  LD.E R0, desc[UR6][R6.64+0xc] ;  /* 0x00000c0606007980 */ /* 0x000ee2000c101900 */
[----:B------:R-:W-:Y:S02]  /*492b0*/  MOV R5, 0xa9e0 ;  /* 0x0000a9e000057802 */ /* 0x000fe40000000f00 */
[----:B--2---:R-:W-:-:S03]  /*492c0*/  MOV R3, R2 ;  /* 0x0000000200037202 */ /* 0x004fc60000000f00 */
[----:B------:R-:W-:Y:S02]  /*492d0*/  IMAD.MOV.U32 R2, RZ, RZ, R5 ;  /* 0x000000ffff027224 */ /* 0x000fe400078e0005 */
[----:B-----5:R-:W-:-:S05]  /*492e0*/  IMAD R3, R4, 0x8, R3 ;  /* 0x0000000804037824 */ /* 0x020fca00078e0203 */
[----:B---3--:R-:W-:Y:S01]  /*492f0*/  PRMT R0, R0, 0x654, R3 ;  /* 0x0000065400007816 */ /* 0x008fe20000000003 */
[----:B------:R-:W-:-:S03]  /*49300*/  IMAD.MOV.U32 R3, RZ, RZ, 0x0 ;  /* 0x00000000ff037424 */ /* 0x000fc600078e00ff */
[----:B------:R0:W-:Y:S02]  /*49310*/  SYNCS.ARRIVE.TRANS64.RED.A1T0 RZ, [R0+URZ], RZ ;  /* 0x000000ff00ff79a7 */ /* 0x0001e4000810043f */
[----:B0-----:R-:W-:Y:S05]  /*49320*/  RET.REL.NODEC R2 `(_ZN7cutlass13device_kernelIN5flash11enable_sm90INS1_16FlashAttnFwdSm90INS1_25CollectiveMainloopFwdSm90ILi2EN4cute5tupleIJNS5_1CILi1EEES8_S8_EEENS6_IJNS7_ILi128EEENS7_ILi96EEENS7_ILi64EEEEEELi256ENS_10bfloat16_tEfNS_4arch4Sm90ELb0ELb1ELb1ELb1ELb1ELb1ELb1ELb1ELb0ELb1ELb0ELb0EEENS1_21CollectiveEpilogueFwdINS6_IJSA_NS7_ILi256EEESB_EEES9_SE_SG_Li256ELb1ELb1ELb0ELb0EEENS1_36VarlenDynamicPersistentTileSchedulerILi128ELi96ELi256ELi128ELb0ELb1ELb1ELb1ELb0ELb1EEEEEEEEEvNT_6ParamsE) ;  /* 0xfffffb6c02347950 */ /* 0x001fea0003c3ffff */
.L_x_4392:
[----:B0-----:R0:W1:Y:S02]  /*49330*/  SYNCS.PHASECHK.TRANS64.TRYWAIT P0, [R8+URZ], R9 ;  /* 0x00000009080075a7 */ /* 0x001064000800017f */
[----:B-1----:R-:W-:Y:S05]  /*49340*/  @!P0 NANOSLEEP.SYNCS 0x989680 ;  /* 0x009896800000895d */ /* 0x002fea0003900000 */
[----:B------:R-:W1:Y:S02]  /*49350*/  @!P0 SYNCS.PHASECHK.TRANS64 P0, [R8+URZ], R9 ;  /* 0x00000009080085a7 */ /* 0x000e64000800007f */
[----:B-1----:R-:W-:Y:S05]  /*49360*/  @!P0 BRA `(.L_x_4392) ;  /* 0xfffffffc00f08947 */ /* 0x002fea000383ffff */
[----:B------:R-:W-:Y:S05]  /*49370*/  BRA `(.L_x_4391) ;  /* 0xffffff4400407947 */ /* 0x000fea000383ffff */
.L_x_4394:
[----:B0-----:R0:W1:Y:S02]  /*49380*/  SYNCS.PHASECHK.TRANS64.TRYWAIT P0, [R4+URZ+0x32410], R9 ;  /* 0x03241009040075a7 */ /* 0x001064000800017f */
[----:B-1----:R-:W-:Y:S05]  /*49390*/  @!P0 NANOSLEEP.SYNCS 0x989680 ;  /* 0x009896800000895d */ /* 0x002fea0003900000 */
[----:B------:R-:W1:Y:S02]  /*493a0*/  @!P0 SYNCS.PHASECHK.TRANS64 P0, [R4+URZ+0x32410], R9 ;  /* 0x03241009040085a7 */ /* 0x000e64000800007f */
[----:B-1----:R-:W-:Y:S05]  /*493b0*/  @!P0 BRA `(.L_x_4394) ;  /* 0xfffffffc00f08947 */ /* 0x002fea000383ffff */
[----:B------:R-:W-:Y:S05]  /*493c0*/  BRA `(.L_x_4420) ;  /* 0xffffff4800347947 */ /* 0x000fea000383ffff */
.L_x_4401:
[----:B0-----:R0:W1:Y:S02]  /*493d0*/  SYNCS.PHASECHK.TRANS64.TRYWAIT P0, [R8+URZ], R9 ;  /* 0x00000009080075a7 */ /* 0x001064000800017f */
[----:B-1----:R-:W-:Y:S05]  /*493e0*/  @!P0 NANOSLEEP.SYNCS 0x989680 ;  /* 0x009896800000895d */ /* 0x002fea0003900000 */
[----:B------:R-:W1:Y:S02]  /*493f0*/  @!P0 SYNCS.PHASECHK.TRANS64 P0, [R8+URZ], R9 ;  /* 0x00000009080085a7 */ /* 0x000e64000800007f */
[----:B-1----:R-:W-:Y:S05]  /*49400*/  @!P0 BRA `(.L_x_4401) ;  /* 0xfffffffc00f08947 */ /* 0x002fea000383ffff */
[----:B------:R-:W-:Y:S05]  /*49410*/  BRA `(.L_x_4400) ;  /* 0xffffff4800a87947 */ /* 0x000fea000383ffff */
.L_x_4421:
        /* <DEDUP_REMOVED lines=14> */
.L_x_6461:


//--------------------- .text._ZN7cutlass13device_kernelIN5flash11enable_sm90INS1_16FlashAttnFwdSm90INS1_25CollectiveMainloopFwdSm90ILi2EN4cute5tupleIJNS5_1CILi1EEES8_S8_EEENS6_IJNS7_ILi128EEENS7_ILi96EEENS7_ILi64EEEEEELi256ENS_10bfloat16_tEfNS_4arch4Sm90ELb1ELb0ELb1ELb0ELb1ELb0ELb0ELb1ELb0ELb1ELb0ELb0EEENS1_21CollectiveEpilogueFwdINS6_IJSA_NS7_ILi256EEESB_EEES9_SE_SG_Li256ELb0ELb1ELb0ELb0EEENS1_30DynamicPersistentTileSchedulerILi256ELi128ELb0ELb1ELb1EEEEEEEEEvNT_6ParamsE --------------------------
	.section	.text._ZN7cutlass13device_kernelIN5flash11enable_sm90INS1_16FlashAttnFwdSm90INS1_25CollectiveMainloopFwdSm90ILi2EN4cute5tupleIJNS5_1CILi1EEES8_S8_EEENS6_IJNS7_ILi128EEENS7_ILi96EEENS7_ILi64EEEEEELi256ENS_10bfloat16_tEfNS_4arch4Sm90ELb1ELb0ELb1ELb0ELb1ELb0ELb0ELb1ELb0ELb1ELb0ELb0EEENS1_21CollectiveEpilogueFwdINS6_IJSA_NS7_ILi256EEESB_EEES9_SE_SG_Li256ELb0ELb1ELb0ELb0EEENS1_30DynamicPersistentTileSchedulerILi256ELi128ELb0ELb1ELb1EEEEEEEEEvNT_6ParamsE,"ax",@progbits
	.align	128
.text._ZN7cutlass13device_kernelIN5flash11enable_sm90INS1_16FlashAttnFwdSm90INS1_25CollectiveMainloopFwdSm90ILi2EN4cute5tupleIJNS5_1CILi1EEES8_S8_EEENS6_IJNS7_ILi128EEENS7_ILi96EEENS7_ILi64EEEEEELi256ENS_10bfloat16_tEfNS_4arch4Sm90ELb1ELb0ELb1ELb0ELb1ELb0ELb0ELb1ELb0ELb1ELb0ELb0EEENS1_21CollectiveEpilogueFwdINS6_IJSA_NS7_ILi256EEESB_EEES9_SE_SG_Li256ELb0ELb1ELb0ELb0EEENS1_30DynamicPersistentTileSchedulerILi256ELi128ELb0ELb1ELb1EEEEEEEEEvNT_6ParamsE:
        .type           _ZN7cutlass13device_kernelIN5flash11enable_sm90INS1_16FlashAttnFwdSm90INS1_25CollectiveMainloopFwdSm90ILi2EN4cute5tupleIJNS5_1CILi1EEES8_S8_EEENS6_IJNS7_ILi128EEENS7_ILi96EEENS7_ILi64EEEEEELi256ENS_10bfloat16_tEfNS_4arch4Sm90ELb1ELb0ELb1ELb0ELb1ELb0ELb0ELb1ELb0ELb1ELb0ELb0EEENS1_21CollectiveEpilogueFwdINS6_IJSA_NS7_ILi256EEESB_EEES9_SE_SG_Li256ELb0ELb1ELb0ELb0EEENS1_30DynamicPersistentTileSchedulerILi256ELi128ELb0ELb1ELb1EEEEEEEEEvNT_6ParamsE,@function
        .size           _ZN7cutlass13device_kernelIN5flash11enable_sm90INS1_16FlashAttnFwdSm90INS1_25CollectiveMainloopFwdSm90ILi2EN4cute5tupleIJNS5_1CILi1EEES8_S8_EEENS6_IJNS7_ILi128EEENS7_ILi96EEENS7_ILi64EEEEEELi256ENS_10bfloat16_tEfNS_4arch4Sm90ELb1ELb0ELb1ELb0ELb1ELb0ELb0ELb1ELb0ELb1ELb0ELb0EEENS1_21CollectiveEpilogueFwdINS6_IJSA_NS7_ILi256EEESB_EEES9_SE_SG_Li256ELb0ELb1ELb0ELb0EEENS1_30DynamicPersistentTileSchedulerILi256ELi128ELb0ELb1ELb1EEEEEEEEEvNT_6ParamsE,(.L_x_6463 - _ZN7cutlass13device_kernelIN5flash11enable_sm90INS1_16FlashAttnFwdSm90INS1_25CollectiveMainloopFwdSm90ILi2EN4cute5tupleIJNS5_1CILi1EEES8_S8_EEENS6_IJNS7_ILi128EEENS7_ILi96EEENS7_ILi64EEEEEELi256ENS_10bfloat16_tEfNS_4arch4Sm90ELb1ELb0ELb1ELb0ELb1ELb0ELb0ELb1ELb0ELb1ELb0ELb0EEENS1_21CollectiveEpilogueFwdINS6_IJSA_NS7_ILi256EEESB_EEES9_SE_SG_Li256ELb0ELb1ELb0ELb0EEENS1_30DynamicPersistentTileSchedulerILi256ELi128ELb0ELb1ELb1EEEEEEEEEvNT_6ParamsE)
        .other          _ZN7cutlass13device_kernelIN5flash11enable_sm90INS1_16FlashAttnFwdSm90INS1_25CollectiveMainloopFwdSm90ILi2EN4cute5tupleIJNS5_1CILi1EEES8_S8_EEENS6_IJNS7_ILi128EEENS7_ILi96EEENS7_ILi64EEEEEELi256ENS_10bfloat16_tEfNS_4arch4Sm90ELb1ELb0ELb1ELb0ELb1ELb0ELb0ELb1ELb0ELb1ELb0ELb0EEENS1_21CollectiveEpilogueFwdINS6_IJSA_NS7_ILi256EEESB_EEES9_SE_SG_Li256ELb0ELb1ELb0ELb0EEENS1_30DynamicPersistentTileSchedulerILi256ELi128ELb0ELb1ELb1EEEEEEEEEvNT_6ParamsE,@"STO_CUDA_ENTRY STV_DEFAULT"
_ZN7cutlass13device_kernelIN5flash11enable_sm90INS1_16FlashAttnFwdSm90INS1_25CollectiveMainloopFwdSm90ILi2EN4cute5tupleIJNS5_1CILi1EEES8_S8_EEENS6_IJNS7_ILi128EEENS7_ILi96EEENS7_ILi64EEEEEELi256ENS_10bfloat16_tEfNS_4arch4Sm90ELb1ELb0ELb1ELb0ELb1ELb0ELb0ELb1ELb0ELb1ELb0ELb0EEENS1_21CollectiveEpilogueFwdINS6_IJSA_NS7_ILi256EEESB_EEES9_SE_SG_Li256ELb0ELb1ELb0ELb0EEENS1_30DynamicPersistentTileSchedulerILi256ELi128ELb0ELb1ELb1EEEEEEEEEvNT_6ParamsE:
        /* <DEDUP_REMOVED lines=45> */
.L_x_4422:
        /* <DEDUP_REMOVED lines=22> */
.L_x_4423:
        /* <DEDUP_REMOVED lines=18> */
.L_x_4424:
        /* <DEDUP_REMOVED lines=22> */
.L_x_4425:
        /* <DEDUP_REMOVED lines=23> */
.L_x_4426:
        /* <DEDUP_REMOVED lines=8> */
.L_x_4428:
[----:B------:R-:W-:-:S08]  /*08a0*/  NOP ;  /* 0x0000000000007918 */ /* 0x000fd00000000000 */
[----:B------:R-:W0:Y:S02]  /*08b0*/  USETMAXREG.TRY_ALLOC.CTAPOOL UP0, 0xe8 ;  /* 0x000000e8000079c8 */ /* 0x000e240008000600 */
[----:B0-----:R-:W-:-:S13]  /*08c0*/  PLOP3.LUT P0, PT, PT, PT, UP0, 0x80, 0x0 ;  /* 0x000000000000781c */ /* 0x001fda0003f0f008 */
[----:B------:R-:W-:Y:S05]  /*08d0*/  @!P0 BRA `(.L_x_4428) ;  /* 0xfffffffc00f08947 */ /* 0x000fea000383ffff */
[----:B------:R-:W0:Y:S01]  /*08e0*/  S2R R0, SR_TID.X ;  /* 0x0000000000007919 */ /* 0x000e220000002100 */
[----:B------:R-:W1:Y:S08]  /*08f0*/  S2UR UR4, SR_CTAID.X ;  /* 0x00000000000479c3 */ /* 0x000e700000002500 */
[----:B------:R-:W-:Y:S08]  /*0900*/  BAR.ARV 0x4, 0x180 ;  /* 0x0106000000007b1d */ /* 0x000ff00000002000 */
[----:B------:R-:W-:Y:S06]  /*0910*/  BAR.ARV 0x8, 0x180 ;  /* 0x0206000000007b1d */ /* 0x000fec0000002000 */
[----:B0-----:R-:W-:-:S04]  /*0920*/  SHF.R.U32.HI R0, RZ, 0x7, R0 ;  /* 0x00000007ff007819 */ /* 0x001fc80000011600 */
[----:B------:R-:W-:Y:S02]  /*0930*/  ISETP.NE.AND P0, PT, R0, 0x1, PT ;  /* 0x000000010000780c */ /* 0x000fe40003f05270 */
[----:B------:R-:W1:Y:S11]  /*0940*/  LDC R0, c[0x0][0xc38] ;  /* 0x00030e00ff007b82 */ /* 0x000e760000000800 */
[----:B------:R-:W-:Y:S06]  /*0950*/  @!P0 BAR.ARV 0x9, 0x100 ;  /* 0x0244000000008b1d */ /* 0x000fec0000002000 */
[----:B-1----:R-:W-:-:S13]  /*0960*/  ISETP.LE.AND P0, PT, R0, UR4, PT ;  /* 0x0000000400007c0c */ /* 0x002fda000bf03270 */
[----:B------:R-:W-:Y:S05]  /*0970*/  @P0 EXIT ;  /* 0x000000000000094d */ /* 0x000fea0003800000 */
[----:B------:R-:W0:Y:S01]  /*0980*/  S2R R2, SR_TID.X ;  /* 0x0000000000027919 */ /* 0x000e220000002100 */
[----:B------:R-:W-:Y:S01]  /*0990*/  ULOP3.LUT UR44, UR45, 0x1, URZ, 0xfc, !UPT ;  /* 0x000000012d2c7892 */ /* 0x000fe2000f8efc3f */
[----:B------:R-:W-:Y:S01]  /*09a0*/  UMOV UR38, URZ ;  /* 0x0000003f00267c82 */ /* 0x000fe20008000000 */
[----:B------:R-:W-:Y:S01]  /*09b0*/  UMOV UR37, URZ ;  /* 0x0000003f00257c82 */ /* 0x000fe20008000000 */
[----:B------:R-:W-:Y:S01]  /*09c0*/  UMOV UR36, URZ ;  /* 0x0000003f00247c82 */ /* 0x000fe20008000000 */
[----:B0-----:R-:W-:-:S05]  /*09d0*/  VIADD R214, R2, 0xffffff80 ;  /* 0xffffff8002d67836 */ /* 0x001fca0000000000 */
[----:B------:R-:W-:-:S04]  /*09e0*/  SHF.R.S32.HI R3, RZ, 0x1f, R214 ;  /* 0x0000001fff037819 */ /* 0x000fc800000114d6 */
[CC--:B------:R-:W-:Y:S02]  /*09f0*/  LEA.HI R0, R3.reuse, R214.reuse, RZ, 0x7 ;  /* 0x000000d603007211 */ /* 0x0c0fe400078f38ff */
[CC--:B------:R-:W-:Y:S02]  /*0a00*/  LEA.HI R2, R3.reuse, R214.reuse, RZ, 0x4 ;  /* 0x000000d603027211 */ /* 0x0c0fe400078f20ff */
[----:B------:R-:W-:Y:S02]  /*0a10*/  LOP3.LUT R5, R0, 0xffffff80, RZ, 0xc0, !PT ;  /* 0xffffff8000057812 */ /* 0x000fe400078ec0ff */
[----:B------:R-:W-:Y:S02]  /*0a20*/  SHF.R.S32.HI R7, RZ, 0x4, R2 ;  /* 0x00000004ff077819 */ /* 0x000fe40000011402 */
[----:B------:R-:W-:Y:S01]  /*0a30*/  LEA.HI R4, R3, R214, RZ, 0x5 ;  /* 0x000000d603047211 */ /* 0x000fe200078f28ff */
[----:B------:R-:W-:Y:S01]  /*0a40*/  IMAD.IADD R206, R214, 0x1, -R5 ;  /* 0x00000001d6ce7824 */ /* 0x000fe200078e0a05 */
[----:B------:R-:W-:-:S02]  /*0a50*/  LOP3.LUT R5, R2, 0x3fffff0, RZ, 0xc0, !PT ;  /* 0x03fffff002057812 */ /* 0x000fc400078ec0ff */
[----:B------:R-:W-:Y:S01]  /*0a60*/  LEA.HI R2, R2, R7, RZ, 0x1 ;  /* 0x0000000702027211 */ /* 0x000fe200078f08ff */
[----:B------:R-:W-:Y:S01]  /*0a70*/  IMAD.SHL.U32 R4, R4, 0x20, RZ ;  /* 0x0000002004047824 */ /* 0x000fe200078e00ff */
[----:B------:R-:W-:Y:S02]  /*0a80*/  SHF.R.S32.HI R9, RZ, 0x1f, R206 ;  /* 0x0000001fff097819 */ /* 0x000fe400000114ce */
[----:B------:R-:W-:Y:S02]  /*0a90*/  LOP3.LUT R2, R2, 0x1ffffffe, RZ, 0xc0, !PT ;  /* 0x1ffffffe02027812 */ /* 0x000fe400078ec0ff */
[----:B------:R-:W-:Y:S02]  /*0aa0*/  LEA.HI R6, R9, R206, RZ, 0x2 ;  /* 0x000000ce09067211 */ /* 0x000fe400078f10ff */
[----:B------:R-:W-:Y:S01]  /*0ab0*/  LEA.HI R10, R3, R214, RZ, 0x2 ;  /* 0x000000d6030a7211 */ /* 0x000fe200078f10ff */
[----:B------:R-:W-:Y:S01]  /*0ac0*/  IMAD.IADD R2, R7, 0x1, -R2 ;  /* 0x0000000107027824 */ /* 0x000fe200078e0a02 */
[----:B------:R-:W-:-:S02]  /*0ad0*/  SHF.R.S32.HI R8, RZ, 0x2, R6 ;  /* 0x00000002ff087819 */ /* 0x000fc40000011406 */
[----:B------:R-:W-:Y:S02]  /*0ae0*/  SHF.R.S32.HI R11, RZ, 0x1f, R6 ;  /* 0x0000001fff0b7819 */ /* 0x000fe40000011406 */
[----:B------:R-:W-:Y:S02]  /*0af0*/  LOP3.LUT R7, R10, 0xfffffffc, RZ, 0xc0, !PT ;  /* 0xfffffffc0a077812 */ /* 0x000fe400078ec0ff */
[----:B------:R-:W-:Y:S02]  /*0b00*/  LEA.HI R11, R11, R8, RZ, 0x3 ;  /* 0x000000080b0b7211 */ /* 0x000fe400078f18ff */
[----:B------:R-:W-:Y:S01]  /*0b10*/  SHF.R.S32.HI R207, RZ, 0x7, R0 ;  /* 0x00000007ffcf7819 */ /* 0x000fe20000011400 */
[----:B------:R-:W-:Y:S01]  /*0b20*/  IMAD.IADD R7, R214, 0x1, -R7 ;  /* 0x00000001d6077824 */ /* 0x000fe200078e0a07 */
[----:B------:R-:W-:Y:S02]  /*0b30*/  LEA.HI R3, R3, R214, RZ, 0x3 ;  /* 0x000000d603037211 */ /* 0x000fe400078f18ff */
[----:B------:R-:W-:-:S02]  /*0b40*/  LOP3.LUT R4, R4, 0xfffffc00, RZ, 0xc0, !PT ;  /* 0xfffffc0004047812 */ /* 0x000fc400078ec0ff */
[----:B------:R-:W-:Y:S02]  /*0b50*/  IADD3 R5, R214, -R5, RZ ;  /* 0x80000005d6057210 */ /* 0x000fe40007ffe0ff */
[----:B------:R-:W-:Y:S02]  /*0b60*/  LOP3.LUT R11, R11, 0xfffffff8, RZ, 0xc0, !PT ;  /* 0xfffffff80b0b7812 */ /* 0x000fe400078ec0ff */
[----:B------:R-:W-:Y:S01]  /*0b70*/  LEA.HI R0, R0, R207, RZ, 0x1 ;  /* 0x000000cf00007211 */ /* 0x000fe200078f08ff */
[----:B------:R-:W-:Y:S01]  /*0b80*/  IMAD R5, R5, 0x40, R4 ;  /* 0x0000004005057824 */ /* 0x000fe200078e0204 */
[----:B------:R-:W-:Y:S01]  /*0b90*/  LOP3.LUT R23, R3, 0xfffffff8, RZ, 0xc0, !PT ;  /* 0xfffffff803177812 */ /* 0x000fe200078ec0ff */
[----:B------:R-:W-:Y:S01]  /*0ba0*/  IMAD.IADD R8, R8, 0x1, -R11 ;  /* 0x0000000108087824 */ /* 0x000fe200078e0a0b */
[----:B------:R-:W-:Y:S01]  /*0bb0*/  LEA.HI R9, R9, R206, RZ, 0x5 ;  /* 0x000000ce09097211 */ /* 0x000fe200078f28ff */
[----:B------:R-:W-:Y:S01]  /*0bc0*/  IMAD R209, R2, 0x8, R5 ;  /* 0x0000000802d17824 */ /* 0x000fe200078e0205 */
[----:B------:R-:W-:Y:S01]  /*0bd0*/  LOP3.LUT R0, R0, 0x3fffffe, RZ, 0xc0, !PT ;  /* 0x03fffffe00007812 */ /* 0x000fe200078ec0ff */
[----:B------:R-:W-:Y:S01]  /*0be0*/  IMAD.IADD R23, R214, 0x1, -R23 ;  /* 0x00000001d6177824 */ /* 0x000fe200078e0a17 */
[----:B------:R-:W-:-:S02]  /*0bf0*/  SHF.R.S32.HI R9, RZ, 0x5, R9 ;  /* 0x00000005ff097819 */ /* 0x000fc40000011409 */
[----:B------:R-:W-:Y:S01]  /*0c00*/  LEA.HI R4, R7, R7, RZ, 0x1 ;  /* 0x0000000707047211 */ /* 0x000fe200078f08ff */
[----:B------:R-:W-:Y:S01]  /*0c10*/  IMAD.IADD R0, R207, 0x1, -R0 ;  /* 0x00000001cf007824 */ /* 0x000fe200078e0a00 */
[----:B------:R-:W-:Y:S01]  /*0c20*/  LEA R9, R9, R8, 0x4 ;  /* 0x0000000809097211 */ /* 0x000fe200078e20ff */
[----:B------:R-:W-:Y:S01]  /*0c30*/  IMAD.SHL.U32 R2, R23, 0x8, RZ ;  /* 0x0000000817027824 */ /* 0x000fe200078e00ff */
[----:B------:R-:W-:Y:S02]  /*0c40*/  LOP3.LUT R4, R4, 0x1ffffffe, RZ, 0xc0, !PT ;  /* 0x1ffffffe04047812 */ /* 0x000fe400078ec0ff */
[----:B------:R-:W-:Y:S01]  /*0c50*/  LEA R208, R0, R9, 0x6 ;  /* 0x0000000900d07211 */ /* 0x000fe200078e30ff */
[----:B------:R-:W-:Y:S01]  /*0c60*/  VIADD R19, R2, 0x40 ;  /* 0x0000004002137836 */ /* 0x000fe20000000000 */
[----:B------:R-:W-:Y:S01]  /*0c70*/  LOP3.LUT R17, R6, 0x7ffffffc, RZ, 0xc0, !PT ;  /* 0x7ffffffc06117812 */ /* 0x000fe200078ec0ff */
[C---:B------:R-:W-:Y:S01]  /*0c80*/  VIADD R18, R2.reuse, 0x80 ;  /* 0x0000008002127836 */ /* 0x040fe20000000000 */
[----:B------:R-:W-:Y:S01]  /*0c90*/  SHF.R.S32.HI R205, RZ, 0x3, R3 ;  /* 0x00000003ffcd7819 */ /* 0x000fe20000011403 */
[----:B------:R-:W-:Y:S01]  /*0ca0*/  VIADD R22, R2, 0xc0 ;  /* 0x000000c002167836 */ /* 0x000fe20000000000 */
[----:B------:R-:W-:Y:S01]  /*0cb0*/  SHF.R.S32.HI R213, RZ, 0x1f, R2 ;  /* 0x0000001fffd57819 */ /* 0x000fe20000011402 */
[----:B------:R-:W-:Y:S01]  /*0cc0*/  IMAD.IADD R7, R7, 0x1, -R4 ;  /* 0x0000000107077824 */ /* 0x000fe200078e0a04 */
[----:B------:R-:W-:-:S02]  /*0cd0*/  SHF.R.S32.HI R212, RZ, 0x1f, R19 ;  /* 0x0000001fffd47819 */ /* 0x000fc40000011413 */
[----:B------:R-:W-:Y:S01]  /*0ce0*/  SHF.R.S32.HI R211, RZ, 0x1f, R18 ;  /* 0x0000001fffd37819 */ /* 0x000fe20000011412 */
[----:B------:R-:W-:Y:S01]  /*0cf0*/  IMAD R16, R7, 0x8, R208 ;  /* 0x0000000807107824 */ /* 0x000fe200078e02d0 */
[----:B------:R-:W-:Y:S02]  /*0d00*/  SHF.R.S32.HI R210, RZ, 0x1f, R22 ;  /* 0x0000001fffd27819 */ /* 0x000fe40000011416 */
[----:B------:R-:W-:-:S07]  /*0d10*/  IADD3 R17, R206, -R17, RZ ;  /* 0x80000011ce117210 */ /* 0x000fce0007ffe0ff */
.L_x_4485:
        /* <DEDUP_REMOVED lines=21> */
.L_x_4429:
[----:B------:R-:W-:Y:S01]  /*0e70*/  ULDC UR8, c[0x0][0xc54] ;  /* 0x0003150000087ab9 */ /* 0x000fe20000000800 */
[----:B------:R-:W-:Y:S01]  /*0e80*/  UMOV UR4, UR9 ;  /* 0x0000000900047c82 */ /* 0x000fe20008000000 */
[----:B------:R-:W-:-:S11]  /*0e90*/  UISETP.NE.AND UP0, UPT, UR8, 0x1, UPT ;  /* 0x000000010800788c */ /* 0x000fd6000bf05270 */
[----:B------:R-:W-:Y:S02]  /*0ea0*/  @UP0 ULDC.64 UR10, c[0x0][0xc58] ;  /* 0x00031600000a0ab9 */ /* 0x000fe40000000a00 */
[----:B------:R-:W-:-:S04]  /*0eb0*/  UIMAD.WIDE.U32 UR6, UR9, UR10, URZ ;  /* 0x0000000a090672a5 */ /* 0x000fc8000f8e003f */
[----:B------:R-:W-:-:S04]  /*0ec0*/  @UP0 USHF.R.U32.HI UR4, URZ, UR11, UR7 ;  /* 0x0000000b3f040299 */ /* 0x000fc80008011607 */
[----:B------:R-:W-:-:S12]  /*0ed0*/  UIMAD UR6, UR4, UR8, URZ ;  /* 0x00000008040672a4 */ /* 0x000fd8000f8e023f */
.L_x_4430:
[----:B------:R-:W-:Y:S01]  /*0ee0*/  ULOP3.LUT UR4, URZ, UR4, URZ, 0x33, !UPT ;  /* 0x000000043f047292 */ /* 0x000fe2000f8e333f */
[----:B------:R-:W-:Y:S01]  /*0ef0*/  PLOP3.LUT P0, PT, PT, PT, PT, 0x80, 0x0 ;  /* 0x000000000000781c */ /* 0x000fe20003f0f070 */
[----:B------:R-:W-:Y:S01]  /*0f00*/  UIADD3 UR10, UR9, -UR6, URZ ;  /* 0x80000006090a7290 */ /* 0x000fe2000fffe03f */
[----:B------:R-:W-:Y:S01]  /*0f10*/  IMAD.MOV.U32 R3, RZ, RZ, RZ ;  /* 0x000000ffff037224 */ /* 0x000fe200078e00ff */
[----:B------:R-:W-:Y:S01]  /*0f20*/  ULDC UR7, c[0x0][0x448] ;  /* 0x0001120000077ab9 */ /* 0x000fe20000000800 */
[----:B------:R-:W-:Y:S01]  /*0f30*/  ULDC UR6, c[0x0][0xc3c] ;  /* 0x00030f0000067ab9 */ /* 0x000fe20000000800 */
[----:B------:R-:W-:Y:S01]  /*0f40*/  UISETP.NE.AND UP2, UPT, UR7, 0x1, UPT ;  /* 0x000000010700788c */ /* 0x000fe2000bf45270 */
[----:B------:R-:W-:Y:S01]  /*0f50*/  IMAD.MOV.U32 R4, RZ, RZ, RZ ;  /* 0x000000ffff047224 */ /* 0x000fe200078e00ff */
[----:B------:R-:W-:Y:S01]  /*0f60*/  UIADD3 UR4, UR4, UR6, URZ ;  /* 0x0000000604047290 */ /* 0x000fe2000fffe03f */
[----:B------:R-:W-:Y:S01]  /*0f70*/  IMAD.MOV.U32 R0, RZ, RZ, RZ ;  /* 0x000000ffff007224 */ /* 0x000fe200078e00ff */
[----:B------:R-:W-:Y:S01]  /*0f80*/  ULDC.64 UR12, c[0x0][0x418] ;  /* 0x00010600000c7ab9 */ /* 0x000fe20000000a00 */
[----:B------:R-:W-:Y:S01]  /*0f90*/  ULDC UR42, c[0x0][0x424] ;  /* 0x00010900002a7ab9 */ /* 0x000fe20000000800 */
[----:B------:R-:W-:Y:S01]  /*0fa0*/  UISETP.NE.U32.AND UP0, UPT, UR12, URZ, UPT ;  /* 0x0000003f0c00728c */ /* 0x000fe2000bf05070 */
[----:B------:R-:W-:Y:S01]  /*0fb0*/  CS2R R174, SRZ ;  /* 0x0000000000ae7805 */ /* 0x000fe2000001ff00 */
[----:B------:R-:W-:Y:S01]  /*0fc0*/  USHF.L.U32 UR43, UR4, 0x7, URZ ;  /* 0x00000007042b7899 */ /* 0x000fe2000800063f */
[----:B------:R-:W-:Y:S01]  /*0fd0*/  CS2R R148, SRZ ;  /* 0x0000000000947805 */ /* 0x000fe2000001ff00 */
[----:B------:R-:W-:Y:S01]  /*0fe0*/  UISETP.NE.AND.EX UP0, UPT, UR13, URZ, UPT, UP0 ;  /* 0x0000003f0d00728c */ /* 0x000fe2000bf05300 */
[----:B------:R-:W-:Y:S01]  /*0ff0*/  CS2R R172, SRZ ;  /* 0x0000000000ac7805 */ /* 0x000fe2000001ff00 */
[----:B------:R-:W-:Y:S01]  /*1000*/  UIADD3 UR4, UR43, 0x7f, URZ ;  /* 0x0000007f2b047890 */ /* 0x000fe2000fffe03f */
[----:B------:R-:W-:Y:S01]  /*1010*/  CS2R R144, SRZ ;  /* 0x0000000000907805 */ /* 0x000fe2000001ff00 */
[----:B------:R-:W-:Y:S01]  /*1020*/  ULDC UR8, c[0x0][0x288] ;  /* 0x0000a20000087ab9 */ /* 0x000fe20000000800 */
[----:B------:R-:W-:Y:S01]  /*1030*/  @UP2 ULDC UR6, c[0x0][0x44c] ;  /* 0x0001130000062ab9 */ /* 0x000fe20000000800 */
[----:B------:R-:W-:Y:S01]  /*1040*/  UIADD3 UR8, -UR8, 0x60, URZ ;  /* 0x0000006008087890 */ /* 0x000fe2000fffe13f */
[----:B------:R-:W-:Y:S01]  /*1050*/  CS2R R170, SRZ ;  /* 0x0000000000aa7805 */ /* 0x000fe2000001ff00 */
[----:B------:R-:W-:Y:S01]  /*1060*/  UIMAD.WIDE.U32 UR6, UR4, UR6, URZ ;  /* 0x00000006040672a5 */ /* 0x000fe2000f8e003f */
[----:B------:R-:W-:Y:S01]  /*1070*/  CS2R R140, SRZ ;  /* 0x00000000008c7805 */ /* 0x000fe2000001ff00 */
[----:B------:R-:W-:Y:S01]  /*1080*/  USEL UR42, UR42, 0x1, UP0 ;  /* 0x000000012a2a7887 */ /* 0x000fe20008000000 */
[----:B------:R-:W-:Y:S01]  /*1090*/  CS2R R128, SRZ ;  /* 0x0000000000807805 */ /* 0x000fe2000001ff00 */
[----:B------:R-:W-:Y:S01]  /*10a0*/  ULDC UR9, c[0x0][0x2f0] ;  /* 0x0000bc0000097ab9 */ /* 0x000fe20000000800 */
[----:B------:R-:W-:Y:S01]  /*10b0*/  @UP2 ULDC UR12, c[0x0][0x450] ;  /* 0x00011400000c2ab9 */ /* 0x000fe20000000800 */
[----:B------:R-:W-:Y:S01]  /*10c0*/  UIMAD UR8, UR42, UR9, UR8 ;  /* 0x000000092a0872a4 */ /* 0x000fe2000f8e0208 */
[----:B------:R-:W-:Y:S01]  /*10d0*/  CS2R R108, SRZ ;  /* 0x00000000006c7805 */ /* 0x000fe2000001ff00 */
[----:B------:R-:W-:Y:S01]  /*10e0*/  @UP2 USHF.R.U32.HI UR4, URZ, UR12, UR7 ;  /* 0x0000000c3f042299 */ /* 0x000fe20008011607 */
[----:B------:R-:W-:Y:S01]  /*10f0*/  CS2R R136, SRZ ;  /* 0x0000000000887805 */ /* 0x000fe2000001ff00 */
[----:B------:R-:W-:Y:S01]  /*1100*/  UIMAD UR6, UR42, UR9, 0x5f ;  /* 0x0000005f2a0674a4 */ /* 0x000fe2000f8e0209 */
[----:B------:R-:W-:Y:S01]  /*1110*/  CS2R R104, SRZ ;  /* 0x0000000000687805 */ /* 0x000fe2000001ff00 */
[----:B------:R-:W-:Y:S01]  /*1120*/  UIADD3 UR8, UR8, UR4, URZ ;  /* 0x0000000408087290 */ /* 0x000fe2000fffe03f */
[----:B------:R-:W-:Y:S01]  /*1130*/  CS2R R100, SRZ ;  /* 0x0000000000647805 */ /* 0x000fe2000001ff00 */
[----:B------:R-:W-:Y:S01]  /*1140*/  UIMAD.WIDE UR6, UR6, 0x2aaaaaab, URZ ;  /* 0x2aaaaaab060678a5 */ /* 0x000fe2000f8e023f */
[----:B------:R-:W-:Y:S01]  /*1150*/  CS2R R132, SRZ ;  /* 0x0000000000847805 */ /* 0x000fe2000001ff00 */
[----:B------:R-:W-:Y:S01]  /*1160*/  UIMAD.WIDE UR8, UR8, 0x2aaaaaab, URZ ;  /* 0x2aaaaaab080878a5 */ /* 0x000fe2000f8e023f */
[----:B------:R-:W-:Y:S01]  /*1170*/  CS2R R96, SRZ ;  /* 0x0000000000607805 */ /* 0x000fe2000001ff00 */
[----:B------:R-:W-:Y:S01]  /*1180*/  ULDC UR11, c[0x0][0xc54] ;  /* 0x00031500000b7ab9 */ /* 0x000fe20000000800 */
[----:B------:R-:W-:Y:S01]  /*1190*/  USHF.R.U32.HI UR4, URZ, 0x1f, UR7 ;  /* 0x0000001f3f047899 */ /* 0x000fe20008011607 */
[----:B------:R-:W-:Y:S01]  /*11a0*/  CS2R R92, SRZ ;  /* 0x00000000005c7805 */ /* 0x000fe2000001ff00 */
[----:B------:R-:W-:Y:S01]  /*11b0*/  UIMAD UR11, UR5, UR11, UR10 ;  /* 0x0000000b050b72a4 */ /* 0x000fe2000f8e020a */
[----:B------:R-:W-:Y:S01]  /*11c0*/  MOV R204, RZ ;  /* 0x000000ff00cc7202 */ /* 0x000fe20000000f00 */
[----:B------:R-:W-:Y:S01]  /*11d0*/  USHF.R.U32.HI UR5, URZ, 0x1f, UR9 ;  /* 0x0000001f3f057899 */ /* 0x000fe20008011609 */
[----:B------:R-:W-:Y:S01]  /*11e0*/  CS2R R88, SRZ ;  /* 0x0000000000587805 */ /* 0x000fe2000001ff00 */
[----:B------:R-:W-:Y:S01]  /*11f0*/  ULEA.HI.SX32 UR7, UR7, UR4, 0x1c ;  /* 0x0000000407077291 */ /* 0x000fe2000f8fe23f */
[----:B------:R-:W-:Y:S01]  /*1200*/  CS2R R84, SRZ ;  /* 0x0000000000547805 */ /* 0x000fe2000001ff00 */
[----:B------:R-:W-:Y:S01]  /*1210*/  ULEA.HI.SX32 UR9, UR9, UR5, 0x1c ;  /* 0x0000000509097291 */ /* 0x000fe2000f8fe23f */
[----:B------:R-:W-:Y:S01]  /*1220*/  CS2R R124, SRZ ;  /* 0x00000000007c7805 */ /* 0x000fe2000001ff00 */
[----:B------:R-:W-:Y:S01]  /*1230*/  ULDC UR39, c[0x0][0xc48] ;  /* 0x0003120000277ab9 */ /* 0x000fe20000000800 */
[----:B------:R-:W-:Y:S01]  /*1240*/  UMOV UR41, UR11 ;  /* 0x0000000b00297c82 */ /* 0x000fe20008000000 */
[----:B------:R-:W-:Y:S01]  /*1250*/  UISETP.LT.AND UP0, UPT, UR7, UR9, UPT ;  /* 0x000000090700728c */ /* 0x000fe2000bf01270 */
[----:B------:R-:W-:Y:S01]  /*1260*/  CS2R R80, SRZ ;  /* 0x0000000000507805 */ /* 0x000fe2000001ff00 */
[----:B------:R-:W-:Y:S01]  /*1270*/  UISETP.NE.AND UP1, UPT, UR39, 0x1, UPT ;  /* 0x000000012700788c */ /* 0x000fe2000bf25270 */
[----:B------:R-:W-:Y:S01]  /*1280*/  CS2R R76, SRZ ;  /* 0x00000000004c7805 */ /* 0x000fe2000001ff00 */
[----:B------:R-:W-:Y:S01]  /*1290*/  USEL UR40, UR7, UR9, UP0 ;  /* 0x0000000907287287 */ /* 0x000fe20008000000 */
[----:B------:R-:W-:Y:S01]  /*12a0*/  CS2R R176, SRZ ;  /* 0x0000000000b07805 */ /* 0x000fe2000001ff00 */
[----:B------:R-:W-:Y:S01]  /*12b0*/  UP2UR UR46, UPR, URZ, 0x4 ;  /* 0x000000043f2e7883 */ /* 0x000fe20008000000 */
[----:B------:R-:W-:Y:S01]  /*12c0*/  IMAD.MOV.U32 R200, RZ, RZ, RZ ;  /* 0x000000ffffc87224 */ /* 0x000fe200078e00ff */
[----:B------:R-:W-:Y:S01]  /*12d0*/  UISETP.GE.AND UP0, UPT, UR40, 0x1, UPT ;  /* 0x000000012800788c */ /* 0x000fe2000bf06270 */
[----:B------:R-:W-:-:S02]  /*12e0*/  CS2R R72, SRZ ;  /* 0x0000000000487805 */ /* 0x000fc4000001ff00 */
[----:B------:R-:W-:Y:S02]  /*12f0*/  CS2R R68, SRZ ;  /* 0x0000000000447805 */ /* 0x000fe4000001ff00 */
[----:B------:R-:W-:Y:S02]  /*1300*/  CS2R R198, SRZ ;  /* 0x0000000000c67805 */ /* 0x000fe4000001ff00 */
[----:B------:R-:W-:Y:S01]  /*1310*/  CS2R R64, SRZ ;  /* 0x0000000000407805 */ /* 0x000fe2000001ff00 */
[----:B------:R-:W-:Y:S01]  /*1320*/  @UP1 ULDC UR10, c[0x0][0xc4c] ;  /* 0x00031300000a1ab9 */ /* 0x000fe20000000800 */
[----:B------:R-:W-:Y:S01]  /*1330*/  PLOP3.LUT P1, PT, PT, PT, UP0, 0x80, 0x0 ;  /* 0x000000000000781c */ /* 0x000fe20003f2f008 */
[----:B------:R-:W-:Y:S01]  /*1340*/  UIMAD.WIDE.U32 UR4, UR11, UR10, URZ ;  /* 0x0000000a0b0472a5 */ /* 0x000fe2000f8e003f */
[----:B------:R-:W-:Y:S01]  /*1350*/  CS2R R60, SRZ ;  /* 0x00000000003c7805 */ /* 0x000fe2000001ff00 */
[----:B------:R-:W-:Y:S01]  /*1360*/  @UP1 ULDC UR6, c[0x0][0xc50] ;  /* 0x0003140000061ab9 */ /* 0x000fe20000000800 */
[----:B------:R-:W-:Y:S01]  /*1370*/  CS2R R56, SRZ ;  /* 0x0000000000387805 */ /* 0x000fe2000001ff00 */
[----:B------:R-:W-:Y:S01]  /*1380*/  @UP1 USHF.R.U32.HI UR41, URZ, UR6, UR5 ;  /* 0x000000063f291299 */ /* 0x000fe20008011605 */
[----:B------:R-:W-:-:S02]  /*1390*/  CS2R R52, SRZ ;  /* 0x0000000000347805 */ /* 0x000fc4000001ff00 */
[----:B------:R-:W-:Y:S02]  /*13a0*/  CS2R R196, SRZ ;  /* 0x0000000000c47805 */ /* 0x000fe4000001ff00 */
[----:B------:R-:W-:Y:S01]  /*13b0*/  CS2R R48, SRZ ;  /* 0x0000000000307805 */ /* 0x000fe2000001ff00 */
[----:B------:R-:W-:Y:S01]  /*13c0*/  UIADD3 UR4, -UR41, URZ, URZ ;  /* 0x0000003f29047290 */ /* 0x000fe2000fffe13f */
[----:B------:R-:W-:Y:S02]  /*13d0*/  CS2R R44, SRZ ;  /* 0x00000000002c7805 */ /* 0x000fe4000001ff00 */
[----:B------:R-:W-:Y:S02]  /*13e0*/  CS2R R40, SRZ ;  /* 0x0000000000287805 */ /* 0x000fe4000001ff00 */
[----:B------:R-:W-:Y:S01]  /*13f0*/  CS2R R36, SRZ ;  /* 0x0000000000247805 */ /* 0x000fe2000001ff00 */
[----:B------:R-:W-:Y:S01]  /*1400*/  UIMAD UR39, UR39, UR4, UR11 ;  /* 0x00000004272772a4 */ /* 0x000fe2000f8e020b */
        /* <DEDUP_REMOVED lines=56> */
[----:B------:R-:W-:Y:S01]  /*1790*/  IMAD.U32 R7, RZ, RZ, UR5 ;  /* 0x00000005ff077e24 */ /* 0x000fe2000f8e00ff */
[----:B------:R-:W-:Y:S01]  /*17a0*/  MOV R12, 0x1 ;  /* 0x00000001000c7802 */ /* 0x000fe20000000f00 */
[----:B------:R-:W-:-:S02]  /*17b0*/  IMAD.U32 R11, RZ, RZ, UR7 ;  /* 0x00000007ff0b7e24 */ /* 0x000fc4000f8e00ff */
[----:B------:R-:W-:Y:S02]  /*17c0*/  IMAD.MOV.U32 R8, RZ, RZ, 0x70 ;  /* 0x00000070ff087424 */ /* 0x000fe400078e00ff */
[----:B0-----:R-:W-:-:S07]  /*17d0*/  IMAD.MOV.U32 R13, RZ, RZ, RZ ;  /* 0x000000ffff0d7224 */ /* 0x001fce00078e00ff */
[----:B------:R-:W-:-:S07]  /*17e0*/  LEPC R20, `(.L_x_4432) ;  /* 0x000000001014794e */ /* 0x000fce0000000000 */
[----:B-1----:R-:W-:Y:S05]  /*17f0*/  CALL.ABS.NOINC R14 ;  /* 0x000000000e007343 */ /* 0x002fea0003c00000 */
.L_x_4432:
        /* <DEDUP_REMOVED lines=10> */
.L_x_4549:
[----:B0-----:R-:W-:Y:S01]  /*18a0*/  IMAD.U32 R0, RZ, RZ, UR44 ;  /* 0x0000002cff007e24 */ /* 0x001fe2000f8e00ff */
[----:B------:R-:W-:Y:S05]  /*18b0*/  WARPSYNC.ALL ;  /* 0x0000000000007948 */ /* 0x000fea0003800000 */
[----:B------:R0:W-:Y:S01]  /*18c0*/  BAR.SYNC.DEFER_BLOCKING R7, 0x100 ;  /* 0x000400070000751d */ /* 0x0001e20000010000 */
[----:B------:R-:W-:-:S13]  /*18d0*/  ISETP.NE.AND P0, PT, R0, 0x3, PT ;  /* 0x000000030000780c */ /* 0x000fda0003f05270 */
[----:B0-----:R-:W-:Y:S05]  /*18e0*/  @!P0 BRA `(.L_x_4434) ;  /* 0x0000000000048947 */ /* 0x001fea0003800000 */
[----:B------:R-:W-:Y:S01]  /*18f0*/  BPT.TRAP 0x1 ;  /* 0x000000040000795c */ /* 0x000fe20000300000 */
.L_x_4434:
[----:B------:R-:W-:Y:S01]  /*1900*/  ULEA UR22, UR36, UR47, 0x3 ;  /* 0x0000002f24167291 */ /* 0x000fe2000f8e183f */
[----:B------:R-:W-:-:S04]  /*1910*/  MOV R8, UR37 ;  /* 0x0000002500087c02 */ /* 0x000fc80008000f00 */
[----:B------:R-:W-:-:S04]  /*1920*/  SHF.L.U32 R8, R8, 0x1f, RZ ;  /* 0x0000001f08087819 */ /* 0x000fc800000006ff */
[----:B------:R0:W1:Y:S01]  /*1930*/  SYNCS.PHASECHK.TRANS64.TRYWAIT P1, [UR22+0x22830], R8 ;  /* 0x02283008ff0075a7 */ /* 0x0000620008020156 */
[----:B------:R-:W-:Y:S05]  /*1940*/  @!P0 BRA `(.L_x_4435) ;  /* 0x0000000000048947 */ /* 0x000fea0003800000 */
[----:B------:R-:W-:Y:S01]  /*1950*/  BPT.TRAP 0x1 ;  /* 0x000000040000795c */ /* 0x000fe20000300000 */
.L_x_4435:
[----:B-1----:R-:W-:Y:S05]  /*1960*/  @P1 BRA `(.L_x_4436) ;  /* 0x0000000000081947 */ /* 0x002fea0003800000 */
[----:B------:R-:W1:Y:S02]  /*1970*/  SYNCS.PHASECHK.TRANS64.TRYWAIT P1, [UR22+0x22830], R8 ;  /* 0x02283008ff0075a7 */ /* 0x000e640008020156 */
[----:B-1----:R-:W-:Y:S05]  /*1980*/  @!P1 BRA `(.L_x_4437) ;  /* 0x000000e000e49947 */ /* 0x002fea0003800000 */
.L_x_4436:
        /* <DEDUP_REMOVED lines=38> */
.L_x_4438:
[----:B------:R-:W-:Y:S01]  /*1bf0*/  UISETP.NE.AND UP0, UPT, UR46, URZ, UPT ;  /* 0x0000003f2e00728c */ /* 0x000fe2000bf05270 */
[----:B------:R-:W-:Y:S01]  /*1c00*/  VIADD R4, R16, UR43 ;  /* 0x0000002b10047c36 */ /* 0x000fe20008000000 */
[----:B------:R-:W-:Y:S01]  /*1c10*/  ULDC UR11, c[0x0][0x2f0] ;  /* 0x0000bc00000b7ab9 */ /* 0x000fe20000000800 */
[----:B------:R-:W-:Y:S01]  /*1c20*/  ULDC UR7, c[0x0][0x9d8] ;  /* 0x0002760000077ab9 */ /* 0x000fe20000000800 */
[----:B------:R-:W-:Y:S01]  /*1c30*/  ULDC UR14, c[0x0][0x288] ;  /* 0x0000a200000e7ab9 */ /* 0x000fe20000000800 */
[----:B------:R-:W-:Y:S01]  /*1c40*/  FMUL.FTZ R27, R27, UR7 ;  /* 0x000000071b1b7c20 */ /* 0x000fe20008410000 */
[----:B------:R-:W-:Y:S01]  /*1c50*/  PLOP3.LUT P1, PT, PT, PT, UP0, 0x80, 0x0 ;  /* 0x000000000000781c */ /* 0x000fe20003f2f008 */
[----:B------:R-:W-:Y:S01]  /*1c60*/  FMUL.FTZ R26, R26, UR7 ;  /* 0x000000071a1a7c20 */ /* 0x000fe20008410000 */
[----:B------:R-:W-:Y:S01]  /*1c70*/  PLOP3.LUT P2, PT, PT, PT, UP0, 0x80, 0x0 ;  /* 0x000000000000781c */ /* 0x000fe20003f4f008 */
[----:B------:R-:W-:Y:S01]  /*1c80*/  FMUL.FTZ R30, R30, UR7 ;  /* 0x000000071e1e7c20 */ /* 0x000fe20008410000 */
[----:B------:R-:W-:Y:S01]  /*1c90*/  FMUL.FTZ R31, R31, UR7 ;  /* 0x000000071f1f7c20 */ /* 0x000fe20008410000 */
[----:B------:R-:W-:Y:S01]  /*1ca0*/  @UP0 ULDC UR6, c[0x0][0x44c] ;  /* 0x0001130000060ab9 */ /* 0x000fe20000000800 */
[----:B------:R-:W3:Y:S01]  /*1cb0*/  MUFU.TANH R20, R26 ;  /* 0x0000001a00147308 */ /* 0x000ee20000002400 */
[----:B------:R-:W-:Y:S01]  /*1cc0*/  FMUL.FTZ R34, R34, UR7 ;  /* 0x0000000722227c20 */ /* 0x000fe20008410000 */
[----:B------:R-:W-:Y:S01]  /*1cd0*/  FMUL.FTZ R35, R35, UR7 ;  /* 0x0000000723237c20 */ /* 0x000fe20008410000 */
[----:B------:R-:W-:Y:S01]  /*1ce0*/  FMUL.FTZ R25, R25, UR7 ;  /* 0x0000000719197c20 */ /* 0x000fe20008410000 */
[----:B------:R-:W-:Y:S01]  /*1cf0*/  FMUL.FTZ R38, R38, UR7 ;  /* 0x0000000726267c20 */ /* 0x000fe20008410000 */
[----:B------:R-:W-:Y:S01]  /*1d00*/  FMUL.FTZ R39, R39, UR7 ;  /* 0x0000000727277c20 */ /* 0x000fe20008410000 */
[----:B------:R-:W-:Y:S01]  /*1d10*/  FMUL.FTZ R28, R28, UR7 ;  /* 0x000000071c1c7c20 */ /* 0x000fe20008410000 */
[----:B-1----:R-:W-:Y:S01]  /*1d20*/  @P1 IMAD.HI.U32 R3, R4, UR6, RZ ;  /* 0x0000000604031c27 */ /* 0x002fe2000f8e00ff */
[----:B------:R-:W-:Y:S01]  /*1d30*/  @UP0 ULDC UR6, c[0x0][0x450] ;  /* 0x0001140000060ab9 */ /* 0x000fe20000000800 */
[----:B------:R-:W1:Y:S02]  /*1d40*/  MUFU.TANH R27, R27 ;  /* 0x0000001b001b7308 */ /* 0x000e640000002400 */
[----:B------:R-:W-:Y:S01]  /*1d50*/  FMUL.FTZ R42, R42, UR7 ;  /* 0x000000072a2a7c20 */ /* 0x000fe20008410000 */
[----:B------:R-:W-:Y:S01]  /*1d60*/  FMUL.FTZ R43, R43, UR7 ;  /* 0x000000072b2b7c20 */ /* 0x000fe20008410000 */
[----:B------:R-:W-:Y:S01]  /*1d70*/  @P2 SHF.R.U32.HI R4, RZ, UR6, R3 ;  /* 0x00000006ff042c19 */ /* 0x000fe20008011603 */
[----:B------:R-:W-:Y:S01]  /*1d80*/  UMOV UR6, 0xffffffa0 ;  /* 0xffffffa000067882 */ /* 0x000fe20000000000 */
[----:B------:R-:W-:Y:S01]  /*1d90*/  FMUL.FTZ R32, R32, UR7 ;  /* 0x0000000720207c20 */ /* 0x000fe20008410000 */
[----:B------:R-:W-:Y:S01]  /*1da0*/  UIMAD UR6, UR40, UR6, 0x60 ;  /* 0x00000060280674a4 */ /* 0x000fe2000f8e0206 */
[----:B------:R-:W-:Y:S01]  /*1db0*/  FMUL.FTZ R40, R40, UR7 ;  /* 0x0000000728287c20 */ /* 0x000fe20008410000 */
[----:B------:R-:W4:Y:S01]  /*1dc0*/  SHFL.IDX PT, R3, R4, 0x1, 0x1c1f ;  /* 0x003c1f0004037f89 */ /* 0x000f2200000e0000 */
[----:B------:R-:W5:Y:S01]  /*1dd0*/  MUFU.TANH R30, R30 ;  /* 0x0000001e001e7308 */ /* 0x000f620000002400 */
[----:B------:R-:W-:Y:S01]  /*1de0*/  UIMAD UR6, UR42, UR11, UR6 ;  /* 0x0000000b2a0672a4 */ /* 0x000fe2000f8e0206 */
[----:B------:R-:W-:Y:S01]  /*1df0*/  FMUL.FTZ R46, R46, UR7 ;  /* 0x000000072e2e7c20 */ /* 0x000fe20008410000 */
[----:B------:R-:W-:Y:S01]  /*1e00*/  FMUL.FTZ R41, R41, UR7 ;  /* 0x0000000729297c20 */ /* 0x000fe20008410000 */
[----:B------:R-:W-:Y:S01]  /*1e10*/  FMUL.FTZ R36, R36, UR7 ;  /* 0x0000000724247c20 */ /* 0x000fe20008410000 */
[----:B------:R-:W-:Y:S01]  /*1e20*/  FMUL.FTZ R47, R47, UR7 ;  /* 0x000000072f2f7c20 */ /* 0x000fe20008410000 */
[----:B------:R-:W-:Y:S01]  /*1e30*/  FMUL.FTZ R50, R50, UR7 ;  /* 0x0000000732327c20 */ /* 0x000fe20008410000 */
[----:B------:R-:W-:Y:S01]  /*1e40*/  IMAD.U32 R6, RZ, RZ, UR6 ;  /* 0x00000006ff067e24 */ /* 0x000fe2000f8e00ff */
[----:B------:R-:W-:Y:S01]  /*1e50*/  MUFU.TANH R31, R31 ;  /* 0x0000001f001f7308 */ /* 0x000fe20000002400 */
[----:B------:R-:W-:Y:S01]  /*1e60*/  FMUL.FTZ R51, R51, UR7 ;  /* 0x0000000733337c20 */ /* 0x000fe20008410000 */
[----:B------:R-:W-:Y:S01]  /*1e70*/  FMUL.FTZ R54, R54, UR7 ;  /* 0x0000000736367c20 */ /* 0x000fe20008410000 */
[----:B------:R-:W-:-:S02]  /*1e80*/  IMAD R5, R17, -0x2, R6 ;  /* 0xfffffffe11057824 */ /* 0x000fc400078e0206 */
[----:B------:R-:W-:Y:S01]  /*1e90*/  FMUL.FTZ R55, R55, UR7 ;  /* 0x0000000737377c20 */ /* 0x000fe20008410000 */
[----:B------:R-:W-:Y:S02]  /*1ea0*/  IMAD.U32 R6, RZ, RZ, UR14 ;  /* 0x0000000eff067e24 */ /* 0x000fe4000f8e00ff */
[----:B------:R-:W-:Y:S01]  /*1eb0*/  FMUL.FTZ R58, R58, UR7 ;  /* 0x000000073a3a7c20 */ /* 0x000fe20008410000 */
[----:B------:R-:W-:Y:S01]  /*1ec0*/  FMUL.FTZ R59, R59, UR7 ;  /* 0x000000073b3b7c20 */ /* 0x000fe20008410000 */
[----:B------:R-:W0:Y:S01]  /*1ed0*/  MUFU.TANH R34, R34 ;  /* 0x0000002200227308 */ /* 0x000e220000002400 */
[----:B------:R-:W-:Y:S01]  /*1ee0*/  FMUL.FTZ R62, R62, UR7 ;  /* 0x000000073e3e7c20 */ /* 0x000fe20008410000 */
[----:B------:R-:W-:Y:S01]  /*1ef0*/  IADD3 R6, R5, 0x1, -R6 ;  /* 0x0000000105067810 */ /* 0x000fe20007ffe806 */
[----:B------:R-:W-:Y:S01]  /*1f00*/  FMUL.FTZ R63, R63, UR7 ;  /* 0x000000073f3f7c20 */ /* 0x000fe20008410000 */
[----:B------:R-:W-:Y:S01]  /*1f10*/  FMUL.FTZ R66, R66, UR7 ;  /* 0x0000000742427c20 */ /* 0x000fe20008410000 */
[----:B------:R-:W-:Y:S01]  /*1f20*/  FMUL.FTZ R67, R67, UR7 ;  /* 0x0000000743437c20 */ /* 0x000fe20008410000 */
[----:B------:R-:W-:Y:S01]  /*1f30*/  FMUL.FTZ R70, R70, UR7 ;  /* 0x0000000746467c20 */ /* 0x000fe20008410000 */
[-CC-:B----4-:R-:W-:Y:S01]  /*1f40*/  VIADDMNMX R3, R3, R6.reuse, R5.reuse, PT ;  /* 0x0000000603037246 */ /* 0x190fe20003800105 */
[----:B------:R1:W-:Y:S01]  /*1f50*/  MUFU.TANH R11, R25 ;  /* 0x00000019000b7308 */ /* 0x0003e20000002400 */
[----:B------:R-:W-:Y:S01]  /*1f60*/  FMUL.FTZ R71, R71, UR7 ;  /* 0x0000000747477c20 */ /* 0x000fe20008410000 */
[----:B------:R-:W4:Y:S01]  /*1f70*/  SHFL.IDX PT, R4, R4, RZ, 0x1c1f ;  /* 0x001c1fff04047589 */ /* 0x000f2200000e0000 */
[C---:B------:R-:W-:Y:S01]  /*1f80*/  ISETP.GT.AND P1, PT, R3.reuse, RZ, PT ;  /* 0x000000ff0300720c */ /* 0x040fe20003f24270 */
[----:B------:R-:W-:Y:S01]  /*1f90*/  FMUL.FTZ R24, R24, UR7 ;  /* 0x0000000718187c20 */ /* 0x000fe20008410000 */
[----:B------:R-:W-:Y:S01]  /*1fa0*/  ISETP.GT.AND P2, PT, R3, 0x1, PT ;  /* 0x000000010300780c */ /* 0x000fe20003f44270 */
[----:B------:R-:W-:Y:S01]  /*1fb0*/  FMUL.FTZ R29, R29, UR7 ;  /* 0x000000071d1d7c20 */ /* 0x000fe20008410000 */
[----:B------:R-:W-:Y:S01]  /*1fc0*/  ISETP.GT.AND P3, PT, R3, 0x8, PT ;  /* 0x000000080300780c */ /* 0x000fe20003f64270 */
[----:B------:R-:W-:Y:S01]  /*1fd0*/  MUFU.TANH R35, R35 ;  /* 0x0000002300237308 */ /* 0x000fe20000002400 */
[----:B---3--:R-:W-:Y:S01]  /*1fe0*/  FSEL R20, R20, -INF , P1 ;  /* 0xff80000014147808 */ /* 0x008fe20000800000 */
[----:B------:R-:W-:Y:S01]  /*1ff0*/  FMUL.FTZ R33, R33, UR7 ;  /* 0x0000000721217c20 */ /* 0x000fe20008410000 */
[----:B-1----:R-:W-:Y:S01]  /*2000*/  FSEL R25, R27, -INF , P2 ;  /* 0xff8000001b197808 */ /* 0x002fe20001000000 */
[----:B------:R-:W-:Y:S01]  /*2010*/  FMUL.FTZ R37, R37, UR7 ;  /* 0x0000000725257c20 */ /* 0x000fe20008410000 */
[----:B------:R-:W-:Y:S01]  /*2020*/  ISETP.GT.AND P1, PT, R3, 0x9, PT ;  /* 0x000000090300780c */ /* 0x000fe20003f24270 */
[----:B------:R-:W-:Y:S01]  /*2030*/  ULDC UR10, c[0x0][0x988] ;  /* 0x00026200000a7ab9 */ /* 0x000fe20000000800 */
[----:B-----5:R-:W-:Y:S01]  /*2040*/  FSEL R26, R30, -INF , P3 ;  /* 0xff8000001e1a7808 */ /* 0x020fe20001800000 */
[----:B------:R-:W1:Y:S01]  /*2050*/  MUFU.TANH R38, R38 ;  /* 0x0000002600267308 */ /* 0x000e620000002400 */
[----:B------:R-:W-:Y:S01]  /*2060*/  FMNMX.FTZ R9, R20, R25, !PT ;  /* 0x0000001914097209 */ /* 0x000fe20007810000 */
[----:B------:R-:W-:Y:S01]  /*2070*/  FMUL.FTZ R49, R49, UR7 ;  /* 0x0000000731317c20 */ /* 0x000fe20008410000 */
[----:B------:R-:W-:Y:S01]  /*2080*/  ISETP.GT.AND P2, PT, R3, 0x10, PT ;  /* 0x000000100300780c */ /* 0x000fe20003f44270 */
[----:B------:R-:W-:Y:S01]  /*2090*/  FMUL.FTZ R44, R44, UR7 ;  /* 0x000000072c2c7c20 */ /* 0x000fe20008410000 */
[----:B------:R-:W-:Y:S01]  /*20a0*/  FMNMX.FTZ R9, R26, R9, !PT ;  /* 0x000000091a097209 */ /* 0x000fe20007810000 */
[----:B------:R-:W-:Y:S01]  /*20b0*/  FMUL.FTZ R45, R45, UR7 ;  /* 0x000000072d2d7c20 */ /* 0x000fe20008410000 */
[----:B0-----:R-:W-:Y:S01]  /*20c0*/  FSEL R30, R34, -INF , P2 ;  /* 0xff800000221e7808 */ /* 0x001fe20001000000 */
[----:B------:R0:W-:Y:S01]  /*20d0*/  MUFU.TANH R12, R28 ;  /* 0x0000001c000c7308 */ /* 0x0001e20000002400 */
[----:B------:R-:W-:Y:S01]  /*20e0*/  ISETP.GT.AND P2, PT, R3, 0x18, PT ;  /* 0x000000180300780c */ /* 0x000fe20003f44270 */
[----:B------:R-:W-:Y:S01]  /*20f0*/  FMUL.FTZ R48, R48, UR7 ;  /* 0x0000000730307c20 */ /* 0x000fe20008410000 */
[----:B----4-:R-:W-:Y:S01]  /*2100*/  VIADDMNMX R6, R4, R6, R5, PT ;  /* 0x0000000604067246 */ /* 0x010fe20003800105 */
[----:B------:R-:W-:Y:S01]  /*2110*/  FMUL.FTZ R52, R52, UR7 ;  /* 0x0000000734347c20 */ /* 0x000fe20008410000 */
[----:B------:R-:W-:Y:S01]  /*2120*/  FMUL.FTZ R53, R53, UR7 ;  /* 0x0000000735357c20 */ /* 0x000fe20008410000 */
[----:B------:R-:W-:Y:S01]  /*2130*/  FMUL.FTZ R56, R56, UR7 ;  /* 0x0000000738387c20 */ /* 0x000fe20008410000 */
[----:B------:R-:W-:Y:S01]  /*2140*/  ISETP.GT.AND P3, PT, R6, 0x8, PT ;  /* 0x000000080600780c */ /* 0x000fe20003f64270 */
[----:B------:R-:W-:Y:S01]  /*2150*/  MUFU.TANH R39, R39 ;  /* 0x0000002700277308 */ /* 0x000fe20000002400 */
[----:B0-----:R-:W-:Y:S01]  /*2160*/  FSEL R28, R31, -INF , P1 ;  /* 0xff8000001f1c7808 */ /* 0x001fe20000800000 */
[----:B------:R-:W-:Y:S01]  /*2170*/  FMUL.FTZ R57, R57, UR7 ;  /* 0x0000000739397c20 */ /* 0x000fe20008410000 */
[----:B------:R-:W-:Y:S01]  /*2180*/  ISETP.GT.AND P1, PT, R3, 0x11, PT ;  /* 0x000000110300780c */ /* 0x000fe20003f24270 */
[----:B------:R-:W-:Y:S01]  /*2190*/  FMUL.FTZ R60, R60, UR7 ;  /* 0x000000073c3c7c20 */ /* 0x000fe20008410000 */
[----:B------:R-:W-:Y:S01]  /*21a0*/  FMNMX.FTZ R9, R28, R9, !PT ;  /* 0x000000091c097209 */ /* 0x000fe20007810000 */
[----:B------:R-:W-:Y:S01]  /*21b0*/  FMUL.FTZ R61, R61, UR7 ;  /* 0x000000073d3d7c20 */ /* 0x000fe20008410000 */
[----:B-1----:R-:W-:Y:S01]  /*21c0*/  FSEL R34, R38, -INF , P2 ;  /* 0xff80000026227808 */ /* 0x002fe20001000000 */
[----:B------:R-:W0:Y:S01]  /*21d0*/  MUFU.TANH R42, R42 ;  /* 0x0000002a002a7308 */ /* 0x000e220000002400 */
[----:B------:R-:W-:Y:S01]  /*21e0*/  FMNMX.FTZ R9, R30, R9, !PT ;  /* 0x000000091e097209 */ /* 0x000fe20007810000 */
[----:B------:R-:W-:Y:S01]  /*21f0*/  FMUL.FTZ R64, R64, UR7 ;  /* 0x0000000740407c20 */ /* 0x000fe20008410000 */
[----:B------:R-:W-:Y:S01]  /*2200*/  ISETP.GT.AND P2, PT, R3, 0x20, PT ;  /* 0x000000200300780c */ /* 0x000fe20003f44270 */
[----:B------:R-:W-:Y:S01]  /*2210*/  FMUL.FTZ R65, R65, UR7 ;  /* 0x0000000741417c20 */ /* 0x000fe20008410000 */
[----:B------:R-:W-:Y:S01]  /*2220*/  FMUL.FTZ R68, R68, UR7 ;  /* 0x0000000744447c20 */ /* 0x000fe20008410000 */
[----:B------:R-:W-:Y:S01]  /*2230*/  FMUL.FTZ R69, R69, UR7 ;  /* 0x0000000745457c20 */ /* 0x000fe20008410000 */
[----:B------:R-:W-:Y:S01]  /*2240*/  UIADD3 UR6, UR22, 0x22840, URZ ;  /* 0x0002284016067890 */ /* 0x000fe2000fffe03f */
[----:B------:R1:W-:Y:S03]  /*2250*/  MUFU.TANH R15, R32 ;  /* 0x00000020000f7308 */ /* 0x0003e60000002400 */
[----:B------:R-:W-:-:S05]  /*2260*/  UPRMT UR6, UR50, 0x654, UR6 ;  /* 0x0000065432067896 */ /* 0x000fca0008000006 */
[----:B------:R-:W-:Y:S01]  /*2270*/  MUFU.TANH R43, R43 ;  /* 0x0000002b002b7308 */ /* 0x000fe20000002400 */
[----:B-1----:R-:W-:Y:S02]  /*2280*/  FSEL R32, R35, -INF , P1 ;  /* 0xff80000023207808 */ /* 0x002fe40000800000 */
[C---:B------:R-:W-:Y:S01]  /*2290*/  ISETP.GT.AND P1, PT, R3.reuse, 0x19, PT ;  /* 0x000000190300780c */ /* 0x040fe20003f24270 */
[----:B------:R-:W-:Y:S01]  /*22a0*/  SYNCS.ARRIVE.TRANS64.RED.A1T0 RZ, [UR6], RZ ;  /* 0x000000ffffff79a7 */ /* 0x000fe20008100406 */
[----:B------:R-:W-:Y:S02]  /*22b0*/  FMNMX.FTZ R9, R32, R9, !PT ;  /* 0x0000000920097209 */ /* 0x000fe40007810000 */
[----:B0-----:R-:W-:Y:S01]  /*22c0*/  FSEL R38, R42, -INF , P2 ;  /* 0xff8000002a267808 */ /* 0x001fe20001000000 */
[----:B------:R-:W-:Y:S01]  /*22d0*/  MUFU.TANH R72, R40 ;  /* 0x0000002800487308 */ /* 0x000fe20000002400 */
[----:B------:R-:W-:Y:S02]  /*22e0*/  FMNMX.FTZ R9, R34, R9, !PT ;  /* 0x0000000922097209 */ /* 0x000fe40007810000 */
[----:B------:R-:W-:-:S05]  /*22f0*/  ISETP.GT.AND P2, PT, R3, 0x28, PT ;  /* 0x000000280300780c */ /* 0x000fca0003f44270 */
[----:B------:R-:W0:Y:S08]  /*2300*/  MUFU.TANH R40, R46 ;  /* 0x0000002e00287308 */ /* 0x000e300000002400 */
[----:B------:R-:W-:Y:S08]  /*2310*/  MUFU.TANH R73, R41 ;  /* 0x0000002900497308 */ /* 0x000ff00000002400 */
[----:B------:R1:W-:Y:S01]  /*2320*/  MUFU.TANH R21, R36 ;  /* 0x0000002400157308 */ /* 0x0003e20000002400 */
[----:B0-----:R-:W-:-:S02]  /*2330*/  FSEL R40, R40, -INF , P2 ;  /* 0xff80000028287808 */ /* 0x001fc40001000000 */
[----:B------:R-:W-:-:S05]  /*2340*/  ISETP.GT.AND P2, PT, R3, 0x30, PT ;  /* 0x000000300300780c */ /* 0x000fca0003f44270 */
[----:B------:R-:W0:Y:S01]  /*2350*/  MUFU.TANH R41, R47 ;  /* 0x0000002f00297308 */ /* 0x000e220000002400 */
[----:B-1----:R-:W-:Y:S02]  /*2360*/  FSEL R36, R39, -INF , P1 ;  /* 0xff80000027247808 */ /* 0x002fe40000800000 */
[----:B------:R-:W-:Y:S02]  /*2370*/  ISETP.GT.AND P1, PT, R3, 0x21, PT ;  /* 0x000000210300780c */ /* 0x000fe40003f24270 */
[----:B------:R-:W-:Y:S02]  /*2380*/  FMNMX.FTZ R9, R36, R9, !PT ;  /* 0x0000000924097209 */ /* 0x000fe40007810000 */
[----:B------:R-:W-:Y:S01]  /*2390*/  FSEL R39, R43, -INF , P1 ;  /* 0xff8000002b277808 */ /* 0x000fe20000800000 */
[----:B------:R-:W1:Y:S01]  /*23a0*/  MUFU.TANH R50, R50 ;  /* 0x0000003200327308 */ /* 0x000e620000002400 */
[----:B------:R-:W-:Y:S02]  /*23b0*/  FMNMX.FTZ R10, R38, R9, !PT ;  /* 0x00000009260a7209 */ /* 0x000fe40007810000 */
[----:B------:R-:W-:-:S02]  /*23c0*/  ISETP.GT.AND P1, PT, R3, 0x29, PT ;  /* 0x000000290300780c */ /* 0x000fc40003f24270 */
[----:B------:R-:W-:-:S03]  /*23d0*/  FMNMX.FTZ R9, R39, R10, !PT ;  /* 0x0000000a27097209 */ /* 0x000fc60007810000 */
[----:B------:R-:W3:Y:S01]  /*23e0*/  MUFU.TANH R51, R51 ;  /* 0x0000003300337308 */ /* 0x000ee20000002400 */
[----:B0-----:R-:W-:Y:S02]  /*23f0*/  FSEL R41, R41, -INF , P1 ;  /* 0xff80000029297808 */ /* 0x001fe40000800000 */
[----:B------:R-:W-:Y:S02]  /*2400*/  FMNMX.FTZ R10, R40, R9, !PT ;  /* 0x00000009280a7209 */ /* 0x000fe40007810000 */
[----:B------:R-:W-:Y:S02]  /*2410*/  ISETP.GT.AND P1, PT, R3, 0x31, PT ;  /* 0x000000310300780c */ /* 0x000fe40003f24270 */
[----:B------:R-:W-:Y:S01]  /*2420*/  FMNMX.FTZ R9, R41, R10, !PT ;  /* 0x0000000a29097209 */ /* 0x000fe20007810000 */
[----:B------:R-:W0:Y:S01]  /*2430*/  MUFU.TANH R46, R54 ;  /* 0x00000036002e7308 */ /* 0x000e220000002400 */
[----:B-1----:R-:W-:Y:S02]  /*2440*/  FSEL R42, R50, -INF , P2 ;  /* 0xff800000322a7808 */ /* 0x002fe40001000000 */
[----:B------:R-:W-:-:S02]  /*2450*/  ISETP.GT.AND P2, PT, R3, 0x38, PT ;  /* 0x000000380300780c */ /* 0x000fc40003f44270 */
[----:B------:R-:W-:-:S03]  /*2460*/  FMNMX.FTZ R10, R42, R9, !PT ;  /* 0x000000092a0a7209 */ /* 0x000fc60007810000 */
[----:B------:R-:W1:Y:S01]  /*2470*/  MUFU.TANH R47, R55 ;  /* 0x00000037002f7308 */ /* 0x000e620000002400 */
[----:B---3--:R-:W-:Y:S02]  /*2480*/  FSEL R43, R51, -INF , P1 ;  /* 0xff800000332b7808 */ /* 0x008fe40000800000 */
[----:B------:R-:W-:Y:S02]  /*2490*/  ISETP.GT.AND P1, PT, R3, 0x39, PT ;  /* 0x000000390300780c */ /* 0x000fe40003f24270 */
[----:B------:R-:W-:-:S03]  /*24a0*/  FMNMX.FTZ R9, R43, R10, !PT ;  /* 0x0000000a2b097209 */ /* 0x000fc60007810000 */
[----:B------:R-:W3:Y:S01]  /*24b0*/  MUFU.TANH R58, R58 ;  /* 0x0000003a003a7308 */ /* 0x000ee20000002400 */
[----:B0-----:R-:W-:Y:S02]  /*24c0*/  FSEL R46, R46, -INF , P2 ;  /* 0xff8000002e2e7808 */ /* 0x001fe40001000000 */
[----:B------:R-:W-:Y:S02]  /*24d0*/  ISETP.GT.AND P2, PT, R3, 0x40, PT ;  /* 0x000000400300780c */ /* 0x000fe40003f44270 */
[----:B------:R-:W-:-:S03]  /*24e0*/  FMNMX.FTZ R10, R46, R9, !PT ;  /* 0x000000092e0a7209 */ /* 0x000fc60007810000 */
[----:B------:R-:W0:Y:S01]  /*24f0*/  MUFU.TANH R59, R59 ;  /* 0x0000003b003b7308 */ /* 0x000e220000002400 */
[----:B-1----:R-:W-:Y:S02]  /*2500*/  FSEL R47, R47, -INF , P1 ;  /* 0xff8000002f2f7808 */ /* 0x002fe40000800000 */
[----:B------:R-:W-:Y:S02]  /*2510*/  ISETP.GT.AND P1, PT, R3, 0x41, PT ;  /* 0x000000410300780c */ /* 0x000fe40003f24270 */
        /* <DEDUP_REMOVED lines=31> */
[----:B------:R-:W-:Y:S02]  /*2710*/  ISETP.GT.AND P1, PT, R6, RZ, PT ;  /* 0x000000ff0600720c */ /* 0x000fe40003f24270 */
[----:B------:R-:W-:-:S03]  /*2720*/  FMNMX.FTZ R10, R3, R10, !PT ;  /* 0x0000000a030a7209 */ /* 0x000fc60007810000 */
[----:B------:R-:W0:Y:S01]  /*2730*/  MUFU.TANH R33, R33 ;  /* 0x0000002100217308 */ /* 0x000e220000002400 */
[----:B-1----:R-:W-:Y:S01]  /*2740*/  FSEL R4, R24, -INF , P1 ;  /* 0xff80000018047808 */ /* 0x002fe20000800000 */
[----:B------:R-:W1:Y:S01]  /*2750*/  SHFL.BFLY PT, R9, R10, 0x2, 0x1f ;  /* 0x0c401f000a097f89 */ /* 0x000e6200000e0000 */
[----:B------:R-:W-:-:S05]  /*2760*/  ISETP.GT.AND P1, PT, R6, 0x9, PT ;  /* 0x000000090600780c */ /* 0x000fca0003f24270 */
[----:B------:R-:W4:Y:S08]  /*2770*/  MUFU.TANH R37, R37 ;  /* 0x0000002500257308 */ /* 0x000f300000002400 */
[----:B------:R5:W-:Y:S08]  /*2780*/  MUFU.TANH R66, R49 ;  /* 0x0000003100427308 */ /* 0x000bf00000002400 */
[----:B------:R2:W2:Y:S01]  /*2790*/  MUFU.TANH R35, R44 ;  /* 0x0000002c00237308 */ /* 0x0004a20000002400 */
[----:B-1----:R-:W-:-:S05]  /*27a0*/  FMNMX.FTZ R9, R10, R9, !PT ;  /* 0x000000090a097209 */ /* 0x002fca0007810000 */
[----:B------:R-:W1:Y:S02]  /*27b0*/  SHFL.BFLY PT, R10, R9, 0x1, 0x1f ;  /* 0x0c201f00090a7f89 */ /* 0x000e6400000e0000 */
[----:B------:R-:W2:Y:S08]  /*27c0*/  MUFU.TANH R45, R45 ;  /* 0x0000002d002d7308 */ /* 0x000eb00000002400 */
[----:B------:R-:W2:Y:S08]  /*27d0*/  MUFU.TANH R63, R48 ;  /* 0x00000030003f7308 */ /* 0x000eb00000002400 */
[----:B------:R-:W2:Y:S01]  /*27e0*/  MUFU.TANH R52, R52 ;  /* 0x0000003400347308 */ /* 0x000ea20000002400 */
[----:B-1----:R-:W-:-:S07]  /*27f0*/  FMNMX.FTZ R5, R9, R10, !PT ;  /* 0x0000000a09057209 */ /* 0x002fce0007810000 */
[----:B------:R-:W1:Y:S01]  /*2800*/  MUFU.TANH R53, R53 ;  /* 0x0000003500357308 */ /* 0x000e620000002400 */
[----:B------:R-:W-:Y:S02]  /*2810*/  FSEL R9, R11, -INF , P2 ;  /* 0xff8000000b097808 */ /* 0x000fe40001000000 */
[----:B------:R-:W-:Y:S02]  /*2820*/  FSEL R10, R12, -INF , P3 ;  /* 0xff8000000c0a7808 */ /* 0x000fe40001800000 */
[----:B------:R-:W-:Y:S02]  /*2830*/  FMNMX.FTZ R13, R4, R9, !PT ;  /* 0x00000009040d7209 */ /* 0x000fe40007810000 */
[----:B------:R-:W-:Y:S01]  /*2840*/  ISETP.GT.AND P2, PT, R6, 0x10, PT ;  /* 0x000000100600780c */ /* 0x000fe20003f44270 */
[----:B------:R-:W1:Y:S01]  /*2850*/  MUFU.TANH R56, R56 ;  /* 0x0000003800387308 */ /* 0x000e620000002400 */
[----:B---3--:R-:W-:Y:S02]  /*2860*/  FSEL R11, R29, -INF , P1 ;  /* 0xff8000001d0b7808 */ /* 0x008fe40000800000 */
[----:B------:R-:W-:-:S02]  /*2870*/  FMNMX.FTZ R14, R10, R13, !PT ;  /* 0x0000000d0a0e7209 */ /* 0x000fc40007810000 */
[----:B------:R-:W-:Y:S02]  /*2880*/  FSEL R12, R15, -INF , P2 ;  /* 0xff8000000f0c7808 */ /* 0x000fe40001000000 */
[C---:B------:R-:W-:Y:S01]  /*2890*/  ISETP.GT.AND P1, PT, R6.reuse, 0x11, PT ;  /* 0x000000110600780c */ /* 0x040fe20003f24270 */
[----:B------:R-:W3:Y:S01]  /*28a0*/  MUFU.TANH R57, R57 ;  /* 0x0000003900397308 */ /* 0x000ee20000002400 */
[----:B------:R-:W-:Y:S01]  /*28b0*/  FMNMX.FTZ R15, R11, R14, !PT ;  /* 0x0000000e0b0f7209 */ /* 0x000fe20007810000 */
[C---:B------:R-:W-:Y:S01]  /*28c0*/  FMUL.FTZ R14, R5.reuse, UR10 ;  /* 0x0000000a050e7c20 */ /* 0x040fe20008410000 */
[----:B------:R-:W-:Y:S02]  /*28d0*/  FSETP.NEU.FTZ.AND P2, PT, R5, -INF , PT ;  /* 0xff8000000500780b */ /* 0x000fe40003f5d000 */
[----:B------:R-:W-:Y:S02]  /*28e0*/  ISETP.GT.AND P3, PT, R6, 0x18, PT ;  /* 0x000000180600780c */ /* 0x000fe40003f64270 */
[----:B0-----:R-:W-:Y:S01]  /*28f0*/  FSEL R13, R33, -INF , P1 ;  /* 0xff800000210d7808 */ /* 0x001fe20000800000 */
[----:B------:R-:W0:Y:S01]  /*2900*/  MUFU.TANH R60, R60 ;  /* 0x0000003c003c7308 */ /* 0x000e220000002400 */
[----:B------:R-:W-:-:S02]  /*2910*/  FMNMX.FTZ R24, R12, R15, !PT ;  /* 0x0000000f0c187209 */ /* 0x000fc40007810000 */
[----:B-----5:R-:W-:Y:S02]  /*2920*/  FSEL R49, R14, RZ, P2 ;  /* 0x000000ff0e317208 */ /* 0x020fe40001000000 */
[----:B------:R-:W-:Y:S02]  /*2930*/  FSEL R14, R21, -INF , P3 ;  /* 0xff800000150e7808 */ /* 0x000fe40001800000 */
[----:B------:R-:W-:Y:S01]  /*2940*/  ISETP.GT.AND P1, PT, R6, 0x19, PT ;  /* 0x000000190600780c */ /* 0x000fe20003f24270 */
[--C-:B------:R-:W-:Y:S01]  /*2950*/  FFMA.FTZ R29, R20, UR10, -R49.reuse ;  /* 0x0000000a141d7c23 */ /* 0x100fe20008010831 */
[----:B------:R-:W-:Y:S01]  /*2960*/  FMNMX.FTZ R21, R13, R24, !PT ;  /* 0x000000180d157209 */ /* 0x000fe20007810000 */
[--C-:B------:R-:W-:Y:S01]  /*2970*/  FFMA.FTZ R31, R25, UR10, -R49.reuse ;  /* 0x0000000a191f7c23 */ /* 0x100fe20008010831 */
[----:B------:R-:W-:Y:S01]  /*2980*/  ISETP.GT.AND P2, PT, R6, 0x20, PT ;  /* 0x000000200600780c */ /* 0x000fe20003f44270 */
[----:B------:R5:W-:Y:S01]  /*2990*/  MUFU.EX2 R153, R29 ;  /* 0x0000001d00997308 */ /* 0x000be20000000800 */
[----:B----4-:R-:W-:Y:S01]  /*29a0*/  FSEL R15, R37, -INF , P1 ;  /* 0xff800000250f7808 */ /* 0x010fe20000800000 */
[--C-:B------:R-:W-:Y:S01]  /*29b0*/  FFMA.FTZ R33, R26, UR10, -R49.reuse ;  /* 0x0000000a1a217c23 */ /* 0x100fe20008010831 */
[----:B------:R-:W-:Y:S01]  /*29c0*/  FMNMX.FTZ R24, R14, R21, !PT ;  /* 0x000000150e187209 */ /* 0x000fe20007810000 */
[--C-:B------:R-:W-:Y:S01]  /*29d0*/  FFMA.FTZ R37, R30, UR10, -R49.reuse ;  /* 0x0000000a1e257c23 */ /* 0x100fe20008010831 */
[----:B------:R-:W-:Y:S01]  /*29e0*/  ISETP.GT.AND P1, PT, R6, 0x21, PT ;  /* 0x000000210600780c */ /* 0x000fe20003f24270 */
[--C-:B------:R-:W-:Y:S01]  /*29f0*/  FFMA.FTZ R38, R38, UR10, -R49.reuse ;  /* 0x0000000a26267c23 */ /* 0x100fe20008010831 */
[----:B------:R-:W-:Y:S01]  /*2a00*/  FSEL R20, R72, -INF , P2 ;  /* 0xff80000048147808 */ /* 0x000fe20001000000 */
[----:B------:R4:W-:Y:S01]  /*2a10*/  MUFU.EX2 R48, R31 ;  /* 0x0000001f00307308 */ /* 0x0009e20000000800 */
[----:B------:R-:W-:Y:S01]  /*2a20*/  FMNMX.FTZ R27, R15, R24, !PT ;  /* 0x000000180f1b7209 */ /* 0x000fe20007810000 */
[--C-:B------:R-:W-:Y:S01]  /*2a30*/  FFMA.FTZ R40, R40, UR10, -R49.reuse ;  /* 0x0000000a28287c23 */ /* 0x100fe20008010831 */
[----:B------:R-:W-:Y:S01]  /*2a40*/  ISETP.GT.AND P2, PT, R6, 0x28, PT ;  /* 0x000000280600780c */ /* 0x000fe20003f44270 */
[--C-:B------:R-:W-:Y:S01]  /*2a50*/  FFMA.FTZ R41, R41, UR10, -R49.reuse ;  /* 0x0000000a29297c23 */ /* 0x100fe20008010831 */
[----:B------:R-:W-:Y:S01]  /*2a60*/  FSEL R21, R73, -INF , P1 ;  /* 0xff80000049157808 */ /* 0x000fe20000800000 */
[--C-:B------:R-:W-:Y:S01]  /*2a70*/  FFMA.FTZ R42, R42, UR10, -R49.reuse ;  /* 0x0000000a2a2a7c23 */ /* 0x100fe20008010831 */
[----:B--2---:R-:W-:Y:S01]  /*2a80*/  FMNMX.FTZ R44, R20, R27, !PT ;  /* 0x0000001b142c7209 */ /* 0x004fe20007810000 */
[----:B------:R-:W2:Y:S01]  /*2a90*/  MUFU.TANH R61, R61 ;  /* 0x0000003d003d7308 */ /* 0x000ea20000002400 */
[----:B------:R-:W-:Y:S01]  /*2aa0*/  ISETP.GT.AND P1, PT, R6, 0x29, PT ;  /* 0x000000290600780c */ /* 0x000fe20003f24270 */
[--C-:B------:R-:W-:Y:S01]  /*2ab0*/  FFMA.FTZ R43, R43, UR10, -R49.reuse ;  /* 0x0000000a2b2b7c23 */ /* 0x100fe20008010831 */
[----:B------:R-:W-:Y:S01]  /*2ac0*/  FSEL R24, R35, -INF , P2 ;  /* 0xff80000023187808 */ /* 0x000fe20001000000 */
[--C-:B------:R-:W-:Y:S01]  /*2ad0*/  FFMA.FTZ R35, R28, UR10, -R49.reuse ;  /* 0x0000000a1c237c23 */ /* 0x100fe20008010831 */
[----:B------:R-:W-:Y:S01]  /*2ae0*/  FMNMX.FTZ R27, R21, R44, !PT ;  /* 0x0000002c151b7209 */ /* 0x000fe20007810000 */
[--C-:B------:R-:W-:Y:S01]  /*2af0*/  FFMA.FTZ R46, R46, UR10, -R49.reuse ;  /* 0x0000000a2e2e7c23 */ /* 0x100fe20008010831 */
[----:B------:R-:W-:Y:S01]  /*2b00*/  ISETP.GT.AND P2, PT, R6, 0x30, PT ;  /* 0x000000300600780c */ /* 0x000fe20003f44270 */
[----:B------:R-:W2:Y:S01]  /*2b10*/  MUFU.TANH R64, R64 ;  /* 0x0000004000407308 */ /* 0x000ea20000002400 */
[----:B------:R-:W-:Y:S01]  /*2b20*/  FSEL R25, R45, -INF , P1 ;  /* 0xff8000002d197808 */ /* 0x000fe20000800000 */
[--C-:B------:R-:W-:Y:S01]  /*2b30*/  FFMA.FTZ R45, R32, UR10, -R49.reuse ;  /* 0x0000000a202d7c23 */ /* 0x100fe20008010831 */
[----:B------:R-:W-:Y:S01]  /*2b40*/  FMNMX.FTZ R44, R24, R27, !PT ;  /* 0x0000001b182c7209 */ /* 0x000fe20007810000 */
[--C-:B------:R-:W-:Y:S01]  /*2b50*/  FFMA.FTZ R47, R47, UR10, -R49.reuse ;  /* 0x0000000a2f2f7c23 */ /* 0x100fe20008010831 */
[----:B------:R-:W-:Y:S01]  /*2b60*/  ISETP.GT.AND P1, PT, R6, 0x31, PT ;  /* 0x000000310600780c */ /* 0x000fe20003f24270 */
[--C-:B------:R-:W-:Y:S01]  /*2b70*/  FFMA.FTZ R50, R50, UR10, -R49.reuse ;  /* 0x0000000a32327c23 */ /* 0x100fe20008010831 */
[----:B------:R-:W-:Y:S01]  /*2b80*/  FSEL R26, R63, -INF , P2 ;  /* 0xff8000003f1a7808 */ /* 0x000fe20001000000 */
[----:B------:R3:W-:Y:S01]  /*2b90*/  MUFU.EX2 R155, R33 ;  /* 0x00000021009b7308 */ /* 0x0007e20000000800 */
[----:B-----5:R-:W-:Y:S01]  /*2ba0*/  FMNMX.FTZ R29, R25, R44, !PT ;  /* 0x0000002c191d7209 */ /* 0x020fe20007810000 */
[--C-:B------:R-:W-:Y:S01]  /*2bb0*/  FFMA.FTZ R51, R51, UR10, -R49.reuse ;  /* 0x0000000a33337c23 */ /* 0x100fe20008010831 */
[----:B------:R-:W-:Y:S01]  /*2bc0*/  ISETP.GT.AND P2, PT, R6, 0x38, PT ;  /* 0x000000380600780c */ /* 0x000fe20003f44270 */
[--C-:B------:R-:W-:Y:S01]  /*2bd0*/  FFMA.FTZ R54, R54, UR10, -R49.reuse ;  /* 0x0000000a36367c23 */ /* 0x100fe20008010831 */
[----:B------:R-:W-:Y:S01]  /*2be0*/  FSEL R27, R66, -INF , P1 ;  /* 0xff800000421b7808 */ /* 0x000fe20000800000 */
[--C-:B------:R-:W-:Y:S01]  /*2bf0*/  FFMA.FTZ R55, R55, UR10, -R49.reuse ;  /* 0x0000000a37377c23 */ /* 0x100fe20008010831 */
[----:B------:R-:W-:Y:S01]  /*2c00*/  FMNMX.FTZ R44, R26, R29, !PT ;  /* 0x0000001d1a2c7209 */ /* 0x000fe20007810000 */
[----:B------:R-:W5:Y:S01]  /*2c10*/  MUFU.TANH R65, R65 ;  /* 0x0000004100417308 */ /* 0x000f620000002400 */
[----:B------:R-:W-:Y:S01]  /*2c20*/  ISETP.GT.AND P1, PT, R6, 0x39, PT ;  /* 0x000000390600780c */ /* 0x000fe20003f24270 */
[--C-:B------:R-:W-:Y:S01]  /*2c30*/  FFMA.FTZ R58, R58, UR10, -R49.reuse ;  /* 0x0000000a3a3a7c23 */ /* 0x100fe20008010831 */
[----:B------:R-:W-:Y:S01]  /*2c40*/  FSEL R28, R52, -INF , P2 ;  /* 0xff800000341c7808 */ /* 0x000fe20001000000 */
[--C-:B------:R-:W-:Y:S01]  /*2c50*/  FFMA.FTZ R59, R59, UR10, -R49.reuse ;  /* 0x0000000a3b3b7c23 */ /* 0x100fe20008010831 */
[----:B----4-:R-:W-:Y:S01]  /*2c60*/  FMNMX.FTZ R31, R27, R44, !PT ;  /* 0x0000002c1b1f7209 */ /* 0x010fe20007810000 */
[--C-:B------:R-:W-:Y:S01]  /*2c70*/  FFMA.FTZ R62, R62, UR10, -R49.reuse ;  /* 0x0000000a3e3e7c23 */ /* 0x100fe20008010831 */
[----:B------:R-:W-:Y:S01]  /*2c80*/  ISETP.GT.AND P2, PT, R6, 0x40, PT ;  /* 0x000000400600780c */ /* 0x000fe20003f44270 */
[----:B------:R-:W4:Y:S01]  /*2c90*/  MUFU.TANH R68, R68 ;  /* 0x0000004400447308 */ /* 0x000f220000002400 */
[----:B-1----:R-:W-:Y:S01]  /*2ca0*/  FSEL R29, R53, -INF , P1 ;  /* 0xff800000351d7808 */ /* 0x002fe20000800000 */
[--C-:B------:R-:W-:Y:S01]  /*2cb0*/  FFMA.FTZ R53, R34, UR10, -R49.reuse ;  /* 0x0000000a22357c23 */ /* 0x100fe20008010831 */
[----:B------:R-:W-:Y:S01]  /*2cc0*/  FMNMX.FTZ R44, R28, R31, !PT ;  /* 0x0000001f1c2c7209 */ /* 0x000fe20007810000 */
[----:B------:R-:W-:Y:S01]  /*2cd0*/  FFMA.FTZ R3, R3, UR10, -R49 ;  /* 0x0000000a03037c23 */ /* 0x000fe20008010831 */
[----:B------:R-:W-:-:S02]  /*2ce0*/  ISETP.GT.AND P1, PT, R6, 0x41, PT ;  /* 0x000000410600780c */ /* 0x000fc40003f24270 */
[----:B------:R-:W-:Y:S01]  /*2cf0*/  FSEL R30, R56, -INF , P2 ;  /* 0xff800000381e7808 */ /* 0x000fe20001000000 */
[----:B------:R1:W-:Y:S01]  /*2d00*/  MUFU.EX2 R52, R35 ;  /* 0x0000002300347308 */ /* 0x0003e20000000800 */
[----:B---3--:R-:W-:Y:S02]  /*2d10*/  FMNMX.FTZ R33, R29, R44, !PT ;  /* 0x0000002c1d217209 */ /* 0x008fe40007810000 */
[----:B------:R-:W-:Y:S02]  /*2d20*/  ISETP.GT.AND P2, PT, R6, 0x48, PT ;  /* 0x000000480600780c */ /* 0x000fe40003f44270 */
[----:B------:R-:W-:Y:S01]  /*2d30*/  FSEL R31, R57, -INF , P1 ;  /* 0xff800000391f7808 */ /* 0x000fe20000800000 */
[----:B------:R-:W-:Y:S01]  /*2d40*/  FFMA.FTZ R57, R36, UR10, -R49 ;  /* 0x0000000a24397c23 */ /* 0x000fe20008010831 */
[----:B------:R-:W-:Y:S01]  /*2d50*/  FMNMX.FTZ R44, R30, R33, !PT ;  /* 0x000000211e2c7209 */ /* 0x000fe20007810000 */
[----:B------:R-:W3:Y:S01]  /*2d60*/  MUFU.TANH R69, R69 ;  /* 0x0000004500457308 */ /* 0x000ee20000002400 */
[----:B------:R-:W-:-:S02]  /*2d70*/  ISETP.GT.AND P1, PT, R6, 0x49, PT ;  /* 0x000000490600780c */ /* 0x000fc40003f24270 */
[----:B0-----:R-:W-:Y:S02]  /*2d80*/  FSEL R32, R60, -INF , P2 ;  /* 0xff8000003c207808 */ /* 0x001fe40001000000 */
[----:B-1----:R-:W-:Y:S02]  /*2d90*/  FMNMX.FTZ R35, R31, R44, !PT ;  /* 0x0000002c1f237209 */ /* 0x002fe40007810000 */
[----:B------:R-:W-:Y:S01]  /*2da0*/  ISETP.GT.AND P2, PT, R6, 0x50, PT ;  /* 0x000000500600780c */ /* 0x000fe20003f44270 */
[----:B------:R0:W-:Y:S01]  /*2db0*/  MUFU.EX2 R157, R37 ;  /* 0x00000025009d7308 */ /* 0x0001e20000000800 */
[----:B--2---:R-:W-:Y:S02]  /*2dc0*/  FSEL R33, R61, -INF , P1 ;  /* 0xff8000003d217808 */ /* 0x004fe40000800000 */
[----:B------:R-:W-:Y:S02]  /*2dd0*/  FMNMX.FTZ R44, R32, R35, !PT ;  /* 0x00000023202c7209 */ /* 0x000fe40007810000 */
[----:B------:R-:W-:-:S02]  /*2de0*/  ISETP.GT.AND P1, PT, R6, 0x51, PT ;  /* 0x000000510600780c */ /* 0x000fc40003f24270 */
[----:B------:R-:W-:Y:S01]  /*2df0*/  FSEL R34, R64, -INF , P2 ;  /* 0xff80000040227808 */ /* 0x000fe20001000000 */
[----:B------:R1:W-:Y:S01]  /*2e00*/  MUFU.EX2 R56, R45 ;  /* 0x0000002d00387308 */ /* 0x0003e20000000800 */
[----:B0-----:R-:W-:Y:S01]  /*2e10*/  FMNMX.FTZ R37, R33, R44, !PT ;  /* 0x0000002c21257209 */ /* 0x001fe20007810000 */
[----:B------:R-:W-:Y:S01]  /*2e20*/  FADD.FTZ R64, R153, R48 ;  /* 0x0000003099407221 */ /* 0x000fe20000010000 */
[----:B------:R-:W-:Y:S02]  /*2e30*/  ISETP.GT.AND P2, PT, R6, 0x58, PT ;  /* 0x000000580600780c */ /* 0x000fe40003f44270 */
[----:B-----5:R-:W-:Y:S02]  /*2e40*/  FSEL R35, R65, -INF , P1 ;  /* 0xff80000041237808 */ /* 0x020fe40000800000 */
[----:B------:R-:W-:Y:S01]  /*2e50*/  FMNMX.FTZ R44, R34, R37, !PT ;  /* 0x00000025222c7209 */ /* 0x000fe20007810000 */
[----:B------:R-:W-:Y:S01]  /*2e60*/  MUFU.EX2 R161, R38 ;  /* 0x0000002600a17308 */ /* 0x000fe20000000800 */
[----:B------:R-:W-:-:S02]  /*2e70*/  ISETP.GT.AND P1, PT, R6, 0x59, PT ;  /* 0x000000590600780c */ /* 0x000fc40003f24270 */
[----:B----4-:R-:W-:Y:S02]  /*2e80*/  FSEL R36, R68, -INF , P2 ;  /* 0xff80000044247808 */ /* 0x010fe40001000000 */
[----:B-1----:R-:W-:Y:S01]  /*2e90*/  FMNMX.FTZ R45, R35, R44, !PT ;  /* 0x0000002c232d7209 */ /* 0x002fe20007810000 */
[----:B------:R-:W-:Y:S01]  /*2ea0*/  FFMA.FTZ R44, R39, UR10, -R49 ;  /* 0x0000000a272c7c23 */ /* 0x000fe20008010831 */
[----:B---3--:R-:W-:Y:S01]  /*2eb0*/  FSEL R37, R69, -INF , P1 ;  /* 0xff80000045257808 */ /* 0x008fe20000800000 */
[----:B------:R-:W-:Y:S01]  /*2ec0*/  MUFU.EX2 R53, R53 ;  /* 0x0000003500357308 */ /* 0x000fe20000000800 */
[----:B------:R-:W-:Y:S02]  /*2ed0*/  FMNMX.FTZ R6, R36, R45, !PT ;  /* 0x0000002d24067209 */ /* 0x000fe40007810000 */
[----:B------:R-:W-:Y:S02]  /*2ee0*/  F2FP.BF16.F32.PACK_AB R153, R48, R153 ;  /* 0x000000993099723e */ /* 0x000fe400000010ff */
[----:B------:R-:W-:-:S03]  /*2ef0*/  FMNMX.FTZ R6, R37, R6, !PT ;  /* 0x0000000625067209 */ /* 0x000fc60007810000 */
[----:B------:R-:W0:Y:S02]  /*2f00*/  MUFU.EX2 R60, R57 ;  /* 0x00000039003c7308 */ /* 0x000e240000000800 */
[----:B------:R-:W1:Y:S06]  /*2f10*/  SHFL.BFLY PT, R39, R6, 0x2, 0x1f ;  /* 0x0c401f0006277f89 */ /* 0x000e6c00000e0000 */
[----:B------:R-:W-:Y:S08]  /*2f20*/  MUFU.EX2 R44, R44 ;  /* 0x0000002c002c7308 */ /* 0x000ff00000000800 */
[----:B------:R-:W-:Y:S01]  /*2f30*/  MUFU.EX2 R40, R40 ;  /* 0x0000002800287308 */ /* 0x000fe20000000800 */
[----:B0-----:R-:W-:-:S07]  /*2f40*/  F2FP.BF16.F32.PACK_AB R159, R60, R53 ;  /* 0x000000353c9f723e */ /* 0x001fce00000010ff */
[----:B------:R-:W0:Y:S01]  /*2f50*/  MUFU.EX2 R41, R41 ;  /* 0x0000002900297308 */ /* 0x000e220000000800 */
[----:B-1----:R-:W-:-:S05]  /*2f60*/  FMNMX.FTZ R39, R6, R39, !PT ;  /* 0x0000002706277209 */ /* 0x002fca0007810000 */
[----:B------:R-:W1:Y:S02]  /*2f70*/  SHFL.BFLY PT, R6, R39, 0x1, 0x1f ;  /* 0x0c201f0027067f89 */ /* 0x000e6400000e0000 */
[----:B------:R-:W-:Y:S08]  /*2f80*/  MUFU.EX2 R42, R42 ;  /* 0x0000002a002a7308 */ /* 0x000ff00000000800 */
[----:B------:R-:W2:Y:S01]  /*2f90*/  MUFU.EX2 R43, R43 ;  /* 0x0000002b002b7308 */ /* 0x000ea20000000800 */
[----:B0-----:R-:W-:-:S07]  /*2fa0*/  F2FP.BF16.F32.PACK_AB R163, R41, R40 ;  /* 0x0000002829a3723e */ /* 0x001fce00000010ff */
[----:B------:R-:W-:Y:S01]  /*2fb0*/  MUFU.EX2 R46, R46 ;  /* 0x0000002e002e7308 */ /* 0x000fe20000000800 */
[----:B-1----:R-:W-:-:S07]  /*2fc0*/  FMNMX.FTZ R6, R39, R6, !PT ;  /* 0x0000000627067209 */ /* 0x002fce0007810000 */
[----:B------:R-:W0:Y:S01]  /*2fd0*/  MUFU.EX2 R47, R47 ;  /* 0x0000002f002f7308 */ /* 0x000e220000000800 */
[----:B--2---:R-:W-:Y:S02]  /*2fe0*/  F2FP.BF16.F32.PACK_AB R165, R43, R42 ;  /* 0x0000002a2ba5723e */ /* 0x004fe400000010ff */
[C---:B------:R-:W-:Y:S01]  /*2ff0*/  FSETP.NEU.FTZ.AND P1, PT, R6.reuse, -INF , PT ;  /* 0xff8000000600780b */ /* 0x040fe20003f3d000 */
[----:B------:R-:W-:-:S04]  /*3000*/  FMUL.FTZ R38, R6, UR10 ;  /* 0x0000000a06267c20 */ /* 0x000fc80008410000 */
[----:B------:R-:W-:Y:S01]  /*3010*/  MUFU.EX2 R50, R50 ;  /* 0x0000003200327308 */ /* 0x000fe20000000800 */
        /* <DEDUP_REMOVED lines=27> */
[----:B------:R-:W-:Y:S01]  /*31d0*/  FFMA.FTZ R37, R37, UR10, -R38 ;  /* 0x0000000a25257c23 */ /* 0x000fe20008010826 */
[----:B0-----:R-:W-:-:S03]  /*31e0*/  F2FP.BF16.F32.PACK_AB R167, R47, R46 ;  /* 0x0000002e2fa7723e */ /* 0x001fc600000010ff */
[----:B------:R-:W0:Y:S01]  /*31f0*/  MUFU.EX2 R11, R11 ;  /* 0x0000000b000b7308 */ /* 0x000e220000000800 */
[----:B-1----:R-:W-:Y:S01]  /*3200*/  FADD.FTZ R39, R4, R9 ;  /* 0x0000000904277221 */ /* 0x002fe20000010000 */
[----:B------:R-:W-:-:S06]  /*3210*/  F2FP.BF16.F32.PACK_AB R152, R9, R4 ;  /* 0x000000040998723e */ /* 0x000fcc00000010ff */
[----:B------:R-:W1:Y:S01]  /*3220*/  MUFU.EX2 R12, R12 ;  /* 0x0000000c000c7308 */ /* 0x000e620000000800 */
[----:B--2---:R-:W-:Y:S01]  /*3230*/  FADD.FTZ R66, R10, R39 ;  /* 0x000000270a427221 */ /* 0x004fe20000010000 */
[----:B------:R-:W-:Y:S01]  /*3240*/  FADD.FTZ R39, R155, R64 ;  /* 0x000000409b277221 */ /* 0x000fe20000010000 */
[----:B------:R-:W-:-:S03]  /*3250*/  F2FP.BF16.F32.PACK_AB R155, R52, R155 ;  /* 0x0000009b349b723e */ /* 0x000fc600000010ff */
[----:B------:R-:W-:Y:S02]  /*3260*/  FADD.FTZ R64, R52, R39 ;  /* 0x0000002734407221 */ /* 0x000fe40000010000 */
[----:B------:R-:W2:Y:S01]  /*3270*/  MUFU.EX2 R13, R13 ;  /* 0x0000000d000d7308 */ /* 0x000ea20000000800 */
[----:B0-----:R-:W-:Y:S01]  /*3280*/  FADD.FTZ R45, R11, R66 ;  /* 0x000000420b2d7221 */ /* 0x001fe20000010000 */
[----:B------:R-:W-:Y:S01]  /*3290*/  FADD.FTZ R39, R157, R64 ;  /* 0x000000409d277221 */ /* 0x000fe20000010000 */
[----:B------:R-:W-:Y:S02]  /*32a0*/  F2FP.BF16.F32.PACK_AB R154, R11, R10 ;  /* 0x0000000a0b9a723e */ /* 0x000fe400000010ff */
[C---:B------:R-:W-:Y:S01]  /*32b0*/  F2FP.BF16.F32.PACK_AB R157, R56.reuse, R157 ;  /* 0x0000009d389d723e */ /* 0x040fe200000010ff */
[----:B------:R-:W-:Y:S02]  /*32c0*/  FADD.FTZ R64, R56, R39 ;  /* 0x0000002738407221 */ /* 0x000fe40000010000 */
[----:B------:R-:W0:Y:S01]  /*32d0*/  MUFU.EX2 R14, R14 ;  /* 0x0000000e000e7308 */ /* 0x000e220000000800 */
[----:B-1----:R-:W-:Y:S01]  /*32e0*/  FADD.FTZ R66, R12, R45 ;  /* 0x0000002d0c427221 */ /* 0x002fe20000010000 */
[----:B------:R-:W-:-:S04]  /*32f0*/  FADD.FTZ R39, R53, R64 ;  /* 0x0000004035277221 */ /* 0x000fc80000010000 */
[----:B------:R-:W-:Y:S02]  /*3300*/  FADD.FTZ R64, R60, R39 ;  /* 0x000000273c407221 */ /* 0x000fe40000010000 */
[----:B------:R-:W1:Y:S01]  /*3310*/  MUFU.EX2 R15, R15 ;  /* 0x0000000f000f7308 */ /* 0x000e620000000800 */
[----:B--2---:R-:W-:Y:S01]  /*3320*/  FADD.FTZ R45, R13, R66 ;  /* 0x000000420d2d7221 */ /* 0x004fe20000010000 */
[----:B------:R-:W-:Y:S01]  /*3330*/  FADD.FTZ R39, R161, R64 ;  /* 0x00000040a1277221 */ /* 0x000fe20000010000 */
[C---:B------:R-:W-:Y:S02]  /*3340*/  F2FP.BF16.F32.PACK_AB R161, R44.reuse, R161 ;  /* 0x000000a12ca1723e */ /* 0x040fe400000010ff */
[----:B------:R-:W-:Y:S01]  /*3350*/  F2FP.BF16.F32.PACK_AB R156, R13, R12 ;  /* 0x0000000c0d9c723e */ /* 0x000fe200000010ff */
[----:B------:R-:W-:Y:S02]  /*3360*/  FADD.FTZ R39, R44, R39 ;  /* 0x000000272c277221 */ /* 0x000fe40000010000 */
[----:B------:R-:W2:Y:S01]  /*3370*/  MUFU.EX2 R20, R20 ;  /* 0x0000001400147308 */ /* 0x000ea20000000800 */
[----:B0-----:R-:W-:Y:S01]  /*3380*/  FADD.FTZ R66, R14, R45 ;  /* 0x0000002d0e427221 */ /* 0x001fe20000010000 */
[----:B------:R-:W-:-:S06]  /*3390*/  FADD.FTZ R48, R40, R39 ;  /* 0x0000002728307221 */ /* 0x000fcc0000010000 */
        /* <DEDUP_REMOVED lines=9> */
[----:B-1----:R-:W-:Y:S01]  /*3430*/  FADD.FTZ R38, R24, R45 ;  /* 0x0000002d18267221 */ /* 0x002fe20000010000 */
[----:B------:R-:W-:-:S04]  /*3440*/  FADD.FTZ R45, R41, R48 ;  /* 0x00000030292d7221 */ /* 0x000fc80000010000 */
[----:B------:R-:W-:Y:S02]  /*3450*/  FADD.FTZ R10, R42, R45 ;  /* 0x0000002d2a0a7221 */ /* 0x000fe40000010000 */
[----:B------:R-:W1:Y:S01]  /*3460*/  MUFU.EX2 R27, R27 ;  /* 0x0000001b001b7308 */ /* 0x000e620000000800 */
[----:B--2---:R-:W-:Y:S01]  /*3470*/  FADD.FTZ R39, R25, R38 ;  /* 0x0000002619277221 */ /* 0x004fe20000010000 */
[----:B------:R-:W-:Y:S01]  /*3480*/  FADD.FTZ R11, R43, R10 ;  /* 0x0000000a2b0b7221 */ /* 0x000fe20000010000 */
[----:B------:R-:W-:-:S03]  /*3490*/  F2FP.BF16.F32.PACK_AB R162, R25, R24 ;  /* 0x0000001819a2723e */ /* 0x000fc600000010ff */
[----:B------:R-:W-:Y:S02]  /*34a0*/  FADD.FTZ R10, R46, R11 ;  /* 0x0000000b2e0a7221 */ /* 0x000fe40000010000 */
[----:B------:R-:W2:Y:S01]  /*34b0*/  MUFU.EX2 R28, R28 ;  /* 0x0000001c001c7308 */ /* 0x000ea20000000800 */
[----:B0-----:R-:W-:Y:S01]  /*34c0*/  FADD.FTZ R4, R26, R39 ;  /* 0x000000271a047221 */ /* 0x001fe20000010000 */
[----:B------:R-:W-:-:S04]  /*34d0*/  FADD.FTZ R11, R47, R10 ;  /* 0x0000000a2f0b7221 */ /* 0x000fc80000010000 */
[----:B------:R-:W-:Y:S02]  /*34e0*/  FADD.FTZ R10, R50, R11 ;  /* 0x0000000b320a7221 */ /* 0x000fe40000010000 */
        /* <DEDUP_REMOVED lines=38> */
[----:B------:R2:W0:Y:S01]  /*3750*/  MUFU.EX2 R175, R3 ;  /* 0x0000000300af7308 */ /* 0x0004220000000800 */
[----:B-1----:R-:W-:Y:S01]  /*3760*/  FADD.FTZ R10, R62, R11 ;  /* 0x0000000b3e0a7221 */ /* 0x002fe20000010000 */
[C---:B--2---:R-:W-:Y:S01]  /*3770*/  FADD.FTZ R3, R37.reuse, R4 ;  /* 0x0000000425037221 */ /* 0x044fe20000010000 */
[----:B------:R-:W-:Y:S02]  /*3780*/  F2FP.BF16.F32.PACK_AB R174, R37, R36 ;  /* 0x0000002425ae723e */ /* 0x000fe400000010ff */
[C---:B0-----:R-:W-:Y:S01]  /*3790*/  FADD.FTZ R4, R175.reuse, R10 ;  /* 0x0000000aaf047221 */ /* 0x041fe20000010000 */
[----:B------:R-:W-:Y:S01]  /*37a0*/  F2FP.BF16.F32.PACK_AB R175, R175, R62 ;  /* 0x0000003eafaf723e */ /* 0x000fe200000010ff */
[----:B------:R-:W-:Y:S06]  /*37b0*/  @!P0 BRA `(.L_x_4439) ;  /* 0x0000000000048947 */ /* 0x000fec0003800000 */
[----:B------:R-:W-:Y:S01]  /*37c0*/  BPT.TRAP 0x1 ;  /* 0x000000040000795c */ /* 0x000fe20000300000 */
.L_x_4439:
[----:B------:R0:W1:Y:S01]  /*37d0*/  SYNCS.PHASECHK.TRANS64.TRYWAIT P1, [UR22+0x22850], R8 ;  /* 0x02285008ff0075a7 */ /* 0x0000620008020156 */
[----:B------:R-:W-:Y:S05]  /*37e0*/  @!P0 BRA `(.L_x_4440) ;  /* 0x0000000000048947 */ /* 0x000fea0003800000 */
[----:B------:R-:W-:Y:S01]  /*37f0*/  BPT.TRAP 0x1 ;  /* 0x000000040000795c */ /* 0x000fe20000300000 */
.L_x_4440:
[----:B-1----:R-:W-:Y:S05]  /*3800*/  @P1 BRA `(.L_x_4441) ;  /* 0x0000000000081947 */ /* 0x002fea0003800000 */
[----:B------:R-:W1:Y:S02]  /*3810*/  SYNCS.PHASECHK.TRANS64.TRYWAIT P1, [UR22+0x22850], R8 ;  /* 0x02285008ff0075a7 */ /* 0x000e640008020156 */
[----:B-1----:R-:W-:Y:S05]  /*3820*/  @!P1 BRA `(.L_x_4442) ;  /* 0x000000c400549947 */ /* 0x002fea0003800000 */
.L_x_4441:
        /* <DEDUP_REMOVED lines=43> */
.L_x_4443:
[----:B------:R-:W-:Y:S01]  /*3ae0*/  UISETP.NE.AND UP0, UPT, UR46, URZ, UPT ;  /* 0x0000003f2e00728c */ /* 0x000fe2000bf05270 */
[----:B------:R-:W2:Y:S01]  /*3af0*/  S2UR UR18, SR_CgaCtaId ;  /* 0x00000000001279c3 */ /* 0x000ea20000008800 */
[----:B------:R-:W-:Y:S01]  /*3b00*/  UMOV UR15, UR43 ;  /* 0x0000002b000f7c82 */ /* 0x000fe20008000000 */
[----:B------:R-:W-:Y:S02]  /*3b10*/  UIMAD UR11, UR42, UR11, -UR14 ;  /* 0x0000000b2a0b72a4 */ /* 0x000fe4000f8e0a0e */
[----:B------:R-:W-:Y:S02]  /*3b20*/  UIADD3 UR22, UR22, 0x22860, URZ ;  /* 0x0002286016167890 */ /* 0x000fe4000fffe03f */
[----:B------:R-:W-:-:S04]  /*3b30*/  UIADD3 UR23, UR40, -0x2, URZ ;  /* 0xfffffffe28177890 */ /* 0x000fc8000fffe03f */
[----:B------:R-:W-:Y:S01]  /*3b40*/  @UP0 ULDC UR6, c[0x0][0x44c] ;  /* 0x0001130000060ab9 */ /* 0x000fe20000000800 */
[----:B------:R-:W-:Y:S01]  /*3b50*/  @UP0 ULDC UR19, c[0x0][0x450] ;  /* 0x0001140000130ab9 */ /* 0x000fe20000000800 */
[----:B------:R-:W-:-:S04]  /*3b60*/  UIMAD.WIDE.U32 UR6, UR43, UR6, URZ ;  /* 0x000000062b0672a5 */ /* 0x000fc8000f8e003f */
[----:B------:R-:W-:-:S04]  /*3b70*/  @UP0 USHF.R.U32.HI UR15, URZ, UR19, UR7 ;  /* 0x000000133f0f0299 */ /* 0x000fc80008011607 */
[----:B------:R-:W-:-:S04]  /*3b80*/  UIADD3 UR6, UR11, UR15, URZ ;  /* 0x0000000f0b067290 */ /* 0x000fc8000fffe03f */
[----:B------:R-:W-:Y:S02]  /*3b90*/  UIMAD.WIDE UR6, UR6, 0x2aaaaaab, URZ ;  /* 0x2aaaaaab060678a5 */ /* 0x000fe4000f8e023f */
[----:B--2---:R-:W-:Y:S02]  /*3ba0*/  UPRMT UR22, UR18, 0x654, UR22 ;  /* 0x0000065412167896 */ /* 0x004fe40008000016 */
[----:B------:R-:W-:-:S04]  /*3bb0*/  USHF.R.U32.HI UR6, URZ, 0x1f, UR7 ;  /* 0x0000001f3f067899 */ /* 0x000fc80008011607 */
[----:B------:R-:W-:-:S03]  /*3bc0*/  ULEA.HI.SX32 UR6, UR7, UR6, 0x1c ;  /* 0x0000000607067291 */ /* 0x000fc6000f8fe23f */
[----:B------:R-:W-:Y:S01]  /*3bd0*/  SYNCS.ARRIVE.TRANS64.RED.A1T0 RZ, [UR22], RZ ;  /* 0x000000ffffff79a7 */ /* 0x000fe20008100416 */
[----:B------:R-:W-:-:S04]  /*3be0*/  UISETP.LT.AND UP0, UPT, URZ, UR6, UPT ;  /* 0x000000063f00728c */ /* 0x000fc8000bf01270 */
[----:B------:R-:W-:-:S04]  /*3bf0*/  USEL UR22, URZ, UR6, !UP0 ;  /* 0x000000063f167287 */ /* 0x000fc8000c000000 */
[----:B------:R-:W-:-:S06]  /*3c00*/  UISETP.GE.AND UP0, UPT, UR23, UR22, UPT ;  /* 0x000000161700728c */ /* 0x000fcc000bf06270 */
[----:B------:R-:W-:-:S13]  /*3c10*/  PLOP3.LUT P1, PT, PT, PT, UP0, 0x80, 0x0 ;  /* 0x000000000000781c */ /* 0x000fda0003f2f008 */
[----:B------:R-:W-:Y:S05]  /*3c20*/  @!P1 BRA `(.L_x_4444) ;  /* 0x0000002800bc9947 */ /* 0x000fea0003800000 */
[----:B-1----:R-:W-:Y:S01]  /*3c30*/  IMAD.MOV.U32 R9, RZ, RZ, R5 ;  /* 0x000000ffff097224 */ /* 0x002fe200078e0005 */
[----:B0-----:R-:W-:Y:S01]  /*3c40*/  MOV R8, R6 ;  /* 0x0000000600087202 */ /* 0x001fe20000000f00 */
[----:B------:R-:W-:Y:S01]  /*3c50*/  ULDC UR27, c[0x0][0x288] ;  /* 0x0000a200001b7ab9 */ /* 0x000fe20000000800 */
[----:B------:R-:W-:Y:S01]  /*3c60*/  ULDC UR28, c[0x0][0x9d8] ;  /* 0x00027600001c7ab9 */ /* 0x000fe20000000800 */
[----:B------:R-:W-:-:S05]  /*3c70*/  ULDC UR24, c[0x0][0x988] ;  /* 0x0002620000187ab9 */ /* 0x000fca0000000800 */
.L_x_4455:
[----:B------:R-:W-:-:S04]  /*3c80*/  UIADD3 UR36, UR36, 0x1, URZ ;  /* 0x0000000124247890 */ /* 0x000fc8000fffe03f */
[----:B------:R-:W-:-:S04]  /*3c90*/  UISETP.NE.AND UP0, UPT, UR36, 0x2, UPT ;  /* 0x000000022400788c */ /* 0x000fc8000bf05270 */
[----:B------:R-:W-:Y:S02]  /*3ca0*/  USEL UR6, URZ, 0x1, UP0 ;  /* 0x000000013f067887 */ /* 0x000fe40008000000 */
[----:B------:R-:W-:Y:S02]  /*3cb0*/  USEL UR36, UR36, URZ, UP0 ;  /* 0x0000003f24247287 */ /* 0x000fe40008000000 */
[----:B------:R-:W-:Y:S01]  /*3cc0*/  ULOP3.LUT UR37, UR37, UR6, URZ, 0x3c, !UPT ;  /* 0x0000000625257292 */ /* 0x000fe2000f8e3c3f */
[----:B01----:R-:W-:Y:S11]  /*3cd0*/  @!P0 BRA `(.L_x_4445) ;  /* 0x0000000000048947 */ /* 0x003ff60003800000 */
[----:B------:R-:W-:Y:S01]  /*3ce0*/  BPT.TRAP 0x1 ;  /* 0x000000040000795c */ /* 0x000fe20000300000 */
.L_x_4445:
        /* <DEDUP_REMOVED lines=9> */
.L_x_4446:
[----:B-1----:R-:W-:Y:S05]  /*3d80*/  @P1 BRA `(.L_x_4447) ;  /* 0x0000000000081947 */ /* 0x002fea0003800000 */
[----:B------:R-:W1:Y:S02]  /*3d90*/  SYNCS.PHASECHK.TRANS64.TRYWAIT P1, [UR26+0x22830], R7 ;  /* 0x02283007ff0075a7 */ /* 0x000e64000802015a */
[----:B-1----:R-:W-:Y:S05]  /*3da0*/  @!P1 BRA `(.L_x_4448) ;  /* 0x000000c0000c9947 */ /* 0x002fea0003800000 */
.L_x_4447:
        /* <DEDUP_REMOVED lines=26> */
.L_x_4449:
[----:B------:R-:W-:Y:S01]  /*3f50*/  UISETP.NE.AND UP0, UPT, UR46, URZ, UPT ;  /* 0x0000003f2e00728c */ /* 0x000fe2000bf05270 */
[----:B------:R-:W-:Y:S02]  /*3f60*/  VIADD R5, R16, UR43 ;  /* 0x0000002b10057c36 */ /* 0x000fe40008000000 */
[----:B------:R-:W-:Y:S01]  /*3f70*/  FMUL.FTZ R14, R161, UR28 ;  /* 0x0000001ca10e7c20 */ /* 0x000fe20008410000 */
[----:B------:R-:W-:Y:S01]  /*3f80*/  FMUL.FTZ R6, R152, UR28 ;  /* 0x0000001c98067c20 */ /* 0x000fe20008410000 */
[----:B------:R-:W-:Y:S01]  /*3f90*/  FMUL.FTZ R152, R169, UR28 ;  /* 0x0000001ca9987c20 */ /* 0x000fe20008410000 */
[----:B------:R-:W-:Y:S01]  /*3fa0*/  FMUL.FTZ R13, R160, UR28 ;  /* 0x0000001ca00d7c20 */ /* 0x000fe20008410000 */
[----:B------:R-:W-:Y:S01]  /*3fb0*/  PLOP3.LUT P1, PT, PT, PT, UP0, 0x80, 0x0 ;  /* 0x000000000000781c */ /* 0x000fe20003f2f008 */
[----:B------:R-:W2:Y:S01]  /*3fc0*/  LDC R169, c[0x0][0x2f0] ;  /* 0x0000bc00ffa97b82 */ /* 0x000ea20000000800 */
[----:B------:R-:W-:Y:S01]  /*3fd0*/  PLOP3.LUT P2, PT, PT, PT, UP0, 0x80, 0x0 ;  /* 0x000000000000781c */ /* 0x000fe20003f4f008 */
[----:B------:R-:W-:Y:S01]  /*3fe0*/  FMUL.FTZ R160, R167, UR28 ;  /* 0x0000001ca7a07c20 */ /* 0x000fe20008410000 */
[----:B------:R-:W-:Y:S01]  /*3ff0*/  FMUL.FTZ R154, R154, UR28 ;  /* 0x0000001c9a9a7c20 */ /* 0x000fe20008410000 */
[----:B------:R-:W-:Y:S01]  /*4000*/  @UP0 ULDC UR6, c[0x0][0x44c] ;  /* 0x0001130000060ab9 */ /* 0x000fe20000000800 */
[----:B------:R-:W-:-:S02]  /*4010*/  IMAD.MOV.U32 R200, RZ, RZ, -0x2 ;  /* 0xfffffffeffc87424 */ /* 0x000fc400078e00ff */
[----:B------:R-:W-:Y:S01]  /*4020*/  FMUL.FTZ R10, R153, UR28 ;  /* 0x0000001c990a7c20 */ /* 0x000fe20008410000 */
[----:B------:R-:W-:Y:S01]  /*4030*/  FMUL.FTZ R153, R155, UR28 ;  /* 0x0000001c9b997c20 */ /* 0x000fe20008410000 */
[----:B------:R-:W-:Y:S01]  /*4040*/  FMUL.FTZ R155, R158, UR28 ;  /* 0x0000001c9e9b7c20 */ /* 0x000fe20008410000 */
[----:B------:R-:W3:Y:S01]  /*4050*/  MUFU.TANH R154, R154 ;  /* 0x0000009a009a7308 */ /* 0x000ee20000002400 */
[----:B------:R-:W-:Y:S01]  /*4060*/  FMUL.FTZ R11, R156, UR28 ;  /* 0x0000001c9c0b7c20 */ /* 0x000fe20008410000 */
[----:B------:R-:W-:Y:S01]  /*4070*/  FMUL.FTZ R156, R159, UR28 ;  /* 0x0000001c9f9c7c20 */ /* 0x000fe20008410000 */
[----:B------:R-:W-:Y:S01]  /*4080*/  @P1 IMAD.HI.U32 R161, R5, UR6, RZ ;  /* 0x0000000605a11c27 */ /* 0x000fe2000f8e00ff */
[----:B------:R-:W-:-:S03]  /*4090*/  @UP0 ULDC UR6, c[0x0][0x450] ;  /* 0x0001140000060ab9 */ /* 0x000fc60000000800 */
[----:B------:R-:W-:Y:S01]  /*40a0*/  FMUL.FTZ R20, R165, UR28 ;  /* 0x0000001ca5147c20 */ /* 0x000fe20008410000 */
[----:B------:R-:W-:Y:S01]  /*40b0*/  FMUL.FTZ R165, R178, UR28 ;  /* 0x0000001cb2a57c20 */ /* 0x000fe20008410000 */
[----:B------:R-:W-:Y:S01]  /*40c0*/  FMUL.FTZ R158, R162, UR28 ;  /* 0x0000001ca29e7c20 */ /* 0x000fe20008410000 */
[----:B------:R-:W-:Y:S01]  /*40d0*/  @P2 SHF.R.U32.HI R5, RZ, UR6, R161 ;  /* 0x00000006ff052c19 */ /* 0x000fe200080116a1 */
[----:B------:R-:W-:Y:S01]  /*40e0*/  UMOV UR6, 0x1 ;  /* 0x0000000100067882 */ /* 0x000fe20000000000 */
[----:B------:R-:W4:Y:S01]  /*40f0*/  MUFU.TANH R153, R153 ;  /* 0x0000009900997308 */ /* 0x000f220000002400 */
[----:B------:R-:W-:Y:S01]  /*4100*/  UIMAD UR6, UR23, -0x60, UR6 ;  /* 0xffffffa0170678a4 */ /* 0x000fe2000f8e0206 */
[----:B------:R-:W-:Y:S01]  /*4110*/  FMUL.FTZ R12, R157, UR28 ;  /* 0x0000001c9d0c7c20 */ /* 0x000fe20008410000 */
[----:B------:R-:W5:Y:S01]  /*4120*/  SHFL.IDX PT, R167, R5, 0x1, 0x1c1f ;  /* 0x003c1f0005a77f89 */ /* 0x000f6200000e0000 */
[----:B------:R-:W-:Y:S01]  /*4130*/  FMUL.FTZ R157, R163, UR28 ;  /* 0x0000001ca39d7c20 */ /* 0x000fe20008410000 */
[----:B------:R-:W-:Y:S01]  /*4140*/  FMUL.FTZ R159, R166, UR28 ;  /* 0x0000001ca69f7c20 */ /* 0x000fe20008410000 */
[----:B------:R-:W-:Y:S01]  /*4150*/  FMUL.FTZ R162, R170, UR28 ;  /* 0x0000001caaa27c20 */ /* 0x000fe20008410000 */
[----:B------:R-:W-:Y:S01]  /*4160*/  IMAD R200, R17, R200, UR6 ;  /* 0x0000000611c87e24 */ /* 0x000fe2000f8e02c8 */
[----:B------:R-:W0:Y:S01]  /*4170*/  MUFU.TANH R155, R155 ;  /* 0x0000009b009b7308 */ /* 0x000e220000002400 */
[----:B------:R-:W-:Y:S01]  /*4180*/  FMUL.FTZ R161, R171, UR28 ;  /* 0x0000001caba17c20 */ /* 0x000fe20008410000 */
[----:B------:R-:W-:Y:S01]  /*4190*/  FMUL.FTZ R163, R174, UR28 ;  /* 0x0000001caea37c20 */ /* 0x000fe20008410000 */
[----:B--2---:R-:W-:-:S02]  /*41a0*/  IMAD R200, R169, UR42, R200 ;  /* 0x0000002aa9c87c24 */ /* 0x004fc4000f8e02c8 */
        /* <DEDUP_REMOVED lines=13> */
[----:B------:R-:W1:Y:S01]  /*4280*/  SHFL.IDX PT, R5, R5, RZ, 0x1c1f ;  /* 0x001c1fff05057589 */ /* 0x000e6200000e0000 */
[----:B------:R-:W-:Y:S01]  /*4290*/  FMUL.FTZ R183, R180, UR28 ;  /* 0x0000001cb4b77c20 */ /* 0x000fe20008410000 */
[----:B-----5:R-:W-:Y:S01]  /*42a0*/  IADD3 R178, R167, -UR27, R200 ;  /* 0x8000001ba7b27c10 */ /* 0x020fe2000fffe0c8 */
[----:B------:R-:W-:Y:S01]  /*42b0*/  FMUL.FTZ R167, R182, UR28 ;  /* 0x0000001cb6a77c20 */ /* 0x000fe20008410000 */
[----:B------:R-:W-:Y:S01]  /*42c0*/  FMUL.FTZ R180, R188, UR28 ;  /* 0x0000001cbcb47c20 */ /* 0x000fe20008410000 */
[----:B------:R-:W-:Y:S01]  /*42d0*/  FMUL.FTZ R196, R196, UR28 ;  /* 0x0000001cc4c47c20 */ /* 0x000fe20008410000 */
[C---:B------:R-:W-:Y:S01]  /*42e0*/  ISETP.GT.AND P1, PT, R178.reuse, RZ, PT ;  /* 0x000000ffb200720c */ /* 0x040fe20003f24270 */
[----:B------:R-:W5:Y:S01]  /*42f0*/  MUFU.TANH R157, R157 ;  /* 0x0000009d009d7308 */ /* 0x000f620000002400 */
[----:B------:R-:W-:Y:S01]  /*4300*/  ISETP.GT.AND P2, PT, R178, 0x1, PT ;  /* 0x00000001b200780c */ /* 0x000fe20003f44270 */
[----:B------:R-:W-:Y:S01]  /*4310*/  UMOV UR10, UR24 ;  /* 0x00000018000a7c82 */ /* 0x000fe20008000000 */
[----:B---3--:R-:W-:Y:S01]  /*4320*/  FSEL R154, R154, -INF , P1 ;  /* 0xff8000009a9a7808 */ /* 0x008fe20000800000 */
[----:B------:R-:W-:Y:S01]  /*4330*/  FMUL.FTZ R186, R192, UR28 ;  /* 0x0000001cc0ba7c20 */ /* 0x000fe20008410000 */
[----:B------:R-:W-:Y:S01]  /*4340*/  ISETP.GT.AND P1, PT, R178, 0x8, PT ;  /* 0x00000008b200780c */ /* 0x000fe20003f24270 */
[----:B------:R-:W-:Y:S01]  /*4350*/  FMUL.FTZ R192, R197, UR28 ;  /* 0x0000001cc5c07c20 */ /* 0x000fe20008410000 */
[----:B----4-:R-:W-:Y:S01]  /*4360*/  FSEL R153, R153, -INF , P2 ;  /* 0xff80000099997808 */ /* 0x010fe20001000000 */
[----:B------:R-:W3:Y:S01]  /*4370*/  MUFU.TANH R159, R159 ;  /* 0x0000009f009f7308 */ /* 0x000ee20000002400 */
[----:B------:R-:W-:Y:S01]  /*4380*/  FMNMX.FTZ R170, R154, R9, !PT ;  /* 0x000000099aaa7209 */ /* 0x000fe20007810000 */
[----:B------:R-:W-:Y:S01]  /*4390*/  UIADD3 UR6, UR26, 0x22840, URZ ;  /* 0x000228401a067890 */ /* 0x000fe2000fffe03f */
[----:B------:R-:W-:-:S02]  /*43a0*/  ISETP.GT.AND P2, PT, R178, 0x9, PT ;  /* 0x00000009b200780c */ /* 0x000fc40003f44270 */
[----:B0-----:R-:W-:Y:S01]  /*43b0*/  FSEL R155, R155, -INF , P1 ;  /* 0xff8000009b9b7808 */ /* 0x001fe20000800000 */
[----:B------:R-:W-:Y:S01]  /*43c0*/  UPRMT UR6, UR25, 0x654, UR6 ;  /* 0x0000065419067896 */ /* 0x000fe20008000006 */
[----:B------:R-:W-:Y:S01]  /*43d0*/  FMNMX.FTZ R170, R153, R170, !PT ;  /* 0x000000aa99aa7209 */ /* 0x000fe20007810000 */
[----:B------:R-:W0:Y:S01]  /*43e0*/  MUFU.TANH R160, R160 ;  /* 0x000000a000a07308 */ /* 0x000e220000002400 */
[----:B------:R-:W-:Y:S02]  /*43f0*/  ISETP.GT.AND P1, PT, R178, 0x10, PT ;  /* 0x00000010b200780c */ /* 0x000fe40003f24270 */
[----:B--2---:R-:W-:Y:S02]  /*4400*/  FSEL R156, R156, -INF , P2 ;  /* 0xff8000009c9c7808 */ /* 0x004fe40001000000 */
[----:B------:R-:W-:Y:S01]  /*4410*/  FMNMX.FTZ R171, R155, R170, !PT ;  /* 0x000000aa9bab7209 */ /* 0x000fe20007810000 */
[----:B------:R-:W-:Y:S01]  /*4420*/  FMUL.FTZ R170, R187, UR28 ;  /* 0x0000001cbbaa7c20 */ /* 0x000fe20008410000 */
[----:B------:R-:W-:Y:S01]  /*4430*/  ISETP.GT.AND P2, PT, R178, 0x11, PT ;  /* 0x00000011b200780c */ /* 0x000fe20003f44270 */
[----:B------:R-:W2:Y:S01]  /*4440*/  MUFU.TANH R162, R162 ;  /* 0x000000a200a27308 */ /* 0x000ea20000002400 */
[----:B-1----:R-:W-:Y:S01]  /*4450*/  FSEL R158, R158, -INF , P1 ;  /* 0xff8000009e9e7808 */ /* 0x002fe20000800000 */
[----:B------:R-:W-:Y:S01]  /*4460*/  SYNCS.ARRIVE.TRANS64.RED.A1T0 RZ, [UR6], RZ ;  /* 0x000000ffffff79a7 */ /* 0x000fe20008100406 */
[----:B------:R-:W-:-:S02]  /*4470*/  FMNMX.FTZ R171, R156, R171, !PT ;  /* 0x000000ab9cab7209 */ /* 0x000fc40007810000 */
[----:B------:R-:W-:Y:S02]  /*4480*/  ISETP.GT.AND P1, PT, R178, 0x18, PT ;  /* 0x00000018b200780c */ /* 0x000fe40003f24270 */
[----:B-----5:R-:W-:Y:S01]  /*4490*/  FSEL R157, R157, -INF , P2 ;  /* 0xff8000009d9d7808 */ /* 0x020fe20001000000 */
[----:B------:R-:W1:Y:S01]  /*44a0*/  MUFU.TANH R161, R161 ;  /* 0x000000a100a17308 */ /* 0x000e620000002400 */
[----:B------:R-:W-:Y:S02]  /*44b0*/  FMNMX.FTZ R174, R158, R171, !PT ;  /* 0x000000ab9eae7209 */ /* 0x000fe40007810000 */
[C---:B------:R-:W-:Y:S02]  /*44c0*/  ISETP.GT.AND P2, PT, R178.reuse, 0x19, PT ;  /* 0x00000019b200780c */ /* 0x040fe40003f44270 */
[----:B---3--:R-:W-:Y:S02]  /*44d0*/  FSEL R159, R159, -INF , P1 ;  /* 0xff8000009f9f7808 */ /* 0x008fe40000800000 */
[----:B------:R-:W-:Y:S01]  /*44e0*/  FMNMX.FTZ R174, R157, R174, !PT ;  /* 0x000000ae9dae7209 */ /* 0x000fe20007810000 */
[----:B------:R-:W3:Y:S01]  /*44f0*/  MUFU.TANH R163, R163 ;  /* 0x000000a300a37308 */ /* 0x000ee20000002400 */
[----:B------:R-:W-:-:S02]  /*4500*/  ISETP.GT.AND P1, PT, R178, 0x20, PT ;  /* 0x00000020b200780c */ /* 0x000fc40003f24270 */
[----:B0-----:R-:W-:Y:S02]  /*4510*/  FSEL R160, R160, -INF , P2 ;  /* 0xff800000a0a07808 */ /* 0x001fe40001000000 */
[----:B------:R-:W-:Y:S01]  /*4520*/  FMNMX.FTZ R171, R159, R174, !PT ;  /* 0x000000ae9fab7209 */ /* 0x000fe20007810000 */
[----:B------:R-:W-:Y:S01]  /*4530*/  FMUL.FTZ R174, R190, UR28 ;  /* 0x0000001cbeae7c20 */ /* 0x000fe20008410000 */
[----:B------:R-:W-:Y:S01]  /*4540*/  ISETP.GT.AND P2, PT, R178, 0x21, PT ;  /* 0x00000021b200780c */ /* 0x000fe20003f44270 */
[----:B------:R-:W0:Y:S01]  /*4550*/  MUFU.TANH R164, R164 ;  /* 0x000000a400a47308 */ /* 0x000e220000002400 */
[----:B--2---:R-:W-:Y:S01]  /*4560*/  FSEL R162, R162, -INF , P1 ;  /* 0xff800000a2a27808 */ /* 0x004fe20000800000 */
[----:B------:R-:W-:Y:S01]  /*4570*/  FMUL.FTZ R190, R173, UR28 ;  /* 0x0000001cadbe7c20 */ /* 0x000fe20008410000 */
[----:B------:R-:W-:Y:S02]  /*4580*/  FMNMX.FTZ R171, R160, R171, !PT ;  /* 0x000000aba0ab7209 */ /* 0x000fe40007810000 */
[----:B------:R-:W-:-:S02]  /*4590*/  ISETP.GT.AND P1, PT, R178, 0x28, PT ;  /* 0x00000028b200780c */ /* 0x000fc40003f24270 */
[----:B-1----:R-:W-:Y:S01]  /*45a0*/  FSEL R161, R161, -INF , P2 ;  /* 0xff800000a1a17808 */ /* 0x002fe20001000000 */
[----:B------:R-:W1:Y:S01]  /*45b0*/  MUFU.TANH R165, R165 ;  /* 0x000000a500a57308 */ /* 0x000e620000002400 */
[----:B------:R-:W-:Y:S02]  /*45c0*/  FMNMX.FTZ R182, R162, R171, !PT ;  /* 0x000000aba2b67209 */ /* 0x000fe40007810000 */
[C---:B------:R-:W-:Y:S02]  /*45d0*/  ISETP.GT.AND P2, PT, R178.reuse, 0x29, PT ;  /* 0x00000029b200780c */ /* 0x040fe40003f44270 */
[----:B---3--:R-:W-:Y:S02]  /*45e0*/  FSEL R163, R163, -INF , P1 ;  /* 0xff800000a3a37808 */ /* 0x008fe40000800000 */
[----:B------:R-:W-:Y:S01]  /*45f0*/  FMNMX.FTZ R182, R161, R182, !PT ;  /* 0x000000b6a1b67209 */ /* 0x000fe20007810000 */
[----:B------:R-:W2:Y:S01]  /*4600*/  MUFU.TANH R166, R166 ;  /* 0x000000a600a67308 */ /* 0x000ea20000002400 */
[----:B------:R-:W-:-:S02]  /*4610*/  ISETP.GT.AND P1, PT, R178, 0x30, PT ;  /* 0x00000030b200780c */ /* 0x000fc40003f24270 */
[----:B0-----:R-:W-:Y:S02]  /*4620*/  FSEL R164, R164, -INF , P2 ;  /* 0xff800000a4a47808 */ /* 0x001fe40001000000 */
[----:B------:R-:W-:Y:S02]  /*4630*/  FMNMX.FTZ R171, R163, R182, !PT ;  /* 0x000000b6a3ab7209 */ /* 0x000fe40007810000 */
[----:B------:R-:W-:Y:S01]  /*4640*/  ISETP.GT.AND P2, PT, R178, 0x31, PT ;  /* 0x00000031b200780c */ /* 0x000fe20003f44270 */
[----:B------:R-:W0:Y:S01]  /*4650*/  MUFU.TANH R167, R167 ;  /* 0x000000a700a77308 */ /* 0x000e220000002400 */
[----:B-1----:R-:W-:Y:S02]  /*4660*/  FSEL R165, R165, -INF , P1 ;  /* 0xff800000a5a57808 */ /* 0x002fe40000800000 */
[----:B------:R-:W-:Y:S02]  /*4670*/  FMNMX.FTZ R182, R164, R171, !PT ;  /* 0x000000aba4b67209 */ /* 0x000fe40007810000 */
[----:B------:R-:W-:-:S02]  /*4680*/  ISETP.GT.AND P1, PT, R178, 0x38, PT ;  /* 0x00000038b200780c */ /* 0x000fc40003f24270 */
[----:B------:R-:W-:Y:S01]  /*4690*/  FMNMX.FTZ R171, R165, R182, !PT ;  /* 0x000000b6a5ab7209 */ /* 0x000fe20007810000 */
[----:B------:R-:W1:Y:S01]  /*46a0*/  MUFU.TANH R168, R168 ;  /* 0x000000a800a87308 */ /* 0x000e620000002400 */
[----:B--2---:R-:W-:Y:S02]  /*46b0*/  FSEL R166, R166, -INF , P2 ;  /* 0xff800000a6a67808 */ /* 0x004fe40001000000 */
[----:B------:R-:W-:Y:S02]  /*46c0*/  ISETP.GT.AND P2, PT, R178, 0x39, PT ;  /* 0x00000039b200780c */ /* 0x000fe40003f44270 */
[----:B------:R-:W-:-:S03]  /*46d0*/  FMNMX.FTZ R182, R166, R171, !PT ;  /* 0x000000aba6b67209 */ /* 0x000fc60007810000 */
[----:B------:R-:W2:Y:S01]  /*46e0*/  MUFU.TANH R169, R169 ;  /* 0x000000a900a97308 */ /* 0x000ea20000002400 */
        /* <DEDUP_REMOVED lines=8> */
[----:B--2---:R-:W-:Y:S02]  /*4770*/  FSEL R169, R169, -INF , P1 ;  /* 0xff800000a9a97808 */ /* 0x004fe40000800000 */
[----:B------:R-:W-:Y:S02]  /*4780*/  ISETP.GT.AND P1, PT, R178, 0x48, PT ;  /* 0x00000048b200780c */ /* 0x000fe40003f24270 */
[----:B------:R-:W-:-:S03]  /*4790*/  FMNMX.FTZ R171, R169, R182, !PT ;  /* 0x000000b6a9ab7209 */ /* 0x000fc60007810000 */
[----:B------:R2:W3:Y:S01]  /*47a0*/  MUFU.TANH R175, R191 ;  /* 0x000000bf00af7308 */ /* 0x0004e20000002400 */
[----:B0-----:R-:W-:Y:S02]  /*47b0*/  FSEL R170, R170, -INF , P2 ;  /* 0xff800000aaaa7808 */ /* 0x001fe40001000000 */
[----:B------:R-:W-:Y:S02]  /*47c0*/  ISETP.GT.AND P2, PT, R178, 0x49, PT ;  /* 0x00000049b200780c */ /* 0x000fe40003f44270 */
[----:B------:R-:W-:-:S03]  /*47d0*/  FMNMX.FTZ R171, R170, R171, !PT ;  /* 0x000000abaaab7209 */ /* 0x000fc60007810000 */
[----:B------:R0:W4:Y:S01]  /*47e0*/  MUFU.TANH R179, R194 ;  /* 0x000000c200b37308 */ /* 0x0001220000002400 */
[----:B-1----:R-:W-:Y:S01]  /*47f0*/  FSEL R174, R174, -INF , P1 ;  /* 0xff800000aeae7808 */ /* 0x002fe20000800000 */
[----:B--2---:R-:W-:Y:S01]  /*4800*/  FMUL.FTZ R191, R176, UR28 ;  /* 0x0000001cb0bf7c20 */ /* 0x004fe20008410000 */
[----:B------:R-:W-:Y:S02]  /*4810*/  ISETP.GT.AND P1, PT, R178, 0x50, PT ;  /* 0x00000050b200780c */ /* 0x000fe40003f24270 */
[----:B------:R-:W-:-:S03]  /*4820*/  FMNMX.FTZ R182, R174, R171, !PT ;  /* 0x000000abaeb67209 */ /* 0x000fc60007810000 */
[----:B------:R-:W1:Y:S01]  /*4830*/  MUFU.TANH R195, R195 ;  /* 0x000000c300c37308 */ /* 0x000e620000002400 */
[----:B---3--:R-:W-:Y:S01]  /*4840*/  FSEL R175, R175, -INF , P2 ;  /* 0xff800000afaf7808 */ /* 0x008fe20001000000 */
[----:B0-----:R-:W-:Y:S01]  /*4850*/  FMUL.FTZ R194, R172, UR28 ;  /* 0x0000001cacc27c20 */ /* 0x001fe20008410000 */
[----:B------:R-:W-:Y:S02]  /*4860*/  ISETP.GT.AND P2, PT, R178, 0x51, PT ;  /* 0x00000051b200780c */ /* 0x000fe40003f44270 */
[----:B------:R-:W-:-:S03]  /*4870*/  FMNMX.FTZ R182, R175, R182, !PT ;  /* 0x000000b6afb67209 */ /* 0x000fc60007810000 */
[----:B------:R-:W0:Y:S01]  /*4880*/  MUFU.TANH R198, R198 ;  /* 0x000000c600c67308 */ /* 0x000e220000002400 */
[----:B----4-:R-:W-:Y:S02]  /*4890*/  FSEL R171, R179, -INF , P1 ;  /* 0xff800000b3ab7808 */ /* 0x010fe40000800000 */
[----:B------:R-:W-:Y:S02]  /*48a0*/  ISETP.GT.AND P1, PT, R178, 0x58, PT ;  /* 0x00000058b200780c */ /* 0x000fe40003f24270 */
[----:B------:R-:W-:-:S03]  /*48b0*/  FMNMX.FTZ R179, R171, R182, !PT ;  /* 0x000000b6abb37209 */ /* 0x000fc60007810000 */
[----:B------:R-:W2:Y:S01]  /*48c0*/  MUFU.TANH R199, R199 ;  /* 0x000000c700c77308 */ /* 0x000ea20000002400 */
[----:B-1----:R-:W-:Y:S02]  /*48d0*/  FSEL R172, R195, -INF , P2 ;  /* 0xff800000c3ac7808 */ /* 0x002fe40001000000 */
[----:B------:R-:W-:Y:S02]  /*48e0*/  ISETP.GT.AND P2, PT, R178, 0x59, PT ;  /* 0x00000059b200780c */ /* 0x000fe40003f44270 */
[----:B------:R-:W-:-:S03]  /*48f0*/  FMNMX.FTZ R182, R172, R179, !PT ;  /* 0x000000b3acb67209 */ /* 0x000fc60007810000 */
[----:B------:R-:W-:Y:S01]  /*4900*/  MUFU.TANH R6, R6 ;  /* 0x0000000600067308 */ /* 0x000fe20000002400 */
[----:B0-----:R-:W-:-:S04]  /*4910*/  FSEL R173, R198, -INF , P1 ;  /* 0xff800000c6ad7808 */ /* 0x001fc80000800000 */
[----:B------:R-:W-:Y:S01]  /*4920*/  FMNMX.FTZ R179, R173, R182, !PT ;  /* 0x000000b6adb37209 */ /* 0x000fe20007810000 */
[----:B------:R-:W-:Y:S01]  /*4930*/  FMUL.FTZ R182, R177, UR28 ;  /* 0x0000001cb1b67c20 */ /* 0x000fe20008410000 */
[----:B------:R-:W-:Y:S01]  /*4940*/  FMUL.FTZ R177, R181, UR28 ;  /* 0x0000001cb5b17c20 */ /* 0x000fe20008410000 */
[----:B------:R-:W0:Y:S01]  /*4950*/  MUFU.TANH R10, R10 ;  /* 0x0000000a000a7308 */ /* 0x000e220000002400 */
[----:B--2---:R-:W-:Y:S01]  /*4960*/  FSEL R178, R199, -INF , P2 ;  /* 0xff800000c7b27808 */ /* 0x004fe20001000000 */
[----:B------:R-:W-:-:S03]  /*4970*/  FMUL.FTZ R181, R189, UR28 ;  /* 0x0000001cbdb57c20 */ /* 0x000fc60008410000 */
[----:B------:R-:W-:Y:S01]  /*4980*/  FMNMX.FTZ R176, R178, R179, !PT ;  /* 0x000000b3b2b07209 */ /* 0x000fe20007810000 */
[----:B------:R-:W-:Y:S01]  /*4990*/  FMUL.FTZ R179, R184, UR28 ;  /* 0x0000001cb8b37c20 */ /* 0x000fe20008410000 */
[----:B------:R-:W-:Y:S01]  /*49a0*/  IADD3 R184, R5, -UR27, R200 ;  /* 0x8000001b05b87c10 */ /* 0x000fe2000fffe0c8 */
[----:B------:R-:W-:Y:S02]  /*49b0*/  MUFU.TANH R11, R11 ;  /* 0x0000000b000b7308 */ /* 0x000fe40000002400 */
[----:B------:R-:W1:Y:S01]  /*49c0*/  SHFL.BFLY PT, R187, R176, 0x2, 0x1f ;  /* 0x0c401f00b0bb7f89 */ /* 0x000e6200000e0000 */
[C---:B------:R-:W-:Y:S02]  /*49d0*/  ISETP.GT.AND P1, PT, R184.reuse, RZ, PT ;  /* 0x000000ffb800720c */ /* 0x040fe40003f24270 */
[C---:B------:R-:W-:Y:S02]  /*49e0*/  ISETP.GT.AND P2, PT, R184.reuse, 0x1, PT ;  /* 0x00000001b800780c */ /* 0x040fe40003f44270 */
[----:B------:R-:W-:Y:S01]  /*49f0*/  ISETP.GT.AND P3, PT, R184, 0x18, PT ;  /* 0x00000018b800780c */ /* 0x000fe20003f64270 */
[----:B------:R-:W2:Y:S01]  /*4a00*/  MUFU.TANH R12, R12 ;  /* 0x0000000c000c7308 */ /* 0x000ea20000002400 */
[----:B0-----:R-:W-:-:S02]  /*4a10*/  FSEL R10, R10, -INF , P2 ;  /* 0xff8000000a0a7808 */ /* 0x001fc40001000000 */
[----:B------:R-:W-:-:S05]  /*4a20*/  ISETP.GT.AND P2, PT, R184, 0x9, PT ;  /* 0x00000009b800780c */ /* 0x000fca0003f44270 */
[----:B------:R-:W-:Y:S08]  /*4a30*/  MUFU.TANH R13, R13 ;  /* 0x0000000d000d7308 */ /* 0x000ff00000002400 */
[----:B------:R-:W-:Y:S01]  /*4a40*/  MUFU.TANH R14, R14 ;  /* 0x0000000e000e7308 */ /* 0x000fe20000002400 */
[----:B--2---:R-:W-:Y:S02]  /*4a50*/  FSEL R12, R12, -INF , P2 ;  /* 0xff8000000c0c7808 */ /* 0x004fe40001000000 */
[----:B-1----:R-:W-:Y:S01]  /*4a60*/  FMNMX.FTZ R187, R176, R187, !PT ;  /* 0x000000bbb0bb7209 */ /* 0x002fe20007810000 */
[----:B------:R-:W-:Y:S01]  /*4a70*/  FMUL.FTZ R176, R185, UR28 ;  /* 0x0000001cb9b07c20 */ /* 0x000fe20008410000 */
[----:B------:R-:W-:Y:S01]  /*4a80*/  ISETP.GT.AND P2, PT, R184, 0x11, PT ;  /* 0x00000011b800780c */ /* 0x000fe20003f44270 */
[----:B------:R-:W-:-:S02]  /*4a90*/  FMUL.FTZ R185, R193, UR28 ;  /* 0x0000001cc1b97c20 */ /* 0x000fc40008410000 */
[----:B------:R-:W0:Y:S01]  /*4aa0*/  SHFL.BFLY PT, R198, R187, 0x1, 0x1f ;  /* 0x0c201f00bbc67f89 */ /* 0x000e2200000e0000 */
[----:B------:R-:W1:Y:S08]  /*4ab0*/  MUFU.TANH R15, R15 ;  /* 0x0000000f000f7308 */ /* 0x000e700000002400 */
[----:B------:R-:W2:Y:S08]  /*4ac0*/  MUFU.TANH R20, R20 ;  /* 0x0000001400147308 */ /* 0x000eb00000002400 */
[----:B------:R-:W3:Y:S01]  /*4ad0*/  MUFU.TANH R21, R21 ;  /* 0x0000001500157308 */ /* 0x000ee20000002400 */
[----:B-1----:R-:W-:-:S02]  /*4ae0*/  FSEL R15, R15, -INF , P3 ;  /* 0xff8000000f0f7808 */ /* 0x002fc40001800000 */
[----:B------:R-:W-:Y:S02]  /*4af0*/  ISETP.GT.AND P3, PT, R184, 0x20, PT ;  /* 0x00000020b800780c */ /* 0x000fe40003f64270 */
[----:B0-----:R-:W-:-:S03]  /*4b00*/  FMNMX.FTZ R5, R187, R198, !PT ;  /* 0x000000c6bb057209 */ /* 0x001fc60007810000 */
[----:B------:R-:W0:Y:S01]  /*4b10*/  MUFU.TANH R152, R152 ;  /* 0x0000009800987308 */ /* 0x000e220000002400 */
[----:B------:R-:W-:Y:S02]  /*4b20*/  FSEL R187, R6, -INF , P1 ;  /* 0xff80000006bb7808 */ /* 0x000fe40000800000 */
[----:B------:R-:W-:Y:S01]  /*4b30*/  ISETP.GT.AND P1, PT, R184, 0x8, PT ;  /* 0x00000008b800780c */ /* 0x000fe20003f24270 */
[----:B------:R-:W-:Y:S01]  /*4b40*/  FMUL.FTZ R193, R5, UR10 ;  /* 0x0000000a05c17c20 */ /* 0x000fe20008410000 */
[----:B------:R-:W-:Y:S02]  /*4b50*/  FMNMX.FTZ R189, R187, R8, !PT ;  /* 0x00000008bbbd7209 */ /* 0x000fe40007810000 */
[----:B------:R-:W-:Y:S01]  /*4b60*/  FSEL R11, R11, -INF , P1 ;  /* 0xff8000000b0b7808 */ /* 0x000fe20000800000 */
[----:B------:R1:W-:Y:S01]  /*4b70*/  MUFU.TANH R6, R196 ;  /* 0x000000c400067308 */ /* 0x0003e20000002400 */
[----:B------:R-:W-:Y:S02]  /*4b80*/  FMNMX.FTZ R188, R10, R189, !PT ;  /* 0x000000bd0abc7209 */ /* 0x000fe40007810000 */
[----:B------:R-:W-:-:S02]  /*4b90*/  ISETP.GT.AND P1, PT, R184, 0x10, PT ;  /* 0x00000010b800780c */ /* 0x000fc40003f24270 */
[----:B------:R-:W-:Y:S02]  /*4ba0*/  FMNMX.FTZ R189, R11, R188, !PT ;  /* 0x000000bc0bbd7209 */ /* 0x000fe40007810000 */
[----:B------:R-:W-:Y:S01]  /*4bb0*/  FSEL R13, R13, -INF , P1 ;  /* 0xff8000000d0d7808 */ /* 0x000fe20000800000 */
[----:B------:R-:W4:Y:S01]  /*4bc0*/  MUFU.TANH R194, R194 ;  /* 0x000000c200c27308 */ /* 0x000f220000002400 */
[----:B-1----:R-:W-:Y:S02]  /*4bd0*/  FMNMX.FTZ R196, R12, R189, !PT ;  /* 0x000000bd0cc47209 */ /* 0x002fe40007810000 */
[----:B------:R-:W-:Y:S02]  /*4be0*/  FSEL R188, R14, -INF , P2 ;  /* 0xff8000000ebc7808 */ /* 0x000fe40001000000 */
[----:B------:R-:W-:Y:S02]  /*4bf0*/  FMNMX.FTZ R189, R13, R196, !PT ;  /* 0x000000c40dbd7209 */ /* 0x000fe40007810000 */
[----:B------:R-:W-:Y:S01]  /*4c00*/  FSETP.NEU.FTZ.AND P1, PT, R5, -INF , PT ;  /* 0xff8000000500780b */ /* 0x000fe20003f3d000 */
[----:B------:R-:W1:Y:S01]  /*4c10*/  MUFU.TANH R190, R190 ;  /* 0x000000be00be7308 */ /* 0x000e620000002400 */
[----:B------:R-:W-:-:S02]  /*4c20*/  ISETP.GT.AND P2, PT, R184, 0x19, PT ;  /* 0x00000019b800780c */ /* 0x000fc40003f44270 */
[----:B------:R-:W-:Y:S02]  /*4c30*/  FMNMX.FTZ R196, R188, R189, !PT ;  /* 0x000000bdbcc47209 */ /* 0x000fe40007810000 */
[----:B------:R-:W-:Y:S02]  /*4c40*/  FSEL R14, R193, RZ, P1 ;  /* 0x000000ffc10e7208 */ /* 0x000fe40000800000 */
[----:B--2---:R-:W-:Y:S01]  /*4c50*/  FSEL R20, R20, -INF , P2 ;  /* 0xff80000014147808 */ /* 0x004fe20001000000 */
[----:B------:R-:W2:Y:S01]  /*4c60*/  MUFU.TANH R191, R191 ;  /* 0x000000bf00bf7308 */ /* 0x000ea20000002400 */
[----:B------:R-:W-:Y:S01]  /*4c70*/  FMNMX.FTZ R193, R15, R196, !PT ;  /* 0x000000c40fc17209 */ /* 0x000fe20007810000 */
[--C-:B------:R-:W-:Y:S01]  /*4c80*/  FFMA.FTZ R189, R154, UR10, -R14.reuse ;  /* 0x0000000a9abd7c23 */ /* 0x100fe2000801080e */
[----:B------:R-:W-:Y:S01]  /*4c90*/  ISETP.GT.AND P2, PT, R184, 0x21, PT ;  /* 0x00000021b800780c */ /* 0x000fe20003f44270 */
[--C-:B------:R-:W-:Y:S01]  /*4ca0*/  FFMA.FTZ R195, R153, UR10, -R14.reuse ;  /* 0x0000000a99c37c23 */ /* 0x100fe2000801080e */
[----:B---3--:R-:W-:Y:S01]  /*4cb0*/  FSEL R21, R21, -INF , P3 ;  /* 0xff80000015157808 */ /* 0x008fe20001800000 */
[--C-:B------:R-:W-:Y:S01]  /*4cc0*/  FFMA.FTZ R155, R155, UR10, -R14.reuse ;  /* 0x0000000a9b9b7c23 */ /* 0x100fe2000801080e */
[----:B------:R-:W-:Y:S01]  /*4cd0*/  FMNMX.FTZ R154, R20, R193, !PT ;  /* 0x000000c1149a7209 */ /* 0x000fe20007810000 */
[----:B------:R-:W3:Y:S01]  /*4ce0*/  MUFU.TANH R182, R182 ;  /* 0x000000b600b67308 */ /* 0x000ee20000002400 */
[----:B------:R-:W-:Y:S01]  /*4cf0*/  ISETP.GT.AND P3, PT, R184, 0x28, PT ;  /* 0x00000028b800780c */ /* 0x000fe20003f64270 */
[--C-:B------:R-:W-:Y:S01]  /*4d00*/  FFMA.FTZ R156, R156, UR10, -R14.reuse ;  /* 0x0000000a9c9c7c23 */ /* 0x100fe2000801080e */
[----:B0-----:R-:W-:Y:S01]  /*4d10*/  FSEL R152, R152, -INF , P2 ;  /* 0xff80000098987808 */ /* 0x001fe20001000000 */
[--C-:B------:R-:W-:Y:S01]  /*4d20*/  FFMA.FTZ R158, R158, UR10, -R14.reuse ;  /* 0x0000000a9e9e7c23 */ /* 0x100fe2000801080e */
[----:B------:R-:W-:Y:S01]  /*4d30*/  FMNMX.FTZ R193, R21, R154, !PT ;  /* 0x0000009a15c17209 */ /* 0x000fe20007810000 */
[--C-:B------:R-:W-:Y:S01]  /*4d40*/  FFMA.FTZ R157, R157, UR10, -R14.reuse ;  /* 0x0000000a9d9d7c23 */ /* 0x100fe2000801080e */
[----:B----4-:R-:W-:Y:S01]  /*4d50*/  FSEL R153, R194, -INF , P3 ;  /* 0xff800000c2997808 */ /* 0x010fe20001800000 */
[----:B------:R-:W0:Y:S01]  /*4d60*/  MUFU.TANH R183, R183 ;  /* 0x000000b700b77308 */ /* 0x000e220000002400 */
[----:B------:R-:W-:Y:S01]  /*4d70*/  ISETP.GT.AND P2, PT, R184, 0x29, PT ;  /* 0x00000029b800780c */ /* 0x000fe20003f44270 */
[--C-:B------:R-:W-:Y:S01]  /*4d80*/  FFMA.FTZ R159, R159, UR10, -R14.reuse ;  /* 0x0000000a9f9f7c23 */ /* 0x100fe2000801080e */
[----:B------:R-:W-:Y:S01]  /*4d90*/  FMNMX.FTZ R194, R152, R193, !PT ;  /* 0x000000c198c27209 */ /* 0x000fe20007810000 */
[--C-:B------:R-:W-:Y:S01]  /*4da0*/  FFMA.FTZ R160, R160, UR10, -R14.reuse ;  /* 0x0000000aa0a07c23 */ /* 0x100fe2000801080e */
[----:B------:R-:W-:Y:S01]  /*4db0*/  ISETP.GT.AND P3, PT, R184, 0x30, PT ;  /* 0x00000030b800780c */ /* 0x000fe20003f64270 */
[--C-:B------:R-:W-:Y:S01]  /*4dc0*/  FFMA.FTZ R162, R162, UR10, -R14.reuse ;  /* 0x0000000aa2a27c23 */ /* 0x100fe2000801080e */
[----:B-1----:R-:W-:Y:S01]  /*4dd0*/  FSEL R190, R190, -INF , P2 ;  /* 0xff800000bebe7808 */ /* 0x002fe20001000000 */
[----:B------:R-:W1:Y:S01]  /*4de0*/  MUFU.TANH R177, R177 ;  /* 0x000000b100b17308 */ /* 0x000e620000002400 */
[----:B------:R-:W-:Y:S01]  /*4df0*/  FMNMX.FTZ R193, R153, R194, !PT ;  /* 0x000000c299c17209 */ /* 0x000fe20007810000 */
[--C-:B------:R-:W-:Y:S01]  /*4e00*/  FFMA.FTZ R161, R161, UR10, -R14.reuse ;  /* 0x0000000aa1a17c23 */ /* 0x100fe2000801080e */
[----:B------:R-:W-:Y:S01]  /*4e10*/  ISETP.GT.AND P2, PT, R184, 0x31, PT ;  /* 0x00000031b800780c */ /* 0x000fe20003f44270 */
[--C-:B------:R-:W-:Y:S01]  /*4e20*/  FFMA.FTZ R163, R163, UR10, -R14.reuse ;  /* 0x0000000aa3a37c23 */ /* 0x100fe2000801080e */
[----:B--2---:R-:W-:Y:S01]  /*4e30*/  FSEL R191, R191, -INF , P3 ;  /* 0xff800000bfbf7808 */ /* 0x004fe20001800000 */
[--C-:B------:R-:W-:Y:S01]  /*4e40*/  FFMA.FTZ R164, R164, UR10, -R14.reuse ;  /* 0x0000000aa4a47c23 */ /* 0x100fe2000801080e */
[----:B------:R-:W-:Y:S01]  /*4e50*/  FMNMX.FTZ R194, R190, R193, !PT ;  /* 0x000000c1bec27209 */ /* 0x000fe20007810000 */
[----:B------:R-:W2:Y:S01]  /*4e60*/  MUFU.TANH R179, R179 ;  /* 0x000000b300b37308 */ /* 0x000ea20000002400 */
[----:B------:R-:W-:Y:S01]  /*4e70*/  ISETP.GT.AND P3, PT, R184, 0x38, PT ;  /* 0x00000038b800780c */ /* 0x000fe20003f64270 */
[--C-:B------:R-:W-:Y:S01]  /*4e80*/  FFMA.FTZ R165, R165, UR10, -R14.reuse ;  /* 0x0000000aa5a57c23 */ /* 0x100fe2000801080e */
[----:B---3--:R-:W-:Y:S01]  /*4e90*/  FSEL R182, R182, -INF , P2 ;  /* 0xff800000b6b67808 */ /* 0x008fe20001000000 */
[--C-:B------:R-:W-:Y:S01]  /*4ea0*/  FFMA.FTZ R166, R166, UR10, -R14.reuse ;  /* 0x0000000aa6a67c23 */ /* 0x100fe2000801080e */
[----:B------:R-:W-:Y:S01]  /*4eb0*/  FMNMX.FTZ R193, R191, R194, !PT ;  /* 0x000000c2bfc17209 */ /* 0x000fe20007810000 */
[--C-:B------:R-:W-:Y:S01]  /*4ec0*/  FFMA.FTZ R167, R167, UR10, -R14.reuse ;  /* 0x0000000aa7a77c23 */ /* 0x100fe2000801080e */
[----:B------:R-:W-:Y:S01]  /*4ed0*/  ISETP.GT.AND P2, PT, R184, 0x39, PT ;  /* 0x00000039b800780c */ /* 0x000fe20003f44270 */
[----:B------:R-:W3:Y:S01]  /*4ee0*/  MUFU.TANH R176, R176 ;  /* 0x000000b000b07308 */ /* 0x000ee20000002400 */
[----:B0-----:R-:W-:Y:S01]  /*4ef0*/  FSEL R183, R183, -INF , P3 ;  /* 0xff800000b7b77808 */ /* 0x001fe20001800000 */
[--C-:B------:R-:W-:Y:S01]  /*4f00*/  FFMA.FTZ R168, R168, UR10, -R14.reuse ;  /* 0x0000000aa8a87c23 */ /* 0x100fe2000801080e */
[----:B------:R-:W-:Y:S01]  /*4f10*/  FMNMX.FTZ R194, R182, R193, !PT ;  /* 0x000000c1b6c27209 */ /* 0x000fe20007810000 */
[--C-:B------:R-:W-:Y:S01]  /*4f20*/  FFMA.FTZ R169, R169, UR10, -R14.reuse ;  /* 0x0000000aa9a97c23 */ /* 0x100fe2000801080e */
[----:B------:R-:W-:Y:S01]  /*4f30*/  ISETP.GT.AND P3, PT, R184, 0x40, PT ;  /* 0x00000040b800780c */ /* 0x000fe20003f64270 */
[----:B------:R-:W-:Y:S01]  /*4f40*/  FFMA.FTZ R170, R170, UR10, -R14 ;  /* 0x0000000aaaaa7c23 */ /* 0x000fe2000801080e */
[----:B-1----:R-:W-:Y:S01]  /*4f50*/  FSEL R177, R177, -INF , P2 ;  /* 0xff800000b1b17808 */ /* 0x002fe20001000000 */
[----:B------:R-:W0:Y:S01]  /*4f60*/  MUFU.TANH R180, R180 ;  /* 0x000000b400b47308 */ /* 0x000e220000002400 */
[----:B------:R-:W-:-:S02]  /*4f70*/  FMNMX.FTZ R194, R183, R194, !PT ;  /* 0x000000c2b7c27209 */ /* 0x000fc40007810000 */
[C---:B------:R-:W-:Y:S02]  /*4f80*/  ISETP.GT.AND P2, PT, R184.reuse, 0x41, PT ;  /* 0x00000041b800780c */ /* 0x040fe40003f44270 */
[----:B--2---:R-:W-:Y:S02]  /*4f90*/  FSEL R179, R179, -INF , P3 ;  /* 0xff800000b3b37808 */ /* 0x004fe40001800000 */
[----:B------:R-:W-:Y:S01]  /*4fa0*/  FMNMX.FTZ R194, R177, R194, !PT ;  /* 0x000000c2b1c27209 */ /* 0x000fe20007810000 */
[----:B------:R-:W-:Y:S01]  /*4fb0*/  MUFU.TANH R181, R181 ;  /* 0x000000b500b57308 */ /* 0x000fe20000002400 */
[----:B------:R-:W-:Y:S02]  /*4fc0*/  ISETP.GT.AND P3, PT, R184, 0x48, PT ;  /* 0x00000048b800780c */ /* 0x000fe40003f64270 */
[----:B---3--:R-:W-:Y:S02]  /*4fd0*/  FSEL R176, R176, -INF , P2 ;  /* 0xff800000b0b07808 */ /* 0x008fe40001000000 */
[----:B------:R-:W-:-:S02]  /*4fe0*/  FMNMX.FTZ R193, R179, R194, !PT ;  /* 0x000000c2b3c17209 */ /* 0x000fc40007810000 */
[----:B------:R-:W-:Y:S01]  /*4ff0*/  ISETP.GT.AND P2, PT, R184, 0x49, PT ;  /* 0x00000049b800780c */ /* 0x000fe20003f44270 */
[----:B------:R-:W1:Y:S01]  /*5000*/  MUFU.TANH R186, R186 ;  /* 0x000000ba00ba7308 */ /* 0x000e620000002400 */
[----:B0-----:R-:W-:Y:S02]  /*5010*/  FSEL R180, R180, -INF , P3 ;  /* 0xff800000b4b47808 */ /* 0x001fe40001800000 */
[----:B------:R-:W-:-:S05]  /*5020*/  ISETP.GT.AND P3, PT, R184, 0x50, PT ;  /* 0x00000050b800780c */ /* 0x000fca0003f64270 */
[----:B------:R-:W0:Y:S08]  /*5030*/  MUFU.TANH R185, R185 ;  /* 0x000000b900b97308 */ /* 0x000e300000002400 */
[----:B------:R2:W-:Y:S01]  /*5040*/  MUFU.EX2 R154, R195 ;  /* 0x000000c3009a7308 */ /* 0x0005e20000000800 */
[----:B-1----:R-:W-:Y:S02]  /*5050*/  FSEL R186, R186, -INF , P3 ;  /* 0xff800000baba7808 */ /* 0x002fe40001800000 */
[----:B------:R-:W-:-:S05]  /*5060*/  ISETP.GT.AND P3, PT, R184, 0x58, PT ;  /* 0x00000058b800780c */ /* 0x000fca0003f64270 */
[----:B------:R-:W1:Y:S01]  /*5070*/  MUFU.TANH R192, R192 ;  /* 0x000000c000c07308 */ /* 0x000e620000002400 */
[----:B--2---:R-:W-:Y:S02]  /*5080*/  FMNMX.FTZ R195, R176, R193, !PT ;  /* 0x000000c1b0c37209 */ /* 0x004fe40007810000 */
[----:B------:R-:W-:Y:S02]  /*5090*/  FSEL R193, R181, -INF , P2 ;  /* 0xff800000b5c17808 */ /* 0x000fe40001000000 */
[----:B------:R-:W-:Y:S02]  /*50a0*/  FMNMX.FTZ R194, R180, R195, !PT ;  /* 0x000000c3b4c27209 */ /* 0x000fe40007810000 */
[----:B------:R-:W-:Y:S01]  /*50b0*/  ISETP.GT.AND P2, PT, R184, 0x51, PT ;  /* 0x00000051b800780c */ /* 0x000fe20003f44270 */
[----:B------:R-:W-:Y:S01]  /*50c0*/  MUFU.EX2 R189, R189 ;  /* 0x000000bd00bd7308 */ /* 0x000fe20000000800 */
[----:B------:R-:W-:Y:S02]  /*50d0*/  FMNMX.FTZ R181, R193, R194, !PT ;  /* 0x000000c2c1b57209 */ /* 0x000fe40007810000 */
[----:B0-----:R-:W-:-:S02]  /*50e0*/  FSEL R194, R185, -INF , P2 ;  /* 0xff800000b9c27808 */ /* 0x001fc40001000000 */
[----:B------:R-:W-:Y:S02]  /*50f0*/  FMNMX.FTZ R181, R186, R181, !PT ;  /* 0x000000b5bab57209 */ /* 0x000fe40007810000 */
[----:B------:R-:W-:Y:S01]  /*5100*/  FSEL R195, R6, -INF , P3 ;  /* 0xff80000006c37808 */ /* 0x000fe20001800000 */
[----:B------:R-:W-:Y:S01]  /*5110*/  MUFU.EX2 R155, R155 ;  /* 0x0000009b009b7308 */ /* 0x000fe20000000800 */
[----:B------:R-:W-:Y:S01]  /*5120*/  ISETP.GT.AND P2, PT, R184, 0x59, PT ;  /* 0x00000059b800780c */ /* 0x000fe20003f44270 */
[--C-:B------:R-:W-:Y:S01]  /*5130*/  FFMA.FTZ R184, R175, UR10, -R14.reuse ;  /* 0x0000000aafb87c23 */ /* 0x100fe2000801080e */
[----:B------:R-:W-:Y:S01]  /*5140*/  FMNMX.FTZ R6, R194, R181, !PT ;  /* 0x000000b5c2067209 */ /* 0x000fe20007810000 */
[----:B------:R-:W-:Y:S01]  /*5150*/  FFMA.FTZ R175, R173, UR10, -R14 ;  /* 0x0000000aadaf7c23 */ /* 0x000fe2000801080e */
[----:B-1----:R-:W-:Y:S02]  /*5160*/  FSEL R192, R192, -INF , P2 ;  /* 0xff800000c0c07808 */ /* 0x002fe40001000000 */
[----:B------:R-:W-:Y:S01]  /*5170*/  FMNMX.FTZ R181, R195, R6, !PT ;  /* 0x00000006c3b57209 */ /* 0x000fe20007810000 */
[----:B------:R-:W-:Y:S03]  /*5180*/  MUFU.EX2 R156, R156 ;  /* 0x0000009c009c7308 */ /* 0x000fe60000000800 */
[----:B------:R-:W-:-:S05]  /*5190*/  FMNMX.FTZ R181, R192, R181, !PT ;  /* 0x000000b5c0b57209 */ /* 0x000fca0007810000 */
[----:B------:R-:W0:Y:S01]  /*51a0*/  SHFL.BFLY PT, R6, R181, 0x2, 0x1f ;  /* 0x0c401f00b5067f89 */ /* 0x000e2200000e0000 */
[----:B------:R-:W-:Y:S08]  /*51b0*/  MUFU.EX2 R158, R158 ;  /* 0x0000009e009e7308 */ /* 0x000ff00000000800 */
[----:B------:R-:W-:Y:S08]  /*51c0*/  MUFU.EX2 R157, R157 ;  /* 0x0000009d009d7308 */ /* 0x000ff00000000800 */
[----:B------:R-:W-:Y:S01]  /*51d0*/  MUFU.EX2 R159, R159 ;  /* 0x0000009f009f7308 */ /* 0x000fe20000000800 */
[----:B0-----:R-:W-:Y:S01]  /*51e0*/  FMNMX.FTZ R185, R181, R6, !PT ;  /* 0x00000006b5b97209 */ /* 0x001fe20007810000 */
[--C-:B------:R-:W-:Y:S01]  /*51f0*/  FFMA.FTZ R181, R174, UR10, -R14.reuse ;  /* 0x0000000aaeb57c23 */ /* 0x100fe2000801080e */
[----:B------:R-:W-:-:S05]  /*5200*/  FFMA.FTZ R174, R171, UR10, -R14 ;  /* 0x0000000aabae7c23 */ /* 0x000fca000801080e */
[----:B------:R-:W-:Y:S01]  /*5210*/  MUFU.EX2 R160, R160 ;  /* 0x000000a000a07308 */ /* 0x000fe20000000800 */
[----:B------:R-:W0:Y:S07]  /*5220*/  SHFL.BFLY PT, R6, R185, 0x1, 0x1f ;  /* 0x0c201f00b9067f89 */ /* 0x000e2e00000e0000 */
[----:B------:R-:W-:Y:S08]  /*5230*/  MUFU.EX2 R162, R162 ;  /* 0x000000a200a27308 */ /* 0x000ff00000000800 */
[----:B------:R-:W-:Y:S08]  /*5240*/  MUFU.EX2 R161, R161 ;  /* 0x000000a100a17308 */ /* 0x000ff00000000800 */
[----:B------:R-:W-:Y:S01]  /*5250*/  MUFU.EX2 R163, R163 ;  /* 0x000000a300a37308 */ /* 0x000fe20000000800 */
[----:B0-----:R-:W-:Y:S01]  /*5260*/  FMNMX.FTZ R6, R185, R6, !PT ;  /* 0x00000006b9067209 */ /* 0x001fe20007810000 */
[--C-:B------:R-:W-:Y:S01]  /*5270*/  FFMA.FTZ R185, R172, UR10, -R14.reuse ;  /* 0x0000000aacb97c23 */ /* 0x100fe2000801080e */
[----:B------:R-:W-:-:S02]  /*5280*/  FFMA.FTZ R14, R178, UR10, -R14 ;  /* 0x0000000ab20e7c23 */ /* 0x000fc4000801080e */
[C---:B------:R-:W-:Y:S01]  /*5290*/  FSETP.NEU.FTZ.AND P2, PT, R6.reuse, -INF , PT ;  /* 0xff8000000600780b */ /* 0x040fe20003f5d000 */
[----:B------:R-:W-:Y:S02]  /*52a0*/  FMUL.FTZ R196, R6, UR10 ;  /* 0x0000000a06c47c20 */ /* 0x000fe40008410000 */
[----:B------:R-:W-:Y:S03]  /*52b0*/  MUFU.EX2 R164, R164 ;  /* 0x000000a400a47308 */ /* 0x000fe60000000800 */
[----:B------:R-:W-:-:S05]  /*52c0*/  FSEL R196, R196, RZ, P2 ;  /* 0x000000ffc4c47208 */ /* 0x000fca0001000000 */
[----:B------:R-:W-:Y:S01]  /*52d0*/  MUFU.EX2 R165, R165 ;  /* 0x000000a500a57308 */ /* 0x000fe20000000800 */
[--C-:B------:R-:W-:Y:S01]  /*52e0*/  FFMA.FTZ R172, R10, UR10, -R196.reuse ;  /* 0x0000000a0aac7c23 */ /* 0x100fe200080108c4 */
[----:B------:R-:W-:Y:S01]  /*52f0*/  FSEL R10, R5, RZ, P1 ;  /* 0x000000ff050a7208 */ /* 0x000fe20000800000 */
[--C-:B------:R-:W-:Y:S01]  /*5300*/  FFMA.FTZ R171, R187, UR10, -R196.reuse ;  /* 0x0000000abbab7c23 */ /* 0x100fe200080108c4 */
[--C-:B------:R-:W-:Y:S01]  /*5310*/  FFMA.FTZ R11, R11, UR10, -R196.reuse ;  /* 0x0000000a0b0b7c23 */ /* 0x100fe200080108c4 */
[--C-:B------:R-:W-:Y:S01]  /*5320*/  FFMA.FTZ R12, R12, UR10, -R196.reuse ;  /* 0x0000000a0c0c7c23 */ /* 0x100fe200080108c4 */
[--C-:B------:R-:W-:Y:S01]  /*5330*/  FFMA.FTZ R13, R13, UR10, -R196.reuse ;  /* 0x0000000a0d0d7c23 */ /* 0x100fe200080108c4 */
[----:B------:R-:W-:Y:S01]  /*5340*/  FADD.FTZ R10, -R10, R9 ;  /* 0x000000090a0a7221 */ /* 0x000fe20000010100 */
[----:B------:R-:W-:Y:S01]  /*5350*/  FSEL R9, R6, RZ, P2 ;  /* 0x000000ff06097208 */ /* 0x000fe20001000000 */
[----:B------:R-:W-:Y:S01]  /*5360*/  MUFU.EX2 R171, R171 ;  /* 0x000000ab00ab7308 */ /* 0x000fe20000000800 */
[--C-:B------:R-:W-:Y:S01]  /*5370*/  FFMA.FTZ R188, R188, UR10, -R196.reuse ;  /* 0x0000000abcbc7c23 */ /* 0x100fe200080108c4 */
[----:B------:R-:W-:Y:S01]  /*5380*/  FMUL.FTZ R10, R10, UR10 ;  /* 0x0000000a0a0a7c20 */ /* 0x000fe20008410000 */
[----:B------:R-:W-:Y:S01]  /*5390*/  FFMA.FTZ R173, R15, UR10, -R196 ;  /* 0x0000000a0fad7c23 */ /* 0x000fe200080108c4 */
[----:B------:R-:W-:Y:S01]  /*53a0*/  FADD.FTZ R9, -R9, R8 ;  /* 0x0000000809097221 */ /* 0x000fe20000010100 */
[--C-:B------:R-:W-:Y:S01]  /*53b0*/  FFMA.FTZ R198, R20, UR10, -R196.reuse ;  /* 0x0000000a14c67c23 */ /* 0x100fe200080108c4 */
[--C-:B------:R-:W-:Y:S01]  /*53c0*/  FFMA.FTZ R15, R153, UR10, -R196.reuse ;  /* 0x0000000a990f7c23 */ /* 0x100fe200080108c4 */
[--C-:B------:R-:W-:Y:S01]  /*53d0*/  FFMA.FTZ R20, R21, UR10, -R196.reuse ;  /* 0x0000000a15147c23 */ /* 0x100fe200080108c4 */
[----:B------:R-:W-:Y:S01]  /*53e0*/  FMUL.FTZ R8, R9, UR10 ;  /* 0x0000000a09087c20 */ /* 0x000fe20008410000 */
        /* <DEDUP_REMOVED lines=13> */
[----:B------:R-:W-:-:S03]  /*54c0*/  FFMA.FTZ R192, R192, UR10, -R196 ;  /* 0x0000000ac0c07c23 */ /* 0x000fc600080108c4 */
[----:B------:R-:W2:Y:S01]  /*54d0*/  MUFU.EX2 R172, R172 ;  /* 0x000000ac00ac7308 */ /* 0x000ea20000000800 */
[----:B0-----:R-:W-:Y:S01]  /*54e0*/  FFMA.FTZ R153, R10, R4, R189 ;  /* 0x000000040a997223 */ /* 0x001fe200000100bd */
[-C--:B------:R-:W-:Y:S01]  /*54f0*/  FMUL.FTZ R26, R26, R10.reuse ;  /* 0x0000000a1a1a7220 */ /* 0x080fe20000410000 */
[-C--:B------:R-:W-:Y:S01]  /*5500*/  FMUL.FTZ R27, R27, R10.reuse ;  /* 0x0000000a1b1b7220 */ /* 0x080fe20000410000 */
[-C--:B------:R-:W-:Y:S01]  /*5510*/  FMUL.FTZ R30, R30, R10.reuse ;  /* 0x0000000a1e1e7220 */ /* 0x080fe20000410000 */
[----:B------:R-:W-:Y:S01]  /*5520*/  FADD.FTZ R200, R154, R153 ;  /* 0x000000999ac87221 */ /* 0x000fe20000010000 */
[-C--:B------:R-:W-:Y:S01]  /*5530*/  FMUL.FTZ R31, R31, R10.reuse ;  /* 0x0000000a1f1f7220 */ /* 0x080fe20000410000 */
[----:B------:R-:W-:Y:S01]  /*5540*/  FMUL.FTZ R34, R34, R10 ;  /* 0x0000000a22227220 */ /* 0x000fe20000410000 */
[----:B------:R-:W0:Y:S01]  /*5550*/  MUFU.EX2 R11, R11 ;  /* 0x0000000b000b7308 */ /* 0x000e220000000800 */
[----:B-1----:R-:W-:Y:S01]  /*5560*/  FFMA.FTZ R3, R8, R3, R171 ;  /* 0x0000000308037223 */ /* 0x002fe200000100ab */
        /* <DEDUP_REMOVED lines=9> */
[----:B------:R-:W-:Y:S01]  /*5600*/  FADD.FTZ R179, R155, R200 ;  /* 0x000000c89bb37221 */ /* 0x000fe20000010000 */
[----:B------:R-:W-:Y:S01]  /*5610*/  F2FP.BF16.F32.PACK_AB R155, R156, R155 ;  /* 0x0000009b9c9b723e */ /* 0x000fe200000010ff */
[-C--:B------:R-:W-:Y:S01]  /*5620*/  FMUL.FTZ R36, R36, R8.reuse ;  /* 0x0000000824247220 */ /* 0x080fe20000410000 */
[-C--:B------:R-:W-:Y:S01]  /*5630*/  FMUL.FTZ R37, R37, R8.reuse ;  /* 0x0000000825257220 */ /* 0x080fe20000410000 */
[----:B------:R-:W-:Y:S01]  /*5640*/  FADD.FTZ R179, R156, R179 ;  /* 0x000000b39cb37221 */ /* 0x000fe20000010000 */
        /* <DEDUP_REMOVED lines=21> */
[----:B------:R-:W-:Y:S01]  /*57a0*/  FMUL.FTZ R68, R68, R8 ;  /* 0x0000000844447220 */ /* 0x000fe20000410000 */
[C---:B------:R-:W-:Y:S01]  /*57b0*/  FADD.FTZ R152, R157.reuse, R152 ;  /* 0x000000989d987221 */ /* 0x040fe20000010000 */
[----:B------:R-:W-:Y:S01]  /*57c0*/  F2FP.BF16.F32.PACK_AB R157, R157, R158 ;  /* 0x0000009e9d9d723e */ /* 0x000fe200000010ff */
[----:B------:R-:W2:Y:S01]  /*57d0*/  MUFU.EX2 R198, R198 ;  /* 0x000000c600c67308 */ /* 0x000ea20000000800 */
[-C--:B------:R-:W-:Y:S01]  /*57e0*/  FMUL.FTZ R69, R69, R8.reuse ;  /* 0x0000000845457220 */ /* 0x080fe20000410000 */
[----:B------:R-:W-:Y:S01]  /*57f0*/  FADD.FTZ R179, R159, R152 ;  /* 0x000000989fb37221 */ /* 0x000fe20000010000 */
[----:B------:R-:W-:Y:S01]  /*5800*/  F2FP.BF16.F32.PACK_AB R159, R160, R159 ;  /* 0x0000009fa09f723e */ /* 0x000fe200000010ff */
[-C--:B------:R-:W-:Y:S01]  /*5810*/  FMUL.FTZ R72, R72, R8.reuse ;  /* 0x0000000848487220 */ /* 0x080fe20000410000 */
[-C--:B------:R-:W-:Y:S01]  /*5820*/  FMUL.FTZ R73, R73, R8.reuse ;  /* 0x0000000849497220 */ /* 0x080fe20000410000 */
[----:B------:R-:W-:Y:S01]  /*5830*/  FADD.FTZ R179, R160, R179 ;  /* 0x000000b3a0b37221 */ /* 0x000fe20000010000 */
        /* <DEDUP_REMOVED lines=18> */
[----:B----4-:R-:W-:Y:S01]  /*5960*/  FFMA.FTZ R177, R180, UR10, -R196 ;  /* 0x0000000ab4b17c23 */ /* 0x010fe200080108c4 */
[----:B0-----:R-:W-:Y:S01]  /*5970*/  FADD.FTZ R180, R188, R153 ;  /* 0x00000099bcb47221 */ /* 0x001fe20000010000 */
[-C--:B------:R-:W-:Y:S01]  /*5980*/  FMUL.FTZ R105, R105, R8.reuse ;  /* 0x0000000869697220 */ /* 0x080fe20000410000 */
[-C--:B------:R-:W-:Y:S01]  /*5990*/  FMUL.FTZ R108, R108, R8.reuse ;  /* 0x000000086c6c7220 */ /* 0x080fe20000410000 */
[-C--:B------:R-:W-:Y:S01]  /*59a0*/  FMUL.FTZ R109, R109, R8.reuse ;  /* 0x000000086d6d7220 */ /* 0x080fe20000410000 */
[----:B-1----:R-:W-:Y:S01]  /*59b0*/  FADD.FTZ R153, R173, R180 ;  /* 0x000000b4ad997221 */ /* 0x002fe20000010000 */
[----:B------:R-:W-:Y:S01]  /*59c0*/  FADD.FTZ R180, R162, R179 ;  /* 0x000000b3a2b47221 */ /* 0x000fe20000010000 */
[----:B------:R-:W0:Y:S01]  /*59d0*/  MUFU.EX2 R15, R15 ;  /* 0x0000000f000f7308 */ /* 0x000e220000000800 */
[----:B------:R-:W-:Y:S01]  /*59e0*/  FMUL.FTZ R112, R112, R8 ;  /* 0x0000000870707220 */ /* 0x000fe20000410000 */
[----:B--2---:R-:W-:Y:S01]  /*59f0*/  FADD.FTZ R153, R198, R153 ;  /* 0x00000099c6997221 */ /* 0x004fe20000010000 */
[C---:B------:R-:W-:Y:S01]  /*5a00*/  FADD.FTZ R180, R161.reuse, R180 ;  /* 0x000000b4a1b47221 */ /* 0x040fe20000010000 */
[----:B------:R-:W-:Y:S01]  /*5a10*/  F2FP.BF16.F32.PACK_AB R161, R161, R162 ;  /* 0x000000a2a1a1723e */ /* 0x000fe200000010ff */
[-C--:B------:R-:W-:Y:S01]  /*5a20*/  FMUL.FTZ R113, R113, R8.reuse ;  /* 0x0000000871717220 */ /* 0x080fe20000410000 */
[----:B---3--:R-:W-:Y:S01]  /*5a30*/  FADD.FTZ R152, R20, R153 ;  /* 0x0000009914987221 */ /* 0x008fe20000010000 */
[----:B------:R-:W-:Y:S01]  /*5a40*/  FADD.FTZ R187, R163, R180 ;  /* 0x000000b4a3bb7221 */ /* 0x000fe20000010000 */
[----:B------:R-:W1:Y:S01]  /*5a50*/  MUFU.EX2 R190, R190 ;  /* 0x000000be00be7308 */ /* 0x000e620000000800 */
[----:B------:R-:W-:Y:S01]  /*5a60*/  F2FP.BF16.F32.PACK_AB R153, R154, R189 ;  /* 0x000000bd9a99723e */ /* 0x000fe200000010ff */
[C---:B-----5:R-:W-:Y:S01]  /*5a70*/  FADD.FTZ R152, R21.reuse, R152 ;  /* 0x0000009815987221 */ /* 0x060fe20000010000 */
[----:B------:R-:W-:Y:S01]  /*5a80*/  FADD.FTZ R158, R164, R187 ;  /* 0x000000bba49e7221 */ /* 0x000fe20000010000 */
[----:B------:R-:W-:Y:S01]  /*5a90*/  F2FP.BF16.F32.PACK_AB R154, R12, R11 ;  /* 0x0000000b0c9a723e */ /* 0x000fe200000010ff */
[----:B------:R-:W-:Y:S01]  /*5aa0*/  FMUL.FTZ R116, R116, R8 ;  /* 0x0000000874747220 */ /* 0x000fe20000410000 */
[----:B------:R-:W-:Y:S01]  /*5ab0*/  F2FP.BF16.F32.PACK_AB R160, R21, R20 ;  /* 0x0000001415a0723e */ /* 0x000fe200000010ff */
[-C--:B------:R-:W-:Y:S01]  /*5ac0*/  FMUL.FTZ R117, R117, R8.reuse ;  /* 0x0000000875757220 */ /* 0x080fe20000410000 */
[----:B------:R-:W2:Y:S01]  /*5ad0*/  MUFU.EX2 R9, R9 ;  /* 0x0000000900097308 */ /* 0x000ea20000000800 */
[----:B0-----:R-:W-:Y:S01]  /*5ae0*/  FADD.FTZ R179, R15, R152 ;  /* 0x000000980fb37221 */ /* 0x001fe20000010000 */
[----:B------:R-:W-:Y:S01]  /*5af0*/  F2FP.BF16.F32.PACK_AB R152, R172, R171 ;  /* 0x000000abac98723e */ /* 0x000fe200000010ff */
[-C--:B------:R-:W-:Y:S01]  /*5b00*/  FMUL.FTZ R120, R120, R8.reuse ;  /* 0x0000000878787220 */ /* 0x080fe20000410000 */
[----:B------:R-:W-:Y:S01]  /*5b10*/  F2FP.BF16.F32.PACK_AB R163, R164, R163 ;  /* 0x000000a3a4a3723e */ /* 0x000fe200000010ff */
        /* <DEDUP_REMOVED lines=13> */
[----:B------:R-:W-:Y:S01]  /*5bf0*/  F2FP.BF16.F32.PACK_AB R156, R188, R13 ;  /* 0x0000000dbc9c723e */ /* 0x000fe200000010ff */
[----:B------:R-:W-:Y:S01]  /*5c00*/  FADD.FTZ R13, R165, R158 ;  /* 0x0000009ea50d7221 */ /* 0x000fe20000010000 */
[----:B------:R-:W-:Y:S01]  /*5c10*/  F2FP.BF16.F32.PACK_AB R158, R198, R173 ;  /* 0x000000adc69e723e */ /* 0x000fe200000010ff */
        /* <DEDUP_REMOVED lines=9> */
[----:B------:R-:W-:Y:S01]  /*5cb0*/  FMUL.FTZ R149, R149, R8 ;  /* 0x0000000895957220 */ /* 0x000fe20000410000 */
        /* <DEDUP_REMOVED lines=22> */
[----:B------:R-:W-:Y:S01]  /*5e20*/  FADD.FTZ R12, R4, R13 ;  /* 0x0000000d040c7221 */ /* 0x000fe20000010000 */
        /* <DEDUP_REMOVED lines=64> */
[----:B------:R-:W-:-:S02]  /*6230*/  FMUL.FTZ R151, R151, R10 ;  /* 0x0000000a97977220 */ /* 0x000fc40000410000 */
        /* <DEDUP_REMOVED lines=16> */
[----:B0-----:R-:W-:-:S04]  /*6340*/  FADD.FTZ R3, R195, R4 ;  /* 0x00000004c3037221 */ /* 0x001fc80000010000 */
[C---:B-1----:R-:W-:Y:S01]  /*6350*/  FADD.FTZ R3, R192.reuse, R3 ;  /* 0x00000003c0037221 */ /* 0x042fe20000010000 */
[----:B------:R-:W-:Y:S01]  /*6360*/  F2FP.BF16.F32.PACK_AB R174, R192, R195 ;  /* 0x000000c3c0ae723e */ /* 0x000fe200000010ff */
[C---:B--2---:R-:W-:Y:S01]  /*6370*/  FADD.FTZ R4, R14.reuse, R9 ;  /* 0x000000090e047221 */ /* 0x044fe20000010000 */
[----:B------:R-:W-:Y:S01]  /*6380*/  F2FP.BF16.F32.PACK_AB R175, R14, R175 ;  /* 0x000000af0eaf723e */ /* 0x000fe200000010ff */
[----:B------:R-:W-:Y:S06]  /*6390*/  @!P0 BRA `(.L_x_4450) ;  /* 0x0000000000048947 */ /* 0x000fec0003800000 */
[----:B------:R-:W-:Y:S01]  /*63a0*/  BPT.TRAP 0x1 ;  /* 0x000000040000795c */ /* 0x000fe20000300000 */
.L_x_4450:
[----:B------:R0:W1:Y:S01]  /*63b0*/  SYNCS.PHASECHK.TRANS64.TRYWAIT P1, [UR26+0x22850], R7 ;  /* 0x02285007ff0075a7 */ /* 0x000062000802015a */
[----:B------:R-:W-:Y:S05]  /*63c0*/  @!P0 BRA `(.L_x_4451) ;  /* 0x0000000000048947 */ /* 0x000fea0003800000 */
[----:B------:R-:W-:Y:S01]  /*63d0*/  BPT.TRAP 0x1 ;  /* 0x000000040000795c */ /* 0x000fe20000300000 */
.L_x_4451:
[----:B------:R-:W-:Y:S01]  /*63e0*/  VIADD R8, R201, 0x8 ;  /* 0x00000008c9087836 */ /* 0x000fe20000000000 */
[----:B-1----:R-:W-:Y:S06]  /*63f0*/  @P1 BRA `(.L_x_4452) ;  /* 0x0000000000081947 */ /* 0x002fec0003800000 */
[----:B------:R-:W1:Y:S02]  /*6400*/  SYNCS.PHASECHK.TRANS64.TRYWAIT P1, [UR26+0x22850], R7 ;  /* 0x02285007ff0075a7 */ /* 0x000e64000802015a */
[----:B-1----:R-:W-:Y:S05]  /*6410*/  @!P1 BRA `(.L_x_4453) ;  /* 0x0000009800889947 */ /* 0x002fea0003800000 */
.L_x_4452:
        /* <DEDUP_REMOVED lines=39> */
.L_x_4454:
[----:B------:R-:W-:Y:S01]  /*6690*/  UISETP.GT.AND UP0, UPT, UR23, UR22, UPT ;  /* 0x000000161700728c */ /* 0x000fe2000bf04270 */
[----:B------:R-:W-:Y:S01]  /*66a0*/  MOV R9, R5 ;  /* 0x0000000500097202 */ /* 0x000fe20000000f00 */
[----:B------:R-:W-:Y:S01]  /*66b0*/  UIADD3 UR26, UR26, 0x22860, URZ ;  /* 0x000228601a1a7890 */ /* 0x000fe2000fffe03f */
[----:B------:R-:W-:Y:S01]  /*66c0*/  IMAD.MOV.U32 R8, RZ, RZ, R6 ;  /* 0x000000ffff087224 */ /* 0x000fe200078e0006 */
[----:B------:R-:W-:Y:S02]  /*66d0*/  UIADD3 UR23, UR23, -0x1, URZ ;  /* 0xffffffff17177890 */ /* 0x000fe4000fffe03f */
[----:B------:R-:W-:Y:S01]  /*66e0*/  PLOP3.LUT P1, PT, PT, PT, UP0, 0x80, 0x0 ;  /* 0x000000000000781c */ /* 0x000fe20003f2f008 */
[----:B------:R-:W-:-:S09]  /*66f0*/  UPRMT UR26, UR25, 0x654, UR26 ;  /* 0x00000654191a7896 */ /* 0x000fd2000800001a */
[----:B------:R-:W-:Y:S03]  /*6700*/  SYNCS.ARRIVE.TRANS64.RED.A1T0 RZ, [UR26], RZ ;  /* 0x000000ffffff79a7 */ /* 0x000fe6000810041a */
[----:B------:R-:W-:Y:S05]  /*6710*/  @P1 BRA `(.L_x_4455) ;  /* 0xffffffd400581947 */ /* 0x000fea000383ffff */
.L_x_4444:
[----:B------:R-:W-:-:S13]  /*6720*/  ISETP.LE.AND P1, PT, RZ, UR23, PT ;  /* 0x00000017ff007c0c */ /* 0x000fda000bf23270 */
[----:B------:R-:W-:Y:S05]  /*6730*/  @!P1 BRA `(.L_x_4456) ;  /* 0x0000002000d49947 */ /* 0x000fea0003800000 */
[----:B01----:R-:W-:Y:S01]  /*6740*/  IMAD.MOV.U32 R8, RZ, RZ, R5 ;  /* 0x000000ffff087224 */ /* 0x003fe200078e0005 */
[----:B------:R-:W-:Y:S01]  /*6750*/  ULDC UR26, c[0x0][0x9d8] ;  /* 0x00027600001a7ab9 */ /* 0x000fe20000000800 */
[----:B------:R-:W-:Y:S01]  /*6760*/  IMAD.MOV.U32 R9, RZ, RZ, R6 ;  /* 0x000000ffff097224 */ /* 0x000fe200078e0006 */
[----:B------:R-:W-:-:S06]  /*6770*/  ULDC UR22, c[0x0][0x988] ;  /* 0x0002620000167ab9 */ /* 0x000fcc0000000800 */
.L_x_4467:
[----:B------:R-:W-:-:S04]  /*6780*/  UIADD3 UR36, UR36, 0x1, URZ ;  /* 0x0000000124247890 */ /* 0x000fc8000fffe03f */
[----:B------:R-:W-:-:S04]  /*6790*/  UISETP.NE.AND UP0, UPT, UR36, 0x2, UPT ;  /* 0x000000022400788c */ /* 0x000fc8000bf05270 */
[----:B------:R-:W-:Y:S02]  /*67a0*/  USEL UR6, URZ, 0x1, UP0 ;  /* 0x000000013f067887 */ /* 0x000fe40008000000 */
[----:B------:R-:W-:Y:S02]  /*67b0*/  USEL UR36, UR36, URZ, UP0 ;  /* 0x0000003f24247287 */ /* 0x000fe40008000000 */
[----:B------:R-:W-:Y:S01]  /*67c0*/  ULOP3.LUT UR37, UR37, UR6, URZ, 0x3c, !UPT ;  /* 0x0000000625257292 */ /* 0x000fe2000f8e3c3f */
[----:B01----:R-:W-:Y:S11]  /*67d0*/  @!P0 BRA `(.L_x_4457) ;  /* 0x0000000000048947 */ /* 0x003ff60003800000 */
[----:B------:R-:W-:Y:S01]  /*67e0*/  BPT.TRAP 0x1 ;  /* 0x000000040000795c */ /* 0x000fe20000300000 */
.L_x_4457:
        /* <DEDUP_REMOVED lines=9> */
.L_x_4458:
[----:B-1----:R-:W-:Y:S05]  /*6880*/  @P1 BRA `(.L_x_4459) ;  /* 0x0000000000081947 */ /* 0x002fea0003800000 */
[----:B------:R-:W1:Y:S02]  /*6890*/  SYNCS.PHASECHK.TRANS64.TRYWAIT P1, [UR25+0x22830], R7 ;  /* 0x02283007ff0075a7 */ /* 0x000e640008020159 */
[----:B-1----:R-:W-:Y:S05]  /*68a0*/  @!P1 BRA `(.L_x_4460) ;  /* 0x00000094007c9947 */ /* 0x002fea0003800000 */
.L_x_4459:
        /* <DEDUP_REMOVED lines=26> */
.L_x_4461:
        /* <DEDUP_REMOVED lines=37> */
[----:B------:R-:W-:Y:S01]  /*6ca0*/  UMOV UR10, UR22 ;  /* 0x00000016000a7c82 */ /* 0x000fe20008000000 */
        /* <DEDUP_REMOVED lines=14> */
[----:B------:R-:W-:-:S02]  /*6d90*/  UIADD3 UR6, UR25, 0x22840, URZ ;  /* 0x0002284019067890 */ /* 0x000fc4000fffe03f */
[----:B------:R-:W2:Y:S01]  /*6da0*/  MUFU.TANH R155, R155 ;  /* 0x0000009b009b7308 */ /* 0x000ea20000002400 */
[----:B---3--:R-:W-:Y:S01]  /*6db0*/  FMNMX.FTZ R173, R21, R6, !PT ;  /* 0x0000000615ad7209 */ /* 0x008fe20007810000 */
[----:B------:R-:W-:-:S06]  /*6dc0*/  UPRMT UR6, UR24, 0x654, UR6 ;  /* 0x0000065418067896 */ /* 0x000fcc0008000006 */
[----:B------:R-:W3:Y:S01]  /*6dd0*/  MUFU.TANH R157, R157 ;  /* 0x0000009d009d7308 */ /* 0x000ee20000002400 */
[----:B----4-:R-:W-:Y:S01]  /*6de0*/  FMNMX.FTZ R6, R152, R173, !PT ;  /* 0x000000ad98067209 */ /* 0x010fe20007810000 */
[----:B------:R-:W-:Y:S01]  /*6df0*/  FMUL.FTZ R173, R189, UR26 ;  /* 0x0000001abdad7c20 */ /* 0x000fe20008410000 */
[----:B------:R-:W-:Y:S05]  /*6e00*/  SYNCS.ARRIVE.TRANS64.RED.A1T0 RZ, [UR6], RZ ;  /* 0x000000ffffff79a7 */ /* 0x000fea0008100406 */
        /* <DEDUP_REMOVED lines=37> */
[----:B----4-:R-:W-:Y:S01]  /*7060*/  FMNMX.FTZ R6, R180, R185, !PT ;  /* 0x000000b9b4067209 */ /* 0x010fe20007810000 */
[----:B------:R-:W-:Y:S01]  /*7070*/  FMUL.FTZ R185, R187, UR26 ;  /* 0x0000001abbb97c20 */ /* 0x000fe20008410000 */
[----:B------:R-:W-:Y:S01]  /*7080*/  FMUL.FTZ R187, R191, UR26 ;  /* 0x0000001abfbb7c20 */ /* 0x000fe20008410000 */
[----:B------:R-:W-:Y:S02]  /*7090*/  FMUL.FTZ R191, R199, UR26 ;  /* 0x0000001ac7bf7c20 */ /* 0x000fe40008410000 */
[----:B------:R-:W4:Y:S02]  /*70a0*/  SHFL.BFLY PT, R189, R6, 0x2, 0x1f ;  /* 0x0c401f0006bd7f89 */ /* 0x000f2400000e0000 */
[----:B------:R-:W5:Y:S08]  /*70b0*/  MUFU.TANH R15, R15 ;  /* 0x0000000f000f7308 */ /* 0x000f700000002400 */
[----:B------:R-:W0:Y:S08]  /*70c0*/  MUFU.TANH R20, R20 ;  /* 0x0000001400147308 */ /* 0x000e300000002400 */
[----:B------:R-:W1:Y:S01]  /*70d0*/  MUFU.TANH R153, R153 ;  /* 0x0000009900997308 */ /* 0x000e620000002400 */
[----:B----4-:R-:W-:Y:S01]  /*70e0*/  FMNMX.FTZ R176, R6, R189, !PT ;  /* 0x000000bd06b07209 */ /* 0x010fe20007810000 */
[----:B------:R-:W-:-:S06]  /*70f0*/  FMUL.FTZ R189, R195, UR26 ;  /* 0x0000001ac3bd7c20 */ /* 0x000fcc0008410000 */
[----:B------:R-:W4:Y:S01]  /*7100*/  MUFU.TANH R154, R154 ;  /* 0x0000009a009a7308 */ /* 0x000f220000002400 */
[----:B------:R-:W2:Y:S07]  /*7110*/  SHFL.BFLY PT, R193, R176, 0x1, 0x1f ;  /* 0x0c201f00b0c17f89 */ /* 0x000eae00000e0000 */
[----:B------:R-:W4:Y:S08]  /*7120*/  MUFU.TANH R156, R156 ;  /* 0x0000009c009c7308 */ /* 0x000f300000002400 */
[----:B------:R-:W4:Y:S08]  /*7130*/  MUFU.TANH R158, R158 ;  /* 0x0000009e009e7308 */ /* 0x000f300000002400 */
[----:B------:R-:W4:Y:S01]  /*7140*/  MUFU.TANH R161, R161 ;  /* 0x000000a100a17308 */ /* 0x000f220000002400 */
[----:B--2---:R-:W-:-:S05]  /*7150*/  FMNMX.FTZ R6, R176, R193, !PT ;  /* 0x000000c1b0067209 */ /* 0x004fca0007810000 */
[C---:B------:R-:W-:Y:S01]  /*7160*/  FADD.FTZ R9, -R6.reuse, R9 ;  /* 0x0000000906097221 */ /* 0x040fe20000010100 */
[----:B------:R-:W-:Y:S01]  /*7170*/  FMUL.FTZ R200, R6, UR10 ;  /* 0x0000000a06c87c20 */ /* 0x000fe20008410000 */
[----:B------:R-:W2:Y:S02]  /*7180*/  MUFU.TANH R162, R162 ;  /* 0x000000a200a27308 */ /* 0x000ea40000002400 */
[----:B------:R-:W-:Y:S01]  /*7190*/  FMUL.FTZ R176, R9, UR10 ;  /* 0x0000000a09b07c20 */ /* 0x000fe20008410000 */
[----:B------:R-:W-:Y:S01]  /*71a0*/  FMNMX.FTZ R9, R11, R8, !PT ;  /* 0x000000080b097209 */ /* 0x000fe20007810000 */
[--C-:B------:R-:W-:Y:S01]  /*71b0*/  FFMA.FTZ R193, R10, UR10, -R200.reuse ;  /* 0x0000000a0ac17c23 */ /* 0x100fe200080108c8 */
[--C-:B------:R-:W-:Y:S01]  /*71c0*/  FFMA.FTZ R196, R5, UR10, -R200.reuse ;  /* 0x0000000a05c47c23 */ /* 0x100fe200080108c8 */
[--C-:B------:R-:W-:Y:S01]  /*71d0*/  FFMA.FTZ R192, R152, UR10, -R200.reuse ;  /* 0x0000000a98c07c23 */ /* 0x100fe200080108c8 */
[----:B---3--:R-:W-:Y:S01]  /*71e0*/  FMNMX.FTZ R10, R12, R9, !PT ;  /* 0x000000090c0a7209 */ /* 0x008fe20007810000 */
[----:B------:R-:W3:Y:S01]  /*71f0*/  MUFU.TANH R164, R164 ;  /* 0x000000a400a47308 */ /* 0x000ee20000002400 */
[--C-:B------:R-:W-:Y:S01]  /*7200*/  FFMA.FTZ R198, R14, UR10, -R200.reuse ;  /* 0x0000000a0ec67c23 */ /* 0x100fe200080108c8 */
[--C-:B------:R-:W-:Y:S01]  /*7210*/  FFMA.FTZ R14, R155, UR10, -R200.reuse ;  /* 0x0000000a9b0e7c23 */ /* 0x100fe200080108c8 */
[----:B-----5:R-:W-:Y:S01]  /*7220*/  FMNMX.FTZ R9, R15, R10, !PT ;  /* 0x0000000a0f097209 */ /* 0x020fe20007810000 */
[--C-:B------:R-:W-:Y:S01]  /*7230*/  FFMA.FTZ R155, R163, UR10, -R200.reuse ;  /* 0x0000000aa39b7c23 */ /* 0x100fe200080108c8 */
[--C-:B------:R-:W-:Y:S01]  /*7240*/  FFMA.FTZ R194, R167, UR10, -R200.reuse ;  /* 0x0000000aa7c27c23 */ /* 0x100fe200080108c8 */
        /* <DEDUP_REMOVED lines=27> */
[----:B------:R-:W-:-:S02]  /*7400*/  FFMA.FTZ R160, R160, UR10, -R200 ;  /* 0x0000000aa0a07c23 */ /* 0x000fc400080108c8 */
[----:B---3--:R-:W-:-:S04]  /*7410*/  FMNMX.FTZ R10, R164, R5, !PT ;  /* 0x00000005a40a7209 */ /* 0x008fc80007810000 */
[----:B0-----:R-:W-:Y:S01]  /*7420*/  FMNMX.FTZ R5, R175, R10, !PT ;  /* 0x0000000aaf057209 */ /* 0x001fe20007810000 */
[----:B------:R-:W0:Y:S03]  /*7430*/  MUFU.TANH R183, R183 ;  /* 0x000000b700b77308 */ /* 0x000e260000002400 */
[----:B-1----:R-:W-:-:S04]  /*7440*/  FMNMX.FTZ R10, R178, R5, !PT ;  /* 0x00000005b20a7209 */ /* 0x002fc80007810000 */
[----:B----4-:R-:W-:Y:S01]  /*7450*/  FMNMX.FTZ R5, R179, R10, !PT ;  /* 0x0000000ab3057209 */ /* 0x010fe20007810000 */
[----:B------:R-:W1:Y:S03]  /*7460*/  MUFU.TANH R184, R184 ;  /* 0x000000b800b87308 */ /* 0x000e660000002400 */
[----:B--2---:R-:W-:-:S05]  /*7470*/  FMNMX.FTZ R10, R182, R5, !PT ;  /* 0x00000005b60a7209 */ /* 0x004fca0007810000 */
        /* <DEDUP_REMOVED lines=14> */
[----:B------:R-:W-:Y:S01]  /*7560*/  MUFU.EX2 R10, R155 ;  /* 0x0000009b000a7308 */ /* 0x000fe20000000800 */
[----:B-1----:R-:W-:-:S07]  /*7570*/  FMNMX.FTZ R152, R190, R5, !PT ;  /* 0x00000005be987209 */ /* 0x002fce0007810000 */
[----:B------:R-:W0:Y:S01]  /*7580*/  MUFU.EX2 R176, R176 ;  /* 0x000000b000b07308 */ /* 0x000e220000000800 */
[----:B--2---:R-:W-:-:S05]  /*7590*/  FMNMX.FTZ R152, R191, R152, !PT ;  /* 0x00000098bf987209 */ /* 0x004fca0007810000 */
[----:B------:R-:W1:Y:S02]  /*75a0*/  SHFL.BFLY PT, R5, R152, 0x2, 0x1f ;  /* 0x0c401f0098057f89 */ /* 0x000e6400000e0000 */
[----:B------:R-:W2:Y:S08]  /*75b0*/  MUFU.EX2 R193, R193 ;  /* 0x000000c100c17308 */ /* 0x000eb00000000800 */
        /* <DEDUP_REMOVED lines=15> */
[-C--:B------:R-:W-:Y:S01]  /*76b0*/  FMUL.FTZ R48, R48, R176.reuse ;  /* 0x000000b030307220 */ /* 0x080fe20000410000 */
[----:B------:R-:W1:Y:S01]  /*76c0*/  MUFU.EX2 R198, R198 ;  /* 0x000000c600c67308 */ /* 0x000e620000000800 */
[-C--:B------:R-:W-:Y:S01]  /*76d0*/  FMUL.FTZ R49, R49, R176.reuse ;  /* 0x000000b031317220 */ /* 0x080fe20000410000 */
[-C--:B------:R-:W-:Y:S01]  /*76e0*/  FMUL.FTZ R52, R52, R176.reuse ;  /* 0x000000b034347220 */ /* 0x080fe20000410000 */
[----:B------:R-:W4:Y:S01]  /*76f0*/  SHFL.BFLY PT, R152, R155, 0x1, 0x1f ;  /* 0x0c201f009b987f89 */ /* 0x000f2200000e0000 */
        /* <DEDUP_REMOVED lines=23> */
[----:B----4-:R-:W-:Y:S01]  /*7870*/  FMNMX.FTZ R5, R155, R152, !PT ;  /* 0x000000989b057209 */ /* 0x010fe20007810000 */
[-C--:B------:R-:W-:Y:S01]  /*7880*/  FMUL.FTZ R93, R93, R176.reuse ;  /* 0x000000b05d5d7220 */ /* 0x080fe20000410000 */
[-C--:B------:R-:W-:Y:S01]  /*7890*/  FMUL.FTZ R96, R96, R176.reuse ;  /* 0x000000b060607220 */ /* 0x080fe20000410000 */
[-C--:B------:R-:W-:Y:S01]  /*78a0*/  FMUL.FTZ R97, R97, R176.reuse ;  /* 0x000000b061617220 */ /* 0x080fe20000410000 */
[-C--:B------:R-:W-:Y:S01]  /*78b0*/  FMUL.FTZ R100, R100, R176.reuse ;  /* 0x000000b064647220 */ /* 0x080fe20000410000 */
[C---:B------:R-:W-:Y:S01]  /*78c0*/  FADD.FTZ R8, -R5.reuse, R8 ;  /* 0x0000000805087221 */ /* 0x040fe20000010100 */
[----:B------:R-:W-:Y:S01]  /*78d0*/  FMUL.FTZ R155, R5, UR10 ;  /* 0x0000000a059b7c20 */ /* 0x000fe20008410000 */
[----:B------:R-:W-:Y:S01]  /*78e0*/  MUFU.EX2 R195, R195 ;  /* 0x000000c300c37308 */ /* 0x000fe20000000800 */
        /* <DEDUP_REMOVED lines=8> */
[----:B------:R-:W-:Y:S01]  /*7970*/  FFMA.FTZ R20, R154, UR10, -R155 ;  /* 0x0000000a9a147c23 */ /* 0x000fe2000801089b */
[----:B--2---:R-:W-:Y:S01]  /*7980*/  FFMA.FTZ R153, R176, R3, R193 ;  /* 0x00000003b0997223 */ /* 0x004fe200000100c1 */
[--C-:B------:R-:W-:Y:S01]  /*7990*/  FFMA.FTZ R159, R156, UR10, -R155.reuse ;  /* 0x0000000a9c9f7c23 */ /* 0x100fe2000801089b */
[--C-:B------:R-:W-:Y:S01]  /*79a0*/  FFMA.FTZ R165, R175, UR10, -R155.reuse ;  /* 0x0000000aafa57c23 */ /* 0x100fe2000801089b */
[----:B------:R-:W-:Y:S01]  /*79b0*/  FFMA.FTZ R180, R158, UR10, -R155 ;  /* 0x0000000a9eb47c23 */ /* 0x000fe2000801089b */
[----:B---3--:R-:W-:Y:S01]  /*79c0*/  FADD.FTZ R152, R196, R153 ;  /* 0x00000099c4987221 */ /* 0x008fe20000010000 */
[--C-:B------:R-:W-:Y:S01]  /*79d0*/  FFMA.FTZ R175, R178, UR10, -R155.reuse ;  /* 0x0000000ab2af7c23 */ /* 0x100fe2000801089b */
[----:B------:R-:W2:Y:S01]  /*79e0*/  MUFU.EX2 R8, R8 ;  /* 0x0000000800087308 */ /* 0x000ea20000000800 */
[--C-:B------:R-:W-:Y:S01]  /*79f0*/  FFMA.FTZ R178, R179, UR10, -R155.reuse ;  /* 0x0000000ab3b27c23 */ /* 0x100fe2000801089b */
[----:B0-----:R-:W-:Y:S01]  /*7a00*/  FADD.FTZ R179, R197, R152 ;  /* 0x00000098c5b37221 */ /* 0x001fe20000010000 */
[--C-:B------:R-:W-:Y:S01]  /*7a10*/  FFMA.FTZ R161, R161, UR10, -R155.reuse ;  /* 0x0000000aa1a17c23 */ /* 0x100fe2000801089b */
[--C-:B------:R-:W-:Y:S01]  /*7a20*/  FFMA.FTZ R162, R162, UR10, -R155.reuse ;  /* 0x0000000aa2a27c23 */ /* 0x100fe2000801089b */
[----:B------:R-:W-:Y:S01]  /*7a30*/  FFMA.FTZ R3, R182, UR10, -R155 ;  /* 0x0000000ab6037c23 */ /* 0x000fe2000801089b */
[----:B-1----:R-:W-:Y:S01]  /*7a40*/  FADD.FTZ R154, R198, R179 ;  /* 0x000000b3c69a7221 */ /* 0x002fe20000010000 */
        /* <DEDUP_REMOVED lines=19> */
[--C-:B------:R-:W-:Y:S01]  /*7b80*/  FFMA.FTZ R4, R183, UR10, -R155.reuse ;  /* 0x0000000ab7047c23 */ /* 0x100fe2000801089b */
[----:B------:R-:W-:Y:S01]  /*7b90*/  FFMA.FTZ R183, R186, UR10, -R155 ;  /* 0x0000000abab77c23 */ /* 0x000fe2000801089b */
[-C--:B------:R-:W-:Y:S01]  /*7ba0*/  FMUL.FTZ R116, R116, R176.reuse ;  /* 0x000000b074747220 */ /* 0x080fe20000410000 */
[-C--:B------:R-:W-:Y:S01]  /*7bb0*/  FMUL.FTZ R117, R117, R176.reuse ;  /* 0x000000b075757220 */ /* 0x080fe20000410000 */
[-C--:B------:R-:W-:Y:S01]  /*7bc0*/  FMUL.FTZ R120, R120, R176.reuse ;  /* 0x000000b078787220 */ /* 0x080fe20000410000 */
[-C--:B------:R-:W-:Y:S01]  /*7bd0*/  FMUL.FTZ R121, R121, R176.reuse ;  /* 0x000000b079797220 */ /* 0x080fe20000410000 */
[----:B------:R-:W0:Y:S01]  /*7be0*/  MUFU.EX2 R157, R157 ;  /* 0x0000009d009d7308 */ /* 0x000e220000000800 */
[----:B-1----:R-:W-:Y:S01]  /*7bf0*/  FADD.FTZ R152, R12, R153 ;  /* 0x000000990c987221 */ /* 0x002fe20000010000 */
[----:B------:R-:W-:Y:S01]  /*7c00*/  FADD.FTZ R153, R21, R154 ;  /* 0x0000009a15997221 */ /* 0x000fe20000010000 */
[-C--:B------:R-:W-:Y:S01]  /*7c10*/  FMUL.FTZ R124, R124, R176.reuse ;  /* 0x000000b07c7c7220 */ /* 0x080fe20000410000 */
[-C--:B------:R-:W-:Y:S01]  /*7c20*/  FMUL.FTZ R125, R125, R176.reuse ;  /* 0x000000b07d7d7220 */ /* 0x080fe20000410000 */
[-C--:B------:R-:W-:Y:S01]  /*7c30*/  FMUL.FTZ R128, R128, R176.reuse ;  /* 0x000000b080807220 */ /* 0x080fe20000410000 */
[----:B------:R-:W-:Y:S01]  /*7c40*/  FADD.FTZ R153, R192, R153 ;  /* 0x00000099c0997221 */ /* 0x000fe20000010000 */
        /* <DEDUP_REMOVED lines=62> */
[----:B------:R-:W-:Y:S01]  /*8030*/  FADD.FTZ R156, R10, R153 ;  /* 0x000000990a9c7221 */ /* 0x000fe20000010000 */
[----:B------:R-:W-:Y:S01]  /*8040*/  F2FP.BF16.F32.PACK_AB R153, R11, R8 ;  /* 0x000000080b99723e */ /* 0x000fe200000010ff */
        /* <DEDUP_REMOVED lines=20> */
[----:B------:R-:W-:Y:S01]  /*8190*/  FMUL.FTZ R103, R103, R177 ;  /* 0x000000b167677220 */ /* 0x000fe20000410000 */
        /* <DEDUP_REMOVED lines=82> */
[----:B--2---:R-:W-:Y:S01]  /*86c0*/  FADD.FTZ R8, R190, R9 ;  /* 0x00000009be087221 */ /* 0x004fe20000010000 */
[C---:B0-----:R-:W-:Y:S01]  /*86d0*/  FADD.FTZ R3, R181.reuse, R4 ;  /* 0x00000004b5037221 */ /* 0x041fe20000010000 */
[----:B------:R-:W-:Y:S02]  /*86e0*/  F2FP.BF16.F32.PACK_AB R174, R181, R174 ;  /* 0x000000aeb5ae723e */ /* 0x000fe400000010ff */
[C---:B-1----:R-:W-:Y:S01]  /*86f0*/  FADD.FTZ R4, R175.reuse, R8 ;  /* 0x00000008af047221 */ /* 0x042fe20000010000 */
[----:B------:R-:W-:Y:S01]  /*8700*/  F2FP.BF16.F32.PACK_AB R175, R175, R190 ;  /* 0x000000beafaf723e */ /* 0x000fe200000010ff */
[----:B------:R-:W-:Y:S06]  /*8710*/  @!P0 BRA `(.L_x_4462) ;  /* 0x0000000000048947 */ /* 0x000fec0003800000 */
[----:B------:R-:W-:Y:S01]  /*8720*/  BPT.TRAP 0x1 ;  /* 0x000000040000795c */ /* 0x000fe20000300000 */
.L_x_4462:
[----:B------:R0:W1:Y:S01]  /*8730*/  SYNCS.PHASECHK.TRANS64.TRYWAIT P1, [UR25+0x22850], R7 ;  /* 0x02285007ff0075a7 */ /* 0x0000620008020159 */
[----:B------:R-:W-:Y:S05]  /*8740*/  @!P0 BRA `(.L_x_4463) ;  /* 0x0000000000048947 */ /* 0x000fea0003800000 */
[----:B------:R-:W-:Y:S01]  /*8750*/  BPT.TRAP 0x1 ;  /* 0x000000040000795c */ /* 0x000fe20000300000 */
.L_x_4463:
[----:B------:R-:W-:Y:S01]  /*8760*/  IADD3 R8, R201, 0x8, RZ ;  /* 0x00000008c9087810 */ /* 0x000fe20007ffe0ff */
[----:B-1----:R-:W-:Y:S06]  /*8770*/  @P1 BRA `(.L_x_4464) ;  /* 0x0000000000081947 */ /* 0x002fec0003800000 */
[----:B------:R-:W1:Y:S02]  /*8780*/  SYNCS.PHASECHK.TRANS64.TRYWAIT P1, [UR25+0x22850], R7 ;  /* 0x02285007ff0075a7 */ /* 0x000e640008020159 */
[----:B-1----:R-:W-:Y:S05]  /*8790*/  @!P1 BRA `(.L_x_4465) ;  /* 0x0000007400d89947 */ /* 0x002fea0003800000 */
.L_x_4464:
        /* <DEDUP_REMOVED lines=39> */
.L_x_4466:
[----:B------:R-:W-:Y:S01]  /*8a10*/  UIADD3 UR25, UR25, 0x22860, URZ ;  /* 0x0002286019197890 */ /* 0x000fe2000fffe03f */
[----:B------:R-:W-:Y:S01]  /*8a20*/  ISETP.LT.AND P1, PT, RZ, UR23, PT ;  /* 0x00000017ff007c0c */ /* 0x000fe2000bf21270 */
[----:B------:R-:W-:Y:S01]  /*8a30*/  UIADD3 UR23, UR23, -0x1, URZ ;  /* 0xffffffff17177890 */ /* 0x000fe2000fffe03f */
[----:B------:R-:W-:Y:S01]  /*8a40*/  IMAD.MOV.U32 R8, RZ, RZ, R5 ;  /* 0x000000ffff087224 */ /* 0x000fe200078e0005 */
[----:B------:R-:W-:Y:S01]  /*8a50*/  UPRMT UR25, UR24, 0x654, UR25 ;  /* 0x0000065418197896 */ /* 0x000fe20008000019 */
[----:B------:R-:W-:-:S08]  /*8a60*/  IMAD.MOV.U32 R9, RZ, RZ, R6 ;  /* 0x000000ffff097224 */ /* 0x000fd000078e0006 */
[----:B------:R-:W-:Y:S01]  /*8a70*/  SYNCS.ARRIVE.TRANS64.RED.A1T0 RZ, [UR25], RZ ;  /* 0x000000ffffff79a7 */ /* 0x000fe20008100419 */
[----:B------:R-:W-:Y:S05]  /*8a80*/  @P1 BRA `(.L_x_4467) ;  /* 0xffffffdc003c1947 */ /* 0x000fea000383ffff */
.L_x_4456:
[----:B01----:R-:W0:Y:S01]  /*8a90*/  SHFL.BFLY PT, R8, R3, 0x2, 0x1f ;  /* 0x0c401f0003087f89 */ /* 0x003e2200000e0000 */
[----:B------:R-:W-:Y:S01]  /*8aa0*/  UIADD3 UR36, UR36, 0x1, URZ ;  /* 0x0000000124247890 */ /* 0x000fe2000fffe03f */
[----:B------:R-:W-:Y:S01]  /*8ab0*/  IMAD.U32 R13, RZ, RZ, UR10 ;  /* 0x0000000aff0d7e24 */ /* 0x000fe2000f8e00ff */
[----:B------:R1:W-:Y:S06]  /*8ac0*/  BAR.ARV R0, 0x100 ;  /* 0x000400000000751d */ /* 0x0003ec0000002000 */
[----:B------:R-:W-:Y:S02]  /*8ad0*/  UISETP.NE.AND UP0, UPT, UR36, 0x2, UPT ;  /* 0x000000022400788c */ /* 0x000fe4000bf05270 */
[----:B------:R-:W-:Y:S06]  /*8ae0*/  BAR.ARV 0x8, 0x180 ;  /* 0x0206000000007b1d */ /* 0x000fec0000002000 */
[----:B-1----:R-:W-:Y:S01]  /*8af0*/  IMAD.MOV.U32 R0, RZ, RZ, RZ ;  /* 0x000000ffff007224 */ /* 0x002fe200078e00ff */
        /* <DEDUP_REMOVED lines=10> */
[----:B------:R-:W-:-:S04]  /*8ba0*/  IMAD.MOV.U32 R4, RZ, RZ, -0x800000 ;  /* 0xff800000ff047424 */ /* 0x000fc800078e00ff */
[----:B------:R-:W1:Y:S01]  /*8bb0*/  SHFL.BFLY PT, R10, R9, 0x1, 0x1f ;  /* 0x0c201f00090a7f89 */ /* 0x000e6200000e0000 */
[----:B0-----:R-:W-:Y:S01]  /*8bc0*/  FADD.FTZ R11, R8, R7 ;  /* 0x00000007080b7221 */ /* 0x001fe20000010000 */
[----:B------:R-:W-:-:S04]  /*8bd0*/  IMAD.MOV.U32 R7, RZ, RZ, RZ ;  /* 0x000000ffff077224 */ /* 0x000fc800078e00ff */
[----:B------:R-:W-:-:S13]  /*8be0*/  FSETP.NE.FTZ.AND P1, PT, R11, RZ, PT ;  /* 0x000000ff0b00720b */ /* 0x000fda0003f35000 */
[----:B------:R-:W0:Y:S01]  /*8bf0*/  @P1 MUFU.RCP R7, R11 ;  /* 0x0000000b00071308 */ /* 0x000e220000001000 */
[----:B-1----:R-:W-:-:S05]  /*8c00*/  FADD.FTZ R10, R9, R10 ;  /* 0x0000000a090a7221 */ /* 0x002fca0000010000 */
[----:B------:R-:W-:Y:S02]  /*8c10*/  FSETP.NE.FTZ.AND P2, PT, R10, RZ, PT ;  /* 0x000000ff0a00720b */ /* 0x000fe40003f55000 */
[----:B------:R-:W1:Y:S01]  /*8c20*/  @P1 MUFU.LG2 R8, R11 ;  /* 0x0000000b00081308 */ /* 0x000e620000000c00 */
[-C--:B0-----:R-:W-:Y:S01]  /*8c30*/  FMUL.FTZ R24, R24, R7.reuse ;  /* 0x0000000718187220 */ /* 0x081fe20000410000 */
[-C--:B------:R-:W-:Y:S01]  /*8c40*/  FMUL.FTZ R25, R25, R7.reuse ;  /* 0x0000000719197220 */ /* 0x080fe20000410000 */
[----:B------:R-:W-:-:S08]  /*8c50*/  FMUL.FTZ R28, R28, R7 ;  /* 0x000000071c1c7220 */ /* 0x000fd00000410000 */
        /* <DEDUP_REMOVED lines=8> */
[----:B------:R0:W2:Y:S01]  /*8ce0*/  @P2 MUFU.RCP R0, R10 ;  /* 0x0000000a00002308 */ /* 0x0000a20000001000 */
        /* <DEDUP_REMOVED lines=54> */
[----:B------:R-:W-:Y:S01]  /*9050*/  MOV R7, UR10 ;  /* 0x0000000a00077c02 */ /* 0x000fe20008000f00 */
[----:B------:R-:W-:Y:S01]  /*9060*/  @P2 FMUL.FTZ R13, R13, 0.69314718246459960938 ;  /* 0x3f3172180d0d2820 */ /* 0x000fe20000410000 */
[----:B-1----:R-:W-:Y:S01]  /*9070*/  @P1 FMUL.FTZ R8, R8, 0.69314718246459960938 ;  /* 0x3f31721808081820 */ /* 0x002fe20000410000 */
[----:B0-----:R-:W-:Y:S01]  /*9080*/  @P2 FMUL.FTZ R10, R9, 0.69314718246459960938 ;  /* 0x3f317218090a2820 */ /* 0x001fe20000410000 */
[-C--:B--2---:R-:W-:Y:S01]  /*9090*/  FMUL.FTZ R32, R27, R0.reuse ;  /* 0x000000001b207220 */ /* 0x084fe20000410000 */
[----:B------:R-:W-:Y:S01]  /*90a0*/  @P1 FMUL.FTZ R7, R7, 0.69314718246459960938 ;  /* 0x3f31721807071820 */ /* 0x000fe20000410000 */
        /* <DEDUP_REMOVED lines=65> */
.L_x_4431:
[----:B------:R-:W0:Y:S08]  /*94c0*/  S2UR UR5, SR_CgaCtaId ;  /* 0x00000000000579c3 */ /* 0x000e300000008800 */
[----:B------:R-:W-:Y:S06]  /*94d0*/  BAR.SYNC.DEFER_BLOCKING 0x5, 0x180 ;  /* 0x0146000000007b1d */ /* 0x000fec0000010000 */
[----:B------:R-:W-:Y:S01]  /*94e0*/  UMOV UR4, 0x400 ;  /* 0x0000040000047882 */ /* 0x000fe20000000000 */
[----:B------:R-:W-:Y:S01]  /*94f0*/  BSSY B0, `(.L_x_4468) ;  /* 0x000028f000007945 */ /* 0x000fe20003800000 */
[----:B0-----:R-:W-:-:S09]  /*9500*/  ULEA UR13, UR5, UR4, 0x18 ;  /* 0x00000004050d7291 */ /* 0x001fd2000f8ec03f */
[----:B------:R-:W0:Y:S02]  /*9510*/  LDS R5, [UR13+0x228d0] ;  /* 0x0228d00dff057984 */ /* 0x000e240008000800 */
[----:B0-----:R-:W-:Y:S01]  /*9520*/  R2UR UR4, R5 ;  /* 0x00000000050472ca */ /* 0x001fe200000e0000 */
[----:B------:R-:W-:Y:S06]  /*9530*/  BAR.ARV 0x4, 0x180 ;  /* 0x0106000000007b1d */ /* 0x000fec0000002000 */
[----:B------:R-:W-:Y:S08]  /*9540*/  @P0 BRA `(.L_x_4469) ;  /* 0x0000001c00500947 */ /* 0x000ff00003800000 */
[----:B------:R-:W0:Y:S01]  /*9550*/  S2UR UR5, SR_SWINHI ;  /* 0x00000000000579c3 */ /* 0x000e220000002f00 */
[----:B------:R-:W-:-:S07]  /*9560*/  IMAD.MOV.U32 R6, RZ, RZ, 0x2 ;  /* 0x00000002ff067424 */ /* 0x000fce00078e00ff */
[----:B------:R-:W-:Y:S01]  /*9570*/  BAR.SYNC.DEFER_BLOCKING 0x1, 0x100 ;  /* 0x0044000000007b1d */ /* 0x000fe20000010000 */
[----:B------:R-:W-:Y:S01]  /*9580*/  IMAD R138, R205, 0x40, R2 ;  /* 0x00000040cd8a7824 */ /* 0x000fe200078e0202 */
[----:B------:R-:W-:Y:S01]  /*9590*/  F2FP.BF16.F32.PACK_AB R24, R25, R24 ;  /* 0x000000181918723e */ /* 0x000fe200000010ff */
[----:B------:R-:W-:Y:S01]  /*95a0*/  IMAD.MOV.U32 R139, RZ, RZ, 0x2 ;  /* 0x00000002ff8b7424 */ /* 0x000fe200078e00ff */
[----:B------:R-:W-:Y:S01]  /*95b0*/  F2FP.BF16.F32.PACK_AB R25, R32, R26 ;  /* 0x0000001a2019723e */ /* 0x000fe200000010ff */
[----:B------:R-:W-:Y:S01]  /*95c0*/  USHF.R.S32.HI UR10, URZ, 0x1f, UR39 ;  /* 0x0000001f3f0a7899 */ /* 0x000fe20008011427 */
[----:B------:R-:W-:Y:S01]  /*95d0*/  F2FP.BF16.F32.PACK_AB R26, R29, R28 ;  /* 0x0000001c1d1a723e */ /* 0x000fe200000010ff */
[----:B------:R-:W-:Y:S01]  /*95e0*/  ULDC.64 UR8, c[0x0][0xb90] ;  /* 0x0002e40000087ab9 */ /* 0x000fe20000000a00 */
[----:B------:R-:W-:Y:S01]  /*95f0*/  F2FP.BF16.F32.PACK_AB R27, R27, R30 ;  /* 0x0000001e1b1b723e */ /* 0x000fe200000010ff */
[----:B------:R-:W-:Y:S01]  /*9600*/  USHF.R.S32.HI UR12, URZ, 0x1f, UR41 ;  /* 0x0000001f3f0c7899 */ /* 0x000fe20008011429 */
[----:B------:R-:W-:-:S02]  /*9610*/  F2FP.BF16.F32.PACK_AB R30, R61, R185 ;  /* 0x000000b93d1e723e */ /* 0x000fc400000010ff */
[----:B------:R-:W-:Y:S02]  /*9620*/  F2FP.BF16.F32.PACK_AB R200, R177, R200 ;  /* 0x000000c8b1c8723e */ /* 0x000fe400000010ff */
[----:B------:R-:W-:Y:S02]  /*9630*/  F2FP.BF16.F32.PACK_AB R201, R80, R76 ;  /* 0x0000004c50c9723e */ /* 0x000fe400000010ff */
[----:B------:R-:W-:Y:S02]  /*9640*/  F2FP.BF16.F32.PACK_AB R202, R125, R124 ;  /* 0x0000007c7dca723e */ /* 0x000fe400000010ff */
[----:B------:R-:W-:Y:S02]  /*9650*/  F2FP.BF16.F32.PACK_AB R203, R88, R84 ;  /* 0x0000005458cb723e */ /* 0x000fe400000010ff */
[----:B------:R-:W-:Y:S01]  /*9660*/  F2FP.BF16.F32.PACK_AB R144, R145, R144 ;  /* 0x000000909190723e */ /* 0x000fe200000010ff */
[----:B------:R-:W-:Y:S01]  /*9670*/  UMOV UR6, UR13 ;  /* 0x0000000d00067c82 */ /* 0x000fe20008000000 */
[----:B0-----:R-:W-:Y:S01]  /*9680*/  UMOV UR7, UR5 ;  /* 0x0000000500077c82 */ /* 0x001fe20008000000 */
[----:B------:R-:W-:Y:S01]  /*9690*/  UIMAD UR5, UR10, UR8, URZ ;  /* 0x000000080a0572a4 */ /* 0x000fe2000f8e023f */
[----:B------:R-:W-:Y:S01]  /*96a0*/  IMAD.WIDE R6, R209, R6, UR6 ;  /* 0x00000006d1067e25 */ /* 0x000fe2000f8e0206 */
[----:B------:R-:W-:-:S02]  /*96b0*/  F2FP.BF16.F32.PACK_AB R145, R173, R172 ;  /* 0x000000acad91723e */ /* 0x000fc400000010ff */
[----:B------:R-:W-:Y:S01]  /*96c0*/  UIMAD UR5, UR39, UR9, UR5 ;  /* 0x00000009270572a4 */ /* 0x000fe2000f8e0205 */
[----:B------:R-:W-:Y:S01]  /*96d0*/  IMAD.WIDE R138, R138, R139, UR6 ;  /* 0x000000068a8a7e25 */ /* 0x000fe2000f8e028b */
[C---:B------:R-:W-:Y:S01]  /*96e0*/  IADD3 R153, P3, R6.reuse, 0xc060, RZ ;  /* 0x0000c06006997810 */ /* 0x040fe20007f7e0ff */
[----:B------:R-:W-:Y:S01]  /*96f0*/  UIMAD.WIDE.U32 UR6, UR39, UR8, URZ ;  /* 0x00000008270672a5 */ /* 0x000fe2000f8e003f */
[C---:B------:R-:W-:Y:S02]  /*9700*/  IADD3 R157, P4, R6.reuse, 0xc040, RZ ;  /* 0x0000c040069d7810 */ /* 0x040fe40007f9e0ff */
[----:B------:R-:W-:Y:S01]  /*9710*/  LOP3.LUT R152, R153, 0x380, RZ, 0xc0, !PT ;  /* 0x0000038099987812 */ /* 0x000fe200078ec0ff */
[----:B------:R-:W-:Y:S01]  /*9720*/  ULDC.64 UR8, c[0x0][0xb98] ;  /* 0x0002e60000087ab9 */ /* 0x000fe20000000a00 */
[----:B------:R-:W-:Y:S01]  /*9730*/  IADD3 R159, P5, R6, 0xc020, RZ ;  /* 0x0000c020069f7810 */ /* 0x000fe20007fbe0ff */
[----:B------:R-:W-:Y:S01]  /*9740*/  UIADD3 UR7, UR7, UR5, URZ ;  /* 0x0000000507077290 */ /* 0x000fe2000fffe03f */
[----:B------:R-:W-:Y:S01]  /*9750*/  SHF.R.U64 R152, R152, 0x3, RZ ;  /* 0x0000000398987819 */ /* 0x000fe200000012ff */
[----:B------:R-:W-:Y:S01]  /*9760*/  UIMAD UR5, UR12, UR8, URZ ;  /* 0x000000080c0572a4 */ /* 0x000fe2000f8e023f */
[----:B------:R-:W-:Y:S01]  /*9770*/  LOP3.LUT R156, R157, 0x380, RZ, 0xc0, !PT ;  /* 0x000003809d9c7812 */ /* 0x000fe200078ec0ff */
[----:B------:R-:W-:Y:S01]  /*9780*/  UIMAD.WIDE.U32 UR6, UR41, UR8, UR6 ;  /* 0x00000008290672a5 */ /* 0x000fe2000f8e0006 */
[----:B------:R-:W-:Y:S01]  /*9790*/  LOP3.LUT R158, R159, 0x380, RZ, 0xc0, !PT ;  /* 0x000003809f9e7812 */ /* 0x000fe200078ec0ff */
[----:B------:R-:W-:Y:S01]  /*97a0*/  UIMAD UR5, UR41, UR9, UR5 ;  /* 0x00000009290572a4 */ /* 0x000fe2000f8e0205 */
[----:B------:R-:W-:-:S02]  /*97b0*/  IADD3 R111, P2, R6, 0x8020, RZ ;  /* 0x00008020066f7810 */ /* 0x000fc40007f5e0ff */
[----:B------:R-:W-:Y:S01]  /*97c0*/  LOP3.LUT R152, R152, R153, RZ, 0x3c, !PT ;  /* 0x0000009998987212 */ /* 0x000fe200078e3cff */
[----:B------:R-:W-:Y:S01]  /*97d0*/  ULDC.64 UR8, c[0x0][0xae8] ;  /* 0x0002ba0000087ab9 */ /* 0x000fe20000000a00 */
[C---:B------:R-:W-:Y:S01]  /*97e0*/  LOP3.LUT R143, R6.reuse, 0x380, RZ, 0xc0, !PT ;  /* 0x00000380068f7812 */ /* 0x040fe200078ec0ff */
[--C-:B------:R-:W-:Y:S01]  /*97f0*/  IMAD.X R163, RZ, RZ, R7.reuse, P2 ;  /* 0x000000ffffa37224 */ /* 0x100fe200010e0607 */
[----:B------:R-:W-:Y:S02]  /*9800*/  IADD3 R115, P0, R6, 0x8060, RZ ;  /* 0x0000806006737810 */ /* 0x000fe40007f1e0ff */
[----:B------:R-:W-:Y:S02]  /*9810*/  IADD3.X R153, RZ, R7, RZ, P3, !PT ;  /* 0x00000007ff997210 */ /* 0x000fe40001ffe4ff */
[----:B------:R-:W-:Y:S01]  /*9820*/  SHF.R.U64 R156, R156, 0x3, RZ ;  /* 0x000000039c9c7819 */ /* 0x000fe200000012ff */
[----:B------:R-:W-:Y:S01]  /*9830*/  IMAD.X R165, RZ, RZ, R7, P0 ;  /* 0x000000ffffa57224 */ /* 0x000fe200000e0607 */
[----:B------:R-:W-:-:S02]  /*9840*/  SHF.R.U64 R158, R158, 0x3, RZ ;  /* 0x000000039e9e7819 */ /* 0x000fc400000012ff */
[C---:B------:R-:W-:Y:S02]  /*9850*/  IADD3 R117, P6, R6.reuse, 0xc000, RZ ;  /* 0x0000c00006757810 */ /* 0x040fe40007fde0ff */
[C---:B------:R-:W-:Y:S02]  /*9860*/  IADD3 R21, P3, R6.reuse, 0x20, RZ ;  /* 0x0000002006157810 */ /* 0x040fe40007f7e0ff */
[C---:B------:R-:W-:Y:S01]  /*9870*/  IADD3 R113, P1, R6.reuse, 0x8040, RZ ;  /* 0x0000804006717810 */ /* 0x040fe20007f3e0ff */
[--C-:B------:R-:W-:Y:S01]  /*9880*/  IMAD.X R161, RZ, RZ, R7.reuse, P6 ;  /* 0x000000ffffa17224 */ /* 0x100fe200030e0607 */
[----:B------:R-:W-:Y:S01]  /*9890*/  SHF.R.U64 R143, R143, 0x3, RZ ;  /* 0x000000038f8f7819 */ /* 0x000fe200000012ff */
[----:B------:R-:W-:Y:S01]  /*98a0*/  IMAD.X R167, RZ, RZ, R7, P3 ;  /* 0x000000ffffa77224 */ /* 0x000fe200018e0607 */
[----:B------:R-:W-:Y:S02]  /*98b0*/  IADD3 R5, P2, R6, 0x4000, RZ ;  /* 0x0000400006057810 */ /* 0x000fe40007f5e0ff */
[----:B------:R-:W-:-:S02]  /*98c0*/  LOP3.LUT R9, R115, 0x380, RZ, 0xc0, !PT ;  /* 0x0000038073097812 */ /* 0x000fc400078ec0ff */
[----:B------:R-:W-:Y:S01]  /*98d0*/  LOP3.LUT R156, R156, R157, RZ, 0x3c, !PT ;  /* 0x0000009d9c9c7212 */ /* 0x000fe200078e3cff */
[--C-:B------:R-:W-:Y:S01]  /*98e0*/  IMAD.X R157, RZ, RZ, R7.reuse, P4 ;  /* 0x000000ffff9d7224 */ /* 0x100fe200020e0607 */
[----:B------:R-:W-:Y:S01]  /*98f0*/  LOP3.LUT R158, R158, R159, RZ, 0x3c, !PT ;  /* 0x0000009f9e9e7212 */ /* 0x000fe200078e3cff */
[--C-:B------:R-:W-:Y:S01]  /*9900*/  IMAD.X R159, RZ, RZ, R7.reuse, P5 ;  /* 0x000000ffff9f7224 */ /* 0x100fe200028e0607 */
[----:B------:R-:W-:Y:S01]  /*9910*/  IADD3.X R155, RZ, R7, RZ, P1, !PT ;  /* 0x00000007ff9b7210 */ /* 0x000fe20000ffe4ff */
[--C-:B------:R-:W-:Y:S01]  /*9920*/  IMAD.X R147, RZ, RZ, R7.reuse, P2 ;  /* 0x000000ffff937224 */ /* 0x100fe200010e0607 */
[C---:B------:R-:W-:Y:S02]  /*9930*/  IADD3 R12, P4, R6.reuse, 0x8000, RZ ;  /* 0x00008000060c7810 */ /* 0x040fe40007f9e0ff */
[C---:B------:R-:W-:Y:S02]  /*9940*/  IADD3 R107, P5, R6.reuse, 0x4060, RZ ;  /* 0x00004060066b7810 */ /* 0x040fe40007fbe0ff */
[C---:B------:R-:W-:Y:S01]  /*9950*/  IADD3 R103, P6, R6.reuse, 0x4040, RZ ;  /* 0x0000404006677810 */ /* 0x040fe20007fde0ff */
[--C-:B------:R-:W-:Y:S01]  /*9960*/  IMAD.X R169, RZ, RZ, R7.reuse, P4 ;  /* 0x000000ffffa97224 */ /* 0x100fe200020e0607 */
[C---:B------:R-:W-:Y:S01]  /*9970*/  IADD3 R10, P0, R6.reuse, 0x4020, RZ ;  /* 0x00004020060a7810 */ /* 0x040fe20007f1e0ff */
[----:B------:R-:W-:Y:S01]  /*9980*/  IMAD.X R151, RZ, RZ, R7, P5 ;  /* 0x000000ffff977224 */ /* 0x000fe200028e0607 */
[----:B------:R-:W-:-:S02]  /*9990*/  IADD3 R31, P1, R6, 0x40, RZ ;  /* 0x00000040061f7810 */ /* 0x000fc40007f3e0ff */
[----:B------:R-:W-:Y:S01]  /*99a0*/  IADD3 R8, P3, R6, 0x60, RZ ;  /* 0x0000006006087810 */ /* 0x000fe20007f7e0ff */
[--C-:B------:R-:W-:Y:S01]  /*99b0*/  IMAD.X R13, RZ, RZ, R7.reuse, P0 ;  /* 0x000000ffff0d7224 */ /* 0x100fe200000e0607 */
[----:B------:R-:W-:Y:S01]  /*99c0*/  LOP3.LUT R142, R143, R6, RZ, 0x3c, !PT ;  /* 0x000000068f8e7212 */ /* 0x000fe200078e3cff */
[--C-:B------:R-:W-:Y:S01]  /*99d0*/  IMAD.X R11, RZ, RZ, R7.reuse, P1 ;  /* 0x000000ffff0b7224 */ /* 0x100fe200008e0607 */
[----:B------:R-:W-:Y:S01]  /*99e0*/  SHF.R.U64 R6, R9, 0x3, RZ ;  /* 0x0000000309067819 */ /* 0x000fe200000012ff */
[----:B------:R-:W-:Y:S01]  /*99f0*/  IMAD.X R9, RZ, RZ, R7, P3 ;  /* 0x000000ffff097224 */ /* 0x000fe200018e0607 */
[----:B------:R-:W-:Y:S02]  /*9a00*/  LOP3.LUT R102, R5, 0x380, RZ, 0xc0, !PT ;  /* 0x0000038005667812 */ /* 0x000fe400078ec0ff */
[----:B------:R-:W-:Y:S02]  /*9a10*/  LOP3.LUT R14, R117, 0x380, RZ, 0xc0, !PT ;  /* 0x00000380750e7812 */ /* 0x000fe400078ec0ff */
[----:B------:R-:W-:-:S02]  /*9a20*/  LOP3.LUT R164, R6, R115, RZ, 0x3c, !PT ;  /* 0x0000007306a47212 */ /* 0x000fc400078e3cff */
[----:B------:R-:W-:Y:S02]  /*9a30*/  SHF.R.U64 R102, R102, 0x3, RZ ;  /* 0x0000000366667819 */ /* 0x000fe400000012ff */
[----:B------:R-:W-:Y:S02]  /*9a40*/  IADD3 R115, P2, R138, 0x7000, RZ ;  /* 0x000070008a737810 */ /* 0x000fe40007f5e0ff */
[----:B------:R-:W-:Y:S02]  /*9a50*/  SHF.R.U64 R14, R14, 0x3, RZ ;  /* 0x000000030e0e7819 */ /* 0x000fe400000012ff */
[----:B------:R-:W-:Y:S02]  /*9a60*/  LOP3.LUT R146, R102, R5, RZ, 0x3c, !PT ;  /* 0x0000000566927212 */ /* 0x000fe400078e3cff */
[----:B------:R-:W-:Y:S01]  /*9a70*/  LOP3.LUT R114, R115, 0x380, RZ, 0xc0, !PT ;  /* 0x0000038073727812 */ /* 0x000fe200078ec0ff */
[----:B------:R-:W0:Y:S01]  /*9a80*/  LDC R5, c[0x0][0xbe8] ;  /* 0x0002fa00ff057b82 */ /* 0x000e220000000800 */
[----:B------:R-:W-:-:S02]  /*9a90*/  LOP3.LUT R160, R14, R117, RZ, 0x3c, !PT ;  /* 0x000000750ea07212 */ /* 0x000fc400078e3cff */
[-C--:B------:R-:W-:Y:S02]  /*9aa0*/  IADD3.X R15, RZ, R7.reuse, RZ, P6, !PT ;  /* 0x00000007ff0f7210 */ /* 0x080fe400037fe4ff */
[----:B------:R-:W-:Y:S02]  /*9ab0*/  MOV R143, R7 ;  /* 0x00000007008f7202 */ /* 0x000fe40000000f00 */
[----:B------:R-:W-:Y:S02]  /*9ac0*/  LOP3.LUT R14, R111, 0x380, RZ, 0xc0, !PT ;  /* 0x000003806f0e7812 */ /* 0x000fe400078ec0ff */
[----:B------:R-:W-:Y:S02]  /*9ad0*/  LOP3.LUT R7, R12, 0x380, RZ, 0xc0, !PT ;  /* 0x000003800c077812 */ /* 0x000fe400078ec0ff */
[----:B------:R-:W-:Y:S02]  /*9ae0*/  SHF.R.U64 R114, R114, 0x3, RZ ;  /* 0x0000000372727819 */ /* 0x000fe400000012ff */
[----:B------:R-:W-:-:S02]  /*9af0*/  LOP3.LUT R6, R21, 0x380, RZ, 0xc0, !PT ;  /* 0x0000038015067812 */ /* 0x000fc400078ec0ff */
[----:B------:R-:W-:Y:S02]  /*9b00*/  SHF.R.U64 R14, R14, 0x3, RZ ;  /* 0x000000030e0e7819 */ /* 0x000fe400000012ff */
[----:B------:R-:W-:Y:S02]  /*9b10*/  SHF.R.U64 R7, R7, 0x3, RZ ;  /* 0x0000000307077819 */ /* 0x000fe400000012ff */
[----:B------:R-:W-:Y:S01]  /*9b20*/  LOP3.LUT R114, R114, R115, RZ, 0x3c, !PT ;  /* 0x0000007372727212 */ /* 0x000fe200078e3cff */
[----:B------:R-:W-:Y:S01]  /*9b30*/  IMAD.X R115, RZ, RZ, R139, P2 ;  /* 0x000000ffff737224 */ /* 0x000fe200010e068b */
[----:B------:R-:W-:Y:S02]  /*9b40*/  SHF.R.U64 R6, R6, 0x3, RZ ;  /* 0x0000000306067819 */ /* 0x000fe400000012ff */
[----:B------:R-:W-:Y:S02]  /*9b50*/  LOP3.LUT R162, R14, R111, RZ, 0x3c, !PT ;  /* 0x0000006f0ea27212 */ /* 0x000fe400078e3cff */
[----:B------:R-:W-:-:S02]  /*9b60*/  IADD3 R135, P2, R138, 0xe000, RZ ;  /* 0x0000e0008a877810 */ /* 0x000fc40007f5e0ff */
[----:B------:R-:W-:Y:S02]  /*9b70*/  LOP3.LUT R168, R7, R12, RZ, 0x3c, !PT ;  /* 0x0000000c07a87212 */ /* 0x000fe400078e3cff */
[----:B------:R-:W-:Y:S02]  /*9b80*/  LOP3.LUT R14, R107, 0x380, RZ, 0xc0, !PT ;  /* 0x000003806b0e7812 */ /* 0x000fe400078ec0ff */
[----:B------:R-:W-:Y:S02]  /*9b90*/  LOP3.LUT R12, R103, 0x380, RZ, 0xc0, !PT ;  /* 0x00000380670c7812 */ /* 0x000fe400078ec0ff */
[----:B------:R-:W-:Y:S02]  /*9ba0*/  LOP3.LUT R166, R6, R21, RZ, 0x3c, !PT ;  /* 0x0000001506a67212 */ /* 0x000fe400078e3cff */
[----:B------:R-:W-:Y:S02]  /*9bb0*/  LOP3.LUT R7, R10, 0x380, RZ, 0xc0, !PT ;  /* 0x000003800a077812 */ /* 0x000fe400078ec0ff */
[----:B------:R-:W-:-:S02]  /*9bc0*/  LOP3.LUT R6, R31, 0x380, RZ, 0xc0, !PT ;  /* 0x000003801f067812 */ /* 0x000fc400078ec0ff */
[----:B------:R-:W-:Y:S02]  /*9bd0*/  LOP3.LUT R134, R135, 0x380, RZ, 0xc0, !PT ;  /* 0x0000038087867812 */ /* 0x000fe400078ec0ff */
[----:B------:R-:W-:Y:S02]  /*9be0*/  SHF.R.U64 R14, R14, 0x3, RZ ;  /* 0x000000030e0e7819 */ /* 0x000fe400000012ff */
[----:B------:R-:W-:Y:S02]  /*9bf0*/  SHF.R.U64 R12, R12, 0x3, RZ ;  /* 0x000000030c0c7819 */ /* 0x000fe400000012ff */
[----:B------:R-:W-:Y:S02]  /*9c00*/  SHF.R.U64 R7, R7, 0x3, RZ ;  /* 0x0000000307077819 */ /* 0x000fe400000012ff */
[----:B------:R-:W-:Y:S02]  /*9c10*/  SHF.R.U64 R6, R6, 0x3, RZ ;  /* 0x0000000306067819 */ /* 0x000fe400000012ff */
[----:B------:R-:W-:-:S02]  /*9c20*/  SHF.R.U64 R134, R134, 0x3, RZ ;  /* 0x0000000386867819 */ /* 0x000fc400000012ff */
[----:B------:R-:W-:Y:S02]  /*9c30*/  LOP3.LUT R150, R14, R107, RZ, 0x3c, !PT ;  /* 0x0000006b0e967212 */ /* 0x000fe400078e3cff */
[----:B------:R-:W-:Y:S02]  /*9c40*/  LOP3.LUT R14, R12, R103, RZ, 0x3c, !PT ;  /* 0x000000670c0e7212 */ /* 0x000fe400078e3cff */
[----:B------:R-:W-:Y:S02]  /*9c50*/  LOP3.LUT R12, R7, R10, RZ, 0x3c, !PT ;  /* 0x0000000a070c7212 */ /* 0x000fe400078e3cff */
[----:B------:R-:W-:Y:S02]  /*9c60*/  LOP3.LUT R10, R6, R31, RZ, 0x3c, !PT ;  /* 0x0000001f060a7212 */ /* 0x000fe400078e3cff */
[----:B------:R-:W-:Y:S01]  /*9c70*/  LOP3.LUT R134, R134, R135, RZ, 0x3c, !PT ;  /* 0x0000008786867212 */ /* 0x000fe200078e3cff */
[----:B------:R-:W-:Y:S01]  /*9c80*/  IMAD.X R135, RZ, RZ, R139, P2 ;  /* 0x000000ffff877224 */ /* 0x000fe200010e068b */
[----:B------:R-:W-:-:S02]  /*9c90*/  IADD3 R7, P3, R138, 0x1000, RZ ;  /* 0x000010008a077810 */ /* 0x000fc40007f7e0ff */
[----:B------:R-:W-:Y:S02]  /*9ca0*/  LOP3.LUT R31, R8, 0x380, RZ, 0xc0, !PT ;  /* 0x00000380081f7812 */ /* 0x000fe400078ec0ff */
[----:B0-----:R-:W-:Y:S02]  /*9cb0*/  ISETP.NE.AND P2, PT, R5, 0x1, PT ;  /* 0x000000010500780c */ /* 0x001fe40003f45270 */
[----:B------:R-:W-:Y:S02]  /*9cc0*/  LOP3.LUT R6, R7, 0x380, RZ, 0xc0, !PT ;  /* 0x0000038007067812 */ /* 0x000fe400078ec0ff */
[----:B------:R-:W-:Y:S02]  /*9cd0*/  SHF.R.U64 R31, R31, 0x3, RZ ;  /* 0x000000031f1f7819 */ /* 0x000fe400000012ff */
[----:B------:R-:W-:Y:S02]  /*9ce0*/  SHF.R.U64 R6, R6, 0x3, RZ ;  /* 0x0000000306067819 */ /* 0x000fe400000012ff */
[----:B------:R-:W-:-:S02]  /*9cf0*/  LOP3.LUT R8, R31, R8, RZ, 0x3c, !PT ;  /* 0x000000081f087212 */ /* 0x000fc400078e3cff */
[----:B------:R-:W-:Y:S02]  /*9d00*/  MOV R152, R152 ;  /* 0x0000009800987202 */ /* 0x000fe40000000f00 */
[----:B------:R-:W-:Y:S01]  /*9d10*/  LOP3.LUT R6, R6, R7, RZ, 0x3c, !PT ;  /* 0x0000000706067212 */ /* 0x000fe200078e3cff */
[----:B------:R-:W-:Y:S01]  /*9d20*/  IMAD.X R7, RZ, RZ, R139, P3 ;  /* 0x000000ffff077224 */ /* 0x000fe200018e068b */
[----:B------:R-:W-:Y:S02]  /*9d30*/  MOV R153, R8 ;  /* 0x0000000800997202 */ /* 0x000fe40000000f00 */
[----:B------:R-:W-:Y:S02]  /*9d40*/  F2FP.BF16.F32.PACK_AB R9, R35, R34 ;  /* 0x000000222309723e */ /* 0x000fe400000010ff */
[----:B------:R-:W-:Y:S01]  /*9d50*/  IADD3 R117, P3, R138, 0x8000, RZ ;  /* 0x000080008a757810 */ /* 0x000fe20007f7e0ff */
[----:B------:R-:W0:Y:S01]  /*9d60*/  @P2 LDC R34, c[0x0][0xbec] ;  /* 0x0002fb00ff222b82 */ /* 0x000e220000000800 */
[----:B------:R-:W-:-:S02]  /*9d70*/  LOP3.LUT R20, R113, 0x380, RZ, 0xc0, !PT ;  /* 0x0000038071147812 */ /* 0x000fc400078ec0ff */
[----:B------:R-:W-:Y:S02]  /*9d80*/  LOP3.LUT R116, R117, 0x380, RZ, 0xc0, !PT ;  /* 0x0000038075747812 */ /* 0x000fe400078ec0ff */
[----:B------:R-:W-:Y:S02]  /*9d90*/  SHF.R.U64 R20, R20, 0x3, RZ ;  /* 0x0000000314147819 */ /* 0x000fe400000012ff */
[----:B------:R-:W-:Y:S01]  /*9da0*/  SHF.R.U64 R116, R116, 0x3, RZ ;  /* 0x0000000374747819 */ /* 0x000fe200000012ff */
[----:B------:R-:W1:Y:S01]  /*9db0*/  @P2 LDC R35, c[0x0][0xbf0] ;  /* 0x0002fc00ff232b82 */ /* 0x000e620000000800 */
[----:B------:R-:W-:Y:S02]  /*9dc0*/  LOP3.LUT R154, R20, R113, RZ, 0x3c, !PT ;  /* 0x00000071149a7212 */ /* 0x000fe400078e3cff */
[----:B------:R-:W-:Y:S02]  /*9dd0*/  LOP3.LUT R116, R116, R117, RZ, 0x3c, !PT ;  /* 0x0000007574747212 */ /* 0x000fe400078e3cff */
[----:B------:R-:W-:-:S02]  /*9de0*/  IADD3 R111, P0, R138, 0x5000, RZ ;  /* 0x000050008a6f7810 */ /* 0x000fc40007f1e0ff */
[----:B------:R-:W-:Y:S02]  /*9df0*/  IADD3.X R117, RZ, R139, RZ, P3, !PT ;  /* 0x0000008bff757210 */ /* 0x000fe40001ffe4ff */
[----:B------:R-:W-:Y:S02]  /*9e00*/  IADD3 R29, P3, R138, 0xf000, RZ ;  /* 0x0000f0008a1d7810 */ /* 0x000fe40007f7e0ff */
[----:B------:R-:W-:Y:S02]  /*9e10*/  LOP3.LUT R110, R111, 0x380, RZ, 0xc0, !PT ;  /* 0x000003806f6e7812 */ /* 0x000fe400078ec0ff */
[----:B------:R-:W-:Y:S02]  /*9e20*/  MOV R154, R154 ;  /* 0x0000009a009a7202 */ /* 0x000fe40000000f00 */
[----:B------:R-:W-:Y:S02]  /*9e30*/  LOP3.LUT R28, R29, 0x380, RZ, 0xc0, !PT ;  /* 0x000003801d1c7812 */ /* 0x000fe400078ec0ff */
[----:B------:R-:W-:-:S02]  /*9e40*/  MOV R155, R10 ;  /* 0x0000000a009b7202 */ /* 0x000fc40000000f00 */
[----:B------:R-:W-:Y:S01]  /*9e50*/  F2FP.BF16.F32.PACK_AB R10, R37, R179 ;  /* 0x000000b3250a723e */ /* 0x000fe200000010ff */
[----:B------:R-:W-:Y:S01]  /*9e60*/  VIADD R37, R16, UR43 ;  /* 0x0000002b10257c36 */ /* 0x000fe20008000000 */
[----:B------:R-:W-:Y:S01]  /*9e70*/  MOV R31, R142 ;  /* 0x0000008e001f7202 */ /* 0x000fe20000000f00 */
[----:B------:R-:W-:Y:S01]  /*9e80*/  IMAD.X R143, RZ, RZ, R139, P3 ;  /* 0x000000ffff8f7224 */ /* 0x000fe200018e068b */
[----:B------:R-:W-:Y:S01]  /*9e90*/  SHF.R.U64 R110, R110, 0x3, RZ ;  /* 0x000000036e6e7819 */ /* 0x000fe200000012ff */
[----:B0-----:R-:W-:Y:S01]  /*9ea0*/  @P2 IMAD.HI.U32 R34, R37, R34, RZ ;  /* 0x0000002225222227 */ /* 0x001fe200078e00ff */
[----:B------:R-:W-:Y:S01]  /*9eb0*/  SHF.R.U64 R28, R28, 0x3, RZ ;  /* 0x000000031c1c7819 */ /* 0x000fe200000012ff */
[----:B------:R0:W-:Y:S01]  /*9ec0*/  STSM.16.M88.4 [R31], R24 ;  /* 0x000000181f007844 */ /* 0x0001e20000000200 */
[----:B------:R-:W-:Y:S02]  /*9ed0*/  IADD3 R113, P1, R138, 0x6000, RZ ;  /* 0x000060008a717810 */ /* 0x000fe40007f3e0ff */
[----:B------:R-:W-:-:S02]  /*9ee0*/  MOV R150, R150 ;  /* 0x0000009600967202 */ /* 0x000fc40000000f00 */
[----:B------:R-:W-:Y:S02]  /*9ef0*/  MOV R166, R166 ;  /* 0x000000a600a67202 */ /* 0x000fe40000000f00 */
[----:B------:R-:W-:Y:S02]  /*9f00*/  MOV R32, R14 ;  /* 0x0000000e00207202 */ /* 0x000fe40000000f00 */
[----:B------:R-:W-:Y:S02]  /*9f10*/  MOV R151, R12 ;  /* 0x0000000c00977202 */ /* 0x000fe40000000f00 */
[----:B------:R-:W-:Y:S01]  /*9f20*/  F2FP.BF16.F32.PACK_AB R8, R33, R178 ;  /* 0x000000b22108723e */ /* 0x000fe200000010ff */
[----:B------:R-:W-:Y:S01]  /*9f30*/  IMAD.MOV.U32 R33, RZ, RZ, R37 ;  /* 0x000000ffff217224 */ /* 0x000fe200078e0025 */
[----:B------:R-:W-:Y:S02]  /*9f40*/  F2FP.BF16.F32.PACK_AB R11, R39, R38 ;  /* 0x00000026270b723e */ /* 0x000fe400000010ff */
[----:B------:R-:W-:Y:S01]  /*9f50*/  LOP3.LUT R110, R110, R111, RZ, 0x3c, !PT ;  /* 0x0000006f6e6e7212 */ /* 0x000fe200078e3cff */
[----:B------:R-:W-:Y:S01]  /*9f60*/  IMAD.X R111, RZ, RZ, R139, P0 ;  /* 0x000000ffff6f7224 */ /* 0x000fe200000e068b */
[----:B------:R-:W-:Y:S01]  /*9f70*/  F2FP.BF16.F32.PACK_AB R12, R41, R180 ;  /* 0x000000b4290c723e */ /* 0x000fe200000010ff */
[----:B------:R2:W-:Y:S01]  /*9f80*/  STSM.16.M88.4 [R166], R8 ;  /* 0x00000008a6007844 */ /* 0x0005e20000000200 */
[----:B------:R-:W-:-:S02]  /*9f90*/  F2FP.BF16.F32.PACK_AB R13, R43, R42 ;  /* 0x0000002a2b0d723e */ /* 0x000fc400000010ff */
[----:B------:R-:W-:Y:S02]  /*9fa0*/  F2FP.BF16.F32.PACK_AB R14, R45, R181 ;  /* 0x000000b52d0e723e */ /* 0x000fe400000010ff */
[----:B------:R-:W-:Y:S02]  /*9fb0*/  F2FP.BF16.F32.PACK_AB R15, R47, R46 ;  /* 0x0000002e2f0f723e */ /* 0x000fe400000010ff */
[----:B------:R-:W-:Y:S02]  /*9fc0*/  LOP3.LUT R142, R28, R29, RZ, 0x3c, !PT ;  /* 0x0000001d1c8e7212 */ /* 0x000fe400078e3cff */
[----:B0-----:R-:W-:Y:S01]  /*9fd0*/  F2FP.BF16.F32.PACK_AB R24, R49, R182 ;  /* 0x000000b63118723e */ /* 0x001fe200000010ff */
[----:B------:R0:W-:Y:S01]  /*9fe0*/  STSM.16.M88.4 [R155], R12 ;  /* 0x0000000c9b007844 */ /* 0x0001e20000000200 */
[----:B------:R-:W-:Y:S02]  /*9ff0*/  F2FP.BF16.F32.PACK_AB R25, R51, R50 ;  /* 0x000000323319723e */ /* 0x000fe400000010ff */
[----:B------:R-:W-:-:S02]  /*a000*/  F2FP.BF16.F32.PACK_AB R26, R53, R183 ;  /* 0x000000b7351a723e */ /* 0x000fc400000010ff */
[----:B------:R-:W-:Y:S02]  /*a010*/  F2FP.BF16.F32.PACK_AB R27, R55, R54 ;  /* 0x00000036371b723e */ /* 0x000fe400000010ff */
[----:B------:R-:W-:Y:S02]  /*a020*/  LOP3.LUT R112, R113, 0x380, RZ, 0xc0, !PT ;  /* 0x0000038071707812 */ /* 0x000fe400078ec0ff */
[----:B------:R-:W-:Y:S01]  /*a030*/  IADD3 R127, P0, R138, 0xc000, RZ ;  /* 0x0000c0008a7f7810 */ /* 0x000fe20007f1e0ff */
[----:B------:R-:W-:Y:S01]  /*a040*/  STSM.16.M88.4 [R153], R24 ;  /* 0x0000001899007844 */ /* 0x000fe20000000200 */
[----:B------:R-:W-:Y:S02]  /*a050*/  MOV R146, R146 ;  /* 0x0000009200927202 */ /* 0x000fe40000000f00 */
[----:B------:R-:W-:Y:S02]  /*a060*/  F2FP.BF16.F32.PACK_AB R28, R57, R184 ;  /* 0x000000b8391c723e */ /* 0x000fe400000010ff */
[----:B------:R-:W-:-:S02]  /*a070*/  F2FP.BF16.F32.PACK_AB R29, R59, R58 ;  /* 0x0000003a3b1d723e */ /* 0x000fc400000010ff */
[----:B------:R-:W-:Y:S02]  /*a080*/  F2FP.BF16.F32.PACK_AB R31, R63, R62 ;  /* 0x0000003e3f1f723e */ /* 0x000fe400000010ff */
[----:B-1----:R-:W-:Y:S02]  /*a090*/  @P2 SHF.R.U32.HI R33, RZ, R35, R34 ;  /* 0x00000023ff212219 */ /* 0x002fe40000011622 */
[----:B------:R-:W-:Y:S01]  /*a0a0*/  SHF.R.U64 R112, R112, 0x3, RZ ;  /* 0x0000000370707819 */ /* 0x000fe200000012ff */
[----:B------:R1:W-:Y:S01]  /*a0b0*/  STSM.16.M88.4 [R146], R28 ;  /* 0x0000001c92007844 */ /* 0x0003e20000000200 */
[----:B------:R-:W-:Y:S02]  /*a0c0*/  LOP3.LUT R126, R127, 0x380, RZ, 0xc0, !PT ;  /* 0x000003807f7e7812 */ /* 0x000fe400078ec0ff */
[----:B--2---:R-:W-:Y:S02]  /*a0d0*/  F2FP.BF16.F32.PACK_AB R8, R65, R186 ;  /* 0x000000ba4108723e */ /* 0x004fe400000010ff */
[----:B------:R-:W-:-:S02]  /*a0e0*/  F2FP.BF16.F32.PACK_AB R9, R67, R66 ;  /* 0x000000424309723e */ /* 0x000fc400000010ff */
[----:B------:R-:W-:Y:S02]  /*a0f0*/  F2FP.BF16.F32.PACK_AB R10, R69, R187 ;  /* 0x000000bb450a723e */ /* 0x000fe400000010ff */
[----:B------:R-:W-:Y:S02]  /*a100*/  F2FP.BF16.F32.PACK_AB R11, R71, R70 ;  /* 0x00000046470b723e */ /* 0x000fe400000010ff */
[----:B0-----:R-:W-:Y:S02]  /*a110*/  F2FP.BF16.F32.PACK_AB R12, R73, R188 ;  /* 0x000000bc490c723e */ /* 0x001fe400000010ff */
[----:B------:R-:W-:Y:S01]  /*a120*/  F2FP.BF16.F32.PACK_AB R13, R75, R74 ;  /* 0x0000004a4b0d723e */ /* 0x000fe200000010ff */
[----:B------:R-:W-:Y:S01]  /*a130*/  STSM.16.M88.4 [R151], R8 ;  /* 0x0000000897007844 */ /* 0x000fe20000000200 */
[----:B------:R-:W-:Y:S02]  /*a140*/  F2FP.BF16.F32.PACK_AB R14, R77, R189 ;  /* 0x000000bd4d0e723e */ /* 0x000fe400000010ff */
[----:B-1----:R-:W-:-:S02]  /*a150*/  IADD3 R28, -R33, RZ, RZ ;  /* 0x000000ff211c7210 */ /* 0x002fc40007ffe1ff */
[----:B------:R-:W-:Y:S02]  /*a160*/  F2FP.BF16.F32.PACK_AB R15, R79, R78 ;  /* 0x0000004e4f0f723e */ /* 0x000fe400000010ff */
[----:B------:R-:W-:Y:S01]  /*a170*/  LOP3.LUT R112, R112, R113, RZ, 0x3c, !PT ;  /* 0x0000007170707212 */ /* 0x000fe200078e3cff */
[----:B------:R-:W-:Y:S01]  /*a180*/  IMAD.X R113, RZ, RZ, R139, P1 ;  /* 0x000000ffff717224 */ /* 0x000fe200008e068b */
[----:B------:R-:W-:Y:S01]  /*a190*/  SHF.R.U64 R126, R126, 0x3, RZ ;  /* 0x000000037e7e7819 */ /* 0x000fe200000012ff */
[----:B------:R-:W-:Y:S01]  /*a1a0*/  IMAD R35, R5, R28, R37 ;  /* 0x0000001c05237224 */ /* 0x000fe200078e0225 */
[----:B------:R-:W-:Y:S01]  /*a1b0*/  F2FP.BF16.F32.PACK_AB R24, R81, R190 ;  /* 0x000000be5118723e */ /* 0x000fe200000010ff */
[----:B------:R0:W-:Y:S01]  /*a1c0*/  STSM.16.M88.4 [R32], R12 ;  /* 0x0000000c20007844 */ /* 0x0001e20000000200 */
[----:B------:R-:W-:Y:S02]  /*a1d0*/  F2FP.BF16.F32.PACK_AB R25, R83, R82 ;  /* 0x000000525319723e */ /* 0x000fe400000010ff */
[----:B------:R-:W-:-:S02]  /*a1e0*/  F2FP.BF16.F32.PACK_AB R26, R85, R191 ;  /* 0x000000bf551a723e */ /* 0x000fc400000010ff */
[----:B------:R-:W-:Y:S02]  /*a1f0*/  F2FP.BF16.F32.PACK_AB R27, R87, R86 ;  /* 0x00000056571b723e */ /* 0x000fe400000010ff */
[----:B------:R-:W-:Y:S02]  /*a200*/  IADD3 R131, P1, R138, 0xd000, RZ ;  /* 0x0000d0008a837810 */ /* 0x000fe40007f3e0ff */
[----:B------:R-:W-:Y:S01]  /*a210*/  LOP3.LUT R126, R126, R127, RZ, 0x3c, !PT ;  /* 0x0000007f7e7e7212 */ /* 0x000fe200078e3cff */
[----:B------:R-:W-:Y:S01]  /*a220*/  IMAD.X R127, RZ, RZ, R139, P0 ;  /* 0x000000ffff7f7224 */ /* 0x000fe200000e068b */
[----:B------:R1:W-:Y:S01]  /*a230*/  STSM.16.M88.4 [R150], R24 ;  /* 0x0000001896007844 */ /* 0x0003e20000000200 */
[----:B------:R-:W-:Y:S02]  /*a240*/  LOP3.LUT R130, R131, 0x380, RZ, 0xc0, !PT ;  /* 0x0000038083827812 */ /* 0x000fe400078ec0ff */
[C---:B------:R-:W-:Y:S01]  /*a250*/  IADD3 R21, P4, R138.reuse, 0x2000, RZ ;  /* 0x000020008a157810 */ /* 0x040fe20007f9e0ff */
[----:B0-----:R-:W-:Y:S01]  /*a260*/  IMAD.U32 R14, RZ, RZ, UR5 ;  /* 0x00000005ff0e7e24 */ /* 0x001fe2000f8e00ff */
[----:B------:R-:W-:Y:S01]  /*a270*/  SHF.R.S32.HI R13, RZ, 0x1f, R33 ;  /* 0x0000001fff0d7819 */ /* 0x000fe20000011421 */
[----:B------:R-:W-:Y:S01]  /*a280*/  ULDC UR5, c[0x0][0xa88] ;  /* 0x0002a20000057ab9 */ /* 0x000fe20000000800 */
[----:B------:R-:W-:-:S02]  /*a290*/  IADD3 R103, P5, R138, 0x3000, RZ ;  /* 0x000030008a677810 */ /* 0x000fc40007fbe0ff */
[----:B------:R-:W-:Y:S02]  /*a2a0*/  IADD3 R107, P6, R138, 0x4000, RZ ;  /* 0x000040008a6b7810 */ /* 0x000fe40007fde0ff */
[----:B------:R-:W-:Y:S02]  /*a2b0*/  SHF.R.S32.HI R12, RZ, 0x1f, R35 ;  /* 0x0000001fff0c7819 */ /* 0x000fe40000011423 */
[----:B------:R-:W-:Y:S02]  /*a2c0*/  SHF.R.U64 R130, R130, 0x3, RZ ;  /* 0x0000000382827819 */ /* 0x000fe400000012ff */
[----:B-1----:R-:W-:Y:S01]  /*a2d0*/  IADD3 R24, P0, R33, UR6, RZ ;  /* 0x0000000621187c10 */ /* 0x002fe2000ff1e0ff */
[----:B------:R-:W-:Y:S01]  /*a2e0*/  VIADD R27, R208, UR43 ;  /* 0x0000002bd01b7c36 */ /* 0x000fe20008000000 */
[----:B------:R-:W-:Y:S02]  /*a2f0*/  LOP3.LUT R20, R21, 0x380, RZ, 0xc0, !PT ;  /* 0x0000038015147812 */ /* 0x000fe400078ec0ff */
[----:B------:R-:W-:Y:S01]  /*a300*/  IADD3.X R25, R13, UR7, R14, P0, !PT ;  /* 0x000000070d197c10 */ /* 0x000fe200087fe40e */
[----:B------:R-:W-:Y:S01]  /*a310*/  ULDC.64 UR6, c[0x0][0xb88] ;  /* 0x0002e20000067ab9 */ /* 0x000fe20000000a00 */
[----:B------:R-:W-:Y:S01]  /*a320*/  LOP3.LUT R102, R103, 0x380, RZ, 0xc0, !PT ;  /* 0x0000038067667812 */ /* 0x000fe200078ec0ff */
[----:B------:R-:W-:Y:S01]  /*a330*/  IMAD R12, R12, UR6, RZ ;  /* 0x000000060c0c7c24 */ /* 0x000fe2000f8e02ff */
[----:B------:R-:W-:Y:S01]  /*a340*/  LOP3.LUT R106, R107, 0x380, RZ, 0xc0, !PT ;  /* 0x000003806b6a7812 */ /* 0x000fe200078ec0ff */
[----:B------:R-:W-:Y:S01]  /*a350*/  IMAD.WIDE.U32 R24, R35, UR6, R24 ;  /* 0x0000000623187c25 */ /* 0x000fe2000f8e0018 */
[----:B------:R-:W-:-:S02]  /*a360*/  LOP3.LUT R130, R130, R131, RZ, 0x3c, !PT ;  /* 0x0000008382827212 */ /* 0x000fc400078e3cff */
[----:B------:R-:W-:Y:S01]  /*a370*/  MOV R168, R168 ;  /* 0x000000a800a87202 */ /* 0x000fe20000000f00 */
[----:B------:R-:W-:Y:S01]  /*a380*/  IMAD R35, R35, UR7, R12 ;  /* 0x0000000723237c24 */ /* 0x000fe2000f8e020c */
[----:B------:R-:W-:Y:S01]  /*a390*/  F2FP.BF16.F32.PACK_AB R28, R89, R192 ;  /* 0x000000c0591c723e */ /* 0x000fe200000010ff */
[----:B------:R-:W-:Y:S01]  /*a3a0*/  ULDC.64 UR6, c[0x0][0xb50] ;  /* 0x0002d40000067ab9 */ /* 0x000fe20000000a00 */
[----:B------:R-:W-:Y:S02]  /*a3b0*/  F2FP.BF16.F32.PACK_AB R29, R91, R90 ;  /* 0x0000005a5b1d723e */ /* 0x000fe400000010ff */
[----:B------:R-:W-:Y:S02]  /*a3c0*/  F2FP.BF16.F32.PACK_AB R30, R93, R193 ;  /* 0x000000c15d1e723e */ /* 0x000fe400000010ff */
[----:B------:R-:W-:Y:S02]  /*a3d0*/  F2FP.BF16.F32.PACK_AB R31, R95, R94 ;  /* 0x0000005e5f1f723e */ /* 0x000fe400000010ff */
[----:B------:R-:W-:-:S02]  /*a3e0*/  LOP3.LUT R131, R138, 0x380, RZ, 0xc0, !PT ;  /* 0x000003808a837812 */ /* 0x000fc400078ec0ff */
[----:B------:R-:W-:Y:S01]  /*a3f0*/  MOV R162, R162 ;  /* 0x000000a200a27202 */ /* 0x000fe20000000f00 */
[----:B------:R-:W-:Y:S01]  /*a400*/  STSM.16.M88.4 [R168], R28 ;  /* 0x0000001ca8007844 */ /* 0x000fe20000000200 */
[----:B------:R-:W-:Y:S02]  /*a410*/  F2FP.BF16.F32.PACK_AB R8, R97, R194 ;  /* 0x000000c26108723e */ /* 0x000fe400000010ff */
[----:B------:R-:W-:Y:S02]  /*a420*/  F2FP.BF16.F32.PACK_AB R9, R99, R98 ;  /* 0x000000626309723e */ /* 0x000fe400000010ff */
[----:B------:R-:W-:Y:S02]  /*a430*/  F2FP.BF16.F32.PACK_AB R10, R101, R195 ;  /* 0x000000c3650a723e */ /* 0x000fe400000010ff */
[----:B------:R-:W-:Y:S01]  /*a440*/  F2FP.BF16.F32.PACK_AB R11, R40, R36 ;  /* 0x00000024280b723e */ /* 0x000fe200000010ff */
[----:B------:R-:W-:Y:S01]  /*a450*/  IMAD R40, R5, UR5, RZ ;  /* 0x0000000505287c24 */ /* 0x000fe2000f8e02ff */
[----:B------:R-:W-:-:S02]  /*a460*/  SHF.R.U64 R20, R20, 0x3, RZ ;  /* 0x0000000314147819 */ /* 0x000fc400000012ff */
[----:B------:R-:W-:Y:S01]  /*a470*/  SHF.R.U64 R102, R102, 0x3, RZ ;  /* 0x0000000366667819 */ /* 0x000fe200000012ff */
[----:B------:R0:W-:Y:S01]  /*a480*/  STSM.16.M88.4 [R162], R8 ;  /* 0x00000008a2007844 */ /* 0x0001e20000000200 */
[----:B------:R-:W-:Y:S02]  /*a490*/  SHF.R.U64 R106, R106, 0x3, RZ ;  /* 0x000000036a6a7819 */ /* 0x000fe400000012ff */
[----:B------:R-:W-:Y:S02]  /*a4a0*/  SHF.R.U64 R131, R131, 0x3, RZ ;  /* 0x0000000383837819 */ /* 0x000fe400000012ff */
[----:B------:R-:W-:Y:S01]  /*a4b0*/  LOP3.LUT R20, R20, R21, RZ, 0x3c, !PT ;  /* 0x0000001514147212 */ /* 0x000fe200078e3cff */
[--C-:B------:R-:W-:Y:S01]  /*a4c0*/  IMAD.X R21, RZ, RZ, R139.reuse, P4 ;  /* 0x000000ffff157224 */ /* 0x100fe200020e068b */
[----:B------:R-:W-:Y:S02]  /*a4d0*/  LOP3.LUT R102, R102, R103, RZ, 0x3c, !PT ;  /* 0x0000006766667212 */ /* 0x000fe400078e3cff */
[----:B------:R-:W-:Y:S01]  /*a4e0*/  LOP3.LUT R106, R106, R107, RZ, 0x3c, !PT ;  /* 0x0000006b6a6a7212 */ /* 0x000fe200078e3cff */
[----:B------:R-:W-:Y:S01]  /*a4f0*/  IMAD.X R107, RZ, RZ, R139, P6 ;  /* 0x000000ffff6b7224 */ /* 0x000fe200030e068b */
[----:B------:R-:W-:-:S02]  /*a500*/  IADD3.X R103, RZ, R139, RZ, P5, !PT ;  /* 0x0000008bff677210 */ /* 0x000fc40002ffe4ff */
[----:B------:R-:W-:Y:S02]  /*a510*/  LOP3.LUT P0, RZ, R206, 0x3, RZ, 0xc0, !PT ;  /* 0x00000003ceff7812 */ /* 0x000fe4000780c0ff */
[C---:B------:R-:W-:Y:S01]  /*a520*/  IADD3 R119, P4, R138.reuse, 0x9000, RZ ;  /* 0x000090008a777810 */ /* 0x040fe20007f9e0ff */
[----:B0-----:R-:W-:Y:S01]  /*a530*/  IMAD.IADD R11, R25, 0x1, R35 ;  /* 0x00000001190b7824 */ /* 0x001fe200078e0223 */
[C---:B------:R-:W-:Y:S01]  /*a540*/  IADD3 R121, P5, R138.reuse, 0xa000, RZ ;  /* 0x0000a0008a797810 */ /* 0x040fe20007fbe0ff */
[----:B------:R-:W-:Y:S01]  /*a550*/  VIADD R9, R27, 0x8 ;  /* 0x000000081b097836 */ /* 0x000fe20000000000 */
[----:B------:R-:W-:Y:S02]  /*a560*/  IADD3 R123, P6, R138, 0xb000, RZ ;  /* 0x0000b0008a7b7810 */ /* 0x000fe40007fde0ff */
[----:B------:R-:W-:Y:S02]  /*a570*/  LEA R26, P3, R24, UR6, 0x2 ;  /* 0x00000006181a7c11 */ /* 0x000fe4000f8610ff */
[----:B------:R-:W-:-:S02]  /*a580*/  LOP3.LUT R138, R131, R138, RZ, 0x3c, !PT ;  /* 0x0000008a838a7212 */ /* 0x000fc400078e3cff */
[----:B------:R-:W-:Y:S01]  /*a590*/  IADD3.X R131, RZ, R139, RZ, P1, !PT ;  /* 0x0000008bff837210 */ /* 0x000fe20000ffe4ff */
[----:B------:R-:W-:Y:S01]  /*a5a0*/  SHFL.IDX PT, R36, R26, RZ, 0x1c1f ;  /* 0x001c1fff1a247589 */ /* 0x000fe200000e0000 */
[----:B------:R-:W-:Y:S02]  /*a5b0*/  F2FP.BF16.F32.PACK_AB R12, R105, R196 ;  /* 0x000000c4690c723e */ /* 0x000fe400000010ff */
[----:B------:R-:W-:Y:S01]  /*a5c0*/  F2FP.BF16.F32.PACK_AB R13, R48, R44 ;  /* 0x0000002c300d723e */ /* 0x000fe200000010ff */
[----:B------:R-:W-:Y:S01]  /*a5d0*/  SHFL.IDX PT, R38, R26, 0x1, 0x1c1f ;  /* 0x003c1f001a267f89 */ /* 0x000fe200000e0000 */
[----:B------:R-:W-:Y:S02]  /*a5e0*/  F2FP.BF16.F32.PACK_AB R14, R109, R197 ;  /* 0x000000c56d0e723e */ /* 0x000fe400000010ff */
[----:B------:R-:W-:Y:S02]  /*a5f0*/  F2FP.BF16.F32.PACK_AB R15, R56, R52 ;  /* 0x00000034380f723e */ /* 0x000fe400000010ff */
[----:B------:R-:W-:-:S02]  /*a600*/  ISETP.GE.OR P1, PT, R27, R40, P0 ;  /* 0x000000281b00720c */ /* 0x000fc40000726670 */
[----:B------:R-:W-:Y:S01]  /*a610*/  LEA.HI.X R27, R24, UR7, R11, 0x2, P3 ;  /* 0x00000007181b7c11 */ /* 0x000fe200098f140b */
[----:B------:R0:W-:Y:S01]  /*a620*/  STSM.16.M88.4 [R154], R12 ;  /* 0x0000000c9a007844 */ /* 0x0001e20000000200 */
[----:B------:R-:W-:Y:S02]  /*a630*/  ISETP.GE.OR P0, PT, R9, R40, P0 ;  /* 0x000000280900720c */ /* 0x000fe40000706670 */
[----:B------:R-:W-:Y:S01]  /*a640*/  MOV R164, R164 ;  /* 0x000000a400a47202 */ /* 0x000fe20000000f00 */
[----:B------:R-:W1:Y:S01]  /*a650*/  SHFL.IDX PT, R37, R27, RZ, 0x1c1f ;  /* 0x001c1fff1b257589 */ /* 0x000e6200000e0000 */
[----:B------:R-:W-:Y:S02]  /*a660*/  F2FP.BF16.F32.PACK_AB R8, R175, R198 ;  /* 0x000000c6af08723e */ /* 0x000fe400000010ff */
[----:B------:R-:W-:Y:S01]  /*a670*/  F2FP.BF16.F32.PACK_AB R9, R64, R60 ;  /* 0x0000003c4009723e */ /* 0x000fe200000010ff */
[----:B------:R2:W3:Y:S01]  /*a680*/  SHFL.IDX PT, R39, R27, 0x1, 0x1c1f ;  /* 0x003c1f001b277f89 */ /* 0x0004e200000e0000 */
[----:B------:R-:W-:-:S02]  /*a690*/  F2FP.BF16.F32.PACK_AB R10, R176, R199 ;  /* 0x000000c7b00a723e */ /* 0x000fc400000010ff */
[----:B------:R-:W-:Y:S02]  /*a6a0*/  F2FP.BF16.F32.PACK_AB R11, R72, R68 ;  /* 0x00000044480b723e */ /* 0x000fe400000010ff */
[----:B------:R-:W-:Y:S02]  /*a6b0*/  MOV R160, R160 ;  /* 0x000000a000a07202 */ /* 0x000fe40000000f00 */
[----:B------:R-:W-:Y:S01]  /*a6c0*/  MOV R158, R158 ;  /* 0x0000009e009e7202 */ /* 0x000fe20000000f00 */
[----:B------:R-:W-:Y:S01]  /*a6d0*/  STSM.16.M88.4 [R164], R8 ;  /* 0x00000008a4007844 */ /* 0x000fe20000000200 */
[----:B0-----:R-:W-:Y:S02]  /*a6e0*/  F2FP.BF16.F32.PACK_AB R12, R129, R204 ;  /* 0x000000cc810c723e */ /* 0x001fe400000010ff */
[----:B------:R-:W-:Y:S01]  /*a6f0*/  F2FP.BF16.F32.PACK_AB R13, R96, R92 ;  /* 0x0000005c600d723e */ /* 0x000fe200000010ff */
[----:B------:R-:W-:Y:S01]  /*a700*/  STSM.16.M88.4 [R160], R200 ;  /* 0x000000c8a0007844 */ /* 0x000fe20000000200 */
[----:B------:R-:W-:-:S02]  /*a710*/  F2FP.BF16.F32.PACK_AB R14, R133, R132 ;  /* 0x00000084850e723e */ /* 0x000fc400000010ff */
[----:B------:R-:W-:Y:S02]  /*a720*/  F2FP.BF16.F32.PACK_AB R15, R104, R100 ;  /* 0x00000064680f723e */ /* 0x000fe400000010ff */
[----:B------:R-:W-:Y:S02]  /*a730*/  MOV R156, R156 ;  /* 0x0000009c009c7202 */ /* 0x000fe40000000f00 */
[----:B------:R-:W-:Y:S01]  /*a740*/  F2FP.BF16.F32.PACK_AB R24, R137, R136 ;  /* 0x000000888918723e */ /* 0x000fe200000010ff */
[----:B------:R-:W-:Y:S01]  /*a750*/  STSM.16.M88.4 [R158], R12 ;  /* 0x0000000c9e007844 */ /* 0x000fe20000000200 */
[----:B------:R-:W-:Y:S02]  /*a760*/  F2FP.BF16.F32.PACK_AB R25, R128, R108 ;  /* 0x0000006c8019723e */ /* 0x000fe400000010ff */
[----:B------:R-:W-:Y:S02]  /*a770*/  F2FP.BF16.F32.PACK_AB R26, R141, R140 ;  /* 0x0000008c8d1a723e */ /* 0x000fe400000010ff */
[----:B--2---:R-:W-:-:S02]  /*a780*/  F2FP.BF16.F32.PACK_AB R27, R171, R170 ;  /* 0x000000aaab1b723e */ /* 0x004fc400000010ff */
[----:B------:R-:W-:Y:S02]  /*a790*/  F2FP.BF16.F32.PACK_AB R146, R149, R148 ;  /* 0x000000949592723e */ /* 0x000fe400000010ff */
[----:B------:R-:W-:Y:S01]  /*a7a0*/  F2FP.BF16.F32.PACK_AB R147, R0, R174 ;  /* 0x000000ae0093723e */ /* 0x000fe200000010ff */
[----:B------:R-:W-:Y:S01]  /*a7b0*/  STSM.16.M88.4 [R156], R24 ;  /* 0x000000189c007844 */ /* 0x000fe20000000200 */
[----:B------:R-:W-:Y:S01]  /*a7c0*/  UIMAD UR5, UR10, UR8, URZ ;  /* 0x000000080a0572a4 */ /* 0x000fe2000f8e023f */
[----:B------:R-:W-:Y:S02]  /*a7d0*/  LOP3.LUT R118, R119, 0x380, RZ, 0xc0, !PT ;  /* 0x0000038077767812 */ /* 0x000fe400078ec0ff */
[----:B------:R-:W-:Y:S01]  /*a7e0*/  STSM.16.M88.4 [R152], R144 ;  /* 0x0000009098007844 */ /* 0x000fe20000000200 */
[----:B------:R-:W-:Y:S01]  /*a7f0*/  LEA R0, R23, R205, 0x5 ;  /* 0x000000cd17007211 */ /* 0x000fe200078e28ff */
[----:B------:R-:W-:Y:S01]  /*a800*/  UIMAD.WIDE.U32 UR6, UR39, UR8, URZ ;  /* 0x00000008270672a5 */ /* 0x000fe2000f8e003f */
[----:B------:R-:W-:Y:S01]  /*a810*/  LOP3.LUT R120, R121, 0x380, RZ, 0xc0, !PT ;  /* 0x0000038079787812 */ /* 0x000fe200078ec0ff */
[----:B------:R-:W-:Y:S01]  /*a820*/  BAR.SYNC.DEFER_BLOCKING 0x1, 0x100 ;  /* 0x0044000000007b1d */ /* 0x000fe20000010000 */
[----:B------:R-:W-:Y:S01]  /*a830*/  UIMAD UR5, UR39, UR9, UR5 ;  /* 0x00000009270572a4 */ /* 0x000fe2000f8e0205 */
[----:B------:R-:W-:-:S02]  /*a840*/  LOP3.LUT R122, R123, 0x380, RZ, 0xc0, !PT ;  /* 0x000003807b7a7812 */ /* 0x000fc400078ec0ff */
[----:B------:R-:W-:Y:S02]  /*a850*/  SHF.R.U64 R118, R118, 0x3, RZ ;  /* 0x0000000376767819 */ /* 0x000fe400000012ff */
[----:B------:R-:W-:Y:S01]  /*a860*/  ULDC.64 UR10, c[0x0][0xaf0] ;  /* 0x0002bc00000a7ab9 */ /* 0x000fe20000000a00 */
[----:B------:R-:W-:Y:S01]  /*a870*/  SHF.R.U64 R120, R120, 0x3, RZ ;  /* 0x0000000378787819 */ /* 0x000fe200000012ff */
[----:B-1----:R-:W-:Y:S01]  /*a880*/  @!P1 ST.E desc[UR48][R36.64], R4 ;  /* 0x0000000424009985 */ /* 0x002fe2000c101930 */
[----:B------:R-:W-:Y:S01]  /*a890*/  UIMAD UR8, UR12, UR10, URZ ;  /* 0x0000000a0c0872a4 */ /* 0x000fe2000f8e023f */
[----:B------:R-:W-:Y:S02]  /*a8a0*/  SHF.R.U64 R122, R122, 0x3, RZ ;  /* 0x000000037a7a7819 */ /* 0x000fe400000012ff */
[----:B---3--:R0:W-:Y:S01]  /*a8b0*/  @!P0 ST.E desc[UR48][R38.64], R3 ;  /* 0x0000000326008985 */ /* 0x0081e2000c101930 */
[----:B------:R-:W-:Y:S01]  /*a8c0*/  UIADD3 UR7, UR7, UR5, URZ ;  /* 0x0000000507077290 */ /* 0x000fe2000fffe03f */
[----:B------:R-:W-:-:S02]  /*a8d0*/  LOP3.LUT R118, R118, R119, RZ, 0x3c, !PT ;  /* 0x0000007776767212 */ /* 0x000fc400078e3cff */
[----:B------:R1:W5:Y:S01]  /*a8e0*/  LD.E.128 R28, desc[UR48][R6.64] ;  /* 0x00000030061c7980 */ /* 0x000362000c101d00 */
[----:B------:R-:W-:Y:S02]  /*a8f0*/  LOP3.LUT R120, R120, R121, RZ, 0x3c, !PT ;  /* 0x0000007978787212 */ /* 0x000fe400078e3cff */
[----:B------:R-:W-:Y:S01]  /*a900*/  LOP3.LUT R122, R122, R123, RZ, 0x3c, !PT ;  /* 0x0000007b7a7a7212 */ /* 0x000fe200078e3cff */
[----:B------:R2:W5:Y:S01]  /*a910*/  LD.E.128 R32, desc[UR48][R20.64] ;  /* 0x0000003014207980 */ /* 0x000562000c101d00 */
[----:B------:R-:W-:Y:S01]  /*a920*/  UIMAD UR5, UR41, UR11, UR8 ;  /* 0x0000000b290572a4 */ /* 0x000fe2000f8e0208 */
[--C-:B------:R-:W-:Y:S01]  /*a930*/  IMAD.X R119, RZ, RZ, R139.reuse, P4 ;  /* 0x000000ffff777224 */ /* 0x100fe200020e068b */
[----:B------:R-:W-:Y:S01]  /*a940*/  UIMAD.WIDE.U32 UR6, UR41, UR10, UR6 ;  /* 0x0000000a290672a5 */ /* 0x000fe2000f8e0006 */
[--C-:B------:R-:W-:Y:S01]  /*a950*/  IMAD.X R121, RZ, RZ, R139.reuse, P5 ;  /* 0x000000ffff797224 */ /* 0x100fe200028e068b */
[----:B------:R-:W-:Y:S01]  /*a960*/  ULDC.64 UR8, c[0x0][0xae0] ;  /* 0x0002b80000087ab9 */ /* 0x000fe20000000a00 */
[----:B-1----:R-:W1:Y:S01]  /*a970*/  @P2 LDC R7, c[0x0][0xbec] ;  /* 0x0002fb00ff072b82 */ /* 0x002e620000000800 */
[----:B------:R-:W-:Y:S01]  /*a980*/  IMAD.X R123, RZ, RZ, R139, P6 ;  /* 0x000000ffff7b7224 */ /* 0x000fe200030e068b */
[----:B------:R-:W5:Y:S04]  /*a990*/  LD.E.128 R100, desc[UR48][R102.64] ;  /* 0x0000003066647980 */ /* 0x000f68000c101d00 */
[----:B------:R-:W5:Y:S02]  /*a9a0*/  LD.E.128 R104, desc[UR48][R106.64] ;  /* 0x000000306a687980 */ /* 0x000f64000c101d00 */
[----:B--2---:R-:W2:Y:S01]  /*a9b0*/  @P2 LDC R21, c[0x0][0xbf0] ;  /* 0x0002fc00ff152b82 */ /* 0x004ea20000000800 */
[----:B------:R-:W-:Y:S01]  /*a9c0*/  VIADD R20, R0, UR43 ;  /* 0x0000002b00147c36 */ /* 0x000fe20008000000 */
[----:B------:R-:W-:Y:S01]  /*a9d0*/  UIADD3 UR5, UR7, UR5, URZ ;  /* 0x0000000507057290 */ /* 0x000fe2000fffe03f */
[----:B------:R-:W-:Y:S01]  /*a9e0*/  IMAD.U32 R6, RZ, RZ, UR6 ;  /* 0x00000006ff067e24 */ /* 0x000fe2000f8e00ff */
[----:B------:R-:W5:Y:S01]  /*a9f0*/  LD.E.128 R136, desc[UR48][R138.64] ;  /* 0x000000308a887980 */ /* 0x000f62000c101d00 */
[----:B0-----:R-:W-:-:S03]  /*aa00*/  IMAD.MOV.U32 R3, RZ, RZ, R20 ;  /* 0x000000ffff037224 */ /* 0x001fc600078e0014 */
[----:B------:R-:W5:Y:S04]  /*aa10*/  LD.E.128 R108, desc[UR48][R110.64] ;  /* 0x000000306e6c7980 */ /* 0x000f68000c101d00 */
[----:B------:R0:W5:Y:S01]  /*aa20*/  LD.E.128 R8, desc[UR48][R112.64] ;  /* 0x0000003070087980 */ /* 0x000162000c101d00 */
[----:B-1----:R-:W-:-:S03]  /*aa30*/  @P2 IMAD.HI.U32 R0, R20, R7, RZ ;  /* 0x0000000714002227 */ /* 0x002fc600078e00ff */
[----:B------:R0:W5:Y:S04]  /*aa40*/  LD.E.128 R12, desc[UR48][R114.64] ;  /* 0x00000030720c7980 */ /* 0x000168000c101d00 */
[----:B------:R0:W5:Y:S01]  /*aa50*/  LD.E.128 R48, desc[UR48][R116.64] ;  /* 0x0000003074307980 */ /* 0x000162000c101d00 */
[----:B--2---:R-:W-:-:S03]  /*aa60*/  @P2 SHF.R.U32.HI R3, RZ, R21, R0 ;  /* 0x00000015ff032219 */ /* 0x004fc60000011600 */
[----:B------:R0:W5:Y:S01]  /*aa70*/  LD.E.128 R44, desc[UR48][R118.64] ;  /* 0x00000030762c7980 */ /* 0x000162000c101d00 */
[--C-:B------:R-:W-:Y:S01]  /*aa80*/  SHF.R.S32.HI R0, RZ, 0x1f, R3.reuse ;  /* 0x0000001fff007819 */ /* 0x100fe20000011403 */
[----:B------:R-:W-:Y:S01]  /*aa90*/  IMAD.MOV R4, RZ, RZ, -R3 ;  /* 0x000000ffff047224 */ /* 0x000fe200078e0a03 */
[----:B------:R-:W-:Y:S01]  /*aaa0*/  MOV R7, UR7 ;  /* 0x0000000700077c02 */ /* 0x000fe20008000f00 */
[----:B------:R-:W-:Y:S01]  /*aab0*/  IMAD.U32 R7, RZ, RZ, UR5 ;  /* 0x00000005ff077e24 */ /* 0x000fe2000f8e00ff */
[----:B------:R0:W5:Y:S01]  /*aac0*/  LD.E.128 R24, desc[UR48][R120.64] ;  /* 0x0000003078187980 */ /* 0x000162000c101d00 */
[----:B------:R-:W-:Y:S01]  /*aad0*/  IMAD R0, R0, UR8, RZ ;  /* 0x0000000800007c24 */ /* 0x000fe2000f8e02ff */
[----:B------:R-:W-:Y:S01]  /*aae0*/  ULDC.64 UR6, c[0x0][0xad8] ;  /* 0x0002b60000067ab9 */ /* 0x000fe20000000a00 */
[----:B------:R-:W-:Y:S01]  /*aaf0*/  IMAD R21, R5, R4, R20 ;  /* 0x0000000405157224 */ /* 0x000fe200078e0214 */
[----:B------:R0:W5:Y:S01]  /*ab00*/  LD.E.128 R36, desc[UR48][R122.64] ;  /* 0x000000307a247980 */ /* 0x000162000c101d00 */
[----:B------:R-:W-:-:S03]  /*ab10*/  IMAD R41, R3, UR9, R0 ;  /* 0x0000000903297c24 */ /* 0x000fc6000f8e0200 */
[----:B------:R-:W5:Y:S01]  /*ab20*/  LD.E.128 R124, desc[UR48][R126.64] ;  /* 0x000000307e7c7980 */ /* 0x000f62000c101d00 */
[----:B------:R-:W-:-:S03]  /*ab30*/  SHF.R.S32.HI R0, RZ, 0x1f, R21 ;  /* 0x0000001fff007819 */ /* 0x000fc60000011415 */
[----:B------:R-:W5:Y:S01]  /*ab40*/  LD.E.128 R128, desc[UR48][R130.64] ;  /* 0x0000003082807980 */ /* 0x000f62000c101d00 */
[----:B------:R-:W-:-:S03]  /*ab50*/  IMAD.WIDE.U32 R4, R3, UR8, R6 ;  /* 0x0000000803047c25 */ /* 0x000fc6000f8e0006 */
        /* <DEDUP_REMOVED lines=10> */
[----:B------:R-:W-:Y:S01]  /*ac00*/  VIADD R53, R205, UR43 ;  /* 0x0000002bcd357c36 */ /* 0x000fe20008000000 */
[----:B------:R-:W-:Y:S01]  /*ac10*/  UIADD3 UR5, UR13, 0x22820, URZ ;  /* 0x000228200d057890 */ /* 0x000fe2000fffe03f */
[C---:B------:R-:W-:Y:S02]  /*ac20*/  IMAD R7, R21.reuse, UR7, R0 ;  /* 0x0000000715077c24 */ /* 0x040fe4000f8e0200 */
[----:B------:R-:W-:Y:S01]  /*ac30*/  IMAD.WIDE.U32 R4, R21, UR6, R4 ;  /* 0x0000000615047c25 */ /* 0x000fe2000f8e0004 */
[C---:B------:R-:W-:Y:S01]  /*ac40*/  ISETP.GE.AND P2, PT, R53.reuse, R40, PT ;  /* 0x000000283500720c */ /* 0x040fe20003f46270 */
[----:B------:R-:W-:Y:S02]  /*ac50*/  ULDC.64 UR6, c[0x0][0xa80] ;  /* 0x0002a00000067ab9 */ /* 0x000fe40000000a00 */
[----:B------:R-:W-:Y:S01]  /*ac60*/  VIADD R3, R53, 0x20 ;  /* 0x0000002035037836 */ /* 0x000fe20000000000 */
[----:B------:R-:W-:Y:S01]  /*ac70*/  LEA R0, P3, R4, UR6, 0x1 ;  /* 0x0000000604007c11 */ /* 0x000fe2000f8608ff */
[----:B------:R-:W-:Y:S01]  /*ac80*/  IMAD.IADD R5, R5, 0x1, R7 ;  /* 0x0000000105057824 */ /* 0x000fe200078e0207 */
[----:B------:R-:W-:-:S02]  /*ac90*/  UPRMT UR5, URZ, 0x654, UR5 ;  /* 0x000006543f057896 */ /* 0x000fc40008000005 */
[-C--:B------:R-:W-:Y:S02]  /*aca0*/  ISETP.GE.AND P1, PT, R3, R40.reuse, PT ;  /* 0x000000280300720c */ /* 0x080fe40003f26270 */
[----:B------:R-:W-:Y:S02]  /*acb0*/  IADD3 R3, R53, 0x40, RZ ;  /* 0x0000004035037810 */ /* 0x000fe40007ffe0ff */
[----:B------:R-:W-:Y:S01]  /*acc0*/  LEA.HI.X R41, R4, UR7, R5, 0x1, P3 ;  /* 0x0000000704297c11 */ /* 0x000fe200098f0c05 */
[----:B-1----:R0:W1:Y:S01]  /*acd0*/  SHFL.IDX PT, R43, R0, RZ, 0x181f ;  /* 0x00181fff002b7589 */ /* 0x00206200000e0000 */
[----:B------:R-:W-:Y:S01]  /*ace0*/  ISETP.GE.AND P0, PT, R3, R40, PT ;  /* 0x000000280300720c */ /* 0x000fe20003f06270 */
[----:B------:R-:W-:Y:S01]  /*acf0*/  SYNCS.ARRIVE.TRANS64.RED.A1T0 RZ, [UR5], RZ ;  /* 0x000000ffffff79a7 */ /* 0x000fe20008100405 */
[----:B------:R-:W-:Y:S01]  /*ad00*/  BSSY B1, `(.L_x_4470) ;  /* 0x0000014000017945 */ /* 0x000fe20003800000 */
[----:B------:R0:W2:Y:S03]  /*ad10*/  SHFL.IDX PT, R3, R41, RZ, 0x181f ;  /* 0x00181fff29037589 */ /* 0x0000a600000e0000 */
        /* <DEDUP_REMOVED lines=18> */
.L_x_4471:
[----:B------:R-:W-:Y:S05]  /*ae40*/  BSYNC B1 ;  /* 0x0000000000017941 */ /* 0x000fea0003800000 */
.L_x_4470:
        /* <DEDUP_REMOVED lines=14> */
[----:B-----5:R3:W-:Y:S01]  /*af30*/  @!P4 ST.E.128 desc[UR48][R4.64], R28 ;  /* 0x0000001c0400c985 */ /* 0x0207e2000c101d30 */
[----:B------:R-:W-:-:S02]  /*af40*/  @!P1 LEA R42, P5, R22, R43, 0x1 ;  /* 0x0000002b162a9211 */ /* 0x000fc400078a08ff */
[-C--:B------:R-:W-:Y:S01]  /*af50*/  @!P2 LEA.HI.X R21, R18, R3.reuse, R211, 0x1, P6 ;  /* 0x000000031215a211 */ /* 0x080fe200030f0cd3 */
[----:B------:R3:W-:Y:S01]  /*af60*/  @!P3 ST.E.128 desc[UR48][R6.64], R108 ;  /* 0x0000006c0600b985 */ /* 0x0007e2000c101d30 */
[----:B------:R-:W-:-:S03]  /*af70*/  @!P1 LEA.HI.X R43, R22, R3, R210, 0x1, P5 ;  /* 0x00000003162b9211 */ /* 0x000fc600028f0cd2 */
[----:B------:R3:W-:Y:S04]  /*af80*/  @!P2 ST.E.128 desc[UR48][R20.64], R44 ;  /* 0x0000002c1400a985 */ /* 0x0007e8000c101d30 */
[----:B------:R3:W-:Y:S02]  /*af90*/  @!P1 ST.E.128 desc[UR48][R42.64], R128 ;  /* 0x000000802a009985 */ /* 0x0007e4000c101d30 */
.L_x_4473:
[----:B------:R-:W-:Y:S05]  /*afa0*/  BSYNC B1 ;  /* 0x0000000000017941 */ /* 0x000fea0003800000 */
.L_x_4472:
        /* <DEDUP_REMOVED lines=10> */
[CC--:B------:R-:W-:Y:S02]  /*b050*/  @!P2 LEA R6, P5, R19.reuse, R29.reuse, 0x1 ;  /* 0x0000001d1306a211 */ /* 0x0c0fe400078a08ff */
        /* <DEDUP_REMOVED lines=10> */
.L_x_4475:
[----:B------:R-:W-:Y:S05]  /*b100*/  BSYNC B1 ;  /* 0x0000000000017941 */ /* 0x000fea0003800000 */
.L_x_4474:
[----:B0-----:R-:W-:Y:S01]  /*b110*/  VIADD R3, R53, 0x60 ;  /* 0x0000006035037836 */ /* 0x001fe20000000000 */
[----:B--2-4-:R-:W0:Y:S04]  /*b120*/  SHFL.IDX PT, R41, R41, 0x3, 0x181f ;  /* 0x00781f0029297f89 */ /* 0x014e2800000e0000 */
[----:B------:R-:W-:Y:S01]  /*b130*/  ISETP.GE.AND P0, PT, R3, R40, PT ;  /* 0x000000280300720c */ /* 0x000fe20003f06270 */
[----:B------:R2:W4:-:S12]  /*b140*/  SHFL.IDX PT, R11, R0, 0x3, 0x181f ;  /* 0x00781f00000b7f89 */ /* 0x00051800000e0000 */
[----:B--2---:R-:W-:Y:S05]  /*b150*/  @P0 BRA `(.L_x_4476) ;  /* 0x0000000c00200947 */ /* 0x004fea0003800000 */
[----:B------:R-:W-:Y:S02]  /*b160*/  ULDC UR5, c[0x0][0xac8] ;  /* 0x0002b20000057ab9 */ /* 0x000fe40000000800 */
[----:B------:R-:W-:Y:S02]  /*b170*/  ISETP.GE.AND P3, PT, R2, UR5, PT ;  /* 0x0000000502007c0c */ /* 0x000fe4000bf66270 */
[----:B------:R-:W-:Y:S02]  /*b180*/  ISETP.GE.AND P4, PT, R19, UR5, PT ;  /* 0x0000000513007c0c */ /* 0x000fe4000bf86270 */
[----:B------:R-:W-:-:S09]  /*b190*/  ISETP.GE.AND P5, PT, R18, UR5, PT ;  /* 0x0000000512007c0c */ /* 0x000fd2000bfa6270 */
[-C--:B----4-:R-:W-:Y:S02]  /*b1a0*/  @!P3 LEA R4, P0, R2, R11.reuse, 0x1 ;  /* 0x0000000b0204b211 */ /* 0x090fe400078008ff */
        /* <DEDUP_REMOVED lines=14> */
.L_x_4469:
        /* <DEDUP_REMOVED lines=20> */
[----:B------:R-:W-:Y:S01]  /*b3d0*/  MOV R4, R6 ;  /* 0x0000000600047202 */ /* 0x000fe20000000f00 */
        /* <DEDUP_REMOVED lines=29> */
.L_x_4478:
[----:B------:R-:W-:Y:S05]  /*b5b0*/  BSYNC B1 ;  /* 0x0000000000017941 */ /* 0x000fea0003800000 */
.L_x_4477:
[----:B------:R-:W-:Y:S01]  /*b5c0*/  ULDC.64 UR10, c[0x0][0xae8] ;  /* 0x0002ba00000a7ab9 */ /* 0x000fe20000000a00 */
[----:B------:R-:W-:Y:S01]  /*b5d0*/  IADD3 R8, R8, UR43, RZ ;  /* 0x0000002b08087c10 */ /* 0x000fe2000fffe0ff */
[----:B------:R-:W-:Y:S01]  /*b5e0*/  UIMAD UR5, UR8, UR10, URZ ;  /* 0x0000000a080572a4 */ /* 0x000fe2000f8e023f */
[----:B------:R-:W-:Y:S01]  /*b5f0*/  BSSY B1, `(.L_x_4479) ;  /* 0x000003c000017945 */ /* 0x000fe20003800000 */
[----:B------:R-:W-:Y:S02]  /*b600*/  UIMAD.WIDE.U32 UR6, UR39, UR10, URZ ;  /* 0x0000000a270672a5 */ /* 0x000fe4000f8e003f */
[----:B------:R-:W-:Y:S01]  /*b610*/  UIMAD UR5, UR39, UR11, UR5 ;  /* 0x0000000b270572a4 */ /* 0x000fe2000f8e0205 */
[----:B0-----:R-:W-:Y:S02]  /*b620*/  @P1 IMAD.HI.U32 R0, R8, R9, RZ ;  /* 0x0000000908001227 */ /* 0x001fe400078e00ff */
[----:B------:R-:W-:Y:S01]  /*b630*/  ULDC.64 UR10, c[0x0][0xaf0] ;  /* 0x0002bc00000a7ab9 */ /* 0x000fe20000000a00 */
[----:B------:R-:W-:Y:S01]  /*b640*/  UIADD3 UR7, UR7, UR5, URZ ;  /* 0x0000000507077290 */ /* 0x000fe2000fffe03f */
[----:B--2---:R-:W-:Y:S01]  /*b650*/  IMAD.MOV.U32 R3, RZ, RZ, R8 ;  /* 0x000000ffff037224 */ /* 0x004fe200078e0008 */
[----:B------:R-:W-:Y:S01]  /*b660*/  UIMAD UR5, UR9, UR10, URZ ;  /* 0x0000000a090572a4 */ /* 0x000fe2000f8e023f */
        /* <DEDUP_REMOVED lines=9> */
[----:B------:R-:W-:Y:S01]  /*b700*/  IMAD R7, R10, R7, R8 ;  /* 0x000000070a077224 */ /* 0x000fe200078e0208 */
[----:B------:R-:W-:Y:S01]  /*b710*/  MOV R5, UR5 ;  /* 0x0000000500057c02 */ /* 0x000fe20008000f00 */
[----:B------:R-:W-:Y:S01]  /*b720*/  IMAD.U32 R4, RZ, RZ, UR6 ;  /* 0x00000006ff047e24 */ /* 0x000fe2000f8e00ff */
[----:B------:R-:W-:Y:S01]  /*b730*/  ULDC.64 UR6, c[0x0][0xad8] ;  /* 0x0002b60000067ab9 */ /* 0x000fe20000000a00 */
[C---:B------:R-:W-:Y:S01]  /*b740*/  IMAD R9, R3.reuse, UR9, R0 ;  /* 0x0000000903097c24 */ /* 0x040fe2000f8e0200 */
[----:B------:R-:W-:Y:S01]  /*b750*/  SHF.R.S32.HI R0, RZ, 0x1f, R7 ;  /* 0x0000001fff007819 */ /* 0x000fe20000011407 */
[----:B------:R-:W-:Y:S01]  /*b760*/  IMAD.WIDE.U32 R4, R3, UR8, R4 ;  /* 0x0000000803047c25 */ /* 0x000fe2000f8e0004 */
[----:B------:R-:W-:-:S03]  /*b770*/  ULDC UR5, c[0x0][0xa88] ;  /* 0x0002a20000057ab9 */ /* 0x000fc60000000800 */
        /* <DEDUP_REMOVED lines=9> */
[----:B------:R-:W-:Y:S02]  /*b810*/  IADD3 R3, R5, R3, RZ ;  /* 0x0000000305037210 */ /* 0x000fe40007ffe0ff */
[----:B------:R-:W-:Y:S02]  /*b820*/  LEA R6, P3, R4, UR6, 0x1 ;  /* 0x0000000604067c11 */ /* 0x000fe4000f8608ff */
[-C--:B------:R-:W-:Y:S01]  /*b830*/  ISETP.GE.AND P1, PT, R0, R9.reuse, PT ;  /* 0x000000090000720c */ /* 0x080fe20003f26270 */
[----:B------:R-:W-:Y:S01]  /*b840*/  VIADD R0, R8, 0x40 ;  /* 0x0000004008007836 */ /* 0x000fe20000000000 */
[----:B------:R-:W-:Y:S01]  /*b850*/  LEA.HI.X R7, R4, UR7, R3, 0x1, P3 ;  /* 0x0000000704077c11 */ /* 0x000fe200098f0c03 */
[----:B------:R0:W1:Y:S03]  /*b860*/  SHFL.IDX PT, R5, R6, RZ, 0x181f ;  /* 0x00181fff06057589 */ /* 0x00006600000e0000 */
[----:B------:R-:W-:Y:S01]  /*b870*/  ISETP.GE.AND P0, PT, R0, R9, PT ;  /* 0x000000090000720c */ /* 0x000fe20003f06270 */
[----:B------:R0:W2:Y:S01]  /*b880*/  SHFL.IDX PT, R3, R7, RZ, 0x181f ;  /* 0x00181fff07037589 */ /* 0x0000a200000e0000 */
[----:B------:R-:W-:Y:S11]  /*b890*/  @P2 BRA `(.L_x_4480) ;  /* 0x0000000000442947 */ /* 0x000ff60003800000 */
        /* <DEDUP_REMOVED lines=17> */
.L_x_4480:
[----:B------:R-:W-:Y:S05]  /*b9b0*/  BSYNC B1 ;  /* 0x0000000000017941 */ /* 0x000fea0003800000 */
.L_x_4479:
        /* <DEDUP_REMOVED lines=21> */
.L_x_4482:
[----:B------:R-:W-:Y:S05]  /*bb10*/  BSYNC B1 ;  /* 0x0000000000017941 */ /* 0x000fea0003800000 */
.L_x_4481:
        /* <DEDUP_REMOVED lines=21> */
.L_x_4484:
[----:B------:R-:W-:Y:S05]  /*bc70*/  BSYNC B1 ;  /* 0x0000000000017941 */ /* 0x000fea0003800000 */
.L_x_4483:
[----:B------:R-:W-:Y:S01]  /*bc80*/  VIADD R0, R8, 0x60 ;  /* 0x0000006008007836 */ /* 0x000fe20000000000 */
[----:B0-----:R0:W0:Y:S04]  /*bc90*/  SHFL.IDX PT, R3, R7, 0x3, 0x181f ;  /* 0x00781f0007037f89 */ /* 0x00102800000e0000 */
[----:B------:R-:W-:Y:S01]  /*bca0*/  ISETP.GE.AND P0, PT, R0, R9, PT ;  /* 0x000000090000720c */ /* 0x000fe20003f06270 */
[----:B-1-3--:R1:W3:-:S12]  /*bcb0*/  SHFL.IDX PT, R5, R6, 0x3, 0x181f ;  /* 0x00781f0006057f89 */ /* 0x00a2d800000e0000 */
[----:B-1----:R-:W-:Y:S05]  /*bcc0*/  @P0 BRA `(.L_x_4476) ;  /* 0x0000000000440947 */ /* 0x002fea0003800000 */
[----:B------:R-:W-:Y:S02]  /*bcd0*/  ULDC UR5, c[0x0][0xac8] ;  /* 0x0002b20000057ab9 */ /* 0x000fe40000000800 */
[----:B------:R-:W-:Y:S02]  /*bce0*/  ISETP.GE.AND P3, PT, R2, UR5, PT ;  /* 0x0000000502007c0c */ /* 0x000fe4000bf66270 */
[----:B------:R-:W-:Y:S02]  /*bcf0*/  ISETP.GE.AND P2, PT, R19, UR5, PT ;  /* 0x0000000513007c0c */ /* 0x000fe4000bf46270 */
[----:B------:R-:W-:Y:S02]  /*bd00*/  ISETP.GE.AND P1, PT, R18, UR5, PT ;  /* 0x0000000512007c0c */ /* 0x000fe4000bf26270 */
[----:B------:R-:W-:-:S07]  /*bd10*/  ISETP.GE.AND P0, PT, R22, UR5, PT ;  /* 0x0000000516007c0c */ /* 0x000fce000bf06270 */
[-C--:B--234-:R-:W-:Y:S02]  /*bd20*/  @!P3 LEA R6, P6, R2, R5.reuse, 0x1 ;  /* 0x000000050206b211 */ /* 0x09cfe400078c08ff */
        /* <DEDUP_REMOVED lines=11> */
.L_x_4476:
[----:B------:R-:W-:Y:S05]  /*bde0*/  BSYNC B0 ;  /* 0x0000000000007941 */ /* 0x000fea0003800000 */
.L_x_4468:
[----:B------:R-:W-:Y:S02]  /*bdf0*/  ULDC UR5, c[0x0][0xc38] ;  /* 0x00030e0000057ab9 */ /* 0x000fe40000000800 */
[----:B------:R-:W-:-:S06]  /*be00*/  UISETP.GE.AND UP0, UPT, UR4, UR5, UPT ;  /* 0x000000050400728c */ /* 0x000fcc000bf06270 */
[----:B------:R-:W-:-:S13]  /*be10*/  PLOP3.LUT P0, PT, PT, PT, UP0, 0x80, 0x0 ;  /* 0x000000000000781c */ /* 0x000fda0003f0f008 */
[----:B------:R-:W-:Y:S05]  /*be20*/  @!P0 BRA `(.L_x_4485) ;  /* 0xffffff4c00bc8947 */ /* 0x000fea000383ffff */
[----:B------:R-:W-:Y:S05]  /*be30*/  EXIT ;  /* 0x000000000000794d */ /* 0x000fea0003800000 */
.L_x_4427:
[----:B------:R-:W-:-:S08]  /*be40*/  NOP ;  /* 0x0000000000007918 */ /* 0x000fd00000000000 */
[----:B------:R-:W0:-:S00]  /*be50*/  USETMAXREG.DEALLOC.CTAPOOL 0x28 ;  /* 0x00000028000079c8 */ /* 0x000e0000080e0500 */
[----:B0-----:R-:W-:-:S06]  /*be60*/  LOP3.LUT R0, R0, 0x3, RZ, 0xc0, !PT ;  /* 0x0000000300007812 */ /* 0x001fcc00078ec0ff */
[----:B------:R-:W0:Y:S01]  /*be70*/  S2UR UR5, SR_CTAID.X ;  /* 0x00000000000579c3 */ /* 0x000e220000002500 */
[----:B------:R-:W-:Y:S01]  /*be80*/  LOP3.LUT R17, R17, 0xfffffdff, RZ, 0xc0, !PT ;  /* 0xfffffdff11117812 */ /* 0x000fe200078ec0ff */
[----:B------:R-:W-:Y:S01]  /*be90*/  STL [R1], RZ ;  /* 0x000000ff01007387 */ /* 0x000fe20000100800 */
[----:B------:R-:W-:Y:S02]  /*bea0*/  IMAD.MOV.U32 R25, RZ, RZ, 0x1 ;  /* 0x00000001ff197424 */ /* 0x000fe400078e00ff */
[----:B------:R-:W-:Y:S01]  /*beb0*/  IMAD.MOV.U32 R18, RZ, RZ, RZ ;  /* 0x000000ffff127224 */ /* 0x000fe200078e00ff */
[----:B------:R1:W2:Y:S02]  /*bec0*/  SHFL.IDX PT, R2, R0, RZ, 0x1f ;  /* 0x00001fff00027589 */ /* 0x0002a400000e0000 */
[----:B-1----:R-:W0:Y:S01]  /*bed0*/  LDC R0, c[0x0][0xc38] ;  /* 0x00030e00ff007b82 */ /* 0x002e220000000800 */
[----:B--2---:R-:W-:-:S13]  /*bee0*/  ISETP.NE.AND P0, PT, R2, RZ, PT ;  /* 0x000000ff0200720c */ /* 0x004fda0003f05270 */
[----:B------:R-:W-:Y:S01]  /*bef0*/  @P0 LOP3.LUT R17, R17, 0x200, RZ, 0xfc, !PT ;  /* 0x0000020011110812 */ /* 0x000fe200078efcff */
[----:B------:R-:W-:Y:S06]  /*bf00*/  @P0 BAR.ARV 0x4, 0x180 ;  /* 0x0106000000000b1d */ /* 0x000fec0000002000 */
[----:B0-----:R-:W-:-:S13]  /*bf10*/  ISETP.LE.AND P0, PT, R0, UR5, PT ;  /* 0x0000000500007c0c */ /* 0x001fda000bf03270 */
[----:B------:R-:W-:Y:S05]  /*bf20*/  @P0 BRA `(.L_x_4486) ;  /* 0x00000038007c0947 */ /* 0x000fea0003800000 */
[----:B------:R-:W0:Y:S01]  /*bf30*/  S2R R8, SR_TID.X ;  /* 0x0000000000087919 */ /* 0x000e220000002100 */
[----:B------:R-:W-:Y:S01]  /*bf40*/  ULDC UR4, c[0x0][0x320] ;  /* 0x0000c80000047ab9 */ /* 0x000fe20000000800 */
[----:B------:R-:W-:Y:S01]  /*bf50*/  LOP3.LUT R17, R17, 0xffffffef, RZ, 0xc0, !PT ;  /* 0xffffffef11117812 */ /* 0x000fe200078ec0ff */
[----:B------:R-:W1:Y:S01]  /*bf60*/  S2UR UR8, SR_CgaCtaId ;  /* 0x00000000000879c3 */ /* 0x000e620000008800 */
[----:B------:R-:W-:Y:S01]  /*bf70*/  ULDC.64 UR36, c[0x0][0x2f0] ;  /* 0x0000bc0000247ab9 */ /* 0x000fe20000000a00 */
[----:B------:R-:W-:Y:S01]  /*bf80*/  ULDC.64 UR6, c[0x0][0x418] ;  /* 0x0001060000067ab9 */ /* 0x000fe20000000a00 */
[----:B------:R-:W-:Y:S01]  /*bf90*/  ULDC UR9, c[0x0][0x2b8] ;  /* 0x0000ae0000097ab9 */ /* 0x000fe20000000800 */
[----:B------:R-:W-:Y:S01]  /*bfa0*/  UISETP.NE.U32.AND UP0, UPT, UR6, URZ, UPT ;  /* 0x0000003f0600728c */ /* 0x000fe2000bf05070 */
[----:B------:R-:W-:Y:S01]  /*bfb0*/  IMAD.U32 R31, RZ, RZ, UR5 ;  /* 0x00000005ff1f7e24 */ /* 0x000fe2000f8e00ff */
[----:B------:R-:W-:Y:S01]  /*bfc0*/  ULDC UR38, c[0x0][0x288] ;  /* 0x0000a20000267ab9 */ /* 0x000fe20000000800 */
[----:B------:R-:W-:Y:S01]  /*bfd0*/  ULDC UR6, c[0x0][0x448] ;  /* 0x0001120000067ab9 */ /* 0x000fe20000000800 */
[----:B------:R-:W-:Y:S01]  /*bfe0*/  UISETP.NE.AND.EX UP0, UPT, UR7, URZ, UPT, UP0 ;  /* 0x0000003f0700728c */ /* 0x000fe2000bf05300 */
[----:B------:R-:W-:Y:S01]  /*bff0*/  IMAD.MOV.U32 R25, RZ, RZ, 0x1 ;  /* 0x00000001ff197424 */ /* 0x000fe200078e00ff */
[----:B------:R-:W-:Y:S01]  /*c000*/  ULOP3.LUT UR44, UR45, 0x2, URZ, 0xfc, !UPT ;  /* 0x000000022d2c7892 */ /* 0x000fe2000f8efc3f */
[----:B------:R-:W-:Y:S01]  /*c010*/  IMAD.MOV.U32 R18, RZ, RZ, RZ ;  /* 0x000000ffff127224 */ /* 0x000fe200078e00ff */
[----:B------:R-:W-:Y:S01]  /*c020*/  UMOV UR7, 0x400 ;  /* 0x0000040000077882 */ /* 0x000fe20000000000 */
[----:B------:R-:W-:Y:S01]  /*c030*/  ULDC UR46, c[0x0][0xc] ;  /* 0x00000300002e7ab9 */ /* 0x000fe20000000800 */
[----:B-1----:R-:W-:Y:S01]  /*c040*/  ULEA UR7, UR8, UR7, 0x18 ;  /* 0x0000000708077291 */ /* 0x002fe2000f8ec03f */
[C---:B0-----:R-:W-:Y:S01]  /*c050*/  IMAD.SHL.U32 R28, R8.reuse, 0x8, RZ ;  /* 0x00000008081c7824 */ /* 0x041fe200078e00ff */
[----:B------:R-:W-:-:S04]  /*c060*/  LOP3.LUT R7, R8, 0x7f, RZ, 0xc0, !PT ;  /* 0x0000007f08077812 */ /* 0x000fc800078ec0ff */
[----:B------:R-:W-:Y:S02]  /*c070*/  MOV R16, UR7 ;  /* 0x0000000700107c02 */ /* 0x000fe40008000f00 */
[C---:B------:R-:W-:Y:S02]  /*c080*/  LOP3.LUT R0, R28.reuse, 0x1f8, RZ, 0xc0, !PT ;  /* 0x000001f81c007812 */ /* 0x040fe400078ec0ff */
[----:B------:R-:W-:Y:S02]  /*c090*/  LOP3.LUT R6, R28, 0x38, RZ, 0xc0, !PT ;  /* 0x000000381c067812 */ /* 0x000fe400078ec0ff */
[----:B------:R-:W-:Y:S02]  /*c0a0*/  LOP3.LUT R3, R0, 0x38, R8, 0x78, !PT ;  /* 0x0000003800037812 */ /* 0x000fe400078e7808 */
[C---:B------:R-:W-:Y:S02]  /*c0b0*/  LOP3.LUT R0, R6.reuse, 0x40, RZ, 0xfc, !PT ;  /* 0x0000004006007812 */ /* 0x040fe400078efcff */
[----:B------:R-:W-:-:S02]  /*c0c0*/  LOP3.LUT R2, R6, 0x80, RZ, 0xfc, !PT ;  /* 0x0000008006027812 */ /* 0x000fc400078efcff */
[----:B------:R-:W-:Y:S02]  /*c0d0*/  ISETP.GE.AND P2, PT, R0, UR4, PT ;  /* 0x0000000400007c0c */ /* 0x000fe4000bf46270 */
[----:B------:R-:W-:Y:S02]  /*c0e0*/  ISETP.GE.AND P1, PT, R2, UR4, PT ;  /* 0x0000000402007c0c */ /* 0x000fe4000bf26270 */
[C---:B------:R-:W-:Y:S02]  /*c0f0*/  ISETP.GE.AND P0, PT, R6.reuse, UR4, PT ;  /* 0x0000000406007c0c */ /* 0x040fe4000bf06270 */
[----:B------:R-:W-:Y:S02]  /*c100*/  SEL R2, RZ, 0xffffffff, P2 ;  /* 0xffffffffff027807 */ /* 0x000fe40001000000 */
[----:B------:R-:W-:Y:S02]  /*c110*/  LOP3.LUT R4, R6, 0xc0, RZ, 0xfc, !PT ;  /* 0x000000c006047812 */ /* 0x000fe400078efcff */
[----:B------:R-:W-:-:S02]  /*c120*/  LOP3.LUT R28, R3, 0x200, R28, 0xf8, !PT ;  /* 0x00000200031c7812 */ /* 0x000fc400078ef81c */
[----:B------:R-:W-:Y:S02]  /*c130*/  SEL R0, RZ, 0x1, P0 ;  /* 0x00000001ff007807 */ /* 0x000fe40000000000 */
[----:B------:R-:W-:Y:S01]  /*c140*/  @P2 LOP3.LUT R17, R17, 0x10, RZ, 0xfc, !PT ;  /* 0x0000001011112812 */ /* 0x000fe200078efcff */
[----:B------:R-:W-:Y:S01]  /*c150*/  IMAD R32, R28, 0x2, R16 ;  /* 0x000000021c207824 */ /* 0x000fe200078e0210 */
[----:B------:R-:W-:Y:S02]  /*c160*/  SHF.L.U32 R3, R2, 0x1, RZ ;  /* 0x0000000102037819 */ /* 0x000fe400000006ff */
[----:B------:R-:W-:Y:S02]  /*c170*/  LOP3.LUT R17, R17, 0xfffffff7, RZ, 0xc0, !PT ;  /* 0xfffffff711117812 */ /* 0x000fe400078ec0ff */
[----:B------:R-:W-:Y:S02]  /*c180*/  LOP3.LUT R0, R3, 0x2, R0, 0xe2, !PT ;  /* 0x0000000203007812 */ /* 0x000fe400078ee200 */
[----:B------:R-:W-:-:S02]  /*c190*/  @P1 LOP3.LUT R17, R17, 0x8, RZ, 0xfc, !PT ;  /* 0x0000000811111812 */ /* 0x000fc400078efcff */
[----:B------:R-:W-:Y:S02]  /*c1a0*/  SEL R3, RZ, 0x4, P1 ;  /* 0x00000004ff037807 */ /* 0x000fe40000800000 */
[----:B------:R-:W-:Y:S02]  /*c1b0*/  LOP3.LUT R17, R17, 0xffffffdf, RZ, 0xc0, !PT ;  /* 0xffffffdf11117812 */ /* 0x000fe400078ec0ff */
[----:B------:R-:W-:Y:S01]  /*c1c0*/  ISETP.GE.AND P1, PT, R6, UR37, PT ;  /* 0x0000002506007c0c */ /* 0x000fe2000bf26270 */
[----:B------:R-:W-:Y:S01]  /*c1d0*/  UIMAD UR37, UR6, UR38, URZ ;  /* 0x00000026062572a4 */ /* 0x000fe2000f8e023f */
[----:B------:R-:W-:Y:S02]  /*c1e0*/  @P0 LOP3.LUT R17, R17, 0x20, RZ, 0xfc, !PT ;  /* 0x0000002011110812 */ /* 0x000fe400078efcff */
[----:B------:R-:W-:Y:S01]  /*c1f0*/  ISETP.GE.AND P0, PT, R4, UR4, PT ;  /* 0x0000000404007c0c */ /* 0x000fe2000bf06270 */
[----:B------:R-:W-:Y:S01]  /*c200*/  ULDC UR4, c[0x0][0x424] ;  /* 0x0001090000047ab9 */ /* 0x000fe20000000800 */
[----:B------:R-:W-:Y:S01]  /*c210*/  LOP3.LUT R17, R17, 0xfffffffb, RZ, 0xc0, !PT ;  /* 0xfffffffb11117812 */ /* 0x000fe200078ec0ff */
[----:B------:R-:W-:Y:S01]  /*c220*/  USEL UR4, UR4, 0x1, UP0 ;  /* 0x0000000104047887 */ /* 0x000fe20008000000 */
[----:B------:R-:W-:Y:S01]  /*c230*/  LOP3.LUT R5, R0, R3, RZ, 0xfc, !PT ;  /* 0x0000000300057212 */ /* 0x000fe200078efcff */
[----:B------:R-:W-:Y:S01]  /*c240*/  IMAD.SHL.U32 R0, R8, 0x10, RZ ;  /* 0x0000001008007824 */ /* 0x000fe200078e00ff */
[----:B------:R-:W-:Y:S01]  /*c250*/  SHF.R.U32.HI R33, RZ, 0x3, R7 ;  /* 0x00000003ff217819 */ /* 0x000fe20000011607 */
[----:B------:R-:W-:Y:S01]  /*c260*/  UIMAD UR36, UR4, UR36, URZ ;  /* 0x00000024042472a4 */ /* 0x000fe2000f8e023f */
[----:B------:R-:W-:Y:S01]  /*c270*/  SEL R35, RZ, 0x8, P0 ;  /* 0x00000008ff237807 */ /* 0x000fe20000000000 */
[----:B------:R0:W-:Y:S01]  /*c280*/  STL [R1+0x4], R5 ;  /* 0x0000040501007387 */ /* 0x0001e20000100800 */
[----:B------:R-:W-:Y:S01]  /*c290*/  LOP3.LUT R0, R33, 0x70, R0, 0xf8, !PT ;  /* 0x0000007021007812 */ /* 0x000fe200078ef800 */
[----:B------:R-:W-:Y:S01]  /*c2a0*/  UIADD3 UR4, UR36, 0x5f, URZ ;  /* 0x0000005f24047890 */ /* 0x000fe2000fffe03f */
[----:B------:R-:W-:Y:S01]  /*c2b0*/  LOP3.LUT R35, R5, R35, RZ, 0xfc, !PT ;  /* 0x0000002305237212 */ /* 0x000fe200078efcff */
[----:B------:R0:W-:Y:S01]  /*c2c0*/  STL [R1], RZ ;  /* 0x000000ff01007387 */ /* 0x0001e20000100800 */
[----:B------:R-:W-:Y:S01]  /*c2d0*/  @P0 LOP3.LUT R17, R17, 0x4, RZ, 0xfc, !PT ;  /* 0x0000000411110812 */ /* 0x000fe200078efcff */
[----:B------:R-:W-:-:S02]  /*c2e0*/  UIMAD.WIDE UR4, UR4, 0x2aaaaaab, URZ ;  /* 0x2aaaaaab040478a5 */ /* 0x000fc4000f8e023f */
[----:B------:R-:W-:Y:S01]  /*c2f0*/  UIADD3 UR38, UR36, 0x60, -UR38 ;  /* 0x0000006024267890 */ /* 0x000fe2000fffe826 */
[----:B------:R-:W-:Y:S01]  /*c300*/  LOP3.LUT R17, R17, 0xfffffffe, RZ, 0xc0, !PT ;  /* 0xfffffffe11117812 */ /* 0x000fe200078ec0ff */
[----:B------:R-:W-:-:S03]  /*c310*/  USHF.R.U32.HI UR39, URZ, 0x1f, UR5 ;  /* 0x0000001f3f277899 */ /* 0x000fc60008011605 */
[----:B------:R-:W-:Y:S01]  /*c320*/  @P1 LOP3.LUT R17, R17, 0x1, RZ, 0xfc, !PT ;  /* 0x0000000111111812 */ /* 0x000fe200078efcff */
[----:B------:R-:W-:Y:S01]  /*c330*/  ULEA.HI.SX32 UR39, UR5, UR39, 0x1c ;  /* 0x0000002705277291 */ /* 0x000fe2000f8fe23f */
[----:B------:R-:W-:Y:S02]  /*c340*/  ISETP.GE.AND P1, PT, R6, UR9, PT ;  /* 0x0000000906007c0c */ /* 0x000fe4000bf26270 */
[----:B------:R-:W-:-:S11]  /*c350*/  LOP3.LUT R17, R17, 0xfffffeff, RZ, 0xc0, !PT ;  /* 0xfffffeff11117812 */ /* 0x000fd600078ec0ff */
[----:B0-----:R-:W-:-:S07]  /*c360*/  @P1 LOP3.LUT R17, R17, 0x100, RZ, 0xfc, !PT ;  /* 0x0000010011111812 */ /* 0x001fce00078efcff */
.L_x_4535:
        /* <DEDUP_REMOVED lines=22> */
.L_x_4487:
[----:B------:R-:W-:Y:S01]  /*c4d0*/  ULDC UR8, c[0x0][0xc54] ;  /* 0x0003150000087ab9 */ /* 0x000fe20000000800 */
[----:B------:R-:W-:Y:S01]  /*c4e0*/  UMOV UR6, UR7 ;  /* 0x0000000700067c82 */ /* 0x000fe20008000000 */
[----:B------:R-:W-:-:S11]  /*c4f0*/  UISETP.NE.AND UP0, UPT, UR8, 0x1, UPT ;  /* 0x000000010800788c */ /* 0x000fd6000bf05270 */
[----:B------:R-:W-:Y:S02]  /*c500*/  @UP0 ULDC.64 UR10, c[0x0][0xc58] ;  /* 0x00031600000a0ab9 */ /* 0x000fe40000000a00 */
[----:B------:R-:W-:-:S04]  /*c510*/  UIMAD.WIDE.U32 UR4, UR7, UR10, URZ ;  /* 0x0000000a070472a5 */ /* 0x000fc8000f8e003f */
[----:B------:R-:W-:-:S04]  /*c520*/  @UP0 USHF.R.U32.HI UR6, URZ, UR11, UR5 ;  /* 0x0000000b3f060299 */ /* 0x000fc80008011605 */
[----:B------:R-:W-:-:S12]  /*c530*/  UIMAD UR4, UR6, UR8, URZ ;  /* 0x00000008060472a4 */ /* 0x000fd8000f8e023f */
.L_x_4488:
        /* <DEDUP_REMOVED lines=25> */
[----:B------:R-:W-:Y:S01]  /*c6d0*/  UP2UR UR47, UPR, URZ, 0x4 ;  /* 0x000000043f2f7883 */ /* 0x000fe20008000000 */
[----:B------:R-:W-:Y:S01]  /*c6e0*/  BSSY B7, `(.L_x_4489) ;  /* 0x000030a000077945 */ /* 0x000fe20003800000 */
[----:B------:R-:W-:-:S04]  /*c6f0*/  USHF.L.U32 UR6, UR42, 0x7, URZ ;  /* 0x000000072a067899 */ /* 0x000fc8000800063f */
[----:B------:R-:W-:Y:S01]  /*c700*/  UIADD3 UR6, UR6, 0x7f, URZ ;  /* 0x0000007f06067890 */ /* 0x000fe2000fffe03f */
[----:B------:R-:W-:Y:S01]  /*c710*/  @UP2 ULDC UR4, c[0x0][0x44c] ;  /* 0x0001130000042ab9 */ /* 0x000fe20000000800 */
[----:B------:R-:W-:Y:S02]  /*c720*/  @UP2 ULDC UR7, c[0x0][0x450] ;  /* 0x0001140000072ab9 */ /* 0x000fe40000000800 */
[----:B------:R-:W-:-:S04]  /*c730*/  UIMAD.WIDE.U32 UR4, UR6, UR4, URZ ;  /* 0x00000004060472a5 */ /* 0x000fc8000f8e003f */
[----:B------:R-:W-:-:S04]  /*c740*/  @UP2 USHF.R.U32.HI UR6, URZ, UR7, UR5 ;  /* 0x000000073f062299 */ /* 0x000fc80008011605 */
[----:B------:R-:W-:-:S04]  /*c750*/  UIADD3 UR4, UR38, UR6, URZ ;  /* 0x0000000626047290 */ /* 0x000fc8000fffe03f */
[----:B------:R-:W-:-:S04]  /*c760*/  UIMAD.WIDE UR4, UR4, 0x2aaaaaab, URZ ;  /* 0x2aaaaaab040478a5 */ /* 0x000fc8000f8e023f */
[----:B------:R-:W-:-:S04]  /*c770*/  USHF.R.U32.HI UR4, URZ, 0x1f, UR5 ;  /* 0x0000001f3f047899 */ /* 0x000fc80008011605 */
[----:B------:R-:W-:-:S04]  /*c780*/  ULEA.HI.SX32 UR4, UR5, UR4, 0x1c ;  /* 0x0000000405047291 */ /* 0x000fc8000f8fe23f */
[----:B------:R-:W-:-:S04]  /*c790*/  UISETP.LT.AND UP0, UPT, UR39, UR4, UPT ;  /* 0x000000042700728c */ /* 0x000fc8000bf01270 */
[----:B------:R-:W-:-:S06]  /*c7a0*/  USEL UR43, UR39, UR4, UP0 ;  /* 0x00000004272b7287 */ /* 0x000fcc0008000000 */
[----:B------:R-:W-:-:S13]  /*c7b0*/  ISETP.LT.AND P0, PT, RZ, UR43, PT ;  /* 0x0000002bff007c0c */ /* 0x000fda000bf01270 */
[----:B0-----:R-:W-:Y:S05]  /*c7c0*/  @P0 BRA `(.L_x_4490) ;  /* 0x0000000000440947 */ /* 0x001fea0003800000 */
        /* <DEDUP_REMOVED lines=17> */
.L_x_4490:
[----:B------:R-:W-:Y:S01]  /*c8e0*/  IADD3 R0, R16, 0x1c400, RZ ;  /* 0x0001c40010007810 */ /* 0x000fe20007ffe0ff */
[----:B------:R-:W-:Y:S03]  /*c8f0*/  BSSY B6, `(.L_x_4492) ;  /* 0x0000013000067945 */ /* 0x000fe60003800000 */
        /* <DEDUP_REMOVED lines=18> */
.L_x_4493:
[----:B------:R-:W-:Y:S05]  /*ca20*/  BSYNC B6 ;  /* 0x0000000000067941 */ /* 0x000fea0003800000 */
.L_x_4492:
[----:B------:R-:W-:Y:S01]  /*ca30*/  IADD3 R0, R16, 0x400, RZ ;  /* 0x0000040010007810 */ /* 0x000fe20007ffe0ff */
[----:B------:R-:W-:Y:S03]  /*ca40*/  BSSY B6, `(.L_x_4494) ;  /* 0x0000022000067945 */ /* 0x000fe60003800000 */
        /* <DEDUP_REMOVED lines=18> */
.L_x_4496:
[----:B------:R0:W1:Y:S01]  /*cb70*/  LDC.64 R2, c[0x4][R19] ;  /* 0x0100000013027b82 */ /* 0x0000620000000a00 */
[----:B------:R-:W-:Y:S01]  /*cb80*/  ULDC.64 UR4, c[0x4][0x98] ;  /* 0x0100260000047ab9 */ /* 0x000fe20000000a00 */
[----:B------:R-:W-:Y:S01]  /*cb90*/  ULDC.64 UR6, c[0x4][0xa0] ;  /* 0x0100280000067ab9 */ /* 0x000fe20000000a00 */
[----:B------:R-:W-:Y:S01]  /*cba0*/  MOV R4, UR4 ;  /* 0x0000000400047c02 */ /* 0x000fe20008000f00 */
        /* <DEDUP_REMOVED lines=10> */
[----:B-1----:R-:W-:Y:S05]  /*cc50*/  CALL.ABS.NOINC R2 ;  /* 0x0000000002007343 */ /* 0x002fea0003c00000 */
.L_x_4495:
[----:B------:R-:W-:Y:S05]  /*cc60*/  BSYNC B6 ;  /* 0x0000000000067941 */ /* 0x000fea0003800000 */
.L_x_4494:
        /* <DEDUP_REMOVED lines=8> */
[----:B------:R-:W-:Y:S01]  /*ccf0*/  MOV R2, UR4 ;  /* 0x0000000400027c02 */ /* 0x000fe20008000f00 */
[----:B------:R-:W-:Y:S01]  /*cd00*/  IMAD.U32 R3, RZ, RZ, UR5 ;  /* 0x00000005ff037e24 */ /* 0x000fe2000f8e00ff */
[----:B------:R-:W-:-:S04]  /*cd10*/  ULDC UR4, c[0x0][0xc48] ;  /* 0x0003120000047ab9 */ /* 0x000fc80000000800 */
[----:B------:R1:W5:Y:S01]  /*cd20*/  @P0 LDG.E R27, desc[UR48][R2.64] ;  /* 0x00000030021b0981 */ /* 0x000362000c1e1900 */
[----:B------:R-:W-:Y:S01]  /*cd30*/  UMOV UR5, 0xffffffff ;  /* 0xffffffff00057882 */ /* 0x000fe20000000000 */
[----:B------:R-:W-:Y:S02]  /*cd40*/  IMAD.U32 R0, RZ, RZ, UR43 ;  /* 0x0000002bff007e24 */ /* 0x000fe4000f8e00ff */
[----:B------:R-:W-:Y:S02]  /*cd50*/  IMAD.U32 R19, RZ, RZ, UR4 ;  /* 0x00000004ff137e24 */ /* 0x000fe4000f8e00ff */
[----:B------:R-:W-:Y:S01]  /*cd60*/  VIADD R0, R0, 0xffffffff ;  /* 0xffffffff00007836 */ /* 0x000fe20000000000 */
[----:B------:R-:W-:Y:S06]  /*cd70*/  BRA.DIV UR5, `(.L_x_4497) ;  /* 0x0000003205787947 */ /* 0x000fec000b800000 */
.L_x_4551:
[----:B-1----:R-:W1:Y:S01]  /*cd80*/  S2R R2, SR_TID.X ;  /* 0x0000000000027919 */ /* 0x002e620000002100 */
[----:B0-----:R-:W-:Y:S02]  /*cd90*/  ISETP.NE.AND P1, PT, R10, 0x1, PT ;  /* 0x000000010a00780c */ /* 0x001fe40003f25270 */
[----:B-----5:R-:W-:Y:S02]  /*cda0*/  SHF.R.S32.HI R29, RZ, 0x1f, R27 ;  /* 0x0000001fff1d7819 */ /* 0x020fe4000001141b */
[----:B------:R-:W-:Y:S02]  /*cdb0*/  LOP3.LUT R17, R17, 0xffffff7f, RZ, 0xc0, !PT ;  /* 0xffffff7f11117812 */ /* 0x000fe400078ec0ff */
[----:B------:R-:W-:-:S07]  /*cdc0*/  MOV R24, RZ ;  /* 0x000000ff00187202 */ /* 0x000fce0000000f00 */
[----:B------:R-:W0:Y:S01]  /*cdd0*/  @P1 LDC R3, c[0x0][0x434] ;  /* 0x00010d00ff031b82 */ /* 0x000e220000000800 */
[----:B------:R-:W-:-:S07]  /*cde0*/  @P1 LOP3.LUT R17, R17, 0x80, RZ, 0xfc, !PT ;  /* 0x0000008011111812 */ /* 0x000fce00078efcff */
[----:B------:R-:W2:Y:S01]  /*cdf0*/  @P1 LDC R5, c[0x0][0x438] ;  /* 0x00010e00ff051b82 */ /* 0x000ea20000000800 */
[----:B-1----:R-:W-:-:S04]  /*ce00*/  SHF.L.U32 R8, R2, 0x4, RZ ;  /* 0x0000000402087819 */ /* 0x002fc800000006ff */
[----:B------:R-:W-:-:S05]  /*ce10*/  LOP3.LUT R8, R33, 0x70, R8, 0xf8, !PT ;  /* 0x0000007021087812 */ /* 0x000fca00078ef808 */
[----:B------:R-:W-:-:S04]  /*ce20*/  IMAD R7, R0, 0x60, R8 ;  /* 0x0000006000077824 */ /* 0x000fc800078e0208 */
[C---:B------:R-:W-:Y:S01]  /*ce30*/  IMAD.IADD R34, R7.reuse, 0x1, R30 ;  /* 0x0000000107227824 */ /* 0x040fe200078e021e */
[----:B------:R-:W-:-:S03]  /*ce40*/  ISETP.GE.AND P0, PT, R7, UR36, PT ;  /* 0x0000002407007c0c */ /* 0x000fc6000bf06270 */
[----:B0-----:R-:W-:Y:S01]  /*ce50*/  @P1 IMAD.HI.U32 R2, R34, R3, RZ ;  /* 0x0000000322021227 */ /* 0x001fe200078e00ff */
[----:B------:R-:W-:-:S03]  /*ce60*/  ISETP.GT.U32.OR P0, PT, R8, 0x5f, P0 ;  /* 0x0000005f0800780c */ /* 0x000fc60000704470 */
[----:B------:R-:W-:Y:S01]  /*ce70*/  IMAD.MOV.U32 R9, RZ, RZ, R34 ;  /* 0x000000ffff097224 */ /* 0x000fe200078e0022 */
[----:B--2---:R-:W-:-:S09]  /*ce80*/  @P1 SHF.R.U32.HI R9, RZ, R5, R2 ;  /* 0x00000005ff091219 */ /* 0x004fd20000011602 */
        /* <DEDUP_REMOVED lines=25> */
.L_x_4498:
[----:B------:R-:W-:Y:S01]  /*d020*/  IMAD R22, R18, 0x8, R16 ;  /* 0x0000000812167824 */ /* 0x000fe200078e0210 */
[----:B------:R-:W-:Y:S01]  /*d030*/  SHF.L.U32 R3, R25, 0x1f, RZ ;  /* 0x0000001f19037819 */ /* 0x000fe200000006ff */
[----:B------:R-:W-:Y:S03]  /*d040*/  BSSY B0, `(.L_x_4499) ;  /* 0x0000003000007945 */ /* 0x000fe60003800000 */
[----:B------:R-:W0:Y:S02]  /*d050*/  SYNCS.PHASECHK.TRANS64.TRYWAIT P0, [R22+URZ+0x22840], R3 ;  /* 0x02284003160075a7 */ /* 0x000e24000800017f */
[----:B0-----:R-:W-:Y:S05]  /*d060*/  @!P0 BRA `(.L_x_4500) ;  /* 0x0000002c00e88947 */ /* 0x001fea0003800000 */
.L_x_4552:
[----:B------:R-:W-:Y:S05]  /*d070*/  BSYNC B0 ;  /* 0x0000000000007941 */ /* 0x000fea0003800000 */
.L_x_4499:
        /* <DEDUP_REMOVED lines=16> */
[----:B------:R-:W-:Y:S01]  /*d180*/  IMAD.WIDE.U32 R2, R19, UR4, R2 ;  /* 0x0000000413027c25 */ /* 0x000fe2000f8e0002 */
[----:B-1----:R-:W-:-:S03]  /*d190*/  SHF.L.U32 R8, R6, 0x3, RZ ;  /* 0x0000000306087819 */ /* 0x002fc600000006ff */
[----:B------:R-:W-:Y:S01]  /*d1a0*/  IMAD R5, R19, UR5, R4 ;  /* 0x0000000513057c24 */ /* 0x000fe2000f8e0204 */
[----:B------:R-:W-:Y:S02]  /*d1b0*/  ULDC.64 UR4, c[0x0][0x2e8] ;  /* 0x0000ba0000047ab9 */ /* 0x000fe40000000a00 */
[----:B------:R-:W-:Y:S01]  /*d1c0*/  LEA R4, P0, R2, UR4, 0x1 ;  /* 0x0000000402047c11 */ /* 0x000fe2000f8008ff */
[----:B------:R-:W-:Y:S01]  /*d1d0*/  IMAD.IADD R5, R3, 0x1, R5 ;  /* 0x0000000103057824 */ /* 0x000fe200078e0205 */
[----:B------:R-:W-:Y:S01]  /*d1e0*/  UMOV UR4, 0xffffffff ;  /* 0xffffffff00047882 */ /* 0x000fe20000000000 */
[----:B------:R-:W-:Y:S01]  /*d1f0*/  IMAD.MOV.U32 R3, RZ, RZ, -0x60 ;  /* 0xffffffa0ff037424 */ /* 0x000fe200078e00ff */
[----:B------:R-:W-:Y:S02]  /*d200*/  LOP3.LUT R8, R8, 0x38, RZ, 0xc0, !PT ;  /* 0x0000003808087812 */ /* 0x000fe400078ec0ff */
[----:B------:R-:W-:Y:S01]  /*d210*/  LEA.HI.X R5, R2, UR5, R5, 0x1, P0 ;  /* 0x0000000502057c11 */ /* 0x000fe200080f0c05 */
[----:B------:R-:W-:-:S04]  /*d220*/  IMAD R0, R0, R3, UR36 ;  /* 0x0000002400007e24 */ /* 0x000fc8000f8e0203 */
        /* <DEDUP_REMOVED lines=14> */
[----:B------:R-:W-:Y:S02]  /*d310*/  @P0 LEA R9, R0, R16, 0x1 ;  /* 0x0000001000090211 */ /* 0x000fe400078e08ff */
        /* <DEDUP_REMOVED lines=23> */
[----:B------:R0:W3:Y:S02]  /*d490*/  SHFL.IDX PT, R14, R4, 0x5, 0x181f ;  /* 0x00b81f00040e7f89 */ /* 0x0000e400000e0000 */
[----:B-1----:R-:W-:-:S05]  /*d4a0*/  @P0 IADD3.X R3, RZ, R6, RZ, P1, !PT ;  /* 0x00000006ff030210 */ /* 0x002fca0000ffe4ff */
[----:B------:R0:W-:Y:S04]  /*d4b0*/  @P0 LDGSTS.E.BYPASS.LTC128B.128 [R7+0x1e400], desc[UR48][R2.64], !P2 ;  /* 0x1e40000002070fae */ /* 0x0001e8000d101d70 */
.L_x_4566:
        /* <DEDUP_REMOVED lines=10> */
.L_x_4502:
        /* <DEDUP_REMOVED lines=11> */
.L_x_4503:
[----:B------:R-:W-:Y:S01]  /*d610*/  IADD3 R0, R16, 0x18400, RZ ;  /* 0x0001840010007810 */ /* 0x000fe20007ffe0ff */
        /* <DEDUP_REMOVED lines=22> */
.L_x_4505:
[----:B------:R-:W-:Y:S05]  /*d780*/  BSYNC B6 ;  /* 0x0000000000067941 */ /* 0x000fea0003800000 */
.L_x_4504:
[----:B0-----:R-:W0:Y:S01]  /*d790*/  S2R R2, SR_TID.X ;  /* 0x0000000000027919 */ /* 0x001e220000002100 */
[----:B------:R-:W-:Y:S01]  /*d7a0*/  UISETP.NE.AND UP0, UPT, UR47, URZ, UPT ;  /* 0x0000003f2f00728c */ /* 0x000fe2000bf05270 */
[----:B------:R-:W-:Y:S01]  /*d7b0*/  IMAD.U32 R0, RZ, RZ, UR42 ;  /* 0x0000002aff007e24 */ /* 0x000fe2000f8e00ff */
[----:B------:R-:W-:Y:S01]  /*d7c0*/  R2UR UR6, R26 ;  /* 0x000000001a0672ca */ /* 0x000fe200000e0000 */
[----:B------:R-:W-:Y:S01]  /*d7d0*/  ULDC.64 UR8, c[0x0][0x2d8] ;  /* 0x0000b60000087ab9 */ /* 0x000fe20000000a00 */
[----:B------:R-:W-:Y:S01]  /*d7e0*/  R2UR UR7, R19 ;  /* 0x00000000130772ca */ /* 0x000fe200000e0000 */
[----:B------:R-:W2:Y:S01]  /*d7f0*/  S2R R20, SR_TID.X ;  /* 0x0000000000147919 */ /* 0x000ea20000002100 */
[----:B------:R-:W-:Y:S02]  /*d800*/  PLOP3.LUT P0, PT, PT, PT, UP0, 0x80, 0x0 ;  /* 0x000000000000781c */ /* 0x000fe40003f0f008 */
[----:B------:R-:W-:-:S03]  /*d810*/  LOP3.LUT P5, RZ, R17, 0x100, RZ, 0xc0, !PT ;  /* 0x0000010011ff7812 */ /* 0x000fc600078ac0ff */
[----:B------:R-:W-:-:S04]  /*d820*/  @UP0 ULDC UR4, c[0x0][0x44c] ;  /* 0x0001130000040ab9 */ /* 0x000fc80000000800 */
[----:B------:R-:W-:-:S04]  /*d830*/  UIMAD UR6, UR6, UR8, URZ ;  /* 0x00000008060672a4 */ /* 0x000fc8000f8e023f */
[----:B------:R-:W-:Y:S02]  /*d840*/  UIMAD UR7, UR7, UR9, UR6 ;  /* 0x00000009070772a4 */ /* 0x000fe4000f8e0206 */
[----:B------:R-:W-:Y:S01]  /*d850*/  USHF.R.S32.HI UR6, URZ, 0x1f, UR41 ;  /* 0x0000001f3f067899 */ /* 0x000fe20008011429 */
[----:B0-----:R-:W-:-:S04]  /*d860*/  SHF.L.U32 R2, R2, 0x4, RZ ;  /* 0x0000000402027819 */ /* 0x001fc800000006ff */
[----:B------:R-:W-:Y:S01]  /*d870*/  LOP3.LUT R2, R33, 0x70, R2, 0xf8, !PT ;  /* 0x0000007021027812 */ /* 0x000fe200078ef802 */
[----:B--2---:R-:W-:-:S04]  /*d880*/  IMAD.SHL.U32 R8, R20, 0x8, RZ ;  /* 0x0000000814087824 */ /* 0x004fc800078e00ff */
[----:B------:R-:W-:Y:S01]  /*d890*/  IMAD R0, R0, 0x80, R2 ;  /* 0x0000008000007824 */ /* 0x000fe200078e0202 */
        /* <DEDUP_REMOVED lines=19> */
[----:B------:R-:W-:Y:S01]  /*d9d0*/  MOV R9, UR8 ;  /* 0x0000000800097c02 */ /* 0x000fe20008000f00 */
        /* <DEDUP_REMOVED lines=16> */
[----:B------:R-:W-:-:S03]  /*dae0*/  IMAD.U32 R4, RZ, RZ, UR42 ;  /* 0x0000002aff047e24 */ /* 0x000fc6000f8e00ff */
[----:B------:R-:W2:Y:S02]  /*daf0*/  SHFL.IDX PT, R2, R5, RZ, 0x181f ;  /* 0x00181fff05027589 */ /* 0x000ea400000e0000 */
[----:B------:R-:W-:Y:S02]  /*db00*/  LEA R4, R4, R33, 0x7 ;  /* 0x0000002104047211 */ /* 0x000fe400078e38ff */
[----:B------:R-:W-:Y:S02]  /*db10*/  SHFL.IDX PT, R6, R5, 0x1, 0x181f ;  /* 0x00381f0005067f89 */ /* 0x000fe400000e0000 */
[C---:B------:R-:W-:Y:S01]  /*db20*/  ISETP.GE.AND P0, PT, R4.reuse, UR37, PT ;  /* 0x0000002504007c0c */ /* 0x040fe2000bf06270 */
[----:B------:R-:W-:-:S12]  /*db30*/  VIADD R7, R4, 0x10 ;  /* 0x0000001004077836 */ /* 0x000fd80000000000 */
[----:B0-----:R-:W-:-:S05]  /*db40*/  @!P0 LEA R14, P1, R8, R14, 0x1 ;  /* 0x0000000e080e8211 */ /* 0x001fca00078208ff */
[----:B--2---:R-:W-:Y:S02]  /*db50*/  @!P0 IMAD.X R3, RZ, RZ, R2, P1 ;  /* 0x000000ffff038224 */ /* 0x004fe400008e0602 */
[----:B------:R-:W-:Y:S02]  /*db60*/  @!P0 IMAD.MOV.U32 R2, RZ, RZ, R14 ;  /* 0x000000ffff028224 */ /* 0x000fe400078e000e */
[----:B------:R-:W0:Y:S04]  /*db70*/  SHFL.IDX PT, R14, R0, 0x1, 0x181f ;  /* 0x00381f00000e7f89 */ /* 0x000e2800000e0000 */
[----:B------:R0:W-:Y:S01]  /*db80*/  @!P0 LDGSTS.E.BYPASS.LTC128B.128 [R32+0x18400], desc[UR48][R2.64], !P5 ;  /* 0x1840000002208fae */ /* 0x0001e2000e901d70 */
[----:B------:R-:W-:Y:S02]  /*db90*/  ISETP.GE.AND P0, PT, R7, UR37, PT ;  /* 0x0000002507007c0c */ /* 0x000fe4000bf06270 */
[----:B------:R-:W-:-:S11]  /*dba0*/  IADD3 R7, R4, 0x20, RZ ;  /* 0x0000002004077810 */ /* 0x000fd60007ffe0ff */
        /* <DEDUP_REMOVED lines=39> */
.L_x_4583:
[----:B------:R-:W-:-:S04]  /*de20*/  IADD3 R4, R4, 0x70, RZ ;  /* 0x0000007004047810 */ /* 0x000fc80007ffe0ff */
        /* <DEDUP_REMOVED lines=9> */
.L_x_4507:
        /* <DEDUP_REMOVED lines=18> */
.L_x_4584:
[----:B------:R-:W-:Y:S05]  /*dfe0*/  BSYNC B0 ;  /* 0x0000000000007941 */ /* 0x000fea0003800000 */
.L_x_4508:
[----:B------:R-:W-:-:S05]  /*dff0*/  IMAD.U32 R0, RZ, RZ, UR44 ;  /* 0x0000002cff007e24 */ /* 0x000fca000f8e00ff */
[----:B------:R-:W-:-:S13]  /*e000*/  ISETP.NE.AND P0, PT, R0, 0x3, PT ;  /* 0x000000030000780c */ /* 0x000fda0003f05270 */
[----:B------:R-:W-:Y:S05]  /*e010*/  @!P0 BRA `(.L_x_4510) ;  /* 0x0000000000048947 */ /* 0x000fea0003800000 */
[----:B------:R-:W-:Y:S01]  /*e020*/  BPT.TRAP 0x1 ;  /* 0x000000040000795c */ /* 0x000fe20000300000 */
.L_x_4510:
[----:B0-----:R-:W-:Y:S01]  /*e030*/  SHF.L.U32 R3, R25, 0x1f, RZ ;  /* 0x0000001f19037819 */ /* 0x001fe200000006ff */
[----:B------:R-:W-:Y:S03]  /*e040*/  BSSY B0, `(.L_x_4511) ;  /* 0x0000003000007945 */ /* 0x000fe60003800000 */
[----:B------:R-:W0:Y:S02]  /*e050*/  SYNCS.PHASECHK.TRANS64.TRYWAIT P0, [R22+URZ+0x22860], R3 ;  /* 0x02286003160075a7 */ /* 0x000e24000800017f */
[----:B0-----:R-:W-:Y:S05]  /*e060*/  @!P0 BRA `(.L_x_4512) ;  /* 0x0000002c00f48947 */ /* 0x001fea0003800000 */
.L_x_4585:
[----:B------:R-:W-:Y:S05]  /*e070*/  BSYNC B0 ;  /* 0x0000000000007941 */ /* 0x000fea0003800000 */
.L_x_4511:
[----:B------:R-:W-:Y:S01]  /*e080*/  ULDC.64 UR4, c[0x0][0x328] ;  /* 0x0000ca0000047ab9 */ /* 0x000fe20000000a00 */
[----:B------:R-:W-:Y:S01]  /*e090*/  IMAD R4, R18, 0x6000, R28 ;  /* 0x0000600012047824 */ /* 0x000fe200078e021c */
[----:B------:R-:W-:Y:S01]  /*e0a0*/  LOP3.LUT P4, RZ, R35, 0x8, RZ, 0xc0, !PT ;  /* 0x0000000823ff7812 */ /* 0x000fe2000788c0ff */
[----:B0-----:R-:W-:-:S04]  /*e0b0*/  IMAD R3, R36, UR4, RZ ;  /* 0x0000000424037c24 */ /* 0x001fc8000f8e02ff */
[C---:B------:R-:W-:Y:S02]  /*e0c0*/  IMAD R5, R34.reuse, UR5, R3 ;  /* 0x0000000522057c24 */ /* 0x040fe4000f8e0203 */
        /* <DEDUP_REMOVED lines=23> */
[----:B------:R-:W-:-:S04]  /*e240*/  LOP3.LUT R2, R2, 0x38, RZ, 0xc0, !PT ;  /* 0x0000003802027812 */ /* 0x000fc800078ec0ff */
[----:B------:R-:W-:-:S04]  /*e250*/  SHF.L.U32 R0, R2, 0x1, RZ ;  /* 0x0000000102007819 */ /* 0x000fc800000006ff */
        /* <DEDUP_REMOVED lines=41> */
[----:B------:R-:W2:Y:S01]  /*e4f0*/  SHFL.IDX PT, R14, R5, 0x4, 0x181f ;  /* 0x00981f00050e7f89 */ /* 0x000ea200000e0000 */
[----:B0-----:R-:W-:Y:S02]  /*e500*/  IADD3.X R3, RZ, R3, RZ, P3, !PT ;  /* 0x00000003ff037210 */ /* 0x001fe40001ffe4ff */
        /* <DEDUP_REMOVED lines=21> */
.L_x_4599:
        /* <DEDUP_REMOVED lines=15> */
.L_x_4514:
        /* <DEDUP_REMOVED lines=11> */
.L_x_4515:
[----:B------:R-:W-:Y:S01]  /*e800*/  UISETP.GE.AND UP0, UPT, UR43, 0x2, UPT ;  /* 0x000000022b00788c */ /* 0x000fe2000bf06270 */
[----:B------:R0:W-:Y:S05]  /*e810*/  SYNCS.ARRIVE.TRANS64.A1T0 RZ, [R22+URZ+0x22850], RZ ;  /* 0x022850ff16ff79a7 */ /* 0x0001ea000810003f */
[----:B------:R-:W-:-:S13]  /*e820*/  PLOP3.LUT P0, PT, PT, PT, UP0, 0x40, 0x0 ;  /* 0x000000000000781c */ /* 0x000fda0003f0e808 */
[----:B0-----:R-:W-:Y:S05]  /*e830*/  @P0 BRA `(.L_x_4516) ;  /* 0x0000000c00740947 */ /* 0x001fea0003800000 */
[----:B------:R-:W-:Y:S01]  /*e840*/  UIADD3 UR4, UR43, -0x2, URZ ;  /* 0xfffffffe2b047890 */ /* 0x000fe2000fffe03f */
[----:B------:R-:W-:Y:S05]  /*e850*/  BSSY B0, `(.L_x_4516) ;  /* 0x00000db000007945 */ /* 0x000fea0003800000 */
[----:B------:R-:W-:-:S07]  /*e860*/  IMAD.U32 R20, RZ, RZ, UR4 ;  /* 0x00000004ff147e24 */ /* 0x000fce000f8e00ff */
.L_x_4529:
[----:B0-----:R-:W0:Y:S01]  /*e870*/  S2R R2, SR_TID.X ;  /* 0x0000000000027919 */ /* 0x001e220000002100 */
[----:B------:R-:W2:Y:S01]  /*e880*/  LDC R3, c[0x0][0x430] ;  /* 0x00010c00ff037b82 */ /* 0x000ea20000000800 */
[----:B------:R-:W-:Y:S01]  /*e890*/  IMAD R8, R20, 0x60, R30 ;  /* 0x0000006014087824 */ /* 0x000fe200078e021e */
[----:B------:R-:W-:Y:S02]  /*e8a0*/  IADD3 R18, R18, 0x1, RZ ;  /* 0x0000000112127810 */ /* 0x000fe40007ffe0ff */
[----:B--2---:R-:W-:Y:S02]  /*e8b0*/  ISETP.NE.AND P0, PT, R3, 0x1, PT ;  /* 0x000000010300780c */ /* 0x004fe40003f05270 */
[----:B0-----:R-:W-:-:S04]  /*e8c0*/  SHF.L.U32 R2, R2, 0x4, RZ ;  /* 0x0000000402027819 */ /* 0x001fc800000006ff */
[----:B------:R-:W-:-:S07]  /*e8d0*/  LOP3.LUT R2, R33, 0x70, R2, 0xf8, !PT ;  /* 0x0000007021027812 */ /* 0x000fce00078ef802 */
[----:B------:R-:W0:Y:S01]  /*e8e0*/  @P0 LDC R3, c[0x0][0x434] ;  /* 0x00010d00ff030b82 */ /* 0x000e220000000800 */
[C---:B------:R-:W-:Y:S01]  /*e8f0*/  ISETP.GT.U32.AND P1, PT, R2.reuse, 0x5f, PT ;  /* 0x0000005f0200780c */ /* 0x040fe20003f24070 */
[----:B------:R-:W-:-:S04]  /*e900*/  IMAD.IADD R8, R2, 0x1, R8 ;  /* 0x0000000102087824 */ /* 0x000fc800078e0208 */
[----:B------:R-:W-:Y:S02]  /*e910*/  IMAD.MOV.U32 R9, RZ, RZ, R8 ;  /* 0x000000ffff097224 */ /* 0x000fe400078e0008 */
[----:B------:R-:W2:Y:S08]  /*e920*/  @P0 LDC R7, c[0x0][0x438] ;  /* 0x00010e00ff070b82 */ /* 0x000eb00000000800 */
        /* <DEDUP_REMOVED lines=24> */
[----:B------:R-:W-:Y:S01]  /*eab0*/  IMAD R5, R5, UR4, R8 ;  /* 0x0000000405057c24 */ /* 0x000fe2000f8e0208 */
[----:B------:R-:W-:-:S02]  /*eac0*/  IADD3 R20, R20, -0x1, RZ ;  /* 0xffffffff14147810 */ /* 0x000fc40007ffe0ff */
[----:B------:R-:W-:Y:S01]  /*ead0*/  ISETP.GT.AND P2, PT, R2, RZ, PT ;  /* 0x000000ff0200720c */ /* 0x000fe20003f44270 */
[----:B0-----:R-:W-:-:S12]  /*eae0*/  @!P1 BRA `(.L_x_4517) ;  /* 0x0000000000049947 */ /* 0x001fd80003800000 */
[----:B------:R-:W-:Y:S01]  /*eaf0*/  BPT.TRAP 0x1 ;  /* 0x000000040000795c */ /* 0x000fe20000300000 */
.L_x_4517:
[----:B------:R-:W-:Y:S01]  /*eb00*/  IMAD R10, R18, 0x8, R16 ;  /* 0x00000008120a7824 */ /* 0x000fe200078e0210 */
[----:B------:R-:W-:Y:S01]  /*eb10*/  SHF.L.U32 R24, R25, 0x1f, RZ ;  /* 0x0000001f19187819 */ /* 0x000fe200000006ff */
[----:B------:R-:W-:Y:S01]  /*eb20*/  BSSY B1, `(.L_x_4518) ;  /* 0x0000004000017945 */ /* 0x000fe20003800000 */
[----:B-1----:R-:W-:Y:S02]  /*eb30*/  SHF.R.S32.HI R22, RZ, 0x1f, R5 ;  /* 0x0000001fff167819 */ /* 0x002fe40000011405 */
[----:B------:R-:W0:Y:S02]  /*eb40*/  SYNCS.PHASECHK.TRANS64.TRYWAIT P0, [R10+URZ+0x22840], R24 ;  /* 0x022840180a0075a7 */ /* 0x000e24000800017f */
[----:B0-----:R-:W-:Y:S05]  /*eb50*/  @!P0 BRA `(.L_x_4519) ;  /* 0x0000002c00908947 */ /* 0x001fea0003800000 */
.L_x_4600:
[----:B------:R-:W-:Y:S05]  /*eb60*/  BSYNC B1 ;  /* 0x0000000000017941 */ /* 0x000fea0003800000 */
.L_x_4518:
        /* <DEDUP_REMOVED lines=29> */
[----:B------:R-:W1:Y:S01]  /*ed40*/  SHFL.IDX PT, R14, R9, 0x2, 0x181f ;  /* 0x00581f00090e7f89 */ /* 0x000e6200000e0000 */
[----:B--2---:R-:W-:Y:S02]  /*ed50*/  IADD3.X R3, RZ, R3, RZ, P0, !PT ;  /* 0x00000003ff037210 */ /* 0x004fe400007fe4ff */
[----:B---3--:R-:W-:-:S03]  /*ed60*/  IADD3 R6, P0, R6, R0, RZ ;  /* 0x0000000006067210 */ /* 0x008fc60007f1e0ff */
[----:B------:R2:W-:Y:S02]  /*ed70*/  LDGSTS.E.BYPASS.LTC128B.128 [R8+0x1c400], desc[UR48][R2.64], !P1 ;  /* 0x1c40000002087fae */ /* 0x0005e4000c901d70 */
        /* <DEDUP_REMOVED lines=15> */
[----:B------:R3:W1:Y:S01]  /*ee70*/  SHFL.IDX PT, R14, R9, 0x5, 0x181f ;  /* 0x00b81f00090e7f89 */ /* 0x00066200000e0000 */
[----:B--2---:R-:W-:-:S05]  /*ee80*/  IADD3.X R3, RZ, R3, RZ, P0, !PT ;  /* 0x00000003ff037210 */ /* 0x004fca00007fe4ff */
[----:B----4-:R3:W-:Y:S04]  /*ee90*/  LDGSTS.E.BYPASS.LTC128B.128 [R8+0x1e400], desc[UR48][R2.64], !P1 ;  /* 0x1e40000002087fae */ /* 0x0107e8000c901d70 */
.L_x_4614:
        /* <DEDUP_REMOVED lines=8> */
.L_x_4521:
        /* <DEDUP_REMOVED lines=11> */
.L_x_4522:
[----:B------:R1:W-:Y:S01]  /*efd0*/  SYNCS.ARRIVE.TRANS64.A1T0 RZ, [R10+URZ+0x22830], RZ ;  /* 0x022830ff0aff79a7 */ /* 0x0003e2000810003f */
[----:B------:R-:W-:Y:S05]  /*efe0*/  @!P3 BRA `(.L_x_4523) ;  /* 0x000000000004b947 */ /* 0x000fea0003800000 */
[----:B------:R-:W-:Y:S01]  /*eff0*/  BPT.TRAP 0x1 ;  /* 0x000000040000795c */ /* 0x000fe20000300000 */
.L_x_4523:
[----:B------:R-:W2:Y:S01]  /*f000*/  SYNCS.PHASECHK.TRANS64.TRYWAIT P0, [R10+URZ+0x22860], R24 ;  /* 0x022860180a0075a7 */ /* 0x000ea2000800017f */
[----:B------:R-:W-:Y:S04]  /*f010*/  BSSY B1, `(.L_x_4524) ;  /* 0x0000002000017945 */ /* 0x000fe80003800000 */
[----:B--2---:R-:W-:Y:S05]  /*f020*/  @!P0 BRA `(.L_x_4525) ;  /* 0x0000003000008947 */ /* 0x004fea0003800000 */
.L_x_4615:
[----:B------:R-:W-:Y:S05]  /*f030*/  BSYNC B1 ;  /* 0x0000000000017941 */ /* 0x000fea0003800000 */
.L_x_4524:
        /* <DEDUP_REMOVED lines=19> */
[----:B------:R-:W-:-:S04]  /*f170*/  ULDC.64 UR4, c[0x0][0x318] ;  /* 0x0000c60000047ab9 */ /* 0x000fc80000000a00 */
[----:B------:R-:W-:Y:S02]  /*f180*/  IADD3 R23, R23, R3, RZ ;  /* 0x0000000317177210 */ /* 0x000fe40007ffe0ff */
[----:B------:R-:W-:Y:S01]  /*f190*/  LEA R21, P0, R2, UR4, 0x1 ;  /* 0x0000000402157c11 */ /* 0x000fe2000f8008ff */
[----:B------:R-:W-:-:S03]  /*f1a0*/  UMOV UR4, 0xffffffff ;  /* 0xffffffff00047882 */ /* 0x000fc60000000000 */
[----:B------:R-:W-:Y:S01]  /*f1b0*/  LEA.HI.X R23, R2, UR5, R23, 0x1, P0 ;  /* 0x0000000502177c11 */ /* 0x000fe200080f0c17 */
[----:B------:R-:W-:Y:S08]  /*f1c0*/  BRA.DIV UR4, `(.L_x_4526) ;  /* 0x0000002e04ac7947 */ /* 0x000ff0000b800000 */
[----:B------:R-:W3:Y:S01]  /*f1d0*/  SHFL.IDX PT, R14, R21, RZ, 0x181f ;  /* 0x00181fff150e7589 */ /* 0x000ee200000e0000 */
[----:B------:R-:W-:-:S03]  /*f1e0*/  LEA R22, R22, R16, 0x1 ;  /* 0x0000001016167211 */ /* 0x000fc600078e08ff */
        /* <DEDUP_REMOVED lines=41> */
.L_x_4629:
        /* <DEDUP_REMOVED lines=11> */
.L_x_4527:
        /* <DEDUP_REMOVED lines=11> */
.L_x_4528:
[----:B------:R0:W-:Y:S01]  /*f5e0*/  SYNCS.ARRIVE.TRANS64.A1T0 RZ, [R10+URZ+0x22850], RZ ;  /* 0x022850ff0aff79a7 */ /* 0x0001e2000810003f */
[----:B------:R-:W-:Y:S05]  /*f5f0*/  @P2 BRA `(.L_x_4529) ;  /* 0xfffffff0009c2947 */ /* 0x000fea000383ffff */
[----:B------:R-:W-:Y:S05]  /*f600*/  BSYNC B0 ;  /* 0x0000000000007941 */ /* 0x000fea0003800000 */
.L_x_4516:
[----:B------:R-:W2:Y:S01]  /*f610*/  S2R R0, SR_TID.X ;  /* 0x0000000000007919 */ /* 0x000ea20000002100 */
[----:B------:R-:W-:Y:S01]  /*f620*/  VIADD R18, R18, 0x1 ;  /* 0x0000000112127836 */ /* 0x000fe20000000000 */
[----:B------:R-:W-:Y:S04]  /*f630*/  BSSY B0, `(.L_x_4530) ;  /* 0x0000013000007945 */ /* 0x000fe80003800000 */
[----:B------:R-:W-:-:S04]  /*f640*/  ISETP.NE.AND P0, PT, R18, 0x2, PT ;  /* 0x000000021200780c */ /* 0x000fc80003f05270 */
[----:B------:R-:W-:Y:S02]  /*f650*/  SEL R18, R18, RZ, P0 ;  /* 0x000000ff12127207 */ /* 0x000fe40000000000 */
[----:B--2---:R-:W-:Y:S02]  /*f660*/  LOP3.LUT R2, R0, 0x7f, RZ, 0xc0, !PT ;  /* 0x0000007f00027812 */ /* 0x004fe400078ec0ff */
[----:B------:R-:W-:Y:S02]  /*f670*/  SEL R0, RZ, 0x1, P0 ;  /* 0x00000001ff007807 */ /* 0x000fe40000000000 */
        /* <DEDUP_REMOVED lines=14> */
.L_x_4531:
[----:B------:R-:W-:Y:S05]  /*f760*/  BSYNC B0 ;  /* 0x0000000000007941 */ /* 0x000fea0003800000 */
.L_x_4530:
[----:B------:R-:W-:-:S07]  /*f770*/  LOP3.LUT R25, R25, R0, RZ, 0x3c, !PT ;  /* 0x0000000019197212 */ /* 0x000fce00078e3cff */
.L_x_4491:
[----:B------:R-:W-:Y:S05]  /*f780*/  BSYNC B7 ;  /* 0x0000000000077941 */ /* 0x000fea0003800000 */
.L_x_4489:
[----:B------:R-:W-:-:S13]  /*f790*/  LOP3.LUT P1, RZ, R17, 0x200, RZ, 0xc0, !PT ;  /* 0x0000020011ff7812 */ /* 0x000fda000782c0ff */
[----:B------:R-:W-:Y:S05]  /*f7a0*/  @!P1 BRA `(.L_x_4532) ;  /* 0x0000000000249947 */ /* 0x000fea0003800000 */
[----:B------:R-:W-:Y:S05]  /*f7b0*/  WARPSYNC.ALL ;  /* 0x0000000000007948 */ /* 0x000fea0003800000 */
[----:B------:R-:W2:Y:S08]  /*f7c0*/  S2UR UR5, SR_CgaCtaId ;  /* 0x00000000000579c3 */ /* 0x000eb00000008800 */
[----:B------:R-:W-:Y:S06]  /*f7d0*/  BAR.SYNC.DEFER_BLOCKING 0x5, 0x180 ;  /* 0x0146000000007b1d */ /* 0x000fec0000010000 */
[----:B------:R-:W-:-:S02]  /*f7e0*/  UMOV UR4, 0x400 ;  /* 0x0000040000047882 */ /* 0x000fc40000000000 */
[----:B--2---:R-:W-:-:S06]  /*f7f0*/  ULEA UR4, UR5, UR4, 0x18 ;  /* 0x0000000405047291 */ /* 0x004fcc000f8ec03f */
[----:B------:R-:W-:-:S05]  /*f800*/  MOV R16, UR4 ;  /* 0x0000000400107c02 */ /* 0x000fca0008000f00 */
[----:B------:R2:W3:Y:S01]  /*f810*/  LDS R31, [R16+0x228d0] ;  /* 0x0228d000101f7984 */ /* 0x0004e20000000800 */
[----:B------:R-:W-:Y:S06]  /*f820*/  BAR.ARV 0x4, 0x180 ;  /* 0x0106000000007b1d */ /* 0x000fec0000002000 */
[----:B------:R-:W-:Y:S05]  /*f830*/  BRA `(.L_x_4533) ;  /* 0x00000000002c7947 */ /* 0x000fea0003800000 */
.L_x_4532:
[----:B------:R-:W-:-:S03]  /*f840*/  UMOV UR4, 0xffffffff ;  /* 0xffffffff00047882 */ /* 0x000fc60000000000 */
[----:B------:R-:W-:Y:S05]  /*f850*/  BRA.DIV UR4, `(.L_x_4534) ;  /* 0x0000002e04d07947 */ /* 0x000fea000b800000 */
[----:B------:R2:W3:Y:S02]  /*f860*/  SHFL.IDX PT, R14, R31, RZ, 0x1f ;  /* 0x00001fff1f0e7589 */ /* 0x0004e400000e0000 */
.L_x_4632:
        /* <DEDUP_REMOVED lines=8> */
.L_x_4533:
[----:B------:R-:W-:Y:S02]  /*f8f0*/  ULDC UR4, c[0x0][0xc38] ;  /* 0x00030e0000047ab9 */ /* 0x000fe40000000800 */
[----:B---3--:R-:W-:-:S13]  /*f900*/  ISETP.GE.AND P0, PT, R31, UR4, PT ;  /* 0x000000041f007c0c */ /* 0x008fda000bf06270 */
[----:B------:R-:W-:Y:S05]  /*f910*/  @!P0 BRA `(.L_x_4535) ;  /* 0xffffffc800948947 */ /* 0x000fea000383ffff */
.L_x_4486:
        /* <DEDUP_REMOVED lines=12> */
.L_x_4633:
[----:B------:R-:W-:Y:S05]  /*f9e0*/  BSYNC B0 ;  /* 0x0000000000007941 */ /* 0x000fea0003800000 */
.L_x_4536:
[----:B------:R-:W-:-:S03]  /*f9f0*/  UMOV UR4, 0xffffffff ;  /* 0xffffffff00047882 */ /* 0x000fc60000000000 */
[----:B------:R-:W-:Y:S05]  /*fa00*/  BRA.DIV UR4, `(.L_x_4538) ;  /* 0x0000002e04a07947 */ /* 0x000fea000b800000 */
[----:B---3--:R-:W3:Y:S02]  /*fa10*/  S2R R0, SR_TID.X ;  /* 0x0000000000007919 */ /* 0x008ee40000002100 */
[----:B---3--:R-:W-:-:S04]  /*fa20*/  SHF.R.U32.HI R0, RZ, 0x5, R0 ;  /* 0x00000005ff007819 */ /* 0x008fc80000011600 */
[----:B------:R-:W-:-:S05]  /*fa30*/  LOP3.LUT R0, R0, 0x3, RZ, 0xc0, !PT ;  /* 0x0000000300007812 */ /* 0x000fca00078ec0ff */
[----:B------:R3:W4:Y:S02]  /*fa40*/  SHFL.IDX PT, R14, R0, RZ, 0x1f ;  /* 0x00001fff000e7589 */ /* 0x00072400000e0000 */
.L_x_4636:
[----:B----4-:R-:W-:Y:S01]  /*fa50*/  ISETP.NE.AND P0, PT, R14, RZ, PT ;  /* 0x000000ff0e00720c */ /* 0x010fe20003f05270 */
[----:B------:R-:W-:-:S12]  /*fa60*/  BSSY B0, `(.L_x_4539) ;  /* 0x0000024000007945 */ /* 0x000fd80003800000 */
[----:B------:R-:W-:Y:S05]  /*fa70*/  @P0 BRA `(.L_x_4540) ;  /* 0x0000000000880947 */ /* 0x000fea0003800000 */
[----:B------:R-:W-:-:S03]  /*fa80*/  UMOV UR4, 0xffffffff ;  /* 0xffffffff00047882 */ /* 0x000fc60000000000 */
[----:B------:R-:W-:Y:S05]  /*fa90*/  BRA.DIV UR4, `(.L_x_4541) ;  /* 0x0000002e04b07947 */ /* 0x000fea000b800000 */
[----:B------:R-:W-:-:S13]  /*faa0*/  ELECT P6, URZ, PT ;  /* 0x00000000003f782f */ /* 0x000fda00038c0000 */
.L_x_4639:
[----:B------:R-:W-:Y:S05]  /*fab0*/  @!P6 BRA `(.L_x_4540) ;  /* 0x000000000078e947 */ /* 0x000fea0003800000 */
[----:B------:R-:W-:-:S06]  /*fac0*/  ULOP3.LUT UR4, UR45, 0x2, URZ, 0xfc, !UPT ;  /* 0x000000022d047892 */ /* 0x000fcc000f8efc3f */
[----:B---3--:R-:W-:-:S05]  /*fad0*/  IMAD.U32 R0, RZ, RZ, UR4 ;  /* 0x00000004ff007e24 */ /* 0x008fca000f8e00ff */
[----:B------:R-:W-:-:S13]  /*fae0*/  ISETP.NE.AND P0, PT, R0, 0x3, PT ;  /* 0x000000030000780c */ /* 0x000fda0003f05270 */
[----:B------:R-:W-:Y:S05]  /*faf0*/  @!P0 BRA `(.L_x_4542) ;  /* 0x0000000000048947 */ /* 0x000fea0003800000 */
[----:B------:R-:W-:Y:S01]  /*fb00*/  BPT.TRAP 0x1 ;  /* 0x000000040000795c */ /* 0x000fe20000300000 */
.L_x_4542:
[C---:B------:R-:W-:Y:S01]  /*fb10*/  LEA R3, R18.reuse, R5, 0x3 ;  /* 0x0000000512037211 */ /* 0x040fe200078e18ff */
[----:B------:R-:W-:Y:S01]  /*fb20*/  VIADD R18, R18, 0x1 ;  /* 0x0000000112127836 */ /* 0x000fe20000000000 */
[----:B------:R-:W-:-:S04]  /*fb30*/  SHF.L.U32 R2, R25, 0x1f, RZ ;  /* 0x0000001f19027819 */ /* 0x000fc800000006ff */
[----:B------:R-:W3:Y:S01]  /*fb40*/  SYNCS.PHASECHK.TRANS64.TRYWAIT P1, [R3+URZ+0x22840], R2 ;  /* 0x02284002030075a7 */ /* 0x000ee2000802017f */
[----:B------:R-:W-:-:S04]  /*fb50*/  ISETP.NE.AND P2, PT, R18, 0x2, PT ;  /* 0x000000021200780c */ /* 0x000fc80003f45270 */
[----:B------:R-:W-:Y:S01]  /*fb60*/  SEL R0, RZ, 0x1, P2 ;  /* 0x00000001ff007807 */ /* 0x000fe20001000000 */
[----:B---3--:R-:W-:Y:S08]  /*fb70*/  @!P1 BRA `(.L_x_4543) ;  /* 0x0000002c00989947 */ /* 0x008ff00003800000 */
.L_x_4640:
[----:B------:R-:W-:Y:S02]  /*fb80*/  SEL R18, R18, RZ, P2 ;  /* 0x000000ff12127207 */ /* 0x000fe40001000000 */
[----:B------:R-:W-:Y:S01]  /*fb90*/  LOP3.LUT R0, R25, R0, RZ, 0x3c, !PT ;  /* 0x0000000019007212 */ /* 0x000fe200078e3cff */
[----:B------:R-:W-:Y:S06]  /*fba0*/  @!P0 BRA `(.L_x_4544) ;  /* 0x0000000000048947 */ /* 0x000fec0003800000 */
[----:B------:R-:W-:Y:S01]  /*fbb0*/  BPT.TRAP 0x1 ;  /* 0x000000040000795c */ /* 0x000fe20000300000 */
.L_x_4544:
[----:B------:R-:W-:Y:S01]  /*fbc0*/  IMAD R5, R18, 0x8, R5 ;  /* 0x0000000812057824 */ /* 0x000fe200078e0205 */
[----:B------:R-:W-:-:S04]  /*fbd0*/  SHF.L.U32 R0, R0, 0x1f, RZ ;  /* 0x0000001f00007819 */ /* 0x000fc800000006ff */
[----:B------:R-:W4:Y:S02]  /*fbe0*/  SYNCS.PHASECHK.TRANS64.TRYWAIT P1, [R5+URZ+0x22840], R0 ;  /* 0x02284000050075a7 */ /* 0x000f24000802017f */
[----:B----4-:R-:W-:Y:S05]  /*fbf0*/  @!P1 BRA `(.L_x_4545) ;  /* 0x0000002c008c9947 */ /* 0x010fea0003800000 */
.L_x_4641:
[----:B------:R-:W-:Y:S05]  /*fc00*/  @!P0 BRA `(.L_x_4546) ;  /* 0x0000000000048947 */ /* 0x000fea0003800000 */
[----:B------:R-:W-:Y:S01]  /*fc10*/  BPT.TRAP 0x1 ;  /* 0x000000040000795c */ /* 0x000fe20000300000 */
.L_x_4546:
[----:B------:R-:W0:Y:S02]  /*fc20*/  SYNCS.PHASECHK.TRANS64.TRYWAIT P1, [R3+URZ+0x22860], R2 ;  /* 0x02286002030075a7 */ /* 0x000e24000802017f */
[----:B0-----:R-:W-:Y:S05]  /*fc30*/  @!P1 BRA `(.L_x_4547) ;  /* 0x0000002c00909947 */ /* 0x001fea0003800000 */
.L_x_4642:
[----:B------:R-:W-:Y:S05]  /*fc40*/  @!P0 BRA `(.L_x_4548) ;  /* 0x0000000000048947 */ /* 0x000fea0003800000 */
[----:B------:R-:W-:Y:S01]  /*fc50*/  BPT.TRAP 0x1 ;  /* 0x000000040000795c */ /* 0x000fe20000300000 */
.L_x_4548:
[----:B------:R0:W0:Y:S02]  /*fc60*/  SYNCS.PHASECHK.TRANS64.TRYWAIT P0, [R5+URZ+0x22860], R0 ;  /* 0x02286000050075a7 */ /* 0x000024000800017f */
[----:B0-----:R-:W-:Y:S05]  /*fc70*/  @!P0 NANOSLEEP.SYNCS 0x989680 ;  /* 0x009896800000895d */ /* 0x001fea0003900000 */
[----:B------:R-:W0:Y:S02]  /*fc80*/  @!P0 SYNCS.PHASECHK.TRANS64 P0, [R5+URZ+0x22860], R0 ;  /* 0x02286000050085a7 */ /* 0x000e24000800007f */
[----:B0-----:R-:W-:Y:S05]  /*fc90*/  @!P0 BRA `(.L_x_4548) ;  /* 0xfffffffc00f08947 */ /* 0x001fea000383ffff */
.L_x_4540:
[----:B------:R-:W-:Y:S05]  /*fca0*/  BSYNC B0 ;  /* 0x0000000000007941 */ /* 0x000fea0003800000 */
.L_x_4539:
[----:B------:R-:W-:Y:S05]  /*fcb0*/  EXIT ;  /* 0x000000000000794d */ /* 0x000fea0003800000 */
.L_x_4433:
[----:B0-----:R-:W-:-:S04]  /*fcc0*/  IMAD.U32 R3, RZ, RZ, UR47 ;  /* 0x0000002fff037e24 */ /* 0x001fc8000f8e00ff */
[----:B------:R0:W1:Y:S03]  /*fcd0*/  SYNCS.PHASECHK.TRANS64.TRYWAIT P0, [R3+URZ+0x22800], R0 ;  /* 0x02280000030075a7 */ /* 0x000066000800017f */
[----:B-1----:R-:W-:Y:S05]  /*fce0*/  @!P0 NANOSLEEP.SYNCS 0x989680 ;  /* 0x009896800000895d */ /* 0x002fea0003900000 */
[----:B------:R-:W1:Y:S02]  /*fcf0*/  @!P0 SYNCS.PHASECHK.TRANS64 P0, [R3+URZ+0x22800], R0 ;  /* 0x02280000030085a7 */ /* 0x000e64000800007f */
[----:B-1----:R-:W-:Y:S05]  /*fd00*/  @!P0 BRA `(.L_x_4433) ;  /* 0xfffffffc00ec8947 */ /* 0x002fea000383ffff */
[----:B------:R-:W-:Y:S05]  /*fd10*/  BRA `(.L_x_4549) ;  /* 0xffffff1800e07947 */ /* 0x000fea000383ffff */
.L_x_4437:
[----:B-1----:R-:W-:-:S04]  /*fd20*/  IMAD.U32 R3, RZ, RZ, UR22 ;  /* 0x00000016ff037e24 */ /* 0x002fc8000f8e00ff */
[----:B------:R1:W2:Y:S03]  /*fd30*/  SYNCS.PHASECHK.TRANS64.TRYWAIT P1, [R3+URZ+0x22830], R8 ;  /* 0x02283008030075a7 */ /* 0x0002a6000802017f */
[----:B--2---:R-:W-:Y:S05]  /*fd40*/  @!P1 NANOSLEEP.SYNCS 0x989680 ;  /* 0x009896800000995d */ /* 0x004fea0003900000 */
[----:B------:R-:W2:Y:S02]  /*fd50*/  @!P1 SYNCS.PHASECHK.TRANS64 P1, [R3+URZ+0x22830], R8 ;  /* 0x02283008030095a7 */ /* 0x000ea4000802007f */
[----:B--2---:R-:W-:Y:S05]  /*fd60*/  @!P1 BRA `(.L_x_4437) ;  /* 0xfffffffc00ec9947 */ /* 0x004fea000383ffff */
[----:B------:R-:W-:Y:S05]  /*fd70*/  BRA `(.L_x_4436) ;  /* 0xffffff1c00047947 */ /* 0x000fea000383ffff */
.L_x_4442:
[----:B-1----:R-:W-:-:S04]  /*fd80*/  MOV R9, UR22 ;  /* 0x0000001600097c02 */ /* 0x002fc80008000f00 */
[----:B------:R1:W2:Y:S03]  /*fd90*/  SYNCS.PHASECHK.TRANS64.TRYWAIT P1, [R9+URZ+0x22850], R8 ;  /* 0x02285008090075a7 */ /* 0x0002a6000802017f */
[----:B--2---:R-:W-:Y:S05]  /*fda0*/  @!P1 NANOSLEEP.SYNCS 0x989680 ;  /* 0x009896800000995d */ /* 0x004fea0003900000 */
[----:B------:R-:W2:Y:S02]  /*fdb0*/  @!P1 SYNCS.PHASECHK.TRANS64 P1, [R9+URZ+0x22850], R8 ;  /* 0x02285008090095a7 */ /* 0x000ea4000802007f */
[----:B--2---:R-:W-:Y:S05]  /*fdc0*/  @!P1 BRA `(.L_x_4442) ;  /* 0xfffffffc00ec9947 */ /* 0x004fea000383ffff */
[----:B------:R-:W-:Y:S05]  /*fdd0*/  BRA `(.L_x_4441) ;  /* 0xffffff3800947947 */ /* 0x000fea000383ffff */
.L_x_4448:
[----:B-1----:R-:W-:-:S04]  /*fde0*/  IMAD.U32 R0, RZ, RZ, UR26 ;  /* 0x0000001aff007e24 */ /* 0x002fc8000f8e00ff */
[----:B------:R1:W2:Y:S03]  /*fdf0*/  SYNCS.PHASECHK.TRANS64.TRYWAIT P1, [R0+URZ+0x22830], R7 ;  /* 0x02283007000075a7 */ /* 0x0002a6000802017f */
[----:B--2---:R-:W-:Y:S05]  /*fe00*/  @!P1 NANOSLEEP.SYNCS 0x989680 ;  /* 0x009896800000995d */ /* 0x004fea0003900000 */
[----:B------:R-:W2:Y:S02]  /*fe10*/  @!P1 SYNCS.PHASECHK.TRANS64 P1, [R0+URZ+0x22830], R7 ;  /* 0x02283007000095a7 */ /* 0x000ea4000802007f */
[----:B--2---:R-:W-:Y:S05]  /*fe20*/  @!P1 BRA `(.L_x_4448) ;  /* 0xfffffffc00ec9947 */ /* 0x004fea000383ffff */
[----:B------:R-:W-:Y:S05]  /*fe30*/  BRA `(.L_x_4447) ;  /* 0xffffff3c00dc7947 */ /* 0x000fea000383ffff */
.L_x_4453:
[----:B-1----:R-:W-:-:S04]  /*fe40*/  IMAD.U32 R10, RZ, RZ, UR26 ;  /* 0x0000001aff0a7e24 */ /* 0x002fc8000f8e00ff */
[----:B------:R1:W2:Y:S03]  /*fe50*/  SYNCS.PHASECHK.TRANS64.TRYWAIT P1, [R10+URZ+0x22850], R7 ;  /* 0x022850070a0075a7 */ /* 0x0002a6000802017f */
[----:B--2---:R-:W-:Y:S05]  /*fe60*/  @!P1 NANOSLEEP.SYNCS 0x989680 ;  /* 0x009896800000995d */ /* 0x004fea0003900000 */
[----:B------:R-:W2:Y:S02]  /*fe70*/  @!P1 SYNCS.PHASECHK.TRANS64 P1, [R10+URZ+0x22850], R7 ;  /* 0x022850070a0095a7 */ /* 0x000ea4000802007f */
[----:B--2---:R-:W-:Y:S05]  /*fe80*/  @!P1 BRA `(.L_x_4453) ;  /* 0xfffffffc00ec9947 */ /* 0x004fea000383ffff */
[----:B------:R-:W-:Y:S05]  /*fe90*/  BRA `(.L_x_4452) ;  /* 0xffffff6400607947 */ /* 0x000fea000383ffff */
.L_x_4460:
[----:B-1----:R-:W-:-:S04]  /*fea0*/  IMAD.U32 R0, RZ, RZ, UR25 ;  /* 0x00000019ff007e24 */ /* 0x002fc8000f8e00ff */
[----:B------:R1:W2:Y:S03]  /*feb0*/  SYNCS.PHASECHK.TRANS64.TRYWAIT P1, [R0+URZ+0x22830], R7 ;  /* 0x02283007000075a7 */ /* 0x0002a6000802017f */
[----:B--2---:R-:W-:Y:S05]  /*fec0*/  @!P1 NANOSLEEP.SYNCS 0x989680 ;  /* 0x009896800000995d */ /* 0x004fea0003900000 */
[----:B------:R-:W2:Y:S02]  /*fed0*/  @!P1 SYNCS.PHASECHK.TRANS64 P1, [R0+URZ+0x22830], R7 ;  /* 0x02283007000095a7 */ /* 0x000ea4000802007f */
[----:B--2---:R-:W-:Y:S05]  /*fee0*/  @!P1 BRA `(.L_x_4460) ;  /* 0xfffffffc00ec9947 */ /* 0x004fea000383ffff */
[----:B------:R-:W-:Y:S05]  /*fef0*/  BRA `(.L_x_4459) ;  /* 0xffffff68006c7947 */ /* 0x000fea000383ffff */
.L_x_4465:
[----:B-1----:R-:W-:-:S04]  /*ff00*/  IMAD.U32 R10, RZ, RZ, UR25 ;  /* 0x00000019ff0a7e24 */ /* 0x002fc8000f8e00ff */
[----:B------:R1:W2:Y:S03]  /*ff10*/  SYNCS.PHASECHK.TRANS64.TRYWAIT P1, [R10+URZ+0x22850], R7 ;  /* 0x022850070a0075a7 */ /* 0x0002a6000802017f */
[----:B--2---:R-:W-:Y:S05]  /*ff20*/  @!P1 NANOSLEEP.SYNCS 0x989680 ;  /* 0x009896800000995d */ /* 0x004fea0003900000 */
[----:B------:R-:W2:Y:S02]  /*ff30*/  @!P1 SYNCS.PHASECHK.TRANS64 P1, [R10+URZ+0x22850], R7 ;  /* 0x022850070a0095a7 */ /* 0x000ea4000802007f */
[----:B--2---:R-:W-:Y:S05]  /*ff40*/  @!P1 BRA `(.L_x_4465) ;  /* 0xfffffffc00ec9947 */ /* 0x004fea000383ffff */
[----:B------:R-:W-:Y:S05]  /*ff50*/  BRA `(.L_x_4464) ;  /* 0xffffff8800107947 */ /* 0x000fea000383ffff */
.L_x_4497:
[----:B------:R-:W2:Y:S01]  /*ff60*/  S2R R20, SR_TID.X ;  /* 0x0000000000147919 */ /* 0x000ea20000002100 */
[----:B------:R-:W-:Y:S02]  /*ff70*/  IMAD.MOV.U32 R12, RZ, RZ, RZ ;  /* 0x000000ffff0c7224 */ /* 0x000fe400078e00ff */
[----:B------:R-:W-:Y:S02]  /*ff80*/  IMAD.MOV.U32 R11, RZ, RZ, 0x1f ;  /* 0x0000001fff0b7424 */ /* 0x000fe400078e00ff */
[----:B------:R-:W-:Y:S01]  /*ff90*/  IMAD.MOV.U32 R15, RZ, RZ, -0x1 ;  /* 0xffffffffff0f7424 */ /* 0x000fe200078e00ff */
[----:B--2---:R-:W-:-:S04]  /*ffa0*/  SHF.R.U32.HI R20, RZ, 0x5, R20 ;  /* 0x00000005ff147819 */ /* 0x004fc80000011614 */
[----:B------:R-:W-:-:S04]  /*ffb0*/  LOP3.LUT R20, R20, 0x3, RZ, 0xc0, !PT ;  /* 0x0000000314147812 */ /* 0x000fc800078ec0ff */
[----:B------:R-:W-:-:S07]  /*ffc0*/  MOV R13, R20 ;  /* 0x00000014000d7202 */ /* 0x000fce0000000f00 */
[----:B01---5:R-:W-:Y:S05]  /*ffd0*/  WARPSYNC.COLLECTIVE R15, `(.L_x_4550) ;  /* 0x000000000f087348 */ /* 0x023fea0003c00000 */
[----:B------:R2:W3:Y:S02]  /*ffe0*/  SHFL.IDX P6, R14, R13, R12, R11 ;  /* 0x0000000c0d0e7389 */ /* 0x0004e400000c000b */
[----:B0123-5:R-:W-:Y:S01]  /*fff0*/  ENDCOLLECTIVE ;  /* 0x000000000000791b */ /* 0x02ffe20003800000 */
.L_x_4550:
[----:B------:R-:W-:Y:S05]  /*10000*/  BRA `(.L_x_4551) ;  /* 0xffffffcc005c7947 */ /* 0x000fea000383ffff */
.L_x_4500:
[----:B0-----:R0:W1:Y:S02]  /*10010*/  SYNCS.PHASECHK.TRANS64.TRYWAIT P0, [R22+URZ+0x22840], R3 ;  /* 0x02284003160075a7 */ /* 0x001064000800017f */
[----:B-1----:R-:W-:Y:S05]  /*10020*/  @!P0 NANOSLEEP.SYNCS 0x989680 ;  /* 0x009896800000895d */ /* 0x002fea0003900000 */
[----:B------:R-:W1:Y:S02]  /*10030*/  @!P0 SYNCS.PHASECHK.TRANS64 P0, [R22+URZ+0x22840], R3 ;  /* 0x02284003160085a7 */ /* 0x000e64000800007f */
[----:B-1----:R-:W-:Y:S05]  /*10040*/  @!P0 BRA `(.L_x_4500) ;  /* 0xfffffffc00f08947 */ /* 0x002fea000383ffff */
[----:B------:R-:W-:Y:S05]  /*10050*/  BRA `(.L_x_4552) ;  /* 0xffffffd000047947 */ /* 0x000fea000383ffff */
.L_x_4501:
        /* <DEDUP_REMOVED lines=8> */
.L_x_4554:
[----:B------:R-:W-:Y:S05]  /*100e0*/  BSYNC B0 ;  /* 0x0000000000007941 */ /* 0x000fea0003800000 */
.L_x_4553:
[----:B------:R-:W-:Y:S01]  /*100f0*/  IMAD.MOV.U32 R13, RZ, RZ, R4 ;  /* 0x000000ffff0d7224 */ /* 0x000fe200078e0004 */
[----:B------:R-:W-:Y:S01]  /*10100*/  MOV R12, RZ ;  /* 0x000000ff000c7202 */ /* 0x000fe20000000f00 */
[----:B------:R-:W-:Y:S02]  /*10110*/  IMAD.MOV.U32 R11, RZ, RZ, 0x181f ;  /* 0x0000181fff0b7424 */ /* 0x000fe400078e00ff */
[----:B------:R-:W-:Y:S02]  /*10120*/  IMAD.MOV.U32 R15, RZ, RZ, -0x1 ;  /* 0xffffffffff0f7424 */ /* 0x000fe400078e00ff */
[----:B------:R-:W-:Y:S02]  /*10130*/  IMAD.MOV.U32 R2, RZ, RZ, R14 ;  /* 0x000000ffff027224 */ /* 0x000fe400078e000e */
[----:B------:R-:W-:-:S07]  /*10140*/  @P0 IMAD R7, R0, 0x2, R16 ;  /* 0x0000000200070824 */ /* 0x000fce00078e0210 */
[----:B------:R-:W-:Y:S05]  /*10150*/  WARPSYNC.COLLECTIVE R15, `(.L_x_4555) ;  /* 0x000000000f087348 */ /* 0x000fea0003c00000 */
[----:B------:R0:W1:Y:S02]  /*10160*/  SHFL.IDX P6, R14, R13, R12, R11 ;  /* 0x0000000c0d0e7389 */ /* 0x00006400000c000b */
[----:B01----:R-:W-:Y:S01]  /*10170*/  ENDCOLLECTIVE ;  /* 0x000000000000791b */ /* 0x003fe20003800000 */
.L_x_4555:
[----:B------:R-:W-:Y:S02]  /*10180*/  IMAD.MOV.U32 R13, RZ, RZ, R5 ;  /* 0x000000ffff0d7224 */ /* 0x000fe400078e0005 */
[----:B------:R-:W-:Y:S01]  /*10190*/  IMAD.MOV.U32 R12, RZ, RZ, 0x1 ;  /* 0x00000001ff0c7424 */ /* 0x000fe200078e00ff */
[----:B------:R-:W-:-:S05]  /*101a0*/  @P0 LEA R14, P1, R8, R14, 0x1 ;  /* 0x0000000e080e0211 */ /* 0x000fca00078208ff */
[----:B------:R-:W-:Y:S01]  /*101b0*/  @P0 IMAD.X R3, RZ, RZ, R2, P1 ;  /* 0x000000ffff030224 */ /* 0x000fe200008e0602 */
[----:B------:R-:W-:-:S07]  /*101c0*/  @P0 MOV R2, R14 ;  /* 0x0000000e00020202 */ /* 0x000fce0000000f00 */
[----:B------:R-:W-:Y:S05]  /*101d0*/  WARPSYNC.COLLECTIVE R15, `(.L_x_4556) ;  /* 0x000000000f087348 */ /* 0x000fea0003c00000 */
[----:B------:R0:W1:Y:S02]  /*101e0*/  SHFL.IDX P6, R14, R13, R12, R11 ;  /* 0x0000000c0d0e7389 */ /* 0x00006400000c000b */
[----:B01----:R-:W-:Y:S01]  /*101f0*/  ENDCOLLECTIVE ;  /* 0x000000000000791b */ /* 0x003fe20003800000 */
.L_x_4556:
        /* <DEDUP_REMOVED lines=11> */
.L_x_4557:
[----:B------:R-:W-:Y:S02]  /*102b0*/  IMAD.MOV.U32 R13, RZ, RZ, R5 ;  /* 0x000000ffff0d7224 */ /* 0x000fe400078e0005 */
[----:B------:R-:W-:Y:S01]  /*102c0*/  IMAD.MOV.U32 R12, RZ, RZ, 0x2 ;  /* 0x00000002ff0c7424 */ /* 0x000fe200078e00ff */
[----:B------:R-:W-:-:S13]  /*102d0*/  @P0 LEA R2, P1, R8, R14, 0x1 ;  /* 0x0000000e08020211 */ /* 0x000fda00078208ff */
[----:B------:R-:W-:Y:S05]  /*102e0*/  WARPSYNC.COLLECTIVE R15, `(.L_x_4558) ;  /* 0x000000000f087348 */ /* 0x000fea0003c00000 */
[----:B------:R0:W1:Y:S02]  /*102f0*/  SHFL.IDX P6, R14, R13, R12, R11 ;  /* 0x0000000c0d0e7389 */ /* 0x00006400000c000b */
[----:B01----:R-:W-:Y:S01]  /*10300*/  ENDCOLLECTIVE ;  /* 0x000000000000791b */ /* 0x003fe20003800000 */
.L_x_4558:
[----:B------:R-:W-:-:S05]  /*10310*/  @P0 IADD3.X R3, RZ, R6, RZ, P1, !PT ;  /* 0x00000006ff030210 */ /* 0x000fca0000ffe4ff */
[----:B------:R-:W-:Y:S01]  /*10320*/  @!PT LDS RZ, [RZ] ;  /* 0x00000000fffff984 */ /* 0x000fe20000000800 */
[----:B------:R-:W-:Y:S01]  /*10330*/  @!PT LDS RZ, [RZ] ;  /* 0x00000000fffff984 */ /* 0x000fe20000000800 */
[----:B------:R-:W-:Y:S01]  /*10340*/  @!PT LDS RZ, [RZ] ;  /* 0x00000000fffff984 */ /* 0x000fe20000000800 */
[----:B------:R0:W-:Y:S01]  /*10350*/  @P0 LDGSTS.E.BYPASS.LTC128B.128 [R9+0x1cc00], desc[UR48][R2.64], !P2 ;  /* 0x1cc0000002090fae */ /* 0x0001e2000d101d70 */
[----:B------:R-:W-:Y:S02]  /*10360*/  ISETP.GE.AND P0, PT, R23, 0x21, PT ;  /* 0x000000211700780c */ /* 0x000fe40003f06270 */
[----:B------:R-:W-:-:S11]  /*10370*/  MOV R13, R4 ;  /* 0x00000004000d7202 */ /* 0x000fd60000000f00 */
[----:B------:R-:W-:Y:S02]  /*10380*/  @P0 IMAD R7, R0, 0x2, R16 ;  /* 0x0000000200070824 */ /* 0x000fe400078e0210 */
[----:B0-----:R-:W-:-:S07]  /*10390*/  IMAD.MOV.U32 R6, RZ, RZ, R14 ;  /* 0x000000ffff067224 */ /* 0x001fce00078e000e */
[----:B------:R-:W-:Y:S05]  /*103a0*/  WARPSYNC.COLLECTIVE R15, `(.L_x_4559) ;  /* 0x000000000f087348 */ /* 0x000fea0003c00000 */
[----:B------:R0:W1:Y:S02]  /*103b0*/  SHFL.IDX P6, R14, R13, R12, R11 ;  /* 0x0000000c0d0e7389 */ /* 0x00006400000c000b */
[----:B01----:R-:W-:Y:S01]  /*103c0*/  ENDCOLLECTIVE ;  /* 0x000000000000791b */ /* 0x003fe20003800000 */
.L_x_4559:
[----:B------:R-:W-:Y:S02]  /*103d0*/  IMAD.MOV.U32 R13, RZ, RZ, R5 ;  /* 0x000000ffff0d7224 */ /* 0x000fe400078e0005 */
[----:B------:R-:W-:Y:S01]  /*103e0*/  IMAD.MOV.U32 R12, RZ, RZ, 0x3 ;  /* 0x00000003ff0c7424 */ /* 0x000fe200078e00ff */
[----:B------:R-:W-:-:S13]  /*103f0*/  @P0 LEA R2, P1, R8, R14, 0x1 ;  /* 0x0000000e08020211 */ /* 0x000fda00078208ff */
[----:B------:R-:W-:Y:S05]  /*10400*/  WARPSYNC.COLLECTIVE R15, `(.L_x_4560) ;  /* 0x000000000f087348 */ /* 0x000fea0003c00000 */
[----:B------:R0:W1:Y:S02]  /*10410*/  SHFL.IDX P6, R14, R13, R12, R11 ;  /* 0x0000000c0d0e7389 */ /* 0x00006400000c000b */
[----:B01----:R-:W-:Y:S01]  /*10420*/  ENDCOLLECTIVE ;  /* 0x000000000000791b */ /* 0x003fe20003800000 */
.L_x_4560:
[----:B------:R-:W-:-:S05]  /*10430*/  @P0 IMAD.X R3, RZ, RZ, R6, P1 ;  /* 0x000000ffff030224 */ /* 0x000fca00008e0606 */
[----:B------:R-:W-:Y:S01]  /*10440*/  @!PT LDS RZ, [RZ] ;  /* 0x00000000fffff984 */ /* 0x000fe20000000800 */
[----:B------:R-:W-:Y:S01]  /*10450*/  @!PT LDS RZ, [RZ] ;  /* 0x00000000fffff984 */ /* 0x000fe20000000800 */
[----:B------:R-:W-:Y:S01]  /*10460*/  @!PT LDS RZ, [RZ] ;  /* 0x00000000fffff984 */ /* 0x000fe20000000800 */
[----:B------:R0:W-:Y:S01]  /*10470*/  @P0 LDGSTS.E.BYPASS.LTC128B.128 [R7+0x1d400], desc[UR48][R2.64], !P2 ;  /* 0x1d40000002070fae */ /* 0x0001e2000d101d70 */
[----:B------:R-:W-:Y:S01]  /*10480*/  ISETP.GE.AND P0, PT, R23, 0x31, PT ;  /* 0x000000311700780c */ /* 0x000fe20003f06270 */
[----:B------:R-:W-:-:S12]  /*10490*/  IMAD.MOV.U32 R13, RZ, RZ, R4 ;  /* 0x000000ffff0d7224 */ /* 0x000fd800078e0004 */
[----:B------:R-:W-:Y:S01]  /*104a0*/  @P0 IMAD R9, R0, 0x2, R16 ;  /* 0x0000000200090824 */ /* 0x000fe200078e0210 */
[----:B0-----:R-:W-:-:S07]  /*104b0*/  MOV R6, R14 ;  /* 0x0000000e00067202 */ /* 0x001fce0000000f00 */
[----:B------:R-:W-:Y:S05]  /*104c0*/  WARPSYNC.COLLECTIVE R15, `(.L_x_4561) ;  /* 0x000000000f087348 */ /* 0x000fea0003c00000 */
[----:B------:R0:W1:Y:S02]  /*104d0*/  SHFL.IDX P6, R14, R13, R12, R11 ;  /* 0x0000000c0d0e7389 */ /* 0x00006400000c000b */
[----:B01----:R-:W-:Y:S01]  /*104e0*/  ENDCOLLECTIVE ;  /* 0x000000000000791b */ /* 0x003fe20003800000 */
.L_x_4561:
[----:B------:R-:W-:Y:S01]  /*104f0*/  IMAD.MOV.U32 R13, RZ, RZ, R5 ;  /* 0x000000ffff0d7224 */ /* 0x000fe200078e0005 */
[----:B------:R-:W-:Y:S02]  /*10500*/  MOV R12, 0x4 ;  /* 0x00000004000c7802 */ /* 0x000fe40000000f00 */
[----:B------:R-:W-:-:S13]  /*10510*/  @P0 LEA R2, P1, R8, R14, 0x1 ;  /* 0x0000000e08020211 */ /* 0x000fda00078208ff */
[----:B------:R-:W-:Y:S05]  /*10520*/  WARPSYNC.COLLECTIVE R15, `(.L_x_4562) ;  /* 0x000000000f087348 */ /* 0x000fea0003c00000 */
[----:B------:R0:W1:Y:S02]  /*10530*/  SHFL.IDX P6, R14, R13, R12, R11 ;  /* 0x0000000c0d0e7389 */ /* 0x00006400000c000b */
[----:B01----:R-:W-:Y:S01]  /*10540*/  ENDCOLLECTIVE ;  /* 0x000000000000791b */ /* 0x003fe20003800000 */
.L_x_4562:
        /* <DEDUP_REMOVED lines=12> */
.L_x_4563:
[----:B------:R-:W-:Y:S01]  /*10610*/  MOV R13, R5 ;  /* 0x00000005000d7202 */ /* 0x000fe20000000f00 */
[----:B------:R-:W-:Y:S01]  /*10620*/  IMAD.MOV.U32 R12, RZ, RZ, 0x5 ;  /* 0x00000005ff0c7424 */ /* 0x000fe200078e00ff */
[----:B------:R-:W-:-:S13]  /*10630*/  @P0 LEA R2, P1, R8, R14, 0x1 ;  /* 0x0000000e08020211 */ /* 0x000fda00078208ff */
[----:B------:R-:W-:Y:S05]  /*10640*/  WARPSYNC.COLLECTIVE R15, `(.L_x_4564) ;  /* 0x000000000f087348 */ /* 0x000fea0003c00000 */
[----:B------:R0:W1:Y:S02]  /*10650*/  SHFL.IDX P6, R14, R13, R12, R11 ;  /* 0x0000000c0d0e7389 */ /* 0x00006400000c000b */
[----:B01----:R-:W-:Y:S01]  /*10660*/  ENDCOLLECTIVE ;  /* 0x000000000000791b */ /* 0x003fe20003800000 */
.L_x_4564:
        /* <DEDUP_REMOVED lines=10> */
.L_x_4565:
[----:B------:R-:W-:Y:S05]  /*10710*/  BRA `(.L_x_4566) ;  /* 0xffffffcc00687947 */ /* 0x000fea000383ffff */
.L_x_4506:
[----:B------:R-:W-:Y:S01]  /*10720*/  IMAD.MOV.U32 R13, RZ, RZ, R5 ;  /* 0x000000ffff0d7224 */ /* 0x000fe200078e0005 */
[----:B------:R-:W-:Y:S01]  /*10730*/  MOV R12, RZ ;  /* 0x000000ff000c7202 */ /* 0x000fe20000000f00 */
[----:B------:R-:W-:Y:S01]  /*10740*/  IMAD.MOV.U32 R11, RZ, RZ, 0x181f ;  /* 0x0000181fff0b7424 */ /* 0x000fe200078e00ff */
[----:B------:R-:W-:Y:S01]  /*10750*/  MOV R4, UR42 ;  /* 0x0000002a00047c02 */ /* 0x000fe20008000f00 */
[----:B------:R-:W-:-:S04]  /*10760*/  IMAD.MOV.U32 R15, RZ, RZ, -0x1 ;  /* 0xffffffffff0f7424 */ /* 0x000fc800078e00ff */
[----:B------:R-:W-:-:S07]  /*10770*/  IMAD R4, R4, 0x80, R33 ;  /* 0x0000008004047824 */ /* 0x000fce00078e0221 */
[----:B-1----:R-:W-:Y:S05]  /*10780*/  WARPSYNC.COLLECTIVE R15, `(.L_x_4567) ;  /* 0x000000000f087348 */ /* 0x002fea0003c00000 */
[----:B------:R0:W2:Y:S02]  /*10790*/  SHFL.IDX P6, R14, R13, R12, R11 ;  /* 0x0000000c0d0e7389 */ /* 0x0000a400000c000b */
[----:B012---:R-:W-:Y:S01]  /*107a0*/  ENDCOLLECTIVE ;  /* 0x000000000000791b */ /* 0x007fe20003800000 */
.L_x_4567:
[C---:B------:R-:W-:Y:S01]  /*107b0*/  VIADD R6, R4.reuse, 0x10 ;  /* 0x0000001004067836 */ /* 0x040fe20000000000 */
[----:B------:R-:W-:Y:S01]  /*107c0*/  ISETP.GE.AND P0, PT, R4, UR37, PT ;  /* 0x0000002504007c0c */ /* 0x000fe2000bf06270 */
[----:B------:R-:W-:Y:S02]  /*107d0*/  IMAD.MOV.U32 R13, RZ, RZ, R0 ;  /* 0x000000ffff0d7224 */ /* 0x000fe400078e0000 */
[----:B------:R-:W-:-:S10]  /*107e0*/  IMAD.MOV.U32 R2, RZ, RZ, R14 ;  /* 0x000000ffff027224 */ /* 0x000fd400078e000e */
[----:B------:R-:W-:Y:S05]  /*107f0*/  WARPSYNC.COLLECTIVE R15, `(.L_x_4568) ;  /* 0x000000000f087348 */ /* 0x000fea0003c00000 */
[----:B------:R0:W1:Y:S02]  /*10800*/  SHFL.IDX P6, R14, R13, R12, R11 ;  /* 0x0000000c0d0e7389 */ /* 0x00006400000c000b */
[----:B01----:R-:W-:Y:S01]  /*10810*/  ENDCOLLECTIVE ;  /* 0x000000000000791b */ /* 0x003fe20003800000 */
.L_x_4568:
        /* <DEDUP_REMOVED lines=8> */
.L_x_4569:
        /* <DEDUP_REMOVED lines=10> */
.L_x_4570:
[----:B------:R-:W-:Y:S02]  /*10940*/  IMAD.MOV.U32 R13, RZ, RZ, R5 ;  /* 0x000000ffff0d7224 */ /* 0x000fe400078e0005 */
[----:B------:R-:W-:Y:S01]  /*10950*/  IMAD.MOV.U32 R12, RZ, RZ, 0x2 ;  /* 0x00000002ff0c7424 */ /* 0x000fe200078e00ff */
[----:B------:R-:W-:-:S13]  /*10960*/  @!P0 LEA R2, P1, R8, R14, 0x1 ;  /* 0x0000000e08028211 */ /* 0x000fda00078208ff */
[----:B------:R-:W-:Y:S05]  /*10970*/  WARPSYNC.COLLECTIVE R15, `(.L_x_4571) ;  /* 0x000000000f087348 */ /* 0x000fea0003c00000 */
[----:B------:R0:W1:Y:S02]  /*10980*/  SHFL.IDX P6, R14, R13, R12, R11 ;  /* 0x0000000c0d0e7389 */ /* 0x00006400000c000b */
[----:B01----:R-:W-:Y:S01]  /*10990*/  ENDCOLLECTIVE ;  /* 0x000000000000791b */ /* 0x003fe20003800000 */
.L_x_4571:
[----:B------:R-:W-:Y:S01]  /*109a0*/  @!P0 IMAD.X R3, RZ, RZ, R6, P1 ;  /* 0x000000ffff038224 */ /* 0x000fe200008e0606 */
[----:B------:R-:W-:-:S04]  /*109b0*/  IADD3 R6, R4, 0x20, RZ ;  /* 0x0000002004067810 */ /* 0x000fc80007ffe0ff */
        /* <DEDUP_REMOVED lines=10> */
.L_x_4572:
[----:B------:R-:W-:Y:S02]  /*10a60*/  IMAD.MOV.U32 R13, RZ, RZ, R5 ;  /* 0x000000ffff0d7224 */ /* 0x000fe400078e0005 */
[----:B------:R-:W-:Y:S01]  /*10a70*/  IMAD.MOV.U32 R12, RZ, RZ, 0x3 ;  /* 0x00000003ff0c7424 */ /* 0x000fe200078e00ff */
[----:B------:R-:W-:-:S13]  /*10a80*/  @!P0 LEA R2, P1, R8, R14, 0x1 ;  /* 0x0000000e08028211 */ /* 0x000fda00078208ff */
[----:B------:R-:W-:Y:S05]  /*10a90*/  WARPSYNC.COLLECTIVE R15, `(.L_x_4573) ;  /* 0x000000000f087348 */ /* 0x000fea0003c00000 */
[----:B------:R0:W1:Y:S02]  /*10aa0*/  SHFL.IDX P6, R14, R13, R12, R11 ;  /* 0x0000000c0d0e7389 */ /* 0x00006400000c000b */
[----:B01----:R-:W-:Y:S01]  /*10ab0*/  ENDCOLLECTIVE ;  /* 0x000000000000791b */ /* 0x003fe20003800000 */
.L_x_4573:
[----:B------:R-:W-:Y:S01]  /*10ac0*/  @!P0 IADD3.X R3, RZ, R6, RZ, P1, !PT ;  /* 0x00000006ff038210 */ /* 0x000fe20000ffe4ff */
[----:B------:R-:W-:-:S04]  /*10ad0*/  VIADD R6, R4, 0x30 ;  /* 0x0000003004067836 */ /* 0x000fc80000000000 */
        /* <DEDUP_REMOVED lines=10> */
.L_x_4574:
[----:B------:R-:W-:Y:S02]  /*10b80*/  IMAD.MOV.U32 R13, RZ, RZ, R5 ;  /* 0x000000ffff0d7224 */ /* 0x000fe400078e0005 */
[----:B------:R-:W-:Y:S01]  /*10b90*/  IMAD.MOV.U32 R12, RZ, RZ, 0x4 ;  /* 0x00000004ff0c7424 */ /* 0x000fe200078e00ff */
[----:B------:R-:W-:-:S13]  /*10ba0*/  @!P0 LEA R2, P1, R8, R14, 0x1 ;  /* 0x0000000e08028211 */ /* 0x000fda00078208ff */
[----:B------:R-:W-:Y:S05]  /*10bb0*/  WARPSYNC.COLLECTIVE R15, `(.L_x_4575) ;  /* 0x000000000f087348 */ /* 0x000fea0003c00000 */
[----:B------:R0:W1:Y:S02]  /*10bc0*/  SHFL.IDX P6, R14, R13, R12, R11 ;  /* 0x0000000c0d0e7389 */ /* 0x00006400000c000b */
[----:B01----:R-:W-:Y:S01]  /*10bd0*/  ENDCOLLECTIVE ;  /* 0x000000000000791b */ /* 0x003fe20003800000 */
.L_x_4575:
[----:B------:R-:W-:Y:S02]  /*10be0*/  @!P0 IMAD.X R3, RZ, RZ, R6, P1 ;  /* 0x000000ffff038224 */ /* 0x000fe400008e0606 */
[----:B------:R-:W-:-:S03]  /*10bf0*/  VIADD R6, R4, 0x40 ;  /* 0x0000004004067836 */ /* 0x000fc60000000000 */
[----:B------:R-:W-:Y:S01]  /*10c00*/  @!PT LDS RZ, [RZ] ;  /* 0x00000000fffff984 */ /* 0x000fe20000000800 */
[----:B------:R-:W-:Y:S01]  /*10c10*/  @!PT LDS RZ, [RZ] ;  /* 0x00000000fffff984 */ /* 0x000fe20000000800 */
[----:B------:R-:W-:Y:S01]  /*10c20*/  @!PT LDS RZ, [RZ] ;  /* 0x00000000fffff984 */ /* 0x000fe20000000800 */
[----:B------:R0:W-:Y:S02]  /*10c30*/  @!P0 LDGSTS.E.BYPASS.LTC128B.128 [R32+0x19c00], desc[UR48][R2.64], !P5 ;  /* 0x19c0000002208fae */ /* 0x0001e4000e901d70 */
[----:B------:R-:W-:Y:S01]  /*10c40*/  ISETP.GE.AND P0, PT, R6, UR37, PT ;  /* 0x0000002506007c0c */ /* 0x000fe2000bf06270 */
[----:B------:R-:W-:Y:S01]  /*10c50*/  IMAD.MOV.U32 R13, RZ, RZ, R0 ;  /* 0x000000ffff0d7224 */ /* 0x000fe200078e0000 */
[----:B------:R-:W-:-:S11]  /*10c60*/  MOV R6, R14 ;  /* 0x0000000e00067202 */ /* 0x000fd60000000f00 */
[----:B0-----:R-:W-:Y:S05]  /*10c70*/  WARPSYNC.COLLECTIVE R15, `(.L_x_4576) ;  /* 0x000000000f087348 */ /* 0x001fea0003c00000 */
[----:B------:R1:W2:Y:S02]  /*10c80*/  SHFL.IDX P6, R14, R13, R12, R11 ;  /* 0x0000000c0d0e7389 */ /* 0x0002a400000c000b */
[----:B012---:R-:W-:Y:S01]  /*10c90*/  ENDCOLLECTIVE ;  /* 0x000000000000791b */ /* 0x007fe20003800000 */
.L_x_4576:
[----:B------:R-:W-:Y:S01]  /*10ca0*/  IMAD.MOV.U32 R13, RZ, RZ, R5 ;  /* 0x000000ffff0d7224 */ /* 0x000fe200078e0005 */
[----:B------:R-:W-:Y:S02]  /*10cb0*/  MOV R12, 0x5 ;  /* 0x00000005000c7802 */ /* 0x000fe40000000f00 */
[----:B------:R-:W-:-:S13]  /*10cc0*/  @!P0 LEA R2, P1, R8, R14, 0x1 ;  /* 0x0000000e08028211 */ /* 0x000fda00078208ff */
[----:B------:R-:W-:Y:S05]  /*10cd0*/  WARPSYNC.COLLECTIVE R15, `(.L_x_4577) ;  /* 0x000000000f087348 */ /* 0x000fea0003c00000 */
[----:B------:R0:W1:Y:S02]  /*10ce0*/  SHFL.IDX P6, R14, R13, R12, R11 ;  /* 0x0000000c0d0e7389 */ /* 0x00006400000c000b */
[----:B01----:R-:W-:Y:S01]  /*10cf0*/  ENDCOLLECTIVE ;  /* 0x000000000000791b */ /* 0x003fe20003800000 */
.L_x_4577:
        /* <DEDUP_REMOVED lines=12> */
.L_x_4578:
[----:B------:R-:W-:Y:S01]  /*10dc0*/  MOV R13, R5 ;  /* 0x00000005000d7202 */ /* 0x000fe20000000f00 */
[----:B------:R-:W-:Y:S01]  /*10dd0*/  IMAD.MOV.U32 R12, RZ, RZ, 0x6 ;  /* 0x00000006ff0c7424 */ /* 0x000fe200078e00ff */
[----:B------:R-:W-:-:S13]  /*10de0*/  @!P0 LEA R2, P1, R8, R14, 0x1 ;  /* 0x0000000e08028211 */ /* 0x000fda00078208ff */
[----:B------:R-:W-:Y:S05]  /*10df0*/  WARPSYNC.COLLECTIVE R15, `(.L_x_4579) ;  /* 0x000000000f087348 */ /* 0x000fea0003c00000 */
[----:B------:R0:W1:Y:S02]  /*10e00*/  SHFL.IDX P6, R14, R13, R12, R11 ;  /* 0x0000000c0d0e7389 */ /* 0x00006400000c000b */
[----:B01----:R-:W-:Y:S01]  /*10e10*/  ENDCOLLECTIVE ;  /* 0x000000000000791b */ /* 0x003fe20003800000 */
.L_x_4579:
        /* <DEDUP_REMOVED lines=12> */
.L_x_4580:
[----:B------:R-:W-:Y:S01]  /*10ee0*/  MOV R13, R5 ;  /* 0x00000005000d7202 */ /* 0x000fe20000000f00 */
[----:B------:R-:W-:Y:S01]  /*10ef0*/  IMAD.MOV.U32 R12, RZ, RZ, 0x7 ;  /* 0x00000007ff0c7424 */ /* 0x000fe200078e00ff */
[----:B------:R-:W-:-:S13]  /*10f00*/  @!P0 LEA R2, P1, R8, R14, 0x1 ;  /* 0x0000000e08028211 */ /* 0x000fda00078208ff */
[----:B------:R-:W-:Y:S05]  /*10f10*/  WARPSYNC.COLLECTIVE R15, `(.L_x_4581) ;  /* 0x000000000f087348 */ /* 0x000fea0003c00000 */
[----:B------:R0:W1:Y:S02]  /*10f20*/  SHFL.IDX P6, R14, R13, R12, R11 ;  /* 0x0000000c0d0e7389 */ /* 0x00006400000c000b */
[----:B01----:R-:W-:Y:S01]  /*10f30*/  ENDCOLLECTIVE ;  /* 0x000000000000791b */ /* 0x003fe20003800000 */
.L_x_4581:
        /* <DEDUP_REMOVED lines=10> */
.L_x_4582:
[----:B------:R-:W-:Y:S05]  /*10fe0*/  BRA `(.L_x_4583) ;  /* 0xffffffcc008c7947 */ /* 0x000fea000383ffff */
.L_x_4509:
[----:B0-----:R0:W2:Y:S02]  /*10ff0*/  SYNCS.PHASECHK.TRANS64.TRYWAIT P0, [R16+URZ+0x22820], R3 ;  /* 0x02282003100075a7 */ /* 0x0010a4000800017f */
[----:B--2---:R-:W-:Y:S05]  /*11000*/  @!P0 NANOSLEEP.SYNCS 0x989680 ;  /* 0x009896800000895d */ /* 0x004fea0003900000 */
[----:B------:R-:W2:Y:S02]  /*11010*/  @!P0 SYNCS.PHASECHK.TRANS64 P0, [R16+URZ+0x22820], R3 ;  /* 0x02282003100085a7 */ /* 0x000ea4000800007f */
[----:B--2---:R-:W-:Y:S05]  /*11020*/  @!P0 BRA `(.L_x_4509) ;  /* 0xfffffffc00f08947 */ /* 0x004fea000383ffff */
[----:B------:R-:W-:Y:S05]  /*11030*/  BRA `(.L_x_4584) ;  /* 0xffffffcc00e87947 */ /* 0x000fea000383ffff */
.L_x_4512:
[----:B0-----:R0:W2:Y:S02]  /*11040*/  SYNCS.PHASECHK.TRANS64.TRYWAIT P0, [R22+URZ+0x22860], R3 ;  /* 0x02286003160075a7 */ /* 0x0010a4000800017f */
[----:B--2---:R-:W-:Y:S05]  /*11050*/  @!P0 NANOSLEEP.SYNCS 0x989680 ;  /* 0x009896800000895d */ /* 0x004fea0003900000 */
[----:B------:R-:W2:Y:S02]  /*11060*/  @!P0 SYNCS.PHASECHK.TRANS64 P0, [R22+URZ+0x22860], R3 ;  /* 0x02286003160085a7 */ /* 0x000ea4000800007f */
[----:B--2---:R-:W-:Y:S05]  /*11070*/  @!P0 BRA `(.L_x_4512) ;  /* 0xfffffffc00f08947 */ /* 0x004fea000383ffff */
[----:B------:R-:W-:Y:S05]  /*11080*/  BRA `(.L_x_4585) ;  /* 0xffffffcc00f87947 */ /* 0x000fea000383ffff */
.L_x_4513:
        /* <DEDUP_REMOVED lines=8> */
.L_x_4587:
[----:B------:R-:W-:Y:S05]  /*11110*/  BSYNC B0 ;  /* 0x0000000000007941 */ /* 0x000fea0003800000 */
.L_x_4586:
[----:B------:R0:W5:Y:S01]  /*11120*/  LDL R7, [R1+0x4] ;  /* 0x0000040001077983 */ /* 0x0001620000100800 */
[----:B------:R-:W-:Y:S01]  /*11130*/  IMAD.MOV.U32 R13, RZ, RZ, R5 ;  /* 0x000000ffff0d7224 */ /* 0x000fe200078e0005 */
[----:B------:R-:W-:Y:S01]  /*11140*/  MOV R12, RZ ;  /* 0x000000ff000c7202 */ /* 0x000fe20000000f00 */
[----:B------:R-:W-:Y:S01]  /*11150*/  IMAD.MOV.U32 R11, RZ, RZ, 0x181f ;  /* 0x0000181fff0b7424 */ /* 0x000fe200078e00ff */
[----:B------:R-:W1:Y:S01]  /*11160*/  S2R R8, SR_TID.X ;  /* 0x0000000000087919 */ /* 0x000e620000002100 */
[----:B------:R-:W-:Y:S01]  /*11170*/  IMAD.MOV.U32 R15, RZ, RZ, -0x1 ;  /* 0xffffffffff0f7424 */ /* 0x000fe200078e00ff */
[----:B------:R-:W-:Y:S01]  /*11180*/  LOP3.LUT P1, RZ, R35, 0x2, RZ, 0xc0, !PT ;  /* 0x0000000223ff7812 */ /* 0x000fe2000782c0ff */
[----:B------:R-:W-:Y:S02]  /*11190*/  IMAD.MOV.U32 R3, RZ, RZ, R14 ;  /* 0x000000ffff037224 */ /* 0x000fe400078e000e */
[----:B0-----:R-:W-:-:S10]  /*111a0*/  IMAD R4, R4, 0x2, R16 ;  /* 0x0000000204047824 */ /* 0x001fd400078e0210 */
[----:B-1---5:R-:W-:Y:S05]  /*111b0*/  WARPSYNC.COLLECTIVE R15, `(.L_x_4588) ;  /* 0x000000000f087348 */ /* 0x022fea0003c00000 */
[----:B------:R0:W2:Y:S02]  /*111c0*/  SHFL.IDX P6, R14, R13, R12, R11 ;  /* 0x0000000c0d0e7389 */ /* 0x0000a400000c000b */
[----:B012--5:R-:W-:Y:S01]  /*111d0*/  ENDCOLLECTIVE ;  /* 0x000000000000791b */ /* 0x027fe20003800000 */
.L_x_4588:
[----:B------:R-:W-:Y:S01]  /*111e0*/  IMAD.MOV.U32 R13, RZ, RZ, R6 ;  /* 0x000000ffff0d7224 */ /* 0x000fe200078e0006 */
[----:B------:R-:W-:Y:S01]  /*111f0*/  MOV R12, 0x1 ;  /* 0x00000001000c7802 */ /* 0x000fe20000000f00 */
[----:B------:R-:W-:-:S05]  /*11200*/  IMAD.SHL.U32 R8, R8, 0x8, RZ ;  /* 0x0000000808087824 */ /* 0x000fca00078e00ff */
[----:B------:R-:W-:-:S04]  /*11210*/  LOP3.LUT R8, R8, 0x38, RZ, 0xc0, !PT ;  /* 0x0000003808087812 */ /* 0x000fc800078ec0ff */
[----:B------:R-:W-:-:S04]  /*11220*/  SHF.L.U32 R0, R8, 0x1, RZ ;  /* 0x0000000108007819 */ /* 0x000fc800000006ff */
[----:B------:R-:W-:-:S13]  /*11230*/  IADD3 R2, P0, R14, R0, RZ ;  /* 0x000000000e027210 */ /* 0x000fda0007f1e0ff */
[----:B------:R-:W-:Y:S05]  /*11240*/  WARPSYNC.COLLECTIVE R15, `(.L_x_4589) ;  /* 0x000000000f087348 */ /* 0x000fea0003c00000 */
[----:B------:R0:W1:Y:S02]  /*11250*/  SHFL.IDX P6, R14, R13, R12, R11 ;  /* 0x0000000c0d0e7389 */ /* 0x00006400000c000b */
[----:B01----:R-:W-:Y:S01]  /*11260*/  ENDCOLLECTIVE ;  /* 0x000000000000791b */ /* 0x003fe20003800000 */
.L_x_4589:
        /* <DEDUP_REMOVED lines=19> */
.L_x_4590:
[----:B------:R-:W-:Y:S01]  /*113a0*/  MOV R13, R6 ;  /* 0x00000006000d7202 */ /* 0x000fe20000000f00 */
[----:B------:R-:W-:Y:S01]  /*113b0*/  IMAD.MOV.U32 R12, RZ, RZ, 0x2 ;  /* 0x00000002ff0c7424 */ /* 0x000fe200078e00ff */
[----:B------:R-:W-:-:S13]  /*113c0*/  IADD3 R2, P3, R14, R0, RZ ;  /* 0x000000000e027210 */ /* 0x000fda0007f7e0ff */
[----:B------:R-:W-:Y:S05]  /*113d0*/  WARPSYNC.COLLECTIVE R15, `(.L_x_4591) ;  /* 0x000000000f087348 */ /* 0x000fea0003c00000 */
[----:B------:R0:W1:Y:S02]  /*113e0*/  SHFL.IDX P6, R14, R13, R12, R11 ;  /* 0x0000000c0d0e7389 */ /* 0x00006400000c000b */
[----:B01----:R-:W-:Y:S01]  /*113f0*/  ENDCOLLECTIVE ;  /* 0x000000000000791b */ /* 0x003fe20003800000 */
.L_x_4591:
        /* <DEDUP_REMOVED lines=17> */
.L_x_4592:
[----:B------:R-:W-:Y:S02]  /*11510*/  IMAD.MOV.U32 R13, RZ, RZ, R6 ;  /* 0x000000ffff0d7224 */ /* 0x000fe400078e0006 */
[----:B------:R-:W-:Y:S01]  /*11520*/  IMAD.MOV.U32 R12, RZ, RZ, 0x3 ;  /* 0x00000003ff0c7424 */ /* 0x000fe200078e00ff */
[----:B------:R-:W-:-:S13]  /*11530*/  IADD3 R2, P3, R14, R0, RZ ;  /* 0x000000000e027210 */ /* 0x000fda0007f7e0ff */
[----:B------:R-:W-:Y:S05]  /*11540*/  WARPSYNC.COLLECTIVE R15, `(.L_x_4593) ;  /* 0x000000000f087348 */ /* 0x000fea0003c00000 */
[----:B------:R0:W1:Y:S02]  /*11550*/  SHFL.IDX P6, R14, R13, R12, R11 ;  /* 0x0000000c0d0e7389 */ /* 0x00006400000c000b */
[----:B01----:R-:W-:Y:S01]  /*11560*/  ENDCOLLECTIVE ;  /* 0x000000000000791b */ /* 0x003fe20003800000 */
.L_x_4593:
[----:B------:R-:W-:Y:S02]  /*11570*/  IADD3.X R3, RZ, R3, RZ, P3, !PT ;  /* 0x00000003ff037210 */ /* 0x000fe40001ffe4ff */
[----:B------:R-:W-:Y:S02]  /*11580*/  ISETP.LT.OR P3, PT, R23, 0x21, !P2 ;  /* 0x000000211700780c */ /* 0x000fe40005761670 */
        /* <DEDUP_REMOVED lines=15> */
.L_x_4594:
[----:B------:R-:W-:Y:S02]  /*11680*/  IMAD.MOV.U32 R13, RZ, RZ, R6 ;  /* 0x000000ffff0d7224 */ /* 0x000fe400078e0006 */
[----:B------:R-:W-:Y:S01]  /*11690*/  IMAD.MOV.U32 R12, RZ, RZ, 0x4 ;  /* 0x00000004ff0c7424 */ /* 0x000fe200078e00ff */
[----:B------:R-:W-:-:S13]  /*116a0*/  IADD3 R2, P3, R14, R0, RZ ;  /* 0x000000000e027210 */ /* 0x000fda0007f7e0ff */
[----:B------:R-:W-:Y:S05]  /*116b0*/  WARPSYNC.COLLECTIVE R15, `(.L_x_4595) ;  /* 0x000000000f087348 */ /* 0x000fea0003c00000 */
[----:B------:R0:W1:Y:S02]  /*116c0*/  SHFL.IDX P6, R14, R13, R12, R11 ;  /* 0x0000000c0d0e7389 */ /* 0x00006400000c000b */
[----:B01----:R-:W-:Y:S01]  /*116d0*/  ENDCOLLECTIVE ;  /* 0x000000000000791b */ /* 0x003fe20003800000 */
.L_x_4595:
        /* <DEDUP_REMOVED lines=17> */
.L_x_4596:
[----:B------:R-:W-:Y:S01]  /*117f0*/  IMAD.MOV.U32 R13, RZ, RZ, R6 ;  /* 0x000000ffff0d7224 */ /* 0x000fe200078e0006 */
[----:B------:R-:W-:Y:S02]  /*11800*/  MOV R12, 0x5 ;  /* 0x00000005000c7802 */ /* 0x000fe40000000f00 */
[----:B------:R-:W-:-:S13]  /*11810*/  IADD3 R2, P3, R14, R0, RZ ;  /* 0x000000000e027210 */ /* 0x000fda0007f7e0ff */
[----:B------:R-:W-:Y:S05]  /*11820*/  WARPSYNC.COLLECTIVE R15, `(.L_x_4597) ;  /* 0x000000000f087348 */ /* 0x000fea0003c00000 */
[----:B------:R0:W1:Y:S02]  /*11830*/  SHFL.IDX P6, R14, R13, R12, R11 ;  /* 0x0000000c0d0e7389 */ /* 0x00006400000c000b */
[----:B01----:R-:W-:Y:S01]  /*11840*/  ENDCOLLECTIVE ;  /* 0x000000000000791b */ /* 0x003fe20003800000 */
.L_x_4597:
        /* <DEDUP_REMOVED lines=12> */
.L_x_4598:
        /* <DEDUP_REMOVED lines=9> */
.L_x_4519:
[----:B0-----:R0:W1:Y:S02]  /*119a0*/  SYNCS.PHASECHK.TRANS64.TRYWAIT P0, [R10+URZ+0x22840], R24 ;  /* 0x022840180a0075a7 */ /* 0x001064000800017f */
[----:B-1----:R-:W-:Y:S05]  /*119b0*/  @!P0 NANOSLEEP.SYNCS 0x989680 ;  /* 0x009896800000895d */ /* 0x002fea0003900000 */
[----:B------:R-:W1:Y:S02]  /*119c0*/  @!P0 SYNCS.PHASECHK.TRANS64 P0, [R10+URZ+0x22840], R24 ;  /* 0x022840180a0085a7 */ /* 0x000e64000800007f */
[----:B-1----:R-:W-:Y:S05]  /*119d0*/  @!P0 BRA `(.L_x_4519) ;  /* 0xfffffffc00f08947 */ /* 0x002fea000383ffff */
[----:B------:R-:W-:Y:S05]  /*119e0*/  BRA `(.L_x_4600) ;  /* 0xffffffd0005c7947 */ /* 0x000fea000383ffff */
.L_x_4520:
[----:B------:R-:W-:Y:S01]  /*119f0*/  BSSY B1, `(.L_x_4601) ;  /* 0x0000008000017945 */ /* 0x000fe20003800000 */
[----:B------:R-:W-:Y:S01]  /*11a00*/  IMAD.MOV.U32 R13, RZ, RZ, R21 ;  /* 0x000000ffff0d7224 */ /* 0x000fe200078e0015 */
[----:B------:R-:W-:Y:S01]  /*11a10*/  MOV R12, RZ ;  /* 0x000000ff000c7202 */ /* 0x000fe20000000f00 */
[----:B------:R-:W-:Y:S02]  /*11a20*/  IMAD.MOV.U32 R11, RZ, RZ, 0x181f ;  /* 0x0000181fff0b7424 */ /* 0x000fe400078e00ff */
[----:B------:R-:W-:-:S07]  /*11a30*/  IMAD.MOV.U32 R15, RZ, RZ, -0x1 ;  /* 0xffffffffff0f7424 */ /* 0x000fce00078e00ff */
[----:B0-----:R-:W-:Y:S05]  /*11a40*/  WARPSYNC.COLLECTIVE R15, `(.L_x_4602) ;  /* 0x000000000f087348 */ /* 0x001fea0003c00000 */
[----:B------:R1:W2:Y:S02]  /*11a50*/  SHFL.IDX P6, R14, R13, R12, R11 ;  /* 0x0000000c0d0e7389 */ /* 0x0002a400000c000b */
[----:B012---:R-:W-:Y:S01]  /*11a60*/  ENDCOLLECTIVE ;  /* 0x000000000000791b */ /* 0x007fe20003800000 */
.L_x_4602:
[----:B------:R-:W-:Y:S05]  /*11a70*/  BSYNC B1 ;  /* 0x0000000000017941 */ /* 0x000fea0003800000 */
.L_x_4601:
[----:B------:R-:W-:Y:S01]  /*11a80*/  MOV R13, R9 ;  /* 0x00000009000d7202 */ /* 0x000fe20000000f00 */
        /* <DEDUP_REMOVED lines=8> */
.L_x_4603:
[----:B------:R-:W-:Y:S02]  /*11b10*/  IMAD.MOV.U32 R13, RZ, RZ, R21 ;  /* 0x000000ffff0d7224 */ /* 0x000fe400078e0015 */
[----:B------:R-:W-:Y:S01]  /*11b20*/  IMAD.MOV.U32 R12, RZ, RZ, 0x1 ;  /* 0x00000001ff0c7424 */ /* 0x000fe200078e00ff */
[----:B------:R-:W-:-:S13]  /*11b30*/  IADD3 R2, P0, R14, R0, RZ ;  /* 0x000000000e027210 */ /* 0x000fda0007f1e0ff */
[----:B------:R-:W-:Y:S05]  /*11b40*/  WARPSYNC.COLLECTIVE R15, `(.L_x_4604) ;  /* 0x000000000f087348 */ /* 0x000fea0003c00000 */
[----:B------:R0:W1:Y:S02]  /*11b50*/  SHFL.IDX P6, R14, R13, R12, R11 ;  /* 0x0000000c0d0e7389 */ /* 0x00006400000c000b */
[----:B01----:R-:W-:Y:S01]  /*11b60*/  ENDCOLLECTIVE ;  /* 0x000000000000791b */ /* 0x003fe20003800000 */
.L_x_4604:
[----:B------:R-:W-:-:S05]  /*11b70*/  IADD3.X R3, RZ, R3, RZ, P0, !PT ;  /* 0x00000003ff037210 */ /* 0x000fca00007fe4ff */
        /* <DEDUP_REMOVED lines=9> */
.L_x_4605:
[----:B------:R-:W-:Y:S01]  /*11c10*/  MOV R13, R21 ;  /* 0x00000015000d7202 */ /* 0x000fe20000000f00 */
[----:B------:R-:W-:Y:S02]  /*11c20*/  IMAD.MOV.U32 R12, RZ, RZ, 0x2 ;  /* 0x00000002ff0c7424 */ /* 0x000fe400078e00ff */
[----:B------:R-:W-:-:S07]  /*11c30*/  IMAD.MOV.U32 R6, RZ, RZ, R14 ;  /* 0x000000ffff067224 */ /* 0x000fce00078e000e */
[----:B------:R-:W-:Y:S05]  /*11c40*/  WARPSYNC.COLLECTIVE R15, `(.L_x_4606) ;  /* 0x000000000f087348 */ /* 0x000fea0003c00000 */
[----:B------:R0:W1:Y:S02]  /*11c50*/  SHFL.IDX P6, R14, R13, R12, R11 ;  /* 0x0000000c0d0e7389 */ /* 0x00006400000c000b */
[----:B01----:R-:W-:Y:S01]  /*11c60*/  ENDCOLLECTIVE ;  /* 0x000000000000791b */ /* 0x003fe20003800000 */
.L_x_4606:
        /* <DEDUP_REMOVED lines=11> */
.L_x_4607:
[----:B------:R-:W-:Y:S02]  /*11d20*/  IMAD.MOV.U32 R13, RZ, RZ, R21 ;  /* 0x000000ffff0d7224 */ /* 0x000fe400078e0015 */
[----:B------:R-:W-:Y:S01]  /*11d30*/  IMAD.MOV.U32 R12, RZ, RZ, 0x3 ;  /* 0x00000003ff0c7424 */ /* 0x000fe200078e00ff */
[----:B------:R-:W-:-:S13]  /*11d40*/  IADD3 R2, P0, R14, R0, RZ ;  /* 0x000000000e027210 */ /* 0x000fda0007f1e0ff */
[----:B------:R-:W-:Y:S05]  /*11d50*/  WARPSYNC.COLLECTIVE R15, `(.L_x_4608) ;  /* 0x000000000f087348 */ /* 0x000fea0003c00000 */
[----:B------:R0:W1:Y:S02]  /*11d60*/  SHFL.IDX P6, R14, R13, R12, R11 ;  /* 0x0000000c0d0e7389 */ /* 0x00006400000c000b */
[----:B01----:R-:W-:Y:S01]  /*11d70*/  ENDCOLLECTIVE ;  /* 0x000000000000791b */ /* 0x003fe20003800000 */
.L_x_4608:
[----:B------:R-:W-:-:S05]  /*11d80*/  IADD3.X R3, RZ, R3, RZ, P0, !PT ;  /* 0x00000003ff037210 */ /* 0x000fca00007fe4ff */
        /* <DEDUP_REMOVED lines=9> */
.L_x_4609:
[----:B------:R-:W-:Y:S02]  /*11e20*/  IMAD.MOV.U32 R13, RZ, RZ, R21 ;  /* 0x000000ffff0d7224 */ /* 0x000fe400078e0015 */
[----:B------:R-:W-:Y:S01]  /*11e30*/  IMAD.MOV.U32 R12, RZ, RZ, 0x4 ;  /* 0x00000004ff0c7424 */ /* 0x000fe200078e00ff */
[----:B------:R-:W-:-:S13]  /*11e40*/  IADD3 R2, P0, R14, R0, RZ ;  /* 0x000000000e027210 */ /* 0x000fda0007f1e0ff */
[----:B------:R-:W-:Y:S05]  /*11e50*/  WARPSYNC.COLLECTIVE R15, `(.L_x_4610) ;  /* 0x000000000f087348 */ /* 0x000fea0003c00000 */
[----:B------:R0:W1:Y:S02]  /*11e60*/  SHFL.IDX P6, R14, R13, R12, R11 ;  /* 0x0000000c0d0e7389 */ /* 0x00006400000c000b */
[----:B01----:R-:W-:Y:S01]  /*11e70*/  ENDCOLLECTIVE ;  /* 0x000000000000791b */ /* 0x003fe20003800000 */
.L_x_4610:
        /* <DEDUP_REMOVED lines=10> */
.L_x_4611:
[----:B------:R-:W-:Y:S01]  /*11f20*/  IMAD.MOV.U32 R13, RZ, RZ, R21 ;  /* 0x000000ffff0d7224 */ /* 0x000fe200078e0015 */
[----:B------:R-:W-:Y:S02]  /*11f30*/  MOV R12, 0x5 ;  /* 0x00000005000c7802 */ /* 0x000fe40000000f00 */
[----:B------:R-:W-:-:S13]  /*11f40*/  IADD3 R2, P0, R14, R0, RZ ;  /* 0x000000000e027210 */ /* 0x000fda0007f1e0ff */
[----:B------:R-:W-:Y:S05]  /*11f50*/  WARPSYNC.COLLECTIVE R15, `(.L_x_4612) ;  /* 0x000000000f087348 */ /* 0x000fea0003c00000 */
[----:B------:R0:W1:Y:S02]  /*11f60*/  SHFL.IDX P6, R14, R13, R12, R11 ;  /* 0x0000000c0d0e7389 */ /* 0x00006400000c000b */
[----:B01----:R-:W-:Y:S01]  /*11f70*/  ENDCOLLECTIVE ;  /* 0x000000000000791b */ /* 0x003fe20003800000 */
.L_x_4612:
        /* <DEDUP_REMOVED lines=10> */
.L_x_4613:
[----:B------:R-:W-:Y:S05]  /*12020*/  BRA `(.L_x_4614) ;  /* 0xffffffcc009c7947 */ /* 0x000fea000383ffff */
.L_x_4525:
[----:B--2---:R2:W3:Y:S02]  /*12030*/  SYNCS.PHASECHK.TRANS64.TRYWAIT P0, [R10+URZ+0x22860], R24 ;  /* 0x022860180a0075a7 */ /* 0x0044e4000800017f */
[----:B---3--:R-:W-:Y:S05]  /*12040*/  @!P0 NANOSLEEP.SYNCS 0x989680 ;  /* 0x009896800000895d */ /* 0x008fea0003900000 */
[----:B------:R-:W3:Y:S02]  /*12050*/  @!P0 SYNCS.PHASECHK.TRANS64 P0, [R10+URZ+0x22860], R24 ;  /* 0x022860180a0085a7 */ /* 0x000ee4000800007f */
[----:B---3--:R-:W-:Y:S05]  /*12060*/  @!P0 BRA `(.L_x_4525) ;  /* 0xfffffffc00f08947 */ /* 0x008fea000383ffff */
[----:B------:R-:W-:Y:S05]  /*12070*/  BRA `(.L_x_4615) ;  /* 0xffffffcc00ec7947 */ /* 0x000fea000383ffff */
.L_x_4526:
[----:B------:R-:W-:Y:S01]  /*12080*/  BSSY B1, `(.L_x_4616) ;  /* 0x0000008000017945 */ /* 0x000fe20003800000 */
[----:B------:R-:W-:Y:S01]  /*12090*/  IMAD.MOV.U32 R13, RZ, RZ, R23 ;  /* 0x000000ffff0d7224 */ /* 0x000fe200078e0017 */
[----:B------:R-:W-:Y:S01]  /*120a0*/  MOV R12, RZ ;  /* 0x000000ff000c7202 */ /* 0x000fe20000000f00 */
[----:B------:R-:W-:Y:S02]  /*120b0*/  IMAD.MOV.U32 R11, RZ, RZ, 0x181f ;  /* 0x0000181fff0b7424 */ /* 0x000fe400078e00ff */
[----:B------:R-:W-:-:S07]  /*120c0*/  IMAD.MOV.U32 R15, RZ, RZ, -0x1 ;  /* 0xffffffffff0f7424 */ /* 0x000fce00078e00ff */
[----:B012---:R-:W-:Y:S05]  /*120d0*/  WARPSYNC.COLLECTIVE R15, `(.L_x_4617) ;  /* 0x000000000f087348 */ /* 0x007fea0003c00000 */
[----:B------:R3:W4:Y:S02]  /*120e0*/  SHFL.IDX P6, R14, R13, R12, R11 ;  /* 0x0000000c0d0e7389 */ /* 0x00072400000c000b */
[----:B01234-:R-:W-:Y:S01]  /*120f0*/  ENDCOLLECTIVE ;  /* 0x000000000000791b */ /* 0x01ffe20003800000 */
.L_x_4617:
[----:B------:R-:W-:Y:S05]  /*12100*/  BSYNC B1 ;  /* 0x0000000000017941 */ /* 0x000fea0003800000 */
.L_x_4616:
        /* <DEDUP_REMOVED lines=9> */
.L_x_4618:
[----:B------:R-:W-:Y:S02]  /*121a0*/  IMAD.MOV.U32 R13, RZ, RZ, R23 ;  /* 0x000000ffff0d7224 */ /* 0x000fe400078e0017 */
[----:B------:R-:W-:Y:S01]  /*121b0*/  IMAD.MOV.U32 R12, RZ, RZ, 0x1 ;  /* 0x00000001ff0c7424 */ /* 0x000fe200078e00ff */
[----:B------:R-:W-:-:S13]  /*121c0*/  IADD3 R2, P0, R14, R0, RZ ;  /* 0x000000000e027210 */ /* 0x000fda0007f1e0ff */
[----:B------:R-:W-:Y:S05]  /*121d0*/  WARPSYNC.COLLECTIVE R15, `(.L_x_4619) ;  /* 0x000000000f087348 */ /* 0x000fea0003c00000 */
[----:B------:R0:W1:Y:S02]  /*121e0*/  SHFL.IDX P6, R14, R13, R12, R11 ;  /* 0x0000000c0d0e7389 */ /* 0x00006400000c000b */
[----:B01----:R-:W-:Y:S01]  /*121f0*/  ENDCOLLECTIVE ;  /* 0x000000000000791b */ /* 0x003fe20003800000 */
.L_x_4619:
        /* <DEDUP_REMOVED lines=13> */
.L_x_4620:
[----:B------:R-:W-:Y:S01]  /*122d0*/  IMAD.MOV.U32 R13, RZ, RZ, R23 ;  /* 0x000000ffff0d7224 */ /* 0x000fe200078e0017 */
[----:B------:R-:W-:Y:S02]  /*122e0*/  MOV R12, 0x2 ;  /* 0x00000002000c7802 */ /* 0x000fe40000000f00 */
[----:B------:R-:W-:-:S13]  /*122f0*/  IADD3 R2, P0, R14, R0, RZ ;  /* 0x000000000e027210 */ /* 0x000fda0007f1e0ff */
[----:B------:R-:W-:Y:S05]  /*12300*/  WARPSYNC.COLLECTIVE R15, `(.L_x_4621) ;  /* 0x000000000f087348 */ /* 0x000fea0003c00000 */
[----:B------:R0:W1:Y:S02]  /*12310*/  SHFL.IDX P6, R14, R13, R12, R11 ;  /* 0x0000000c0d0e7389 */ /* 0x00006400000c000b */
[----:B01----:R-:W-:Y:S01]  /*12320*/  ENDCOLLECTIVE ;  /* 0x000000000000791b */ /* 0x003fe20003800000 */
.L_x_4621:
        /* <DEDUP_REMOVED lines=13> */
.L_x_4622:
[----:B------:R-:W-:Y:S01]  /*12400*/  MOV R13, R23 ;  /* 0x00000017000d7202 */ /* 0x000fe20000000f00 */
[----:B------:R-:W-:Y:S01]  /*12410*/  IMAD.MOV.U32 R12, RZ, RZ, 0x3 ;  /* 0x00000003ff0c7424 */ /* 0x000fe200078e00ff */
[----:B------:R-:W-:-:S13]  /*12420*/  IADD3 R2, P0, R14, R0, RZ ;  /* 0x000000000e027210 */ /* 0x000fda0007f1e0ff */
[----:B------:R-:W-:Y:S05]  /*12430*/  WARPSYNC.COLLECTIVE R15, `(.L_x_4623) ;  /* 0x000000000f087348 */ /* 0x000fea0003c00000 */
[----:B------:R0:W1:Y:S02]  /*12440*/  SHFL.IDX P6, R14, R13, R12, R11 ;  /* 0x0000000c0d0e7389 */ /* 0x00006400000c000b */
[----:B01----:R-:W-:Y:S01]  /*12450*/  ENDCOLLECTIVE ;  /* 0x000000000000791b */ /* 0x003fe20003800000 */
.L_x_4623:
        /* <DEDUP_REMOVED lines=13> */
.L_x_4624:
[----:B------:R-:W-:Y:S02]  /*12530*/  IMAD.MOV.U32 R13, RZ, RZ, R23 ;  /* 0x000000ffff0d7224 */ /* 0x000fe400078e0017 */
[----:B------:R-:W-:Y:S01]  /*12540*/  IMAD.MOV.U32 R12, RZ, RZ, 0x4 ;  /* 0x00000004ff0c7424 */ /* 0x000fe200078e00ff */
[----:B------:R-:W-:-:S13]  /*12550*/  IADD3 R2, P0, R14, R0, RZ ;  /* 0x000000000e027210 */ /* 0x000fda0007f1e0ff */
[----:B------:R-:W-:Y:S05]  /*12560*/  WARPSYNC.COLLECTIVE R15, `(.L_x_4625) ;  /* 0x000000000f087348 */ /* 0x000fea0003c00000 */
[----:B------:R0:W1:Y:S02]  /*12570*/  SHFL.IDX P6, R14, R13, R12, R11 ;  /* 0x0000000c0d0e7389 */ /* 0x00006400000c000b */
[----:B01----:R-:W-:Y:S01]  /*12580*/  ENDCOLLECTIVE ;  /* 0x000000000000791b */ /* 0x003fe20003800000 */
.L_x_4625:
[----:B------:R-:W-:-:S05]  /*12590*/  IADD3.X R3, RZ, R5, RZ, P0, !PT ;  /* 0x00000005ff037210 */ /* 0x000fca00007fe4ff */
        /* <DEDUP_REMOVED lines=12> */
.L_x_4626:
[----:B------:R-:W-:Y:S02]  /*12660*/  IMAD.MOV.U32 R13, RZ, RZ, R23 ;  /* 0x000000ffff0d7224 */ /* 0x000fe400078e0017 */
[----:B------:R-:W-:Y:S01]  /*12670*/  IMAD.MOV.U32 R12, RZ, RZ, 0x5 ;  /* 0x00000005ff0c7424 */ /* 0x000fe200078e00ff */
[----:B------:R-:W-:-:S13]  /*12680*/  IADD3 R2, P0, R14, R0, RZ ;  /* 0x000000000e027210 */ /* 0x000fda0007f1e0ff */
[----:B------:R-:W-:Y:S05]  /*12690*/  WARPSYNC.COLLECTIVE R15, `(.L_x_4627) ;  /* 0x000000000f087348 */ /* 0x000fea0003c00000 */
[----:B------:R0:W1:Y:S02]  /*126a0*/  SHFL.IDX P6, R14, R13, R12, R11 ;  /* 0x0000000c0d0e7389 */ /* 0x00006400000c000b */
[----:B01----:R-:W-:Y:S01]  /*126b0*/  ENDCOLLECTIVE ;  /* 0x000000000000791b */ /* 0x003fe20003800000 */
.L_x_4627:
        /* <DEDUP_REMOVED lines=13> */
.L_x_4628:
[----:B------:R-:W-:Y:S05]  /*12790*/  BRA `(.L_x_4629) ;  /* 0xffffffcc00387947 */ /* 0x000fea000383ffff */
.L_x_4534:
[----:B------:R-:W-:Y:S01]  /*127a0*/  BSSY B0, `(.L_x_4630) ;  /* 0x0000008000007945 */ /* 0x000fe20003800000 */
[----:B------:R-:W-:Y:S01]  /*127b0*/  IMAD.MOV.U32 R13, RZ, RZ, R31 ;  /* 0x000000ffff0d7224 */ /* 0x000fe200078e001f */
[----:B------:R-:W-:Y:S01]  /*127c0*/  MOV R11, 0x1f ;  /* 0x0000001f000b7802 */ /* 0x000fe20000000f00 */
[----:B------:R-:W-:Y:S02]  /*127d0*/  IMAD.MOV.U32 R12, RZ, RZ, RZ ;  /* 0x000000ffff0c7224 */ /* 0x000fe400078e00ff */
[----:B------:R-:W-:-:S07]  /*127e0*/  IMAD.MOV.U32 R15, RZ, RZ, -0x1 ;  /* 0xffffffffff0f7424 */ /* 0x000fce00078e00ff */
[----:B01---5:R-:W-:Y:S05]  /*127f0*/  WARPSYNC.COLLECTIVE R15, `(.L_x_4631) ;  /* 0x000000000f087348 */ /* 0x023fea0003c00000 */
[----:B------:R2:W3:Y:S02]  /*12800*/  SHFL.IDX P6, R14, R13, R12, R11 ;  /* 0x0000000c0d0e7389 */ /* 0x0004e400000c000b */
[----:B0123-5:R-:W-:Y:S01]  /*12810*/  ENDCOLLECTIVE ;  /* 0x000000000000791b */ /* 0x02ffe20003800000 */
.L_x_4631:
[----:B------:R-:W-:Y:S05]  /*12820*/  BSYNC B0 ;  /* 0x0000000000007941 */ /* 0x000fea0003800000 */
.L_x_4630:
[----:B------:R-:W-:Y:S05]  /*12830*/  BRA `(.L_x_4632) ;  /* 0xffffffd0000c7947 */ /* 0x000fea000383ffff */
.L_x_4537:
[----:B---3--:R3:W4:Y:S02]  /*12840*/  SYNCS.PHASECHK.TRANS64.TRYWAIT P0, [R5+URZ+0x22820], R0 ;  /* 0x02282000050075a7 */ /* 0x008724000800017f */
[----:B----4-:R-:W-:Y:S05]  /*12850*/  @!P0 NANOSLEEP.SYNCS 0x989680 ;  /* 0x009896800000895d */ /* 0x010fea0003900000 */
[----:B------:R-:W4:Y:S02]  /*12860*/  @!P0 SYNCS.PHASECHK.TRANS64 P0, [R5+URZ+0x22820], R0 ;  /* 0x02282000050085a7 */ /* 0x000f24000800007f */
[----:B----4-:R-:W-:Y:S05]  /*12870*/  @!P0 BRA `(.L_x_4537) ;  /* 0xfffffffc00f08947 */ /* 0x010fea000383ffff */
[----:B------:R-:W-:Y:S05]  /*12880*/  BRA `(.L_x_4633) ;  /* 0xffffffd000547947 */ /* 0x000fea000383ffff */
.L_x_4538:
[----:B------:R-:W4:Y:S01]  /*12890*/  S2R R2, SR_TID.X ;  /* 0x0000000000027919 */ /* 0x000f220000002100 */
[----:B------:R-:W-:Y:S01]  /*128a0*/  BSSY B0, `(.L_x_4634) ;  /* 0x000000a000007945 */ /* 0x000fe20003800000 */
[----:B------:R-:W-:Y:S01]  /*128b0*/  IMAD.MOV.U32 R12, RZ, RZ, RZ ;  /* 0x000000ffff0c7224 */ /* 0x000fe200078e00ff */
[----:B------:R-:W-:Y:S01]  /*128c0*/  MOV R11, 0x1f ;  /* 0x0000001f000b7802 */ /* 0x000fe20000000f00 */
[----:B------:R-:W-:Y:S01]  /*128d0*/  IMAD.MOV.U32 R15, RZ, RZ, -0x1 ;  /* 0xffffffffff0f7424 */ /* 0x000fe200078e00ff */
[----:B----4-:R-:W-:-:S04]  /*128e0*/  SHF.R.U32.HI R2, RZ, 0x5, R2 ;  /* 0x00000005ff027819 */ /* 0x010fc80000011602 */
[----:B------:R-:W-:-:S05]  /*128f0*/  LOP3.LUT R2, R2, 0x3, RZ, 0xc0, !PT ;  /* 0x0000000302027812 */ /* 0x000fca00078ec0ff */
[----:B------:R-:W-:-:S07]  /*12900*/  IMAD.MOV.U32 R13, RZ, RZ, R2 ;  /* 0x000000ffff0d7224 */ /* 0x000fce00078e0002 */
[----:B0123-5:R-:W-:Y:S05]  /*12910*/  WARPSYNC.COLLECTIVE R15, `(.L_x_4635) ;  /* 0x000000000f087348 */ /* 0x02ffea0003c00000 */
[----:B------:R4:W0:Y:S02]  /*12920*/  SHFL.IDX P6, R14, R13, R12, R11 ;  /* 0x0000000c0d0e7389 */ /* 0x00082400000c000b */
[----:B012345:R-:W-:Y:S01]  /*12930*/  ENDCOLLECTIVE ;  /* 0x000000000000791b */ /* 0x03ffe20003800000 */
.L_x_4635:
[----:B------:R-:W-:Y:S05]  /*12940*/  BSYNC B0 ;  /* 0x0000000000007941 */ /* 0x000fea0003800000 */
.L_x_4634:
[----:B------:R-:W-:Y:S05]  /*12950*/  BRA `(.L_x_4636) ;  /* 0xffffffd0003c7947 */ /* 0x000fea000383ffff */
.L_x_4541:
[----:B------:R-:W-:Y:S01]  /*12960*/  BSSY B1, `(.L_x_4637) ;  /* 0x0000006000017945 */ /* 0x000fe20003800000 */
[----:B------:R-:W-:-:S07]  /*12970*/  IMAD.MOV.U32 R15, RZ, RZ, -0x1 ;  /* 0xffffffffff0f7424 */ /* 0x000fce00078e00ff */
[----:B0123-5:R-:W-:Y:S05]  /*12980*/  WARPSYNC.COLLECTIVE R15, `(.L_x_4638) ;  /* 0x000000000f0c7348 */ /* 0x02ffea0003c00000 */
[----:B------:R-:W-:Y:S02]  /*12990*/  ELECT P6, UR62, PT ;  /* 0x00000000003e782f */ /* 0x000fe400038c0000 */
[----:B------:R-:W-:Y:S01]  /*129a0*/  MOV R14, UR62 ;  /* 0x0000003e000e7c02 */ /* 0x000fe20008000f00 */
[----:B0123-5:R-:W-:Y:S10]  /*129b0*/  ENDCOLLECTIVE ;  /* 0x000000000000791b */ /* 0x02fff40003800000 */
.L_x_4638:
[----:B------:R-:W-:Y:S05]  /*129c0*/  BSYNC B1 ;  /* 0x0000000000017941 */ /* 0x000fea0003800000 */
.L_x_4637:
[----:B------:R-:W-:Y:S05]  /*129d0*/  BRA `(.L_x_4639) ;  /* 0xffffffd000347947 */ /* 0x000fea000383ffff */
.L_x_4543:
[----:B---3--:R3:W4:Y:S02]  /*129e0*/  SYNCS.PHASECHK.TRANS64.TRYWAIT P1, [R3+URZ+0x22840], R2 ;  /* 0x02284002030075a7 */ /* 0x008724000802017f */
[----:B----4-:R-:W-:Y:S05]  /*129f0*/  @!P1 NANOSLEEP.SYNCS 0x989680 ;  /* 0x009896800000995d */ /* 0x010fea0003900000 */
[----:B------:R-:W4:Y:S02]  /*12a00*/  @!P1 SYNCS.PHASECHK.TRANS64 P1, [R3+URZ+0x22840], R2 ;  /* 0x02284002030095a7 */ /* 0x000f24000802007f */
[----:B----4-:R-:W-:Y:S05]  /*12a10*/  @!P1 BRA `(.L_x_4543) ;  /* 0xfffffffc00f09947 */ /* 0x010fea000383ffff */
[----:B------:R-:W-:Y:S05]  /*12a20*/  BRA `(.L_x_4640) ;  /* 0xffffffd000547947 */ /* 0x000fea000383ffff */
.L_x_4545:
[----:B----4-:R4:W0:Y:S02]  /*12a30*/  SYNCS.PHASECHK.TRANS64.TRYWAIT P1, [R5+URZ+0x22840], R0 ;  /* 0x02284000050075a7 */ /* 0x010824000802017f */
[----:B0-----:R-:W-:Y:S05]  /*12a40*/  @!P1 NANOSLEEP.SYNCS 0x989680 ;  /* 0x009896800000995d */ /* 0x001fea0003900000 */
[----:B------:R-:W0:Y:S02]  /*12a50*/  @!P1 SYNCS.PHASECHK.TRANS64 P1, [R5+URZ+0x22840], R0 ;  /* 0x02284000050095a7 */ /* 0x000e24000802007f */
[----:B0-----:R-:W-:Y:S05]  /*12a60*/  @!P1 BRA `(.L_x_4545) ;  /* 0xfffffffc00f09947 */ /* 0x001fea000383ffff */
[----:B------:R-:W-:Y:S05]  /*12a70*/  BRA `(.L_x_4641) ;  /* 0xffffffd000607947 */ /* 0x000fea000383ffff */
.L_x_4547:
[----:B------:R0:W0:Y:S02]  /*12a80*/  SYNCS.PHASECHK.TRANS64.TRYWAIT P1, [R3+URZ+0x22860], R2 ;  /* 0x02286002030075a7 */ /* 0x000024000802017f */
[----:B0-----:R-:W-:Y:S05]  /*12a90*/  @!P1 NANOSLEEP.SYNCS 0x989680 ;  /* 0x009896800000995d */ /* 0x001fea0003900000 */
[----:B------:R-:W0:Y:S02]  /*12aa0*/  @!P1 SYNCS.PHASECHK.TRANS64 P1, [R3+URZ+0x22860], R2 ;  /* 0x02286002030095a7 */ /* 0x000e24000802007f */
[----:B0-----:R-:W-:Y:S05]  /*12ab0*/  @!P1 BRA `(.L_x_4547) ;  /* 0xfffffffc00f09947 */ /* 0x001fea000383ffff */
[----:B------:R-:W-:Y:S05]  /*12ac0*/  BRA `(.L_x_4642) ;  /* 0xffffffd0005c7947 */ /* 0x000fea000383ffff */
.L_x_4643:
        /* <DEDUP_REMOVED lines=11> */
.L_x_6463:


//--------------------- .text._ZN7cutlass13device_kernelIN5flash11enable_sm90INS1_16FlashAttnFwdSm90INS1_25CollectiveMainloopFwdSm90ILi2EN4cute5tupleIJNS5_1CILi1EEES8_S8_EEENS6_IJNS7_ILi128EEENS7_ILi96EEENS7_ILi64EEEEEELi256ENS_10bfloat16_tEfNS_4arch4Sm90ELb1ELb0ELb1ELb0ELb1ELb0ELb1ELb1ELb0ELb1ELb0ELb0EEENS1_21CollectiveEpilogueFwdINS6_IJSA_NS7_ILi256EEESB_EEES9_SE_SG_Li256ELb0ELb1ELb0ELb0EEENS1_30DynamicPersistentTileSchedulerILi256ELi128ELb0ELb1ELb1EEEEEEEEEvNT_6ParamsE --------------------------
	.section	.text._ZN7cutlass13device_kernelIN5flash11enable_sm90INS1_16FlashAttnFwdSm90INS1_25CollectiveMainloopFwdSm90ILi2EN4cute5tupleIJNS5_1CILi1EEES8_S8_EEENS6_IJNS7_ILi128EEENS7_ILi96EEENS7_ILi64EEEEEELi256ENS_10bfloat16_tEfNS_4arch4Sm90ELb1ELb0ELb1ELb0ELb1ELb0ELb1ELb1ELb0ELb1ELb0ELb0EEENS1_21CollectiveEpilogueFwdINS6_IJSA_NS7_ILi256EEESB_EEES9_SE_SG_Li256ELb0ELb1ELb0ELb0EEENS1_30DynamicPersistentTileSchedulerILi256ELi128ELb0ELb1ELb1EEEEEEEEEvNT_6ParamsE,"ax",@progbits
	.align	128
.text._ZN7cutlass13device_kernelIN5flash11enable_sm90INS1_16FlashAttnFwdSm90INS1_25CollectiveMainloopFwdSm90ILi2EN4cute5tupleIJNS5_1CILi1EEES8_S8_EEENS6_IJNS7_ILi128EEENS7_ILi96EEENS7_ILi64EEEEEELi256ENS_10bfloat16_tEfNS_4arch4Sm90ELb1ELb0ELb1ELb0ELb1ELb0ELb1ELb1ELb0ELb1ELb0ELb0EEENS1_21CollectiveEpilogueFwdINS6_IJSA_NS7_ILi256EEESB_EEES9_SE_SG_Li256ELb0ELb1ELb0ELb0EEENS1_30DynamicPersistentTileSchedulerILi256ELi128ELb0ELb1ELb1EEEEEEEEEvNT_6ParamsE:
        .type           _ZN7cutlass13device_kernelIN5flash11enable_sm90INS1_16FlashAttnFwdSm90INS1_25CollectiveMainloopFwdSm90ILi2EN4cute5tupleIJNS5_1CILi1EEES8_S8_EEENS6_IJNS7_ILi128EEENS7_ILi96EEENS7_ILi64EEEEEELi256ENS_10bfloat16_tEfNS_4arch4Sm90ELb1ELb0ELb1ELb0ELb1ELb0ELb1ELb1ELb0ELb1ELb0ELb0EEENS1_21CollectiveEpilogueFwdINS6_IJSA_NS7_ILi256EEESB_EEES9_SE_SG_Li256ELb0ELb1ELb0ELb0EEENS1_30DynamicPersistentTileSchedulerILi256ELi128ELb0ELb1ELb1EEEEEEEEEvNT_6ParamsE,@function
        .size           _ZN7cutlass13device_kernelIN5flash11enable_sm90INS1_16FlashAttnFwdSm90INS1_25CollectiveMainloopFwdSm90ILi2EN4cute5tupleIJNS5_1CILi1EEES8_S8_EEENS6_IJNS7_ILi128EEENS7_ILi96EEENS7_ILi64EEEEEELi256ENS_10bfloat16_tEfNS_4arch4Sm90ELb1ELb0ELb1ELb0ELb1ELb0ELb1ELb1ELb0ELb1ELb0ELb0EEENS1_21CollectiveEpilogueFwdINS6_IJSA_NS7_ILi256EEESB_EEES9_SE_SG_Li256ELb0ELb1ELb0ELb0EEENS1_30DynamicPersistentTileSchedulerILi256ELi128ELb0ELb1ELb1EEEEEEEEEvNT_6ParamsE,(.L_x_6464 - _ZN7cutlass13device_kernelIN5flash11enable_sm90INS1_16FlashAttnFwdSm90INS1_25CollectiveMainloopFwdSm90ILi2EN4cute5tupleIJNS5_1CILi1EEES8_S8_EEENS6_IJNS7_ILi128EEENS7_ILi96EEENS7_ILi64EEEEEELi256ENS_10bfloat16_tEfNS_4arch4Sm90ELb1ELb0ELb1ELb0ELb1ELb0ELb1ELb1ELb0ELb1ELb0ELb0EEENS1_21CollectiveEpilogueFwdINS6_IJSA_NS7_ILi256EEESB_EEES9_SE_SG_Li256ELb0ELb1ELb0ELb0EEENS1_30DynamicPersistentTileSchedulerILi256ELi128ELb0ELb1ELb1EEEEEEEEEvNT_6ParamsE)
        .other          _ZN7cutlass13device_kernelIN5flash11enable_sm90INS1_16FlashAttnFwdSm90INS1_25CollectiveMainloopFwdSm90ILi2EN4cute5tupleIJNS5_1CILi1EEES8_S8_EEENS6_IJNS7_ILi128EEENS7_ILi96EEENS7_ILi64EEEEEELi256ENS_10bfloat16_tEfNS_4arch4Sm90ELb1ELb0ELb1ELb0ELb1ELb0ELb1ELb1ELb0ELb1ELb0ELb0EEENS1_21CollectiveEpilogueFwdINS6_IJSA_NS7_ILi256EEESB_EEES9_SE_SG_Li256ELb0ELb1ELb0ELb0EEENS1_30DynamicPersistentTileSchedulerILi256ELi128ELb0ELb1ELb1EEEEEEEEEvNT_6ParamsE,@"STO_CUDA_ENTRY STV_DEFAULT"
_ZN7cutlass13device_kernelIN5flash11enable_sm90INS1_16FlashAttnFwdSm90INS1_25CollectiveMainloopFwdSm90ILi2EN4cute5tupleIJNS5_1CILi1EEES8_S8_EEENS6_IJNS7_ILi128EEENS7_ILi96EEENS7_ILi64EEEEEELi256ENS_10bfloat16_tEfNS_4arch4Sm90ELb1ELb0ELb1ELb0ELb1ELb0ELb1ELb1ELb0ELb1ELb0ELb0EEENS1_21CollectiveEpilogueFwdINS6_IJSA_NS7_ILi256EEESB_EEES9_SE_SG_Li256ELb0ELb1ELb0ELb0EEENS1_30DynamicPersistentTileSchedulerILi256ELi128ELb0ELb1ELb1EEEEEEEEEvNT_6ParamsE:
        /* <DEDUP_REMOVED lines=47> */
.L_x_4644:
        /* <DEDUP_REMOVED lines=22> */
.L_x_4645:
        /* <DEDUP_REMOVED lines=18> */
.L_x_4646:
        /* <DEDUP_REMOVED lines=22> */
.L_x_4647:
        /* <DEDUP_REMOVED lines=23> */
.L_x_4648:
        /* <DEDUP_REMOVED lines=10> */
.L_x_4650:
[----:B------:R-:W-:-:S08]  /*08e0*/  NOP ;  /* 0x0000000000007918 */ /* 0x000fd00000000000 */
[----:B------:R-:W1:Y:S02]  /*08f0*/  USETMAXREG.TRY_ALLOC.CTAPOOL UP0, 0xe8 ;  /* 0x000000e8000079c8 */ /* 0x000e640008000600 */
[----:B-1----:R-:W-:-:S13]  /*0900*/  PLOP3.LUT P0, PT, PT, PT, UP0, 0x80, 0x0 ;  /* 0x000000000000781c */ /* 0x002fda0003f0f008 */
[----:B------:R-:W-:Y:S05]  /*0910*/  @!P0 BRA `(.L_x_4650) ;  /* 0xfffffffc00f08947 */ /* 0x000fea000383ffff */
[----:B------:R-:W1:Y:S01]  /*0920*/  S2R R0, SR_TID.X ;  /* 0x0000000000007919 */ /* 0x000e620000002100 */
[----:B------:R-:W2:Y:S08]  /*0930*/  S2UR UR4, SR_CTAID.X ;  /* 0x00000000000479c3 */ /* 0x000eb00000002500 */
[----:B------:R-:W-:Y:S08]  /*0940*/  BAR.ARV 0x4, 0x180 ;  /* 0x0106000000007b1d */ /* 0x000ff00000002000 */
[----:B------:R-:W-:Y:S06]  /*0950*/  BAR.ARV 0x8, 0x180 ;  /* 0x0206000000007b1d */ /* 0x000fec0000002000 */
[----:B-1----:R-:W-:-:S04]  /*0960*/  SHF.R.U32.HI R0, RZ, 0x7, R0 ;  /* 0x00000007ff007819 */ /* 0x002fc80000011600 */
[----:B------:R-:W-:Y:S02]  /*0970*/  ISETP.NE.AND P0, PT, R0, 0x1, PT ;  /* 0x000000010000780c */ /* 0x000fe40003f05270 */
[----:B------:R-:W2:Y:S11]  /*0980*/  LDC R0, c[0x0][0xd38] ;  /* 0x00034e00ff007b82 */ /* 0x000eb60000000800 */
[----:B------:R-:W-:Y:S06]  /*0990*/  @!P0 BAR.ARV 0x9, 0x100 ;  /* 0x0244000000008b1d */ /* 0x000fec0000002000 */
[----:B--2---:R-:W-:-:S13]  /*09a0*/  ISETP.LE.AND P0, PT, R0, UR4, PT ;  /* 0x0000000400007c0c */ /* 0x004fda000bf03270 */
[----:B------:R-:W-:Y:S05]  /*09b0*/  @P0 EXIT ;  /* 0x000000000000094d */ /* 0x000fea0003800000 */
[----:B------:R-:W2:Y:S01]  /*09c0*/  LDL R3, [R1+0xc] ;  /* 0x00000c0001037983 */ /* 0x000ea20000100800 */
[----:B------:R-:W-:Y:S01]  /*09d0*/  IMAD.MOV.U32 R222, RZ, RZ, RZ ;  /* 0x000000ffffde7224 */ /* 0x000fe200078e00ff */
[----:B------:R-:W-:Y:S01]  /*09e0*/  UMOV UR39, URZ ;  /* 0x0000003f00277c82 */ /* 0x000fe20008000000 */
[----:B------:R-:W-:Y:S01]  /*09f0*/  UMOV UR38, URZ ;  /* 0x0000003f00267c82 */ /* 0x000fe20008000000 */
[----:B0-----:R-:W0:Y:S02]  /*0a00*/  S2R R2, SR_TID.X ;  /* 0x0000000000027919 */ /* 0x001e240000002100 */
[----:B0-----:R-:W-:-:S05]  /*0a10*/  VIADD R12, R2, 0xffffff80 ;  /* 0xffffff80020c7836 */ /* 0x001fca0000000000 */
[----:B------:R-:W-:-:S04]  /*0a20*/  SHF.R.S32.HI R0, RZ, 0x1f, R12 ;  /* 0x0000001fff007819 */ /* 0x000fc8000001140c */
[CC--:B------:R-:W-:Y:S02]  /*0a30*/  LEA.HI R4, R0.reuse, R12.reuse, RZ, 0x5 ;  /* 0x0000000c00047211 */ /* 0x0c0fe400078f28ff */
[----:B------:R-:W-:-:S03]  /*0a40*/  LEA.HI R2, R0, R12, RZ, 0x4 ;  /* 0x0000000c00027211 */ /* 0x000fc600078f20ff */
[----:B------:R-:W-:Y:S01]  /*0a50*/  IMAD.SHL.U32 R6, R4, 0x20, RZ ;  /* 0x0000002004067824 */ /* 0x000fe200078e00ff */
[----:B------:R-:W-:Y:S02]  /*0a60*/  LOP3.LUT R4, R2, 0x3fffff0, RZ, 0xc0, !PT ;  /* 0x03fffff002047812 */ /* 0x000fe400078ec0ff */
[----:B------:R-:W-:Y:S02]  /*0a70*/  SHF.R.S32.HI R5, RZ, 0x4, R2 ;  /* 0x00000004ff057819 */ /* 0x000fe40000011402 */
[----:B------:R-:W-:Y:S01]  /*0a80*/  LOP3.LUT R7, R6, 0xfffffc00, RZ, 0xc0, !PT ;  /* 0xfffffc0006077812 */ /* 0x000fe200078ec0ff */
[----:B------:R-:W-:Y:S01]  /*0a90*/  IMAD.IADD R4, R12, 0x1, -R4 ;  /* 0x000000010c047824 */ /* 0x000fe200078e0a04 */
[----:B------:R-:W-:Y:S02]  /*0aa0*/  LEA.HI R6, R0, R12, RZ, 0x2 ;  /* 0x0000000c00067211 */ /* 0x000fe400078f10ff */
[----:B------:R-:W-:Y:S02]  /*0ab0*/  LEA.HI R2, R2, R5, RZ, 0x1 ;  /* 0x0000000502027211 */ /* 0x000fe400078f08ff */
[----:B------:R-:W-:-:S02]  /*0ac0*/  LOP3.LUT R6, R6, 0xfffffffc, RZ, 0xc0, !PT ;  /* 0xfffffffc06067812 */ /* 0x000fc400078ec0ff */
[----:B------:R-:W-:Y:S02]  /*0ad0*/  LOP3.LUT R2, R2, 0x1ffffffe, RZ, 0xc0, !PT ;  /* 0x1ffffffe02027812 */ /* 0x000fe400078ec0ff */
[----:B------:R-:W-:Y:S01]  /*0ae0*/  LEA R7, R4, R7, 0x6 ;  /* 0x0000000704077211 */ /* 0x000fe200078e30ff */
[----:B------:R-:W-:Y:S02]  /*0af0*/  IMAD.IADD R6, R12, 0x1, -R6 ;  /* 0x000000010c067824 */ /* 0x000fe400078e0a06 */
[----:B------:R-:W-:-:S03]  /*0b00*/  IMAD.IADD R2, R5, 0x1, -R2 ;  /* 0x0000000105027824 */ /* 0x000fc600078e0a02 */
[----:B------:R-:W-:Y:S01]  /*0b10*/  LEA.HI R4, R6, R6, RZ, 0x1 ;  /* 0x0000000606047211 */ /* 0x000fe200078f08ff */
[----:B------:R-:W-:-:S03]  /*0b20*/  IMAD R226, R2, 0x8, R7 ;  /* 0x0000000802e27824 */ /* 0x000fc600078e0207 */
[----:B------:R-:W-:-:S05]  /*0b30*/  LOP3.LUT R5, R4, 0x1ffffffe, RZ, 0xc0, !PT ;  /* 0x1ffffffe04057812 */ /* 0x000fca00078ec0ff */
[----:B------:R-:W-:Y:S01]  /*0b40*/  IMAD.IADD R6, R6, 0x1, -R5 ;  /* 0x0000000106067824 */ /* 0x000fe200078e0a05 */
[----:B--2---:R-:W-:Y:S02]  /*0b50*/  R2UR UR5, R3 ;  /* 0x00000000030572ca */ /* 0x004fe400000e0000 */
[CC--:B------:R-:W-:Y:S02]  /*0b60*/  LEA.HI R3, R0.reuse, R12.reuse, RZ, 0x7 ;  /* 0x0000000c00037211 */ /* 0x0c0fe400078f38ff */
[----:B------:R-:W-:Y:S02]  /*0b70*/  LEA.HI R0, R0, R12, RZ, 0x3 ;  /* 0x0000000c00007211 */ /* 0x000fe400078f18ff */
[C---:B------:R-:W-:Y:S02]  /*0b80*/  LOP3.LUT R223, R3.reuse, 0xffffff80, RZ, 0xc0, !PT ;  /* 0xffffff8003df7812 */ /* 0x040fe400078ec0ff */
[----:B------:R-:W-:Y:S02]  /*0b90*/  SHF.R.S32.HI R224, RZ, 0x7, R3 ;  /* 0x00000007ffe07819 */ /* 0x000fe40000011403 */
[----:B------:R-:W-:Y:S01]  /*0ba0*/  LOP3.LUT R218, R0, 0xfffffff8, RZ, 0xc0, !PT ;  /* 0xfffffff800da7812 */ /* 0x000fe200078ec0ff */
[C---:B------:R-:W-:Y:S01]  /*0bb0*/  IMAD.IADD R223, R12.reuse, 0x1, -R223 ;  /* 0x000000010cdf7824 */ /* 0x040fe200078e0adf */
[----:B------:R-:W-:Y:S01]  /*0bc0*/  LEA.HI R3, R3, R224, RZ, 0x1 ;  /* 0x000000e003037211 */ /* 0x000fe200078f08ff */
[----:B------:R-:W-:Y:S01]  /*0bd0*/  ULOP3.LUT UR5, UR5, 0x1, URZ, 0xfc, !UPT ;  /* 0x0000000105057892 */ /* 0x000fe2000f8efc3f */
[----:B------:R-:W-:-:S02]  /*0be0*/  IADD3 R218, R12, -R218, RZ ;  /* 0x800000da0cda7210 */ /* 0x000fc40007ffe0ff */
[----:B------:R-:W-:Y:S02]  /*0bf0*/  SHF.R.S32.HI R8, RZ, 0x1f, R223 ;  /* 0x0000001fff087819 */ /* 0x000fe400000114df */
[----:B------:R-:W-:Y:S01]  /*0c00*/  LOP3.LUT R3, R3, 0x3fffffe, RZ, 0xc0, !PT ;  /* 0x03fffffe03037812 */ /* 0x000fe200078ec0ff */
[----:B------:R-:W-:Y:S01]  /*0c10*/  IMAD.SHL.U32 R200, R218, 0x8, RZ ;  /* 0x00000008dac87824 */ /* 0x000fe200078e00ff */
[CC--:B------:R-:W-:Y:S01]  /*0c20*/  LEA.HI R9, R8.reuse, R223.reuse, RZ, 0x2 ;  /* 0x000000df08097211 */ /* 0x0c0fe200078f10ff */
[----:B------:R-:W-:Y:S01]  /*0c30*/  IMAD.U32 R227, RZ, RZ, UR5 ;  /* 0x00000005ffe37e24 */ /* 0x000fe2000f8e00ff */
[----:B------:R-:W-:Y:S01]  /*0c40*/  LEA.HI R8, R8, R223, RZ, 0x5 ;  /* 0x000000df08087211 */ /* 0x000fe200078f28ff */
[----:B------:R-:W-:Y:S01]  /*0c50*/  IMAD.IADD R3, R224, 0x1, -R3 ;  /* 0x00000001e0037824 */ /* 0x000fe200078e0a03 */
[--C-:B------:R-:W-:Y:S01]  /*0c60*/  SHF.R.S32.HI R10, RZ, 0x2, R9.reuse ;  /* 0x00000002ff0a7819 */ /* 0x100fe20000011409 */
[C---:B------:R-:W-:Y:S01]  /*0c70*/  VIADD R216, R200.reuse, 0x40 ;  /* 0x00000040c8d87836 */ /* 0x040fe20000000000 */
[----:B------:R-:W-:Y:S01]  /*0c80*/  SHF.R.S32.HI R11, RZ, 0x1f, R9 ;  /* 0x0000001fff0b7819 */ /* 0x000fe20000011409 */
[----:B------:R-:W-:Y:S01]  /*0c90*/  VIADD R217, R200, 0xc0 ;  /* 0x000000c0c8d97836 */ /* 0x000fe20000000000 */
[----:B------:R-:W-:-:S02]  /*0ca0*/  SHF.R.S32.HI R8, RZ, 0x5, R8 ;  /* 0x00000005ff087819 */ /* 0x000fc40000011408 */
[----:B------:R-:W-:Y:S02]  /*0cb0*/  LEA.HI R11, R11, R10, RZ, 0x3 ;  /* 0x0000000a0b0b7211 */ /* 0x000fe400078f18ff */
[----:B------:R-:W-:Y:S02]  /*0cc0*/  LOP3.LUT R214, R9, 0x7ffffffc, RZ, 0xc0, !PT ;  /* 0x7ffffffc09d67812 */ /* 0x000fe400078ec0ff */
[----:B------:R-:W-:Y:S02]  /*0cd0*/  LOP3.LUT R11, R11, 0xfffffff8, RZ, 0xc0, !PT ;  /* 0xfffffff80b0b7812 */ /* 0x000fe400078ec0ff */
[----:B------:R-:W-:Y:S01]  /*0ce0*/  IADD3 R215, R200, 0x80, RZ ;  /* 0x00000080c8d77810 */ /* 0x000fe20007ffe0ff */
[----:B------:R-:W-:Y:S01]  /*0cf0*/  IMAD.IADD R214, R223, 0x1, -R214 ;  /* 0x00000001dfd67824 */ /* 0x000fe200078e0ad6 */
[----:B------:R-:W-:Y:S01]  /*0d00*/  SHF.R.S32.HI R221, RZ, 0x3, R0 ;  /* 0x00000003ffdd7819 */ /* 0x000fe20000011400 */
[----:B------:R-:W-:Y:S01]  /*0d10*/  IMAD.IADD R11, R10, 0x1, -R11 ;  /* 0x000000010a0b7824 */ /* 0x000fe200078e0a0b */
[----:B------:R-:W-:-:S02]  /*0d20*/  SHF.R.S32.HI R0, RZ, 0x1f, R200 ;  /* 0x0000001fff007819 */ /* 0x000fc400000114c8 */
[----:B------:R-:W-:Y:S01]  /*0d30*/  SHF.R.S32.HI R2, RZ, 0x1f, R216 ;  /* 0x0000001fff027819 */ /* 0x000fe200000114d8 */
[----:B------:R-:W-:Y:S01]  /*0d40*/  IMAD R8, R8, 0x10, R11 ;  /* 0x0000001008087824 */ /* 0x000fe200078e020b */
[----:B------:R-:W-:Y:S02]  /*0d50*/  SHF.R.S32.HI R0, RZ, 0x1f, R215 ;  /* 0x0000001fff007819 */ /* 0x000fe400000114d7 */
[----:B------:R-:W-:Y:S01]  /*0d60*/  SHF.R.S32.HI R229, RZ, 0x1f, R217 ;  /* 0x0000001fffe57819 */ /* 0x000fe200000114d9 */
[----:B------:R-:W-:-:S04]  /*0d70*/  IMAD R225, R3, 0x40, R8 ;  /* 0x0000004003e17824 */ /* 0x000fc800078e0208 */
[----:B------:R-:W-:-:S07]  /*0d80*/  IMAD R213, R6, 0x8, R225 ;  /* 0x0000000806d57824 */ /* 0x000fce00078e02e1 */
.L_x_4708:
        /* <DEDUP_REMOVED lines=21> */
.L_x_4651:
[----:B------:R-:W-:Y:S01]  /*0ee0*/  ULDC UR7, c[0x0][0xd54] ;  /* 0x0003550000077ab9 */ /* 0x000fe20000000800 */
[----:B------:R-:W-:Y:S01]  /*0ef0*/  UMOV UR6, UR9 ;  /* 0x0000000900067c82 */ /* 0x000fe20008000000 */
[----:B------:R-:W-:-:S11]  /*0f00*/  UISETP.NE.AND UP0, UPT, UR7, 0x1, UPT ;  /* 0x000000010700788c */ /* 0x000fd6000bf05270 */
[----:B------:R-:W-:Y:S02]  /*0f10*/  @UP0 ULDC.64 UR10, c[0x0][0xd58] ;  /* 0x00035600000a0ab9 */ /* 0x000fe40000000a00 */
[----:B------:R-:W-:-:S04]  /*0f20*/  UIMAD.WIDE.U32 UR4, UR9, UR10, URZ ;  /* 0x0000000a090472a5 */ /* 0x000fc8000f8e003f */
[----:B------:R-:W-:-:S04]  /*0f30*/  @UP0 USHF.R.U32.HI UR6, URZ, UR11, UR5 ;  /* 0x0000000b3f060299 */ /* 0x000fc80008011605 */
[----:B------:R-:W-:-:S12]  /*0f40*/  UIMAD UR4, UR6, UR7, URZ ;  /* 0x00000007060472a4 */ /* 0x000fd8000f8e023f */
.L_x_4652:
[----:B------:R-:W0:Y:S01]  /*0f50*/  LDC R228, c[0x0][0x448] ;  /* 0x00011200ffe47b82 */ /* 0x000e220000000800 */
[----:B------:R-:W-:Y:S01]  /*0f60*/  ULOP3.LUT UR5, URZ, UR6, URZ, 0x33, !UPT ;  /* 0x000000063f057292 */ /* 0x000fe2000f8e333f */
[----:B------:R-:W-:Y:S01]  /*0f70*/  CS2R R162, SRZ ;  /* 0x0000000000a27805 */ /* 0x000fe2000001ff00 */
[----:B------:R-:W-:Y:S01]  /*0f80*/  ULDC.64 UR10, c[0x0][0x418] ;  /* 0x00010600000a7ab9 */ /* 0x000fe20000000a00 */
[----:B------:R-:W-:Y:S01]  /*0f90*/  ULDC UR6, c[0x0][0xd3c] ;  /* 0x00034f0000067ab9 */ /* 0x000fe20000000800 */
[----:B------:R-:W-:Y:S01]  /*0fa0*/  UISETP.NE.U32.AND UP0, UPT, UR10, URZ, UPT ;  /* 0x0000003f0a00728c */ /* 0x000fe2000bf05070 */
[----:B------:R-:W-:Y:S01]  /*0fb0*/  CS2R R148, SRZ ;  /* 0x0000000000947805 */ /* 0x000fe2000001ff00 */
[----:B------:R-:W-:Y:S01]  /*0fc0*/  UIADD3 UR5, UR5, UR6, URZ ;  /* 0x0000000605057290 */ /* 0x000fe2000fffe03f */
[----:B------:R-:W-:Y:S01]  /*0fd0*/  CS2R R160, SRZ ;  /* 0x0000000000a07805 */ /* 0x000fe2000001ff00 */
[----:B------:R-:W-:Y:S01]  /*0fe0*/  UISETP.NE.AND.EX UP0, UPT, UR11, URZ, UPT, UP0 ;  /* 0x0000003f0b00728c */ /* 0x000fe2000bf05300 */
[----:B------:R-:W-:Y:S01]  /*0ff0*/  CS2R R144, SRZ ;  /* 0x0000000000907805 */ /* 0x000fe2000001ff00 */
[----:B------:R-:W-:Y:S01]  /*1000*/  USHF.L.U32 UR60, UR5, 0x7, URZ ;  /* 0x00000007053c7899 */ /* 0x000fe2000800063f */
[----:B------:R-:W-:Y:S01]  /*1010*/  CS2R R158, SRZ ;  /* 0x00000000009e7805 */ /* 0x000fe2000001ff00 */
[----:B------:R-:W-:Y:S01]  /*1020*/  ULDC UR6, c[0x0][0x424] ;  /* 0x0001090000067ab9 */ /* 0x000fe20000000800 */
[----:B------:R-:W-:Y:S01]  /*1030*/  ULDC UR5, c[0x0][0x288] ;  /* 0x0000a20000057ab9 */ /* 0x000fe20000000800 */
[----:B------:R-:W-:Y:S01]  /*1040*/  UIADD3 UR10, UR60, 0x7f, URZ ;  /* 0x0000007f3c0a7890 */ /* 0x000fe2000fffe03f */
[----:B------:R-:W-:Y:S01]  /*1050*/  CS2R R140, SRZ ;  /* 0x00000000008c7805 */ /* 0x000fe2000001ff00 */
[----:B------:R-:W-:Y:S01]  /*1060*/  UIADD3 UR5, -UR5, 0x60, URZ ;  /* 0x0000006005057890 */ /* 0x000fe2000fffe13f */
[----:B------:R-:W-:Y:S01]  /*1070*/  CS2R R128, SRZ ;  /* 0x0000000000807805 */ /* 0x000fe2000001ff00 */
[----:B------:R-:W-:Y:S01]  /*1080*/  USEL UR12, UR6, 0x1, UP0 ;  /* 0x00000001060c7887 */ /* 0x000fe20008000000 */
[----:B------:R-:W-:Y:S01]  /*1090*/  CS2R R136, SRZ ;  /* 0x0000000000887805 */ /* 0x000fe2000001ff00 */
[----:B------:R-:W-:Y:S01]  /*10a0*/  ULDC UR7, c[0x0][0x2f0] ;  /* 0x0000bc0000077ab9 */ /* 0x000fe20000000800 */
[----:B------:R-:W-:Y:S01]  /*10b0*/  IMAD.U32 R0, RZ, RZ, UR10 ;  /* 0x0000000aff007e24 */ /* 0x000fe2000f8e00ff */
[----:B------:R-:W-:Y:S01]  /*10c0*/  UIMAD UR5, UR12, UR7, UR5 ;  /* 0x000000070c0572a4 */ /* 0x000fe2000f8e0205 */
[----:B0-----:R-:W-:Y:S01]  /*10d0*/  ISETP.NE.AND P0, PT, R228, 0x1, PT ;  /* 0x00000001e400780c */ /* 0x001fe20003f05270 */
[----:B------:R-:W-:Y:S01]  /*10e0*/  UIADD3 UR4, UR9, -UR4, URZ ;  /* 0x8000000409047290 */ /* 0x000fe2000fffe03f */
[----:B------:R-:W-:Y:S01]  /*10f0*/  IMAD.U32 R212, RZ, RZ, UR12 ;  /* 0x0000000cffd47e24 */ /* 0x000fe2000f8e00ff */
[----:B------:R-:W-:Y:S01]  /*1100*/  UIMAD UR6, UR12, UR7, 0x5f ;  /* 0x0000005f0c0674a4 */ /* 0x000fe2000f8e0207 */
[----:B------:R-:W-:Y:S01]  /*1110*/  CS2R R92, SRZ ;  /* 0x00000000005c7805 */ /* 0x000fe2000001ff00 */
[----:B------:R-:W-:Y:S01]  /*1120*/  ULDC UR9, c[0x0][0xd48] ;  /* 0x0003520000097ab9 */ /* 0x000fe20000000800 */
[----:B------:R-:W-:Y:S01]  /*1130*/  CS2R R88, SRZ ;  /* 0x0000000000587805 */ /* 0x000fe2000001ff00 */
[----:B------:R-:W-:Y:S01]  /*1140*/  UISETP.NE.AND UP0, UPT, UR9, 0x1, UPT ;  /* 0x000000010900788c */ /* 0x000fe2000bf05270 */
[----:B------:R-:W-:Y:S01]  /*1150*/  CS2R R132, SRZ ;  /* 0x0000000000847805 */ /* 0x000fe2000001ff00 */
[----:B------:R-:W-:Y:S01]  /*1160*/  UIMAD.WIDE UR6, UR6, 0x2aaaaaab, URZ ;  /* 0x2aaaaaab060678a5 */ /* 0x000fe2000f8e023f */
[----:B------:R-:W-:-:S02]  /*1170*/  CS2R R84, SRZ ;  /* 0x0000000000547805 */ /* 0x000fc4000001ff00 */
[----:B------:R-:W-:Y:S02]  /*1180*/  CS2R R80, SRZ ;  /* 0x0000000000507805 */ /* 0x000fe4000001ff00 */
[----:B------:R-:W-:Y:S01]  /*1190*/  CS2R R194, SRZ ;  /* 0x0000000000c27805 */ /* 0x000fe2000001ff00 */
[----:B------:R-:W0:Y:S01]  /*11a0*/  @P0 LDC R2, c[0x0][0x44c] ;  /* 0x00011300ff020b82 */ /* 0x000e220000000800 */
[----:B------:R-:W-:Y:S01]  /*11b0*/  USHF.R.U32.HI UR6, URZ, 0x1f, UR7 ;  /* 0x0000001f3f067899 */ /* 0x000fe20008011607 */
[----:B------:R-:W-:Y:S02]  /*11c0*/  CS2R R76, SRZ ;  /* 0x00000000004c7805 */ /* 0x000fe4000001ff00 */
[----:B------:R-:W-:Y:S02]  /*11d0*/  CS2R R72, SRZ ;  /* 0x0000000000487805 */ /* 0x000fe4000001ff00 */
[----:B------:R-:W-:Y:S01]  /*11e0*/  CS2R R124, SRZ ;  /* 0x00000000007c7805 */ /* 0x000fe2000001ff00 */
[----:B------:R-:W-:Y:S01]  /*11f0*/  ULEA.HI.SX32 UR6, UR7, UR6, 0x1c ;  /* 0x0000000607067291 */ /* 0x000fe2000f8fe23f */
[----:B------:R-:W-:-:S02]  /*1200*/  CS2R R68, SRZ ;  /* 0x0000000000447805 */ /* 0x000fc4000001ff00 */
[----:B------:R-:W-:Y:S01]  /*1210*/  CS2R R64, SRZ ;  /* 0x0000000000407805 */ /* 0x000fe2000001ff00 */
[----:B------:R-:W1:Y:S01]  /*1220*/  @P0 LDC R3, c[0x0][0x450] ;  /* 0x00011400ff030b82 */ /* 0x000e620000000800 */
[----:B------:R-:W-:Y:S01]  /*1230*/  @UP0 ULDC UR7, c[0x0][0xd50] ;  /* 0x0003540000070ab9 */ /* 0x000fe20000000800 */
        /* <DEDUP_REMOVED lines=14> */
[----:B0-----:R-:W-:Y:S01]  /*1320*/  @P0 IMAD.HI.U32 R2, R2, UR10, RZ ;  /* 0x0000000a02020c27 */ /* 0x001fe2000f8e00ff */
[----:B------:R-:W-:Y:S02]  /*1330*/  CS2R R164, SRZ ;  /* 0x0000000000a47805 */ /* 0x000fe4000001ff00 */
[----:B------:R-:W-:Y:S02]  /*1340*/  CS2R R98, SRZ ;  /* 0x0000000000627805 */ /* 0x000fe4000001ff00 */
[----:B------:R-:W-:Y:S01]  /*1350*/  CS2R R186, SRZ ;  /* 0x0000000000ba7805 */ /* 0x000fe2000001ff00 */
[----:B------:R-:W-:Y:S01]  /*1360*/  IMAD.MOV.U32 R188, RZ, RZ, RZ ;  /* 0x000000ffffbc7224 */ /* 0x000fe200078e00ff */
[----:B------:R-:W-:-:S02]  /*1370*/  CS2R R94, SRZ ;  /* 0x00000000005e7805 */ /* 0x000fc4000001ff00 */
[----:B------:R-:W-:Y:S02]  /*1380*/  CS2R R90, SRZ ;  /* 0x00000000005a7805 */ /* 0x000fe4000001ff00 */
[----:B------:R-:W-:Y:S02]  /*1390*/  CS2R R184, SRZ ;  /* 0x0000000000b87805 */ /* 0x000fe4000001ff00 */
[----:B-1----:R-:W-:Y:S02]  /*13a0*/  @P0 SHF.R.U32.HI R0, RZ, R3, R2 ;  /* 0x00000003ff000219 */ /* 0x002fe40000011602 */
[----:B------:R-:W-:Y:S02]  /*13b0*/  CS2R R86, SRZ ;  /* 0x0000000000567805 */ /* 0x000fe4000001ff00 */
[----:B------:R-:W-:Y:S02]  /*13c0*/  PLOP3.LUT P0, PT, PT, PT, PT, 0x80, 0x0 ;  /* 0x000000000000781c */ /* 0x000fe40003f0f070 */
[----:B------:R-:W-:-:S02]  /*13d0*/  CS2R R82, SRZ ;  /* 0x0000000000527805 */ /* 0x000fc4000001ff00 */
[----:B------:R-:W-:Y:S01]  /*13e0*/  CS2R R182, SRZ ;  /* 0x0000000000b67805 */ /* 0x000fe2000001ff00 */
[----:B------:R-:W-:Y:S01]  /*13f0*/  VIADD R0, R0, UR5 ;  /* 0x0000000500007c36 */ /* 0x000fe20008000000 */
[----:B------:R-:W-:Y:S01]  /*1400*/  ULDC UR5, c[0x0][0xd54] ;  /* 0x0003550000057ab9 */ /* 0x000fe20000000800 */
[----:B------:R-:W-:Y:S01]  /*1410*/  CS2R R78, SRZ ;  /* 0x00000000004e7805 */ /* 0x000fe2000001ff00 */
[----:B------:R-:W-:Y:S01]  /*1420*/  UIMAD UR8, UR8, UR5, UR4 ;  /* 0x00000005080872a4 */ /* 0x000fe2000f8e0204 */
[----:B------:R-:W-:Y:S01]  /*1430*/  IMAD.HI R0, R0, 0x2aaaaaab, RZ ;  /* 0x2aaaaaab00007827 */ /* 0x000fe200078e02ff */
[----:B------:R-:W-:Y:S01]  /*1440*/  CS2R R74, SRZ ;  /* 0x00000000004a7805 */ /* 0x000fe2000001ff00 */
[----:B------:R-:W-:Y:S01]  /*1450*/  @UP0 ULDC UR4, c[0x0][0xd4c] ;  /* 0x0003530000040ab9 */ /* 0x000fe20000000800 */
[----:B------:R-:W-:Y:S01]  /*1460*/  CS2R R180, SRZ ;  /* 0x0000000000b47805 */ /* 0x000fe2000001ff00 */
[----:B------:R-:W-:Y:S01]  /*1470*/  UIMAD.WIDE.U32 UR4, UR8, UR4, URZ ;  /* 0x00000004080472a5 */ /* 0x000fe2000f8e003f */
[----:B------:R-:W-:Y:S01]  /*1480*/  SHF.R.U32.HI R3, RZ, 0x1f, R0 ;  /* 0x0000001fff037819 */ /* 0x000fe20000011600 */
[----:B------:R-:W-:Y:S01]  /*1490*/  UMOV UR10, UR8 ;  /* 0x00000008000a7c82 */ /* 0x000fe20008000000 */
[----:B------:R-:W-:Y:S01]  /*14a0*/  CS2R R70, SRZ ;  /* 0x0000000000467805 */ /* 0x000fe2000001ff00 */
[----:B------:R-:W-:Y:S01]  /*14b0*/  @UP0 USHF.R.U32.HI UR10, URZ, UR7, UR5 ;  /* 0x000000073f0a0299 */ /* 0x000fe20008011605 */
[----:B------:R-:W-:-:S02]  /*14c0*/  LEA.HI.SX32 R201, R0, R3, 0x1c ;  /* 0x0000000300c97211 */ /* 0x000fc400078fe2ff */
[----:B------:R-:W-:Y:S02]  /*14d0*/  CS2R R2, SRZ ;  /* 0x0000000000027805 */ /* 0x000fe4000001ff00 */
[----:B------:R-:W-:Y:S01]  /*14e0*/  MOV R0, RZ ;  /* 0x000000ff00007202 */ /* 0x000fe20000000f00 */
[----:B------:R-:W-:Y:S01]  /*14f0*/  UIADD3 UR4, -UR10, URZ, URZ ;  /* 0x0000003f0a047290 */ /* 0x000fe2000fffe13f */
[----:B------:R-:W-:Y:S01]  /*1500*/  VIMNMX R201, R201, UR6, PT ;  /* 0x00000006c9c97c48 */ /* 0x000fe2000bfe0100 */
[----:B------:R-:W-:Y:S01]  /*1510*/  IMAD.U32 R220, RZ, RZ, UR10 ;  /* 0x0000000affdc7e24 */ /* 0x000fe2000f8e00ff */
[----:B------:R-:W-:Y:S01]  /*1520*/  CS2R R66, SRZ ;  /* 0x0000000000427805 */ /* 0x000fe2000001ff00 */
[----:B------:R-:W-:Y:S01]  /*1530*/  UIMAD UR4, UR9, UR4, UR8 ;  /* 0x00000004090472a4 */ /* 0x000fe2000f8e0208 */
[----:B------:R-:W-:Y:S02]  /*1540*/  ISETP.GE.AND P1, PT, R201, 0x1, PT ;  /* 0x00000001c900780c */ /* 0x000fe40003f26270 */
[----:B------:R-:W-:-:S02]  /*1550*/  CS2R R178, SRZ ;  /* 0x0000000000b27805 */ /* 0x000fc4000001ff00 */
[----:B------:R-:W-:Y:S02]  /*1560*/  CS2R R62, SRZ ;  /* 0x00000000003e7805 */ /* 0x000fe4000001ff00 */
[----:B------:R-:W-:Y:S02]  /*1570*/  CS2R R58, SRZ ;  /* 0x00000000003a7805 */ /* 0x000fe4000001ff00 */
[----:B------:R-:W-:Y:S01]  /*1580*/  CS2R R176, SRZ ;  /* 0x0000000000b07805 */ /* 0x000fe2000001ff00 */
[----:B------:R-:W-:Y:S01]  /*1590*/  IMAD.U32 R219, RZ, RZ, UR4 ;  /* 0x00000004ffdb7e24 */ /* 0x000fe2000f8e00ff */
        /* <DEDUP_REMOVED lines=25> */
[----:B------:R-:W-:Y:S02]  /*1730*/  USHF.R.U32.HI UR4, URZ, 0x4, UR5 ;  /* 0x000000043f047899 */ /* 0x000fe40008011605 */
[----:B------:R-:W-:Y:S02]  /*1740*/  UIADD3 UR5, UR5, 0xa000, URZ ;  /* 0x0000a00005057890 */ /* 0x000fe4000fffe03f */
[----:B------:R-:W-:Y:S02]  /*1750*/  ULOP3.LUT UR4, UR4, 0x3fff, URZ, 0xc0, !UPT ;  /* 0x00003fff04047892 */ /* 0x000fe4000f8ec03f */
[----:B------:R-:W-:Y:S02]  /*1760*/  USHF.R.U32.HI UR5, URZ, 0x4, UR5 ;  /* 0x000000043f057899 */ /* 0x000fe40008011605 */
[----:B------:R-:W-:Y:S02]  /*1770*/  ULOP3.LUT UR42, UR4, 0x10000, URZ, 0xfc, !UPT ;  /* 0x00010000042a7892 */ /* 0x000fe4000f8efc3f */
[----:B------:R-:W-:-:S03]  /*1780*/  ULOP3.LUT UR41, UR5, 0x3fff, URZ, 0xc0, !UPT ;  /* 0x00003fff05297892 */ /* 0x000fc6000f8ec03f */
[----:B------:R-:W-:Y:S02]  /*1790*/  UMOV UR5, 0x40000040 ;  /* 0x4000004000057882 */ /* 0x000fe40000000000 */
[----:B------:R-:W-:Y:S01]  /*17a0*/  UMOV UR4, UR42 ;  /* 0x0000002a00047c82 */ /* 0x000fe20008000000 */
[----:B------:R-:W-:Y:S02]  /*17b0*/  IMAD.U32 R23, RZ, RZ, UR5 ;  /* 0x00000005ff177e24 */ /* 0x000fe4000f8e00ff */
[----:B------:R-:W-:Y:S01]  /*17c0*/  IMAD.U32 R22, RZ, RZ, UR4 ;  /* 0x00000004ff167e24 */ /* 0x000fe2000f8e00ff */
[----:B------:R-:W-:Y:S06]  /*17d0*/  @!P0 BRA `(.L_x_4654) ;  /* 0x0000000000408947 */ /* 0x000fec0003800000 */
[----:B------:R-:W-:Y:S01]  /*17e0*/  MOV R0, 0x0 ;  /* 0x0000000000007802 */ /* 0x000fe20000000f00 */
[----:B------:R-:W-:Y:S01]  /*17f0*/  ULDC.64 UR4, c[0x4][0x98] ;  /* 0x0100260000047ab9 */ /* 0x000fe20000000a00 */
[----:B------:R-:W-:Y:S01]  /*1800*/  ULDC.64 UR6, c[0x4][0x38] ;  /* 0x01000e0000067ab9 */ /* 0x000fe20000000a00 */
[----:B------:R-:W-:Y:S01]  /*1810*/  IMAD.U32 R4, RZ, RZ, UR4 ;  /* 0x00000004ff047e24 */ /* 0x000fe2000f8e00ff */
[----:B------:R0:W1:Y:S01]  /*1820*/  LDC.64 R2, c[0x4][R0] ;  /* 0x0100000000027b82 */ /* 0x0000620000000a00 */
[----:B------:R-:W-:Y:S01]  /*1830*/  MOV R5, UR5 ;  /* 0x0000000500057c02 */ /* 0x000fe20008000f00 */
        /* <DEDUP_REMOVED lines=10> */
.L_x_4654:
[----:B------:R-:W-:Y:S01]  /*18e0*/  LEA.HI R0, R222, R222, RZ, 0x1 ;  /* 0x000000dede007211 */ /* 0x000fe200078f08ff */
[----:B------:R-:W0:Y:S03]  /*18f0*/  S2R R2, SR_TID.X ;  /* 0x0000000000027919 */ /* 0x000e260000002100 */
[----:B------:R-:W-:-:S05]  /*1900*/  LOP3.LUT R3, R0, 0xfffffffe, RZ, 0xc0, !PT ;  /* 0xfffffffe00037812 */ /* 0x000fca00078ec0ff */
[----:B------:R-:W-:-:S05]  /*1910*/  IMAD.IADD R0, R222, 0x1, -R3 ;  /* 0x00000001de007824 */ /* 0x000fca00078e0a03 */
[----:B------:R-:W-:-:S04]  /*1920*/  SHF.L.U32 R0, R0, 0x1f, RZ ;  /* 0x0000001f00007819 */ /* 0x000fc800000006ff */
[----:B------:R-:W1:Y:S01]  /*1930*/  SYNCS.PHASECHK.TRANS64.TRYWAIT P0, [UR40+0x32400], R0 ;  /* 0x03240000ff0075a7 */ /* 0x000e620008000168 */
[----:B0-----:R-:W-:-:S05]  /*1940*/  SHF.R.U32.HI R2, RZ, 0x7, R2 ;  /* 0x00000007ff027819 */ /* 0x001fca0000011602 */
[----:B------:R-:W-:Y:S01]  /*1950*/  VIADD R209, R2, 0x8 ;  /* 0x0000000802d17836 */ /* 0x000fe20000000000 */
[----:B-1----:R-:W-:Y:S06]  /*1960*/  @!P0 BRA `(.L_x_4655) ;  /* 0x0000010800188947 */ /* 0x002fec0003800000 */
.L_x_4776:
[----:B------:R-:W-:Y:S05]  /*1970*/  WARPSYNC.ALL ;  /* 0x0000000000007948 */ /* 0x000fea0003800000 */
[----:B------:R-:W-:Y:S01]  /*1980*/  R2UR UR4, R227 ;  /* 0x00000000e30472ca */ /* 0x000fe200000e0000 */
[----:B------:R1:W-:-:S12]  /*1990*/  BAR.SYNC.DEFER_BLOCKING R209, 0x100 ;  /* 0x000400d10000751d */ /* 0x0003d80000010000 */
[----:B------:R-:W-:-:S05]  /*19a0*/  IMAD.U32 R2, RZ, RZ, UR4 ;  /* 0x00000004ff027e24 */ /* 0x000fca000f8e00ff */
[----:B------:R-:W-:-:S13]  /*19b0*/  ISETP.NE.AND P0, PT, R2, 0x3, PT ;  /* 0x000000030200780c */ /* 0x000fda0003f05270 */
[----:B-1----:R-:W-:Y:S05]  /*19c0*/  @!P0 BRA `(.L_x_4656) ;  /* 0x0000000000048947 */ /* 0x002fea0003800000 */
[----:B------:R-:W-:Y:S01]  /*19d0*/  BPT.TRAP 0x1 ;  /* 0x000000040000795c */ /* 0x000fe20000300000 */
.L_x_4656:
[----:B------:R-:W-:Y:S01]  /*19e0*/  ULEA UR6, UR38, UR40, 0x3 ;  /* 0x0000002826067291 */ /* 0x000fe2000f8e183f */
[----:B------:R-:W-:-:S05]  /*19f0*/  IMAD.U32 R2, RZ, RZ, UR39 ;  /* 0x00000027ff027e24 */ /* 0x000fca000f8e00ff */
[----:B------:R-:W-:-:S04]  /*1a00*/  SHF.L.U32 R2, R2, 0x1f, RZ ;  /* 0x0000001f02027819 */ /* 0x000fc800000006ff */
[----:B------:R1:W2:Y:S01]  /*1a10*/  SYNCS.PHASECHK.TRANS64.TRYWAIT P1, [UR6+0x32430], R2 ;  /* 0x03243002ff0075a7 */ /* 0x0002a20008020146 */
[----:B------:R-:W-:Y:S05]  /*1a20*/  @!P0 BRA `(.L_x_4657) ;  /* 0x0000000000048947 */ /* 0x000fea0003800000 */
[----:B------:R-:W-:Y:S01]  /*1a30*/  BPT.TRAP 0x1 ;  /* 0x000000040000795c */ /* 0x000fe20000300000 */
.L_x_4657:
[----:B--2---:R-:W-:Y:S05]  /*1a40*/  @P1 BRA `(.L_x_4658) ;  /* 0x0000000000081947 */ /* 0x004fea0003800000 */
[----:B------:R-:W2:Y:S02]  /*1a50*/  SYNCS.PHASECHK.TRANS64.TRYWAIT P1, [UR6+0x32430], R2 ;  /* 0x03243002ff0075a7 */ /* 0x000ea40008020146 */
[----:B--2---:R-:W-:Y:S05]  /*1a60*/  @!P1 BRA `(.L_x_4659) ;  /* 0x0000010400f09947 */ /* 0x004fea0003800000 */
.L_x_4658:
[----:B------:R-:W-:Y:S01]  /*1a70*/  UIADD3 UR4, UR40, 0x1c400, URZ ;  /* 0x0001c40028047890 */ /* 0x000fe2000fffe03f */
[----:B------:R-:W-:Y:S01]  /*1a80*/  WARPGROUP.ARRIVE ;  /* 0x00000000000079c5 */ /* 0x000fe20000000000 */
[----:B------:R-:W-:Y:S01]  /*1a90*/  UMOV UR8, UR42 ;  /* 0x0000002a00087c82 */ /* 0x000fe20008000000 */
[----:B------:R-:W-:Y:S01]  /*1aa0*/  UMOV UR9, 0x40000040 ;  /* 0x4000004000097882 */ /* 0x000fe20000000000 */
[----:B------:R-:W-:Y:S01]  /*1ab0*/  USHF.R.U32.HI UR4, URZ, 0x4, UR4 ;  /* 0x000000043f047899 */ /* 0x000fe20008011604 */
[----:B------:R-:W-:-:S03]  /*1ac0*/  UMOV UR11, 0x40000040 ;  /* 0x40000040000b7882 */ /* 0x000fc60000000000 */
[----:B------:R-:W-:-:S04]  /*1ad0*/  ULOP3.LUT UR4, UR4, 0x3fff, URZ, 0xc0, !UPT ;  /* 0x00003fff04047892 */ /* 0x000fc8000f8ec03f */
[----:B------:R-:W-:-:S04]  /*1ae0*/  ULOP3.LUT UR5, UR4, 0x10000, URZ, 0xfc, !UPT ;  /* 0x0001000004057892 */ /* 0x000fc8000f8efc3f */
[----:B------:R-:W-:Y:S02]  /*1af0*/  UIMAD UR4, UR38, 0x300, UR5 ;  /* 0x00000300260478a4 */ /* 0x000fe4000f8e0205 */
[----:B------:R-:W-:Y:S01]  /*1b00*/  IMAD.U32 R20, RZ, RZ, UR5 ;  /* 0x00000005ff147e24 */ /* 0x000fe2000f8e00ff */
[----:B------:R-:W-:Y:S02]  /*1b10*/  UIADD3 UR5, UR42, 0x2, URZ ;  /* 0x000000022a057890 */ /* 0x000fe4000fffe03f */
[----:B------:R-:W-:Y:S02]  /*1b20*/  UIADD3 UR7, UR4, 0x2, URZ ;  /* 0x0000000204077890 */ /* 0x000fe4000fffe03f */
[----:B------:R-:W-:Y:S02]  /*1b30*/  UMOV UR10, UR4 ;  /* 0x00000004000a7c82 */ /* 0x000fe40008000000 */
[----:B------:R-:W-:Y:S01]  /*1b40*/  HGMMA.64x96x16.F32.BF16 R24, gdesc[UR8], RZ, !UPT, gsb0 ;  /* 0x01600000081879f0 */ /* 0x000fe2000c0018ff */
        /* <DEDUP_REMOVED lines=17> */
[----:B------:R-:W-:Y:S02]  /*1c60*/  IMAD.U32 R16, RZ, RZ, UR8 ;  /* 0x00000008ff107e24 */ /* 0x000fe4000f8e00ff */
        /* <DEDUP_REMOVED lines=16> */
.L_x_4777:
[----:B------:R-:W-:Y:S05]  /*1d70*/  @!P0 BRA `(.L_x_4661) ;  /* 0x0000000000048947 */ /* 0x000fea0003800000 */
[----:B------:R-:W-:Y:S01]  /*1d80*/  BPT.TRAP 0x1 ;  /* 0x000000040000795c */ /* 0x000fe20000300000 */
.L_x_4661:
[----:B------:R2:W3:Y:S01]  /*1d90*/  SYNCS.PHASECHK.TRANS64.TRYWAIT P1, [UR6+0x32450], R2 ;  /* 0x03245002ff0075a7 */ /* 0x0004e20008020146 */
[----:B------:R-:W-:Y:S05]  /*1da0*/  @!P0 BRA `(.L_x_4662) ;  /* 0x0000000000048947 */ /* 0x000fea0003800000 */
[----:B------:R-:W-:Y:S01]  /*1db0*/  BPT.TRAP 0x1 ;  /* 0x000000040000795c */ /* 0x000fe20000300000 */
.L_x_4662:
[----:B---3--:R-:W-:Y:S05]  /*1dc0*/  @P1 BRA `(.L_x_4663) ;  /* 0x0000000000081947 */ /* 0x008fea0003800000 */
[----:B------:R-:W3:Y:S02]  /*1dd0*/  SYNCS.PHASECHK.TRANS64.TRYWAIT P1, [UR6+0x32450], R2 ;  /* 0x03245002ff0075a7 */ /* 0x000ee40008020146 */
[----:B---3--:R-:W-:Y:S05]  /*1de0*/  @!P1 BRA `(.L_x_4664) ;  /* 0x0000010400409947 */ /* 0x008fea0003800000 */
.L_x_4663:
[----:B------:R-:W-:Y:S01]  /*1df0*/  UIADD3 UR40, UR40, 0x400, URZ ;  /* 0x0000040028287890 */ /* 0x000fe2000fffe03f */
[----:B------:R-:W-:Y:S01]  /*1e00*/  WARPGROUP.ARRIVE ;  /* 0x00000000000079c5 */ /* 0x000fe20000000000 */
[----:B------:R-:W-:-:S05]  /*1e10*/  ULOP3.LUT UR4, UR41, 0x10000, URZ, 0xfc, !UPT ;  /* 0x0001000029047892 */ /* 0x000fca000f8efc3f */
[----:B0-----:R-:W0:Y:S01]  /*1e20*/  S2R R0, SR_TID.X ;  /* 0x0000000000007919 */ /* 0x001e220000002100 */
[----:B------:R-:W-:Y:S01]  /*1e30*/  USHF.R.U32.HI UR7, URZ, 0x4, UR40 ;  /* 0x000000043f077899 */ /* 0x000fe20008011628 */
[----:B------:R-:W-:Y:S01]  /*1e40*/  UMOV UR9, 0x40000040 ;  /* 0x4000004000097882 */ /* 0x000fe20000000000 */
[----:B------:R-:W-:Y:S02]  /*1e50*/  UMOV UR11, 0x40000040 ;  /* 0x40000040000b7882 */ /* 0x000fe40000000000 */
[----:B------:R-:W-:Y:S01]  /*1e60*/  ULOP3.LUT UR7, UR7, 0x3fff, URZ, 0xc0, !UPT ;  /* 0x00003fff07077892 */ /* 0x000fe2000f8ec03f */
[----:B------:R-:W-:Y:S01]  /*1e70*/  IMAD.U32 R13, RZ, RZ, UR9 ;  /* 0x00000009ff0d7e24 */ /* 0x000fe2000f8e00ff */
[----:B------:R-:W-:Y:S01]  /*1e80*/  UMOV UR8, UR4 ;  /* 0x0000000400087c82 */ /* 0x000fe20008000000 */
[----:B------:R-:W-:Y:S01]  /*1e90*/  UMOV UR13, 0x40000040 ;  /* 0x40000040000d7882 */ /* 0x000fe20000000000 */
[----:B------:R-:W-:Y:S01]  /*1ea0*/  ULOP3.LUT UR61, UR7, 0x10000, URZ, 0xfc, !UPT ;  /* 0x00010000073d7892 */ /* 0x000fe2000f8efc3f */
[----:B------:R-:W-:Y:S01]  /*1eb0*/  IMAD.U32 R12, RZ, RZ, UR8 ;  /* 0x00000008ff0c7e24 */ /* 0x000fe2000f8e00ff */
[----:B------:R-:W-:Y:S01]  /*1ec0*/  UMOV UR15, 0x40000040 ;  /* 0x40000040000f7882 */ /* 0x000fe20000000000 */
[----:B------:R-:W-:Y:S01]  /*1ed0*/  IMAD.U32 R11, RZ, RZ, UR13 ;  /* 0x0000000dff0b7e24 */ /* 0x000fe2000f8e00ff */
[----:B------:R-:W-:-:S02]  /*1ee0*/  UIMAD UR5, UR38, 0xc00, UR61 ;  /* 0x00000c00260578a4 */ /* 0x000fc4000f8e023d */
[----:B------:R-:W-:Y:S02]  /*1ef0*/  UIADD3 UR52, UR4, 0x402, URZ ;  /* 0x0000040204347890 */ /* 0x000fe4000fffe03f */
[----:B------:R-:W-:Y:S01]  /*1f00*/  UIADD3 UR54, UR5, 0x302, URZ ;  /* 0x0000030205367890 */ /* 0x000fe2000fffe03f */
[----:B------:R-:W-:Y:S02]  /*1f10*/  UMOV UR53, 0x40000040 ;  /* 0x4000004000357882 */ /* 0x000fe40000000000 */
[----:B------:R-:W-:Y:S01]  /*1f20*/  UMOV UR10, UR5 ;  /* 0x00000005000a7c82 */ /* 0x000fe20008000000 */
[----:B------:R-:W-:Y:S01]  /*1f30*/  UMOV UR55, 0x40000040 ;  /* 0x4000004000377882 */ /* 0x000fe20000000000 */
[----:B------:R-:W-:Y:S01]  /*1f40*/  HGMMA.64x96x16.F32.BF16 R24, gdesc[UR8], R24, gsb0 ;  /* 0x01600000081879f0 */ /* 0x000fe20008001818 */
[----:B------:R-:W-:Y:S02]  /*1f50*/  UIADD3 UR8, UR4, 0x2, URZ ;  /* 0x0000000204087890 */ /* 0x000fe4000fffe03f */
[----:B------:R-:W-:-:S02]  /*1f60*/  UIADD3 UR9, UR5, 0x2, URZ ;  /* 0x0000000205097890 */ /* 0x000fc4000fffe03f */
[----:B------:R-:W-:Y:S01]  /*1f70*/  UIADD3 UR10, UR5, 0x304, URZ ;  /* 0x00000304050a7890 */ /* 0x000fe2000fffe03f */
[----:B------:R-:W-:Y:S02]  /*1f80*/  UMOV UR11, 0x40000040 ;  /* 0x40000040000b7882 */ /* 0x000fe40000000000 */
[----:B------:R-:W-:Y:S01]  /*1f90*/  UMOV UR12, UR8 ;  /* 0x00000008000c7c82 */ /* 0x000fe20008000000 */
[----:B------:R-:W-:Y:S01]  /*1fa0*/  UIADD3 UR8, UR4, 0x4, URZ ;  /* 0x0000000404087890 */ /* 0x000fe2000fffe03f */
[----:B------:R-:W-:Y:S01]  /*1fb0*/  MOV R10, UR12 ;  /* 0x0000000c000a7c02 */ /* 0x000fe20008000f00 */
[----:B------:R-:W-:Y:S01]  /*1fc0*/  UMOV UR14, UR9 ;  /* 0x00000009000e7c82 */ /* 0x000fe20008000000 */
[----:B------:R-:W-:Y:S01]  /*1fd0*/  UIADD3 UR9, UR5, 0x4, URZ ;  /* 0x0000000405097890 */ /* 0x000fe2000fffe03f */
[----:B0-----:R-:W-:Y:S01]  /*1fe0*/  SHF.R.U32.HI R0, RZ, 0x7, R0 ;  /* 0x00000007ff007819 */ /* 0x001fe20000011600 */
        /* <DEDUP_REMOVED lines=63> */
[----:B-12---:R-:W-:Y:S01]  /*23e0*/  IMAD.U32 R2, RZ, RZ, UR12 ;  /* 0x0000000cff027e24 */ /* 0x006fe2000f8e00ff */
[----:B------:R-:W-:Y:S01]  /*23f0*/  UMOV UR9, 0x40000040 ;  /* 0x4000004000097882 */ /* 0x000fe20000000000 */
[----:B------:R-:W-:Y:S01]  /*2400*/  MOV R3, UR13 ;  /* 0x0000000d00037c02 */ /* 0x000fe20008000f00 */
        /* <DEDUP_REMOVED lines=44> */
.L_x_4665:
[----:B------:R-:W-:Y:S01]  /*26d0*/  ISETP.NE.AND P6, PT, R228, 0x1, PT ;  /* 0x00000001e400780c */ /* 0x000fe20003fc5270 */
[----:B------:R-:W-:Y:S01]  /*26e0*/  ULDC UR4, c[0x0][0xad0] ;  /* 0x0002b40000047ab9 */ /* 0x000fe20000000800 */
[----:B------:R-:W-:Y:S02]  /*26f0*/  VIADD R4, R213, UR60 ;  /* 0x0000003cd5047c36 */ /* 0x000fe40008000000 */
[----:B------:R-:W-:Y:S01]  /*2700*/  FMUL.FTZ R24, R24, UR4 ;  /* 0x0000000418187c20 */ /* 0x000fe20008410000 */
[----:B------:R-:W1:Y:S01]  /*2710*/  LDC R208, c[0x0][0x2f0] ;  /* 0x0000bc00ffd07b82 */ /* 0x000e620000000800 */
[----:B------:R-:W-:Y:S01]  /*2720*/  R2UR UR5, R212 ;  /* 0x00000000d40572ca */ /* 0x000fe200000e0000 */
[----:B------:R-:W-:Y:S01]  /*2730*/  FMUL.FTZ R25, R25, UR4 ;  /* 0x0000000419197c20 */ /* 0x000fe20008410000 */
[----:B------:R2:W3:Y:S01]  /*2740*/  MUFU.TANH R72, R24 ;  /* 0x0000001800487308 */ /* 0x0004e20000002400 */
[----:B------:R-:W-:Y:S01]  /*2750*/  FMUL.FTZ R32, R32, UR4 ;  /* 0x0000000420207c20 */ /* 0x000fe20008410000 */
[----:B------:R-:W-:Y:S01]  /*2760*/  FMUL.FTZ R33, R33, UR4 ;  /* 0x0000000421217c20 */ /* 0x000fe20008410000 */
[----:B------:R-:W-:Y:S01]  /*2770*/  FMUL.FTZ R28, R28, UR4 ;  /* 0x000000041c1c7c20 */ /* 0x000fe20008410000 */
[----:B------:R-:W-:Y:S01]  /*2780*/  FMUL.FTZ R36, R36, UR4 ;  /* 0x0000000424247c20 */ /* 0x000fe20008410000 */
[----:B------:R-:W4:Y:S01]  /*2790*/  LDC R207, c[0x0][0x288] ;  /* 0x0000a200ffcf7b82 */ /* 0x000f220000000800 */
[----:B------:R-:W-:Y:S01]  /*27a0*/  FMUL.FTZ R41, R41, UR4 ;  /* 0x0000000429297c20 */ /* 0x000fe20008410000 */
[----:B------:R-:W-:Y:S01]  /*27b0*/  FMUL.FTZ R44, R44, UR4 ;  /* 0x000000042c2c7c20 */ /* 0x000fe20008410000 */
[----:B------:R5:W0:Y:S01]  /*27c0*/  MUFU.TANH R73, R25 ;  /* 0x0000001900497308 */ /* 0x000a220000002400 */
[----:B------:R-:W-:Y:S01]  /*27d0*/  FMUL.FTZ R37, R37, UR4 ;  /* 0x0000000425257c20 */ /* 0x000fe20008410000 */
[----:B------:R-:W-:Y:S01]  /*27e0*/  FMUL.FTZ R45, R45, UR4 ;  /* 0x000000042d2d7c20 */ /* 0x000fe20008410000 */
[----:B------:R-:W-:Y:S01]  /*27f0*/  FMUL.FTZ R52, R52, UR4 ;  /* 0x0000000434347c20 */ /* 0x000fe20008410000 */
[----:B------:R-:W-:Y:S01]  /*2800*/  FMUL.FTZ R53, R53, UR4 ;  /* 0x0000000435357c20 */ /* 0x000fe20008410000 */
[----:B------:R-:W3:Y:S01]  /*2810*/  @P6 LDC R5, c[0x0][0x44c] ;  /* 0x00011300ff056b82 */ /* 0x000ee20000000800 */
[----:B------:R-:W-:Y:S01]  /*2820*/  FMUL.FTZ R29, R29, UR4 ;  /* 0x000000041d1d7c20 */ /* 0x000fe20008410000 */
[----:B------:R-:W-:Y:S01]  /*2830*/  FMUL.FTZ R48, R48, UR4 ;  /* 0x0000000430307c20 */ /* 0x000fe20008410000 */
[----:B------:R-:W0:Y:S01]  /*2840*/  MUFU.TANH R32, R32 ;  /* 0x0000002000207308 */ /* 0x000e220000002400 */
[----:B------:R-:W-:Y:S01]  /*2850*/  FMUL.FTZ R56, R56, UR4 ;  /* 0x0000000438387c20 */ /* 0x000fe20008410000 */
[----:B------:R-:W-:Y:S01]  /*2860*/  FMUL.FTZ R61, R61, UR4 ;  /* 0x000000043d3d7c20 */ /* 0x000fe20008410000 */
[----:B------:R-:W-:Y:S01]  /*2870*/  FMUL.FTZ R64, R64, UR4 ;  /* 0x0000000440407c20 */ /* 0x000fe20008410000 */
[----:B------:R-:W-:Y:S01]  /*2880*/  FMUL.FTZ R57, R57, UR4 ;  /* 0x0000000439397c20 */ /* 0x000fe20008410000 */
[----:B--2---:R-:W2:Y:S01]  /*2890*/  @P6 LDC R24, c[0x0][0x450] ;  /* 0x00011400ff186b82 */ /* 0x004ea20000000800 */
[----:B------:R-:W-:Y:S01]  /*28a0*/  FMUL.FTZ R65, R65, UR4 ;  /* 0x0000000441417c20 */ /* 0x000fe20008410000 */
[----:B------:R-:W-:Y:S01]  /*28b0*/  FMUL.FTZ R26, R26, UR4 ;  /* 0x000000041a1a7c20 */ /* 0x000fe20008410000 */
[----:B------:R-:W0:Y:S01]  /*28c0*/  MUFU.TANH R33, R33 ;  /* 0x0000002100217308 */ /* 0x000e220000002400 */
[----:B------:R-:W-:Y:S01]  /*28d0*/  FMUL.FTZ R27, R27, UR4 ;  /* 0x000000041b1b7c20 */ /* 0x000fe20008410000 */
[----:B------:R-:W-:Y:S01]  /*28e0*/  FMUL.FTZ R68, R68, UR4 ;  /* 0x0000000444447c20 */ /* 0x000fe20008410000 */
[----:B------:R-:W-:Y:S01]  /*28f0*/  FMUL.FTZ R30, R30, UR4 ;  /* 0x000000041e1e7c20 */ /* 0x000fe20008410000 */
[----:B------:R-:W-:Y:S01]  /*2900*/  FMUL.FTZ R31, R31, UR4 ;  /* 0x000000041f1f7c20 */ /* 0x000fe20008410000 */
[----:B------:R-:W-:Y:S01]  /*2910*/  FMUL.FTZ R40, R40, UR4 ;  /* 0x0000000428287c20 */ /* 0x000fe20008410000 */
[----:B------:R-:W-:Y:S01]  /*2920*/  FMUL.FTZ R34, R34, UR4 ;  /* 0x0000000422227c20 */ /* 0x000fe20008410000 */
[----:B------:R-:W-:Y:S01]  /*2930*/  FMUL.FTZ R35, R35, UR4 ;  /* 0x0000000423237c20 */ /* 0x000fe20008410000 */
[----:B------:R-:W-:Y:S01]  /*2940*/  MUFU.TANH R28, R28 ;  /* 0x0000001c001c7308 */ /* 0x000fe20000002400 */
[----:B------:R-:W-:Y:S01]  /*2950*/  FMUL.FTZ R38, R38, UR4 ;  /* 0x0000000426267c20 */ /* 0x000fe20008410000 */
[----:B------:R-:W-:Y:S01]  /*2960*/  FMUL.FTZ R49, R49, UR4 ;  /* 0x0000000431317c20 */ /* 0x000fe20008410000 */
[----:B------:R-:W-:Y:S01]  /*2970*/  FMUL.FTZ R39, R39, UR4 ;  /* 0x0000000427277c20 */ /* 0x000fe20008410000 */
[----:B------:R-:W-:Y:S01]  /*2980*/  FMUL.FTZ R60, R60, UR4 ;  /* 0x000000043c3c7c20 */ /* 0x000fe20008410000 */
[----:B---3--:R-:W-:-:S04]  /*2990*/  @P6 IMAD.HI.U32 R5, R4, R5, RZ ;  /* 0x0000000504056227 */ /* 0x008fc800078e00ff */
[----:B------:R-:W-:Y:S01]  /*29a0*/  FMUL.FTZ R42, R42, UR4 ;  /* 0x000000042a2a7c20 */ /* 0x000fe20008410000 */
[----:B------:R-:W-:Y:S01]  /*29b0*/  FMUL.FTZ R43, R43, UR4 ;  /* 0x000000042b2b7c20 */ /* 0x000fe20008410000 */
[----:B------:R-:W3:Y:S01]  /*29c0*/  MUFU.TANH R36, R36 ;  /* 0x0000002400247308 */ /* 0x000ee20000002400 */
[----:B------:R-:W-:Y:S01]  /*29d0*/  FMUL.FTZ R46, R46, UR4 ;  /* 0x000000042e2e7c20 */ /* 0x000fe20008410000 */
[----:B------:R-:W-:Y:S01]  /*29e0*/  FMUL.FTZ R47, R47, UR4 ;  /* 0x000000042f2f7c20 */ /* 0x000fe20008410000 */
[----:B------:R-:W-:Y:S01]  /*29f0*/  FMUL.FTZ R50, R50, UR4 ;  /* 0x0000000432327c20 */ /* 0x000fe20008410000 */
[----:B------:R-:W-:Y:S01]  /*2a00*/  FMUL.FTZ R51, R51, UR4 ;  /* 0x0000000433337c20 */ /* 0x000fe20008410000 */
[----:B--2---:R-:W-:Y:S01]  /*2a10*/  @P6 SHF.R.U32.HI R4, RZ, R24, R5 ;  /* 0x00000018ff046219 */ /* 0x004fe20000011605 */
[----:B------:R-:W-:Y:S02]  /*2a20*/  IMAD.MOV.U32 R24, RZ, RZ, -0x60 ;  /* 0xffffffa0ff187424 */ /* 0x000fe400078e00ff */
[----:B------:R-:W-:Y:S01]  /*2a30*/  FMUL.FTZ R54, R54, UR4 ;  /* 0x0000000436367c20 */ /* 0x000fe20008410000 */
[----:B------:R-:W2:Y:S01]  /*2a40*/  MUFU.TANH R41, R41 ;  /* 0x0000002900297308 */ /* 0x000ea20000002400 */
[----:B------:R-:W-:Y:S01]  /*2a50*/  FMUL.FTZ R55, R55, UR4 ;  /* 0x0000000437377c20 */ /* 0x000fe20008410000 */
[----:B------:R-:W0:Y:S01]  /*2a60*/  SHFL.IDX PT, R21, R4, RZ, 0x1c1f ;  /* 0x001c1fff04157589 */ /* 0x000e2200000e0000 */
[----:B------:R-:W-:-:S02]  /*2a70*/  IMAD R5, R201, R24, 0x60 ;  /* 0x00000060c9057424 */ /* 0x000fc400078e0218 */
[----:B------:R-:W-:Y:S01]  /*2a80*/  FMUL.FTZ R58, R58, UR4 ;  /* 0x000000043a3a7c20 */ /* 0x000fe20008410000 */
[----:B------:R-:W-:Y:S01]  /*2a90*/  FMUL.FTZ R59, R59, UR4 ;  /* 0x000000043b3b7c20 */ /* 0x000fe20008410000 */
[----:B-----5:R5:W3:Y:S01]  /*2aa0*/  SHFL.IDX PT, R25, R4, 0x1, 0x1c1f ;  /* 0x003c1f0004197f89 */ /* 0x020ae200000e0000 */
[----:B-1----:R-:W-:Y:S01]  /*2ab0*/  IMAD R5, R208, UR5, R5 ;  /* 0x00000005d0057c24 */ /* 0x002fe2000f8e0205 */
[----:B------:R-:W1:Y:S01]  /*2ac0*/  MUFU.TANH R44, R44 ;  /* 0x0000002c002c7308 */ /* 0x000e620000002400 */
[----:B------:R-:W-:Y:S01]  /*2ad0*/  FMUL.FTZ R62, R62, UR4 ;  /* 0x000000043e3e7c20 */ /* 0x000fe20008410000 */
[----:B------:R-:W-:Y:S01]  /*2ae0*/  FMUL.FTZ R69, R69, UR4 ;  /* 0x0000000445457c20 */ /* 0x000fe20008410000 */
[----:B------:R-:W-:Y:S02]  /*2af0*/  IMAD R24, R214, -0x2, R5 ;  /* 0xfffffffed6187824 */ /* 0x000fe400078e0205 */
[----:B------:R-:W-:Y:S01]  /*2b00*/  FMUL.FTZ R63, R63, UR4 ;  /* 0x000000043f3f7c20 */ /* 0x000fe20008410000 */
[----:B------:R-:W-:Y:S01]  /*2b10*/  FMUL.FTZ R66, R66, UR4 ;  /* 0x0000000442427c20 */ /* 0x000fe20008410000 */
[----:B------:R-:W-:Y:S01]  /*2b20*/  FMUL.FTZ R67, R67, UR4 ;  /* 0x0000000443437c20 */ /* 0x000fe20008410000 */
[----:B------:R-:W-:Y:S01]  /*2b30*/  FMUL.FTZ R70, R70, UR4 ;  /* 0x0000000446467c20 */ /* 0x000fe20008410000 */
[----:B----4-:R-:W-:Y:S01]  /*2b40*/  IADD3 R5, R24, 0x1, -R207 ;  /* 0x0000000118057810 */ /* 0x010fe20007ffe8cf */
[----:B------:R-:W-:Y:S01]  /*2b50*/  MUFU.TANH R37, R37 ;  /* 0x0000002500257308 */ /* 0x000fe20000002400 */
[----:B------:R-:W-:Y:S01]  /*2b60*/  FMUL.FTZ R71, R71, UR4 ;  /* 0x0000000447477c20 */ /* 0x000fe20008410000 */
[----:B------:R-:W-:Y:S01]  /*2b70*/  ULDC UR5, c[0x0][0xa80] ;  /* 0x0002a00000057ab9 */ /* 0x000fe20000000800 */
[----:B------:R-:W-:-:S02]  /*2b80*/  UIADD3 UR10, UR6, 0x32440, URZ ;  /* 0x00032440060a7890 */ /* 0x000fc4000fffe03f */
[----:B------:R-:W-:Y:S02]  /*2b90*/  ULOP3.LUT UR7, UR7, 0x3000000, URZ, 0xfc, !UPT ;  /* 0x0300000007077892 */ /* 0x000fe4000f8efc3f */
[----:B------:R-:W-:Y:S01]  /*2ba0*/  UPRMT UR10, UR48, 0x654, UR10 ;  /* 0x00000654300a7896 */ /* 0x000fe2000800000a */
[----:B------:R-:W4:Y:S01]  /*2bb0*/  MUFU.TANH R45, R45 ;  /* 0x0000002d002d7308 */ /* 0x000f220000002400 */
[----:B0-----:R-:W-:Y:S01]  /*2bc0*/  VIADDMNMX R21, R21, R5, R24, PT ;  /* 0x0000000515157246 */ /* 0x001fe20003800118 */
[----:B------:R-:W-:Y:S01]  /*2bd0*/  UIMAD UR4, UR38, 0xc00, UR7 ;  /* 0x00000c00260478a4 */ /* 0x000fe2000f8e0207 */
[----:B------:R-:W-:Y:S02]  /*2be0*/  UMOV UR11, 0x40000040 ;  /* 0x40000040000b7882 */ /* 0x000fe40000000000 */
[C---:B------:R-:W-:Y:S02]  /*2bf0*/  ISETP.GT.AND P5, PT, R21.reuse, RZ, PT ;  /* 0x000000ff1500720c */ /* 0x040fe40003fa4270 */
[C---:B------:R-:W-:Y:S01]  /*2c00*/  ISETP.GT.AND P4, PT, R21.reuse, 0x1, PT ;  /* 0x000000011500780c */ /* 0x040fe20003f84270 */
[----:B------:R-:W0:Y:S01]  /*2c10*/  MUFU.TANH R52, R52 ;  /* 0x0000003400347308 */ /* 0x000e220000002400 */
[----:B-----5:R-:W-:Y:S01]  /*2c20*/  FSEL R4, R72, -INF , P5 ;  /* 0xff80000048047808 */ /* 0x020fe20002800000 */
[----:B------:R-:W-:Y:S01]  /*2c30*/  SYNCS.ARRIVE.TRANS64.RED.A1T0 RZ, [UR10], RZ ;  /* 0x000000ffffff79a7 */ /* 0x000fe2000810040a */
[C---:B------:R-:W-:Y:S01]  /*2c40*/  ISETP.GT.AND P2, PT, R21.reuse, 0x10, PT ;  /* 0x000000101500780c */ /* 0x040fe20003f44270 */
[----:B------:R-:W-:Y:S01]  /*2c50*/  UMOV UR10, UR4 ;  /* 0x00000004000a7c82 */ /* 0x000fe20008000000 */
[----:B------:R-:W-:-:S02]  /*2c60*/  ISETP.GT.AND P5, PT, R21, 0x11, PT ;  /* 0x000000111500780c */ /* 0x000fc40003fa4270 */
[----:B---3--:R-:W-:Y:S01]  /*2c70*/  VIADDMNMX R25, R25, R5, R24, PT ;  /* 0x0000000519197246 */ /* 0x008fe20003800118 */
[----:B------:R-:W3:Y:S01]  /*2c80*/  MUFU.TANH R53, R53 ;  /* 0x0000003500357308 */ /* 0x000ee20000002400 */
[----:B------:R-:W-:Y:S02]  /*2c90*/  ISETP.GT.AND P3, PT, R21, 0x8, PT ;  /* 0x000000081500780c */ /* 0x000fe40003f64270 */
[----:B------:R-:W-:Y:S02]  /*2ca0*/  FSEL R24, R73, -INF , P4 ;  /* 0xff80000049187808 */ /* 0x000fe40002000000 */
[----:B------:R-:W-:Y:S02]  /*2cb0*/  ISETP.GT.AND P4, PT, R21, 0x18, PT ;  /* 0x000000181500780c */ /* 0x000fe40003f84270 */
[----:B------:R-:W-:Y:S01]  /*2cc0*/  FSEL R171, R32, -INF , P2 ;  /* 0xff80000020ab7808 */ /* 0x000fe20001000000 */
[----:B------:R-:W-:Y:S01]  /*2cd0*/  MUFU.TANH R29, R29 ;  /* 0x0000001d001d7308 */ /* 0x000fe20000002400 */
[----:B------:R-:W-:-:S02]  /*2ce0*/  FSEL R172, R33, -INF , P5 ;  /* 0xff80000021ac7808 */ /* 0x000fc40002800000 */
[C---:B------:R-:W-:Y:S02]  /*2cf0*/  ISETP.GT.AND P2, PT, R21.reuse, 0x21, PT ;  /* 0x000000211500780c */ /* 0x040fe40003f44270 */
[C---:B------:R-:W-:Y:S02]  /*2d00*/  ISETP.GT.AND P5, PT, R21.reuse, 0x28, PT ;  /* 0x000000281500780c */ /* 0x040fe40003fa4270 */
[----:B------:R-:W-:Y:S01]  /*2d10*/  FSEL R173, R36, -INF , P4 ;  /* 0xff80000024ad7808 */ /* 0x000fe20002000000 */
[----:B------:R-:W-:Y:S01]  /*2d20*/  MUFU.TANH R48, R48 ;  /* 0x0000003000307308 */ /* 0x000fe20000002400 */
[----:B------:R-:W-:Y:S02]  /*2d30*/  ISETP.GT.AND P4, PT, R21, 0x29, PT ;  /* 0x000000291500780c */ /* 0x000fe40003f84270 */
[----:B--2---:R-:W-:Y:S02]  /*2d40*/  FSEL R181, R41, -INF , P2 ;  /* 0xff80000029b57808 */ /* 0x004fe40001000000 */
[----:B-1----:R-:W-:-:S02]  /*2d50*/  FSEL R183, R44, -INF , P5 ;  /* 0xff8000002cb77808 */ /* 0x002fc40002800000 */
[C---:B------:R-:W-:Y:S01]  /*2d60*/  ISETP.GT.AND P2, PT, R21.reuse, 0x38, PT ;  /* 0x000000381500780c */ /* 0x040fe20003f44270 */
[----:B------:R-:W1:Y:S01]  /*2d70*/  MUFU.TANH R56, R56 ;  /* 0x0000003800387308 */ /* 0x000e620000002400 */
[C---:B------:R-:W-:Y:S02]  /*2d80*/  ISETP.GT.AND P5, PT, R21.reuse, 0x39, PT ;  /* 0x000000391500780c */ /* 0x040fe40003fa4270 */
[----:B------:R-:W-:Y:S02]  /*2d90*/  ISETP.GT.AND P1, PT, R21, 0x9, PT ;  /* 0x000000091500780c */ /* 0x000fe40003f24270 */
[----:B------:R-:W-:Y:S02]  /*2da0*/  FMNMX.FTZ R5, R4, R24, !PT ;  /* 0x0000001804057209 */ /* 0x000fe40007810000 */
[----:B----4-:R-:W-:Y:S01]  /*2db0*/  FSEL R185, R45, -INF , P4 ;  /* 0xff8000002db97808 */ /* 0x010fe20002000000 */
[----:B------:R-:W2:Y:S01]  /*2dc0*/  MUFU.TANH R61, R61 ;  /* 0x0000003d003d7308 */ /* 0x000ea20000002400 */
[----:B------:R-:W-:-:S02]  /*2dd0*/  ISETP.GT.AND P4, PT, R21, 0x40, PT ;  /* 0x000000401500780c */ /* 0x000fc40003f84270 */
[----:B0-----:R-:W-:Y:S02]  /*2de0*/  FSEL R204, R52, -INF , P2 ;  /* 0xff80000034cc7808 */ /* 0x001fe40001000000 */
[----:B---3--:R-:W-:Y:S02]  /*2df0*/  FSEL R206, R53, -INF , P5 ;  /* 0xff80000035ce7808 */ /* 0x008fe40002800000 */
[C---:B------:R-:W-:Y:S01]  /*2e00*/  ISETP.GT.AND P2, PT, R21.reuse, 0x49, PT ;  /* 0x000000491500780c */ /* 0x040fe20003f44270 */
[----:B------:R-:W0:Y:S01]  /*2e10*/  MUFU.TANH R64, R64 ;  /* 0x0000004000407308 */ /* 0x000e220000002400 */
[C---:B------:R-:W-:Y:S02]  /*2e20*/  ISETP.GT.AND P5, PT, R21.reuse, 0x50, PT ;  /* 0x000000501500780c */ /* 0x040fe40003fa4270 */
[----:B-1----:R-:W-:Y:S02]  /*2e30*/  FSEL R195, R56, -INF , P4 ;  /* 0xff80000038c37808 */ /* 0x002fe40002000000 */
[----:B------:R-:W-:-:S03]  /*2e40*/  ISETP.GT.AND P4, PT, R21, 0x51, PT ;  /* 0x000000511500780c */ /* 0x000fc60003f84270 */
[----:B------:R-:W-:Y:S01]  /*2e50*/  MUFU.TANH R57, R57 ;  /* 0x0000003900397308 */ /* 0x000fe20000002400 */
[----:B--2---:R-:W-:Y:S02]  /*2e60*/  FSEL R192, R61, -INF , P2 ;  /* 0xff8000003dc07808 */ /* 0x004fe40001000000 */
[----:B------:R-:W-:-:S05]  /*2e70*/  ISETP.GT.AND P2, PT, R25, RZ, PT ;  /* 0x000000ff1900720c */ /* 0x000fca0003f44270 */
[----:B------:R1:W-:Y:S01]  /*2e80*/  MUFU.TANH R74, R26 ;  /* 0x0000001a004a7308 */ /* 0x0003e20000002400 */
[----:B0-----:R-:W-:Y:S02]  /*2e90*/  FSEL R161, R64, -INF , P5 ;  /* 0xff80000040a17808 */ /* 0x001fe40002800000 */
[----:B------:R-:W-:-:S05]  /*2ea0*/  ISETP.GT.AND P5, PT, R25, 0x1, PT ;  /* 0x000000011900780c */ /* 0x000fca0003fa4270 */
[----:B------:R-:W0:Y:S01]  /*2eb0*/  MUFU.TANH R65, R65 ;  /* 0x0000004100417308 */ /* 0x000e220000002400 */
[----:B-1----:R-:W-:Y:S02]  /*2ec0*/  FSEL R26, R28, -INF , P3 ;  /* 0xff8000001c1a7808 */ /* 0x002fe40001800000 */
[----:B------:R-:W-:Y:S02]  /*2ed0*/  ISETP.GT.AND P3, PT, R21, 0x19, PT ;  /* 0x000000191500780c */ /* 0x000fe40003f64270 */
[----:B------:R-:W-:Y:S02]  /*2ee0*/  FSEL R28, R29, -INF , P1 ;  /* 0xff8000001d1c7808 */ /* 0x000fe40000800000 */
[----:B------:R-:W-:Y:S01]  /*2ef0*/  FSEL R174, R37, -INF , P3 ;  /* 0xff80000025ae7808 */ /* 0x000fe20001800000 */
[----:B------:R1:W2:Y:S01]  /*2f00*/  MUFU.TANH R75, R27 ;  /* 0x0000001b004b7308 */ /* 0x0002a20000002400 */
[----:B------:R-:W-:Y:S02]  /*2f10*/  ISETP.GT.AND P3, PT, R21, 0x30, PT ;  /* 0x000000301500780c */ /* 0x000fe40003f64270 */
[----:B------:R-:W-:-:S02]  /*2f20*/  FMNMX.FTZ R5, R26, R5, !PT ;  /* 0x000000051a057209 */ /* 0x000fc40007810000 */
[----:B------:R-:W-:Y:S02]  /*2f30*/  FSEL R202, R48, -INF , P3 ;  /* 0xff80000030ca7808 */ /* 0x000fe40001800000 */
[----:B------:R-:W-:Y:S01]  /*2f40*/  ISETP.GT.AND P3, PT, R21, 0x41, PT ;  /* 0x000000411500780c */ /* 0x000fe20003f64270 */
[----:B------:R-:W3:Y:S01]  /*2f50*/  MUFU.TANH R68, R68 ;  /* 0x0000004400447308 */ /* 0x000ee20000002400 */
[----:B0-----:R-:W-:Y:S02]  /*2f60*/  FSEL R162, R65, -INF , P4 ;  /* 0xff80000041a27808 */ /* 0x001fe40002000000 */
[----:B------:R-:W-:Y:S02]  /*2f70*/  FSEL R187, R57, -INF , P3 ;  /* 0xff80000039bb7808 */ /* 0x000fe40001800000 */
[----:B------:R-:W-:Y:S02]  /*2f80*/  ISETP.GT.AND P3, PT, R21, 0x58, PT ;  /* 0x000000581500780c */ /* 0x000fe40003f64270 */
[----:B------:R-:W-:Y:S01]  /*2f90*/  ISETP.GT.AND P4, PT, R25, 0x8, PT ;  /* 0x000000081900780c */ /* 0x000fe20003f84270 */
[----:B------:R0:W4:Y:S01]  /*2fa0*/  MUFU.TANH R76, R30 ;  /* 0x0000001e004c7308 */ /* 0x0001220000002400 */
[----:B-1----:R-:W-:-:S02]  /*2fb0*/  FSEL R27, R74, -INF , P2 ;  /* 0xff8000004a1b7808 */ /* 0x002fc40001000000 */
[----:B--2---:R-:W-:Y:S02]  /*2fc0*/  FSEL R29, R75, -INF , P5 ;  /* 0xff8000004b1d7808 */ /* 0x004fe40002800000 */
[----:B------:R-:W-:Y:S02]  /*2fd0*/  ISETP.GT.AND P1, PT, R21, 0x20, PT ;  /* 0x000000201500780c */ /* 0x000fe40003f24270 */
[----:B------:R-:W-:Y:S01]  /*2fe0*/  ISETP.GT.AND P2, PT, R25, 0x10, PT ;  /* 0x000000101900780c */ /* 0x000fe20003f44270 */
[----:B------:R4:W1:Y:S01]  /*2ff0*/  MUFU.TANH R77, R31 ;  /* 0x0000001f004d7308 */ /* 0x0008620000002400 */
[----:B0-----:R-:W-:Y:S02]  /*3000*/  FMNMX.FTZ R30, R28, R5, !PT ;  /* 0x000000051c1e7209 */ /* 0x001fe40007810000 */
[----:B---3--:R-:W-:Y:S02]  /*3010*/  FSEL R163, R68, -INF , P3 ;  /* 0xff80000044a37808 */ /* 0x008fe40001800000 */
[----:B------:R-:W-:-:S02]  /*3020*/  FMNMX.FTZ R5, R171, R30, !PT ;  /* 0x0000001eab057209 */ /* 0x000fc40007810000 */
[----:B------:R-:W-:Y:S01]  /*3030*/  ISETP.GT.AND P3, PT, R25, 0x9, PT ;  /* 0x000000091900780c */ /* 0x000fe20003f64270 */
[----:B------:R-:W0:Y:S01]  /*3040*/  MUFU.TANH R40, R40 ;  /* 0x0000002800287308 */ /* 0x000e220000002400 */
[----:B------:R-:W-:Y:S02]  /*3050*/  FMNMX.FTZ R32, R172, R5, !PT ;  /* 0x00000005ac207209 */ /* 0x000fe40007810000 */
[----:B----4-:R-:W-:Y:S02]  /*3060*/  FSEL R31, R76, -INF , P4 ;  /* 0xff8000004c1f7808 */ /* 0x010fe40002000000 */
[----:B------:R-:W-:Y:S02]  /*3070*/  FMNMX.FTZ R30, R27, R29, !PT ;  /* 0x0000001d1b1e7209 */ /* 0x000fe40007810000 */
[----:B------:R-:W-:Y:S01]  /*3080*/  FMNMX.FTZ R5, R173, R32, !PT ;  /* 0x00000020ad057209 */ /* 0x000fe20007810000 */
[----:B------:R-:W2:Y:S01]  /*3090*/  MUFU.TANH R34, R34 ;  /* 0x0000002200227308 */ /* 0x000ea20000002400 */
[----:B-1----:R-:W-:-:S02]  /*30a0*/  FSEL R33, R77, -INF , P3 ;  /* 0xff8000004d217808 */ /* 0x002fc40001800000 */
[----:B------:R-:W-:Y:S02]  /*30b0*/  FMNMX.FTZ R30, R31, R30, !PT ;  /* 0x0000001e1f1e7209 */ /* 0x000fe40007810000 */
[----:B------:R-:W-:Y:S02]  /*30c0*/  FMNMX.FTZ R32, R174, R5, !PT ;  /* 0x00000005ae207209 */ /* 0x000fe40007810000 */
[----:B------:R-:W-:Y:S01]  /*30d0*/  ISETP.GT.AND P4, PT, R25, 0x11, PT ;  /* 0x000000111900780c */ /* 0x000fe20003f84270 */
[----:B------:R-:W1:Y:S01]  /*30e0*/  MUFU.TANH R35, R35 ;  /* 0x0000002300237308 */ /* 0x000e620000002400 */
[----:B0-----:R-:W-:Y:S02]  /*30f0*/  FSEL R179, R40, -INF , P1 ;  /* 0xff80000028b37808 */ /* 0x001fe40000800000 */
[----:B------:R-:W-:Y:S02]  /*3100*/  FMNMX.FTZ R30, R33, R30, !PT ;  /* 0x0000001e211e7209 */ /* 0x000fe40007810000 */
[----:B------:R-:W-:-:S02]  /*3110*/  FMNMX.FTZ R32, R179, R32, !PT ;  /* 0x00000020b3207209 */ /* 0x000fc40007810000 */
[----:B------:R-:W-:Y:S01]  /*3120*/  ISETP.GT.AND P1, PT, R21, 0x31, PT ;  /* 0x000000311500780c */ /* 0x000fe20003f24270 */
[----:B------:R-:W0:Y:S01]  /*3130*/  MUFU.TANH R38, R38 ;  /* 0x0000002600267308 */ /* 0x000e220000002400 */
[----:B--2---:R-:W-:Y:S02]  /*3140*/  FSEL R175, R34, -INF , P2 ;  /* 0xff80000022af7808 */ /* 0x004fe40001000000 */
[----:B------:R-:W-:Y:S02]  /*3150*/  ISETP.GT.AND P3, PT, R25, 0x18, PT ;  /* 0x000000181900780c */ /* 0x000fe40003f64270 */
[----:B------:R-:W-:Y:S02]  /*3160*/  FMNMX.FTZ R5, R175, R30, !PT ;  /* 0x0000001eaf057209 */ /* 0x000fe40007810000 */
[----:B------:R-:W-:Y:S01]  /*3170*/  FMNMX.FTZ R32, R181, R32, !PT ;  /* 0x00000020b5207209 */ /* 0x000fe20007810000 */
[----:B------:R-:W2:Y:S01]  /*3180*/  MUFU.TANH R49, R49 ;  /* 0x0000003100317308 */ /* 0x000ea20000002400 */
[----:B-1----:R-:W-:-:S02]  /*3190*/  FSEL R176, R35, -INF , P4 ;  /* 0xff80000023b07808 */ /* 0x002fc40002000000 */
[----:B------:R-:W-:Y:S02]  /*31a0*/  ISETP.GT.AND P2, PT, R25, 0x19, PT ;  /* 0x000000191900780c */ /* 0x000fe40003f44270 */
[----:B------:R-:W-:Y:S02]  /*31b0*/  FMNMX.FTZ R30, R176, R5, !PT ;  /* 0x00000005b01e7209 */ /* 0x000fe40007810000 */
[----:B------:R-:W-:Y:S01]  /*31c0*/  FMNMX.FTZ R32, R183, R32, !PT ;  /* 0x00000020b7207209 */ /* 0x000fe20007810000 */
[----:B------:R-:W1:Y:S01]  /*31d0*/  MUFU.TANH R39, R39 ;  /* 0x0000002700277308 */ /* 0x000e620000002400 */
[----:B0-----:R-:W-:Y:S02]  /*31e0*/  FSEL R177, R38, -INF , P3 ;  /* 0xff80000026b17808 */ /* 0x001fe40001800000 */
[----:B------:R-:W-:Y:S02]  /*31f0*/  ISETP.GT.AND P4, PT, R25, 0x20, PT ;  /* 0x000000201900780c */ /* 0x000fe40003f84270 */
[----:B------:R-:W-:-:S02]  /*3200*/  FMNMX.FTZ R5, R177, R30, !PT ;  /* 0x0000001eb1057209 */ /* 0x000fc40007810000 */
[----:B------:R-:W-:Y:S01]  /*3210*/  ISETP.GT.AND P3, PT, R25, 0x21, PT ;  /* 0x000000211900780c */ /* 0x000fe20003f64270 */
[----:B------:R-:W0:Y:S01]  /*3220*/  MUFU.TANH R60, R60 ;  /* 0x0000003c003c7308 */ /* 0x000e220000002400 */
[----:B--2---:R-:W-:Y:S02]  /*3230*/  FSEL R203, R49, -INF , P1 ;  /* 0xff80000031cb7808 */ /* 0x004fe40000800000 */
[----:B------:R-:W-:-:S05]  /*3240*/  ISETP.GT.AND P1, PT, R21, 0x48, PT ;  /* 0x000000481500780c */ /* 0x000fca0003f24270 */
[----:B------:R-:W2:Y:S01]  /*3250*/  MUFU.TANH R42, R42 ;  /* 0x0000002a002a7308 */ /* 0x000ea20000002400 */
[----:B-1----:R-:W-:Y:S02]  /*3260*/  FSEL R178, R39, -INF , P2 ;  /* 0xff80000027b27808 */ /* 0x002fe40001000000 */
[----:B------:R-:W-:Y:S02]  /*3270*/  ISETP.GT.AND P2, PT, R25, 0x28, PT ;  /* 0x000000281900780c */ /* 0x000fe40003f44270 */
[----:B------:R-:W-:-:S03]  /*3280*/  FMNMX.FTZ R5, R178, R5, !PT ;  /* 0x00000005b2057209 */ /* 0x000fc60007810000 */
[----:B------:R-:W1:Y:S01]  /*3290*/  MUFU.TANH R43, R43 ;  /* 0x0000002b002b7308 */ /* 0x000e620000002400 */
[----:B0-----:R-:W-:Y:S02]  /*32a0*/  FSEL R190, R60, -INF , P1 ;  /* 0xff8000003cbe7808 */ /* 0x001fe40000800000 */
[----:B------:R-:W-:Y:S02]  /*32b0*/  ISETP.GT.AND P1, PT, R21, 0x59, PT ;  /* 0x000000591500780c */ /* 0x000fe40003f24270 */
[----:B------:R-:W-:-:S03]  /*32c0*/  FMNMX.FTZ R21, R185, R32, !PT ;  /* 0x00000020b9157209 */ /* 0x000fc60007810000 */
[----:B------:R-:W0:Y:S01]  /*32d0*/  MUFU.TANH R46, R46 ;  /* 0x0000002e002e7308 */ /* 0x000e220000002400 */
[----:B--2---:R-:W-:Y:S02]  /*32e0*/  FSEL R180, R42, -INF , P4 ;  /* 0xff8000002ab47808 */ /* 0x004fe40002000000 */
[----:B------:R-:W-:Y:S02]  /*32f0*/  FMNMX.FTZ R30, R202, R21, !PT ;  /* 0x00000015ca1e7209 */ /* 0x000fe40007810000 */
[----:B------:R-:W-:Y:S02]  /*3300*/  FMNMX.FTZ R5, R180, R5, !PT ;  /* 0x00000005b4057209 */ /* 0x000fe40007810000 */
[----:B------:R-:W-:Y:S01]  /*3310*/  FMNMX.FTZ R21, R203, R30, !PT ;  /* 0x0000001ecb157209 */ /* 0x000fe20007810000 */
[----:B------:R-:W2:Y:S01]  /*3320*/  MUFU.TANH R47, R47 ;  /* 0x0000002f002f7308 */ /* 0x000ea20000002400 */
[----:B-1----:R-:W-:Y:S02]  /*3330*/  FSEL R182, R43, -INF , P3 ;  /* 0xff8000002bb67808 */ /* 0x002fe40001800000 */
[----:B------:R-:W-:-:S02]  /*3340*/  ISETP.GT.AND P4, PT, R25, 0x29, PT ;  /* 0x000000291900780c */ /* 0x000fc40003f84270 */
[----:B------:R-:W-:Y:S02]  /*3350*/  FMNMX.FTZ R5, R182, R5, !PT ;  /* 0x00000005b6057209 */ /* 0x000fe40007810000 */
[----:B------:R-:W-:Y:S01]  /*3360*/  FMNMX.FTZ R21, R204, R21, !PT ;  /* 0x00000015cc157209 */ /* 0x000fe20007810000 */
[----:B------:R-:W1:Y:S01]  /*3370*/  MUFU.TANH R50, R50 ;  /* 0x0000003200327308 */ /* 0x000e620000002400 */
[----:B0-----:R-:W-:Y:S02]  /*3380*/  FSEL R184, R46, -INF , P2 ;  /* 0xff8000002eb87808 */ /* 0x001fe40001000000 */
[----:B------:R-:W-:Y:S02]  /*3390*/  ISETP.GT.AND P3, PT, R25, 0x30, PT ;  /* 0x000000301900780c */ /* 0x000fe40003f64270 */
[----:B------:R-:W-:Y:S02]  /*33a0*/  FMNMX.FTZ R5, R184, R5, !PT ;  /* 0x00000005b8057209 */ /* 0x000fe40007810000 */
[----:B------:R-:W-:Y:S01]  /*33b0*/  FMNMX.FTZ R30, R206, R21, !PT ;  /* 0x00000015ce1e7209 */ /* 0x000fe20007810000 */
[----:B------:R-:W0:Y:S01]  /*33c0*/  MUFU.TANH R51, R51 ;  /* 0x0000003300337308 */ /* 0x000e220000002400 */
[----:B--2---:R-:W-:-:S02]  /*33d0*/  FSEL R186, R47, -INF , P4 ;  /* 0xff8000002fba7808 */ /* 0x004fc40002000000 */
[----:B------:R-:W-:Y:S02]  /*33e0*/  ISETP.GT.AND P2, PT, R25, 0x31, PT ;  /* 0x000000311900780c */ /* 0x000fe40003f44270 */
[----:B------:R-:W-:Y:S02]  /*33f0*/  FMNMX.FTZ R5, R186, R5, !PT ;  /* 0x00000005ba057209 */ /* 0x000fe40007810000 */
[----:B------:R-:W-:Y:S01]  /*3400*/  FMNMX.FTZ R32, R195, R30, !PT ;  /* 0x0000001ec3207209 */ /* 0x000fe20007810000 */
[----:B------:R-:W2:Y:S01]  /*3410*/  MUFU.TANH R54, R54 ;  /* 0x0000003600367308 */ /* 0x000ea20000002400 */
[----:B-1----:R-:W-:Y:S02]  /*3420*/  FSEL R196, R50, -INF , P3 ;  /* 0xff80000032c47808 */ /* 0x002fe40001800000 */
[----:B------:R-:W-:Y:S02]  /*3430*/  ISETP.GT.AND P4, PT, R25, 0x38, PT ;  /* 0x000000381900780c */ /* 0x000fe40003f84270 */
[----:B------:R-:W-:-:S02]  /*3440*/  FMNMX.FTZ R30, R196, R5, !PT ;  /* 0x00000005c41e7209 */ /* 0x000fc40007810000 */
[----:B------:R-:W-:Y:S01]  /*3450*/  ISETP.GT.AND P3, PT, R25, 0x39, PT ;  /* 0x000000391900780c */ /* 0x000fe20003f64270 */
[----:B------:R-:W1:Y:S01]  /*3460*/  MUFU.TANH R55, R55 ;  /* 0x0000003700377308 */ /* 0x000e620000002400 */
[----:B0-----:R-:W-:Y:S02]  /*3470*/  FSEL R197, R51, -INF , P2 ;  /* 0xff80000033c57808 */ /* 0x001fe40001000000 */
[----:B------:R-:W-:Y:S02]  /*3480*/  FMNMX.FTZ R21, R187, R32, !PT ;  /* 0x00000020bb157209 */ /* 0x000fe40007810000 */
[----:B------:R-:W-:Y:S02]  /*3490*/  FMNMX.FTZ R5, R197, R30, !PT ;  /* 0x0000001ec5057209 */ /* 0x000fe40007810000 */
[----:B------:R-:W-:Y:S01]  /*34a0*/  ISETP.GT.AND P2, PT, R25, 0x40, PT ;  /* 0x000000401900780c */ /* 0x000fe20003f44270 */
[----:B------:R-:W0:Y:S01]  /*34b0*/  MUFU.TANH R58, R58 ;  /* 0x0000003a003a7308 */ /* 0x000e220000002400 */
[----:B--2---:R-:W-:-:S02]  /*34c0*/  FSEL R198, R54, -INF , P4 ;  /* 0xff80000036c67808 */ /* 0x004fc40002000000 */
[----:B------:R-:W-:Y:S02]  /*34d0*/  FMNMX.FTZ R21, R190, R21, !PT ;  /* 0x00000015be157209 */ /* 0x000fe40007810000 */
[----:B------:R-:W-:Y:S02]  /*34e0*/  FMNMX.FTZ R30, R198, R5, !PT ;  /* 0x00000005c61e7209 */ /* 0x000fe40007810000 */
[----:B------:R-:W-:Y:S01]  /*34f0*/  ISETP.GT.AND P4, PT, R25, 0x41, PT ;  /* 0x000000411900780c */ /* 0x000fe20003f84270 */
[----:B------:R-:W2:Y:S01]  /*3500*/  MUFU.TANH R59, R59 ;  /* 0x0000003b003b7308 */ /* 0x000ea20000002400 */
[----:B-1----:R-:W-:Y:S02]  /*3510*/  FSEL R199, R55, -INF , P3 ;  /* 0xff80000037c77808 */ /* 0x002fe40001800000 */
[----:B------:R-:W-:Y:S02]  /*3520*/  FMNMX.FTZ R32, R192, R21, !PT ;  /* 0x00000015c0207209 */ /* 0x000fe40007810000 */
        /* <DEDUP_REMOVED lines=11> */
[----:B------:R-:W-:Y:S01]  /*35e0*/  FMNMX.FTZ R5, R163, R32, !PT ;  /* 0x00000020a3057209 */ /* 0x000fe20007810000 */
[----:B------:R-:W2:Y:S01]  /*35f0*/  MUFU.TANH R63, R63 ;  /* 0x0000003f003f7308 */ /* 0x000ea20000002400 */
[----:B-1----:R-:W-:-:S04]  /*3600*/  FSEL R191, R62, -INF , P3 ;  /* 0xff8000003ebf7808 */ /* 0x002fc80001800000 */
[----:B------:R-:W-:-:S03]  /*3610*/  FMNMX.FTZ R30, R191, R30, !PT ;  /* 0x0000001ebf1e7209 */ /* 0x000fc60007810000 */
[----:B------:R-:W1:Y:S01]  /*3620*/  MUFU.TANH R66, R66 ;  /* 0x0000004200427308 */ /* 0x000e620000002400 */
[----:B0-----:R-:W-:Y:S01]  /*3630*/  FSEL R164, R69, -INF , P1 ;  /* 0xff80000045a47808 */ /* 0x001fe20000800000 */
[----:B------:R0:W-:Y:S01]  /*3640*/  BAR.SYNC.DEFER_BLOCKING R209, 0x100 ;  /* 0x000400d10000751d */ /* 0x0001e20000010000 */
[----:B------:R-:W-:Y:S02]  /*3650*/  ISETP.GT.AND P1, PT, R25, 0x50, PT ;  /* 0x000000501900780c */ /* 0x000fe40003f24270 */
[----:B------:R-:W-:-:S03]  /*3660*/  FMNMX.FTZ R21, R164, R5, !PT ;  /* 0x00000005a4157209 */ /* 0x000fc60007810000 */
[----:B------:R-:W3:Y:S01]  /*3670*/  MUFU.TANH R67, R67 ;  /* 0x0000004300437308 */ /* 0x000ee20000002400 */
[----:B--2---:R-:W-:Y:S01]  /*3680*/  FSEL R193, R63, -INF , P2 ;  /* 0xff8000003fc17808 */ /* 0x004fe20001000000 */
[----:B------:R-:W2:Y:S01]  /*3690*/  SHFL.BFLY PT, R32, R21, 0x2, 0x1f ;  /* 0x0c401f0015207f89 */ /* 0x000ea200000e0000 */
[----:B------:R-:W-:Y:S02]  /*36a0*/  ISETP.GT.AND P2, PT, R25, 0x51, PT ;  /* 0x000000511900780c */ /* 0x000fe40003f44270 */
[----:B------:R-:W-:-:S03]  /*36b0*/  FMNMX.FTZ R30, R193, R30, !PT ;  /* 0x0000001ec11e7209 */ /* 0x000fc60007810000 */
[----:B------:R-:W4:Y:S01]  /*36c0*/  MUFU.TANH R70, R70 ;  /* 0x0000004600467308 */ /* 0x000f220000002400 */
[----:B-1----:R-:W-:Y:S02]  /*36d0*/  FSEL R165, R66, -INF , P1 ;  /* 0xff80000042a57808 */ /* 0x002fe40000800000 */
[----:B------:R-:W-:Y:S02]  /*36e0*/  ISETP.GT.AND P1, PT, R25, 0x58, PT ;  /* 0x000000581900780c */ /* 0x000fe40003f24270 */
[----:B------:R-:W-:-:S03]  /*36f0*/  FMNMX.FTZ R5, R165, R30, !PT ;  /* 0x0000001ea5057209 */ /* 0x000fc60007810000 */
[----:B------:R-:W1:Y:S01]  /*3700*/  MUFU.TANH R71, R71 ;  /* 0x0000004700477308 */ /* 0x000e620000002400 */
[----:B---3--:R-:W-:Y:S02]  /*3710*/  FSEL R166, R67, -INF , P2 ;  /* 0xff80000043a67808 */ /* 0x008fe40001000000 */
[----:B------:R-:W-:Y:S02]  /*3720*/  ISETP.GT.AND P2, PT, R25, 0x59, PT ;  /* 0x000000591900780c */ /* 0x000fe40003f44270 */
[----:B------:R-:W-:Y:S02]  /*3730*/  FMNMX.FTZ R30, R166, R5, !PT ;  /* 0x00000005a61e7209 */ /* 0x000fe40007810000 */
[----:B----4-:R-:W-:Y:S02]  /*3740*/  FSEL R167, R70, -INF , P1 ;  /* 0xff80000046a77808 */ /* 0x010fe40000800000 */
[----:B--2---:R-:W-:Y:S02]  /*3750*/  FMNMX.FTZ R32, R21, R32, !PT ;  /* 0x0000002015207209 */ /* 0x004fe40007810000 */
[----:B------:R-:W-:-:S03]  /*3760*/  FMNMX.FTZ R5, R167, R30, !PT ;  /* 0x0000001ea7057209 */ /* 0x000fc60007810000 */
[----:B------:R-:W2:Y:S01]  /*3770*/  SHFL.BFLY PT, R205, R32, 0x1, 0x1f ;  /* 0x0c201f0020cd7f89 */ /* 0x000ea200000e0000 */
[----:B-1----:R-:W-:-:S04]  /*3780*/  FSEL R168, R71, -INF , P2 ;  /* 0xff80000047a87808 */ /* 0x002fc80001000000 */
[----:B------:R-:W-:-:S05]  /*3790*/  FMNMX.FTZ R5, R168, R5, !PT ;  /* 0x00000005a8057209 */ /* 0x000fca0007810000 */
[----:B------:R-:W1:Y:S01]  /*37a0*/  SHFL.BFLY PT, R30, R5, 0x2, 0x1f ;  /* 0x0c401f00051e7f89 */ /* 0x000e6200000e0000 */
[----:B--2---:R-:W-:-:S04]  /*37b0*/  FMNMX.FTZ R205, R32, R205, !PT ;  /* 0x000000cd20cd7209 */ /* 0x004fc80007810000 */
[C---:B------:R-:W-:Y:S01]  /*37c0*/  FSETP.NEU.FTZ.AND P1, PT, R205.reuse, -INF , PT ;  /* 0xff800000cd00780b */ /* 0x040fe20003f3d000 */
[----:B------:R-:W-:Y:S01]  /*37d0*/  FMUL.FTZ R169, R205, UR5 ;  /* 0x00000005cda97c20 */ /* 0x000fe20008410000 */
[----:B-1----:R-:W-:-:S04]  /*37e0*/  FMNMX.FTZ R30, R5, R30, !PT ;  /* 0x0000001e051e7209 */ /* 0x002fc80007810000 */
        /* <DEDUP_REMOVED lines=21> */
[--C-:B------:R-:W-:Y:S01]  /*3940*/  FFMA.FTZ R187, R187, UR5, -R169.reuse ;  /* 0x00000005bbbb7c23 */ /* 0x100fe200080108a9 */
[--C-:B------:R-:W-:Y:S01]  /*3950*/  FFMA.FTZ R190, R190, UR5, -R169.reuse ;  /* 0x00000005bebe7c23 */ /* 0x100fe200080108a9 */
[--C-:B------:R-:W-:Y:S01]  /*3960*/  FFMA.FTZ R192, R192, UR5, -R169.reuse ;  /* 0x00000005c0c07c23 */ /* 0x100fe200080108a9 */
[----:B-1----:R-:W-:Y:S01]  /*3970*/  FMNMX.FTZ R189, R30, R189, !PT ;  /* 0x000000bd1ebd7209 */ /* 0x002fe20007810000 */
[----:B------:R-:W-:Y:S01]  /*3980*/  MUFU.EX2 R21, R21 ;  /* 0x0000001500157308 */ /* 0x000fe20000000800 */
[--C-:B------:R-:W-:Y:S01]  /*3990*/  FFMA.FTZ R161, R161, UR5, -R169.reuse ;  /* 0x00000005a1a17c23 */ /* 0x100fe200080108a9 */
[--C-:B------:R-:W-:Y:S01]  /*39a0*/  FFMA.FTZ R162, R162, UR5, -R169.reuse ;  /* 0x00000005a2a27c23 */ /* 0x100fe200080108a9 */
[C---:B------:R-:W-:Y:S01]  /*39b0*/  FSETP.NEU.FTZ.AND P1, PT, R189.reuse, -INF , PT ;  /* 0xff800000bd00780b */ /* 0x040fe20003f3d000 */
[----:B------:R-:W-:Y:S01]  /*39c0*/  FMUL.FTZ R170, R189, UR5 ;  /* 0x00000005bdaa7c20 */ /* 0x000fe20008410000 */
[--C-:B------:R-:W-:Y:S01]  /*39d0*/  FFMA.FTZ R163, R163, UR5, -R169.reuse ;  /* 0x00000005a3a37c23 */ /* 0x100fe200080108a9 */
[----:B------:R-:W-:-:S02]  /*39e0*/  FFMA.FTZ R164, R164, UR5, -R169 ;  /* 0x00000005a4a47c23 */ /* 0x000fc400080108a9 */
[----:B------:R-:W1:Y:S01]  /*39f0*/  MUFU.EX2 R156, R156 ;  /* 0x0000009c009c7308 */ /* 0x000e620000000800 */
[----:B------:R-:W-:Y:S02]  /*3a00*/  FSEL R170, R170, RZ, P1 ;  /* 0x000000ffaaaa7208 */ /* 0x000fe40000800000 */
[----:B--2---:R-:W-:Y:S01]  /*3a10*/  F2FP.BF16.F32.PACK_AB R152, R5, R4 ;  /* 0x000000040598723e */ /* 0x004fe200000010ff */
        /* <DEDUP_REMOVED lines=29> */
[----:B------:R-:W-:-:S02]  /*3bf0*/  FADD.FTZ R21, R21, R4 ;  /* 0x0000000415157221 */ /* 0x000fc40000010000 */
[----:B------:R-:W2:Y:S01]  /*3c00*/  MUFU.EX2 R160, R160 ;  /* 0x000000a000a07308 */ /* 0x000ea20000000800 */
[----:B-1----:R-:W-:Y:S01]  /*3c10*/  F2FP.BF16.F32.PACK_AB R153, R158, R157 ;  /* 0x0000009d9e99723e */ /* 0x002fe200000010ff */
[----:B------:R-:W-:Y:S01]  /*3c20*/  FADD.FTZ R158, R157, R158 ;  /* 0x0000009e9d9e7221 */ /* 0x000fe20000010000 */
[----:B------:R-:W-:-:S05]  /*3c30*/  FADD.FTZ R156, R156, R21 ;  /* 0x000000159c9c7221 */ /* 0x000fca0000010000 */
[----:B------:R-:W-:Y:S08]  /*3c40*/  MUFU.EX2 R171, R171 ;  /* 0x000000ab00ab7308 */ /* 0x000ff00000000800 */
[----:B------:R-:W1:Y:S01]  /*3c50*/  MUFU.EX2 R172, R172 ;  /* 0x000000ac00ac7308 */ /* 0x000e620000000800 */
[----:B--2---:R-:W-:Y:S01]  /*3c60*/  F2FP.BF16.F32.PACK_AB R155, R160, R159 ;  /* 0x0000009fa09b723e */ /* 0x004fe200000010ff */
        /* <DEDUP_REMOVED lines=9> */
[----:B------:R-:W2:Y:S08]  /*3d00*/  MUFU.EX2 R176, R176 ;  /* 0x000000b000b07308 */ /* 0x000eb00000000800 */
[----:B------:R-:W-:Y:S08]  /*3d10*/  MUFU.EX2 R177, R177 ;  /* 0x000000b100b17308 */ /* 0x000ff00000000800 */
[----:B------:R-:W3:Y:S08]  /*3d20*/  MUFU.EX2 R178, R178 ;  /* 0x000000b200b27308 */ /* 0x000ef00000000800 */
[----:B------:R-:W4:Y:S08]  /*3d30*/  MUFU.EX2 R179, R179 ;  /* 0x000000b300b37308 */ /* 0x000f300000000800 */
[----:B------:R-:W-:Y:S08]  /*3d40*/  MUFU.EX2 R181, R181 ;  /* 0x000000b500b57308 */ /* 0x000ff00000000800 */
[----:B------:R-:W-:Y:S08]  /*3d50*/  MUFU.EX2 R183, R183 ;  /* 0x000000b700b77308 */ /* 0x000ff00000000800 */
[----:B------:R-:W-:Y:S08]  /*3d60*/  MUFU.EX2 R185, R185 ;  /* 0x000000b900b97308 */ /* 0x000ff00000000800 */
[----:B------:R-:W5:Y:S08]  /*3d70*/  MUFU.EX2 R180, R180 ;  /* 0x000000b400b47308 */ /* 0x000f700000000800 */
[----:B------:R-:W0:Y:S08]  /*3d80*/  MUFU.EX2 R182, R182 ;  /* 0x000000b600b67308 */ /* 0x000e300000000800 */
[----:B------:R-:W0:Y:S08]  /*3d90*/  MUFU.EX2 R184, R184 ;  /* 0x000000b800b87308 */ /* 0x000e300000000800 */
        /* <DEDUP_REMOVED lines=9> */
[----:B------:R-:W0:Y:S08]  /*3e30*/  MUFU.EX2 R195, R195 ;  /* 0x000000c300c37308 */ /* 0x000e300000000800 */
[----:B------:R-:W-:Y:S08]  /*3e40*/  MUFU.EX2 R187, R187 ;  /* 0x000000bb00bb7308 */ /* 0x000ff00000000800 */
[----:B------:R-:W-:Y:S08]  /*3e50*/  MUFU.EX2 R190, R190 ;  /* 0x000000be00be7308 */ /* 0x000ff00000000800 */
[----:B------:R-:W-:Y:S08]  /*3e60*/  MUFU.EX2 R192, R192 ;  /* 0x000000c000c07308 */ /* 0x000ff00000000800 */
[----:B------:R-:W0:Y:S08]  /*3e70*/  MUFU.EX2 R194, R194 ;  /* 0x000000c200c27308 */ /* 0x000e300000000800 */
[----:B------:R-:W0:Y:S08]  /*3e80*/  MUFU.EX2 R188, R188 ;  /* 0x000000bc00bc7308 */ /* 0x000e300000000800 */
[----:B------:R-:W-:Y:S08]  /*3e90*/  MUFU.EX2 R191, R191 ;  /* 0x000000bf00bf7308 */ /* 0x000ff00000000800 */
[----:B------:R-:W0:Y:S08]  /*3ea0*/  MUFU.EX2 R193, R193 ;  /* 0x000000c100c17308 */ /* 0x000e300000000800 */
[----:B------:R-:W-:Y:S08]  /*3eb0*/  MUFU.EX2 R161, R161 ;  /* 0x000000a100a17308 */ /* 0x000ff00000000800 */
[----:B------:R-:W0:Y:S08]  /*3ec0*/  MUFU.EX2 R162, R162 ;  /* 0x000000a200a27308 */ /* 0x000e300000000800 */
[----:B------:R-:W-:Y:S08]  /*3ed0*/  MUFU.EX2 R163, R163 ;  /* 0x000000a300a37308 */ /* 0x000ff00000000800 */
[----:B------:R-:W-:Y:S08]  /*3ee0*/  MUFU.EX2 R164, R164 ;  /* 0x000000a400a47308 */ /* 0x000ff00000000800 */
[----:B------:R-:W-:Y:S01]  /*3ef0*/  MUFU.EX2 R165, R165 ;  /* 0x000000a500a57308 */ /* 0x000fe20000000800 */
[----:B------:R-:W-:-:S02]  /*3f00*/  WARPGROUP.DEPBAR.LE gsb0, 0x0 ;  /* 0x00008000000079c5 */ /* 0x000fc40000010000 */
[----:B-1----:R-:W-:Y:S01]  /*3f10*/  F2FP.BF16.F32.PACK_AB R152, R172, R171 ;  /* 0x000000abac98723e */ /* 0x002fe200000010ff */
[----:B------:R-:W-:Y:S01]  /*3f20*/  FADD.FTZ R171, R171, R156 ;  /* 0x0000009cabab7221 */ /* 0x000fe20000010000 */
[----:B--2---:R-:W-:Y:S01]  /*3f30*/  F2FP.BF16.F32.PACK_AB R153, R176, R175 ;  /* 0x000000afb099723e */ /* 0x004fe200000010ff */
[----:B------:R-:W-:Y:S01]  /*3f40*/  FADD.FTZ R175, R175, R160 ;  /* 0x000000a0afaf7221 */ /* 0x000fe20000010000 */
[----:B------:R-:W-:Y:S01]  /*3f50*/  F2FP.BF16.F32.PACK_AB R154, R174, R173 ;  /* 0x000000adae9a723e */ /* 0x000fe200000010ff */
[----:B------:R-:W1:Y:S01]  /*3f60*/  MUFU.EX2 R166, R166 ;  /* 0x000000a600a67308 */ /* 0x000e620000000800 */
        /* <DEDUP_REMOVED lines=12> */
[----:B----4-:R-:W-:Y:S01]  /*4030*/  FADD.FTZ R174, R179, R174 ;  /* 0x000000aeb3ae7221 */ /* 0x010fe20000010000 */
[----:B------:R-:W2:Y:S01]  /*4040*/  MUFU.EX2 R168, R168 ;  /* 0x000000a800a87308 */ /* 0x000ea20000000800 */
[----:B-----5:R-:W-:-:S02]  /*4050*/  FADD.FTZ R177, R180, R177 ;  /* 0x000000b1b4b17221 */ /* 0x020fc40000010000 */
[----:B------:R-:W-:Y:S02]  /*4060*/  FADD.FTZ R174, R181, R174 ;  /* 0x000000aeb5ae7221 */ /* 0x000fe40000010000 */
[----:B0-----:R-:W-:Y:S02]  /*4070*/  FADD.FTZ R177, R182, R177 ;  /* 0x000000b1b6b17221 */ /* 0x001fe40000010000 */
[----:B------:R-:W-:Y:S02]  /*4080*/  FADD.FTZ R174, R183, R174 ;  /* 0x000000aeb7ae7221 */ /* 0x000fe40000010000 */
[----:B------:R-:W-:-:S04]  /*4090*/  FADD.FTZ R177, R184, R177 ;  /* 0x000000b1b8b17221 */ /* 0x000fc80000010000 */
[----:B------:R-:W-:Y:S01]  /*40a0*/  FADD.FTZ R177, R186, R177 ;  /* 0x000000b1bab17221 */ /* 0x000fe20000010000 */
[----:B------:R-:W-:Y:S02]  /*40b0*/  WARPGROUP.DEPBAR.LE gsb0, 0x0 ;  /* 0x00008000000079c5 */ /* 0x000fe40000010000 */
[----:B------:R-:W-:Y:S02]  /*40c0*/  F2FP.BF16.F32.PACK_AB R152, R181, R179 ;  /* 0x000000b3b598723e */ /* 0x000fe400000010ff */
[----:B------:R-:W-:Y:S02]  /*40d0*/  F2FP.BF16.F32.PACK_AB R153, R182, R180 ;  /* 0x000000b4b699723e */ /* 0x000fe400000010ff */
[C---:B------:R-:W-:Y:S01]  /*40e0*/  F2FP.BF16.F32.PACK_AB R154, R185.reuse, R183 ;  /* 0x000000b7b99a723e */ /* 0x040fe200000010ff */
[----:B------:R-:W-:Y:S01]  /*40f0*/  FADD.FTZ R185, R185, R174 ;  /* 0x000000aeb9b97221 */ /* 0x000fe20000010000 */
        /* <DEDUP_REMOVED lines=21> */
[----:B------:R-:W-:Y:S01]  /*4250*/  FADD.FTZ R206, R195, R206 ;  /* 0x000000cec3ce7221 */ /* 0x000fe20000010000 */
[----:B------:R-:W-:Y:S01]  /*4260*/  UMOV UR11, 0x40000040 ;  /* 0x40000040000b7882 */ /* 0x000fe20000000000 */
[----:B------:R-:W-:Y:S01]  /*4270*/  FADD.FTZ R199, R194, R199 ;  /* 0x000000c7c2c77221 */ /* 0x000fe20000010000 */
[----:B------:R-:W-:Y:S02]  /*4280*/  WARPGROUP.DEPBAR.LE gsb0, 0x0 ;  /* 0x00008000000079c5 */ /* 0x000fe40000010000 */
[C---:B------:R-:W-:Y:S01]  /*4290*/  F2FP.BF16.F32.PACK_AB R152, R187.reuse, R195 ;  /* 0x000000c3bb98723e */ /* 0x040fe200000010ff */
        /* <DEDUP_REMOVED lines=9> */
[----:B------:R-:W-:-:S10]  /*4330*/  FADD.FTZ R188, R193, R188 ;  /* 0x000000bcc1bc7221 */ /* 0x000fd40000010000 */
        /* <DEDUP_REMOVED lines=21> */
.L_x_4666:
[----:B------:R-:W0:Y:S01]  /*4490*/  @P6 LDC R152, c[0x0][0x44c] ;  /* 0x00011300ff986b82 */ /* 0x000e220000000800 */
[----:B------:R-:W-:Y:S01]  /*44a0*/  R2UR UR4, R212 ;  /* 0x00000000d40472ca */ /* 0x000fe200000e0000 */
[----:B------:R-:W-:Y:S01]  /*44b0*/  IMAD.U32 R21, RZ, RZ, UR60 ;  /* 0x0000003cff157e24 */ /* 0x000fe2000f8e00ff */
[----:B------:R-:W-:Y:S01]  /*44c0*/  UIADD3 UR6, UR6, 0x32460, URZ ;  /* 0x0003246006067890 */ /* 0x000fe2000fffe03f */
[----:B------:R-:W-:-:S03]  /*44d0*/  VIADD R201, R201, 0xfffffffe ;  /* 0xfffffffec9c97836 */ /* 0x000fc60000000000 */
[----:B------:R-:W-:Y:S01]  /*44e0*/  UPRMT UR6, UR48, 0x654, UR6 ;  /* 0x0000065430067896 */ /* 0x000fe20008000006 */
[----:B------:R-:W1:Y:S06]  /*44f0*/  @P6 LDC R153, c[0x0][0x450] ;  /* 0x00011400ff996b82 */ /* 0x000e6c0000000800 */
[----:B------:R-:W-:Y:S02]  /*4500*/  IMAD R208, R208, UR4, -R207 ;  /* 0x00000004d0d07c24 */ /* 0x000fe4000f8e0acf */
[----:B------:R-:W-:Y:S01]  /*4510*/  SYNCS.ARRIVE.TRANS64.RED.A1T0 RZ, [UR6], RZ ;  /* 0x000000ffffff79a7 */ /* 0x000fe20008100406 */
[----:B0-----:R-:W-:-:S05]  /*4520*/  @P6 IMAD.HI.U32 R152, R152, UR60, RZ ;  /* 0x0000003c98986c27 */ /* 0x001fca000f8e00ff */
[----:B-1----:R-:W-:-:S05]  /*4530*/  @P6 SHF.R.U32.HI R21, RZ, R153, R152 ;  /* 0x00000099ff156219 */ /* 0x002fca0000011698 */
[----:B------:R-:W-:-:S04]  /*4540*/  IMAD.IADD R21, R208, 0x1, R21 ;  /* 0x00000001d0157824 */ /* 0x000fc800078e0215 */
[----:B------:R-:W-:-:S05]  /*4550*/  IMAD.HI R21, R21, 0x2aaaaaab, RZ ;  /* 0x2aaaaaab15157827 */ /* 0x000fca00078e02ff */
[----:B------:R-:W-:-:S04]  /*4560*/  SHF.R.U32.HI R152, RZ, 0x1f, R21 ;  /* 0x0000001fff987819 */ /* 0x000fc80000011615 */
[----:B------:R-:W-:-:S04]  /*4570*/  LEA.HI.SX32 R152, R21, R152, 0x1c ;  /* 0x0000009815987211 */ /* 0x000fc800078fe2ff */
[----:B------:R-:W-:-:S04]  /*4580*/  VIMNMX R211, RZ, R152, !PT ;  /* 0x00000098ffd37248 */ /* 0x000fc80007fe0100 */
[----:B------:R-:W-:-:S13]  /*4590*/  ISETP.GE.AND P1, PT, R201, R211, PT ;  /* 0x000000d3c900720c */ /* 0x000fda0003f26270 */
[----:B------:R-:W-:Y:S05]  /*45a0*/  @!P1 BRA `(.L_x_4667) ;  /* 0x0000003000489947 */ /* 0x000fea0003800000 */
[----:B------:R-:W-:Y:S01]  /*45b0*/  IMAD.MOV.U32 R202, RZ, RZ, R189 ;  /* 0x000000ffffca7224 */ /* 0x000fe200078e00bd */
[----:B------:R-:W-:-:S07]  /*45c0*/  MOV R21, R205 ;  /* 0x000000cd00157202 */ /* 0x000fce0000000f00 */
.L_x_4678:
[----:B------:R-:W-:-:S04]  /*45d0*/  UIADD3 UR38, UR38, 0x1, URZ ;  /* 0x0000000126267890 */ /* 0x000fc8000fffe03f */
[----:B------:R-:W-:-:S04]  /*45e0*/  UISETP.NE.AND UP0, UPT, UR38, 0x2, UPT ;  /* 0x000000022600788c */ /* 0x000fc8000bf05270 */
[----:B------:R-:W-:Y:S02]  /*45f0*/  USEL UR6, UR38, URZ, UP0 ;  /* 0x0000003f26067287 */ /* 0x000fe40008000000 */
[----:B------:R-:W-:-:S04]  /*4600*/  USEL UR4, URZ, 0x1, UP0 ;  /* 0x000000013f047887 */ /* 0x000fc80008000000 */
[----:B------:R-:W-:Y:S01]  /*4610*/  ULOP3.LUT UR39, UR39, UR4, URZ, 0x3c, !UPT ;  /* 0x0000000427277292 */ /* 0x000fe2000f8e3c3f */
[----:B------:R-:W-:Y:S01]  /*4620*/  UMOV UR38, UR6 ;  /* 0x0000000600267c82 */ /* 0x000fe20008000000 */
[----:B------:R-:W-:Y:S10]  /*4630*/  @!P0 BRA `(.L_x_4668) ;  /* 0x0000000000048947 */ /* 0x000ff40003800000 */
[----:B------:R-:W-:Y:S01]  /*4640*/  BPT.TRAP 0x1 ;  /* 0x000000040000795c */ /* 0x000fe20000300000 */
.L_x_4668:
        /* <DEDUP_REMOVED lines=9> */
.L_x_4669:
[----:B-1----:R-:W-:Y:S05]  /*46e0*/  @P1 BRA `(.L_x_4670) ;  /* 0x0000000000081947 */ /* 0x002fea0003800000 */
[----:B------:R-:W1:Y:S02]  /*46f0*/  SYNCS.PHASECHK.TRANS64.TRYWAIT P1, [UR4+0x32430], R0 ;  /* 0x03243000ff0075a7 */ /* 0x000e640008020144 */
[----:B-1----:R-:W-:Y:S05]  /*4700*/  @!P1 BRA `(.L_x_4671) ;  /* 0x000000dc00109947 */ /* 0x002fea0003800000 */
.L_x_4670:
[----:B------:R-:W-:Y:S01]  /*4710*/  R2UR UR5, R20 ;  /* 0x00000000140572ca */ /* 0x000fe200000e0000 */
[----:B-1----:R-:W-:Y:S01]  /*4720*/  WARPGROUP.ARRIVE ;  /* 0x00000000000079c5 */ /* 0x002fe20000000000 */
[----:B------:R-:W-:Y:S01]  /*4730*/  R2UR UR48, R22 ;  /* 0x00000000163072ca */ /* 0x000fe200000e0000 */
[----:B------:R-:W-:Y:S01]  /*4740*/  UMOV UR51, 0x40000040 ;  /* 0x4000004000337882 */ /* 0x000fe20000000000 */
[----:B------:R-:W-:-:S09]  /*4750*/  R2UR UR49, R23 ;  /* 0x00000000173172ca */ /* 0x000fd200000e0000 */
[----:B------:R-:W-:-:S07]  /*4760*/  UIMAD UR5, UR38, 0x300, UR5 ;  /* 0x00000300260578a4 */ /* 0x000fce000f8e0205 */
[----:B------:R-:W-:Y:S02]  /*4770*/  UMOV UR50, UR5 ;  /* 0x0000000500327c82 */ /* 0x000fe40008000000 */
        /* <DEDUP_REMOVED lines=25> */
.L_x_4672:
[----:B------:R1:W2:Y:S01]  /*4910*/  SYNCS.PHASECHK.TRANS64.TRYWAIT P1, [UR4+0x32450], R0 ;  /* 0x03245000ff0075a7 */ /* 0x0002a20008020144 */
[----:B------:R-:W-:Y:S05]  /*4920*/  @!P0 BRA `(.L_x_4673) ;  /* 0x0000000000048947 */ /* 0x000fea0003800000 */
[----:B------:R-:W-:Y:S01]  /*4930*/  BPT.TRAP 0x1 ;  /* 0x000000040000795c */ /* 0x000fe20000300000 */
.L_x_4673:
[----:B--2---:R-:W-:Y:S05]  /*4940*/  @P1 BRA `(.L_x_4674) ;  /* 0x0000000000081947 */ /* 0x004fea0003800000 */
[----:B------:R-:W2:Y:S02]  /*4950*/  SYNCS.PHASECHK.TRANS64.TRYWAIT P1, [UR4+0x32450], R0 ;  /* 0x03245000ff0075a7 */ /* 0x000ea40008020144 */
[----:B--2---:R-:W-:Y:S05]  /*4960*/  @!P1 BRA `(.L_x_4675) ;  /* 0x000000d800909947 */ /* 0x004fea0003800000 */
.L_x_4674:
[----:B------:R-:W-:Y:S01]  /*4970*/  R2UR UR48, R12 ;  /* 0x000000000c3072ca */ /* 0x000fe200000e0000 */
[----:B------:R-:W-:Y:S01]  /*4980*/  UIMAD UR5, UR6, 0xc00, UR61 ;  /* 0x00000c00060578a4 */ /* 0x000fe2000f8e023d */
[----:B------:R-:W-:Y:S01]  /*4990*/  R2UR UR49, R13 ;  /* 0x000000000d3172ca */ /* 0x000fe200000e0000 */
[----:B------:R-:W-:Y:S01]  /*49a0*/  WARPGROUP.ARRIVE ;  /* 0x00000000000079c5 */ /* 0x000fe20000000000 */
[----:B------:R-:W-:Y:S01]  /*49b0*/  UMOV UR51, 0x40000040 ;  /* 0x4000004000337882 */ /* 0x000fe20000000000 */
[----:B------:R-:W-:-:S04]  /*49c0*/  UIADD3 UR10, UR5, 0x304, URZ ;  /* 0x00000304050a7890 */ /* 0x000fc8000fffe03f */
[----:B--2---:R-:W2:Y:S01]  /*49d0*/  S2R R203, SR_TID.X ;  /* 0x0000000000cb7919 */ /* 0x004ea20000002100 */
        /* <DEDUP_REMOVED lines=23> */
[----:B--2---:R-:W-:-:S04]  /*4b50*/  SHF.R.U32.HI R203, RZ, 0x7, R203 ;  /* 0x00000007ffcb7819 */ /* 0x004fc800000116cb */
[----:B01----:R-:W-:Y:S01]  /*4b60*/  IADD3 R0, -R203, 0xb, RZ ;  /* 0x0000000bcb007810 */ /* 0x003fe20007ffe1ff */
        /* <DEDUP_REMOVED lines=69> */
.L_x_4676:
[----:B------:R-:W-:Y:S01]  /*4fc0*/  ISETP.NE.AND P1, PT, R228, 0x1, PT ;  /* 0x00000001e400780c */ /* 0x000fe20003f25270 */
[----:B------:R-:W-:Y:S01]  /*4fd0*/  VIADD R206, R213, UR60 ;  /* 0x0000003cd5ce7c36 */ /* 0x000fe20008000000 */
[----:B------:R-:W1:Y:S01]  /*4fe0*/  LDC R205, c[0x0][0x2f0] ;  /* 0x0000bc00ffcd7b82 */ /* 0x000e620000000800 */
[----:B------:R-:W-:Y:S01]  /*4ff0*/  R2UR UR10, R212 ;  /* 0x00000000d40a72ca */ /* 0x000fe200000e0000 */
[----:B------:R-:W-:Y:S01]  /*5000*/  ULDC UR5, c[0x0][0xad0] ;  /* 0x0002b40000057ab9 */ /* 0x000fe20000000800 */
[----:B------:R-:W-:Y:S01]  /*5010*/  UIMAD UR6, UR6, 0xc00, UR7 ;  /* 0x00000c00060678a4 */ /* 0x000fe2000f8e0207 */
[----:B------:R-:W-:Y:S01]  /*5020*/  FMUL.FTZ R157, R157, UR5 ;  /* 0x000000059d9d7c20 */ /* 0x000fe20008410000 */
[----:B------:R-:W-:Y:S01]  /*5030*/  FMUL.FTZ R160, R160, UR5 ;  /* 0x00000005a0a07c20 */ /* 0x000fe20008410000 */
[----:B------:R-:W-:Y:S01]  /*5040*/  FMUL.FTZ R168, R168, UR5 ;  /* 0x00000005a8a87c20 */ /* 0x000fe20008410000 */
[----:B------:R-:W-:Y:S01]  /*5050*/  FMUL.FTZ R152, R152, UR5 ;  /* 0x0000000598987c20 */ /* 0x000fe20008410000 */
[----:B------:R-:W-:Y:S01]  /*5060*/  FMUL.FTZ R169, R169, UR5 ;  /* 0x00000005a9a97c20 */ /* 0x000fe20008410000 */
[----:B------:R-:W-:Y:S01]  /*5070*/  FMUL.FTZ R177, R177, UR5 ;  /* 0x00000005b1b17c20 */ /* 0x000fe20008410000 */
[----:B------:R-:W2:Y:S01]  /*5080*/  MUFU.TANH R157, R157 ;  /* 0x0000009d009d7308 */ /* 0x000ea20000002400 */
[----:B------:R-:W3:Y:S01]  /*5090*/  @P1 LDC R203, c[0x0][0x44c] ;  /* 0x00011300ffcb1b82 */ /* 0x000ee20000000800 */
[----:B------:R-:W-:Y:S01]  /*50a0*/  FMUL.FTZ R153, R153, UR5 ;  /* 0x0000000599997c20 */ /* 0x000fe20008410000 */
[----:B------:R-:W-:Y:S01]  /*50b0*/  FMUL.FTZ R161, R161, UR5 ;  /* 0x00000005a1a17c20 */ /* 0x000fe20008410000 */
[----:B------:R-:W-:Y:S01]  /*50c0*/  FMUL.FTZ R180, R180, UR5 ;  /* 0x00000005b4b47c20 */ /* 0x000fe20008410000 */
[----:B------:R-:W-:Y:S01]  /*50d0*/  FMUL.FTZ R154, R154, UR5 ;  /* 0x000000059a9a7c20 */ /* 0x000fe20008410000 */
[----:B------:R-:W-:Y:S01]  /*50e0*/  FMUL.FTZ R164, R164, UR5 ;  /* 0x00000005a4a47c20 */ /* 0x000fe20008410000 */
[----:B------:R-:W-:Y:S01]  /*50f0*/  FMUL.FTZ R172, R172, UR5 ;  /* 0x00000005acac7c20 */ /* 0x000fe20008410000 */
[----:B------:R-:W4:Y:S01]  /*5100*/  MUFU.TANH R160, R160 ;  /* 0x000000a000a07308 */ /* 0x000f220000002400 */
[----:B------:R-:W5:Y:S01]  /*5110*/  @P1 LDC R204, c[0x0][0x450] ;  /* 0x00011400ffcc1b82 */ /* 0x000f620000000800 */
        /* <DEDUP_REMOVED lines=15> */
[----:B---3--:R-:W-:-:S04]  /*5210*/  @P1 IMAD.HI.U32 R203, R206, R203, RZ ;  /* 0x000000cbcecb1227 */ /* 0x008fc800078e00ff */
[----:B------:R-:W-:Y:S01]  /*5220*/  FMUL.FTZ R167, R167, UR5 ;  /* 0x00000005a7a77c20 */ /* 0x000fe20008410000 */
[----:B------:R-:W-:Y:S01]  /*5230*/  FMUL.FTZ R170, R170, UR5 ;  /* 0x00000005aaaa7c20 */ /* 0x000fe20008410000 */
[----:B------:R-:W-:Y:S01]  /*5240*/  FMUL.FTZ R171, R171, UR5 ;  /* 0x00000005abab7c20 */ /* 0x000fe20008410000 */
[----:B------:R-:W-:Y:S01]  /*5250*/  FMUL.FTZ R174, R174, UR5 ;  /* 0x00000005aeae7c20 */ /* 0x000fe20008410000 */
[----:B------:R-:W-:Y:S01]  /*5260*/  FMUL.FTZ R175, R175, UR5 ;  /* 0x00000005afaf7c20 */ /* 0x000fe20008410000 */
[----:B------:R-:W-:Y:S01]  /*5270*/  FMUL.FTZ R178, R178, UR5 ;  /* 0x00000005b2b27c20 */ /* 0x000fe20008410000 */
[----:B------:R-:W3:Y:S01]  /*5280*/  MUFU.TANH R169, R169 ;  /* 0x000000a900a97308 */ /* 0x000ee20000002400 */
[----:B-----5:R-:W-:Y:S01]  /*5290*/  @P1 SHF.R.U32.HI R206, RZ, R204, R203 ;  /* 0x000000ccffce1219 */ /* 0x020fe200000116cb */
[----:B------:R-:W-:Y:S01]  /*52a0*/  FMUL.FTZ R179, R179, UR5 ;  /* 0x00000005b3b37c20 */ /* 0x000fe20008410000 */
[----:B------:R-:W-:Y:S01]  /*52b0*/  FMUL.FTZ R182, R182, UR5 ;  /* 0x00000005b6b67c20 */ /* 0x000fe20008410000 */
[----:B------:R-:W-:Y:S01]  /*52c0*/  FMUL.FTZ R183, R183, UR5 ;  /* 0x00000005b7b77c20 */ /* 0x000fe20008410000 */
[----:B------:R-:W-:Y:S01]  /*52d0*/  FMUL.FTZ R186, R186, UR5 ;  /* 0x00000005baba7c20 */ /* 0x000fe20008410000 */
[----:B------:R-:W5:Y:S01]  /*52e0*/  SHFL.IDX PT, R203, R206, RZ, 0x1c1f ;  /* 0x001c1fffcecb7589 */ /* 0x000f6200000e0000 */
[----:B------:R-:W-:Y:S01]  /*52f0*/  FMUL.FTZ R187, R187, UR5 ;  /* 0x00000005bbbb7c20 */ /* 0x000fe20008410000 */
[----:B------:R-:W3:Y:S01]  /*5300*/  MUFU.TANH R177, R177 ;  /* 0x000000b100b17308 */ /* 0x000ee20000002400 */
[----:B------:R-:W-:Y:S01]  /*5310*/  FMUL.FTZ R190, R190, UR5 ;  /* 0x00000005bebe7c20 */ /* 0x000fe20008410000 */
[----:B------:R2:W4:Y:S01]  /*5320*/  SHFL.IDX PT, R204, R206, 0x1, 0x1c1f ;  /* 0x003c1f00cecc7f89 */ /* 0x00052200000e0000 */
[----:B------:R-:W-:Y:S01]  /*5330*/  FMUL.FTZ R191, R191, UR5 ;  /* 0x00000005bfbf7c20 */ /* 0x000fe20008410000 */
[----:B------:R-:W-:Y:S01]  /*5340*/  FMUL.FTZ R194, R194, UR5 ;  /* 0x00000005c2c27c20 */ /* 0x000fe20008410000 */
[----:B------:R-:W-:Y:S01]  /*5350*/  FMUL.FTZ R195, R195, UR5 ;  /* 0x00000005c3c37c20 */ /* 0x000fe20008410000 */
[----:B------:R-:W-:Y:S01]  /*5360*/  FMUL.FTZ R198, R198, UR5 ;  /* 0x00000005c6c67c20 */ /* 0x000fe20008410000 */
[----:B------:R-:W-:Y:S01]  /*5370*/  FMUL.FTZ R188, R188, UR5 ;  /* 0x00000005bcbc7c20 */ /* 0x000fe20008410000 */
[----:B------:R-:W3:Y:S01]  /*5380*/  MUFU.TANH R153, R153 ;  /* 0x0000009900997308 */ /* 0x000ee20000002400 */
[----:B------:R-:W-:Y:S01]  /*5390*/  FMUL.FTZ R199, R199, UR5 ;  /* 0x00000005c7c77c20 */ /* 0x000fe20008410000 */
[----:B--2---:R-:W-:-:S02]  /*53a0*/  IMAD.MOV.U32 R206, RZ, RZ, -0x60 ;  /* 0xffffffa0ffce7424 */ /* 0x004fc400078e00ff */
[----:B------:R-:W-:Y:S01]  /*53b0*/  FMUL.FTZ R189, R189, UR5 ;  /* 0x00000005bdbd7c20 */ /* 0x000fe20008410000 */
[----:B------:R-:W-:Y:S01]  /*53c0*/  FMUL.FTZ R192, R192, UR5 ;  /* 0x00000005c0c07c20 */ /* 0x000fe20008410000 */
[----:B------:R-:W-:Y:S01]  /*53d0*/  FMUL.FTZ R197, R197, UR5 ;  /* 0x00000005c5c57c20 */ /* 0x000fe20008410000 */
[----:B------:R-:W-:Y:S02]  /*53e0*/  IMAD R206, R201, R206, 0x1 ;  /* 0x00000001c9ce7424 */ /* 0x000fe400078e02ce */
[----:B------:R-:W-:Y:S01]  /*53f0*/  FMUL.FTZ R193, R193, UR5 ;  /* 0x00000005c1c17c20 */ /* 0x000fe20008410000 */
[----:B------:R-:W2:Y:S01]  /*5400*/  MUFU.TANH R161, R161 ;  /* 0x000000a100a17308 */ /* 0x000ea20000002400 */
[----:B------:R-:W-:Y:S01]  /*5410*/  FMUL.FTZ R196, R196, UR5 ;  /* 0x00000005c4c47c20 */ /* 0x000fe20008410000 */
[----:B------:R-:W-:Y:S01]  /*5420*/  IMAD R206, R214, -0x2, R206 ;  /* 0xfffffffed6ce7824 */ /* 0x000fe200078e02ce */
[----:B------:R-:W-:Y:S01]  /*5430*/  ULDC UR5, c[0x0][0xa80] ;  /* 0x0002a00000057ab9 */ /* 0x000fe20000000800 */
[----:B------:R-:W-:-:S02]  /*5440*/  UMOV UR11, 0x40000040 ;  /* 0x40000040000b7882 */ /* 0x000fc40000000000 */
[----:B-1----:R-:W-:Y:S01]  /*5450*/  IMAD R205, R205, UR10, R206 ;  /* 0x0000000acdcd7c24 */ /* 0x002fe2000f8e02ce */
[----:B------:R-:W-:Y:S01]  /*5460*/  ULDC UR10, c[0x0][0x288] ;  /* 0x0000a200000a7ab9 */ /* 0x000fe20000000800 */
[----:B------:R-:W1:Y:S03]  /*5470*/  MUFU.TANH R180, R180 ;  /* 0x000000b400b47308 */ /* 0x000e660000002400 */
[--C-:B-----5:R-:W-:Y:S02]  /*5480*/  IADD3 R203, R203, -UR10, R205.reuse ;  /* 0x8000000acbcb7c10 */ /* 0x120fe4000fffe0cd */
[----:B----4-:R-:W-:Y:S01]  /*5490*/  IADD3 R204, R204, -UR10, R205 ;  /* 0x8000000acccc7c10 */ /* 0x010fe2000fffe0cd */
[----:B------:R-:W-:Y:S01]  /*54a0*/  UIADD3 UR10, UR4, 0x32440, URZ ;  /* 0x00032440040a7890 */ /* 0x000fe2000fffe03f */
[C---:B------:R-:W-:Y:S01]  /*54b0*/  ISETP.GT.AND P4, PT, R203.reuse, 0x9, PT ;  /* 0x00000009cb00780c */ /* 0x040fe20003f84270 */
[----:B------:R-:W4:Y:S01]  /*54c0*/  MUFU.TANH R154, R154 ;  /* 0x0000009a009a7308 */ /* 0x000f220000002400 */
[----:B------:R-:W-:Y:S01]  /*54d0*/  ISETP.GT.AND P5, PT, R203, 0x10, PT ;  /* 0x00000010cb00780c */ /* 0x000fe20003fa4270 */
[----:B------:R-:W-:Y:S01]  /*54e0*/  UPRMT UR10, UR54, 0x654, UR10 ;  /* 0x00000654360a7896 */ /* 0x000fe2000800000a */
[----:B------:R-:W-:-:S02]  /*54f0*/  FSEL R157, R157, -INF , P4 ;  /* 0xff8000009d9d7808 */ /* 0x000fc40002000000 */
[C---:B------:R-:W-:Y:S02]  /*5500*/  ISETP.GT.AND P4, PT, R203.reuse, 0x20, PT ;  /* 0x00000020cb00780c */ /* 0x040fe40003f84270 */
[C---:B------:R-:W-:Y:S01]  /*5510*/  ISETP.GT.AND P1, PT, R203.reuse, RZ, PT ;  /* 0x000000ffcb00720c */ /* 0x040fe20003f24270 */
[----:B------:R-:W5:Y:S01]  /*5520*/  MUFU.TANH R164, R164 ;  /* 0x000000a400a47308 */ /* 0x000f620000002400 */
[----:B------:R-:W-:Y:S02]  /*5530*/  FSEL R160, R160, -INF , P5 ;  /* 0xff800000a0a07808 */ /* 0x000fe40002800000 */
[C---:B------:R-:W-:Y:S01]  /*5540*/  ISETP.GT.AND P5, PT, R203.reuse, 0x21, PT ;  /* 0x00000021cb00780c */ /* 0x040fe20003fa4270 */
[----:B------:R-:W-:Y:S01]  /*5550*/  SYNCS.ARRIVE.TRANS64.RED.A1T0 RZ, [UR10], RZ ;  /* 0x000000ffffff79a7 */ /* 0x000fe2000810040a */
[----:B0-----:R-:W-:Y:S01]  /*5560*/  FSEL R168, R168, -INF , P4 ;  /* 0xff800000a8a87808 */ /* 0x001fe20002000000 */
[----:B------:R-:W-:Y:S01]  /*5570*/  UMOV UR10, UR6 ;  /* 0x00000006000a7c82 */ /* 0x000fe20008000000 */
[C---:B------:R-:W-:Y:S01]  /*5580*/  ISETP.GT.AND P4, PT, R203.reuse, 0x31, PT ;  /* 0x00000031cb00780c */ /* 0x040fe20003f84270 */
[----:B------:R-:W0:Y:S01]  /*5590*/  MUFU.TANH R172, R172 ;  /* 0x000000ac00ac7308 */ /* 0x000e220000002400 */
[----:B------:R-:W-:-:S02]  /*55a0*/  ISETP.GT.AND P2, PT, R203, 0x1, PT ;  /* 0x00000001cb00780c */ /* 0x000fc40003f44270 */
[----:B------:R-:W-:Y:S02]  /*55b0*/  FSEL R152, R152, -INF , P1 ;  /* 0xff80000098987808 */ /* 0x000fe40000800000 */
[----:B------:R-:W-:Y:S02]  /*55c0*/  ISETP.GT.AND P1, PT, R203, 0x11, PT ;  /* 0x00000011cb00780c */ /* 0x000fe40003f24270 */
[----:B---3--:R-:W-:Y:S01]  /*55d0*/  FSEL R169, R169, -INF , P5 ;  /* 0xff800000a9a97808 */ /* 0x008fe20002800000 */
[----:B------:R-:W3:Y:S01]  /*55e0*/  MUFU.TANH R155, R155 ;  /* 0x0000009b009b7308 */ /* 0x000ee20000002400 */
[----:B------:R-:W-:Y:S02]  /*55f0*/  ISETP.GT.AND P5, PT, R203, 0x38, PT ;  /* 0x00000038cb00780c */ /* 0x000fe40003fa4270 */
[----:B------:R-:W-:Y:S02]  /*5600*/  FSEL R177, R177, -INF , P4 ;  /* 0xff800000b1b17808 */ /* 0x000fe40002000000 */
[----:B------:R-:W-:-:S02]  /*5610*/  FSEL R153, R153, -INF , P2 ;  /* 0xff80000099997808 */ /* 0x000fc40001000000 */
[----:B------:R-:W-:Y:S01]  /*5620*/  ISETP.GT.AND P4, PT, R204, RZ, PT ;  /* 0x000000ffcc00720c */ /* 0x000fe20003f84270 */
[----:B------:R-:W3:Y:S01]  /*5630*/  MUFU.TANH R173, R173 ;  /* 0x000000ad00ad7308 */ /* 0x000ee20000002400 */
[----:B------:R-:W-:Y:S02]  /*5640*/  ISETP.GT.AND P2, PT, R203, 0x18, PT ;  /* 0x00000018cb00780c */ /* 0x000fe40003f44270 */
[----:B--2---:R-:W-:Y:S02]  /*5650*/  FSEL R161, R161, -INF , P1 ;  /* 0xff800000a1a17808 */ /* 0x004fe40000800000 */
[----:B------:R-:W-:Y:S02]  /*5660*/  ISETP.GT.AND P1, PT, R203, 0x28, PT ;  /* 0x00000028cb00780c */ /* 0x000fe40003f24270 */
[----:B-1----:R-:W-:Y:S01]  /*5670*/  FSEL R180, R180, -INF , P5 ;  /* 0xff800000b4b47808 */ /* 0x002fe20002800000 */
[----:B------:R-:W1:Y:S01]  /*5680*/  MUFU.TANH R181, R181 ;  /* 0x000000b500b57308 */ /* 0x000e620000002400 */
[----:B------:R-:W-:-:S02]  /*5690*/  ISETP.GT.AND P5, PT, R204, 0x1, PT ;  /* 0x00000001cc00780c */ /* 0x000fc40003fa4270 */
[----:B----4-:R-:W-:Y:S02]  /*56a0*/  FSEL R154, R154, -INF , P4 ;  /* 0xff8000009a9a7808 */ /* 0x010fe40002000000 */
[----:B-----5:R-:W-:Y:S02]  /*56b0*/  FSEL R164, R164, -INF , P2 ;  /* 0xff800000a4a47808 */ /* 0x020fe40001000000 */
[C---:B------:R-:W-:Y:S01]  /*56c0*/  ISETP.GT.AND P2, PT, R203.reuse, 0x29, PT ;  /* 0x00000029cb00780c */ /* 0x040fe20003f44270 */
[----:B------:R-:W2:Y:S01]  /*56d0*/  MUFU.TANH R158, R158 ;  /* 0x0000009e009e7308 */ /* 0x000ea20000002400 */
[----:B0-----:R-:W-:Y:S02]  /*56e0*/  FSEL R172, R172, -INF , P1 ;  /* 0xff800000acac7808 */ /* 0x001fe40000800000 */
[----:B------:R-:W-:Y:S02]  /*56f0*/  ISETP.GT.AND P1, PT, R203, 0x39, PT ;  /* 0x00000039cb00780c */ /* 0x000fe40003f24270 */
[----:B------:R-:W-:-:S02]  /*5700*/  ISETP.GT.AND P4, PT, R204, 0x8, PT ;  /* 0x00000008cc00780c */ /* 0x000fc40003f84270 */
[----:B---3--:R-:W-:Y:S01]  /*5710*/  FSEL R155, R155, -INF , P5 ;  /* 0xff8000009b9b7808 */ /* 0x008fe20002800000 */
[----:B------:R-:W0:Y:S01]  /*5720*/  MUFU.TANH R184, R184 ;  /* 0x000000b800b87308 */ /* 0x000e220000002400 */
[----:B------:R-:W-:Y:S02]  /*5730*/  FMNMX.FTZ R205, R154, R202, !PT ;  /* 0x000000ca9acd7209 */ /* 0x000fe40007810000 */
[----:B------:R-:W-:Y:S02]  /*5740*/  FSEL R173, R173, -INF , P2 ;  /* 0xff800000adad7808 */ /* 0x000fe40001000000 */
[----:B------:R-:W-:Y:S02]  /*5750*/  ISETP.GT.AND P2, PT, R203, 0x40, PT ;  /* 0x00000040cb00780c */ /* 0x000fe40003f44270 */
[----:B-1----:R-:W-:Y:S01]  /*5760*/  FSEL R181, R181, -INF , P1 ;  /* 0xff800000b5b57808 */ /* 0x002fe20000800000 */
[----:B------:R-:W1:Y:S01]  /*5770*/  MUFU.TANH R156, R156 ;  /* 0x0000009c009c7308 */ /* 0x000e620000002400 */
[----:B------:R-:W-:-:S02]  /*5780*/  ISETP.GT.AND P3, PT, R203, 0x8, PT ;  /* 0x00000008cb00780c */ /* 0x000fc40003f64270 */
[----:B------:R-:W-:Y:S02]  /*5790*/  ISETP.GT.AND P1, PT, R204, 0x9, PT ;  /* 0x00000009cc00780c */ /* 0x000fe40003f24270 */
[----:B--2---:R-:W-:Y:S02]  /*57a0*/  FSEL R158, R158, -INF , P4 ;  /* 0xff8000009e9e7808 */ /* 0x004fe40002000000 */
[----:B------:R-:W-:Y:S01]  /*57b0*/  FMNMX.FTZ R205, R155, R205, !PT ;  /* 0x000000cd9bcd7209 */ /* 0x000fe20007810000 */
[----:B------:R-:W2:Y:S01]  /*57c0*/  MUFU.TANH R159, R159 ;  /* 0x0000009f009f7308 */ /* 0x000ea20000002400 */
[----:B0-----:R-:W-:Y:S02]  /*57d0*/  FSEL R184, R184, -INF , P2 ;  /* 0xff800000b8b87808 */ /* 0x001fe40001000000 */
[----:B------:R-:W-:Y:S02]  /*57e0*/  ISETP.GT.AND P2, PT, R204, 0x10, PT ;  /* 0x00000010cc00780c */ /* 0x000fe40003f44270 */
[----:B------:R-:W-:-:S02]  /*57f0*/  FMNMX.FTZ R205, R158, R205, !PT ;  /* 0x000000cd9ecd7209 */ /* 0x000fc40007810000 */
[----:B------:R-:W-:Y:S01]  /*5800*/  ISETP.GT.AND P5, PT, R204, 0x11, PT ;  /* 0x00000011cc00780c */ /* 0x000fe20003fa4270 */
[----:B------:R-:W0:Y:S01]  /*5810*/  MUFU.TANH R162, R162 ;  /* 0x000000a200a27308 */ /* 0x000e220000002400 */
[----:B-1----:R-:W-:Y:S02]  /*5820*/  FSEL R156, R156, -INF , P3 ;  /* 0xff8000009c9c7808 */ /* 0x002fe40001800000 */
[----:B------:R-:W-:Y:S02]  /*5830*/  ISETP.GT.AND P3, PT, R203, 0x19, PT ;  /* 0x00000019cb00780c */ /* 0x000fe40003f64270 */
[----:B------:R-:W-:Y:S02]  /*5840*/  ISETP.GT.AND P4, PT, R204, 0x18, PT ;  /* 0x00000018cc00780c */ /* 0x000fe40003f84270 */
[----:B------:R-:W-:Y:S01]  /*5850*/  FMNMX.FTZ R206, R152, R21, !PT ;  /* 0x0000001598ce7209 */ /* 0x000fe20007810000 */
[----:B------:R-:W1:Y:S01]  /*5860*/  MUFU.TANH R165, R165 ;  /* 0x000000a500a57308 */ /* 0x000e620000002400 */
[----:B--2---:R-:W-:-:S02]  /*5870*/  FSEL R159, R159, -INF , P1 ;  /* 0xff8000009f9f7808 */ /* 0x004fc40000800000 */
[----:B------:R-:W-:Y:S02]  /*5880*/  ISETP.GT.AND P1, PT, R204, 0x19, PT ;  /* 0x00000019cc00780c */ /* 0x000fe40003f24270 */
[----:B------:R-:W-:Y:S02]  /*5890*/  FMNMX.FTZ R205, R159, R205, !PT ;  /* 0x000000cd9fcd7209 */ /* 0x000fe40007810000 */
[----:B------:R-:W-:Y:S01]  /*58a0*/  FMNMX.FTZ R206, R153, R206, !PT ;  /* 0x000000ce99ce7209 */ /* 0x000fe20007810000 */
[----:B------:R-:W2:Y:S01]  /*58b0*/  MUFU.TANH R163, R163 ;  /* 0x000000a300a37308 */ /* 0x000ea20000002400 */
[----:B0-----:R-:W-:Y:S02]  /*58c0*/  FSEL R162, R162, -INF , P2 ;  /* 0xff800000a2a27808 */ /* 0x001fe40001000000 */
[----:B------:R-:W-:Y:S02]  /*58d0*/  ISETP.GT.AND P2, PT, R204, 0x21, PT ;  /* 0x00000021cc00780c */ /* 0x000fe40003f44270 */
[----:B------:R-:W-:-:S02]  /*58e0*/  FMNMX.FTZ R205, R162, R205, !PT ;  /* 0x000000cda2cd7209 */ /* 0x000fc40007810000 */
[----:B------:R-:W-:Y:S01]  /*58f0*/  FMNMX.FTZ R206, R156, R206, !PT ;  /* 0x000000ce9cce7209 */ /* 0x000fe20007810000 */
[----:B------:R-:W0:Y:S01]  /*5900*/  MUFU.TANH R176, R176 ;  /* 0x000000b000b07308 */ /* 0x000e220000002400 */
[----:B-1----:R-:W-:Y:S02]  /*5910*/  FSEL R165, R165, -INF , P3 ;  /* 0xff800000a5a57808 */ /* 0x002fe40001800000 */
[----:B------:R-:W-:Y:S02]  /*5920*/  ISETP.GT.AND P3, PT, R203, 0x30, PT ;  /* 0x00000030cb00780c */ /* 0x000fe40003f64270 */
[----:B------:R-:W-:-:S03]  /*5930*/  FMNMX.FTZ R206, R157, R206, !PT ;  /* 0x000000ce9dce7209 */ /* 0x000fc60007810000 */
[----:B------:R-:W1:Y:S01]  /*5940*/  MUFU.TANH R166, R166 ;  /* 0x000000a600a67308 */ /* 0x000e620000002400 */
[----:B--2---:R-:W-:Y:S02]  /*5950*/  FSEL R163, R163, -INF , P5 ;  /* 0xff800000a3a37808 */ /* 0x004fe40002800000 */
[----:B------:R-:W-:Y:S02]  /*5960*/  ISETP.GT.AND P5, PT, R204, 0x28, PT ;  /* 0x00000028cc00780c */ /* 0x000fe40003fa4270 */
[----:B------:R-:W-:Y:S02]  /*5970*/  FMNMX.FTZ R205, R163, R205, !PT ;  /* 0x000000cda3cd7209 */ /* 0x000fe40007810000 */
[----:B------:R-:W-:Y:S01]  /*5980*/  FMNMX.FTZ R206, R160, R206, !PT ;  /* 0x000000cea0ce7209 */ /* 0x000fe20007810000 */
[----:B------:R-:W2:Y:S01]  /*5990*/  MUFU.TANH R185, R185 ;  /* 0x000000b900b97308 */ /* 0x000ea20000002400 */
[----:B0-----:R-:W-:Y:S02]  /*59a0*/  FSEL R176, R176, -INF , P3 ;  /* 0xff800000b0b07808 */ /* 0x001fe40001800000 */
[----:B------:R-:W-:-:S02]  /*59b0*/  ISETP.GT.AND P3, PT, R203, 0x41, PT ;  /* 0x00000041cb00780c */ /* 0x000fc40003f64270 */
[----:B------:R-:W-:-:S03]  /*59c0*/  FMNMX.FTZ R206, R161, R206, !PT ;  /* 0x000000cea1ce7209 */ /* 0x000fc60007810000 */
[----:B------:R-:W0:Y:S01]  /*59d0*/  MUFU.TANH R167, R167 ;  /* 0x000000a700a77308 */ /* 0x000e220000002400 */
[----:B-1----:R-:W-:Y:S02]  /*59e0*/  FSEL R166, R166, -INF , P4 ;  /* 0xff800000a6a67808 */ /* 0x002fe40002000000 */
[----:B------:R-:W-:Y:S02]  /*59f0*/  ISETP.GT.AND P4, PT, R204, 0x29, PT ;  /* 0x00000029cc00780c */ /* 0x000fe40003f84270 */
[----:B------:R-:W-:Y:S02]  /*5a00*/  FMNMX.FTZ R205, R166, R205, !PT ;  /* 0x000000cda6cd7209 */ /* 0x000fe40007810000 */
[----:B------:R-:W-:Y:S01]  /*5a10*/  FMNMX.FTZ R206, R164, R206, !PT ;  /* 0x000000cea4ce7209 */ /* 0x000fe20007810000 */
[----:B------:R-:W1:Y:S01]  /*5a20*/  MUFU.TANH R170, R170 ;  /* 0x000000aa00aa7308 */ /* 0x000e620000002400 */
[----:B--2---:R-:W-:Y:S02]  /*5a30*/  FSEL R185, R185, -INF , P3 ;  /* 0xff800000b9b97808 */ /* 0x004fe40001800000 */
[----:B------:R-:W-:-:S02]  /*5a40*/  ISETP.GT.AND P3, PT, R204, 0x20, PT ;  /* 0x00000020cc00780c */ /* 0x000fc40003f64270 */
[----:B------:R-:W-:-:S03]  /*5a50*/  FMNMX.FTZ R206, R165, R206, !PT ;  /* 0x000000cea5ce7209 */ /* 0x000fc60007810000 */
[----:B------:R-:W2:Y:S01]  /*5a60*/  MUFU.TANH R171, R171 ;  /* 0x000000ab00ab7308 */ /* 0x000ea20000002400 */
[----:B0-----:R-:W-:Y:S02]  /*5a70*/  FSEL R167, R167, -INF , P1 ;  /* 0xff800000a7a77808 */ /* 0x001fe40000800000 */
[----:B------:R-:W-:Y:S02]  /*5a80*/  ISETP.GT.AND P1, PT, R204, 0x30, PT ;  /* 0x00000030cc00780c */ /* 0x000fe40003f24270 */
[----:B------:R-:W-:Y:S02]  /*5a90*/  FMNMX.FTZ R205, R167, R205, !PT ;  /* 0x000000cda7cd7209 */ /* 0x000fe40007810000 */
[----:B------:R-:W-:Y:S01]  /*5aa0*/  FMNMX.FTZ R206, R168, R206, !PT ;  /* 0x000000cea8ce7209 */ /* 0x000fe20007810000 */
[----:B------:R-:W0:Y:S01]  /*5ab0*/  MUFU.TANH R174, R174 ;  /* 0x000000ae00ae7308 */ /* 0x000e220000002400 */
[----:B-1----:R-:W-:Y:S02]  /*5ac0*/  FSEL R170, R170, -INF , P3 ;  /* 0xff800000aaaa7808 */ /* 0x002fe40001800000 */
[----:B------:R-:W-:-:S02]  /*5ad0*/  ISETP.GT.AND P3, PT, R204, 0x31, PT ;  /* 0x00000031cc00780c */ /* 0x000fc40003f64270 */
[----:B------:R-:W-:Y:S02]  /*5ae0*/  FMNMX.FTZ R205, R170, R205, !PT ;  /* 0x000000cdaacd7209 */ /* 0x000fe40007810000 */
[----:B------:R-:W-:Y:S01]  /*5af0*/  FMNMX.FTZ R206, R169, R206, !PT ;  /* 0x000000cea9ce7209 */ /* 0x000fe20007810000 */
[----:B------:R-:W1:Y:S01]  /*5b00*/  MUFU.TANH R175, R175 ;  /* 0x000000af00af7308 */ /* 0x000e620000002400 */
[----:B--2---:R-:W-:Y:S02]  /*5b10*/  FSEL R171, R171, -INF , P2 ;  /* 0xff800000abab7808 */ /* 0x004fe40001000000 */
[----:B------:R-:W-:Y:S02]  /*5b20*/  ISETP.GT.AND P2, PT, R204, 0x38, PT ;  /* 0x00000038cc00780c */ /* 0x000fe40003f44270 */
[----:B------:R-:W-:Y:S02]  /*5b30*/  FMNMX.FTZ R205, R171, R205, !PT ;  /* 0x000000cdabcd7209 */ /* 0x000fe40007810000 */
[----:B------:R-:W-:Y:S01]  /*5b40*/  FMNMX.FTZ R206, R172, R206, !PT ;  /* 0x000000ceacce7209 */ /* 0x000fe20007810000 */
[----:B------:R-:W2:Y:S01]  /*5b50*/  MUFU.TANH R178, R178 ;  /* 0x000000b200b27308 */ /* 0x000ea20000002400 */
[----:B0-----:R-:W-:-:S02]  /*5b60*/  FSEL R174, R174, -INF , P5 ;  /* 0xff800000aeae7808 */ /* 0x001fc40002800000 */
[----:B------:R-:W-:Y:S02]  /*5b70*/  ISETP.GT.AND P5, PT, R204, 0x39, PT ;  /* 0x00000039cc00780c */ /* 0x000fe40003fa4270 */
[----:B------:R-:W-:Y:S02]  /*5b80*/  FMNMX.FTZ R205, R174, R205, !PT ;  /* 0x000000cdaecd7209 */ /* 0x000fe40007810000 */
[----:B------:R-:W-:Y:S01]  /*5b90*/  FMNMX.FTZ R206, R173, R206, !PT ;  /* 0x000000ceadce7209 */ /* 0x000fe20007810000 */
[----:B------:R-:W0:Y:S01]  /*5ba0*/  MUFU.TANH R179, R179 ;  /* 0x000000b300b37308 */ /* 0x000e220000002400 */
[----:B-1----:R-:W-:Y:S02]  /*5bb0*/  FSEL R175, R175, -INF , P4 ;  /* 0xff800000afaf7808 */ /* 0x002fe40002000000 */
[----:B------:R-:W-:Y:S02]  /*5bc0*/  ISETP.GT.AND P4, PT, R204, 0x40, PT ;  /* 0x00000040cc00780c */ /* 0x000fe40003f84270 */
[----:B------:R-:W-:-:S02]  /*5bd0*/  FMNMX.FTZ R205, R175, R205, !PT ;  /* 0x000000cdafcd7209 */ /* 0x000fc40007810000 */
        /* <DEDUP_REMOVED lines=36> */
[----:B-1----:R-:W-:-:S04]  /*5e20*/  FSEL R194, R194, -INF , P5 ;  /* 0xff800000c2c27808 */ /* 0x002fc80002800000 */
        /* <DEDUP_REMOVED lines=9> */
[----:B------:R-:W-:Y:S01]  /*5ec0*/  MUFU.TANH R189, R189 ;  /* 0x000000bd00bd7308 */ /* 0x000fe20000002400 */
[----:B-1----:R-:W-:Y:S02]  /*5ed0*/  FSEL R188, R188, -INF , P2 ;  /* 0xff800000bcbc7808 */ /* 0x002fe40001000000 */
[----:B------:R-:W-:-:S05]  /*5ee0*/  ISETP.GT.AND P2, PT, R203, 0x51, PT ;  /* 0x00000051cb00780c */ /* 0x000fca0003f44270 */
[----:B------:R-:W0:Y:S01]  /*5ef0*/  MUFU.TANH R192, R192 ;  /* 0x000000c000c07308 */ /* 0x000e220000002400 */
[----:B--2---:R-:W-:-:S07]  /*5f00*/  FSEL R199, R199, -INF , P3 ;  /* 0xff800000c7c77808 */ /* 0x004fce0001800000 */
[----:B------:R1:W-:Y:S08]  /*5f10*/  MUFU.TANH R204, R197 ;  /* 0x000000c500cc7308 */ /* 0x0003f00000002400 */
[----:B------:R-:W2:Y:S01]  /*5f20*/  MUFU.TANH R193, R193 ;  /* 0x000000c100c17308 */ /* 0x000ea20000002400 */
[----:B-1----:R-:W-:Y:S02]  /*5f30*/  FMNMX.FTZ R197, R181, R206, !PT ;  /* 0x000000ceb5c57209 */ /* 0x002fe40007810000 */
[----:B0-----:R-:W-:-:S02]  /*5f40*/  FSEL R192, R192, -INF , P1 ;  /* 0xff800000c0c07808 */ /* 0x001fc40000800000 */
[----:B------:R-:W-:Y:S02]  /*5f50*/  FMNMX.FTZ R197, R184, R197, !PT ;  /* 0x000000c5b8c57209 */ /* 0x000fe40007810000 */
[----:B------:R-:W-:Y:S01]  /*5f60*/  ISETP.GT.AND P1, PT, R203, 0x58, PT ;  /* 0x00000058cb00780c */ /* 0x000fe20003f24270 */
[----:B------:R-:W0:Y:S01]  /*5f70*/  MUFU.TANH R196, R196 ;  /* 0x000000c400c47308 */ /* 0x000e220000002400 */
[----:B------:R-:W-:Y:S02]  /*5f80*/  FMNMX.FTZ R206, R185, R197, !PT ;  /* 0x000000c5b9ce7209 */ /* 0x000fe40007810000 */
[----:B------:R-:W-:Y:S02]  /*5f90*/  FSEL R197, R189, -INF , P4 ;  /* 0xff800000bdc57808 */ /* 0x000fe40002000000 */
[----:B------:R-:W-:Y:S02]  /*5fa0*/  FMNMX.FTZ R206, R188, R206, !PT ;  /* 0x000000cebcce7209 */ /* 0x000fe40007810000 */
[----:B------:R-:W-:-:S02]  /*5fb0*/  FMNMX.FTZ R189, R199, R205, !PT ;  /* 0x000000cdc7bd7209 */ /* 0x000fc40007810000 */
[----:B------:R-:W-:Y:S02]  /*5fc0*/  FMNMX.FTZ R206, R197, R206, !PT ;  /* 0x000000cec5ce7209 */ /* 0x000fe40007810000 */
[----:B--2---:R-:W-:Y:S01]  /*5fd0*/  FSEL R193, R193, -INF , P2 ;  /* 0xff800000c1c17808 */ /* 0x004fe20001000000 */
[----:B------:R-:W1:Y:S01]  /*5fe0*/  SHFL.BFLY PT, R205, R189, 0x2, 0x1f ;  /* 0x0c401f00bdcd7f89 */ /* 0x000e6200000e0000 */
[----:B------:R-:W-:Y:S02]  /*5ff0*/  FMNMX.FTZ R206, R192, R206, !PT ;  /* 0x000000cec0ce7209 */ /* 0x000fe40007810000 */
[----:B------:R-:W-:Y:S02]  /*6000*/  ISETP.GT.AND P2, PT, R203, 0x59, PT ;  /* 0x00000059cb00780c */ /* 0x000fe40003f44270 */
[----:B0-----:R-:W-:Y:S02]  /*6010*/  FSEL R196, R196, -INF , P1 ;  /* 0xff800000c4c47808 */ /* 0x001fe40000800000 */
[----:B------:R-:W-:-:S02]  /*6020*/  FMNMX.FTZ R206, R193, R206, !PT ;  /* 0x000000cec1ce7209 */ /* 0x000fc40007810000 */
[----:B------:R-:W-:Y:S02]  /*6030*/  FSEL R204, R204, -INF , P2 ;  /* 0xff800000cccc7808 */ /* 0x000fe40001000000 */
[----:B------:R-:W-:-:S04]  /*6040*/  FMNMX.FTZ R203, R196, R206, !PT ;  /* 0x000000cec4cb7209 */ /* 0x000fc80007810000 */
[----:B------:R-:W-:-:S05]  /*6050*/  FMNMX.FTZ R203, R204, R203, !PT ;  /* 0x000000cbcccb7209 */ /* 0x000fca0007810000 */
[----:B------:R-:W0:Y:S01]  /*6060*/  SHFL.BFLY PT, R206, R203, 0x2, 0x1f ;  /* 0x0c401f00cbce7f89 */ /* 0x000e2200000e0000 */
[----:B-1----:R-:W-:-:S05]  /*6070*/  FMNMX.FTZ R189, R189, R205, !PT ;  /* 0x000000cdbdbd7209 */ /* 0x002fca0007810000 */
[----:B------:R-:W1:Y:S01]  /*6080*/  SHFL.BFLY PT, R208, R189, 0x1, 0x1f ;  /* 0x0c201f00bdd07f89 */ /* 0x000e6200000e0000 */
[----:B0-----:R-:W-:-:S05]  /*6090*/  FMNMX.FTZ R205, R203, R206, !PT ;  /* 0x000000cecbcd7209 */ /* 0x001fca0007810000 */
[----:B------:R-:W0:Y:S01]  /*60a0*/  SHFL.BFLY PT, R207, R205, 0x1, 0x1f ;  /* 0x0c201f00cdcf7f89 */ /* 0x000e2200000e0000 */
[----:B-1----:R-:W-:-:S04]  /*60b0*/  FMNMX.FTZ R189, R189, R208, !PT ;  /* 0x000000d0bdbd7209 */ /* 0x002fc80007810000 */
[C---:B------:R-:W-:Y:S01]  /*60c0*/  FSETP.NEU.FTZ.AND P2, PT, R189.reuse, -INF , PT ;  /* 0xff800000bd00780b */ /* 0x040fe20003f5d000 */
[----:B------:R-:W-:-:S05]  /*60d0*/  FMUL.FTZ R203, R189, UR5 ;  /* 0x00000005bdcb7c20 */ /* 0x000fca0008410000 */
[----:B------:R-:W-:-:S05]  /*60e0*/  FSEL R203, R203, RZ, P2 ;  /* 0x000000ffcbcb7208 */ /* 0x000fca0001000000 */
[--C-:B------:R-:W-:Y:S01]  /*60f0*/  FFMA.FTZ R206, R154, UR5, -R203.reuse ;  /* 0x000000059ace7c23 */ /* 0x100fe200080108cb */
[--C-:B------:R-:W-:Y:S01]  /*6100*/  FFMA.FTZ R208, R155, UR5, -R203.reuse ;  /* 0x000000059bd07c23 */ /* 0x100fe200080108cb */
[----:B------:R-:W1:Y:S01]  /*6110*/  S2R R154, SR_TID.X ;  /* 0x00000000009a7919 */ /* 0x000e620000002100 */
[--C-:B------:R-:W-:Y:S01]  /*6120*/  FFMA.FTZ R158, R158, UR5, -R203.reuse ;  /* 0x000000059e9e7c23 */ /* 0x100fe200080108cb */
[--C-:B------:R-:W-:Y:S01]  /*6130*/  FFMA.FTZ R159, R159, UR5, -R203.reuse ;  /* 0x000000059f9f7c23 */ /* 0x100fe200080108cb */
[----:B0-----:R-:W-:Y:S01]  /*6140*/  FMNMX.FTZ R205, R205, R207, !PT ;  /* 0x000000cfcdcd7209 */ /* 0x001fe20007810000 */
[----:B------:R-:W-:Y:S01]  /*6150*/  MUFU.EX2 R206, R206 ;  /* 0x000000ce00ce7308 */ /* 0x000fe20000000800 */
[--C-:B------:R-:W-:Y:S01]  /*6160*/  FFMA.FTZ R162, R162, UR5, -R203.reuse ;  /* 0x00000005a2a27c23 */ /* 0x100fe200080108cb */
[--C-:B------:R-:W-:Y:S01]  /*6170*/  FFMA.FTZ R163, R163, UR5, -R203.reuse ;  /* 0x00000005a3a37c23 */ /* 0x100fe200080108cb */
[C---:B------:R-:W-:Y:S01]  /*6180*/  FSETP.NEU.FTZ.AND P1, PT, R205.reuse, -INF , PT ;  /* 0xff800000cd00780b */ /* 0x040fe20003f3d000 */
[----:B------:R-:W-:Y:S01]  /*6190*/  FMUL.FTZ R209, R205, UR5 ;  /* 0x00000005cdd17c20 */ /* 0x000fe20008410000 */
[--C-:B------:R-:W-:Y:S01]  /*61a0*/  FFMA.FTZ R166, R166, UR5, -R203.reuse ;  /* 0x00000005a6a67c23 */ /* 0x100fe200080108cb */
[--C-:B------:R-:W-:Y:S01]  /*61b0*/  FFMA.FTZ R167, R167, UR5, -R203.reuse ;  /* 0x00000005a7a77c23 */ /* 0x100fe200080108cb */
[--C-:B------:R-:W-:Y:S01]  /*61c0*/  FFMA.FTZ R170, R170, UR5, -R203.reuse ;  /* 0x00000005aaaa7c23 */ /* 0x100fe200080108cb */
[----:B------:R-:W-:Y:S01]  /*61d0*/  MUFU.EX2 R208, R208 ;  /* 0x000000d000d07308 */ /* 0x000fe20000000800 */
[----:B------:R-:W-:Y:S01]  /*61e0*/  FSEL R209, R209, RZ, P1 ;  /* 0x000000ffd1d17208 */ /* 0x000fe20000800000 */
[--C-:B------:R-:W-:Y:S01]  /*61f0*/  FFMA.FTZ R171, R171, UR5, -R203.reuse ;  /* 0x00000005abab7c23 */ /* 0x100fe200080108cb */
[--C-:B------:R-:W-:Y:S01]  /*6200*/  FFMA.FTZ R174, R174, UR5, -R203.reuse ;  /* 0x00000005aeae7c23 */ /* 0x100fe200080108cb */
[--C-:B------:R-:W-:Y:S01]  /*6210*/  FFMA.FTZ R175, R175, UR5, -R203.reuse ;  /* 0x00000005afaf7c23 */ /* 0x100fe200080108cb */
[----:B------:R-:W-:Y:S01]  /*6220*/  FFMA.FTZ R178, R178, UR5, -R203 ;  /* 0x00000005b2b27c23 */ /* 0x000fe200080108cb */
[--C-:B------:R-:W-:Y:S01]  /*6230*/  FFMA.FTZ R210, R152, UR5, -R209.reuse ;  /* 0x0000000598d27c23 */ /* 0x100fe200080108d1 */
[----:B------:R-:W-:Y:S01]  /*6240*/  FSEL R152, R205, RZ, P1 ;  /* 0x000000ffcd987208 */ /* 0x000fe20000800000 */
[--C-:B------:R-:W-:Y:S01]  /*6250*/  FFMA.FTZ R157, R157, UR5, -R209.reuse ;  /* 0x000000059d9d7c23 */ /* 0x100fe200080108d1 */
[--C-:B------:R-:W-:Y:S01]  /*6260*/  FFMA.FTZ R207, R153, UR5, -R209.reuse ;  /* 0x0000000599cf7c23 */ /* 0x100fe200080108d1 */
[----:B------:R-:W-:Y:S01]  /*6270*/  FFMA.FTZ R156, R156, UR5, -R209 ;  /* 0x000000059c9c7c23 */ /* 0x000fe200080108d1 */
[----:B------:R-:W-:Y:S01]  /*6280*/  MUFU.EX2 R158, R158 ;  /* 0x0000009e009e7308 */ /* 0x000fe20000000800 */
[----:B------:R-:W-:Y:S01]  /*6290*/  FADD.FTZ R152, -R152, R21 ;  /* 0x0000001598987221 */ /* 0x000fe20000010100 */
[--C-:B------:R-:W-:Y:S01]  /*62a0*/  FFMA.FTZ R160, R160, UR5, -R209.reuse ;  /* 0x00000005a0a07c23 */ /* 0x100fe200080108d1 */
[--C-:B------:R-:W-:Y:S01]  /*62b0*/  FFMA.FTZ R161, R161, UR5, -R209.reuse ;  /* 0x00000005a1a17c23 */ /* 0x100fe200080108d1 */
[--C-:B------:R-:W-:Y:S01]  /*62c0*/  FFMA.FTZ R164, R164, UR5, -R209.reuse ;  /* 0x00000005a4a47c23 */ /* 0x100fe200080108d1 */
[--C-:B------:R-:W-:Y:S01]  /*62d0*/  FFMA.FTZ R165, R165, UR5, -R209.reuse ;  /* 0x00000005a5a57c23 */ /* 0x100fe200080108d1 */
[--C-:B------:R-:W-:Y:S01]  /*62e0*/  FFMA.FTZ R168, R168, UR5, -R209.reuse ;  /* 0x00000005a8a87c23 */ /* 0x100fe200080108d1 */
[--C-:B------:R-:W-:Y:S01]  /*62f0*/  FFMA.FTZ R169, R169, UR5, -R209.reuse ;  /* 0x00000005a9a97c23 */ /* 0x100fe200080108d1 */
[----:B------:R0:W-:Y:S01]  /*6300*/  MUFU.EX2 R21, R157 ;  /* 0x0000009d00157308 */ /* 0x0001e20000000800 */
[----:B-1----:R-:W-:Y:S01]  /*6310*/  SHF.R.U32.HI R154, RZ, 0x7, R154 ;  /* 0x00000007ff9a7819 */ /* 0x002fe2000001169a */
[--C-:B------:R-:W-:Y:S01]  /*6320*/  FFMA.FTZ R172, R172, UR5, -R209.reuse ;  /* 0x00000005acac7c23 */ /* 0x100fe200080108d1 */
[----:B------:R-:W-:Y:S01]  /*6330*/  FFMA.FTZ R173, R173, UR5, -R209 ;  /* 0x00000005adad7c23 */ /* 0x000fe200080108d1 */
[--C-:B------:R-:W-:Y:S01]  /*6340*/  FFMA.FTZ R179, R179, UR5, -R203.reuse ;  /* 0x00000005b3b37c23 */ /* 0x100fe200080108cb */
[----:B------:R-:W-:Y:S01]  /*6350*/  FFMA.FTZ R182, R182, UR5, -R203 ;  /* 0x00000005b6b67c23 */ /* 0x000fe200080108cb */
[--C-:B------:R-:W-:Y:S01]  /*6360*/  FFMA.FTZ R176, R176, UR5, -R209.reuse ;  /* 0x00000005b0b07c23 */ /* 0x100fe200080108d1 */
[--C-:B------:R-:W-:Y:S01]  /*6370*/  FFMA.FTZ R177, R177, UR5, -R209.reuse ;  /* 0x00000005b1b17c23 */ /* 0x100fe200080108d1 */
[----:B------:R-:W1:Y:S01]  /*6380*/  MUFU.EX2 R159, R159 ;  /* 0x0000009f009f7308 */ /* 0x000e620000000800 */
[----:B0-----:R-:W-:Y:S01]  /*6390*/  FMUL.FTZ R157, R152, UR5 ;  /* 0x00000005989d7c20 */ /* 0x001fe20008410000 */
[----:B------:R-:W-:Y:S01]  /*63a0*/  FSEL R152, R189, RZ, P2 ;  /* 0x000000ffbd987208 */ /* 0x000fe20001000000 */
[--C-:B------:R-:W-:Y:S01]  /*63b0*/  FFMA.FTZ R180, R180, UR5, -R209.reuse ;  /* 0x00000005b4b47c23 */ /* 0x100fe200080108d1 */
[----:B------:R-:W-:Y:S01]  /*63c0*/  FFMA.FTZ R181, R181, UR5, -R209 ;  /* 0x00000005b5b57c23 */ /* 0x000fe200080108d1 */
[--C-:B------:R-:W-:Y:S01]  /*63d0*/  FFMA.FTZ R183, R183, UR5, -R203.reuse ;  /* 0x00000005b7b77c23 */ /* 0x100fe200080108cb */
[--C-:B------:R-:W-:Y:S01]  /*63e0*/  FFMA.FTZ R186, R186, UR5, -R203.reuse ;  /* 0x00000005baba7c23 */ /* 0x100fe200080108cb */
[----:B------:R-:W-:Y:S01]  /*63f0*/  FADD.FTZ R153, -R152, R202 ;  /* 0x000000ca98997221 */ /* 0x000fe20000010100 */
[----:B------:R-:W-:Y:S01]  /*6400*/  VIADD R152, R154, 0x8 ;  /* 0x000000089a987836 */ /* 0x000fe20000000000 */
[----:B------:R-:W0:Y:S01]  /*6410*/  MUFU.EX2 R157, R157 ;  /* 0x0000009d009d7308 */ /* 0x000e220000000800 */
[--C-:B------:R-:W-:Y:S01]  /*6420*/  FFMA.FTZ R187, R187, UR5, -R203.reuse ;  /* 0x00000005bbbb7c23 */ /* 0x100fe200080108cb */
[----:B------:R-:W-:Y:S01]  /*6430*/  FMUL.FTZ R153, R153, UR5 ;  /* 0x0000000599997c20 */ /* 0x000fe20008410000 */
[----:B------:R-:W-:Y:S01]  /*6440*/  FFMA.FTZ R190, R190, UR5, -R203 ;  /* 0x00000005bebe7c23 */ /* 0x000fe200080108cb */
[--C-:B------:R-:W-:Y:S01]  /*6450*/  FFMA.FTZ R184, R184, UR5, -R209.reuse ;  /* 0x00000005b8b87c23 */ /* 0x100fe200080108d1 */
[--C-:B------:R-:W-:Y:S01]  /*6460*/  FFMA.FTZ R185, R185, UR5, -R209.reuse ;  /* 0x00000005b9b97c23 */ /* 0x100fe200080108d1 */
[--C-:B------:R-:W-:Y:S01]  /*6470*/  FFMA.FTZ R188, R188, UR5, -R209.reuse ;  /* 0x00000005bcbc7c23 */ /* 0x100fe200080108d1 */
[----:B------:R-:W-:Y:S01]  /*6480*/  FFMA.FTZ R197, R197, UR5, -R209 ;  /* 0x00000005c5c57c23 */ /* 0x000fe200080108d1 */
[----:B------:R-:W2:Y:S01]  /*6490*/  MUFU.EX2 R202, R153 ;  /* 0x0000009900ca7308 */ /* 0x000ea20000000800 */
[----:B-1----:R-:W-:Y:S01]  /*64a0*/  F2FP.BF16.F32.PACK_AB R155, R159, R158 ;  /* 0x0000009e9f9b723e */ /* 0x002fe200000010ff */
[----:B------:R-:W-:Y:S01]  /*64b0*/  FFMA.FTZ R191, R191, UR5, -R203 ;  /* 0x00000005bfbf7c23 */ /* 0x000fe200080108cb */
[--C-:B------:R-:W-:Y:S01]  /*64c0*/  FFMA.FTZ R192, R192, UR5, -R209.reuse ;  /* 0x00000005c0c07c23 */ /* 0x100fe200080108d1 */
[--C-:B------:R-:W-:Y:S01]  /*64d0*/  FFMA.FTZ R196, R196, UR5, -R209.reuse ;  /* 0x00000005c4c47c23 */ /* 0x100fe200080108d1 */
[----:B------:R-:W-:Y:S01]  /*64e0*/  FFMA.FTZ R204, R204, UR5, -R209 ;  /* 0x00000005cccc7c23 */ /* 0x000fe200080108d1 */
[----:B------:R-:W-:-:S02]  /*64f0*/  FFMA.FTZ R199, R199, UR5, -R203 ;  /* 0x00000005c7c77c23 */ /* 0x000fc400080108cb */
[----:B------:R-:W-:Y:S01]  /*6500*/  MUFU.EX2 R210, R210 ;  /* 0x000000d200d27308 */ /* 0x000fe20000000800 */
        /* <DEDUP_REMOVED lines=8> */
[----:B------:R0:W-:Y:S01]  /*6590*/  BAR.SYNC.DEFER_BLOCKING R152, 0x100 ;  /* 0x000400980000751d */ /* 0x0001e20000010000 */
        /* <DEDUP_REMOVED lines=122> */
[----:B------:R-:W-:Y:S01]  /*6d40*/  F2FP.BF16.F32.PACK_AB R153, R208, R206 ;  /* 0x000000ced099723e */ /* 0x000fe200000010ff */
[----:B------:R-:W-:Y:S01]  /*6d50*/  MUFU.EX2 R162, R162 ;  /* 0x000000a200a27308 */ /* 0x000fe20000000800 */
[----:B0-----:R-:W-:Y:S01]  /*6d60*/  F2FP.BF16.F32.PACK_AB R152, R207, R210 ;  /* 0x000000d2cf98723e */ /* 0x001fe200000010ff */
[----:B------:R-:W-:Y:S01]  /*6d70*/  FFMA.FTZ R5, R202, R5, R206 ;  /* 0x00000005ca057223 */ /* 0x000fe200000100ce */
[----:B-1----:R-:W-:Y:S01]  /*6d80*/  F2FP.BF16.F32.PACK_AB R154, R21, R156 ;  /* 0x0000009c159a723e */ /* 0x002fe200000010ff */
[----:B------:R-:W-:-:S02]  /*6d90*/  FFMA.FTZ R4, R157, R4, R210 ;  /* 0x000000049d047223 */ /* 0x000fc400000100d2 */
[----:B------:R-:W-:Y:S01]  /*6da0*/  FADD.FTZ R5, R208, R5 ;  /* 0x00000005d0057221 */ /* 0x000fe20000010000 */
[----:B------:R-:W-:Y:S01]  /*6db0*/  WARPGROUP.ARRIVE ;  /* 0x00000000000079c5 */ /* 0x000fe20000000000 */
[----:B------:R-:W0:Y:S01]  /*6dc0*/  MUFU.EX2 R163, R163 ;  /* 0x000000a300a37308 */ /* 0x000e220000000800 */
[----:B------:R-:W-:Y:S01]  /*6dd0*/  FADD.FTZ R207, R207, R4 ;  /* 0x00000004cfcf7221 */ /* 0x000fe20000010000 */
[----:B------:R-:W-:-:S03]  /*6de0*/  FADD.FTZ R158, R158, R5 ;  /* 0x000000059e9e7221 */ /* 0x000fc60000010000 */
[----:B------:R-:W-:Y:S01]  /*6df0*/  HGMMA.64x256x16.F32.BF16 R24, R152, gdesc[UR8].tnspB, R24, gsb0 ;  /* 0x43e0000898187df0 */ /* 0x000fe20008001818 */
[----:B------:R-:W-:Y:S01]  /*6e00*/  UIADD3 UR10, UR6, 0x80, URZ ;  /* 0x00000080060a7890 */ /* 0x000fe2000fffe03f */
[----:B------:R-:W-:Y:S01]  /*6e10*/  FADD.FTZ R156, R156, R207 ;  /* 0x000000cf9c9c7221 */ /* 0x000fe20000010000 */
[----:B------:R-:W-:Y:S01]  /*6e20*/  MUFU.EX2 R166, R166 ;  /* 0x000000a600a67308 */ /* 0x000fe20000000800 */
[----:B------:R-:W-:Y:S01]  /*6e30*/  UMOV UR11, 0x40000040 ;  /* 0x40000040000b7882 */ /* 0x000fe20000000000 */
[----:B------:R-:W-:Y:S01]  /*6e40*/  FADD.FTZ R159, R159, R158 ;  /* 0x0000009e9f9f7221 */ /* 0x000fe20000010000 */
[----:B------:R-:W-:-:S05]  /*6e50*/  FADD.FTZ R21, R21, R156 ;  /* 0x0000009c15157221 */ /* 0x000fca0000010000 */
[----:B------:R-:W1:Y:S08]  /*6e60*/  MUFU.EX2 R167, R167 ;  /* 0x000000a700a77308 */ /* 0x000e700000000800 */
[----:B------:R-:W-:Y:S08]  /*6e70*/  MUFU.EX2 R160, R160 ;  /* 0x000000a000a07308 */ /* 0x000ff00000000800 */
[----:B------:R-:W2:Y:S08]  /*6e80*/  MUFU.EX2 R161, R161 ;  /* 0x000000a100a17308 */ /* 0x000eb00000000800 */
[----:B------:R-:W-:Y:S08]  /*6e90*/  MUFU.EX2 R164, R164 ;  /* 0x000000a400a47308 */ /* 0x000ff00000000800 */
[----:B------:R-:W3:Y:S08]  /*6ea0*/  MUFU.EX2 R165, R165 ;  /* 0x000000a500a57308 */ /* 0x000ef00000000800 */
[----:B------:R-:W-:Y:S08]  /*6eb0*/  MUFU.EX2 R170, R170 ;  /* 0x000000aa00aa7308 */ /* 0x000ff00000000800 */
[----:B------:R-:W-:Y:S08]  /*6ec0*/  MUFU.EX2 R171, R171 ;  /* 0x000000ab00ab7308 */ /* 0x000ff00000000800 */
[----:B------:R-:W-:Y:S08]  /*6ed0*/  MUFU.EX2 R174, R174 ;  /* 0x000000ae00ae7308 */ /* 0x000ff00000000800 */
[----:B------:R-:W-:Y:S08]  /*6ee0*/  MUFU.EX2 R168, R168 ;  /* 0x000000a800a87308 */ /* 0x000ff00000000800 */
[----:B------:R-:W4:Y:S08]  /*6ef0*/  MUFU.EX2 R169, R169 ;  /* 0x000000a900a97308 */ /* 0x000f300000000800 */
[----:B------:R-:W-:Y:S08]  /*6f00*/  MUFU.EX2 R172, R172 ;  /* 0x000000ac00ac7308 */ /* 0x000ff00000000800 */
[----:B------:R-:W5:Y:S08]  /*6f10*/  MUFU.EX2 R173, R173 ;  /* 0x000000ad00ad7308 */ /* 0x000f700000000800 */
[----:B------:R-:W5:Y:S08]  /*6f20*/  MUFU.EX2 R175, R175 ;  /* 0x000000af00af7308 */ /* 0x000f700000000800 */
[----:B------:R-:W-:Y:S08]  /*6f30*/  MUFU.EX2 R178, R178 ;  /* 0x000000b200b27308 */ /* 0x000ff00000000800 */
[----:B------:R-:W-:Y:S08]  /*6f40*/  MUFU.EX2 R179, R179 ;  /* 0x000000b300b37308 */ /* 0x000ff00000000800 */
[----:B------:R-:W-:Y:S08]  /*6f50*/  MUFU.EX2 R182, R182 ;  /* 0x000000b600b67308 */ /* 0x000ff00000000800 */
[----:B------:R-:W-:Y:S08]  /*6f60*/  MUFU.EX2 R176, R176 ;  /* 0x000000b000b07308 */ /* 0x000ff00000000800 */
[----:B------:R-:W5:Y:S08]  /*6f70*/  MUFU.EX2 R177, R177 ;  /* 0x000000b100b17308 */ /* 0x000f700000000800 */
        /* <DEDUP_REMOVED lines=11> */
[----:B------:R-:W5:Y:S08]  /*7030*/  MUFU.EX2 R192, R192 ;  /* 0x000000c000c07308 */ /* 0x000f700000000800 */
[----:B------:R-:W-:Y:S08]  /*7040*/  MUFU.EX2 R196, R196 ;  /* 0x000000c400c47308 */ /* 0x000ff00000000800 */
[----:B------:R-:W5:Y:S08]  /*7050*/  MUFU.EX2 R204, R204 ;  /* 0x000000cc00cc7308 */ /* 0x000f700000000800 */
[----:B------:R-:W-:Y:S01]  /*7060*/  MUFU.EX2 R199, R199 ;  /* 0x000000c700c77308 */ /* 0x000fe20000000800 */
[----:B------:R-:W-:-:S02]  /*7070*/  WARPGROUP.DEPBAR.LE gsb0, 0x0 ;  /* 0x00008000000079c5 */ /* 0x000fc40000010000 */
[----:B0-----:R-:W-:Y:S01]  /*7080*/  F2FP.BF16.F32.PACK_AB R153, R163, R162 ;  /* 0x000000a2a399723e */ /* 0x001fe200000010ff */
[----:B------:R-:W-:Y:S01]  /*7090*/  FADD.FTZ R162, R162, R159 ;  /* 0x0000009fa2a27221 */ /* 0x000fe20000010000 */
[----:B-1----:R-:W-:Y:S02]  /*70a0*/  F2FP.BF16.F32.PACK_AB R155, R167, R166 ;  /* 0x000000a6a79b723e */ /* 0x002fe400000010ff */
[----:B--2---:R-:W-:Y:S01]  /*70b0*/  F2FP.BF16.F32.PACK_AB R152, R161, R160 ;  /* 0x000000a0a198723e */ /* 0x004fe200000010ff */
[----:B------:R-:W-:Y:S01]  /*70c0*/  FADD.FTZ R160, R160, R21 ;  /* 0x00000015a0a07221 */ /* 0x000fe20000010000 */
[----:B---3--:R-:W-:Y:S01]  /*70d0*/  F2FP.BF16.F32.PACK_AB R154, R165, R164 ;  /* 0x000000a4a59a723e */ /* 0x008fe200000010ff */
[----:B------:R-:W-:Y:S02]  /*70e0*/  FADD.FTZ R163, R163, R162 ;  /* 0x000000a2a3a37221 */ /* 0x000fe40000010000 */
[----:B------:R-:W-:Y:S01]  /*70f0*/  FADD.FTZ R161, R161, R160 ;  /* 0x000000a0a1a17221 */ /* 0x000fe20000010000 */
[----:B------:R-:W-:Y:S01]  /*7100*/  WARPGROUP.ARRIVE ;  /* 0x00000000000079c5 */ /* 0x000fe20000000000 */
[----:B------:R-:W-:-:S02]  /*7110*/  FADD.FTZ R166, R166, R163 ;  /* 0x000000a3a6a67221 */ /* 0x000fc40000010000 */
[----:B------:R-:W-:Y:S02]  /*7120*/  FADD.FTZ R164, R164, R161 ;  /* 0x000000a1a4a47221 */ /* 0x000fe40000010000 */
[----:B------:R-:W-:Y:S01]  /*7130*/  FADD.FTZ R167, R167, R166 ;  /* 0x000000a6a7a77221 */ /* 0x000fe20000010000 */
[----:B------:R-:W-:Y:S01]  /*7140*/  HGMMA.64x256x16.F32.BF16 R24, R152, gdesc[UR8].tnspB, R24, gsb0 ;  /* 0x43e0000898187df0 */ /* 0x000fe20008001818 */
[----:B------:R-:W-:Y:S01]  /*7150*/  UIADD3 UR10, UR6, 0x100, URZ ;  /* 0x00000100060a7890 */ /* 0x000fe2000fffe03f */
[----:B------:R-:W-:Y:S01]  /*7160*/  FADD.FTZ R165, R165, R164 ;  /* 0x000000a4a5a57221 */ /* 0x000fe20000010000 */
[----:B------:R-:W-:Y:S01]  /*7170*/  UMOV UR11, 0x40000040 ;  /* 0x40000040000b7882 */ /* 0x000fe20000000000 */
[----:B------:R-:W-:Y:S02]  /*7180*/  WARPGROUP.DEPBAR.LE gsb0, 0x0 ;  /* 0x00008000000079c5 */ /* 0x000fe40000010000 */
[----:B----4-:R-:W-:Y:S01]  /*7190*/  F2FP.BF16.F32.PACK_AB R152, R169, R168 ;  /* 0x000000a8a998723e */ /* 0x010fe200000010ff */
[----:B------:R-:W-:Y:S01]  /*71a0*/  FADD.FTZ R168, R168, R165 ;  /* 0x000000a5a8a87221 */ /* 0x000fe20000010000 */
[----:B------:R-:W-:Y:S01]  /*71b0*/  F2FP.BF16.F32.PACK_AB R153, R171, R170 ;  /* 0x000000aaab99723e */ /* 0x000fe200000010ff */
[----:B------:R-:W-:Y:S01]  /*71c0*/  FADD.FTZ R170, R170, R167 ;  /* 0x000000a7aaaa7221 */ /* 0x000fe20000010000 */
[----:B-----5:R-:W-:Y:S01]  /*71d0*/  F2FP.BF16.F32.PACK_AB R154, R173, R172 ;  /* 0x000000acad9a723e */ /* 0x020fe200000010ff */
[----:B------:R-:W-:Y:S01]  /*71e0*/  FADD.FTZ R169, R169, R168 ;  /* 0x000000a8a9a97221 */ /* 0x000fe20000010000 */
[----:B------:R-:W-:Y:S01]  /*71f0*/  F2FP.BF16.F32.PACK_AB R155, R175, R174 ;  /* 0x000000aeaf9b723e */ /* 0x000fe200000010ff */
[----:B------:R-:W-:-:S02]  /*7200*/  FADD.FTZ R171, R171, R170 ;  /* 0x000000aaabab7221 */ /* 0x000fc40000010000 */
[----:B------:R-:W-:Y:S01]  /*7210*/  FADD.FTZ R172, R172, R169 ;  /* 0x000000a9acac7221 */ /* 0x000fe20000010000 */
[----:B------:R-:W-:Y:S01]  /*7220*/  WARPGROUP.ARRIVE ;  /* 0x00000000000079c5 */ /* 0x000fe20000000000 */
[----:B------:R-:W-:Y:S02]  /*7230*/  FADD.FTZ R174, R174, R171 ;  /* 0x000000abaeae7221 */ /* 0x000fe40000010000 */
[----:B------:R-:W-:Y:S02]  /*7240*/  FADD.FTZ R173, R173, R172 ;  /* 0x000000acadad7221 */ /* 0x000fe40000010000 */
[----:B------:R-:W-:-:S07]  /*7250*/  FADD.FTZ R175, R175, R174 ;  /* 0x000000aeafaf7221 */ /* 0x000fce0000010000 */
        /* <DEDUP_REMOVED lines=38> */
[----:B------:R-:W-:Y:S02]  /*74c0*/  WARPGROUP.DEPBAR.LE gsb0, 0x0 ;  /* 0x00008000000079c5 */ /* 0x000fe40000010000 */
[----:B------:R-:W-:Y:S01]  /*74d0*/  FFMA.FTZ R152, R193, UR5, -R209 ;  /* 0x00000005c1987c23 */ /* 0x000fe200080108d1 */
[--C-:B------:R-:W-:Y:S01]  /*74e0*/  FFMA.FTZ R193, R194, UR5, -R203.reuse ;  /* 0x00000005c2c17c23 */ /* 0x100fe200080108cb */
[--C-:B------:R-:W-:Y:S01]  /*74f0*/  FFMA.FTZ R194, R195, UR5, -R203.reuse ;  /* 0x00000005c3c27c23 */ /* 0x100fe200080108cb */
[----:B------:R-:W-:Y:S01]  /*7500*/  FFMA.FTZ R195, R198, UR5, -R203 ;  /* 0x00000005c6c37c23 */ /* 0x000fe200080108cb */
[----:B------:R-:W-:Y:S01]  /*7510*/  F2FP.BF16.F32.PACK_AB R154, R204, R196 ;  /* 0x000000c4cc9a723e */ /* 0x000fe200000010ff */
[----:B------:R-:W0:Y:S08]  /*7520*/  MUFU.EX2 R198, R152 ;  /* 0x0000009800c67308 */ /* 0x000e300000000800 */
[----:B------:R-:W-:Y:S08]  /*7530*/  MUFU.EX2 R193, R193 ;  /* 0x000000c100c17308 */ /* 0x000ff00000000800 */
[----:B------:R-:W1:Y:S01]  /*7540*/  MUFU.EX2 R194, R194 ;  /* 0x000000c200c27308 */ /* 0x000e620000000800 */
[C---:B0-----:R-:W-:Y:S01]  /*7550*/  F2FP.BF16.F32.PACK_AB R152, R198.reuse, R192 ;  /* 0x000000c0c698723e */ /* 0x041fe200000010ff */
[----:B------:R-:W-:-:S04]  /*7560*/  FADD.FTZ R197, R198, R197 ;  /* 0x000000c5c6c57221 */ /* 0x000fc80000010000 */
[----:B------:R-:W-:Y:S02]  /*7570*/  FADD.FTZ R197, R196, R197 ;  /* 0x000000c5c4c57221 */ /* 0x000fe40000010000 */
[----:B------:R-:W0:Y:S02]  /*7580*/  MUFU.EX2 R195, R195 ;  /* 0x000000c300c37308 */ /* 0x000e240000000800 */
[----:B------:R-:W-:Y:S01]  /*7590*/  FADD.FTZ R4, R204, R197 ;  /* 0x000000c5cc047221 */ /* 0x000fe20000010000 */
[----:B-1----:R-:W-:Y:S01]  /*75a0*/  F2FP.BF16.F32.PACK_AB R153, R194, R193 ;  /* 0x000000c1c299723e */ /* 0x002fe200000010ff */
[----:B------:R-:W-:-:S04]  /*75b0*/  FADD.FTZ R193, R193, R190 ;  /* 0x000000bec1c17221 */ /* 0x000fc80000010000 */
[----:B------:R-:W-:Y:S01]  /*75c0*/  FADD.FTZ R194, R194, R193 ;  /* 0x000000c1c2c27221 */ /* 0x000fe20000010000 */
[----:B0-----:R-:W-:-:S03]  /*75d0*/  F2FP.BF16.F32.PACK_AB R155, R199, R195 ;  /* 0x000000c3c79b723e */ /* 0x001fc600000010ff */
[----:B------:R-:W-:Y:S01]  /*75e0*/  FADD.FTZ R194, R195, R194 ;  /* 0x000000c2c3c27221 */ /* 0x000fe20000010000 */
[----:B------:R-:W-:-:S03]  /*75f0*/  WARPGROUP.ARRIVE ;  /* 0x00000000000079c5 */ /* 0x000fc60000000000 */
[----:B------:R-:W-:-:S03]  /*7600*/  FADD.FTZ R5, R199, R194 ;  /* 0x000000c2c7057221 */ /* 0x000fc60000010000 */
[----:B------:R-:W-:Y:S03]  /*7610*/  HGMMA.64x256x16.F32.BF16 R24, R152, gdesc[UR8].tnspB, R24, gsb0 ;  /* 0x43e0000898187df0 */ /* 0x000fe60008001818 */
[----:B------:R-:W-:Y:S02]  /*7620*/  WARPGROUP.DEPBAR.LE gsb0, 0x0 ;  /* 0x00008000000079c5 */ /* 0x000fe40000010000 */
[----:B------:R-:W-:Y:S05]  /*7630*/  @!P0 BRA `(.L_x_4677) ;  /* 0x0000000000048947 */ /* 0x000fea0003800000 */
[----:B------:R-:W-:Y:S01]  /*7640*/  BPT.TRAP 0x1 ;  /* 0x000000040000795c */ /* 0x000fe20000300000 */
.L_x_4677:
[----:B------:R-:W-:Y:S01]  /*7650*/  UIADD3 UR4, UR4, 0x32460, URZ ;  /* 0x0003246004047890 */ /* 0x000fe2000fffe03f */
[C---:B------:R-:W-:Y:S01]  /*7660*/  ISETP.GT.AND P1, PT, R201.reuse, R211, PT ;  /* 0x000000d3c900720c */ /* 0x040fe20003f24270 */
[----:B------:R-:W-:Y:S01]  /*7670*/  VIADD R201, R201, 0xffffffff ;  /* 0xffffffffc9c97836 */ /* 0x000fe20000000000 */
[----:B------:R-:W-:Y:S01]  /*7680*/  MOV R21, R205 ;  /* 0x000000cd00157202 */ /* 0x000fe20000000f00 */
[----:B------:R-:W-:Y:S01]  /*7690*/  UPRMT UR4, UR54, 0x654, UR4 ;  /* 0x0000065436047896 */ /* 0x000fe20008000004 */
[----:B------:R-:W-:-:S08]  /*76a0*/  IMAD.MOV.U32 R202, RZ, RZ, R189 ;  /* 0x000000ffffca7224 */ /* 0x000fd000078e00bd */
[----:B------:R-:W-:Y:S01]  /*76b0*/  SYNCS.ARRIVE.TRANS64.RED.A1T0 RZ, [UR4], RZ ;  /* 0x000000ffffff79a7 */ /* 0x000fe20008100404 */
[----:B------:R-:W-:Y:S05]  /*76c0*/  @P1 BRA `(.L_x_4678) ;  /* 0xffffffcc00c01947 */ /* 0x000fea000383ffff */
.L_x_4667:
[----:B------:R-:W-:-:S13]  /*76d0*/  ISETP.GE.AND P1, PT, R201, RZ, PT ;  /* 0x000000ffc900720c */ /* 0x000fda0003f26270 */
[----:B------:R-:W-:Y:S05]  /*76e0*/  @!P1 BRA `(.L_x_4679) ;  /* 0x00000028005c9947 */ /* 0x000fea0003800000 */
[----:B------:R-:W-:Y:S02]  /*76f0*/  IMAD.MOV.U32 R202, RZ, RZ, R189 ;  /* 0x000000ffffca7224 */ /* 0x000fe400078e00bd */
[----:B------:R-:W-:-:S07]  /*7700*/  IMAD.MOV.U32 R21, RZ, RZ, R205 ;  /* 0x000000ffff157224 */ /* 0x000fce00078e00cd */
.L_x_4690:
[----:B------:R-:W-:-:S04]  /*7710*/  UIADD3 UR38, UR38, 0x1, URZ ;  /* 0x0000000126267890 */ /* 0x000fc8000fffe03f */
[----:B------:R-:W-:-:S04]  /*7720*/  UISETP.NE.AND UP0, UPT, UR38, 0x2, UPT ;  /* 0x000000022600788c */ /* 0x000fc8000bf05270 */
[----:B------:R-:W-:Y:S02]  /*7730*/  USEL UR4, URZ, 0x1, UP0 ;  /* 0x000000013f047887 */ /* 0x000fe40008000000 */
[----:B------:R-:W-:Y:S02]  /*7740*/  USEL UR38, UR38, URZ, UP0 ;  /* 0x0000003f26267287 */ /* 0x000fe40008000000 */
[----:B------:R-:W-:Y:S01]  /*7750*/  ULOP3.LUT UR39, UR39, UR4, URZ, 0x3c, !UPT ;  /* 0x0000000427277292 */ /* 0x000fe2000f8e3c3f */
[----:B------:R-:W-:Y:S11]  /*7760*/  @!P0 BRA `(.L_x_4680) ;  /* 0x0000000000048947 */ /* 0x000ff60003800000 */
[----:B------:R-:W-:Y:S01]  /*7770*/  BPT.TRAP 0x1 ;  /* 0x000000040000795c */ /* 0x000fe20000300000 */
.L_x_4680:
        /* <DEDUP_REMOVED lines=9> */
.L_x_4681:
[----:B-1----:R-:W-:Y:S05]  /*7810*/  @P1 BRA `(.L_x_4682) ;  /* 0x0000000000081947 */ /* 0x002fea0003800000 */
[----:B------:R-:W1:Y:S02]  /*7820*/  SYNCS.PHASECHK.TRANS64.TRYWAIT P1, [UR4+0x32430], R0 ;  /* 0x03243000ff0075a7 */ /* 0x000e640008020144 */
[----:B-1----:R-:W-:Y:S05]  /*7830*/  @!P1 BRA `(.L_x_4683) ;  /* 0x000000a800f49947 */ /* 0x002fea0003800000 */
.L_x_4682:
        /* <DEDUP_REMOVED lines=32> */
.L_x_4684:
[----:B------:R1:W2:Y:S01]  /*7a40*/  SYNCS.PHASECHK.TRANS64.TRYWAIT P1, [UR4+0x32450], R0 ;  /* 0x03245000ff0075a7 */ /* 0x0002a20008020144 */
[----:B------:R-:W-:Y:S05]  /*7a50*/  @!P0 BRA `(.L_x_4685) ;  /* 0x0000000000048947 */ /* 0x000fea0003800000 */
[----:B------:R-:W-:Y:S01]  /*7a60*/  BPT.TRAP 0x1 ;  /* 0x000000040000795c */ /* 0x000fe20000300000 */
.L_x_4685:
[----:B--2---:R-:W-:Y:S05]  /*7a70*/  @P1 BRA `(.L_x_4686) ;  /* 0x0000000000081947 */ /* 0x004fea0003800000 */
[----:B------:R-:W2:Y:S02]  /*7a80*/  SYNCS.PHASECHK.TRANS64.TRYWAIT P1, [UR4+0x32450], R0 ;  /* 0x03245000ff0075a7 */ /* 0x000ea40008020144 */
[----:B--2---:R-:W-:Y:S05]  /*7a90*/  @!P1 BRA `(.L_x_4687) ;  /* 0x000000a800749947 */ /* 0x004fea0003800000 */
.L_x_4686:
        /* <DEDUP_REMOVED lines=57> */
[----:B------:R-:W-:Y:S01]  /*7e30*/  UMOV UR48, UR52 ;  /* 0x0000003400307c82 */ /* 0x000fe20008000000 */
[----:B------:R-:W-:Y:S01]  /*7e40*/  UMOV UR49, UR53 ;  /* 0x0000003500317c82 */ /* 0x000fe20008000000 */
[----:B------:R-:W-:Y:S01]  /*7e50*/  UMOV UR51, 0x40000040 ;  /* 0x4000004000337882 */ /* 0x000fe20000000000 */
[----:B------:R-:W-:Y:S02]  /*7e60*/  WARPGROUP.DEPBAR.LE gsb0, 0x0 ;  /* 0x00008000000079c5 */ /* 0x000fe40000010000 */
[----:B------:R-:W-:-:S06]  /*7e70*/  WARPGROUP.ARRIVE ;  /* 0x00000000000079c5 */ /* 0x000fcc0000000000 */
[----:B------:R-:W-:Y:S01]  /*7e80*/  HGMMA.64x96x16.F32.BF16 R152, gdesc[UR48], R152, gsb0 ;  /* 0x01600000309879f0 */ /* 0x000fe20008001898 */
[----:B------:R-:W-:Y:S01]  /*7e90*/  UIADD3 UR50, UR5, 0x906, URZ ;  /* 0x0000090605327890 */ /* 0x000fe2000fffe03f */
[----:B------:R-:W-:Y:S01]  /*7ea0*/  UMOV UR48, UR56 ;  /* 0x0000003800307c82 */ /* 0x000fe20008000000 */
[----:B------:R-:W-:Y:S01]  /*7eb0*/  UMOV UR49, UR57 ;  /* 0x0000003900317c82 */ /* 0x000fe20008000000 */
        /* <DEDUP_REMOVED lines=35> */
.L_x_4688:
[----:B------:R-:W-:Y:S01]  /*80f0*/  ULDC UR5, c[0x0][0xad0] ;  /* 0x0002b40000057ab9 */ /* 0x000fe20000000800 */
[----:B------:R-:W-:Y:S01]  /*8100*/  UIADD3 UR10, UR4, 0x32440, URZ ;  /* 0x00032440040a7890 */ /* 0x000fe2000fffe03f */
        /* <DEDUP_REMOVED lines=50> */
[----:B------:R-:W-:-:S02]  /*8430*/  UPRMT UR11, UR6, 0x654, UR10 ;  /* 0x00000654060b7896 */ /* 0x000fc4000800000a */
[----:B------:R-:W-:Y:S02]  /*8440*/  UIMAD UR10, UR38, 0xc00, UR7 ;  /* 0x00000c00260a78a4 */ /* 0x000fe4000f8e0207 */
[----:B------:R-:W1:Y:S01]  /*8450*/  MUFU.TANH R154, R154 ;  /* 0x0000009a009a7308 */ /* 0x000e620000002400 */
[----:B--2---:R-:W-:Y:S01]  /*8460*/  FMNMX.FTZ R205, R156, R205, !PT ;  /* 0x000000cd9ccd7209 */ /* 0x004fe20007810000 */
[----:B------:R-:W-:Y:S01]  /*8470*/  UIADD3 UR14, UR10, 0x80, URZ ;  /* 0x000000800a0e7890 */ /* 0x000fe2000fffe03f */
[----:B------:R-:W-:Y:S02]  /*8480*/  UMOV UR15, 0x40000040 ;  /* 0x40000040000f7882 */ /* 0x000fe40000000000 */
[----:B------:R-:W-:Y:S01]  /*8490*/  SYNCS.ARRIVE.TRANS64.RED.A1T0 RZ, [UR11], RZ ;  /* 0x000000ffffff79a7 */ /* 0x000fe2000810040b */
[----:B------:R-:W-:Y:S02]  /*84a0*/  UMOV UR11, 0x40000040 ;  /* 0x40000040000b7882 */ /* 0x000fe40000000000 */
        /* <DEDUP_REMOVED lines=36> */
[----:B------:R-:W-:-:S06]  /*86f0*/  FMUL.FTZ R191, R194, UR5 ;  /* 0x00000005c2bf7c20 */ /* 0x000fcc0008410000 */
[----:B------:R-:W1:Y:S01]  /*8700*/  MUFU.TANH R168, R168 ;  /* 0x000000a800a87308 */ /* 0x000e620000002400 */
[----:B--2---:R-:W-:-:S07]  /*8710*/  FMNMX.FTZ R189, R166, R189, !PT ;  /* 0x000000bda6bd7209 */ /* 0x004fce0007810000 */
[----:B------:R-:W2:Y:S01]  /*8720*/  MUFU.TANH R179, R179 ;  /* 0x000000b300b37308 */ /* 0x000ea20000002400 */
[----:B---3--:R-:W-:-:S07]  /*8730*/  FMNMX.FTZ R192, R177, R192, !PT ;  /* 0x000000c0b1c07209 */ /* 0x008fce0007810000 */
[----:B------:R-:W3:Y:S01]  /*8740*/  MUFU.TANH R173, R173 ;  /* 0x000000ad00ad7308 */ /* 0x000ee20000002400 */
[----:B-1----:R-:W-:-:S07]  /*8750*/  FMNMX.FTZ R194, R168, R189, !PT ;  /* 0x000000bda8c27209 */ /* 0x002fce0007810000 */
[----:B------:R-:W1:Y:S01]  /*8760*/  MUFU.TANH R178, R178 ;  /* 0x000000b200b27308 */ /* 0x000e620000002400 */
[----:B--2---:R-:W-:Y:S01]  /*8770*/  FMNMX.FTZ R189, R179, R192, !PT ;  /* 0x000000c0b3bd7209 */ /* 0x004fe20007810000 */
[----:B------:R-:W-:-:S06]  /*8780*/  FMUL.FTZ R192, R196, UR5 ;  /* 0x00000005c4c07c20 */ /* 0x000fcc0008410000 */
        /* <DEDUP_REMOVED lines=35> */
[----:B------:R-:W-:Y:S01]  /*89c0*/  FMUL.FTZ R196, R199, UR5 ;  /* 0x00000005c7c47c20 */ /* 0x000fe20008410000 */
[----:B------:R-:W-:-:S03]  /*89d0*/  ULDC UR5, c[0x0][0xa80] ;  /* 0x0002a00000057ab9 */ /* 0x000fc60000000800 */
[----:B------:R-:W3:Y:S02]  /*89e0*/  SHFL.BFLY PT, R198, R197, 0x2, 0x1f ;  /* 0x0c401f00c5c67f89 */ /* 0x000ee400000e0000 */
[----:B------:R-:W4:Y:S01]  /*89f0*/  MUFU.TANH R191, R191 ;  /* 0x000000bf00bf7308 */ /* 0x000f220000002400 */
[----:B-1----:R-:W-:-:S07]  /*8a00*/  FMNMX.FTZ R208, R190, R189, !PT ;  /* 0x000000bdbed07209 */ /* 0x002fce0007810000 */
[----:B------:R-:W1:Y:S01]  /*8a10*/  MUFU.TANH R194, R194 ;  /* 0x000000c200c27308 */ /* 0x000e620000002400 */
[----:B--2---:R-:W-:-:S07]  /*8a20*/  FMNMX.FTZ R208, R207, R208, !PT ;  /* 0x000000d0cfd07209 */ /* 0x004fce0007810000 */
[----:B------:R-:W2:Y:S01]  /*8a30*/  MUFU.TANH R195, R195 ;  /* 0x000000c300c37308 */ /* 0x000ea20000002400 */
[----:B----4-:R-:W-:Y:S02]  /*8a40*/  FMNMX.FTZ R189, R191, R208, !PT ;  /* 0x000000d0bfbd7209 */ /* 0x010fe40007810000 */
[----:B---3--:R-:W-:-:S05]  /*8a50*/  FMNMX.FTZ R209, R197, R198, !PT ;  /* 0x000000c6c5d17209 */ /* 0x008fca0007810000 */
[----:B------:R-:W3:Y:S01]  /*8a60*/  MUFU.TANH R196, R196 ;  /* 0x000000c400c47308 */ /* 0x000ee20000002400 */
[----:B-1----:R-:W-:Y:S01]  /*8a70*/  FMNMX.FTZ R208, R194, R189, !PT ;  /* 0x000000bdc2d07209 */ /* 0x002fe20007810000 */
[----:B------:R-:W1:Y:S03]  /*8a80*/  SHFL.BFLY PT, R198, R209, 0x1, 0x1f ;  /* 0x0c201f00d1c67f89 */ /* 0x000e6600000e0000 */
[----:B--2---:R-:W-:-:S04]  /*8a90*/  FMNMX.FTZ R189, R195, R208, !PT ;  /* 0x000000d0c3bd7209 */ /* 0x004fc80007810000 */
[----:B---3--:R-:W-:-:S05]  /*8aa0*/  FMNMX.FTZ R208, R196, R189, !PT ;  /* 0x000000bdc4d07209 */ /* 0x008fca0007810000 */
[----:B------:R-:W2:Y:S01]  /*8ab0*/  SHFL.BFLY PT, R189, R208, 0x2, 0x1f ;  /* 0x0c401f00d0bd7f89 */ /* 0x000ea200000e0000 */
[----:B-1----:R-:W-:-:S05]  /*8ac0*/  FMNMX.FTZ R205, R209, R198, !PT ;  /* 0x000000c6d1cd7209 */ /* 0x002fca0007810000 */
[C---:B------:R-:W-:Y:S01]  /*8ad0*/  FMUL.FTZ R198, R205.reuse, UR5 ;  /* 0x00000005cdc67c20 */ /* 0x040fe20008410000 */
[----:B------:R-:W-:-:S03]  /*8ae0*/  FADD.FTZ R21, -R205, R21 ;  /* 0x00000015cd157221 */ /* 0x000fc60000010100 */
[--C-:B------:R-:W-:Y:S01]  /*8af0*/  FFMA.FTZ R211, R152, UR5, -R198.reuse ;  /* 0x0000000598d37c23 */ /* 0x100fe200080108c6 */
[--C-:B------:R-:W-:Y:S01]  /*8b00*/  FFMA.FTZ R203, R203, UR5, -R198.reuse ;  /* 0x00000005cbcb7c23 */ /* 0x100fe200080108c6 */
[----:B------:R-:W-:Y:S01]  /*8b10*/  FMUL.FTZ R199, R21, UR5 ;  /* 0x0000000515c77c20 */ /* 0x000fe20008410000 */
[--C-:B------:R-:W-:Y:S01]  /*8b20*/  FFMA.FTZ R21, R153, UR5, -R198.reuse ;  /* 0x0000000599157c23 */ /* 0x100fe200080108c6 */
[--C-:B------:R-:W-:Y:S01]  /*8b30*/  FFMA.FTZ R157, R157, UR5, -R198.reuse ;  /* 0x000000059d9d7c23 */ /* 0x100fe200080108c6 */
[--C-:B------:R-:W-:Y:S01]  /*8b40*/  FFMA.FTZ R156, R156, UR5, -R198.reuse ;  /* 0x000000059c9c7c23 */ /* 0x100fe200080108c6 */
[--C-:B------:R-:W-:Y:S01]  /*8b50*/  FFMA.FTZ R158, R158, UR5, -R198.reuse ;  /* 0x000000059e9e7c23 */ /* 0x100fe200080108c6 */
[--C-:B------:R-:W-:Y:S01]  /*8b60*/  FFMA.FTZ R161, R161, UR5, -R198.reuse ;  /* 0x00000005a1a17c23 */ /* 0x100fe200080108c6 */
[----:B------:R-:W1:Y:S01]  /*8b70*/  MUFU.EX2 R199, R199 ;  /* 0x000000c700c77308 */ /* 0x000e620000000800 */
[--C-:B------:R-:W-:Y:S01]  /*8b80*/  FFMA.FTZ R163, R163, UR5, -R198.reuse ;  /* 0x00000005a3a37c23 */ /* 0x100fe200080108c6 */
[----:B--2---:R-:W-:Y:S01]  /*8b90*/  FMNMX.FTZ R189, R208, R189, !PT ;  /* 0x000000bdd0bd7209 */ /* 0x004fe20007810000 */
[--C-:B------:R-:W-:Y:S01]  /*8ba0*/  FFMA.FTZ R162, R162, UR5, -R198.reuse ;  /* 0x00000005a2a27c23 */ /* 0x100fe200080108c6 */
[--C-:B------:R-:W-:Y:S01]  /*8bb0*/  FFMA.FTZ R164, R164, UR5, -R198.reuse ;  /* 0x00000005a4a47c23 */ /* 0x100fe200080108c6 */
[--C-:B------:R-:W-:Y:S01]  /*8bc0*/  FFMA.FTZ R169, R169, UR5, -R198.reuse ;  /* 0x00000005a9a97c23 */ /* 0x100fe200080108c6 */
[--C-:B------:R-:W-:Y:S01]  /*8bd0*/  FFMA.FTZ R171, R171, UR5, -R198.reuse ;  /* 0x00000005abab7c23 */ /* 0x100fe200080108c6 */
[----:B------:R-:W2:Y:S01]  /*8be0*/  SHFL.BFLY PT, R197, R189, 0x1, 0x1f ;  /* 0x0c201f00bdc57f89 */ /* 0x000ea200000e0000 */
        /* <DEDUP_REMOVED lines=9> */
[-C--:B-1----:R-:W-:Y:S01]  /*8c80*/  FMUL.FTZ R24, R24, R199.reuse ;  /* 0x000000c718187220 */ /* 0x082fe20000410000 */
        /* <DEDUP_REMOVED lines=13> */
[----:B--2---:R-:W-:Y:S01]  /*8d60*/  FMNMX.FTZ R189, R189, R197, !PT ;  /* 0x000000c5bdbd7209 */ /* 0x004fe20007810000 */
[-C--:B------:R-:W-:Y:S01]  /*8d70*/  FMUL.FTZ R49, R49, R199.reuse ;  /* 0x000000c731317220 */ /* 0x080fe20000410000 */
[----:B------:R1:W-:Y:S01]  /*8d80*/  MUFU.EX2 R197, R203 ;  /* 0x000000cb00c57308 */ /* 0x0003e20000000800 */
[-C--:B------:R-:W-:Y:S01]  /*8d90*/  FMUL.FTZ R52, R52, R199.reuse ;  /* 0x000000c734347220 */ /* 0x080fe20000410000 */
[-C--:B------:R-:W-:Y:S01]  /*8da0*/  FMUL.FTZ R53, R53, R199.reuse ;  /* 0x000000c735357220 */ /* 0x080fe20000410000 */
[C---:B------:R-:W-:Y:S01]  /*8db0*/  FADD.FTZ R152, -R189.reuse, R202 ;  /* 0x000000cabd987221 */ /* 0x040fe20000010100 */
[----:B------:R-:W-:Y:S01]  /*8dc0*/  FMUL.FTZ R209, R189, UR5 ;  /* 0x00000005bdd17c20 */ /* 0x000fe20008410000 */
[-C--:B------:R-:W-:Y:S01]  /*8dd0*/  FMUL.FTZ R56, R56, R199.reuse ;  /* 0x000000c738387220 */ /* 0x080fe20000410000 */
[----:B------:R-:W-:Y:S01]  /*8de0*/  FMUL.FTZ R57, R57, R199 ;  /* 0x000000c739397220 */ /* 0x000fe20000410000 */
[----:B------:R-:W-:Y:S01]  /*8df0*/  FMUL.FTZ R210, R152, UR5 ;  /* 0x0000000598d27c20 */ /* 0x000fe20008410000 */
[----:B------:R-:W-:-:S02]  /*8e00*/  VIADD R152, R212, 0x8 ;  /* 0x00000008d4987836 */ /* 0x000fc40000000000 */
[--C-:B-1----:R-:W-:Y:S01]  /*8e10*/  FFMA.FTZ R203, R204, UR5, -R209.reuse ;  /* 0x00000005cccb7c23 */ /* 0x102fe200080108d1 */
[--C-:B------:R-:W-:Y:S01]  /*8e20*/  FFMA.FTZ R211, R154, UR5, -R209.reuse ;  /* 0x000000059ad37c23 */ /* 0x100fe200080108d1 */
[--C-:B------:R-:W-:Y:S01]  /*8e30*/  FFMA.FTZ R202, R155, UR5, -R209.reuse ;  /* 0x000000059bca7c23 */ /* 0x100fe200080108d1 */
[--C-:B------:R-:W-:Y:S01]  /*8e40*/  FFMA.FTZ R204, R206, UR5, -R209.reuse ;  /* 0x00000005cecc7c23 */ /* 0x100fe200080108d1 */
[----:B------:R1:W-:Y:S01]  /*8e50*/  BAR.SYNC.DEFER_BLOCKING R152, 0x100 ;  /* 0x000400980000751d */ /* 0x0003e20000010000 */
        /* <DEDUP_REMOVED lines=116> */
[--C-:B------:R-:W-:Y:S01]  /*95a0*/  FFMA.FTZ R159, R159, UR5, -R209.reuse ;  /* 0x000000059f9f7c23 */ /* 0x100fe200080108d1 */
[----:B------:R-:W-:Y:S01]  /*95b0*/  F2FP.BF16.F32.PACK_AB R154, R157, R197 ;  /* 0x000000c59d9a723e */ /* 0x000fe200000010ff */
[--C-:B------:R-:W-:Y:S01]  /*95c0*/  FFMA.FTZ R160, R160, UR5, -R209.reuse ;  /* 0x00000005a0a07c23 */ /* 0x100fe200080108d1 */
[----:B---3--:R-:W-:Y:S01]  /*95d0*/  F2FP.BF16.F32.PACK_AB R153, R202, R211 ;  /* 0x000000d3ca99723e */ /* 0x008fe200000010ff */
[--C-:B------:R-:W-:Y:S01]  /*95e0*/  FFMA.FTZ R165, R165, UR5, -R209.reuse ;  /* 0x00000005a5a57c23 */ /* 0x100fe200080108d1 */
[----:B----4-:R-:W-:Y:S01]  /*95f0*/  F2FP.BF16.F32.PACK_AB R155, R204, R203 ;  /* 0x000000cbcc9b723e */ /* 0x010fe200000010ff */
[--C-:B------:R-:W-:Y:S01]  /*9600*/  FFMA.FTZ R167, R167, UR5, -R209.reuse ;  /* 0x00000005a7a77c23 */ /* 0x100fe200080108d1 */
[----:B------:R-:W1:Y:S01]  /*9610*/  MUFU.EX2 R156, R156 ;  /* 0x0000009c009c7308 */ /* 0x000e620000000800 */
[--C-:B------:R-:W-:Y:S01]  /*9620*/  FFMA.FTZ R166, R166, UR5, -R209.reuse ;  /* 0x00000005a6a67c23 */ /* 0x100fe200080108d1 */
[----:B------:R-:W-:Y:S01]  /*9630*/  WARPGROUP.ARRIVE ;  /* 0x00000000000079c5 */ /* 0x000fe20000000000 */
[--C-:B------:R-:W-:Y:S01]  /*9640*/  FFMA.FTZ R168, R168, UR5, -R209.reuse ;  /* 0x00000005a8a87c23 */ /* 0x100fe200080108d1 */
[--C-:B------:R-:W-:Y:S01]  /*9650*/  FFMA.FTZ R173, R173, UR5, -R209.reuse ;  /* 0x00000005adad7c23 */ /* 0x100fe200080108d1 */
[--C-:B------:R-:W-:Y:S01]  /*9660*/  FFMA.FTZ R175, R175, UR5, -R209.reuse ;  /* 0x00000005afaf7c23 */ /* 0x100fe200080108d1 */
[--C-:B------:R-:W-:Y:S01]  /*9670*/  FFMA.FTZ R174, R174, UR5, -R209.reuse ;  /* 0x00000005aeae7c23 */ /* 0x100fe200080108d1 */
[--C-:B------:R-:W-:Y:S01]  /*9680*/  FFMA.FTZ R176, R176, UR5, -R209.reuse ;  /* 0x00000005b0b07c23 */ /* 0x100fe200080108d1 */
[----:B------:R-:W-:Y:S01]  /*9690*/  HGMMA.64x256x16.F32.BF16 R24, R152, gdesc[UR8].tnspB, R24, gsb0 ;  /* 0x43e0000898187df0 */ /* 0x000fe20008001818 */
        /* <DEDUP_REMOVED lines=13> */
[--C-:B------:R-:W-:Y:S01]  /*9770*/  FFMA.FTZ R191, R191, UR5, -R209.reuse ;  /* 0x00000005bfbf7c23 */ /* 0x100fe200080108d1 */
[--C-:B------:R-:W-:Y:S01]  /*9780*/  FFMA.FTZ R194, R194, UR5, -R209.reuse ;  /* 0x00000005c2c27c23 */ /* 0x100fe200080108d1 */
[--C-:B------:R-:W-:Y:S01]  /*9790*/  FFMA.FTZ R195, R195, UR5, -R209.reuse ;  /* 0x00000005c3c37c23 */ /* 0x100fe200080108d1 */
[----:B------:R-:W-:Y:S01]  /*97a0*/  MUFU.EX2 R163, R163 ;  /* 0x000000a300a37308 */ /* 0x000fe20000000800 */
[----:B------:R-:W-:Y:S01]  /*97b0*/  FFMA.FTZ R196, R196, UR5, -R209 ;  /* 0x00000005c4c47c23 */ /* 0x000fe200080108d1 */
[----:B------:R-:W-:Y:S01]  /*97c0*/  UMOV UR11, 0x40000040 ;  /* 0x40000040000b7882 */ /* 0x000fe20000000000 */
[----:B------:R-:W-:Y:S01]  /*97d0*/  FFMA.FTZ R4, R199, R4, R208 ;  /* 0x00000004c7047223 */ /* 0x000fe200000100d0 */
[----:B------:R-:W-:-:S03]  /*97e0*/  FFMA.FTZ R5, R210, R5, R211 ;  /* 0x00000005d2057223 */ /* 0x000fc600000100d3 */
[----:B------:R-:W-:Y:S01]  /*97f0*/  FADD.FTZ R4, R21, R4 ;  /* 0x0000000415047221 */ /* 0x000fe20000010000 */
[----:B------:R-:W-:Y:S01]  /*9800*/  MUFU.EX2 R159, R159 ;  /* 0x0000009f009f7308 */ /* 0x000fe20000000800 */
[----:B------:R-:W-:Y:S02]  /*9810*/  FADD.FTZ R202, R202, R5 ;  /* 0x00000005caca7221 */ /* 0x000fe40000010000 */
[----:B------:R-:W-:Y:S02]  /*9820*/  FADD.FTZ R4, R197, R4 ;  /* 0x00000004c5047221 */ /* 0x000fe40000010000 */
[----:B------:R-:W-:Y:S02]  /*9830*/  FADD.FTZ R203, R203, R202 ;  /* 0x000000cacbcb7221 */ /* 0x000fe40000010000 */
[----:B------:R-:W-:Y:S01]  /*9840*/  FADD.FTZ R157, R157, R4 ;  /* 0x000000049d9d7221 */ /* 0x000fe20000010000 */
[----:B------:R-:W3:Y:S01]  /*9850*/  MUFU.EX2 R160, R160 ;  /* 0x000000a000a07308 */ /* 0x000ee20000000800 */
[----:B------:R-:W-:-:S02]  /*9860*/  FADD.FTZ R204, R204, R203 ;  /* 0x000000cbcccc7221 */ /* 0x000fc40000010000 */
[----:B-1----:R-:W-:-:S05]  /*9870*/  FADD.FTZ R157, R156, R157 ;  /* 0x0000009d9c9d7221 */ /* 0x002fca0000010000 */
[----:B------:R-:W-:Y:S08]  /*9880*/  MUFU.EX2 R165, R165 ;  /* 0x000000a500a57308 */ /* 0x000ff00000000800 */
[----:B------:R-:W1:Y:S08]  /*9890*/  MUFU.EX2 R167, R167 ;  /* 0x000000a700a77308 */ /* 0x000e700000000800 */
[----:B------:R-:W4:Y:S08]  /*98a0*/  MUFU.EX2 R162, R162 ;  /* 0x000000a200a27308 */ /* 0x000f300000000800 */
[----:B------:R-:W-:Y:S08]  /*98b0*/  MUFU.EX2 R164, R164 ;  /* 0x000000a400a47308 */ /* 0x000ff00000000800 */
[----:B------:R-:W-:Y:S08]  /*98c0*/  MUFU.EX2 R169, R169 ;  /* 0x000000a900a97308 */ /* 0x000ff00000000800 */
[----:B------:R-:W-:Y:S08]  /*98d0*/  MUFU.EX2 R171, R171 ;  /* 0x000000ab00ab7308 */ /* 0x000ff00000000800 */
[----:B------:R-:W5:Y:S08]  /*98e0*/  MUFU.EX2 R166, R166 ;  /* 0x000000a600a67308 */ /* 0x000f700000000800 */
        /* <DEDUP_REMOVED lines=17> */
[----:B------:R-:W0:Y:S08]  /*9a00*/  MUFU.EX2 R190, R190 ;  /* 0x000000be00be7308 */ /* 0x000e300000000800 */
[----:B------:R-:W0:Y:S08]  /*9a10*/  MUFU.EX2 R206, R206 ;  /* 0x000000ce00ce7308 */ /* 0x000e300000000800 */
[----:B------:R-:W0:Y:S08]  /*9a20*/  MUFU.EX2 R186, R186 ;  /* 0x000000ba00ba7308 */ /* 0x000e300000000800 */
[----:B------:R-:W0:Y:S08]  /*9a30*/  MUFU.EX2 R188, R188 ;  /* 0x000000bc00bc7308 */ /* 0x000e300000000800 */
[----:B------:R-:W0:Y:S01]  /*9a40*/  MUFU.EX2 R192, R192 ;  /* 0x000000c000c07308 */ /* 0x000e220000000800 */
[----:B------:R-:W-:-:S02]  /*9a50*/  WARPGROUP.DEPBAR.LE gsb0, 0x0 ;  /* 0x00008000000079c5 */ /* 0x000fc40000010000 */
[----:B--2---:R-:W-:-:S05]  /*9a60*/  F2FP.BF16.F32.PACK_AB R152, R158, R156 ;  /* 0x0000009c9e98723e */ /* 0x004fca00000010ff */
[----:B------:R-:W2:Y:S01]  /*9a70*/  MUFU.EX2 R193, R193 ;  /* 0x000000c100c17308 */ /* 0x000ea20000000800 */
[----:B---3--:R-:W-:Y:S01]  /*9a80*/  F2FP.BF16.F32.PACK_AB R153, R160, R159 ;  /* 0x0000009fa099723e */ /* 0x008fe200000010ff */
[----:B------:R-:W-:Y:S01]  /*9a90*/  FADD.FTZ R159, R159, R204 ;  /* 0x000000cc9f9f7221 */ /* 0x000fe20000010000 */
[----:B------:R-:W-:Y:S01]  /*9aa0*/  F2FP.BF16.F32.PACK_AB R154, R163, R161 ;  /* 0x000000a1a39a723e */ /* 0x000fe200000010ff */
[----:B------:R-:W-:Y:S01]  /*9ab0*/  FADD.FTZ R158, R158, R157 ;  /* 0x0000009d9e9e7221 */ /* 0x000fe20000010000 */
[----:B-1----:R-:W-:Y:S01]  /*9ac0*/  F2FP.BF16.F32.PACK_AB R155, R167, R165 ;  /* 0x000000a5a79b723e */ /* 0x002fe200000010ff */
        /* <DEDUP_REMOVED lines=11> */
[----:B----4-:R-:W-:-:S03]  /*9b80*/  FADD.FTZ R163, R162, R163 ;  /* 0x000000a3a2a37221 */ /* 0x010fc60000010000 */
[----:B-----5:R-:W-:Y:S02]  /*9b90*/  FADD.FTZ R167, R166, R167 ;  /* 0x000000a7a6a77221 */ /* 0x020fe40000010000 */
[----:B------:R-:W-:Y:S08]  /*9ba0*/  MUFU.EX2 R195, R195 ;  /* 0x000000c300c37308 */ /* 0x000ff00000000800 */
[----:B------:R-:W3:Y:S01]  /*9bb0*/  MUFU.EX2 R196, R196 ;  /* 0x000000c400c47308 */ /* 0x000ee20000000800 */
[----:B------:R-:W-:-:S02]  /*9bc0*/  WARPGROUP.DEPBAR.LE gsb0, 0x0 ;  /* 0x00008000000079c5 */ /* 0x000fc40000010000 */
[C---:B------:R-:W-:Y:S01]  /*9bd0*/  F2FP.BF16.F32.PACK_AB R152, R164.reuse, R162 ;  /* 0x000000a2a498723e */ /* 0x040fe200000010ff */
[----:B------:R-:W-:Y:S01]  /*9be0*/  FADD.FTZ R164, R164, R163 ;  /* 0x000000a3a4a47221 */ /* 0x000fe20000010000 */
[C---:B0-----:R-:W-:Y:S01]  /*9bf0*/  F2FP.BF16.F32.PACK_AB R153, R168.reuse, R166 ;  /* 0x000000a6a899723e */ /* 0x041fe200000010ff */
        /* <DEDUP_REMOVED lines=12> */
[----:B------:R-:W-:Y:S01]  /*9cc0*/  UMOV UR15, 0x40000040 ;  /* 0x40000040000f7882 */ /* 0x000fe20000000000 */
        /* <DEDUP_REMOVED lines=17> */
[----:B------:R-:W-:Y:S01]  /*9de0*/  UIADD3 UR10, UR10, 0x280, URZ ;  /* 0x000002800a0a7890 */ /* 0x000fe2000fffe03f */
[----:B------:R-:W-:-:S04]  /*9df0*/  FADD.FTZ R183, R184, R183 ;  /* 0x000000b7b8b77221 */ /* 0x000fc80000010000 */
[----:B------:R-:W-:Y:S01]  /*9e00*/  FADD.FTZ R183, R190, R183 ;  /* 0x000000b7beb77221 */ /* 0x000fe20000010000 */
[----:B------:R-:W-:Y:S02]  /*9e10*/  WARPGROUP.DEPBAR.LE gsb0, 0x0 ;  /* 0x00008000000079c5 */ /* 0x000fe40000010000 */
[C---:B------:R-:W-:Y:S01]  /*9e20*/  F2FP.BF16.F32.PACK_AB R152, R180.reuse, R178 ;  /* 0x000000b2b498723e */ /* 0x040fe200000010ff */
[----:B------:R-:W-:Y:S01]  /*9e30*/  FADD.FTZ R180, R180, R179 ;  /* 0x000000b3b4b47221 */ /* 0x000fe20000010000 */
[----:B------:R-:W-:Y:S02]  /*9e40*/  F2FP.BF16.F32.PACK_AB R153, R184, R182 ;  /* 0x000000b6b899723e */ /* 0x000fe400000010ff */
[----:B------:R-:W-:Y:S01]  /*9e50*/  F2FP.BF16.F32.PACK_AB R154, R187, R185 ;  /* 0x000000b9bb9a723e */ /* 0x000fe200000010ff */
[----:B------:R-:W-:Y:S01]  /*9e60*/  FADD.FTZ R180, R185, R180 ;  /* 0x000000b4b9b47221 */ /* 0x000fe20000010000 */
[C---:B------:R-:W-:Y:S01]  /*9e70*/  F2FP.BF16.F32.PACK_AB R155, R206.reuse, R190 ;  /* 0x000000bece9b723e */ /* 0x040fe200000010ff */
[----:B------:R-:W-:-:S02]  /*9e80*/  FADD.FTZ R206, R206, R183 ;  /* 0x000000b7cece7221 */ /* 0x000fc40000010000 */
[----:B------:R-:W-:Y:S01]  /*9e90*/  FADD.FTZ R187, R187, R180 ;  /* 0x000000b4bbbb7221 */ /* 0x000fe20000010000 */
[----:B------:R-:W-:-:S03]  /*9ea0*/  WARPGROUP.ARRIVE ;  /* 0x00000000000079c5 */ /* 0x000fc60000000000 */
[----:B------:R-:W-:-:S04]  /*9eb0*/  FADD.FTZ R187, R186, R187 ;  /* 0x000000bbbabb7221 */ /* 0x000fc80000010000 */
[----:B------:R-:W-:Y:S01]  /*9ec0*/  HGMMA.64x256x16.F32.BF16 R24, R152, gdesc[UR12].tnspB, R24, gsb0 ;  /* 0x43e0000c98187df0 */ /* 0x000fe20008001818 */
[----:B------:R-:W-:-:S04]  /*9ed0*/  FADD.FTZ R187, R188, R187 ;  /* 0x000000bbbcbb7221 */ /* 0x000fc80000010000 */
[----:B------:R-:W-:-:S04]  /*9ee0*/  FADD.FTZ R4, R192, R187 ;  /* 0x000000bbc0047221 */ /* 0x000fc80000010000 */
[----:B--2---:R-:W-:Y:S01]  /*9ef0*/  FADD.FTZ R4, R193, R4 ;  /* 0x00000004c1047221 */ /* 0x004fe20000010000 */
[----:B------:R-:W-:Y:S02]  /*9f00*/  WARPGROUP.DEPBAR.LE gsb0, 0x0 ;  /* 0x00008000000079c5 */ /* 0x000fe40000010000 */
[----:B------:R-:W-:Y:S02]  /*9f10*/  F2FP.BF16.F32.PACK_AB R152, R188, R186 ;  /* 0x000000babc98723e */ /* 0x000fe400000010ff */
[----:B-1----:R-:W-:Y:S01]  /*9f20*/  F2FP.BF16.F32.PACK_AB R153, R194, R191 ;  /* 0x000000bfc299723e */ /* 0x002fe200000010ff */
[----:B------:R-:W-:Y:S01]  /*9f30*/  FADD.FTZ R191, R191, R206 ;  /* 0x000000cebfbf7221 */ /* 0x000fe20000010000 */
[----:B------:R-:W-:Y:S02]  /*9f40*/  F2FP.BF16.F32.PACK_AB R154, R193, R192 ;  /* 0x000000c0c19a723e */ /* 0x000fe400000010ff */
[----:B---3--:R-:W-:Y:S01]  /*9f50*/  F2FP.BF16.F32.PACK_AB R155, R196, R195 ;  /* 0x000000c3c49b723e */ /* 0x008fe200000010ff */
[----:B------:R-:W-:-:S03]  /*9f60*/  FADD.FTZ R194, R194, R191 ;  /* 0x000000bfc2c27221 */ /* 0x000fc60000010000 */
[----:B------:R-:W-:Y:S01]  /*9f70*/  WARPGROUP.ARRIVE ;  /* 0x00000000000079c5 */ /* 0x000fe20000000000 */
[----:B------:R-:W-:-:S04]  /*9f80*/  FADD.FTZ R5, R195, R194 ;  /* 0x000000c2c3057221 */ /* 0x000fc80000010000 */
[----:B------:R-:W-:Y:S01]  /*9f90*/  FADD.FTZ R5, R196, R5 ;  /* 0x00000005c4057221 */ /* 0x000fe20000010000 */
[----:B------:R-:W-:Y:S03]  /*9fa0*/  HGMMA.64x256x16.F32.BF16 R24, R152, gdesc[UR8].tnspB, R24, gsb0 ;  /* 0x43e0000898187df0 */ /* 0x000fe60008001818 */
[----:B------:R-:W-:Y:S02]  /*9fb0*/  WARPGROUP.DEPBAR.LE gsb0, 0x0 ;  /* 0x00008000000079c5 */ /* 0x000fe40000010000 */
[----:B------:R-:W-:Y:S05]  /*9fc0*/  @!P0 BRA `(.L_x_4689) ;  /* 0x0000000000048947 */ /* 0x000fea0003800000 */
[----:B------:R-:W-:Y:S01]  /*9fd0*/  BPT.TRAP 0x1 ;  /* 0x000000040000795c */ /* 0x000fe20000300000 */
.L_x_4689:
[----:B------:R-:W-:Y:S01]  /*9fe0*/  UIADD3 UR4, UR4, 0x32460, URZ ;  /* 0x0003246004047890 */ /* 0x000fe2000fffe03f */
[C---:B------:R-:W-:Y:S01]  /*9ff0*/  ISETP.GT.AND P1, PT, R201.reuse, RZ, PT ;  /* 0x000000ffc900720c */ /* 0x040fe20003f24270 */
[----:B------:R-:W-:Y:S01]  /*a000*/  VIADD R201, R201, 0xffffffff ;  /* 0xffffffffc9c97836 */ /* 0x000fe20000000000 */
[----:B------:R-:W-:Y:S01]  /*a010*/  MOV R21, R205 ;  /* 0x000000cd00157202 */ /* 0x000fe20000000f00 */
[----:B------:R-:W-:Y:S01]  /*a020*/  UPRMT UR4, UR6, 0x654, UR4 ;  /* 0x0000065406047896 */ /* 0x000fe20008000004 */
[----:B------:R-:W-:-:S08]  /*a030*/  IMAD.MOV.U32 R202, RZ, RZ, R189 ;  /* 0x000000ffffca7224 */ /* 0x000fd000078e00bd */
[----:B------:R-:W-:Y:S01]  /*a040*/  SYNCS.ARRIVE.TRANS64.RED.A1T0 RZ, [UR4], RZ ;  /* 0x000000ffffff79a7 */ /* 0x000fe20008100404 */
[----:B------:R-:W-:Y:S05]  /*a050*/  @P1 BRA `(.L_x_4690) ;  /* 0xffffffd400ac1947 */ /* 0x000fea000383ffff */
.L_x_4679:
[----:B------:R-:W0:Y:S01]  /*a060*/  SHFL.BFLY PT, R3, R4, 0x2, 0x1f ;  /* 0x0c401f0004037f89 */ /* 0x000e2200000e0000 */
        /* <DEDUP_REMOVED lines=9> */
[----:B------:R-:W-:Y:S01]  /*a100*/  USEL UR38, UR38, URZ, UP0 ;  /* 0x0000003f26267287 */ /* 0x000fe20008000000 */
[----:B------:R-:W-:Y:S01]  /*a110*/  IADD3 R222, R222, 0x1, RZ ;  /* 0x00000001dede7810 */ /* 0x000fe20007ffe0ff */
[----:B0-----:R-:W-:Y:S01]  /*a120*/  FADD.FTZ R3, R3, R4 ;  /* 0x0000000403037221 */ /* 0x001fe20000010000 */
[----:B------:R-:W-:Y:S01]  /*a130*/  IMAD.U32 R4, RZ, RZ, UR5 ;  /* 0x00000005ff047e24 */ /* 0x000fe2000f8e00ff */
[----:B------:R-:W-:-:S03]  /*a140*/  ULOP3.LUT UR39, UR39, UR4, URZ, 0x3c, !UPT ;  /* 0x0000000427277292 */ /* 0x000fc6000f8e3c3f */
[----:B------:R-:W0:Y:S01]  /*a150*/  SHFL.BFLY PT, R2, R3, 0x1, 0x1f ;  /* 0x0c201f0003027f89 */ /* 0x000e2200000e0000 */
[----:B-1----:R-:W-:-:S05]  /*a160*/  FADD.FTZ R6, R6, R5 ;  /* 0x0000000506067221 */ /* 0x002fca0000010000 */
[----:B------:R-:W1:Y:S01]  /*a170*/  SHFL.BFLY PT, R7, R6, 0x1, 0x1f ;  /* 0x0c201f0006077f89 */ /* 0x000e6200000e0000 */
[----:B0-----:R-:W-:Y:S01]  /*a180*/  FADD.FTZ R8, R3, R2 ;  /* 0x0000000203087221 */ /* 0x001fe20000010000 */
[----:B------:R-:W-:Y:S02]  /*a190*/  IMAD.MOV.U32 R2, RZ, RZ, RZ ;  /* 0x000000ffff027224 */ /* 0x000fe400078e00ff */
[----:B------:R-:W-:Y:S02]  /*a1a0*/  IMAD.MOV.U32 R3, RZ, RZ, -0x800000 ;  /* 0xff800000ff037424 */ /* 0x000fe400078e00ff */
        /* <DEDUP_REMOVED lines=142> */
.L_x_4653:
        /* <DEDUP_REMOVED lines=10> */
[----:B------:R-:W-:Y:S01]  /*ab30*/  IMAD R5, R221, 0x40, R200 ;  /* 0x00000040dd057824 */ /* 0x000fe200078e02c8 */
[----:B------:R-:W-:Y:S01]  /*ab40*/  F2FP.BF16.F32.PACK_AB R24, R25, R24 ;  /* 0x000000181918723e */ /* 0x000fe200000010ff */
[----:B------:R-:W-:Y:S01]  /*ab50*/  ULDC.64 UR8, c[0x0][0xc90] ;  /* 0x0003240000087ab9 */ /* 0x000fe20000000a00 */
[----:B------:R-:W-:Y:S02]  /*ab60*/  F2FP.BF16.F32.PACK_AB R25, R27, R26 ;  /* 0x0000001a1b19723e */ /* 0x000fe400000010ff */
[----:B------:R-:W-:Y:S02]  /*ab70*/  F2FP.BF16.F32.PACK_AB R26, R29, R28 ;  /* 0x0000001c1d1a723e */ /* 0x000fe400000010ff */
[----:B------:R-:W-:Y:S02]  /*ab80*/  F2FP.BF16.F32.PACK_AB R27, R31, R30 ;  /* 0x0000001e1f1b723e */ /* 0x000fe400000010ff */
[----:B------:R-:W-:-:S02]  /*ab90*/  R2UR UR11, R219 ;  /* 0x00000000db0b72ca */ /* 0x000fc400000e0000 */
[----:B------:R-:W-:Y:S02]  /*aba0*/  R2UR UR13, R220 ;  /* 0x00000000dc0d72ca */ /* 0x000fe400000e0000 */
[----:B------:R-:W-:Y:S02]  /*abb0*/  F2FP.BF16.F32.PACK_AB R136, R137, R136 ;  /* 0x000000888988723e */ /* 0x000fe400000010ff */
[----:B------:R-:W-:Y:S02]  /*abc0*/  F2FP.BF16.F32.PACK_AB R137, R158, R128 ;  /* 0x000000809e89723e */ /* 0x000fe400000010ff */
[----:B------:R-:W-:Y:S02]  /*abd0*/  F2FP.BF16.F32.PACK_AB R161, R162, R161 ;  /* 0x000000a1a2a1723e */ /* 0x000fe400000010ff */
[----:B------:R-:W-:Y:S02]  /*abe0*/  F2FP.BF16.F32.PACK_AB R162, R149, R148 ;  /* 0x0000009495a2723e */ /* 0x000fe400000010ff */
[----:B------:R-:W-:Y:S01]  /*abf0*/  F2FP.BF16.F32.PACK_AB R163, R0, R163 ;  /* 0x000000a300a3723e */ /* 0x000fe200000010ff */
[----:B------:R-:W-:-:S02]  /*ac00*/  USHF.R.S32.HI UR10, URZ, 0x1f, UR11 ;  /* 0x0000001f3f0a7899 */ /* 0x000fc4000801140b */
[----:B------:R-:W-:Y:S02]  /*ac10*/  UIMAD.WIDE.U32 UR6, UR11, UR8, URZ ;  /* 0x000000080b0672a5 */ /* 0x000fe4000f8e003f */
[----:B------:R-:W-:Y:S02]  /*ac20*/  UIMAD UR5, UR10, UR8, URZ ;  /* 0x000000080a0572a4 */ /* 0x000fe4000f8e023f */
[----:B------:R-:W-:Y:S02]  /*ac30*/  USHF.R.S32.HI UR12, URZ, 0x1f, UR13 ;  /* 0x0000001f3f0c7899 */ /* 0x000fe4000801140d */
[----:B------:R-:W-:Y:S01]  /*ac40*/  UIMAD UR5, UR11, UR9, UR5 ;  /* 0x000000090b0572a4 */ /* 0x000fe2000f8e0205 */
[----:B------:R-:W-:Y:S02]  /*ac50*/  MOV R154, R189 ;  /* 0x000000bd009a7202 */ /* 0x000fe40000000f00 */
[----:B0-----:R-:W-:Y:S01]  /*ac60*/  MOV R155, R4 ;  /* 0x00000004009b7202 */ /* 0x001fe20000000f00 */
[----:B------:R-:W-:Y:S01]  /*ac70*/  ULDC.64 UR8, c[0x0][0xc98] ;  /* 0x0003260000087ab9 */ /* 0x000fe20000000a00 */
[----:B------:R-:W-:Y:S01]  /*ac80*/  UIADD3 UR7, UR7, UR5, URZ ;  /* 0x0000000507077290 */ /* 0x000fe2000fffe03f */
[----:B------:R-:W-:Y:S01]  /*ac90*/  IMAD.WIDE R120, R226, 0x2, R154 ;  /* 0x00000002e2787825 */ /* 0x000fe200078e029a */
[----:B------:R-:W-:-:S02]  /*aca0*/  UIMAD UR5, UR12, UR8, URZ ;  /* 0x000000080c0572a4 */ /* 0x000fc4000f8e023f */
[----:B------:R-:W-:Y:S01]  /*acb0*/  UIMAD.WIDE.U32 UR6, UR13, UR8, UR6 ;  /* 0x000000080d0672a5 */ /* 0x000fe2000f8e0006 */
[----:B------:R-:W-:Y:S01]  /*acc0*/  IMAD.WIDE R154, R5, 0x2, R154 ;  /* 0x00000002059a7825 */ /* 0x000fe200078e029a */
[C---:B------:R-:W-:Y:S01]  /*acd0*/  IADD3 R7, P2, R120.reuse, 0xc040, RZ ;  /* 0x0000c04078077810 */ /* 0x040fe20007f5e0ff */
[----:B------:R-:W-:Y:S01]  /*ace0*/  UIMAD UR5, UR13, UR9, UR5 ;  /* 0x000000090d0572a4 */ /* 0x000fe2000f8e0205 */
[----:B------:R-:W-:Y:S02]  /*acf0*/  IADD3 R11, P3, R120, 0xc060, RZ ;  /* 0x0000c060780b7810 */ /* 0x000fe40007f7e0ff */
[----:B------:R-:W-:Y:S01]  /*ad00*/  LOP3.LUT R6, R7, 0x380, RZ, 0xc0, !PT ;  /* 0x0000038007067812 */ /* 0x000fe200078ec0ff */
[----:B------:R-:W-:Y:S01]  /*ad10*/  ULDC.64 UR8, c[0x0][0xbe8] ;  /* 0x0002fa0000087ab9 */ /* 0x000fe20000000a00 */
[----:B------:R-:W-:Y:S01]  /*ad20*/  LOP3.LUT R4, R11, 0x380, RZ, 0xc0, !PT ;  /* 0x000003800b047812 */ /* 0x000fe200078ec0ff */
[----:B------:R-:W-:Y:S01]  /*ad30*/  IMAD.X R5, RZ, RZ, R121, P3 ;  /* 0x000000ffff057224 */ /* 0x000fe200018e0679 */
[----:B------:R-:W-:-:S02]  /*ad40*/  SHF.R.U64 R6, R6, 0x3, RZ ;  /* 0x0000000306067819 */ /* 0x000fc400000012ff */
[----:B------:R-:W-:Y:S02]  /*ad50*/  SHF.R.U64 R4, R4, 0x3, RZ ;  /* 0x0000000304047819 */ /* 0x000fe400000012ff */
[----:B------:R-:W-:Y:S01]  /*ad60*/  LOP3.LUT R6, R6, R7, RZ, 0x3c, !PT ;  /* 0x0000000706067212 */ /* 0x000fe200078e3cff */
[----:B------:R-:W-:Y:S01]  /*ad70*/  IMAD.X R7, RZ, RZ, R121, P2 ;  /* 0x000000ffff077224 */ /* 0x000fe200010e0679 */
[C---:B------:R-:W-:Y:S02]  /*ad80*/  IADD3 R135, P2, R120.reuse, 0x8000, RZ ;  /* 0x0000800078877810 */ /* 0x040fe40007f5e0ff */
[----:B------:R-:W-:Y:S02]  /*ad90*/  LOP3.LUT R157, R120, 0x380, RZ, 0xc0, !PT ;  /* 0x00000380789d7812 */ /* 0x000fe400078ec0ff */
[----:B------:R-:W-:Y:S02]  /*ada0*/  LOP3.LUT R134, R135, 0x380, RZ, 0xc0, !PT ;  /* 0x0000038087867812 */ /* 0x000fe400078ec0ff */
[----:B------:R-:W-:-:S02]  /*adb0*/  LOP3.LUT R4, R4, R11, RZ, 0x3c, !PT ;  /* 0x0000000b04047212 */ /* 0x000fc400078e3cff */
[----:B------:R-:W-:Y:S02]  /*adc0*/  SHF.R.U64 R134, R134, 0x3, RZ ;  /* 0x0000000386867819 */ /* 0x000fe400000012ff */
[----:B------:R-:W-:Y:S02]  /*add0*/  IADD3 R11, P0, R120, 0xc000, RZ ;  /* 0x0000c000780b7810 */ /* 0x000fe40007f1e0ff */
[----:B------:R-:W-:Y:S01]  /*ade0*/  LOP3.LUT R134, R134, R135, RZ, 0x3c, !PT ;  /* 0x0000008786867212 */ /* 0x000fe200078e3cff */
[----:B------:R-:W-:Y:S01]  /*adf0*/  IMAD.X R135, RZ, RZ, R121, P2 ;  /* 0x000000ffff877224 */ /* 0x000fe200010e0679 */
[----:B------:R-:W-:Y:S02]  /*ae00*/  IADD3 R17, P2, R154, 0x1000, RZ ;  /* 0x000010009a117810 */ /* 0x000fe40007f5e0ff */
[----:B------:R-:W-:Y:S02]  /*ae10*/  SHF.R.U64 R157, R157, 0x3, RZ ;  /* 0x000000039d9d7819 */ /* 0x000fe400000012ff */
[----:B------:R-:W-:-:S02]  /*ae20*/  LOP3.LUT R16, R17, 0x380, RZ, 0xc0, !PT ;  /* 0x0000038011107812 */ /* 0x000fc400078ec0ff */
[----:B------:R-:W-:Y:S02]  /*ae30*/  IADD3 R9, P1, R120, 0xc020, RZ ;  /* 0x0000c02078097810 */ /* 0x000fe40007f3e0ff */
[----:B------:R-:W-:Y:S02]  /*ae40*/  SHF.R.U64 R16, R16, 0x3, RZ ;  /* 0x0000000310107819 */ /* 0x000fe400000012ff */
[----:B------:R-:W-:Y:S02]  /*ae50*/  LOP3.LUT R10, R11, 0x380, RZ, 0xc0, !PT ;  /* 0x000003800b0a7812 */ /* 0x000fe400078ec0ff */
[----:B------:R-:W-:Y:S01]  /*ae60*/  LOP3.LUT R156, R157, R120, RZ, 0x3c, !PT ;  /* 0x000000789d9c7212 */ /* 0x000fe200078e3cff */
[----:B------:R-:W-:Y:S01]  /*ae70*/  IMAD.MOV.U32 R157, RZ, RZ, R121 ;  /* 0x000000ffff9d7224 */ /* 0x000fe200078e0079 */
[----:B------:R-:W-:Y:S01]  /*ae80*/  LOP3.LUT R16, R16, R17, RZ, 0x3c, !PT ;  /* 0x0000001110107212 */ /* 0x000fe200078e3cff */
[----:B------:R-:W-:Y:S01]  /*ae90*/  IMAD.X R17, RZ, RZ, R155, P2 ;  /* 0x000000ffff117224 */ /* 0x000fe200010e069b */
[----:B------:R-:W-:-:S02]  /*aea0*/  IADD3 R111, P2, R154, 0x8000, RZ ;  /* 0x000080009a6f7810 */ /* 0x000fc40007f5e0ff */
[----:B------:R-:W-:Y:S02]  /*aeb0*/  LOP3.LUT R8, R9, 0x380, RZ, 0xc0, !PT ;  /* 0x0000038009087812 */ /* 0x000fe400078ec0ff */
[----:B------:R-:W-:Y:S02]  /*aec0*/  SHF.R.U64 R10, R10, 0x3, RZ ;  /* 0x000000030a0a7819 */ /* 0x000fe400000012ff */
[----:B------:R-:W-:Y:S01]  /*aed0*/  MOV R157, R156 ;  /* 0x0000009c009d7202 */ /* 0x000fe20000000f00 */
[----:B------:R-:W-:Y:S01]  /*aee0*/  BAR.SYNC.DEFER_BLOCKING 0x1, 0x100 ;  /* 0x0044000000007b1d */ /* 0x000fe20000010000 */
[----:B------:R-:W-:Y:S02]  /*aef0*/  LOP3.LUT R110, R111, 0x380, RZ, 0xc0, !PT ;  /* 0x000003806f6e7812 */ /* 0x000fe400078ec0ff */
[----:B------:R-:W-:Y:S02]  /*af00*/  SHF.R.U64 R8, R8, 0x3, RZ ;  /* 0x0000000308087819 */ /* 0x000fe400000012ff */
[----:B------:R-:W-:-:S03]  /*af10*/  LOP3.LUT R10, R10, R11, RZ, 0x3c, !PT ;  /* 0x0000000b0a0a7212 */ /* 0x000fc600078e3cff */
[----:B------:R-:W0:Y:S01]  /*af20*/  LDC R156, c[0x0][0xce8] ;  /* 0x00033a00ff9c7b82 */ /* 0x000e220000000800 */
[C---:B------:R-:W-:Y:S01]  /*af30*/  IADD3 R23, P4, R120.reuse, 0x8040, RZ ;  /* 0x0000804078177810 */ /* 0x040fe20007f9e0ff */
[--C-:B------:R-:W-:Y:S01]  /*af40*/  IMAD.X R11, RZ, RZ, R121.reuse, P0 ;  /* 0x000000ffff0b7224 */ /* 0x100fe200000e0679 */
[----:B------:R-:W-:Y:S02]  /*af50*/  IADD3 R143, P0, R120, 0x40, RZ ;  /* 0x00000040788f7810 */ /* 0x000fe40007f1e0ff */
[----:B------:R-:W-:Y:S02]  /*af60*/  SHF.R.U64 R110, R110, 0x3, RZ ;  /* 0x000000036e6e7819 */ /* 0x000fe400000012ff */
[----:B------:R-:W-:Y:S01]  /*af70*/  LOP3.LUT R8, R8, R9, RZ, 0x3c, !PT ;  /* 0x0000000908087212 */ /* 0x000fe200078e3cff */
[----:B------:R-:W-:Y:S01]  /*af80*/  IMAD.X R9, RZ, RZ, R121, P1 ;  /* 0x000000ffff097224 */ /* 0x000fe200008e0679 */
[----:B------:R-:W-:Y:S02]  /*af90*/  LOP3.LUT R22, R23, 0x380, RZ, 0xc0, !PT ;  /* 0x0000038017167812 */ /* 0x000fe400078ec0ff */
[----:B------:R-:W-:-:S02]  /*afa0*/  IADD3 R139, P1, R120, 0x4060, RZ ;  /* 0x00004060788b7810 */ /* 0x000fc40007f3e0ff */
[----:B------:R-:W-:Y:S02]  /*afb0*/  LOP3.LUT R142, R143, 0x380, RZ, 0xc0, !PT ;  /* 0x000003808f8e7812 */ /* 0x000fe400078ec0ff */
[----:B------:R-:W-:Y:S01]  /*afc0*/  LOP3.LUT R110, R110, R111, RZ, 0x3c, !PT ;  /* 0x0000006f6e6e7212 */ /* 0x000fe200078e3cff */
[----:B------:R-:W-:Y:S01]  /*afd0*/  IMAD.X R111, RZ, RZ, R155, P2 ;  /* 0x000000ffff6f7224 */ /* 0x000fe200010e069b */
[----:B------:R-:W-:Y:S01]  /*afe0*/  SHF.R.U64 R22, R22, 0x3, RZ ;  /* 0x0000000316167819 */ /* 0x000fe200000012ff */
[----:B------:R1:W-:Y:S01]  /*aff0*/  STSM.16.M88.4 [R157], R24 ;  /* 0x000000189d007844 */ /* 0x0003e20000000200 */
[----:B------:R-:W-:Y:S02]  /*b000*/  IADD3 R127, P2, R154, 0xf000, RZ ;  /* 0x0000f0009a7f7810 */ /* 0x000fe40007f5e0ff */
[----:B------:R-:W-:Y:S02]  /*b010*/  LOP3.LUT R138, R139, 0x380, RZ, 0xc0, !PT ;  /* 0x000003808b8a7812 */ /* 0x000fe400078ec0ff */
[----:B------:R-:W-:-:S02]  /*b020*/  SHF.R.U64 R142, R142, 0x3, RZ ;  /* 0x000000038e8e7819 */ /* 0x000fc400000012ff */
[----:B------:R-:W-:Y:S01]  /*b030*/  LOP3.LUT R22, R22, R23, RZ, 0x3c, !PT ;  /* 0x0000001716167212 */ /* 0x000fe200078e3cff */
[--C-:B------:R-:W-:Y:S01]  /*b040*/  IMAD.X R23, RZ, RZ, R121.reuse, P4 ;  /* 0x000000ffff177224 */ /* 0x100fe200020e0679 */
[----:B------:R-:W-:Y:S02]  /*b050*/  LOP3.LUT R126, R127, 0x380, RZ, 0xc0, !PT ;  /* 0x000003807f7e7812 */ /* 0x000fe400078ec0ff */
[----:B------:R-:W-:Y:S02]  /*b060*/  SHF.R.U64 R138, R138, 0x3, RZ ;  /* 0x000000038a8a7819 */ /* 0x000fe400000012ff */
[----:B------:R-:W-:Y:S01]  /*b070*/  LOP3.LUT R142, R142, R143, RZ, 0x3c, !PT ;  /* 0x0000008f8e8e7212 */ /* 0x000fe200078e3cff */
[----:B------:R-:W-:Y:S01]  /*b080*/  IMAD.X R143, RZ, RZ, R121, P0 ;  /* 0x000000ffff8f7224 */ /* 0x000fe200000e0679 */
[----:B------:R-:W-:Y:S02]  /*b090*/  IADD3 R21, P4, R120, 0x4000, RZ ;  /* 0x0000400078157810 */ /* 0x000fe40007f9e0ff */
[----:B------:R-:W-:-:S02]  /*b0a0*/  IADD3 R97, P0, R154, 0x3000, RZ ;  /* 0x000030009a617810 */ /* 0x000fc40007f1e0ff */
[----:B------:R-:W-:Y:S02]  /*b0b0*/  SHF.R.U64 R126, R126, 0x3, RZ ;  /* 0x000000037e7e7819 */ /* 0x000fe400000012ff */
[C---:B------:R-:W-:Y:S02]  /*b0c0*/  IADD3 R13, P6, R120.reuse, 0x8060, RZ ;  /* 0x00008060780d7810 */ /* 0x040fe40007fde0ff */
[C---:B------:R-:W-:Y:S02]  /*b0d0*/  IADD3 R15, P5, R120.reuse, 0x20, RZ ;  /* 0x00000020780f7810 */ /* 0x040fe40007fbe0ff */
[----:B------:R-:W-:Y:S02]  /*b0e0*/  IADD3 R131, P3, R120, 0x8020, RZ ;  /* 0x0000802078837810 */ /* 0x000fe40007f7e0ff */
[----:B------:R-:W-:Y:S01]  /*b0f0*/  LOP3.LUT R138, R138, R139, RZ, 0x3c, !PT ;  /* 0x0000008b8a8a7212 */ /* 0x000fe200078e3cff */
[----:B------:R-:W-:Y:S01]  /*b100*/  IMAD.X R139, RZ, RZ, R121, P1 ;  /* 0x000000ffff8b7224 */ /* 0x000fe200008e0679 */
[----:B------:R-:W-:-:S02]  /*b110*/  LOP3.LUT R20, R21, 0x380, RZ, 0xc0, !PT ;  /* 0x0000038015147812 */ /* 0x000fc400078ec0ff */
[----:B------:R-:W-:Y:S02]  /*b120*/  IADD3 R19, P1, R154, 0x2000, RZ ;  /* 0x000020009a137810 */ /* 0x000fe40007f3e0ff */
[----:B------:R-:W-:Y:S02]  /*b130*/  LOP3.LUT R96, R97, 0x380, RZ, 0xc0, !PT ;  /* 0x0000038061607812 */ /* 0x000fe400078ec0ff */
[----:B------:R-:W-:Y:S01]  /*b140*/  LOP3.LUT R126, R126, R127, RZ, 0x3c, !PT ;  /* 0x0000007f7e7e7212 */ /* 0x000fe200078e3cff */
[----:B------:R-:W-:Y:S01]  /*b150*/  IMAD.X R127, RZ, RZ, R155, P2 ;  /* 0x000000ffff7f7224 */ /* 0x000fe200010e069b */
[----:B------:R-:W-:Y:S02]  /*b160*/  LOP3.LUT R12, R13, 0x380, RZ, 0xc0, !PT ;  /* 0x000003800d0c7812 */ /* 0x000fe400078ec0ff */
[----:B------:R-:W-:Y:S02]  /*b170*/  LOP3.LUT R14, R15, 0x380, RZ, 0xc0, !PT ;  /* 0x000003800f0e7812 */ /* 0x000fe400078ec0ff */
[----:B------:R-:W-:-:S02]  /*b180*/  LOP3.LUT R130, R131, 0x380, RZ, 0xc0, !PT ;  /* 0x0000038083827812 */ /* 0x000fc400078ec0ff */
[----:B------:R-:W-:Y:S02]  /*b190*/  SHF.R.U64 R20, R20, 0x3, RZ ;  /* 0x0000000314147819 */ /* 0x000fe400000012ff */
[----:B0-----:R-:W-:Y:S02]  /*b1a0*/  ISETP.NE.AND P2, PT, R156, 0x1, PT ;  /* 0x000000019c00780c */ /* 0x001fe40003f45270 */
[----:B------:R-:W-:Y:S02]  /*b1b0*/  LOP3.LUT R18, R19, 0x380, RZ, 0xc0, !PT ;  /* 0x0000038013127812 */ /* 0x000fe400078ec0ff */
[----:B------:R-:W-:Y:S02]  /*b1c0*/  SHF.R.U64 R96, R96, 0x3, RZ ;  /* 0x0000000360607819 */ /* 0x000fe400000012ff */
[----:B------:R-:W-:Y:S02]  /*b1d0*/  SHF.R.U64 R12, R12, 0x3, RZ ;  /* 0x000000030c0c7819 */ /* 0x000fe400000012ff */
[----:B------:R-:W-:-:S02]  /*b1e0*/  SHF.R.U64 R14, R14, 0x3, RZ ;  /* 0x000000030e0e7819 */ /* 0x000fc400000012ff */
[----:B------:R-:W-:Y:S02]  /*b1f0*/  SHF.R.U64 R130, R130, 0x3, RZ ;  /* 0x0000000382827819 */ /* 0x000fe400000012ff */
[----:B------:R-:W-:Y:S01]  /*b200*/  LOP3.LUT R20, R20, R21, RZ, 0x3c, !PT ;  /* 0x0000001514147212 */ /* 0x000fe200078e3cff */
[----:B------:R-:W-:Y:S01]  /*b210*/  IMAD.X R21, RZ, RZ, R121, P4 ;  /* 0x000000ffff157224 */ /* 0x000fe200020e0679 */
[----:B------:R-:W-:Y:S02]  /*b220*/  SHF.R.U64 R18, R18, 0x3, RZ ;  /* 0x0000000312127819 */ /* 0x000fe400000012ff */
[----:B------:R-:W-:Y:S01]  /*b230*/  LOP3.LUT R96, R96, R97, RZ, 0x3c, !PT ;  /* 0x0000006160607212 */ /* 0x000fe200078e3cff */
[----:B------:R-:W-:Y:S01]  /*b240*/  IMAD.X R97, RZ, RZ, R155, P0 ;  /* 0x000000ffff617224 */ /* 0x000fe200000e069b */
[----:B------:R-:W-:Y:S02]  /*b250*/  IADD3 R107, P4, R154, 0x6000, RZ ;  /* 0x000060009a6b7810 */ /* 0x000fe40007f9e0ff */
[----:B------:R-:W-:Y:S01]  /*b260*/  LOP3.LUT R12, R12, R13, RZ, 0x3c, !PT ;  /* 0x0000000d0c0c7212 */ /* 0x000fe200078e3cff */
[----:B------:R-:W-:Y:S01]  /*b270*/  IMAD.X R13, RZ, RZ, R121, P6 ;  /* 0x000000ffff0d7224 */ /* 0x000fe200030e0679 */
[----:B------:R-:W-:-:S02]  /*b280*/  LOP3.LUT R14, R14, R15, RZ, 0x3c, !PT ;  /* 0x0000000f0e0e7212 */ /* 0x000fc400078e3cff */
[----:B------:R-:W-:Y:S01]  /*b290*/  LOP3.LUT R130, R130, R131, RZ, 0x3c, !PT ;  /* 0x0000008382827212 */ /* 0x000fe200078e3cff */
[----:B------:R-:W-:Y:S01]  /*b2a0*/  IMAD.X R131, RZ, RZ, R121, P3 ;  /* 0x000000ffff837224 */ /* 0x000fe200018e0679 */
[----:B------:R-:W-:Y:S02]  /*b2b0*/  IADD3 R115, P0, R154, 0xa000, RZ ;  /* 0x0000a0009a737810 */ /* 0x000fe40007f1e0ff */
[----:B------:R-:W-:Y:S02]  /*b2c0*/  IADD3.X R15, RZ, R121, RZ, P5, !PT ;  /* 0x00000079ff0f7210 */ /* 0x000fe40002ffe4ff */
[C---:B------:R-:W-:Y:S02]  /*b2d0*/  IADD3 R147, P6, R120.reuse, 0x4040, RZ ;  /* 0x0000404078937810 */ /* 0x040fe40007fde0ff */
[C---:B------:R-:W-:Y:S02]  /*b2e0*/  IADD3 R151, P5, R120.reuse, 0x4020, RZ ;  /* 0x0000402078977810 */ /* 0x040fe40007fbe0ff */
[----:B------:R-:W-:-:S02]  /*b2f0*/  IADD3 R153, P3, R120, 0x60, RZ ;  /* 0x0000006078997810 */ /* 0x000fc40007f7e0ff */
[----:B------:R-:W-:Y:S01]  /*b300*/  LOP3.LUT R18, R18, R19, RZ, 0x3c, !PT ;  /* 0x0000001312127212 */ /* 0x000fe200078e3cff */
[----:B------:R-:W-:Y:S01]  /*b310*/  IMAD.X R19, RZ, RZ, R155, P1 ;  /* 0x000000ffff137224 */ /* 0x000fe200008e069b */
[----:B------:R-:W-:Y:S02]  /*b320*/  LOP3.LUT R106, R107, 0x380, RZ, 0xc0, !PT ;  /* 0x000003806b6a7812 */ /* 0x000fe400078ec0ff */
[----:B------:R-:W-:Y:S02]  /*b330*/  IADD3 R113, P1, R154, 0x9000, RZ ;  /* 0x000090009a717810 */ /* 0x000fe40007f3e0ff */
[----:B------:R-:W-:Y:S02]  /*b340*/  LOP3.LUT R114, R115, 0x380, RZ, 0xc0, !PT ;  /* 0x0000038073727812 */ /* 0x000fe400078ec0ff */
[----:B------:R-:W-:Y:S02]  /*b350*/  MOV R30, R4 ;  /* 0x00000004001e7202 */ /* 0x000fe40000000f00 */
[----:B------:R-:W-:-:S02]  /*b360*/  F2FP.BF16.F32.PACK_AB R5, R35, R34 ;  /* 0x000000222305723e */ /* 0x000fc400000010ff */
[----:B------:R-:W-:Y:S01]  /*b370*/  LOP3.LUT R146, R147, 0x380, RZ, 0xc0, !PT ;  /* 0x0000038093927812 */ /* 0x000fe200078ec0ff */
[----:B------:R-:W0:Y:S01]  /*b380*/  @P2 LDC R34, c[0x0][0xcec] ;  /* 0x00033b00ff222b82 */ /* 0x000e220000000800 */
[----:B------:R-:W-:Y:S02]  /*b390*/  LOP3.LUT R150, R151, 0x380, RZ, 0xc0, !PT ;  /* 0x0000038097967812 */ /* 0x000fe400078ec0ff */
[----:B------:R-:W-:Y:S02]  /*b3a0*/  LOP3.LUT R152, R153, 0x380, RZ, 0xc0, !PT ;  /* 0x0000038099987812 */ /* 0x000fe400078ec0ff */
[----:B------:R-:W-:Y:S02]  /*b3b0*/  SHF.R.U64 R106, R106, 0x3, RZ ;  /* 0x000000036a6a7819 */ /* 0x000fe400000012ff */
[----:B------:R-:W-:Y:S02]  /*b3c0*/  LOP3.LUT R112, R113, 0x380, RZ, 0xc0, !PT ;  /* 0x0000038071707812 */ /* 0x000fe400078ec0ff */
[----:B------:R-:W-:-:S02]  /*b3d0*/  SHF.R.U64 R114, R114, 0x3, RZ ;  /* 0x0000000372727819 */ /* 0x000fc400000012ff */
[----:B-1----:R-:W-:Y:S02]  /*b3e0*/  MOV R27, R6 ;  /* 0x00000006001b7202 */ /* 0x002fe40000000f00 */
[----:B------:R-:W-:Y:S02]  /*b3f0*/  SHF.R.U64 R146, R146, 0x3, RZ ;  /* 0x0000000392927819 */ /* 0x000fe400000012ff */
[----:B------:R-:W-:Y:S02]  /*b400*/  SHF.R.U64 R150, R150, 0x3, RZ ;  /* 0x0000000396967819 */ /* 0x000fe400000012ff */
[----:B------:R-:W-:Y:S02]  /*b410*/  SHF.R.U64 R152, R152, 0x3, RZ ;  /* 0x0000000398987819 */ /* 0x000fe400000012ff */
[----:B------:R-:W-:Y:S02]  /*b420*/  F2FP.BF16.F32.PACK_AB R6, R37, R172 ;  /* 0x000000ac2506723e */ /* 0x000fe400000010ff */
[----:B------:R-:W-:Y:S01]  /*b430*/  LOP3.LUT R106, R106, R107, RZ, 0x3c, !PT ;  /* 0x0000006b6a6a7212 */ /* 0x000fe200078e3cff */
[----:B------:R-:W1:Y:S01]  /*b440*/  @P2 LDC R37, c[0x0][0xcf0] ;  /* 0x00033c00ff252b82 */ /* 0x000e620000000800 */
[----:B------:R-:W-:Y:S01]  /*b450*/  SHF.R.U64 R112, R112, 0x3, RZ ;  /* 0x0000000370707819 */ /* 0x000fe200000012ff */
[----:B------:R-:W-:Y:S01]  /*b460*/  IMAD.X R107, RZ, RZ, R155, P4 ;  /* 0x000000ffff6b7224 */ /* 0x000fe200020e069b */
[----:B------:R-:W-:-:S02]  /*b470*/  LOP3.LUT R114, R114, R115, RZ, 0x3c, !PT ;  /* 0x0000007372727212 */ /* 0x000fc400078e3cff */
[----:B------:R-:W-:Y:S02]  /*b480*/  IADD3 R115, P4, R154, 0xd000, RZ ;  /* 0x0000d0009a737810 */ /* 0x000fe40007f9e0ff */
[----:B------:R-:W-:Y:S01]  /*b490*/  LOP3.LUT R146, R146, R147, RZ, 0x3c, !PT ;  /* 0x0000009392927212 */ /* 0x000fe200078e3cff */
[--C-:B------:R-:W-:Y:S01]  /*b4a0*/  IMAD.X R147, RZ, RZ, R121.reuse, P6 ;  /* 0x000000ffff937224 */ /* 0x100fe200030e0679 */
[----:B------:R-:W-:Y:S02]  /*b4b0*/  LOP3.LUT R150, R150, R151, RZ, 0x3c, !PT ;  /* 0x0000009796967212 */ /* 0x000fe400078e3cff */
[----:B------:R-:W-:Y:S01]  /*b4c0*/  LOP3.LUT R152, R152, R153, RZ, 0x3c, !PT ;  /* 0x0000009998987212 */ /* 0x000fe200078e3cff */
[----:B------:R-:W-:Y:S01]  /*b4d0*/  IMAD.X R153, RZ, RZ, R121, P3 ;  /* 0x000000ffff997224 */ /* 0x000fe200018e0679 */
[----:B------:R-:W-:Y:S01]  /*b4e0*/  IADD3.X R151, RZ, R121, RZ, P5, !PT ;  /* 0x00000079ff977210 */ /* 0x000fe20002ffe4ff */
[----:B------:R-:W-:Y:S01]  /*b4f0*/  IMAD R0, R218, 0x20, R221 ;  /* 0x00000020da007824 */ /* 0x000fe200078e02dd */
[C---:B------:R-:W-:Y:S01]  /*b500*/  IADD3 R101, P6, R154.reuse, 0x4000, RZ ;  /* 0x000040009a657810 */ /* 0x040fe20007fde0ff */
[----:B------:R-:W-:Y:S01]  /*b510*/  IMAD.X R121, RZ, RZ, R155, P4 ;  /* 0x000000ffff797224 */ /* 0x000fe200020e069b */
[----:B------:R-:W-:-:S02]  /*b520*/  IADD3 R105, P5, R154, 0x5000, RZ ;  /* 0x000050009a697810 */ /* 0x000fc40007fbe0ff */
[----:B------:R-:W-:Y:S02]  /*b530*/  IADD3 R109, P3, R154, 0x7000, RZ ;  /* 0x000070009a6d7810 */ /* 0x000fe40007f7e0ff */
[----:B------:R-:W-:Y:S02]  /*b540*/  LOP3.LUT R112, R112, R113, RZ, 0x3c, !PT ;  /* 0x0000007170707212 */ /* 0x000fe400078e3cff */
[----:B------:R-:W-:Y:S02]  /*b550*/  LOP3.LUT R113, R115, 0x380, RZ, 0xc0, !PT ;  /* 0x0000038073717812 */ /* 0x000fe400078ec0ff */
[----:B------:R-:W-:Y:S02]  /*b560*/  LOP3.LUT R100, R101, 0x380, RZ, 0xc0, !PT ;  /* 0x0000038065647812 */ /* 0x000fe400078ec0ff */
[----:B------:R-:W-:Y:S02]  /*b570*/  LOP3.LUT R104, R105, 0x380, RZ, 0xc0, !PT ;  /* 0x0000038069687812 */ /* 0x000fe400078ec0ff */
[----:B------:R-:W-:-:S02]  /*b580*/  LOP3.LUT R108, R109, 0x380, RZ, 0xc0, !PT ;  /* 0x000003806d6c7812 */ /* 0x000fc400078ec0ff */
[----:B------:R-:W-:Y:S02]  /*b590*/  SHF.R.U64 R120, R113, 0x3, RZ ;  /* 0x0000000371787819 */ /* 0x000fe400000012ff */
[----:B------:R-:W-:Y:S02]  /*b5a0*/  LOP3.LUT R113, R154, 0x380, RZ, 0xc0, !PT ;  /* 0x000003809a717812 */ /* 0x000fe400078ec0ff */
[----:B------:R-:W-:Y:S02]  /*b5b0*/  SHF.R.U64 R100, R100, 0x3, RZ ;  /* 0x0000000364647819 */ /* 0x000fe400000012ff */
[----:B------:R-:W-:Y:S02]  /*b5c0*/  SHF.R.U64 R104, R104, 0x3, RZ ;  /* 0x0000000368687819 */ /* 0x000fe400000012ff */
[----:B------:R-:W-:Y:S02]  /*b5d0*/  SHF.R.U64 R108, R108, 0x3, RZ ;  /* 0x000000036c6c7819 */ /* 0x000fe400000012ff */
[----:B------:R-:W-:Y:S01]  /*b5e0*/  F2FP.BF16.F32.PACK_AB R7, R39, R38 ;  /* 0x000000262707723e */ /* 0x000fe200000010ff */
[----:B------:R-:W-:Y:S01]  /*b5f0*/  VIADD R39, R213, UR60 ;  /* 0x0000003cd5277c36 */ /* 0x000fe20008000000 */
[----:B------:R-:W-:Y:S01]  /*b600*/  SHF.R.U64 R29, R113, 0x3, RZ ;  /* 0x00000003711d7819 */ /* 0x000fe200000012ff */
[--C-:B------:R-:W-:Y:S01]  /*b610*/  IMAD.X R113, RZ, RZ, R155.reuse, P1 ;  /* 0x000000ffff717224 */ /* 0x100fe200008e069b */
[----:B------:R-:W-:Y:S01]  /*b620*/  LOP3.LUT R100, R100, R101, RZ, 0x3c, !PT ;  /* 0x0000006564647212 */ /* 0x000fe200078e3cff */
[----:B------:R-:W-:Y:S01]  /*b630*/  IMAD.X R101, RZ, RZ, R155, P6 ;  /* 0x000000ffff657224 */ /* 0x000fe200030e069b */
[----:B------:R-:W-:Y:S01]  /*b640*/  LOP3.LUT R104, R104, R105, RZ, 0x3c, !PT ;  /* 0x0000006968687212 */ /* 0x000fe200078e3cff */
[----:B0-----:R-:W-:Y:S01]  /*b650*/  @P2 IMAD.HI.U32 R34, R39, R34, RZ ;  /* 0x0000002227222227 */ /* 0x001fe200078e00ff */
[----:B------:R-:W-:-:S02]  /*b660*/  LOP3.LUT R108, R108, R109, RZ, 0x3c, !PT ;  /* 0x0000006d6c6c7212 */ /* 0x000fc400078e3cff */
[----:B------:R-:W-:Y:S01]  /*b670*/  IADD3.X R105, RZ, R155, RZ, P5, !PT ;  /* 0x0000009bff697210 */ /* 0x000fe20002ffe4ff */
[--C-:B------:R-:W-:Y:S01]  /*b680*/  IMAD.X R109, RZ, RZ, R155.reuse, P3 ;  /* 0x000000ffff6d7224 */ /* 0x100fe200018e069b */
[C---:B------:R-:W-:Y:S02]  /*b690*/  IADD3 R117, P6, R154.reuse, 0xb000, RZ ;  /* 0x0000b0009a757810 */ /* 0x040fe40007fde0ff */
[C---:B------:R-:W-:Y:S02]  /*b6a0*/  IADD3 R119, P5, R154.reuse, 0xc000, RZ ;  /* 0x0000c0009a777810 */ /* 0x040fe40007fbe0ff */
[----:B------:R-:W-:Y:S02]  /*b6b0*/  IADD3 R123, P3, R154, 0xe000, RZ ;  /* 0x0000e0009a7b7810 */ /* 0x000fe40007f7e0ff */
[----:B------:R-:W-:Y:S01]  /*b6c0*/  LOP3.LUT R28, R29, R154, RZ, 0x3c, !PT ;  /* 0x0000009a1d1c7212 */ /* 0x000fe200078e3cff */
[----:B------:R-:W-:Y:S01]  /*b6d0*/  IMAD.MOV.U32 R29, RZ, RZ, R155 ;  /* 0x000000ffff1d7224 */ /* 0x000fe200078e009b */
[----:B------:R-:W-:-:S02]  /*b6e0*/  MOV R26, R8 ;  /* 0x00000008001a7202 */ /* 0x000fc40000000f00 */
[----:B------:R-:W-:Y:S02]  /*b6f0*/  MOV R25, R10 ;  /* 0x0000000a00197202 */ /* 0x000fe40000000f00 */
[----:B------:R-:W-:Y:S02]  /*b700*/  MOV R154, R14 ;  /* 0x0000000e009a7202 */ /* 0x000fe40000000f00 */
        /* <DEDUP_REMOVED lines=8> */
[----:B------:R-:W-:Y:S01]  /*b790*/  MOV R31, R22 ;  /* 0x00000016001f7202 */ /* 0x000fe20000000f00 */
[----:B------:R-:W2:Y:S01]  /*b7a0*/  @P2 LDC R47, c[0x0][0xcf0] ;  /* 0x00033c00ff2f2b82 */ /* 0x000ea20000000800 */
        /* <DEDUP_REMOVED lines=8> */
[----:B------:R-:W-:Y:S01]  /*b830*/  STSM.16.M88.4 [R152], R12 ;  /* 0x0000000c98007844 */ /* 0x000fe20000000200 */
[----:B------:R-:W-:-:S02]  /*b840*/  F2FP.BF16.F32.PACK_AB R21, R59, R58 ;  /* 0x0000003a3b15723e */ /* 0x000fc400000010ff */
[----:B------:R-:W-:Y:S02]  /*b850*/  F2FP.BF16.F32.PACK_AB R22, R61, R178 ;  /* 0x000000b23d16723e */ /* 0x000fe400000010ff */
[----:B------:R-:W-:Y:S02]  /*b860*/  F2FP.BF16.F32.PACK_AB R23, R63, R62 ;  /* 0x0000003e3f17723e */ /* 0x000fe400000010ff */
[----:B------:R-:W-:Y:S02]  /*b870*/  MOV R33, R39 ;  /* 0x0000002700217202 */ /* 0x000fe40000000f00 */
[----:B-1----:R-:W-:Y:S01]  /*b880*/  @P2 SHF.R.U32.HI R33, RZ, R37, R34 ;  /* 0x00000025ff212219 */ /* 0x002fe20000011622 */
[----:B------:R1:W-:Y:S01]  /*b890*/  STSM.16.M88.4 [R35], R20 ;  /* 0x0000001423007844 */ /* 0x0003e20000000200 */
[----:B------:R-:W-:Y:S02]  /*b8a0*/  MOV R150, R150 ;  /* 0x0000009600967202 */ /* 0x000fe40000000f00 */
[----:B0-----:R-:W-:-:S02]  /*b8b0*/  F2FP.BF16.F32.PACK_AB R4, R65, R179 ;  /* 0x000000b34104723e */ /* 0x001fc400000010ff */
[----:B------:R-:W-:Y:S02]  /*b8c0*/  F2FP.BF16.F32.PACK_AB R5, R67, R66 ;  /* 0x000000424305723e */ /* 0x000fe400000010ff */
[----:B------:R-:W-:Y:S02]  /*b8d0*/  F2FP.BF16.F32.PACK_AB R6, R69, R180 ;  /* 0x000000b44506723e */ /* 0x000fe400000010ff */
[----:B------:R-:W-:Y:S02]  /*b8e0*/  F2FP.BF16.F32.PACK_AB R7, R71, R70 ;  /* 0x000000464707723e */ /* 0x000fe400000010ff */
[----:B------:R-:W-:Y:S02]  /*b8f0*/  MOV R146, R146 ;  /* 0x0000009200927202 */ /* 0x000fe40000000f00 */
[----:B---3--:R-:W-:Y:S01]  /*b900*/  F2FP.BF16.F32.PACK_AB R8, R73, R181 ;  /* 0x000000b54908723e */ /* 0x008fe200000010ff */
[----:B------:R-:W-:Y:S01]  /*b910*/  STSM.16.M88.4 [R150], R4 ;  /* 0x0000000496007844 */ /* 0x000fe20000000200 */
[----:B------:R-:W-:Y:S01]  /*b920*/  F2FP.BF16.F32.PACK_AB R9, R75, R74 ;  /* 0x0000004a4b09723e */ /* 0x000fe200000010ff */
[----:B-1----:R-:W-:Y:S01]  /*b930*/  IMAD.MOV R35, RZ, RZ, -R33 ;  /* 0x000000ffff237224 */ /* 0x002fe200078e0a21 */
[----:B------:R-:W-:-:S02]  /*b940*/  F2FP.BF16.F32.PACK_AB R10, R77, R182 ;  /* 0x000000b64d0a723e */ /* 0x000fc400000010ff */
[----:B------:R-:W-:Y:S01]  /*b950*/  F2FP.BF16.F32.PACK_AB R11, R79, R78 ;  /* 0x0000004e4f0b723e */ /* 0x000fe200000010ff */
[----:B------:R-:W-:Y:S01]  /*b960*/  IMAD R35, R156, R35, R39 ;  /* 0x000000239c237224 */ /* 0x000fe200078e0227 */
[----:B------:R-:W-:Y:S02]  /*b970*/  MOV R138, R138 ;  /* 0x0000008a008a7202 */ /* 0x000fe40000000f00 */
[----:B------:R-:W-:Y:S01]  /*b980*/  F2FP.BF16.F32.PACK_AB R12, R81, R183 ;  /* 0x000000b7510c723e */ /* 0x000fe200000010ff */
[----:B------:R0:W-:Y:S01]  /*b990*/  STSM.16.M88.4 [R146], R8 ;  /* 0x0000000892007844 */ /* 0x0001e20000000200 */
[----:B------:R-:W-:Y:S02]  /*b9a0*/  F2FP.BF16.F32.PACK_AB R13, R83, R82 ;  /* 0x00000052530d723e */ /* 0x000fe400000010ff */
[----:B------:R-:W-:Y:S02]  /*b9b0*/  F2FP.BF16.F32.PACK_AB R14, R85, R184 ;  /* 0x000000b8550e723e */ /* 0x000fe400000010ff */
[----:B------:R-:W-:-:S02]  /*b9c0*/  F2FP.BF16.F32.PACK_AB R15, R87, R86 ;  /* 0x00000056570f723e */ /* 0x000fc400000010ff */
[----:B------:R-:W-:Y:S01]  /*b9d0*/  LOP3.LUT R120, R120, R115, RZ, 0x3c, !PT ;  /* 0x0000007378787212 */ /* 0x000fe200078e3cff */
[----:B------:R-:W-:Y:S01]  /*b9e0*/  IMAD.X R115, RZ, RZ, R155, P0 ;  /* 0x000000ffff737224 */ /* 0x000fe200000e069b */
[----:B------:R-:W-:Y:S01]  /*b9f0*/  LOP3.LUT R122, R123, 0x380, RZ, 0xc0, !PT ;  /* 0x000003807b7a7812 */ /* 0x000fe200078ec0ff */
[----:B------:R1:W-:Y:S01]  /*ba00*/  STSM.16.M88.4 [R138], R12 ;  /* 0x0000000c8a007844 */ /* 0x0003e20000000200 */
[----:B------:R-:W-:Y:S02]  /*ba10*/  MOV R134, R134 ;  /* 0x0000008600867202 */ /* 0x000fe40000000f00 */
[----:B------:R-:W-:Y:S02]  /*ba20*/  F2FP.BF16.F32.PACK_AB R20, R89, R185 ;  /* 0x000000b95914723e */ /* 0x000fe400000010ff */
[----:B------:R-:W-:Y:S01]  /*ba30*/  F2FP.BF16.F32.PACK_AB R21, R91, R90 ;  /* 0x0000005a5b15723e */ /* 0x000fe200000010ff */
[----:B0-----:R-:W-:Y:S01]  /*ba40*/  IMAD.U32 R10, RZ, RZ, UR5 ;  /* 0x00000005ff0a7e24 */ /* 0x001fe2000f8e00ff */
[----:B------:R-:W-:Y:S01]  /*ba50*/  SHF.R.S32.HI R9, RZ, 0x1f, R33 ;  /* 0x0000001fff097819 */ /* 0x000fe20000011421 */
[----:B------:R-:W-:Y:S01]  /*ba60*/  ULDC UR5, c[0x0][0xb88] ;  /* 0x0002e20000057ab9 */ /* 0x000fe20000000800 */
[----:B------:R-:W-:-:S02]  /*ba70*/  SHF.R.S32.HI R8, RZ, 0x1f, R35 ;  /* 0x0000001fff087819 */ /* 0x000fc40000011423 */
[----:B------:R-:W-:Y:S02]  /*ba80*/  F2FP.BF16.F32.PACK_AB R22, R93, R186 ;  /* 0x000000ba5d16723e */ /* 0x000fe400000010ff */
[----:B------:R-:W-:Y:S02]  /*ba90*/  F2FP.BF16.F32.PACK_AB R23, R95, R94 ;  /* 0x0000005e5f17723e */ /* 0x000fe400000010ff */
[----:B------:R-:W-:Y:S01]  /*baa0*/  MOV R130, R130 ;  /* 0x0000008200827202 */ /* 0x000fe20000000f00 */
[----:B-1----:R-:W-:Y:S01]  /*bab0*/  VIADD R15, R225, UR60 ;  /* 0x0000003ce10f7c36 */ /* 0x002fe20008000000 */
[----:B------:R-:W-:Y:S01]  /*bac0*/  IADD3 R12, P0, R33, UR6, RZ ;  /* 0x00000006210c7c10 */ /* 0x000fe2000ff1e0ff */
[----:B------:R0:W-:Y:S01]  /*bad0*/  STSM.16.M88.4 [R134], R20 ;  /* 0x0000001486007844 */ /* 0x0001e20000000200 */
[----:B------:R-:W-:Y:S02]  /*bae0*/  F2FP.BF16.F32.PACK_AB R4, R164, R187 ;  /* 0x000000bba404723e */ /* 0x000fe400000010ff */
[----:B------:R-:W-:Y:S01]  /*baf0*/  IADD3.X R13, R9, UR7, R10, P0, !PT ;  /* 0x00000007090d7c10 */ /* 0x000fe200087fe40a */
[----:B------:R-:W-:Y:S01]  /*bb00*/  ULDC.64 UR6, c[0x0][0xc88] ;  /* 0x0003220000067ab9 */ /* 0x000fe20000000a00 */
[----:B------:R-:W-:Y:S01]  /*bb10*/  F2FP.BF16.F32.PACK_AB R5, R99, R98 ;  /* 0x000000626305723e */ /* 0x000fe200000010ff */
[----:B------:R-:W-:Y:S01]  /*bb20*/  IMAD R8, R8, UR6, RZ ;  /* 0x0000000608087c24 */ /* 0x000fe2000f8e02ff */
[----:B------:R-:W-:Y:S01]  /*bb30*/  F2FP.BF16.F32.PACK_AB R6, R165, R188 ;  /* 0x000000bca506723e */ /* 0x000fe200000010ff */
[----:B------:R-:W-:Y:S01]  /*bb40*/  IMAD.WIDE.U32 R12, R35, UR6, R12 ;  /* 0x00000006230c7c25 */ /* 0x000fe2000f8e000c */
[----:B------:R-:W-:-:S02]  /*bb50*/  F2FP.BF16.F32.PACK_AB R7, R103, R102 ;  /* 0x000000666707723e */ /* 0x000fc400000010ff */
[----:B------:R-:W-:Y:S01]  /*bb60*/  SHF.R.U64 R122, R122, 0x3, RZ ;  /* 0x000000037a7a7819 */ /* 0x000fe200000012ff */
[----:B------:R-:W-:Y:S01]  /*bb70*/  IMAD R35, R35, UR7, R8 ;  /* 0x0000000723237c24 */ /* 0x000fe2000f8e0208 */
[----:B------:R-:W-:Y:S01]  /*bb80*/  F2FP.BF16.F32.PACK_AB R11, R44, R40 ;  /* 0x000000282c0b723e */ /* 0x000fe200000010ff */
[----:B------:R1:W-:Y:S01]  /*bb90*/  STSM.16.M88.4 [R130], R4 ;  /* 0x0000000482007844 */ /* 0x0003e20000000200 */
[----:B------:R-:W-:Y:S01]  /*bba0*/  LOP3.LUT R122, R122, R123, RZ, 0x3c, !PT ;  /* 0x0000007b7a7a7212 */ /* 0x000fe200078e3cff */
[----:B------:R-:W-:Y:S01]  /*bbb0*/  ULDC.64 UR6, c[0x0][0xc50] ;  /* 0x0003140000067ab9 */ /* 0x000fe20000000a00 */
[----:B------:R-:W-:Y:S01]  /*bbc0*/  IMAD R44, R156, UR5, RZ ;  /* 0x000000059c2c7c24 */ /* 0x000fe2000f8e02ff */
[----:B------:R-:W-:Y:S01]  /*bbd0*/  LOP3.LUT P0, RZ, R223, 0x3, RZ, 0xc0, !PT ;  /* 0x00000003dfff7812 */ /* 0x000fe2000780c0ff */
[----:B------:R-:W-:Y:S01]  /*bbe0*/  IMAD.X R123, RZ, RZ, R155, P3 ;  /* 0x000000ffff7b7224 */ /* 0x000fe200018e069b */
[----:B------:R-:W-:Y:S02]  /*bbf0*/  F2FP.BF16.F32.PACK_AB R8, R166, R190 ;  /* 0x000000bea608723e */ /* 0x000fe400000010ff */
[----:B------:R-:W-:-:S02]  /*bc00*/  F2FP.BF16.F32.PACK_AB R9, R36, R32 ;  /* 0x000000202409723e */ /* 0x000fc400000010ff */
[----:B------:R-:W-:Y:S02]  /*bc10*/  F2FP.BF16.F32.PACK_AB R10, R167, R191 ;  /* 0x000000bfa70a723e */ /* 0x000fe400000010ff */
[----:B0-----:R-:W-:Y:S02]  /*bc20*/  LEA R20, P3, R12, UR6, 0x2 ;  /* 0x000000060c147c11 */ /* 0x001fe4000f8610ff */
[C---:B------:R-:W-:Y:S01]  /*bc30*/  ISETP.GE.OR P1, PT, R15.reuse, R44, P0 ;  /* 0x0000002c0f00720c */ /* 0x040fe20000726670 */
[----:B------:R0:W-:Y:S01]  /*bc40*/  STSM.16.M88.4 [R31], R8 ;  /* 0x000000081f007844 */ /* 0x0001e20000000200 */
        /* <DEDUP_REMOVED lines=22> */
[----:B------:R-:W-:-:S02]  /*bdb0*/  F2FP.BF16.F32.PACK_AB R138, R141, R140 ;  /* 0x0000008c8d8a723e */ /* 0x000fc400000010ff */
[----:B------:R-:W-:Y:S01]  /*bdc0*/  F2FP.BF16.F32.PACK_AB R139, R160, R159 ;  /* 0x0000009fa08b723e */ /* 0x000fe200000010ff */
[----:B------:R-:W-:Y:S01]  /*bdd0*/  STSM.16.M88.4 [R26], R12 ;  /* 0x0000000c1a007844 */ /* 0x000fe20000000200 */
[----:B------:R-:W-:Y:S02]  /*bde0*/  F2FP.BF16.F32.PACK_AB R160, R145, R144 ;  /* 0x0000009091a0723e */ /* 0x000fe400000010ff */
[----:B------:R-:W-:Y:S01]  /*bdf0*/  LOP3.LUT R116, R117, 0x380, RZ, 0xc0, !PT ;  /* 0x0000038075747812 */ /* 0x000fe200078ec0ff */
[----:B------:R-:W-:Y:S01]  /*be00*/  STSM.16.M88.4 [R27], R136 ;  /* 0x000000881b007844 */ /* 0x000fe20000000200 */
[----:B------:R-:W-:Y:S01]  /*be10*/  UIMAD UR5, UR10, UR8, URZ ;  /* 0x000000080a0572a4 */ /* 0x000fe2000f8e023f */
[----:B------:R-:W-:Y:S02]  /*be20*/  IADD3 R46, R0, UR60, RZ ;  /* 0x0000003c002e7c10 */ /* 0x000fe4000fffe0ff */
[----:B------:R-:W-:Y:S01]  /*be30*/  STSM.16.M88.4 [R30], R160 ;  /* 0x000000a01e007844 */ /* 0x000fe20000000200 */
[----:B------:R-:W-:Y:S01]  /*be40*/  UIMAD.WIDE.U32 UR6, UR11, UR8, URZ ;  /* 0x000000080b0672a5 */ /* 0x000fe2000f8e003f */
[----:B------:R-:W-:Y:S01]  /*be50*/  LOP3.LUT R118, R119, 0x380, RZ, 0xc0, !PT ;  /* 0x0000038077767812 */ /* 0x000fe200078ec0ff */
[----:B------:R-:W-:Y:S01]  /*be60*/  BAR.SYNC.DEFER_BLOCKING 0x1, 0x100 ;  /* 0x0044000000007b1d */ /* 0x000fe20000010000 */
[----:B------:R-:W-:Y:S01]  /*be70*/  UIMAD UR5, UR11, UR9, UR5 ;  /* 0x000000090b0572a4 */ /* 0x000fe2000f8e0205 */
[----:B------:R-:W-:Y:S01]  /*be80*/  IMAD.MOV.U32 R45, RZ, RZ, R46 ;  /* 0x000000ffff2d7224 */ /* 0x000fe200078e002e */
[----:B------:R-:W-:-:S02]  /*be90*/  SHF.R.U64 R116, R116, 0x3, RZ ;  /* 0x0000000374747819 */ /* 0x000fc400000012ff */
[----:B------:R-:W-:Y:S01]  /*bea0*/  SHF.R.U64 R118, R118, 0x3, RZ ;  /* 0x0000000376767819 */ /* 0x000fe200000012ff */
[----:B------:R-:W-:Y:S01]  /*beb0*/  ULDC.64 UR10, c[0x0][0xbf0] ;  /* 0x0002fc00000a7ab9 */ /* 0x000fe20000000a00 */
[----:B-1----:R1:W-:Y:S01]  /*bec0*/  @!P1 ST.E desc[UR36][R40.64], R3 ;  /* 0x0000000328009985 */ /* 0x0023e2000c101924 */
[----:B------:R-:W-:Y:S01]  /*bed0*/  UIMAD UR8, UR12, UR10, URZ ;  /* 0x0000000a0c0872a4 */ /* 0x000fe2000f8e023f */
[----:B------:R-:W-:Y:S01]  /*bee0*/  LOP3.LUT R116, R116, R117, RZ, 0x3c, !PT ;  /* 0x0000007574747212 */ /* 0x000fe200078e3cff */
[----:B------:R-:W-:Y:S01]  /*bef0*/  UIADD3 UR7, UR7, UR5, URZ ;  /* 0x0000000507077290 */ /* 0x000fe2000fffe03f */
[----:B------:R-:W-:Y:S01]  /*bf00*/  LOP3.LUT R118, R118, R119, RZ, 0x3c, !PT ;  /* 0x0000007776767212 */ /* 0x000fe200078e3cff */
[----:B-1----:R-:W1:Y:S01]  /*bf10*/  @P2 LDC R3, c[0x0][0xcec] ;  /* 0x00033b00ff032b82 */ /* 0x002e620000000800 */
[----:B------:R-:W-:Y:S01]  /*bf20*/  UIMAD UR5, UR13, UR11, UR8 ;  /* 0x0000000b0d0572a4 */ /* 0x000fe2000f8e0208 */
[----:B------:R-:W-:Y:S01]  /*bf30*/  IADD3.X R117, RZ, R155, RZ, P6, !PT ;  /* 0x0000009bff757210 */ /* 0x000fe200037fe4ff */
[----:B------:R-:W-:Y:S01]  /*bf40*/  UIMAD.WIDE.U32 UR6, UR13, UR10, UR6 ;  /* 0x0000000a0d0672a5 */ /* 0x000fe2000f8e0006 */
[----:B------:R-:W-:Y:S01]  /*bf50*/  IMAD.X R119, RZ, RZ, R155, P5 ;  /* 0x000000ffff777224 */ /* 0x000fe200028e069b */
[----:B------:R-:W-:Y:S01]  /*bf60*/  ULDC.64 UR8, c[0x0][0xbe0] ;  /* 0x0002f80000087ab9 */ /* 0x000fe20000000a00 */
[----:B0-----:R0:W-:Y:S01]  /*bf70*/  @!P0 ST.E desc[UR36][R42.64], R2 ;  /* 0x000000022a008985 */ /* 0x0011e2000c101924 */
[----:B------:R-:W-:-:S03]  /*bf80*/  UIADD3 UR5, UR7, UR5, URZ ;  /* 0x0000000507057290 */ /* 0x000fc6000fffe03f */
[----:B------:R3:W5:Y:S04]  /*bf90*/  LD.E.128 R20, desc[UR36][R28.64] ;  /* 0x000000241c147980 */ /* 0x000768000c101d00 */
[----:B------:R3:W5:Y:S01]  /*bfa0*/  LD.E.128 R32, desc[UR36][R16.64] ;  /* 0x0000002410207980 */ /* 0x000762000c101d00 */
[----:B-1----:R-:W-:-:S03]  /*bfb0*/  @P2 IMAD.HI.U32 R0, R46, R3, RZ ;  /* 0x000000032e002227 */ /* 0x002fc600078e00ff */
[----:B------:R3:W5:Y:S02]  /*bfc0*/  LD.E.128 R36, desc[UR36][R18.64] ;  /* 0x0000002412247980 */ /* 0x000764000c101d00 */
[----:B--2---:R-:W-:Y:S01]  /*bfd0*/  @P2 SHF.R.U32.HI R45, RZ, R47, R0 ;  /* 0x0000002fff2d2219 */ /* 0x004fe20000011600 */
[----:B0-----:R-:W-:Y:S01]  /*bfe0*/  IMAD.U32 R2, RZ, RZ, UR6 ;  /* 0x00000006ff027e24 */ /* 0x001fe2000f8e00ff */
[----:B------:R-:W5:Y:S02]  /*bff0*/  LD.E.128 R96, desc[UR36][R96.64] ;  /* 0x0000002460607980 */ /* 0x000f64000c101d00 */
[--C-:B------:R-:W-:Y:S01]  /*c000*/  SHF.R.S32.HI R0, RZ, 0x1f, R45.reuse ;  /* 0x0000001fff007819 */ /* 0x100fe2000001142d */
[----:B------:R-:W-:Y:S01]  /*c010*/  IMAD.MOV R47, RZ, RZ, -R45 ;  /* 0x000000ffff2f7224 */ /* 0x000fe200078e0a2d */
[----:B------:R-:W5:Y:S01]  /*c020*/  LD.E.128 R100, desc[UR36][R100.64] ;  /* 0x0000002464647980 */ /* 0x000f62000c101d00 */
[----:B------:R-:W-:Y:S01]  /*c030*/  IMAD.U32 R3, RZ, RZ, UR7 ;  /* 0x00000007ff037e24 */ /* 0x000fe2000f8e00ff */
[----:B------:R-:W-:Y:S01]  /*c040*/  ULDC.64 UR6, c[0x0][0xbd8] ;  /* 0x0002f60000067ab9 */ /* 0x000fe20000000a00 */
[----:B------:R-:W-:Y:S01]  /*c050*/  IMAD.U32 R3, RZ, RZ, UR5 ;  /* 0x00000005ff037e24 */ /* 0x000fe2000f8e00ff */
[----:B------:R3:W5:Y:S01]  /*c060*/  LD.E.128 R4, desc[UR36][R104.64] ;  /* 0x0000002468047980 */ /* 0x000762000c101d00 */
[----:B------:R-:W-:-:S02]  /*c070*/  IMAD R0, R0, UR8, RZ ;  /* 0x0000000800007c24 */ /* 0x000fc4000f8e02ff */
[----:B------:R-:W-:Y:S01]  /*c080*/  IMAD R47, R156, R47, R46 ;  /* 0x0000002f9c2f7224 */ /* 0x000fe200078e022e */
[----:B------:R3:W5:Y:S01]  /*c090*/  LD.E.128 R8, desc[UR36][R106.64] ;  /* 0x000000246a087980 */ /* 0x000762000c101d00 */
[C---:B------:R-:W-:Y:S02]  /*c0a0*/  IMAD R61, R45.reuse, UR9, R0 ;  /* 0x000000092d3d7c24 */ /* 0x040fe4000f8e0200 */
[----:B------:R-:W-:Y:S01]  /*c0b0*/  IMAD.WIDE.U32 R2, R45, UR8, R2 ;  /* 0x000000082d027c25 */ /* 0x000fe2000f8e0002 */
[----:B------:R3:W5:Y:S01]  /*c0c0*/  LD.E.128 R12, desc[UR36][R108.64] ;  /* 0x000000246c0c7980 */ /* 0x000762000c101d00 */
[----:B------:R-:W-:-:S03]  /*c0d0*/  SHF.R.S32.HI R0, RZ, 0x1f, R47 ;  /* 0x0000001fff007819 */ /* 0x000fc6000001142f */
[----:B------:R3:W5:Y:S04]  /*c0e0*/  LD.E.128 R48, desc[UR36][R110.64] ;  /* 0x000000246e307980 */ /* 0x000768000c101d00 */
[----:B------:R3:W5:Y:S04]  /*c0f0*/  LD.E.128 R24, desc[UR36][R112.64] ;  /* 0x0000002470187980 */ /* 0x000768000c101d00 */
[----:B------:R3:W5:Y:S04]  /*c100*/  LD.E.128 R40, desc[UR36][R114.64] ;  /* 0x0000002472287980 */ /* 0x000768000c101d00 */
[----:B------:R3:W5:Y:S04]  /*c110*/  LD.E.128 R28, desc[UR36][R116.64] ;  /* 0x00000024741c7980 */ /* 0x000768000c101d00 */
[----:B------:R3:W5:Y:S04]  /*c120*/  LD.E.128 R56, desc[UR36][R118.64] ;  /* 0x0000002476387980 */ /* 0x000768000c101d00 */
[----:B------:R3:W5:Y:S04]  /*c130*/  LD.E.128 R52, desc[UR36][R120.64] ;  /* 0x0000002478347980 */ /* 0x000768000c101d00 */
[----:B------:R3:W5:Y:S04]  /*c140*/  LD.E.128 R16, desc[UR36][R122.64] ;  /* 0x000000247a107980 */ /* 0x000768000c101d00 */
[----:B------:R-:W5:Y:S01]  /*c150*/  LD.E.128 R124, desc[UR36][R126.64] ;  /* 0x000000247e7c7980 */ /* 0x000f62000c101d00 */
[----:B------:R-:W-:Y:S01]  /*c160*/  VIADD R65, R221, UR60 ;  /* 0x0000003cdd417c36 */ /* 0x000fe20008000000 */
[----:B------:R-:W-:Y:S01]  /*c170*/  IADD3 R3, R3, R61, RZ ;  /* 0x0000003d03037210 */ /* 0x000fe20007ffe0ff */
[----:B------:R-:W-:Y:S01]  /*c180*/  IMAD R0, R0, UR6, RZ ;  /* 0x0000000600007c24 */ /* 0x000fe2000f8e02ff */
[----:B------:R-:W-:Y:S01]  /*c190*/  @!PT LDS RZ, [RZ] ;  /* 0x00000000fffff984 */ /* 0x000fe20000000800 */
[----:B------:R-:W-:Y:S01]  /*c1a0*/  @!PT LDS RZ, [RZ] ;  /* 0x00000000fffff984 */ /* 0x000fe20000000800 */
[----:B------:R-:W-:Y:S01]  /*c1b0*/  @!PT LDS RZ, [RZ] ;  /* 0x00000000fffff984 */ /* 0x000fe20000000800 */
[----:B------:R-:W-:Y:S01]  /*c1c0*/  @!PT LDS RZ, [RZ] ;  /* 0x00000000fffff984 */ /* 0x000fe20000000800 */
[----:B------:R0:W-:Y:S06]  /*c1d0*/  MEMBAR.ALL.CTA ;  /* 0x0000000000007992 */ /* 0x0001ec0000008000 */
[----:B0-----:R-:W0:Y:S01]  /*c1e0*/  FENCE.VIEW.ASYNC.S ;  /* 0x00000000000073c6 */ /* 0x001e220000000000 */
[C---:B------:R-:W-:Y:S01]  /*c1f0*/  VIADD R45, R65.reuse, 0x20 ;  /* 0x00000020412d7836 */ /* 0x040fe20000000000 */
[-C--:B------:R-:W-:Y:S01]  /*c200*/  ISETP.GE.AND P2, PT, R65, R44.reuse, PT ;  /* 0x0000002c4100720c */ /* 0x080fe20003f46270 */
[C---:B------:R-:W-:Y:S01]  /*c210*/  IMAD R61, R47.reuse, UR7, R0 ;  /* 0x000000072f3d7c24 */ /* 0x040fe2000f8e0200 */
[----:B------:R-:W-:Y:S01]  /*c220*/  BSSY B1, `(.L_x_4693) ;  /* 0x0000023000017945 */ /* 0x000fe20003800000 */
[----:B------:R-:W-:Y:S01]  /*c230*/  IMAD.WIDE.U32 R2, R47, UR6, R2 ;  /* 0x000000062f027c25 */ /* 0x000fe2000f8e0002 */
[-C--:B------:R-:W-:Y:S01]  /*c240*/  ISETP.GE.AND P1, PT, R45, R44.reuse, PT ;  /* 0x0000002c2d00720c */ /* 0x080fe20003f26270 */
[----:B------:R-:W-:Y:S01]  /*c250*/  ULDC.64 UR6, c[0x0][0xb80] ;  /* 0x0002e00000067ab9 */ /* 0x000fe20000000a00 */
[----:B------:R-:W-:Y:S01]  /*c260*/  SHF.R.S32.HI R196, RZ, 0x1f, R215 ;  /* 0x0000001fffc47819 */ /* 0x000fe200000114d7 */
[----:B------:R-:W-:Y:S01]  /*c270*/  VIADD R45, R65, 0x40 ;  /* 0x00000040412d7836 */ /* 0x000fe20000000000 */
[C---:B------:R-:W-:Y:S01]  /*c280*/  LEA R0, P3, R2.reuse, UR6, 0x1 ;  /* 0x0000000602007c11 */ /* 0x040fe2000f8608ff */
[----:B------:R-:W-:Y:S01]  /*c290*/  IMAD.IADD R3, R3, 0x1, R61 ;  /* 0x0000000103037824 */ /* 0x000fe200078e023d */
[----:B------:R-:W-:Y:S01]  /*c2a0*/  SHF.R.S32.HI R197, RZ, 0x1f, R216 ;  /* 0x0000001fffc57819 */ /* 0x000fe200000114d8 */
[----:B------:R-:W-:Y:S01]  /*c2b0*/  VIADD R189, R189, 0x32420 ;  /* 0x00032420bdbd7836 */ /* 0x000fe20000000000 */
[----:B------:R-:W-:Y:S01]  /*c2c0*/  ISETP.GE.AND P0, PT, R45, R44, PT ;  /* 0x0000002c2d00720c */ /* 0x000fe20003f06270 */
[----:B0-----:R3:W0:Y:S01]  /*c2d0*/  SHFL.IDX PT, R62, R0, RZ, 0x181f ;  /* 0x00181fff003e7589 */ /* 0x00162200000e0000 */
[----:B------:R-:W-:-:S02]  /*c2e0*/  LEA.HI.X R45, R2, UR7, R3, 0x1, P3 ;  /* 0x00000007022d7c11 */ /* 0x000fc400098f0c03 */
[----:B------:R-:W-:Y:S02]  /*c2f0*/  PRMT R189, RZ, 0x654, R189 ;  /* 0x00000654ffbd7816 */ /* 0x000fe400000000bd */
[----:B------:R-:W-:Y:S01]  /*c300*/  SHF.R.S32.HI R198, RZ, 0x1f, R200 ;  /* 0x0000001fffc67819 */ /* 0x000fe200000114c8 */
[----:B------:R3:W1:Y:S01]  /*c310*/  SHFL.IDX PT, R64, R45, RZ, 0x181f ;  /* 0x00181fff2d407589 */ /* 0x00066200000e0000 */
[----:B------:R3:W-:Y:S01]  /*c320*/  SYNCS.ARRIVE.TRANS64.RED.A1T0 RZ, [R189+URZ], RZ ;  /* 0x000000ffbdff79a7 */ /* 0x0007e2000810043f */
        /* <DEDUP_REMOVED lines=18> */
.L_x_4694:
[----:B------:R-:W-:Y:S05]  /*c450*/  BSYNC B1 ;  /* 0x0000000000017941 */ /* 0x000fea0003800000 */
.L_x_4693:
        /* <DEDUP_REMOVED lines=21> */
.L_x_4696:
[----:B------:R-:W-:Y:S05]  /*c5b0*/  BSYNC B1 ;  /* 0x0000000000017941 */ /* 0x000fea0003800000 */
.L_x_4695:
        /* <DEDUP_REMOVED lines=21> */
.L_x_4698:
[----:B------:R-:W-:Y:S05]  /*c710*/  BSYNC B1 ;  /* 0x0000000000017941 */ /* 0x000fea0003800000 */
.L_x_4697:
        /* <DEDUP_REMOVED lines=24> */
.L_x_4692:
[----:B------:R-:W0:Y:S01]  /*c8a0*/  LDC R8, c[0x0][0xce8] ;  /* 0x00033a00ff087b82 */ /* 0x000e220000000800 */
[----:B------:R-:W1:Y:S01]  /*c8b0*/  S2R R0, SR_TID.X ;  /* 0x0000000000007919 */ /* 0x000e620000002100 */
[----:B------:R-:W-:Y:S01]  /*c8c0*/  R2UR UR6, R219 ;  /* 0x00000000db0672ca */ /* 0x000fe200000e0000 */
[----:B------:R-:W-:Y:S01]  /*c8d0*/  BSSY B1, `(.L_x_4700) ;  /* 0x0000035000017945 */ /* 0x000fe20003800000 */
[----:B------:R-:W-:Y:S02]  /*c8e0*/  R2UR UR5, R220 ;  /* 0x00000000dc0572ca */ /* 0x000fe400000e0000 */
[----:B------:R-:W-:-:S09]  /*c8f0*/  LEA R6, R218, R221, 0x5 ;  /* 0x000000ddda067211 */ /* 0x000fd200078e28ff */
[----:B------:R-:W-:Y:S02]  /*c900*/  USHF.R.S32.HI UR8, URZ, 0x1f, UR6 ;  /* 0x0000001f3f087899 */ /* 0x000fe40008011406 */
[----:B------:R-:W-:Y:S01]  /*c910*/  USHF.R.S32.HI UR9, URZ, 0x1f, UR5 ;  /* 0x0000001f3f097899 */ /* 0x000fe20008011405 */
[----:B0-----:R-:W-:Y:S01]  /*c920*/  ISETP.NE.AND P1, PT, R8, 0x1, PT ;  /* 0x000000010800780c */ /* 0x001fe20003f25270 */
[----:B-1----:R-:W-:-:S12]  /*c930*/  VIADD R0, R0, 0xffffff80 ;  /* 0xffffff8000007836 */ /* 0x002fd80000000000 */
[----:B------:R-:W0:Y:S01]  /*c940*/  @P1 LDC R9, c[0x0][0xcec] ;  /* 0x00033b00ff091b82 */ /* 0x000e220000000800 */
[----:B------:R-:W-:-:S07]  /*c950*/  ISETP.GE.AND P0, PT, R0, 0x80, PT ;  /* 0x000000800000780c */ /* 0x000fce0003f06270 */
[----:B------:R-:W1:Y:S06]  /*c960*/  @P1 LDC R11, c[0x0][0xcf0] ;  /* 0x00033c00ff0b1b82 */ /* 0x000e6c0000000800 */
        /* <DEDUP_REMOVED lines=13> */
[----:B------:R-:W-:Y:S01]  /*ca40*/  R2UR UR12, R220 ;  /* 0x00000000dc0c72ca */ /* 0x000fe200000e0000 */
[----:B------:R-:W-:-:S08]  /*ca50*/  IMAD.MOV.U32 R2, RZ, RZ, R4 ;  /* 0x000000ffff027224 */ /* 0x000fd000078e0004 */
        /* <DEDUP_REMOVED lines=28> */
.L_x_4701:
[----:B------:R-:W-:Y:S05]  /*cc20*/  BSYNC B1 ;  /* 0x0000000000017941 */ /* 0x000fea0003800000 */
.L_x_4700:
[----:B------:R-:W-:Y:S01]  /*cc30*/  R2UR UR13, R219 ;  /* 0x00000000db0d72ca */ /* 0x000fe200000e0000 */
[----:B------:R-:W-:Y:S01]  /*cc40*/  ULDC.64 UR10, c[0x0][0xbe8] ;  /* 0x0002fa00000a7ab9 */ /* 0x000fe20000000a00 */
[----:B------:R-:W-:Y:S01]  /*cc50*/  R2UR UR12, R220 ;  /* 0x00000000dc0c72ca */ /* 0x000fe200000e0000 */
[----:B------:R-:W-:Y:S01]  /*cc60*/  UIMAD UR5, UR8, UR10, URZ ;  /* 0x0000000a080572a4 */ /* 0x000fe2000f8e023f */
[----:B------:R-:W-:Y:S01]  /*cc70*/  IADD3 R6, R6, UR60, RZ ;  /* 0x0000003c06067c10 */ /* 0x000fe2000fffe0ff */
[----:B------:R-:W-:Y:S01]  /*cc80*/  BSSY B1, `(.L_x_4702) ;  /* 0x000003f000017945 */ /* 0x000fe20003800000 */
[----:B------:R-:W-:Y:S02]  /*cc90*/  SHF.R.S32.HI R16, RZ, 0x1f, R215 ;  /* 0x0000001fff107819 */ /* 0x000fe400000114d7 */
[----:B------:R-:W-:Y:S01]  /*cca0*/  SHF.R.S32.HI R17, RZ, 0x1f, R216 ;  /* 0x0000001fff117819 */ /* 0x000fe200000114d8 */
[----:B0-----:R-:W-:Y:S01]  /*ccb0*/  @P1 IMAD.HI.U32 R0, R6, R9, RZ ;  /* 0x0000000906001227 */ /* 0x001fe200078e00ff */
[----:B------:R-:W-:-:S03]  /*ccc0*/  SHF.R.S32.HI R18, RZ, 0x1f, R200 ;  /* 0x0000001fff127819 */ /* 0x000fc600000114c8 */
[----:B------:R-:W-:Y:S01]  /*ccd0*/  UIMAD.WIDE.U32 UR6, UR13, UR10, URZ ;  /* 0x0000000a0d0672a5 */ /* 0x000fe2000f8e003f */
[----:B--2---:R-:W-:Y:S01]  /*cce0*/  IMAD.MOV.U32 R5, RZ, RZ, R6 ;  /* 0x000000ffff057224 */ /* 0x004fe200078e0006 */
[----:B------:R-:W-:Y:S01]  /*ccf0*/  UIMAD UR5, UR13, UR11, UR5 ;  /* 0x0000000b0d0572a4 */ /* 0x000fe2000f8e0205 */
[----:B-1----:R-:W-:Y:S02]  /*cd00*/  @P1 SHF.R.U32.HI R5, RZ, R11, R0 ;  /* 0x0000000bff051219 */ /* 0x002fe40000011600 */
[----:B------:R-:W-:Y:S01]  /*cd10*/  ULDC.64 UR10, c[0x0][0xbf0] ;  /* 0x0002fc00000a7ab9 */ /* 0x000fe20000000a00 */
[----:B------:R-:W-:Y:S01]  /*cd20*/  UIADD3 UR7, UR7, UR5, URZ ;  /* 0x0000000507077290 */ /* 0x000fe2000fffe03f */
[--C-:B------:R-:W-:Y:S01]  /*cd30*/  SHF.R.S32.HI R0, RZ, 0x1f, R5.reuse ;  /* 0x0000001fff007819 */ /* 0x100fe20000011405 */
[----:B------:R-:W-:Y:S01]  /*cd40*/  UIMAD UR5, UR9, UR10, URZ ;  /* 0x0000000a090572a4 */ /* 0x000fe2000f8e023f */
[----:B------:R-:W-:Y:S01]  /*cd50*/  IMAD.MOV R7, RZ, RZ, -R5 ;  /* 0x000000ffff077224 */ /* 0x000fe200078e0a05 */
[----:B------:R-:W-:-:S02]  /*cd60*/  UIMAD.WIDE.U32 UR6, UR12, UR10, UR6 ;  /* 0x0000000a0c0672a5 */ /* 0x000fc4000f8e0006 */
[----:B------:R-:W-:Y:S01]  /*cd70*/  UIMAD UR5, UR12, UR11, UR5 ;  /* 0x0000000b0c0572a4 */ /* 0x000fe2000f8e0205 */
[----:B------:R-:W-:Y:S01]  /*cd80*/  IMAD R7, R8, R7, R6 ;  /* 0x0000000708077224 */ /* 0x000fe200078e0206 */
[----:B------:R-:W-:Y:S01]  /*cd90*/  ULDC.64 UR8, c[0x0][0xbe0] ;  /* 0x0002f80000087ab9 */ /* 0x000fe20000000a00 */
[----:B------:R-:W-:Y:S01]  /*cda0*/  IADD3 R6, R221, UR60, RZ ;  /* 0x0000003cdd067c10 */ /* 0x000fe2000fffe0ff */
        /* <DEDUP_REMOVED lines=44> */
.L_x_4703:
[----:B------:R-:W-:Y:S05]  /*d070*/  BSYNC B1 ;  /* 0x0000000000017941 */ /* 0x000fea0003800000 */
.L_x_4702:
        /* <DEDUP_REMOVED lines=21> */
.L_x_4705:
[----:B------:R-:W-:Y:S05]  /*d1d0*/  BSYNC B1 ;  /* 0x0000000000017941 */ /* 0x000fea0003800000 */
.L_x_4704:
        /* <DEDUP_REMOVED lines=21> */
.L_x_4707:
[----:B------:R-:W-:Y:S05]  /*d330*/  BSYNC B1 ;  /* 0x0000000000017941 */ /* 0x000fea0003800000 */
.L_x_4706:
        /* <DEDUP_REMOVED lines=22> */
.L_x_4699:
[----:B------:R-:W-:Y:S05]  /*d4a0*/  BSYNC B0 ;  /* 0x0000000000007941 */ /* 0x000fea0003800000 */
.L_x_4691:
[----:B------:R-:W-:Y:S02]  /*d4b0*/  ULDC UR5, c[0x0][0xd38] ;  /* 0x00034e0000057ab9 */ /* 0x000fe40000000800 */
[----:B------:R-:W-:-:S06]  /*d4c0*/  UISETP.GE.AND UP0, UPT, UR4, UR5, UPT ;  /* 0x000000050400728c */ /* 0x000fcc000bf06270 */
[----:B------:R-:W-:-:S13]  /*d4d0*/  PLOP3.LUT P0, PT, PT, PT, UP0, 0x80, 0x0 ;  /* 0x000000000000781c */ /* 0x000fda0003f0f008 */
[----:B------:R-:W-:Y:S05]  /*d4e0*/  @!P0 BRA `(.L_x_4708) ;  /* 0xffffff3800288947 */ /* 0x000fea000383ffff */
[----:B------:R-:W-:Y:S05]  /*d4f0*/  EXIT ;  /* 0x000000000000794d */ /* 0x000fea0003800000 */
.L_x_4649:
[----:B------:R-:W-:-:S08]  /*d500*/  NOP ;  /* 0x0000000000007918 */ /* 0x000fd00000000000 */
[----:B0-----:R-:W0:-:S00]  /*d510*/  USETMAXREG.DEALLOC.CTAPOOL 0x28 ;  /* 0x00000028000079c8 */ /* 0x001e0000080e0500 */
        /* <DEDUP_REMOVED lines=29> */
[----:B------:R-:W-:Y:S01]  /*d6f0*/  UIMAD UR41, UR41, UR40, URZ ;  /* 0x00000028292972a4 */ /* 0x000fe2000f8e023f */
[----:B------:R-:W-:Y:S01]  /*d700*/  IMAD.MOV.U32 R18, RZ, RZ, RZ ;  /* 0x000000ffff127224 */ /* 0x000fe200078e00ff */
[----:B------:R-:W-:Y:S01]  /*d710*/  USEL UR4, UR4, 0x1, UP0 ;  /* 0x0000000104047887 */ /* 0x000fe20008000000 */
[----:B------:R-:W-:Y:S01]  /*d720*/  UMOV UR5, 0x400 ;  /* 0x0000040000057882 */ /* 0x000fe20000000000 */
[----:B------:R-:W-:-:S02]  /*d730*/  ULDC UR47, c[0x0][0xc] ;  /* 0x00000300002f7ab9 */ /* 0x000fc40000000800 */
[----:B------:R-:W-:-:S04]  /*d740*/  UIMAD UR42, UR4, UR42, URZ ;  /* 0x0000002a042a72a4 */ /* 0x000fc8000f8e023f */
[----:B------:R-:W-:Y:S02]  /*d750*/  UIADD3 UR4, UR42, 0x5f, URZ ;  /* 0x0000005f2a047890 */ /* 0x000fe4000fffe03f */
[----:B------:R-:W-:Y:S02]  /*d760*/  UIADD3 UR40, UR42, 0x60, -UR40 ;  /* 0x000000602a287890 */ /* 0x000fe4000fffe828 */
[----:B-1----:R-:W-:Y:S02]  /*d770*/  ULEA UR6, UR6, UR5, 0x18 ;  /* 0x0000000506067291 */ /* 0x002fe4000f8ec03f */
[----:B------:R-:W-:Y:S01]  /*d780*/  UIMAD.WIDE UR4, UR4, 0x2aaaaaab, URZ ;  /* 0x2aaaaaab040478a5 */ /* 0x000fe2000f8e023f */
[----:B0-----:R-:W-:-:S03]  /*d790*/  SHF.L.U32 R29, R8, 0x3, RZ ;  /* 0x00000003081d7819 */ /* 0x001fc600000006ff */
[----:B------:R-:W-:Y:S01]  /*d7a0*/  IMAD.U32 R17, RZ, RZ, UR6 ;  /* 0x00000006ff117e24 */ /* 0x000fe2000f8e00ff */
[----:B------:R-:W-:Y:S01]  /*d7b0*/  LOP3.LUT R7, R8, 0x7f, RZ, 0xc0, !PT ;  /* 0x0000007f08077812 */ /* 0x000fe200078ec0ff */
[----:B------:R-:W-:Y:S01]  /*d7c0*/  USHF.R.U32.HI UR39, URZ, 0x1f, UR5 ;  /* 0x0000001f3f277899 */ /* 0x000fe20008011605 */
[C---:B------:R-:W-:Y:S02]  /*d7d0*/  LOP3.LUT R5, R29.reuse, 0x38, RZ, 0xc0, !PT ;  /* 0x000000381d057812 */ /* 0x040fe400078ec0ff */
[----:B------:R-:W-:Y:S01]  /*d7e0*/  LOP3.LUT R0, R29, 0x1f8, RZ, 0xc0, !PT ;  /* 0x000001f81d007812 */ /* 0x000fe200078ec0ff */
[----:B------:R-:W-:Y:S01]  /*d7f0*/  ULEA.HI.SX32 UR39, UR5, UR39, 0x1c ;  /* 0x0000002705277291 */ /* 0x000fe2000f8fe23f */
[C---:B------:R-:W-:Y:S02]  /*d800*/  LOP3.LUT R2, R5.reuse, 0x40, RZ, 0xfc, !PT ;  /* 0x0000004005027812 */ /* 0x040fe400078efcff */
[----:B------:R-:W-:Y:S02]  /*d810*/  ISETP.GE.AND P0, PT, R5, UR7, PT ;  /* 0x0000000705007c0c */ /* 0x000fe4000bf06270 */
[----:B------:R-:W-:-:S02]  /*d820*/  ISETP.GE.AND P2, PT, R2, UR9, PT ;  /* 0x0000000902007c0c */ /* 0x000fc4000bf46270 */
[----:B------:R-:W-:Y:S02]  /*d830*/  ISETP.GE.AND P1, PT, R2, UR7, PT ;  /* 0x0000000702007c0c */ /* 0x000fe4000bf26270 */
[----:B------:R-:W-:Y:S02]  /*d840*/  LOP3.LUT R0, R0, 0x38, R8, 0x78, !PT ;  /* 0x0000003800007812 */ /* 0x000fe400078e7808 */
[----:B------:R-:W-:Y:S02]  /*d850*/  LOP3.LUT R4, R5, 0x80, RZ, 0xfc, !PT ;  /* 0x0000008005047812 */ /* 0x000fe400078efcff */
[----:B------:R-:W-:Y:S02]  /*d860*/  LOP3.LUT R29, R0, 0x200, R29, 0xf8, !PT ;  /* 0x00000200001d7812 */ /* 0x000fe400078ef81d */
[----:B------:R-:W-:Y:S02]  /*d870*/  SEL R0, RZ, 0x1, P0 ;  /* 0x00000001ff007807 */ /* 0x000fe40000000000 */
[----:B------:R-:W-:-:S02]  /*d880*/  SEL R2, RZ, 0xffffffff, P1 ;  /* 0xffffffffff027807 */ /* 0x000fc40000800000 */
[----:B------:R-:W-:Y:S02]  /*d890*/  @P2 LOP3.LUT R16, R16, 0x40000, RZ, 0xfc, !PT ;  /* 0x0004000010102812 */ /* 0x000fe400078efcff */
[----:B------:R-:W-:Y:S02]  /*d8a0*/  SHF.R.U32.HI R35, RZ, 0x3, R7 ;  /* 0x00000003ff237819 */ /* 0x000fe40000011607 */
[----:B------:R-:W-:Y:S02]  /*d8b0*/  @P1 LOP3.LUT R16, R16, 0x10, RZ, 0xfc, !PT ;  /* 0x0000001010101812 */ /* 0x000fe400078efcff */
[----:B------:R-:W-:Y:S02]  /*d8c0*/  LEA R22, R29, R17, 0x1 ;  /* 0x000000111d167211 */ /* 0x000fe400078e08ff */
        /* <DEDUP_REMOVED lines=19> */
[----:B------:R-:W-:Y:S01]  /*da00*/  @P0 LOP3.LUT R16, R16, 0x20000, RZ, 0xfc, !PT ;  /* 0x0002000010100812 */ /* 0x000fe200078efcff */
[----:B------:R0:W-:Y:S01]  /*da10*/  STL [R1+0x4], RZ ;  /* 0x000004ff01007387 */ /* 0x0001e20000100800 */
        /* <DEDUP_REMOVED lines=15> */
[----:B0-----:R-:W-:-:S07]  /*db10*/  @P0 LOP3.LUT R16, R16, 0x80000, RZ, 0xfc, !PT ;  /* 0x0008000010100812 */ /* 0x001fce00078efcff */
.L_x_4762:
        /* <DEDUP_REMOVED lines=22> */
.L_x_4710:
[----:B------:R-:W-:Y:S01]  /*dc80*/  ULDC UR8, c[0x0][0xd54] ;  /* 0x0003550000087ab9 */ /* 0x000fe20000000800 */
[----:B------:R-:W-:Y:S01]  /*dc90*/  UMOV UR6, UR7 ;  /* 0x0000000700067c82 */ /* 0x000fe20008000000 */
[----:B------:R-:W-:-:S11]  /*dca0*/  UISETP.NE.AND UP0, UPT, UR8, 0x1, UPT ;  /* 0x000000010800788c */ /* 0x000fd6000bf05270 */
[----:B------:R-:W-:Y:S02]  /*dcb0*/  @UP0 ULDC.64 UR10, c[0x0][0xd58] ;  /* 0x00035600000a0ab9 */ /* 0x000fe40000000a00 */
[----:B------:R-:W-:-:S04]  /*dcc0*/  UIMAD.WIDE.U32 UR4, UR7, UR10, URZ ;  /* 0x0000000a070472a5 */ /* 0x000fc8000f8e003f */
[----:B------:R-:W-:-:S04]  /*dcd0*/  @UP0 USHF.R.U32.HI UR6, URZ, UR11, UR5 ;  /* 0x0000000b3f060299 */ /* 0x000fc80008011605 */
[----:B------:R-:W-:-:S12]  /*dce0*/  UIMAD UR4, UR6, UR8, URZ ;  /* 0x00000008060472a4 */ /* 0x000fd8000f8e023f */
.L_x_4711:
        /* <DEDUP_REMOVED lines=58> */
.L_x_4713:
        /* <DEDUP_REMOVED lines=8> */
[----:B------:R-:W-:Y:S01]  /*e110*/  MOV R6, UR6 ;  /* 0x0000000600067c02 */ /* 0x000fe20008000f00 */
[----:B------:R-:W-:Y:S01]  /*e120*/  IMAD.U32 R5, RZ, RZ, UR5 ;  /* 0x00000005ff057e24 */ /* 0x000fe2000f8e00ff */
[----:B------:R-:W0:Y:S01]  /*e130*/  LDC.64 R2, c[0x4][R2] ;  /* 0x0100000002027b82 */ /* 0x000e220000000a00 */
[----:B------:R-:W-:Y:S01]  /*e140*/  ULDC.64 UR4, c[0x4][0x8] ;  /* 0x0100020000047ab9 */ /* 0x000fe20000000a00 */
[----:B------:R-:W-:Y:S02]  /*e150*/  IMAD.U32 R7, RZ, RZ, UR7 ;  /* 0x00000007ff077e24 */ /* 0x000fe4000f8e00ff */
[----:B------:R-:W-:-:S02]  /*e160*/  IMAD.U32 R10, RZ, RZ, UR4 ;  /* 0x00000004ff0a7e24 */ /* 0x000fc4000f8e00ff */
[----:B------:R-:W-:Y:S02]  /*e170*/  IMAD.U32 R11, RZ, RZ, UR5 ;  /* 0x00000005ff0b7e24 */ /* 0x000fe4000f8e00ff */
[----:B------:R-:W-:Y:S02]  /*e180*/  IMAD.MOV.U32 R8, RZ, RZ, 0x70 ;  /* 0x00000070ff087424 */ /* 0x000fe400078e00ff */
[----:B------:R-:W-:Y:S02]  /*e190*/  IMAD.MOV.U32 R12, RZ, RZ, 0x1 ;  /* 0x00000001ff0c7424 */ /* 0x000fe400078e00ff */
[----:B------:R-:W-:-:S07]  /*e1a0*/  IMAD.MOV.U32 R13, RZ, RZ, RZ ;  /* 0x000000ffff0d7224 */ /* 0x000fce00078e00ff */
[----:B------:R-:W-:-:S07]  /*e1b0*/  LEPC R20, `(.L_x_4716) ;  /* 0x000000001014794e */ /* 0x000fce0000000000 */
[----:B0----5:R-:W-:Y:S05]  /*e1c0*/  CALL.ABS.NOINC R2 ;  /* 0x0000000002007343 */ /* 0x021fea0003c00000 */
.L_x_4716:
[----:B------:R-:W-:Y:S05]  /*e1d0*/  BSYNC B6 ;  /* 0x0000000000067941 */ /* 0x000fea0003800000 */
.L_x_4715:
        /* <DEDUP_REMOVED lines=10> */
[----:B------:R-:W-:Y:S01]  /*e280*/  MOV R8, 0x70 ;  /* 0x0000007000087802 */ /* 0x000fe20000000f00 */
[----:B------:R-:W-:Y:S02]  /*e290*/  IMAD.U32 R5, RZ, RZ, UR7 ;  /* 0x00000007ff057e24 */ /* 0x000fe4000f8e00ff */
[----:B------:R-:W-:Y:S02]  /*e2a0*/  IMAD.U32 R6, RZ, RZ, UR8 ;  /* 0x00000008ff067e24 */ /* 0x000fe4000f8e00ff */
[----:B------:R-:W-:-:S02]  /*e2b0*/  IMAD.U32 R7, RZ, RZ, UR9 ;  /* 0x00000009ff077e24 */ /* 0x000fc4000f8e00ff */
[----:B------:R-:W-:Y:S02]  /*e2c0*/  IMAD.U32 R10, RZ, RZ, UR4 ;  /* 0x00000004ff0a7e24 */ /* 0x000fe4000f8e00ff */
[----:B------:R-:W-:Y:S02]  /*e2d0*/  IMAD.U32 R11, RZ, RZ, UR5 ;  /* 0x00000005ff0b7e24 */ /* 0x000fe4000f8e00ff */
[----:B------:R-:W-:Y:S02]  /*e2e0*/  IMAD.MOV.U32 R12, RZ, RZ, 0x1 ;  /* 0x00000001ff0c7424 */ /* 0x000fe400078e00ff */
[----:B0-----:R-:W-:-:S07]  /*e2f0*/  IMAD.MOV.U32 R13, RZ, RZ, RZ ;  /* 0x000000ffff0d7224 */ /* 0x001fce00078e00ff */
[----:B------:R-:W-:-:S07]  /*e300*/  LEPC R20, `(.L_x_4719) ;  /* 0x000000001014794e */ /* 0x000fce0000000000 */
[----:B-1---5:R-:W-:Y:S05]  /*e310*/  CALL.ABS.NOINC R2 ;  /* 0x0000000002007343 */ /* 0x022fea0003c00000 */
.L_x_4719:
[----:B------:R0:W1:Y:S01]  /*e320*/  LDC.64 R2, c[0x4][R19] ;  /* 0x0100000013027b82 */ /* 0x0000620000000a00 */
[----:B------:R-:W-:Y:S01]  /*e330*/  ULDC.64 UR4, c[0x4][0x98] ;  /* 0x0100260000047ab9 */ /* 0x000fe20000000a00 */
[----:B------:R-:W-:Y:S01]  /*e340*/  ULDC.64 UR6, c[0x4][0xa0] ;  /* 0x0100280000067ab9 */ /* 0x000fe20000000a00 */
[----:B------:R-:W-:Y:S02]  /*e350*/  IMAD.U32 R4, RZ, RZ, UR4 ;  /* 0x00000004ff047e24 */ /* 0x000fe4000f8e00ff */
        /* <DEDUP_REMOVED lines=11> */
.L_x_4718:
[----:B------:R-:W-:Y:S05]  /*e410*/  BSYNC B6 ;  /* 0x0000000000067941 */ /* 0x000fea0003800000 */
.L_x_4717:
        /* <DEDUP_REMOVED lines=9> */
[----:B------:R-:W-:Y:S01]  /*e4b0*/  MOV R3, UR5 ;  /* 0x0000000500037c02 */ /* 0x000fe20008000f00 */
[----:B------:R-:W-:-:S04]  /*e4c0*/  ULDC UR4, c[0x0][0xd48] ;  /* 0x0003520000047ab9 */ /* 0x000fc80000000800 */
[----:B------:R1:W5:Y:S01]  /*e4d0*/  @P0 LDG.E R28, desc[UR36][R2.64] ;  /* 0x00000024021c0981 */ /* 0x000362000c1e1900 */
[----:B------:R-:W-:Y:S01]  /*e4e0*/  UMOV UR5, 0xffffffff ;  /* 0xffffffff00057882 */ /* 0x000fe20000000000 */
[----:B------:R-:W-:Y:S02]  /*e4f0*/  IMAD.U32 R0, RZ, RZ, UR44 ;  /* 0x0000002cff007e24 */ /* 0x000fe4000f8e00ff */
[----:B------:R-:W-:Y:S02]  /*e500*/  IMAD.U32 R19, RZ, RZ, UR4 ;  /* 0x00000004ff137e24 */ /* 0x000fe4000f8e00ff */
[----:B------:R-:W-:Y:S01]  /*e510*/  VIADD R0, R0, 0xffffffff ;  /* 0xffffffff00007836 */ /* 0x000fe20000000000 */
[----:B------:R-:W-:Y:S06]  /*e520*/  BRA.DIV UR5, `(.L_x_4720) ;  /* 0x0000003e05e87947 */ /* 0x000fec000b800000 */
.L_x_4779:
        /* <DEDUP_REMOVED lines=21> */
[----:B------:R-:W-:Y:S01]  /*e680*/  @!P0 IMAD R7, R28, R7, R2 ;  /* 0x000000071c078224 */ /* 0x000fe200078e0202 */
[----:B------:R-:W-:-:S05]  /*e690*/  @!P0 MOV R2, R9 ;  /* 0x0000000900028202 */ /* 0x000fca0000000f00 */
        /* <DEDUP_REMOVED lines=19> */
.L_x_4721:
[----:B------:R-:W-:Y:S01]  /*e7d0*/  IMAD R24, R18, 0x8, R17 ;  /* 0x0000000812187824 */ /* 0x000fe200078e0211 */
[----:B------:R-:W-:Y:S01]  /*e7e0*/  SHF.L.U32 R3, R26, 0x1f, RZ ;  /* 0x0000001f1a037819 */ /* 0x000fe200000006ff */
[----:B------:R-:W-:Y:S03]  /*e7f0*/  BSSY B0, `(.L_x_4722) ;  /* 0x0000003000007945 */ /* 0x000fe60003800000 */
[----:B------:R-:W0:Y:S02]  /*e800*/  SYNCS.PHASECHK.TRANS64.TRYWAIT P0, [R24+URZ+0x32440], R3 ;  /* 0x03244003180075a7 */ /* 0x000e24000800017f */
[----:B0-----:R-:W-:Y:S05]  /*e810*/  @!P0 BRA `(.L_x_4723) ;  /* 0x0000003c00588947 */ /* 0x001fea0003800000 */
.L_x_4780:
[----:B------:R-:W-:Y:S05]  /*e820*/  BSYNC B0 ;  /* 0x0000000000007941 */ /* 0x000fea0003800000 */
.L_x_4722:
[----:B------:R-:W-:Y:S01]  /*e830*/  SHF.R.S32.HI R37, RZ, 0x1f, R33 ;  /* 0x0000001fff257819 */ /* 0x000fe20000011421 */
[----:B------:R-:W-:Y:S01]  /*e840*/  ULDC.64 UR4, c[0x0][0x300] ;  /* 0x0000c00000047ab9 */ /* 0x000fe20000000a00 */
[----:B------:R-:W1:Y:S01]  /*e850*/  S2R R6, SR_TID.X ;  /* 0x0000000000067919 */ /* 0x000e620000002100 */
[----:B-----5:R-:W-:Y:S02]  /*e860*/  SHF.R.S32.HI R4, RZ, 0x1f, R25 ;  /* 0x0000001fff047819 */ /* 0x020fe40000011419 */
[----:B------:R-:W-:Y:S01]  /*e870*/  IMAD R2, R37, UR4, RZ ;  /* 0x0000000425027c24 */ /* 0x000fe2000f8e02ff */
[----:B------:R-:W-:Y:S02]  /*e880*/  LOP3.LUT P2, RZ, R16, 0x1, RZ, 0xc0, !PT ;  /* 0x0000000110ff7812 */ /* 0x000fe4000784c0ff */
[----:B------:R2:W-:Y:S01]  /*e890*/  STL [R1], R4 ;  /* 0x0000000401007387 */ /* 0x0005e20000100800 */
[C---:B------:R-:W-:Y:S02]  /*e8a0*/  IMAD R5, R33.reuse, UR5, R2 ;  /* 0x0000000521057c24 */ /* 0x040fe4000f8e0202 */
[----:B0-----:R-:W-:Y:S01]  /*e8b0*/  IMAD.WIDE.U32 R2, R33, UR4, RZ ;  /* 0x0000000421027c25 */ /* 0x001fe2000f8e00ff */
[----:B------:R-:W-:-:S04]  /*e8c0*/  ULDC.64 UR4, c[0x0][0x310] ;  /* 0x0000c40000047ab9 */ /* 0x000fc80000000a00 */
[----:B------:R-:W-:Y:S01]  /*e8d0*/  IADD3 R3, R3, R5, RZ ;  /* 0x0000000503037210 */ /* 0x000fe20007ffe0ff */
        /* <DEDUP_REMOVED lines=22> */
[----:B------:R-:W-:-:S03]  /*ea40*/  @P0 LEA R7, R0, R17, 0x1 ;  /* 0x0000001100070211 */ /* 0x000fc600078e08ff */
        /* <DEDUP_REMOVED lines=22> */
[----:B------:R-:W-:Y:S02]  /*ebb0*/  @P0 LEA R9, R0, R17, 0x1 ;  /* 0x0000001100090211 */ /* 0x000fe400078e08ff */
        /* <DEDUP_REMOVED lines=12> */
.L_x_4794:
        /* <DEDUP_REMOVED lines=10> */
.L_x_4725:
        /* <DEDUP_REMOVED lines=10> */
.L_x_4726:
        /* <DEDUP_REMOVED lines=15> */
[----:B------:R-:W-:Y:S01]  /*eeb0*/  IMAD.U32 R6, RZ, RZ, UR8 ;  /* 0x00000008ff067e24 */ /* 0x000fe2000f8e00ff */
[----:B------:R-:W-:Y:S01]  /*eec0*/  MOV R13, RZ ;  /* 0x000000ff000d7202 */ /* 0x000fe20000000f00 */
[----:B------:R-:W-:Y:S02]  /*eed0*/  IMAD.U32 R7, RZ, RZ, UR9 ;  /* 0x00000009ff077e24 */ /* 0x000fe4000f8e00ff */
[----:B------:R-:W-:-:S02]  /*eee0*/  IMAD.U32 R10, RZ, RZ, UR4 ;  /* 0x00000004ff0a7e24 */ /* 0x000fc4000f8e00ff */
[----:B------:R-:W-:Y:S02]  /*eef0*/  IMAD.U32 R11, RZ, RZ, UR5 ;  /* 0x00000005ff0b7e24 */ /* 0x000fe4000f8e00ff */
[----:B------:R-:W-:Y:S02]  /*ef00*/  IMAD.MOV.U32 R8, RZ, RZ, 0x70 ;  /* 0x00000070ff087424 */ /* 0x000fe400078e00ff */
[----:B------:R-:W-:-:S07]  /*ef10*/  IMAD.MOV.U32 R12, RZ, RZ, 0x1 ;  /* 0x00000001ff0c7424 */ /* 0x000fce00078e00ff */
[----:B------:R-:W-:-:S07]  /*ef20*/  LEPC R20, `(.L_x_4728) ;  /* 0x000000001014794e */ /* 0x000fce0000000000 */
[----:B01----:R-:W-:Y:S05]  /*ef30*/  CALL.ABS.NOINC R2 ;  /* 0x0000000002007343 */ /* 0x003fea0003c00000 */
.L_x_4728:
[----:B------:R-:W-:Y:S05]  /*ef40*/  BSYNC B6 ;  /* 0x0000000000067941 */ /* 0x000fea0003800000 */
.L_x_4727:
[----:B------:R-:W2:Y:S01]  /*ef50*/  S2R R20, SR_TID.X ;  /* 0x0000000000147919 */ /* 0x000ea20000002100 */
[----:B------:R-:W-:Y:S01]  /*ef60*/  UISETP.NE.AND UP0, UPT, UR49, URZ, UPT ;  /* 0x0000003f3100728c */ /* 0x000fe2000bf05270 */
[----:B------:R-:W-:Y:S01]  /*ef70*/  IMAD.U32 R34, RZ, RZ, UR43 ;  /* 0x0000002bff227e24 */ /* 0x000fe2000f8e00ff */
[----:B------:R-:W-:Y:S01]  /*ef80*/  R2UR UR6, R27 ;  /* 0x000000001b0672ca */ /* 0x000fe200000e0000 */
[----:B------:R-:W-:Y:S01]  /*ef90*/  ULDC.64 UR8, c[0x0][0x2d8] ;  /* 0x0000b60000087ab9 */ /* 0x000fe20000000a00 */
[----:B------:R-:W-:Y:S02]  /*efa0*/  R2UR UR7, R19 ;  /* 0x00000000130772ca */ /* 0x000fe400000e0000 */
[----:B------:R-:W-:Y:S02]  /*efb0*/  PLOP3.LUT P0, PT, PT, PT, UP0, 0x80, 0x0 ;  /* 0x000000000000781c */ /* 0x000fe40003f0f008 */
[----:B------:R-:W-:-:S03]  /*efc0*/  LOP3.LUT P5, RZ, R16, 0x100000, RZ, 0xc0, !PT ;  /* 0x0010000010ff7812 */ /* 0x000fc600078ac0ff */
[----:B------:R-:W-:-:S04]  /*efd0*/  @UP0 ULDC UR4, c[0x0][0x44c] ;  /* 0x0001130000040ab9 */ /* 0x000fc80000000800 */
[----:B------:R-:W-:-:S04]  /*efe0*/  UIMAD UR6, UR6, UR8, URZ ;  /* 0x00000008060672a4 */ /* 0x000fc8000f8e023f */
[----:B------:R-:W-:Y:S01]  /*eff0*/  UIMAD UR6, UR7, UR9, UR6 ;  /* 0x00000009070672a4 */ /* 0x000fe2000f8e0206 */
[----:B--2---:R-:W-:-:S05]  /*f000*/  IMAD.SHL.U32 R20, R20, 0x10, RZ ;  /* 0x0000001014147824 */ /* 0x004fca00078e00ff */
[----:B------:R-:W-:-:S05]  /*f010*/  LOP3.LUT R20, R35, 0x70, R20, 0xf8, !PT ;  /* 0x0000007023147812 */ /* 0x000fca00078ef814 */
[----:B------:R-:W-:-:S04]  /*f020*/  IMAD R34, R34, 0x80, R20 ;  /* 0x0000008022227824 */ /* 0x000fc800078e0214 */
        /* <DEDUP_REMOVED lines=14> */
[----:B0-----:R-:W-:Y:S01]  /*f110*/  MOV R5, UR5 ;  /* 0x0000000500057c02 */ /* 0x001fe20008000f00 */
[----:B------:R-:W-:Y:S02]  /*f120*/  IMAD.MOV R5, RZ, RZ, -R7 ;  /* 0x000000ffff057224 */ /* 0x000fe400078e0a07 */
[----:B------:R-:W-:Y:S01]  /*f130*/  IMAD.U32 R4, RZ, RZ, UR4 ;  /* 0x00000004ff047e24 */ /* 0x000fe2000f8e00ff */
[----:B------:R-:W-:Y:S01]  /*f140*/  ULDC.64 UR4, c[0x0][0x2d0] ;  /* 0x0000b40000047ab9 */ /* 0x000fe20000000a00 */
[----:B------:R-:W-:Y:S01]  /*f150*/  IMAD.U32 R3, RZ, RZ, UR6 ;  /* 0x00000006ff037e24 */ /* 0x000fe2000f8e00ff */
[----:B------:R-:W-:Y:S01]  /*f160*/  ULDC UR6, c[0x0][0x448] ;  /* 0x0001120000067ab9 */ /* 0x000fe20000000800 */
[----:B------:R-:W-:Y:S02]  /*f170*/  IMAD R0, R0, UR4, RZ ;  /* 0x0000000400007c24 */ /* 0x000fe4000f8e02ff */
[----:B------:R-:W-:-:S02]  /*f180*/  IMAD R5, R5, UR6, R34 ;  /* 0x0000000605057c24 */ /* 0x000fc4000f8e0222 */
        /* <DEDUP_REMOVED lines=16> */
[----:B------:R-:W-:Y:S01]  /*f290*/  IMAD.U32 R4, RZ, RZ, UR43 ;  /* 0x0000002bff047e24 */ /* 0x000fe2000f8e00ff */
[----:B------:R-:W-:Y:S01]  /*f2a0*/  LOP3.LUT R16, R16, 0xffffefff, RZ, 0xc0, !PT ;  /* 0xffffefff10107812 */ /* 0x000fe200078ec0ff */
[----:B------:R-:W2:Y:S02]  /*f2b0*/  SHFL.IDX PT, R14, R0, RZ, 0x181f ;  /* 0x00181fff000e7589 */ /* 0x000ea400000e0000 */
[----:B------:R-:W-:Y:S02]  /*f2c0*/  IMAD R4, R4, 0x80, R35 ;  /* 0x0000008004047824 */ /* 0x000fe400078e0223 */
[----:B------:R-:W3:Y:S02]  /*f2d0*/  SHFL.IDX PT, R3, R5, RZ, 0x181f ;  /* 0x00181fff05037589 */ /* 0x000ee400000e0000 */
[C---:B------:R-:W-:Y:S01]  /*f2e0*/  VIADD R6, R4.reuse, 0x10 ;  /* 0x0000001004067836 */ /* 0x040fe20000000000 */
[C---:B------:R-:W-:Y:S01]  /*f2f0*/  ISETP.GE.AND P1, PT, R4.reuse, UR41, PT ;  /* 0x0000002904007c0c */ /* 0x040fe2000bf26270 */
[----:B------:R-:W-:Y:S01]  /*f300*/  VIADD R13, R4, 0x40 ;  /* 0x00000040040d7836 */ /* 0x000fe20000000000 */
[----:B------:R-:W-:Y:S04]  /*f310*/  SHFL.IDX PT, R9, R0, 0x2, 0x181f ;  /* 0x00581f0000097f89 */ /* 0x000fe800000e0000 */
[----:B------:R-:W-:Y:S01]  /*f320*/  SHFL.IDX PT, R8, R5, 0x2, 0x181f ;  /* 0x00581f0005087f89 */ /* 0x000fe200000e0000 */
[----:B------:R-:W-:-:S03]  /*f330*/  ISETP.GE.AND P3, PT, R13, UR41, PT ;  /* 0x000000290d007c0c */ /* 0x000fc6000bf66270 */
[----:B------:R-:W-:Y:S03]  /*f340*/  SHFL.IDX PT, R7, R0, 0x3, 0x181f ;  /* 0x00781f0000077f89 */ /* 0x000fe600000e0000 */
[----:B------:R-:W-:Y:S01]  /*f350*/  @P1 LOP3.LUT R16, R16, 0x1000, RZ, 0xfc, !PT ;  /* 0x0000100010101812 */ /* 0x000fe200078efcff */
[----:B------:R-:W-:Y:S03]  /*f360*/  SHFL.IDX PT, R21, R0, 0x5, 0x181f ;  /* 0x00b81f0000157f89 */ /* 0x000fe600000e0000 */
[----:B------:R-:W-:Y:S01]  /*f370*/  LOP3.LUT R16, R16, 0xfffff7ff, RZ, 0xc0, !PT ;  /* 0xfffff7ff10107812 */ /* 0x000fe200078ec0ff */
[----:B------:R-:W-:Y:S01]  /*f380*/  SHFL.IDX PT, R15, R0, 0x6, 0x181f ;  /* 0x00d81f00000f7f89 */ /* 0x000fe200000e0000 */
[----:B0-----:R-:W-:-:S03]  /*f390*/  SHF.L.U32 R35, R2, 0x3, RZ ;  /* 0x0000000302237819 */ /* 0x001fc600000006ff */
[----:B------:R-:W-:Y:S01]  /*f3a0*/  SHFL.IDX PT, R2, R5, 0x1, 0x181f ;  /* 0x00381f0005027f89 */ /* 0x000fe200000e0000 */
        /* <DEDUP_REMOVED lines=19> */
[C---:B------:R-:W-:Y:S02]  /*f4e0*/  @!P4 LEA R7, P0, R35.reuse, R7, 0x1 ;  /* 0x000000072307c211 */ /* 0x040fe400078008ff */
[----:B------:R-:W-:Y:S02]  /*f4f0*/  LOP3.LUT R16, R16, 0xffbfffff, RZ, 0xc0, !PT ;  /* 0xffbfffff10107812 */ /* 0x000fe400078ec0ff */
[----:B--2---:R-:W-:Y:S02]  /*f500*/  @!P4 IADD3.X R6, RZ, R6, RZ, P0, !PT ;  /* 0x00000006ff06c210 */ /* 0x004fe400007fe4ff */
        /* <DEDUP_REMOVED lines=23> */
[----:B------:R-:W-:Y:S02]  /*f680*/  LOP3.LUT P0, RZ, R16, 0x800, RZ, 0xc0, !PT ;  /* 0x0000080010ff7812 */ /* 0x000fe4000780c0ff */
[----:B------:R-:W-:-:S05]  /*f690*/  @!P6 MOV R2, R12 ;  /* 0x0000000c0002e202 */ /* 0x000fca0000000f00 */
[----:B------:R0:W-:Y:S01]  /*f6a0*/  @!P6 LDGSTS.E.BYPASS.LTC128B.128 [R22+0x18400], desc[UR36][R2.64], !P5 ;  /* 0x184000000216efae */ /* 0x0001e2000e901d64 */
[----:B------:R-:W-:-:S05]  /*f6b0*/  LOP3.LUT P6, RZ, R16, 0x400000, RZ, 0xc0, !PT ;  /* 0x0040000010ff7812 */ /* 0x000fca00078cc0ff */
        /* <DEDUP_REMOVED lines=9> */
[----:B0-----:R-:W-:Y:S01]  /*f750*/  @!P3 MOV R2, R14 ;  /* 0x0000000e0002b202 */ /* 0x001fe20000000f00 */
        /* <DEDUP_REMOVED lines=12> */
.L_x_4811:
[----:B------:R-:W0:Y:S01]  /*f820*/  S2R R0, SR_TID.X ;  /* 0x0000000000007919 */ /* 0x000e220000002100 */
[----:B------:R-:W-:Y:S01]  /*f830*/  VIADD R4, R4, 0x70 ;  /* 0x0000007004047836 */ /* 0x000fe20000000000 */
[----:B------:R-:W-:-:S04]  /*f840*/  LOP3.LUT R16, R16, 0xffffbfff, RZ, 0xc0, !PT ;  /* 0xffffbfff10107812 */ /* 0x000fc800078ec0ff */
[----:B------:R-:W-:-:S13]  /*f850*/  ISETP.GE.AND P1, PT, R4, UR41, PT ;  /* 0x0000002904007c0c */ /* 0x000fda000bf26270 */
[----:B------:R-:W-:Y:S02]  /*f860*/  @P1 LOP3.LUT R16, R16, 0x4000, RZ, 0xfc, !PT ;  /* 0x0000400010101812 */ /* 0x000fe400078efcff */
[----:B0-----:R-:W-:-:S04]  /*f870*/  SHF.L.U32 R0, R0, 0x3, RZ ;  /* 0x0000000300007819 */ /* 0x001fc800000006ff */
        /* <DEDUP_REMOVED lines=9> */
.L_x_4730:
        /* <DEDUP_REMOVED lines=28> */
.L_x_4732:
[----:B------:R-:W-:Y:S05]  /*fad0*/  BSYNC B6 ;  /* 0x0000000000067941 */ /* 0x000fea0003800000 */
.L_x_4731:
        /* <DEDUP_REMOVED lines=34> */
[----:B------:R-:W-:Y:S02]  /*fd00*/  MOV R9, UR8 ;  /* 0x0000000800097c02 */ /* 0x000fe40008000f00 */
[----:B------:R-:W-:Y:S01]  /*fd10*/  SHF.R.S32.HI R0, RZ, 0x1f, R5 ;  /* 0x0000001fff007819 */ /* 0x000fe20000011405 */
        /* <DEDUP_REMOVED lines=29> */
[----:B0-----:R-:W-:-:S04]  /*fef0*/  @!P1 LEA R14, P0, R20, R14, 0x1 ;  /* 0x0000000e140e9211 */ /* 0x001fc800078008ff */
[----:B--2---:R-:W-:Y:S01]  /*ff00*/  @!P1 MOV R2, R14 ;  /* 0x0000000e00029202 */ /* 0x004fe20000000f00 */
[----:B------:R-:W-:Y:S01]  /*ff10*/  @!P1 IMAD.X R5, RZ, RZ, R5, P0 ;  /* 0x000000ffff059224 */ /* 0x000fe200000e0605 */
[----:B------:R-:W0:Y:S03]  /*ff20*/  SHFL.IDX PT, R14, R0, 0x2, 0x181f ;  /* 0x00581f00000e7f89 */ /* 0x000e2600000e0000 */
[----:B------:R-:W-:Y:S02]  /*ff30*/  @!P1 IMAD.MOV.U32 R3, RZ, RZ, R5 ;  /* 0x000000ffff039224 */ /* 0x000fe400078e0005 */
[----:B------:R-:W2:Y:S04]  /*ff40*/  SHFL.IDX PT, R5, R4, 0x2, 0x181f ;  /* 0x00581f0004057f89 */ /* 0x000ea800000e0000 */
        /* <DEDUP_REMOVED lines=24> */
[----:B------:R-:W-:-:S03]  /*100d0*/  @!P6 MOV R3, R5 ;  /* 0x000000050003e202 */ /* 0x000fc60000000f00 */
        /* <DEDUP_REMOVED lines=27> */
[----:B0-----:R-:W-:-:S04]  /*10290*/  @!P1 LEA R14, P0, R20, R14, 0x1 ;  /* 0x0000000e140e9211 */ /* 0x001fc800078008ff */
[----:B--2---:R-:W-:Y:S01]  /*102a0*/  @!P1 IADD3.X R5, RZ, R5, RZ, P0, !PT ;  /* 0x00000005ff059210 */ /* 0x004fe200007fe4ff */
[----:B---3--:R-:W-:-:S04]  /*102b0*/  @!P1 IMAD.MOV.U32 R2, RZ, RZ, R14 ;  /* 0x000000ffff029224 */ /* 0x008fc800078e000e */
[----:B------:R-:W-:Y:S01]  /*102c0*/  @!P1 IMAD.MOV.U32 R3, RZ, RZ, R5 ;  /* 0x000000ffff039224 */ /* 0x000fe200078e0005 */
[----:B------:R0:W2:Y:S04]  /*102d0*/  SHFL.IDX PT, R14, R0, 0x7, 0x181f ;  /* 0x00f81f00000e7f89 */ /* 0x0000a800000e0000 */
[----:B------:R0:W-:Y:S04]  /*102e0*/  @!P1 LDGSTS.E.BYPASS.LTC128B.128 [R22+0x25400], desc[UR36][R2.64], !P2 ;  /* 0x2540000002169fae */ /* 0x0001e8000d101d64 */
[----:B------:R0:W-:Y:S04]  /*102f0*/  @!P1 LDGSTS.E.BYPASS.LTC128B.128 [R22+0x29400], desc[UR36][R2.64+0x80], !P3 ;  /* 0x2940008002169fae */ /* 0x0001e8000d901d64 */
[----:B------:R0:W-:Y:S04]  /*10300*/  @!P1 LDGSTS.E.BYPASS.LTC128B.128 [R22+0x2d400], desc[UR36][R2.64+0x100], !P4 ;  /* 0x2d40010002169fae */ /* 0x0001e8000e101d64 */
[----:B------:R0:W-:Y:S04]  /*10310*/  @!P1 LDGSTS.E.BYPASS.LTC128B.128 [R22+0x31400], desc[UR36][R2.64+0x180], !P5 ;  /* 0x3140018002169fae */ /* 0x0001e8000e901d64 */
[----:B------:R0:W3:Y:S02]  /*10320*/  SHFL.IDX PT, R5, R4, 0x7, 0x181f ;  /* 0x00f81f0004057f89 */ /* 0x0000e400000e0000 */
.L_x_4829:
        /* <DEDUP_REMOVED lines=12> */
.L_x_4734:
        /* <DEDUP_REMOVED lines=18> */
.L_x_4830:
[----:B------:R-:W-:Y:S05]  /*10510*/  BSYNC B0 ;  /* 0x0000000000007941 */ /* 0x000fea0003800000 */
.L_x_4735:
[----:B------:R-:W-:-:S13]  /*10520*/  LOP3.LUT P0, RZ, R16, 0x2000, RZ, 0xc0, !PT ;  /* 0x0000200010ff7812 */ /* 0x000fda000780c0ff */
[----:B------:R-:W-:Y:S05]  /*10530*/  @!P0 BRA `(.L_x_4737) ;  /* 0x0000000000048947 */ /* 0x000fea0003800000 */
[----:B------:R-:W-:Y:S01]  /*10540*/  BPT.TRAP 0x1 ;  /* 0x000000040000795c */ /* 0x000fe20000300000 */
.L_x_4737:
[----:B------:R-:W-:Y:S01]  /*10550*/  SHF.L.U32 R3, R26, 0x1f, RZ ;  /* 0x0000001f1a037819 */ /* 0x000fe200000006ff */
[----:B------:R-:W-:Y:S03]  /*10560*/  BSSY B0, `(.L_x_4738) ;  /* 0x0000003000007945 */ /* 0x000fe60003800000 */
[----:B------:R-:W2:Y:S02]  /*10570*/  SYNCS.PHASECHK.TRANS64.TRYWAIT P0, [R24+URZ+0x32460], R3 ;  /* 0x03246003180075a7 */ /* 0x000ea4000800017f */
[----:B--2---:R-:W-:Y:S05]  /*10580*/  @!P0 BRA `(.L_x_4739) ;  /* 0x0000003c00488947 */ /* 0x004fea0003800000 */
.L_x_4831:
[----:B------:R-:W-:Y:S05]  /*10590*/  BSYNC B0 ;  /* 0x0000000000007941 */ /* 0x000fea0003800000 */
.L_x_4738:
[----:B------:R-:W3:Y:S01]  /*105a0*/  LDL.LU R4, [R1] ;  /* 0x0000000001047983 */ /* 0x000ee20000300800 */
        /* <DEDUP_REMOVED lines=13> */
[----:B------:R-:W-:Y:S02]  /*10680*/  IADD3 R3, R3, R5, RZ ;  /* 0x0000000503037210 */ /* 0x000fe40007ffe0ff */
        /* <DEDUP_REMOVED lines=80> */
.L_x_4845:
        /* <DEDUP_REMOVED lines=15> */
.L_x_4741:
        /* <DEDUP_REMOVED lines=10> */
.L_x_4742:
[----:B------:R-:W-:Y:S01]  /*10d20*/  UISETP.GE.AND UP0, UPT, UR44, 0x2, UPT ;  /* 0x000000022c00788c */ /* 0x000fe2000bf06270 */
[----:B------:R2:W-:Y:S05]  /*10d30*/  SYNCS.ARRIVE.TRANS64.A1T0 RZ, [R24+URZ+0x32450], RZ ;  /* 0x032450ff18ff79a7 */ /* 0x0005ea000810003f */
[----:B------:R-:W-:-:S13]  /*10d40*/  PLOP3.LUT P0, PT, PT, PT, UP0, 0x40, 0x0 ;  /* 0x000000000000781c */ /* 0x000fda0003f0e808 */
[----:B--2---:R-:W-:Y:S05]  /*10d50*/  @P0 BRA `(.L_x_4743) ;  /* 0x0000000c00680947 */ /* 0x004fea0003800000 */
[----:B------:R-:W-:Y:S01]  /*10d60*/  UIADD3 UR4, UR44, -0x2, URZ ;  /* 0xfffffffe2c047890 */ /* 0x000fe2000fffe03f */
[----:B------:R-:W-:Y:S05]  /*10d70*/  BSSY B0, `(.L_x_4743) ;  /* 0x00000d8000007945 */ /* 0x000fea0003800000 */
[----:B------:R-:W-:-:S07]  /*10d80*/  IMAD.U32 R20, RZ, RZ, UR4 ;  /* 0x00000004ff147e24 */ /* 0x000fce000f8e00ff */
.L_x_4756:
        /* <DEDUP_REMOVED lines=9> */
[C---:B------:R-:W-:Y:S02]  /*10e20*/  ISETP.GT.U32.AND P2, PT, R2.reuse, 0x5f, PT ;  /* 0x0000005f0200780c */ /* 0x040fe40003f44070 */
[----:B------:R-:W-:-:S05]  /*10e30*/  IADD3 R8, R2, R8, RZ ;  /* 0x0000000802087210 */ /* 0x000fca0007ffe0ff */
        /* <DEDUP_REMOVED lines=18> */
[----:B------:R-:W-:-:S02]  /*10f60*/  ISETP.NE.AND P0, PT, R18, 0x2, PT ;  /* 0x000000021200780c */ /* 0x000fc40003f05270 */
[----:B------:R-:W-:Y:S01]  /*10f70*/  MOV R2, R20 ;  /* 0x0000001400027202 */ /* 0x000fe20000000f00 */
[----:B------:R-:W-:Y:S01]  /*10f80*/  IMAD R5, R5, UR4, R8 ;  /* 0x0000000405057c24 */ /* 0x000fe2000f8e0208 */
[----:B------:R-:W-:Y:S01]  /*10f90*/  SEL R3, RZ, 0x1, P0 ;  /* 0x00000001ff037807 */ /* 0x000fe20000000000 */
[----:B------:R0:W5:Y:S01]  /*10fa0*/  @!P2 LDG.E R4, desc[UR36][R6.64] ;  /* 0x000000240604a981 */ /* 0x000162000c1e1900 */
[----:B------:R-:W-:Y:S01]  /*10fb0*/  SEL R18, R18, RZ, P0 ;  /* 0x000000ff12127207 */ /* 0x000fe20000000000 */
[----:B------:R-:W-:Y:S01]  /*10fc0*/  VIADD R20, R20, 0xffffffff ;  /* 0xffffffff14147836 */ /* 0x000fe20000000000 */
[----:B------:R-:W-:Y:S02]  /*10fd0*/  LOP3.LUT R26, R26, R3, RZ, 0x3c, !PT ;  /* 0x000000031a1a7212 */ /* 0x000fe400078e3cff */
[----:B------:R-:W-:Y:S01]  /*10fe0*/  ISETP.GT.AND P2, PT, R2, RZ, PT ;  /* 0x000000ff0200720c */ /* 0x000fe20003f44270 */
[----:B-1----:R-:W-:-:S12]  /*10ff0*/  @!P1 BRA `(.L_x_4744) ;  /* 0x0000000000049947 */ /* 0x002fd80003800000 */
[----:B------:R-:W-:Y:S01]  /*11000*/  BPT.TRAP 0x1 ;  /* 0x000000040000795c */ /* 0x000fe20000300000 */
.L_x_4744:
[----:B------:R-:W-:Y:S01]  /*11010*/  IMAD R10, R18, 0x8, R17 ;  /* 0x00000008120a7824 */ /* 0x000fe200078e0211 */
[----:B------:R-:W-:Y:S01]  /*11020*/  SHF.L.U32 R25, R26, 0x1f, RZ ;  /* 0x0000001f1a197819 */ /* 0x000fe200000006ff */
[----:B------:R-:W-:Y:S01]  /*11030*/  BSSY B1, `(.L_x_4745) ;  /* 0x0000004000017945 */ /* 0x000fe20003800000 */
[----:B------:R-:W-:Y:S02]  /*11040*/  SHF.R.S32.HI R23, RZ, 0x1f, R5 ;  /* 0x0000001fff177819 */ /* 0x000fe40000011405 */
[----:B------:R-:W2:Y:S02]  /*11050*/  SYNCS.PHASECHK.TRANS64.TRYWAIT P0, [R10+URZ+0x32440], R25 ;  /* 0x032440190a0075a7 */ /* 0x000ea4000800017f */
[----:B--2---:R-:W-:Y:S05]  /*11060*/  @!P0 BRA `(.L_x_4746) ;  /* 0x0000003800e88947 */ /* 0x004fea0003800000 */
.L_x_4846:
[----:B------:R-:W-:Y:S05]  /*11070*/  BSYNC B1 ;  /* 0x0000000000017941 */ /* 0x000fea0003800000 */
.L_x_4745:
        /* <DEDUP_REMOVED lines=33> */
[----:B----4-:R-:W-:-:S05]  /*11290*/  IADD3.X R7, RZ, R7, RZ, P0, !PT ;  /* 0x00000007ff077210 */ /* 0x010fca00007fe4ff */
        /* <DEDUP_REMOVED lines=17> */
.L_x_4860:
        /* <DEDUP_REMOVED lines=8> */
.L_x_4748:
        /* <DEDUP_REMOVED lines=10> */
.L_x_4749:
[----:B------:R1:W-:Y:S01]  /*114d0*/  SYNCS.ARRIVE.TRANS64.A1T0 RZ, [R10+URZ+0x32430], RZ ;  /* 0x032430ff0aff79a7 */ /* 0x0003e2000810003f */
[----:B------:R-:W-:Y:S05]  /*114e0*/  @!P3 BRA `(.L_x_4750) ;  /* 0x000000000004b947 */ /* 0x000fea0003800000 */
[----:B------:R-:W-:Y:S01]  /*114f0*/  BPT.TRAP 0x1 ;  /* 0x000000040000795c */ /* 0x000fe20000300000 */
.L_x_4750:
[----:B------:R-:W3:Y:S01]  /*11500*/  SYNCS.PHASECHK.TRANS64.TRYWAIT P0, [R10+URZ+0x32460], R25 ;  /* 0x032460190a0075a7 */ /* 0x000ee2000800017f */
[----:B------:R-:W-:Y:S04]  /*11510*/  BSSY B1, `(.L_x_4751) ;  /* 0x0000002000017945 */ /* 0x000fe80003800000 */
[----:B---3--:R-:W-:Y:S05]  /*11520*/  @!P0 BRA `(.L_x_4752) ;  /* 0x0000003c005c8947 */ /* 0x008fea0003800000 */
.L_x_4861:
[----:B------:R-:W-:Y:S05]  /*11530*/  BSYNC B1 ;  /* 0x0000000000017941 */ /* 0x000fea0003800000 */
.L_x_4751:
        /* <DEDUP_REMOVED lines=62> */
[----:B------:R4:W0:Y:S01]  /*11920*/  SHFL.IDX PT, R14, R21, 0x5, 0x181f ;  /* 0x00b81f00150e7f89 */ /* 0x00082200000e0000 */
[----:B------:R-:W-:-:S05]  /*11930*/  IADD3.X R3, RZ, R25, RZ, P0, !PT ;  /* 0x00000019ff037210 */ /* 0x000fca00007fe4ff */
[----:B------:R4:W-:Y:S04]  /*11940*/  LDGSTS.E.BYPASS.LTC128B.128 [R23+0x2400], desc[UR36][R2.64], !P5 ;  /* 0x0240000002177fae */ /* 0x0009e8000e901d64 */
[----:B------:R4:W-:Y:S04]  /*11950*/  LDGSTS.E.BYPASS.LTC128B.128 [R23+0x5400], desc[UR36][R2.64+0x80], !P4 ;  /* 0x0540008002177fae */ /* 0x0009e8000e101d64 */
[----:B------:R4:W-:Y:S04]  /*11960*/  LDGSTS.E.BYPASS.LTC128B.128 [R23+0x8400], desc[UR36][R2.64+0x100], !P3 ;  /* 0x0840010002177fae */ /* 0x0009e8000d901d64 */
[----:B------:R4:W-:Y:S02]  /*11970*/  LDGSTS.E.BYPASS.LTC128B.128 [R23+0xb400], desc[UR36][R2.64+0x180], !P1 ;  /* 0x0b40018002177fae */ /* 0x0009e4000c901d64 */
.L_x_4875:
        /* <DEDUP_REMOVED lines=11> */
.L_x_4754:
        /* <DEDUP_REMOVED lines=10> */
.L_x_4755:
[----:B------:R2:W-:Y:S01]  /*11ad0*/  SYNCS.ARRIVE.TRANS64.A1T0 RZ, [R10+URZ+0x32450], RZ ;  /* 0x032450ff0aff79a7 */ /* 0x0005e2000810003f */
[----:B------:R-:W-:Y:S05]  /*11ae0*/  @P2 BRA `(.L_x_4756) ;  /* 0xfffffff000a82947 */ /* 0x000fea000383ffff */
[----:B------:R-:W-:Y:S05]  /*11af0*/  BSYNC B0 ;  /* 0x0000000000007941 */ /* 0x000fea0003800000 */
.L_x_4743:
        /* <DEDUP_REMOVED lines=21> */
.L_x_4758:
[----:B------:R-:W-:Y:S05]  /*11c50*/  BSYNC B0 ;  /* 0x0000000000007941 */ /* 0x000fea0003800000 */
.L_x_4757:
[----:B------:R-:W-:-:S07]  /*11c60*/  LOP3.LUT R26, R26, R5, RZ, 0x3c, !PT ;  /* 0x000000051a1a7212 */ /* 0x000fce00078e3cff */
.L_x_4714:
[----:B------:R-:W-:Y:S05]  /*11c70*/  BSYNC B7 ;  /* 0x0000000000077941 */ /* 0x000fea0003800000 */
.L_x_4712:
        /* <DEDUP_REMOVED lines=11> */
.L_x_4759:
[----:B------:R-:W-:-:S03]  /*11d30*/  UMOV UR4, 0xffffffff ;  /* 0xffffffff00047882 */ /* 0x000fc60000000000 */
[----:B------:R-:W-:Y:S05]  /*11d40*/  BRA.DIV UR4, `(.L_x_4761) ;  /* 0x0000003e04307947 */ /* 0x000fea000b800000 */
[----:B------:R3:W4:Y:S02]  /*11d50*/  SHFL.IDX PT, R14, R32, RZ, 0x1f ;  /* 0x00001fff200e7589 */ /* 0x00072400000e0000 */
.L_x_4878:
        /* <DEDUP_REMOVED lines=8> */
.L_x_4760:
[----:B------:R-:W-:Y:S02]  /*11de0*/  ULDC UR4, c[0x0][0xd38] ;  /* 0x00034e0000047ab9 */ /* 0x000fe40000000800 */
[----:B----4-:R-:W-:-:S13]  /*11df0*/  ISETP.GE.AND P0, PT, R32, UR4, PT ;  /* 0x0000000420007c0c */ /* 0x010fda000bf06270 */
[----:B------:R-:W-:Y:S05]  /*11e00*/  @!P0 BRA `(.L_x_4762) ;  /* 0xffffffbc00448947 */ /* 0x000fea000383ffff */
.L_x_4709:
        /* <DEDUP_REMOVED lines=12> */
.L_x_4879:
[----:B------:R-:W-:Y:S05]  /*11ed0*/  BSYNC B0 ;  /* 0x0000000000007941 */ /* 0x000fea0003800000 */
.L_x_4763:
[----:B------:R-:W-:-:S03]  /*11ee0*/  UMOV UR4, 0xffffffff ;  /* 0xffffffff00047882 */ /* 0x000fc60000000000 */
[----:B------:R-:W-:Y:S05]  /*11ef0*/  BRA.DIV UR4, `(.L_x_4765) ;  /* 0x0000003e04007947 */ /* 0x000fea000b800000 */
[----:B0-----:R-:W0:Y:S02]  /*11f00*/  S2R R0, SR_TID.X ;  /* 0x0000000000007919 */ /* 0x001e240000002100 */
[----:B0-----:R-:W-:-:S04]  /*11f10*/  SHF.R.U32.HI R0, RZ, 0x5, R0 ;  /* 0x00000005ff007819 */ /* 0x001fc80000011600 */
[----:B------:R-:W-:-:S05]  /*11f20*/  LOP3.LUT R0, R0, 0x3, RZ, 0xc0, !PT ;  /* 0x0000000300007812 */ /* 0x000fca00078ec0ff */
[----:B------:R0:W1:Y:S02]  /*11f30*/  SHFL.IDX PT, R14, R0, RZ, 0x1f ;  /* 0x00001fff000e7589 */ /* 0x00006400000e0000 */
.L_x_4882:
[----:B-1----:R-:W-:Y:S01]  /*11f40*/  ISETP.NE.AND P0, PT, R14, RZ, PT ;  /* 0x000000ff0e00720c */ /* 0x002fe20003f05270 */
[----:B------:R-:W-:-:S12]  /*11f50*/  BSSY B0, `(.L_x_4766) ;  /* 0x0000026000007945 */ /* 0x000fd80003800000 */
[----:B------:R-:W-:Y:S05]  /*11f60*/  @P0 BRA `(.L_x_4767) ;  /* 0x0000000000900947 */ /* 0x000fea0003800000 */
[----:B------:R-:W-:-:S03]  /*11f70*/  UMOV UR4, 0xffffffff ;  /* 0xffffffff00047882 */ /* 0x000fc60000000000 */
[----:B------:R-:W-:Y:S05]  /*11f80*/  BRA.DIV UR4, `(.L_x_4768) ;  /* 0x0000003e04107947 */ /* 0x000fea000b800000 */
[----:B------:R-:W-:-:S13]  /*11f90*/  ELECT P6, URZ, PT ;  /* 0x00000000003f782f */ /* 0x000fda00038c0000 */
.L_x_4885:
[----:B------:R-:W-:Y:S05]  /*11fa0*/  @!P6 BRA `(.L_x_4767) ;  /* 0x000000000080e947 */ /* 0x000fea0003800000 */
[----:B0-----:R-:W4:Y:S02]  /*11fb0*/  LDL R0, [R1+0xc] ;  /* 0x00000c0001007983 */ /* 0x001f240000100800 */
[----:B----4-:R-:W-:-:S13]  /*11fc0*/  R2UR UR4, R0 ;  /* 0x00000000000472ca */ /* 0x010fda00000e0000 */
[----:B------:R-:W-:-:S06]  /*11fd0*/  ULOP3.LUT UR4, UR4, 0x2, URZ, 0xfc, !UPT ;  /* 0x0000000204047892 */ /* 0x000fcc000f8efc3f */
[----:B------:R-:W-:-:S04]  /*11fe0*/  MOV R0, UR4 ;  /* 0x0000000400007c02 */ /* 0x000fc80008000f00 */
[----:B------:R-:W-:-:S13]  /*11ff0*/  ISETP.NE.AND P0, PT, R0, 0x3, PT ;  /* 0x000000030000780c */ /* 0x000fda0003f05270 */
[----:B------:R-:W-:Y:S05]  /*12000*/  @!P0 BRA `(.L_x_4769) ;  /* 0x0000000000048947 */ /* 0x000fea0003800000 */
[----:B------:R-:W-:Y:S01]  /*12010*/  BPT.TRAP 0x1 ;  /* 0x000000040000795c */ /* 0x000fe20000300000 */
.L_x_4769:
[----:B------:R-:W-:Y:S01]  /*12020*/  IMAD R5, R18, 0x8, R7 ;  /* 0x0000000812057824 */ /* 0x000fe200078e0207 */
[----:B------:R-:W-:Y:S01]  /*12030*/  SHF.L.U32 R0, R26, 0x1f, RZ ;  /* 0x0000001f1a007819 */ /* 0x000fe200000006ff */
[----:B------:R-:W-:-:S03]  /*12040*/  VIADD R18, R18, 0x1 ;  /* 0x0000000112127836 */ /* 0x000fc60000000000 */
[----:B------:R-:W0:Y:S02]  /*12050*/  SYNCS.PHASECHK.TRANS64.TRYWAIT P1, [R5+URZ+0x32440], R0 ;  /* 0x03244000050075a7 */ /* 0x000e24000802017f */
[----:B------:R-:W-:-:S04]  /*12060*/  ISETP.NE.AND P2, PT, R18, 0x2, PT ;  /* 0x000000021200780c */ /* 0x000fc80003f45270 */
[----:B------:R-:W-:Y:S01]  /*12070*/  SEL R3, RZ, 0x1, P2 ;  /* 0x00000001ff037807 */ /* 0x000fe20001000000 */
[----:B0-----:R-:W-:Y:S08]  /*12080*/  @!P1 BRA `(.L_x_4770) ;  /* 0x0000003800f09947 */ /* 0x001ff00003800000 */
.L_x_4886:
[----:B------:R-:W-:Y:S02]  /*12090*/  SEL R18, R18, RZ, P2 ;  /* 0x000000ff12127207 */ /* 0x000fe40001000000 */
[----:B------:R-:W-:Y:S01]  /*120a0*/  LOP3.LUT R2, R26, R3, RZ, 0x3c, !PT ;  /* 0x000000031a027212 */ /* 0x000fe200078e3cff */
[----:B------:R-:W-:Y:S06]  /*120b0*/  @!P0 BRA `(.L_x_4771) ;  /* 0x0000000000048947 */ /* 0x000fec0003800000 */
[----:B------:R-:W-:Y:S01]  /*120c0*/  BPT.TRAP 0x1 ;  /* 0x000000040000795c */ /* 0x000fe20000300000 */
.L_x_4771:
[----:B------:R-:W-:Y:S01]  /*120d0*/  IMAD R3, R18, 0x8, R7 ;  /* 0x0000000812037824 */ /* 0x000fe200078e0207 */
[----:B------:R-:W-:-:S04]  /*120e0*/  SHF.L.U32 R2, R2, 0x1f, RZ ;  /* 0x0000001f02027819 */ /* 0x000fc800000006ff */
[----:B------:R-:W1:Y:S02]  /*120f0*/  SYNCS.PHASECHK.TRANS64.TRYWAIT P1, [R3+URZ+0x32440], R2 ;  /* 0x03244002030075a7 */ /* 0x000e64000802017f */
[----:B-1----:R-:W-:Y:S05]  /*12100*/  @!P1 BRA `(.L_x_4772) ;  /* 0x0000003800e49947 */ /* 0x002fea0003800000 */
.L_x_4887:
[----:B------:R-:W-:Y:S05]  /*12110*/  @!P0 BRA `(.L_x_4773) ;  /* 0x0000000000048947 */ /* 0x000fea0003800000 */
[----:B------:R-:W-:Y:S01]  /*12120*/  BPT.TRAP 0x1 ;  /* 0x000000040000795c */ /* 0x000fe20000300000 */
.L_x_4773:
[----:B------:R-:W4:Y:S02]  /*12130*/  SYNCS.PHASECHK.TRANS64.TRYWAIT P1, [R5+URZ+0x32460], R0 ;  /* 0x03246000050075a7 */ /* 0x000f24000802017f */
[----:B----4-:R-:W-:Y:S05]  /*12140*/  @!P1 BRA `(.L_x_4774) ;  /* 0x0000003800e89947 */ /* 0x010fea0003800000 */
.L_x_4888:
[----:B------:R-:W-:Y:S05]  /*12150*/  @!P0 BRA `(.L_x_4775) ;  /* 0x0000000000048947 */ /* 0x000fea0003800000 */
[----:B------:R-:W-:Y:S01]  /*12160*/  BPT.TRAP 0x1 ;  /* 0x000000040000795c */ /* 0x000fe20000300000 */
.L_x_4775:
[----:B------:R0:W0:Y:S02]  /*12170*/  SYNCS.PHASECHK.TRANS64.TRYWAIT P0, [R3+URZ+0x32460], R2 ;  /* 0x03246002030075a7 */ /* 0x000024000800017f */
[----:B0-----:R-:W-:Y:S05]  /*12180*/  @!P0 NANOSLEEP.SYNCS 0x989680 ;  /* 0x009896800000895d */ /* 0x001fea0003900000 */
[----:B------:R-:W0:Y:S02]  /*12190*/  @!P0 SYNCS.PHASECHK.TRANS64 P0, [R3+URZ+0x32460], R2 ;  /* 0x03246002030085a7 */ /* 0x000e24000800007f */
[----:B0-----:R-:W-:Y:S05]  /*121a0*/  @!P0 BRA `(.L_x_4775) ;  /* 0xfffffffc00f08947 */ /* 0x001fea000383ffff */
.L_x_4767:
[----:B------:R-:W-:Y:S05]  /*121b0*/  BSYNC B0 ;  /* 0x0000000000007941 */ /* 0x000fea0003800000 */
.L_x_4766:
[----:B------:R-:W-:Y:S05]  /*121c0*/  EXIT ;  /* 0x000000000000794d */ /* 0x000fea0003800000 */
.L_x_4655:
[----:B0-----:R-:W-:-:S04]  /*121d0*/  IMAD.U32 R3, RZ, RZ, UR40 ;  /* 0x00000028ff037e24 */ /* 0x001fc8000f8e00ff */
[----:B------:R0:W1:Y:S03]  /*121e0*/  SYNCS.PHASECHK.TRANS64.TRYWAIT P0, [R3+URZ+0x32400], R0 ;  /* 0x03240000030075a7 */ /* 0x000066000800017f */
[----:B-1----:R-:W-:Y:S05]  /*121f0*/  @!P0 NANOSLEEP.SYNCS 0x989680 ;  /* 0x009896800000895d */ /* 0x002fea0003900000 */
[----:B------:R-:W1:Y:S02]  /*12200*/  @!P0 SYNCS.PHASECHK.TRANS64 P0, [R3+URZ+0x32400], R0 ;  /* 0x03240000030085a7 */ /* 0x000e64000800007f */
[----:B-1----:R-:W-:Y:S05]  /*12210*/  @!P0 BRA `(.L_x_4655) ;  /* 0xfffffffc00ec8947 */ /* 0x002fea000383ffff */
[----:B------:R-:W-:Y:S05]  /*12220*/  BRA `(.L_x_4776) ;  /* 0xfffffef400d07947 */ /* 0x000fea000383ffff */
.L_x_4659:
[----:B0-----:R-:W-:-:S04]  /*12230*/  IMAD.U32 R3, RZ, RZ, UR6 ;  /* 0x00000006ff037e24 */ /* 0x001fc8000f8e00ff */
[----:B------:R0:W2:Y:S03]  /*12240*/  SYNCS.PHASECHK.TRANS64.TRYWAIT P1, [R3+URZ+0x32430], R2 ;  /* 0x03243002030075a7 */ /* 0x0000a6000802017f */
[----:B--2---:R-:W-:Y:S05]  /*12250*/  @!P1 NANOSLEEP.SYNCS 0x989680 ;  /* 0x009896800000995d */ /* 0x004fea0003900000 */
[----:B------:R-:W2:Y:S02]  /*12260*/  @!P1 SYNCS.PHASECHK.TRANS64 P1, [R3+URZ+0x32430], R2 ;  /* 0x03243002030095a7 */ /* 0x000ea4000802007f */
[----:B--2---:R-:W-:Y:S05]  /*12270*/  @!P1 BRA `(.L_x_4659) ;  /* 0xfffffffc00ec9947 */ /* 0x004fea000383ffff */
[----:B------:R-:W-:Y:S05]  /*12280*/  BRA `(.L_x_4658) ;  /* 0xfffffef400f87947 */ /* 0x000fea000383ffff */
.L_x_4660:
[----:B0-----:R-:W-:-:S04]  /*12290*/  IMAD.U32 R3, RZ, RZ, UR40 ;  /* 0x00000028ff037e24 */ /* 0x001fc8000f8e00ff */
[----:B------:R0:W2:Y:S03]  /*122a0*/  SYNCS.PHASECHK.TRANS64.TRYWAIT P1, [R3+URZ+0x32410], R0 ;  /* 0x03241000030075a7 */ /* 0x0000a6000802017f */
[----:B--2---:R-:W-:Y:S05]  /*122b0*/  @!P1 NANOSLEEP.SYNCS 0x989680 ;  /* 0x009896800000995d */ /* 0x004fea0003900000 */
[----:B------:R-:W2:Y:S02]  /*122c0*/  @!P1 SYNCS.PHASECHK.TRANS64 P1, [R3+URZ+0x32410], R0 ;  /* 0x03241000030095a7 */ /* 0x000ea4000802007f */
[----:B--2---:R-:W-:Y:S05]  /*122d0*/  @!P1 BRA `(.L_x_4660) ;  /* 0xfffffffc00ec9947 */ /* 0x004fea000383ffff */
[----:B------:R-:W-:Y:S05]  /*122e0*/  BRA `(.L_x_4777) ;  /* 0xfffffef800a07947 */ /* 0x000fea000383ffff */
.L_x_4664:
[----:B0-----:R-:W-:-:S04]  /*122f0*/  MOV R3, UR6 ;  /* 0x0000000600037c02 */ /* 0x001fc80008000f00 */
[----:B------:R0:W3:Y:S03]  /*12300*/  SYNCS.PHASECHK.TRANS64.TRYWAIT P1, [R3+URZ+0x32450], R2 ;  /* 0x03245002030075a7 */ /* 0x0000e6000802017f */
[----:B---3--:R-:W-:Y:S05]  /*12310*/  @!P1 NANOSLEEP.SYNCS 0x989680 ;  /* 0x009896800000995d */ /* 0x008fea0003900000 */
[----:B------:R-:W3:Y:S02]  /*12320*/  @!P1 SYNCS.PHASECHK.TRANS64 P1, [R3+URZ+0x32450], R2 ;  /* 0x03245002030095a7 */ /* 0x000ee4000802007f */
[----:B---3--:R-:W-:Y:S05]  /*12330*/  @!P1 BRA `(.L_x_4664) ;  /* 0xfffffffc00ec9947 */ /* 0x008fea000383ffff */
[----:B------:R-:W-:Y:S05]  /*12340*/  BRA `(.L_x_4663) ;  /* 0xfffffef800a87947 */ /* 0x000fea000383ffff */
.L_x_4671:
[----:B-1----:R-:W-:-:S04]  /*12350*/  IMAD.U32 R153, RZ, RZ, UR4 ;  /* 0x00000004ff997e24 */ /* 0x002fc8000f8e00ff */
[----:B------:R1:W2:Y:S03]  /*12360*/  SYNCS.PHASECHK.TRANS64.TRYWAIT P1, [R153+URZ+0x32430], R0 ;  /* 0x03243000990075a7 */ /* 0x0002a6000802017f */
[----:B--2---:R-:W-:Y:S05]  /*12370*/  @!P1 NANOSLEEP.SYNCS 0x989680 ;  /* 0x009896800000995d */ /* 0x004fea0003900000 */
[----:B------:R-:W2:Y:S02]  /*12380*/  @!P1 SYNCS.PHASECHK.TRANS64 P1, [R153+URZ+0x32430], R0 ;  /* 0x03243000990095a7 */ /* 0x000ea4000802007f */
[----:B--2---:R-:W-:Y:S05]  /*12390*/  @!P1 BRA `(.L_x_4671) ;  /* 0xfffffffc00ec9947 */ /* 0x004fea000383ffff */
[----:B------:R-:W-:Y:S05]  /*123a0*/  BRA `(.L_x_4670) ;  /* 0xffffff2000d87947 */ /* 0x000fea000383ffff */
.L_x_4675:
[----:B--2---:R-:W-:-:S04]  /*123b0*/  IMAD.U32 R203, RZ, RZ, UR4 ;  /* 0x00000004ffcb7e24 */ /* 0x004fc8000f8e00ff */
[----:B------:R2:W3:Y:S03]  /*123c0*/  SYNCS.PHASECHK.TRANS64.TRYWAIT P1, [R203+URZ+0x32450], R0 ;  /* 0x03245000cb0075a7 */ /* 0x0004e6000802017f */
[----:B---3--:R-:W-:Y:S05]  /*123d0*/  @!P1 NANOSLEEP.SYNCS 0x989680 ;  /* 0x009896800000995d */ /* 0x008fea0003900000 */
[----:B------:R-:W3:Y:S02]  /*123e0*/  @!P1 SYNCS.PHASECHK.TRANS64 P1, [R203+URZ+0x32450], R0 ;  /* 0x03245000cb0095a7 */ /* 0x000ee4000802007f */
[----:B---3--:R-:W-:Y:S05]  /*123f0*/  @!P1 BRA `(.L_x_4675) ;  /* 0xfffffffc00ec9947 */ /* 0x008fea000383ffff */
[----:B------:R-:W-:Y:S05]  /*12400*/  BRA `(.L_x_4674) ;  /* 0xffffff2400587947 */ /* 0x000fea000383ffff */
.L_x_4683:
[----:B-1----:R-:W-:-:S04]  /*12410*/  IMAD.U32 R153, RZ, RZ, UR4 ;  /* 0x00000004ff997e24 */ /* 0x002fc8000f8e00ff */
[----:B------:R1:W2:Y:S03]  /*12420*/  SYNCS.PHASECHK.TRANS64.TRYWAIT P1, [R153+URZ+0x32430], R0 ;  /* 0x03243000990075a7 */ /* 0x0002a6000802017f */
[----:B--2---:R-:W-:Y:S05]  /*12430*/  @!P1 NANOSLEEP.SYNCS 0x989680 ;  /* 0x009896800000995d */ /* 0x004fea0003900000 */
[----:B------:R-:W2:Y:S02]  /*12440*/  @!P1 SYNCS.PHASECHK.TRANS64 P1, [R153+URZ+0x32430], R0 ;  /* 0x03243000990095a7 */ /* 0x000ea4000802007f */
[----:B--2---:R-:W-:Y:S05]  /*12450*/  @!P1 BRA `(.L_x_4683) ;  /* 0xfffffffc00ec9947 */ /* 0x004fea000383ffff */
[----:B------:R-:W-:Y:S05]  /*12460*/  BRA `(.L_x_4682) ;  /* 0xffffff5000f47947 */ /* 0x000fea000383ffff */
.L_x_4687:
[----:B--2---:R-:W-:-:S04]  /*12470*/  IMAD.U32 R203, RZ, RZ, UR4 ;  /* 0x00000004ffcb7e24 */ /* 0x004fc8000f8e00ff */
[----:B------:R2:W3:Y:S03]  /*12480*/  SYNCS.PHASECHK.TRANS64.TRYWAIT P1, [R203+URZ+0x32450], R0 ;  /* 0x03245000cb0075a7 */ /* 0x0004e6000802017f */
[----:B---3--:R-:W-:Y:S05]  /*12490*/  @!P1 NANOSLEEP.SYNCS 0x989680 ;  /* 0x009896800000995d */ /* 0x008fea0003900000 */
[----:B------:R-:W3:Y:S02]  /*124a0*/  @!P1 SYNCS.PHASECHK.TRANS64 P1, [R203+URZ+0x32450], R0 ;  /* 0x03245000cb0095a7 */ /* 0x000ee4000802007f */
[----:B---3--:R-:W-:Y:S05]  /*124b0*/  @!P1 BRA `(.L_x_4687) ;  /* 0xfffffffc00ec9947 */ /* 0x008fea000383ffff */
[----:B------:R-:W-:Y:S05]  /*124c0*/  BRA `(.L_x_4686) ;  /* 0xffffff5400747947 */ /* 0x000fea000383ffff */
.L_x_4720:
[----:B------:R-:W2:Y:S01]  /*124d0*/  S2R R20, SR_TID.X ;  /* 0x0000000000147919 */ /* 0x000ea20000002100 */
[----:B------:R-:W-:Y:S01]  /*124e0*/  MOV R12, RZ ;  /* 0x000000ff000c7202 */ /* 0x000fe20000000f00 */
        /* <DEDUP_REMOVED lines=8> */
.L_x_4778:
[----:B------:R-:W-:Y:S05]  /*12570*/  BRA `(.L_x_4779) ;  /* 0xffffffbc00ec7947 */ /* 0x000fea000383ffff */
.L_x_4723:
[----:B0-----:R0:W1:Y:S02]  /*12580*/  SYNCS.PHASECHK.TRANS64.TRYWAIT P0, [R24+URZ+0x32440], R3 ;  /* 0x03244003180075a7 */ /* 0x001064000800017f */
[----:B-1----:R-:W-:Y:S05]  /*12590*/  @!P0 NANOSLEEP.SYNCS 0x989680 ;  /* 0x009896800000895d */ /* 0x002fea0003900000 */
[----:B------:R-:W1:Y:S02]  /*125a0*/  @!P0 SYNCS.PHASECHK.TRANS64 P0, [R24+URZ+0x32440], R3 ;  /* 0x03244003180085a7 */ /* 0x000e64000800007f */
[----:B-1----:R-:W-:Y:S05]  /*125b0*/  @!P0 BRA `(.L_x_4723) ;  /* 0xfffffffc00f08947 */ /* 0x002fea000383ffff */
[----:B------:R-:W-:Y:S05]  /*125c0*/  BRA `(.L_x_4780) ;  /* 0xffffffc000947947 */ /* 0x000fea000383ffff */
.L_x_4724:
[----:B------:R-:W-:Y:S01]  /*125d0*/  BSSY B0, `(.L_x_4781) ;  /* 0x0000008000007945 */ /* 0x000fe20003800000 */
[----:B------:R-:W-:Y:S01]  /*125e0*/  IMAD.MOV.U32 R13, RZ, RZ, R5 ;  /* 0x000000ffff0d7224 */ /* 0x000fe200078e0005 */
[----:B------:R-:W-:Y:S01]  /*125f0*/  MOV R15, 0xffffffff ;  /* 0xffffffff000f7802 */ /* 0x000fe20000000f00 */
[----:B------:R-:W-:Y:S02]  /*12600*/  IMAD.MOV.U32 R12, RZ, RZ, RZ ;  /* 0x000000ffff0c7224 */ /* 0x000fe400078e00ff */
[----:B------:R-:W-:-:S07]  /*12610*/  IMAD.MOV.U32 R11, RZ, RZ, 0x181f ;  /* 0x0000181fff0b7424 */ /* 0x000fce00078e00ff */
[----:B------:R-:W-:Y:S05]  /*12620*/  WARPSYNC.COLLECTIVE R15, `(.L_x_4782) ;  /* 0x000000000f087348 */ /* 0x000fea0003c00000 */
[----:B------:R0:W1:Y:S02]  /*12630*/  SHFL.IDX P6, R14, R13, R12, R11 ;  /* 0x0000000c0d0e7389 */ /* 0x00006400000c000b */
[----:B01----:R-:W-:Y:S01]  /*12640*/  ENDCOLLECTIVE ;  /* 0x000000000000791b */ /* 0x003fe20003800000 */
.L_x_4782:
[----:B------:R-:W-:Y:S05]  /*12650*/  BSYNC B0 ;  /* 0x0000000000007941 */ /* 0x000fea0003800000 */
.L_x_4781:
        /* <DEDUP_REMOVED lines=9> */
.L_x_4783:
[----:B------:R-:W-:Y:S02]  /*126f0*/  IMAD.MOV.U32 R13, RZ, RZ, R5 ;  /* 0x000000ffff0d7224 */ /* 0x000fe400078e0005 */
[----:B------:R-:W-:Y:S01]  /*12700*/  IMAD.MOV.U32 R12, RZ, RZ, 0x1 ;  /* 0x00000001ff0c7424 */ /* 0x000fe200078e00ff */
[----:B------:R-:W-:-:S04]  /*12710*/  @P0 LEA R14, P1, R8, R14, 0x1 ;  /* 0x0000000e080e0211 */ /* 0x000fc800078208ff */
[----:B------:R-:W-:Y:S01]  /*12720*/  @P0 IADD3.X R3, RZ, R2, RZ, P1, !PT ;  /* 0x00000002ff030210 */ /* 0x000fe20000ffe4ff */
[----:B------:R-:W-:-:S08]  /*12730*/  @P0 IMAD.MOV.U32 R2, RZ, RZ, R14 ;  /* 0x000000ffff020224 */ /* 0x000fd000078e000e */
[----:B------:R-:W-:Y:S05]  /*12740*/  WARPSYNC.COLLECTIVE R15, `(.L_x_4784) ;  /* 0x000000000f087348 */ /* 0x000fea0003c00000 */
[----:B------:R0:W1:Y:S02]  /*12750*/  SHFL.IDX P6, R14, R13, R12, R11 ;  /* 0x0000000c0d0e7389 */ /* 0x00006400000c000b */
[----:B01----:R-:W-:Y:S01]  /*12760*/  ENDCOLLECTIVE ;  /* 0x000000000000791b */ /* 0x003fe20003800000 */
.L_x_4784:
        /* <DEDUP_REMOVED lines=11> */
.L_x_4785:
[----:B------:R-:W-:Y:S02]  /*12820*/  IMAD.MOV.U32 R13, RZ, RZ, R5 ;  /* 0x000000ffff0d7224 */ /* 0x000fe400078e0005 */
[----:B------:R-:W-:Y:S01]  /*12830*/  IMAD.MOV.U32 R12, RZ, RZ, 0x2 ;  /* 0x00000002ff0c7424 */ /* 0x000fe200078e00ff */
[----:B------:R-:W-:-:S13]  /*12840*/  @P0 LEA R2, P1, R8, R14, 0x1 ;  /* 0x0000000e08020211 */ /* 0x000fda00078208ff */
[----:B------:R-:W-:Y:S05]  /*12850*/  WARPSYNC.COLLECTIVE R15, `(.L_x_4786) ;  /* 0x000000000f087348 */ /* 0x000fea0003c00000 */
[----:B------:R0:W1:Y:S02]  /*12860*/  SHFL.IDX P6, R14, R13, R12, R11 ;  /* 0x0000000c0d0e7389 */ /* 0x00006400000c000b */
[----:B01----:R-:W-:Y:S01]  /*12870*/  ENDCOLLECTIVE ;  /* 0x000000000000791b */ /* 0x003fe20003800000 */
.L_x_4786:
[----:B------:R-:W-:-:S05]  /*12880*/  @P0 IMAD.X R3, RZ, RZ, R6, P1 ;  /* 0x000000ffff030224 */ /* 0x000fca00008e0606 */
        /* <DEDUP_REMOVED lines=11> */
.L_x_4787:
[----:B------:R-:W-:Y:S02]  /*12940*/  IMAD.MOV.U32 R13, RZ, RZ, R5 ;  /* 0x000000ffff0d7224 */ /* 0x000fe400078e0005 */
[----:B------:R-:W-:Y:S01]  /*12950*/  IMAD.MOV.U32 R12, RZ, RZ, 0x3 ;  /* 0x00000003ff0c7424 */ /* 0x000fe200078e00ff */
[----:B------:R-:W-:-:S13]  /*12960*/  @P0 LEA R2, P1, R8, R14, 0x1 ;  /* 0x0000000e08020211 */ /* 0x000fda00078208ff */
[----:B------:R-:W-:Y:S05]  /*12970*/  WARPSYNC.COLLECTIVE R15, `(.L_x_4788) ;  /* 0x000000000f087348 */ /* 0x000fea0003c00000 */
[----:B------:R0:W1:Y:S02]  /*12980*/  SHFL.IDX P6, R14, R13, R12, R11 ;  /* 0x0000000c0d0e7389 */ /* 0x00006400000c000b */
[----:B01----:R-:W-:Y:S01]  /*12990*/  ENDCOLLECTIVE ;  /* 0x000000000000791b */ /* 0x003fe20003800000 */
.L_x_4788:
        /* <DEDUP_REMOVED lines=12> */
.L_x_4789:
[----:B------:R-:W-:Y:S02]  /*12a60*/  IMAD.MOV.U32 R13, RZ, RZ, R5 ;  /* 0x000000ffff0d7224 */ /* 0x000fe400078e0005 */
[----:B------:R-:W-:Y:S01]  /*12a70*/  IMAD.MOV.U32 R12, RZ, RZ, 0x4 ;  /* 0x00000004ff0c7424 */ /* 0x000fe200078e00ff */
[----:B------:R-:W-:-:S13]  /*12a80*/  @P0 LEA R2, P1, R8, R14, 0x1 ;  /* 0x0000000e08020211 */ /* 0x000fda00078208ff */
[----:B------:R-:W-:Y:S05]  /*12a90*/  WARPSYNC.COLLECTIVE R15, `(.L_x_4790) ;  /* 0x000000000f087348 */ /* 0x000fea0003c00000 */
[----:B------:R0:W1:Y:S02]  /*12aa0*/  SHFL.IDX P6, R14, R13, R12, R11 ;  /* 0x0000000c0d0e7389 */ /* 0x00006400000c000b */
[----:B01----:R-:W-:Y:S01]  /*12ab0*/  ENDCOLLECTIVE ;  /* 0x000000000000791b */ /* 0x003fe20003800000 */
.L_x_4790:
        /* <DEDUP_REMOVED lines=12> */
.L_x_4791:
[----:B------:R-:W-:Y:S02]  /*12b80*/  IMAD.MOV.U32 R13, RZ, RZ, R5 ;  /* 0x000000ffff0d7224 */ /* 0x000fe400078e0005 */
[----:B------:R-:W-:Y:S01]  /*12b90*/  IMAD.MOV.U32 R12, RZ, RZ, 0x5 ;  /* 0x00000005ff0c7424 */ /* 0x000fe200078e00ff */
[----:B------:R-:W-:-:S13]  /*12ba0*/  @P0 LEA R2, P1, R8, R14, 0x1 ;  /* 0x0000000e08020211 */ /* 0x000fda00078208ff */
[----:B------:R-:W-:Y:S05]  /*12bb0*/  WARPSYNC.COLLECTIVE R15, `(.L_x_4792) ;  /* 0x000000000f087348 */ /* 0x000fea0003c00000 */
[----:B------:R0:W1:Y:S02]  /*12bc0*/  SHFL.IDX P6, R14, R13, R12, R11 ;  /* 0x0000000c0d0e7389 */ /* 0x00006400000c000b */
[----:B01----:R-:W-:Y:S01]  /*12bd0*/  ENDCOLLECTIVE ;  /* 0x000000000000791b */ /* 0x003fe20003800000 */
.L_x_4792:
[----:B------:R-:W-:-:S05]  /*12be0*/  @P0 IMAD.X R3, RZ, RZ, R6, P1 ;  /* 0x000000ffff030224 */ /* 0x000fca00008e0606 */
[----:B------:R-:W-:Y:S01]  /*12bf0*/  @!PT LDS RZ, [RZ] ;  /* 0x00000000fffff984 */ /* 0x000fe20000000800 */
[----:B------:R-:W-:Y:S01]  /*12c00*/  @!PT LDS RZ, [RZ] ;  /* 0x00000000fffff984 */ /* 0x000fe20000000800 */
[----:B------:R-:W-:Y:S01]  /*12c10*/  @!PT LDS RZ, [RZ] ;  /* 0x00000000fffff984 */ /* 0x000fe20000000800 */
[----:B------:R0:W-:Y:S01]  /*12c20*/  @P0 LDGSTS.E.BYPASS.LTC128B.128 [R7+0x1e400], desc[UR36][R2.64], !P2 ;  /* 0x1e40000002070fae */ /* 0x0001e2000d101d64 */
[----:B------:R-:W-:Y:S01]  /*12c30*/  MOV R13, R4 ;  /* 0x00000004000d7202 */ /* 0x000fe20000000f00 */
[----:B------:R-:W-:-:S07]  /*12c40*/  IMAD.MOV.U32 R5, RZ, RZ, R14 ;  /* 0x000000ffff057224 */ /* 0x000fce00078e000e */
[----:B0-----:R-:W-:Y:S05]  /*12c50*/  WARPSYNC.COLLECTIVE R15, `(.L_x_4793) ;  /* 0x000000000f087348 */ /* 0x001fea0003c00000 */
[----:B------:R1:W2:Y:S02]  /*12c60*/  SHFL.IDX P6, R14, R13, R12, R11 ;  /* 0x0000000c0d0e7389 */ /* 0x0002a400000c000b */
[----:B012---:R-:W-:Y:S01]  /*12c70*/  ENDCOLLECTIVE ;  /* 0x000000000000791b */ /* 0x007fe20003800000 */
.L_x_4793:
[----:B------:R-:W-:Y:S05]  /*12c80*/  BRA `(.L_x_4794) ;  /* 0xffffffbc00fc7947 */ /* 0x000fea000383ffff */
.L_x_4729:
[----:B------:R-:W-:Y:S01]  /*12c90*/  IMAD.MOV.U32 R13, RZ, RZ, R5 ;  /* 0x000000ffff0d7224 */ /* 0x000fe200078e0005 */
[----:B------:R-:W0:Y:S01]  /*12ca0*/  S2R R20, SR_TID.X ;  /* 0x0000000000147919 */ /* 0x000e220000002100 */
[----:B------:R-:W-:Y:S01]  /*12cb0*/  IMAD.MOV.U32 R12, RZ, RZ, RZ ;  /* 0x000000ffff0c7224 */ /* 0x000fe200078e00ff */
[----:B------:R-:W-:Y:S01]  /*12cc0*/  LOP3.LUT R16, R16, 0xffffefff, RZ, 0xc0, !PT ;  /* 0xffffefff10107812 */ /* 0x000fe200078ec0ff */
[----:B------:R-:W-:Y:S02]  /*12cd0*/  IMAD.MOV.U32 R11, RZ, RZ, 0x181f ;  /* 0x0000181fff0b7424 */ /* 0x000fe400078e00ff */
[----:B------:R-:W-:Y:S02]  /*12ce0*/  IMAD.MOV.U32 R15, RZ, RZ, -0x1 ;  /* 0xffffffffff0f7424 */ /* 0x000fe400078e00ff */
[----:B------:R-:W-:-:S07]  /*12cf0*/  IMAD.U32 R4, RZ, RZ, UR43 ;  /* 0x0000002bff047e24 */ /* 0x000fce000f8e00ff */
[----:B01----:R-:W-:Y:S05]  /*12d00*/  WARPSYNC.COLLECTIVE R15, `(.L_x_4795) ;  /* 0x000000000f087348 */ /* 0x003fea0003c00000 */
[----:B------:R2:W3:Y:S02]  /*12d10*/  SHFL.IDX P6, R14, R13, R12, R11 ;  /* 0x0000000c0d0e7389 */ /* 0x0004e400000c000b */
[----:B0123--:R-:W-:Y:S01]  /*12d20*/  ENDCOLLECTIVE ;  /* 0x000000000000791b */ /* 0x00ffe20003800000 */
.L_x_4795:
[----:B------:R-:W-:-:S05]  /*12d30*/  IMAD R4, R4, 0x80, R35 ;  /* 0x0000008004047824 */ /* 0x000fca00078e0223 */
[C---:B------:R-:W-:Y:S02]  /*12d40*/  ISETP.GE.AND P1, PT, R4.reuse, UR41, PT ;  /* 0x0000002904007c0c */ /* 0x040fe4000bf26270 */
[----:B------:R-:W-:Y:S02]  /*12d50*/  IADD3 R6, R4, 0x10, RZ ;  /* 0x0000001004067810 */ /* 0x000fe40007ffe0ff */
[----:B------:R-:W-:-:S09]  /*12d60*/  MOV R13, R0 ;  /* 0x00000000000d7202 */ /* 0x000fd20000000f00 */
[----:B------:R-:W-:Y:S01]  /*12d70*/  @P1 LOP3.LUT R16, R16, 0x1000, RZ, 0xfc, !PT ;  /* 0x0000100010101812 */ /* 0x000fe200078efcff */
[----:B------:R-:W-:-:S03]  /*12d80*/  IMAD.SHL.U32 R8, R20, 0x8, RZ ;  /* 0x0000000814087824 */ /* 0x000fc600078e00ff */
[----:B------:R-:W-:Y:S01]  /*12d90*/  LOP3.LUT R16, R16, 0xfffff7ff, RZ, 0xc0, !PT ;  /* 0xfffff7ff10107812 */ /* 0x000fe200078ec0ff */
[----:B------:R-:W-:-:S07]  /*12da0*/  IMAD.MOV.U32 R3, RZ, RZ, R14 ;  /* 0x000000ffff037224 */ /* 0x000fce00078e000e */
[----:B------:R-:W-:Y:S05]  /*12db0*/  WARPSYNC.COLLECTIVE R15, `(.L_x_4796) ;  /* 0x000000000f087348 */ /* 0x000fea0003c00000 */
[----:B------:R0:W1:Y:S02]  /*12dc0*/  SHFL.IDX P6, R14, R13, R12, R11 ;  /* 0x0000000c0d0e7389 */ /* 0x00006400000c000b */
[----:B01----:R-:W-:Y:S01]  /*12dd0*/  ENDCOLLECTIVE ;  /* 0x000000000000791b */ /* 0x003fe20003800000 */
.L_x_4796:
        /* <DEDUP_REMOVED lines=9> */
.L_x_4797:
        /* <DEDUP_REMOVED lines=13> */
.L_x_4798:
[----:B------:R-:W-:Y:S02]  /*12f40*/  IMAD.MOV.U32 R13, RZ, RZ, R5 ;  /* 0x000000ffff0d7224 */ /* 0x000fe400078e0005 */
[----:B------:R-:W-:Y:S01]  /*12f50*/  IMAD.MOV.U32 R12, RZ, RZ, 0x2 ;  /* 0x00000002ff0c7424 */ /* 0x000fe200078e00ff */
[----:B------:R-:W-:-:S05]  /*12f60*/  @!P1 LEA R10, P0, R8, R14, 0x1 ;  /* 0x0000000e080a9211 */ /* 0x000fca00078008ff */
[----:B------:R-:W-:Y:S01]  /*12f70*/  @!P1 IMAD.X R11, RZ, RZ, R2, P0 ;  /* 0x000000ffff0b9224 */ /* 0x000fe200000e0602 */
[----:B------:R-:W-:Y:S01]  /*12f80*/  @!P1 MOV R2, R10 ;  /* 0x0000000a00029202 */ /* 0x000fe20000000f00 */
[----:B------:R-:W-:Y:S02]  /*12f90*/  IMAD.SHL.U32 R10, R20, 0x8, RZ ;  /* 0x00000008140a7824 */ /* 0x000fe400078e00ff */
[----:B------:R-:W-:Y:S02]  /*12fa0*/  @!P1 IMAD.MOV.U32 R3, RZ, RZ, R11 ;  /* 0x000000ffff039224 */ /* 0x000fe400078e000b */
[----:B------:R-:W-:Y:S01]  /*12fb0*/  IMAD.MOV.U32 R11, RZ, RZ, 0x181f ;  /* 0x0000181fff0b7424 */ /* 0x000fe200078e00ff */
[----:B------:R-:W-:Y:S02]  /*12fc0*/  LOP3.LUT R10, R10, 0x38, RZ, 0xc0, !PT ;  /* 0x000000380a0a7812 */ /* 0x000fe400078ec0ff */
        /* <DEDUP_REMOVED lines=9> */
.L_x_4799:
[----:B------:R-:W-:Y:S01]  /*13060*/  @P1 LOP3.LUT R16, R16, 0x400, RZ, 0xfc, !PT ;  /* 0x0000040010101812 */ /* 0x000fe200078efcff */
[----:B------:R-:W-:-:S03]  /*13070*/  IMAD.MOV.U32 R13, RZ, RZ, R0 ;  /* 0x000000ffff0d7224 */ /* 0x000fc600078e0000 */
[----:B------:R-:W-:Y:S02]  /*13080*/  LOP3.LUT R16, R16, 0xfffffdff, RZ, 0xc0, !PT ;  /* 0xfffffdff10107812 */ /* 0x000fe400078ec0ff */
[----:B------:R-:W-:-:S07]  /*13090*/  MOV R8, R14 ;  /* 0x0000000e00087202 */ /* 0x000fce0000000f00 */
[----:B------:R-:W-:Y:S05]  /*130a0*/  WARPSYNC.COLLECTIVE R15, `(.L_x_4800) ;  /* 0x000000000f087348 */ /* 0x000fea0003c00000 */
[----:B------:R0:W1:Y:S02]  /*130b0*/  SHFL.IDX P6, R14, R13, R12, R11 ;  /* 0x0000000c0d0e7389 */ /* 0x00006400000c000b */
[----:B01----:R-:W-:Y:S01]  /*130c0*/  ENDCOLLECTIVE ;  /* 0x000000000000791b */ /* 0x003fe20003800000 */
.L_x_4800:
[----:B------:R-:W-:Y:S02]  /*130d0*/  IMAD.MOV.U32 R13, RZ, RZ, R5 ;  /* 0x000000ffff0d7224 */ /* 0x000fe400078e0005 */
[----:B------:R-:W-:Y:S02]  /*130e0*/  IMAD.MOV.U32 R12, RZ, RZ, 0x3 ;  /* 0x00000003ff0c7424 */ /* 0x000fe400078e00ff */
[----:B------:R-:W-:-:S07]  /*130f0*/  IMAD.MOV.U32 R9, RZ, RZ, R14 ;  /* 0x000000ffff097224 */ /* 0x000fce00078e000e */
[----:B------:R-:W-:Y:S05]  /*13100*/  WARPSYNC.COLLECTIVE R15, `(.L_x_4801) ;  /* 0x000000000f087348 */ /* 0x000fea0003c00000 */
[----:B------:R0:W1:Y:S02]  /*13110*/  SHFL.IDX P6, R14, R13, R12, R11 ;  /* 0x0000000c0d0e7389 */ /* 0x00006400000c000b */
[----:B01----:R-:W-:Y:S01]  /*13120*/  ENDCOLLECTIVE ;  /* 0x000000000000791b */ /* 0x003fe20003800000 */
.L_x_4801:
        /* <DEDUP_REMOVED lines=14> */
.L_x_4802:
[----:B------:R-:W-:-:S04]  /*13210*/  @P1 LOP3.LUT R16, R16, 0x200, RZ, 0xfc, !PT ;  /* 0x0000020010101812 */ /* 0x000fc800078efcff */
[----:B------:R-:W-:Y:S01]  /*13220*/  LOP3.LUT R16, R16, 0xfffffeff, RZ, 0xc0, !PT ;  /* 0xfffffeff10107812 */ /* 0x000fe200078ec0ff */
[----:B------:R-:W-:Y:S01]  /*13230*/  IMAD.MOV.U32 R13, RZ, RZ, R5 ;  /* 0x000000ffff0d7224 */ /* 0x000fe200078e0005 */
[----:B------:R-:W-:Y:S02]  /*13240*/  MOV R12, 0x4 ;  /* 0x00000004000c7802 */ /* 0x000fe40000000f00 */
[----:B------:R-:W-:-:S07]  /*13250*/  MOV R7, R14 ;  /* 0x0000000e00077202 */ /* 0x000fce0000000f00 */
[----:B------:R-:W-:Y:S05]  /*13260*/  WARPSYNC.COLLECTIVE R15, `(.L_x_4803) ;  /* 0x000000000f087348 */ /* 0x000fea0003c00000 */
[----:B------:R0:W1:Y:S02]  /*13270*/  SHFL.IDX P6, R14, R13, R12, R11 ;  /* 0x0000000c0d0e7389 */ /* 0x00006400000c000b */
[----:B01----:R-:W-:Y:S01]  /*13280*/  ENDCOLLECTIVE ;  /* 0x000000000000791b */ /* 0x003fe20003800000 */
.L_x_4803:
[----:B------:R-:W-:-:S05]  /*13290*/  @!P1 LEA R7, P0, R10, R7, 0x1 ;  /* 0x000000070a079211 */ /* 0x000fca00078008ff */
[----:B------:R-:W-:Y:S02]  /*132a0*/  @!P1 IMAD.X R6, RZ, RZ, R6, P0 ;  /* 0x000000ffff069224 */ /* 0x000fe400000e0606 */
[----:B------:R-:W-:Y:S02]  /*132b0*/  @!P1 IMAD.MOV.U32 R2, RZ, RZ, R7 ;  /* 0x000000ffff029224 */ /* 0x000fe400078e0007 */
[----:B------:R-:W-:Y:S02]  /*132c0*/  @!P1 IMAD.MOV.U32 R3, RZ, RZ, R6 ;  /* 0x000000ffff039224 */ /* 0x000fe400078e0006 */
[----:B------:R-:W-:Y:S02]  /*132d0*/  VIADD R6, R4, 0x40 ;  /* 0x0000004004067836 */ /* 0x000fe40000000000 */
[----:B------:R-:W-:Y:S01]  /*132e0*/  IMAD.MOV.U32 R13, RZ, RZ, R0 ;  /* 0x000000ffff0d7224 */ /* 0x000fe200078e0000 */
[----:B------:R-:W-:Y:S01]  /*132f0*/  @!PT LDS RZ, [RZ] ;  /* 0x00000000fffff984 */ /* 0x000fe20000000800 */
[----:B------:R-:W-:Y:S01]  /*13300*/  @!PT LDS RZ, [RZ] ;  /* 0x00000000fffff984 */ /* 0x000fe20000000800 */
[----:B------:R-:W-:Y:S01]  /*13310*/  @!PT LDS RZ, [RZ] ;  /* 0x00000000fffff984 */ /* 0x000fe20000000800 */
[----:B------:R0:W-:Y:S02]  /*13320*/  @!P1 LDGSTS.E.BYPASS.LTC128B.128 [R22+0x19c00], desc[UR36][R2.64], !P5 ;  /* 0x19c0000002169fae */ /* 0x0001e4000e901d64 */
[----:B------:R-:W-:-:S02]  /*13330*/  ISETP.GE.AND P1, PT, R6, UR41, PT ;  /* 0x0000002906007c0c */ /* 0x000fc4000bf26270 */
[----:B------:R-:W-:Y:S01]  /*13340*/  IADD3 R6, R4, 0x50, RZ ;  /* 0x0000005004067810 */ /* 0x000fe20007ffe0ff */
[----:B0-----:R-:W-:-:S10]  /*13350*/  IMAD.MOV.U32 R2, RZ, RZ, R14 ;  /* 0x000000ffff027224 */ /* 0x001fd400078e000e */
[----:B------:R-:W-:Y:S05]  /*13360*/  WARPSYNC.COLLECTIVE R15, `(.L_x_4804) ;  /* 0x000000000f087348 */ /* 0x000fea0003c00000 */
[----:B------:R0:W1:Y:S02]  /*13370*/  SHFL.IDX P6, R14, R13, R12, R11 ;  /* 0x0000000c0d0e7389 */ /* 0x00006400000c000b */
[----:B01----:R-:W-:Y:S01]  /*13380*/  ENDCOLLECTIVE ;  /* 0x000000000000791b */ /* 0x003fe20003800000 */
.L_x_4804:
        /* <DEDUP_REMOVED lines=16> */
.L_x_4805:
[----:B------:R-:W-:Y:S01]  /*13490*/  @P1 LOP3.LUT R16, R16, 0x80, RZ, 0xfc, !PT ;  /* 0x0000008010101812 */ /* 0x000fe200078efcff */
[----:B------:R-:W-:-:S03]  /*134a0*/  IMAD.MOV.U32 R13, RZ, RZ, R0 ;  /* 0x000000ffff0d7224 */ /* 0x000fc600078e0000 */
[----:B------:R-:W-:Y:S01]  /*134b0*/  LOP3.LUT R16, R16, 0xffffffbf, RZ, 0xc0, !PT ;  /* 0xffffffbf10107812 */ /* 0x000fe200078ec0ff */
[----:B------:R-:W-:-:S07]  /*134c0*/  IMAD.MOV.U32 R2, RZ, RZ, R14 ;  /* 0x000000ffff027224 */ /* 0x000fce00078e000e */
[----:B------:R-:W-:Y:S05]  /*134d0*/  WARPSYNC.COLLECTIVE R15, `(.L_x_4806) ;  /* 0x000000000f087348 */ /* 0x000fea0003c00000 */
[----:B------:R0:W1:Y:S02]  /*134e0*/  SHFL.IDX P6, R14, R13, R12, R11 ;  /* 0x0000000c0d0e7389 */ /* 0x00006400000c000b */
[----:B01----:R-:W-:Y:S01]  /*134f0*/  ENDCOLLECTIVE ;  /* 0x000000000000791b */ /* 0x003fe20003800000 */
.L_x_4806:
[----:B------:R-:W-:Y:S02]  /*13500*/  IMAD.MOV.U32 R13, RZ, RZ, R5 ;  /* 0x000000ffff0d7224 */ /* 0x000fe400078e0005 */
[----:B------:R-:W-:Y:S02]  /*13510*/  IMAD.MOV.U32 R12, RZ, RZ, 0x6 ;  /* 0x00000006ff0c7424 */ /* 0x000fe400078e00ff */
[----:B------:R-:W-:-:S07]  /*13520*/  IMAD.MOV.U32 R21, RZ, RZ, R14 ;  /* 0x000000ffff157224 */ /* 0x000fce00078e000e */
[----:B------:R-:W-:Y:S05]  /*13530*/  WARPSYNC.COLLECTIVE R15, `(.L_x_4807) ;  /* 0x000000000f087348 */ /* 0x000fea0003c00000 */
[----:B------:R0:W1:Y:S02]  /*13540*/  SHFL.IDX P6, R14, R13, R12, R11 ;  /* 0x0000000c0d0e7389 */ /* 0x00006400000c000b */
[----:B01----:R-:W-:Y:S01]  /*13550*/  ENDCOLLECTIVE ;  /* 0x000000000000791b */ /* 0x003fe20003800000 */
.L_x_4807:
[----:B------:R-:W-:-:S04]  /*13560*/  @!P1 LEA R21, P0, R10, R21, 0x1 ;  /* 0x000000150a159211 */ /* 0x000fc800078008ff */
[----:B------:R-:W-:Y:S01]  /*13570*/  @!P1 IADD3.X R20, RZ, R2, RZ, P0, !PT ;  /* 0x00000002ff149210 */ /* 0x000fe200007fe4ff */
[----:B------:R-:W-:-:S04]  /*13580*/  @!P1 IMAD.MOV.U32 R2, RZ, RZ, R21 ;  /* 0x000000ffff029224 */ /* 0x000fc800078e0015 */
[----:B------:R-:W-:Y:S01]  /*13590*/  @!P1 IMAD.MOV.U32 R3, RZ, RZ, R20 ;  /* 0x000000ffff039224 */ /* 0x000fe200078e0014 */
[----:B------:R-:W-:-:S04]  /*135a0*/  MOV R13, R0 ;  /* 0x00000000000d7202 */ /* 0x000fc80000000f00 */
        /* <DEDUP_REMOVED lines=8> */
.L_x_4808:
[----:B------:R-:W-:-:S05]  /*13630*/  VIADD R3, R4, 0x60 ;  /* 0x0000006004037836 */ /* 0x000fca0000000000 */
[----:B------:R-:W-:Y:S02]  /*13640*/  ISETP.GE.AND P1, PT, R3, UR41, PT ;  /* 0x0000002903007c0c */ /* 0x000fe4000bf26270 */
[----:B------:R-:W-:Y:S01]  /*13650*/  MOV R13, R5 ;  /* 0x00000005000d7202 */ /* 0x000fe20000000f00 */
        /* <DEDUP_REMOVED lines=15> */
.L_x_4809:
[----:B------:R-:W-:Y:S02]  /*13750*/  IMAD.MOV.U32 R13, RZ, RZ, R0 ;  /* 0x000000ffff0d7224 */ /* 0x000fe400078e0000 */
[----:B------:R-:W-:-:S07]  /*13760*/  IMAD.MOV.U32 R5, RZ, RZ, R14 ;  /* 0x000000ffff057224 */ /* 0x000fce00078e000e */
[----:B------:R-:W-:Y:S05]  /*13770*/  WARPSYNC.COLLECTIVE R15, `(.L_x_4810) ;  /* 0x000000000f087348 */ /* 0x000fea0003c00000 */
[----:B------:R0:W1:Y:S02]  /*13780*/  SHFL.IDX P6, R14, R13, R12, R11 ;  /* 0x0000000c0d0e7389 */ /* 0x00006400000c000b */
[----:B01----:R-:W-:Y:S01]  /*13790*/  ENDCOLLECTIVE ;  /* 0x000000000000791b */ /* 0x003fe20003800000 */
.L_x_4810:
[----:B------:R-:W-:Y:S05]  /*137a0*/  BRA `(.L_x_4811) ;  /* 0xffffffc0001c7947 */ /* 0x000fea000383ffff */
.L_x_4733:
        /* <DEDUP_REMOVED lines=8> */
.L_x_4813:
[----:B------:R-:W-:Y:S05]  /*13830*/  BSYNC B0 ;  /* 0x0000000000007941 */ /* 0x000fea0003800000 */
.L_x_4812:
[----:B------:R-:W-:Y:S01]  /*13840*/  IMAD.MOV.U32 R13, RZ, RZ, R0 ;  /* 0x000000ffff0d7224 */ /* 0x000fe200078e0000 */
[----:B------:R-:W-:Y:S01]  /*13850*/  MOV R11, 0x181f ;  /* 0x0000181f000b7802 */ /* 0x000fe20000000f00 */
[----:B------:R-:W-:Y:S01]  /*13860*/  IMAD.MOV.U32 R12, RZ, RZ, RZ ;  /* 0x000000ffff0c7224 */ /* 0x000fe200078e00ff */
[----:B------:R-:W-:Y:S01]  /*13870*/  LOP3.LUT P1, RZ, R16, 0x1000, RZ, 0xc0, !PT ;  /* 0x0000100010ff7812 */ /* 0x000fe2000782c0ff */
[----:B------:R-:W-:Y:S02]  /*13880*/  IMAD.MOV.U32 R15, RZ, RZ, -0x1 ;  /* 0xffffffffff0f7424 */ /* 0x000fe400078e00ff */
[----:B------:R-:W-:-:S10]  /*13890*/  IMAD.MOV.U32 R2, RZ, RZ, R14 ;  /* 0x000000ffff027224 */ /* 0x000fd400078e000e */
[----:B------:R-:W-:Y:S05]  /*138a0*/  WARPSYNC.COLLECTIVE R15, `(.L_x_4814) ;  /* 0x000000000f087348 */ /* 0x000fea0003c00000 */
[----:B------:R0:W1:Y:S02]  /*138b0*/  SHFL.IDX P6, R14, R13, R12, R11 ;  /* 0x0000000c0d0e7389 */ /* 0x00006400000c000b */
[----:B01----:R-:W-:Y:S01]  /*138c0*/  ENDCOLLECTIVE ;  /* 0x000000000000791b */ /* 0x003fe20003800000 */
.L_x_4814:
        /* <DEDUP_REMOVED lines=8> */
.L_x_4815:
        /* <DEDUP_REMOVED lines=8> */
[----:B------:R-:W-:Y:S02]  /*139d0*/  LOP3.LUT P1, RZ, R16, 0x400, RZ, 0xc0, !PT ;  /* 0x0000040010ff7812 */ /* 0x000fe4000782c0ff */
[----:B------:R-:W-:-:S11]  /*139e0*/  MOV R5, R14 ;  /* 0x0000000e00057202 */ /* 0x000fd60000000f00 */
[----:B0-----:R-:W-:Y:S05]  /*139f0*/  WARPSYNC.COLLECTIVE R15, `(.L_x_4816) ;  /* 0x000000000f087348 */ /* 0x001fea0003c00000 */
[----:B------:R1:W2:Y:S02]  /*13a00*/  SHFL.IDX P6, R14, R13, R12, R11 ;  /* 0x0000000c0d0e7389 */ /* 0x0002a400000c000b */
[----:B012---:R-:W-:Y:S01]  /*13a10*/  ENDCOLLECTIVE ;  /* 0x000000000000791b */ /* 0x007fe20003800000 */
.L_x_4816:
[----:B------:R-:W-:Y:S01]  /*13a20*/  IMAD.MOV.U32 R13, RZ, RZ, R4 ;  /* 0x000000ffff0d7224 */ /* 0x000fe200078e0004 */
[----:B------:R-:W-:Y:S02]  /*13a30*/  MOV R12, 0x2 ;  /* 0x00000002000c7802 */ /* 0x000fe40000000f00 */
        /* <DEDUP_REMOVED lines=15> */
.L_x_4817:
[----:B------:R-:W-:Y:S02]  /*13b30*/  IMAD.MOV.U32 R13, RZ, RZ, R0 ;  /* 0x000000ffff0d7224 */ /* 0x000fe400078e0000 */
[----:B------:R-:W-:-:S07]  /*13b40*/  IMAD.MOV.U32 R5, RZ, RZ, R14 ;  /* 0x000000ffff057224 */ /* 0x000fce00078e000e */
[----:B------:R-:W-:Y:S05]  /*13b50*/  WARPSYNC.COLLECTIVE R15, `(.L_x_4818) ;  /* 0x000000000f087348 */ /* 0x000fea0003c00000 */
[----:B------:R0:W1:Y:S02]  /*13b60*/  SHFL.IDX P6, R14, R13, R12, R11 ;  /* 0x0000000c0d0e7389 */ /* 0x00006400000c000b */
[----:B01----:R-:W-:Y:S01]  /*13b70*/  ENDCOLLECTIVE ;  /* 0x000000000000791b */ /* 0x003fe20003800000 */
.L_x_4818:
[----:B------:R-:W-:Y:S01]  /*13b80*/  MOV R13, R4 ;  /* 0x00000004000d7202 */ /* 0x000fe20000000f00 */
[----:B------:R-:W-:Y:S01]  /*13b90*/  IMAD.MOV.U32 R12, RZ, RZ, 0x3 ;  /* 0x00000003ff0c7424 */ /* 0x000fe200078e00ff */
[----:B------:R-:W-:-:S05]  /*13ba0*/  @!P1 LEA R14, P0, R20, R14, 0x1 ;  /* 0x0000000e140e9211 */ /* 0x000fca00078008ff */
[----:B------:R-:W-:-:S08]  /*13bb0*/  @!P1 IMAD.MOV.U32 R2, RZ, RZ, R14 ;  /* 0x000000ffff029224 */ /* 0x000fd000078e000e */
[----:B------:R-:W-:Y:S05]  /*13bc0*/  WARPSYNC.COLLECTIVE R15, `(.L_x_4819) ;  /* 0x000000000f087348 */ /* 0x000fea0003c00000 */
[----:B------:R0:W1:Y:S02]  /*13bd0*/  SHFL.IDX P6, R14, R13, R12, R11 ;  /* 0x0000000c0d0e7389 */ /* 0x00006400000c000b */
[----:B01----:R-:W-:Y:S01]  /*13be0*/  ENDCOLLECTIVE ;  /* 0x000000000000791b */ /* 0x003fe20003800000 */
.L_x_4819:
        /* <DEDUP_REMOVED lines=15> */
.L_x_4820:
[----:B------:R-:W-:Y:S02]  /*13ce0*/  IMAD.MOV.U32 R13, RZ, RZ, R4 ;  /* 0x000000ffff0d7224 */ /* 0x000fe400078e0004 */
[----:B------:R-:W-:Y:S01]  /*13cf0*/  IMAD.MOV.U32 R12, RZ, RZ, 0x4 ;  /* 0x00000004ff0c7424 */ /* 0x000fe200078e00ff */
[----:B------:R-:W-:-:S13]  /*13d00*/  LOP3.LUT P6, RZ, R16, 0x200, RZ, 0xc0, !PT ;  /* 0x0000020010ff7812 */ /* 0x000fda00078cc0ff */
[----:B------:R-:W-:-:S05]  /*13d10*/  @!P6 LEA R14, P0, R20, R14, 0x1 ;  /* 0x0000000e140ee211 */ /* 0x000fca00078008ff */
[----:B------:R-:W-:Y:S02]  /*13d20*/  @!P6 IMAD.X R5, RZ, RZ, R5, P0 ;  /* 0x000000ffff05e224 */ /* 0x000fe400000e0605 */
[----:B------:R-:W-:-:S03]  /*13d30*/  @!P6 IMAD.MOV.U32 R2, RZ, RZ, R14 ;  /* 0x000000ffff02e224 */ /* 0x000fc600078e000e */
[----:B------:R-:W-:-:S05]  /*13d40*/  @!P6 MOV R3, R5 ;  /* 0x000000050003e202 */ /* 0x000fca0000000f00 */
        /* <DEDUP_REMOVED lines=10> */
.L_x_4821:
[----:B------:R-:W-:Y:S02]  /*13df0*/  IMAD.MOV.U32 R13, RZ, RZ, R0 ;  /* 0x000000ffff0d7224 */ /* 0x000fe400078e0000 */
[----:B------:R-:W-:-:S07]  /*13e00*/  IMAD.MOV.U32 R5, RZ, RZ, R14 ;  /* 0x000000ffff057224 */ /* 0x000fce00078e000e */
[----:B------:R-:W-:Y:S05]  /*13e10*/  WARPSYNC.COLLECTIVE R15, `(.L_x_4822) ;  /* 0x000000000f087348 */ /* 0x000fea0003c00000 */
[----:B------:R0:W1:Y:S02]  /*13e20*/  SHFL.IDX P6, R14, R13, R12, R11 ;  /* 0x0000000c0d0e7389 */ /* 0x00006400000c000b */
[----:B01----:R-:W-:Y:S01]  /*13e30*/  ENDCOLLECTIVE ;  /* 0x000000000000791b */ /* 0x003fe20003800000 */
.L_x_4822:
[----:B------:R-:W-:Y:S02]  /*13e40*/  IMAD.MOV.U32 R13, RZ, RZ, R4 ;  /* 0x000000ffff0d7224 */ /* 0x000fe400078e0004 */
[----:B------:R-:W-:Y:S01]  /*13e50*/  IMAD.MOV.U32 R12, RZ, RZ, 0x5 ;  /* 0x00000005ff0c7424 */ /* 0x000fe200078e00ff */
[----:B------:R-:W-:-:S04]  /*13e60*/  @!P1 LEA R14, P0, R20, R14, 0x1 ;  /* 0x0000000e140e9211 */ /* 0x000fc800078008ff */
[----:B------:R-:W-:Y:S01]  /*13e70*/  @!P1 MOV R2, R14 ;  /* 0x0000000e00029202 */ /* 0x000fe20000000f00 */
[----:B------:R-:W-:-:S08]  /*13e80*/  @!P1 IMAD.X R5, RZ, RZ, R5, P0 ;  /* 0x000000ffff059224 */ /* 0x000fd000000e0605 */
[----:B------:R-:W-:Y:S05]  /*13e90*/  WARPSYNC.COLLECTIVE R15, `(.L_x_4823) ;  /* 0x000000000f087348 */ /* 0x000fea0003c00000 */
[----:B------:R0:W1:Y:S02]  /*13ea0*/  SHFL.IDX P6, R14, R13, R12, R11 ;  /* 0x0000000c0d0e7389 */ /* 0x00006400000c000b */
[----:B01----:R-:W-:Y:S01]  /*13eb0*/  ENDCOLLECTIVE ;  /* 0x000000000000791b */ /* 0x003fe20003800000 */
.L_x_4823:
[----:B------:R-:W-:-:S05]  /*13ec0*/  @!P1 IMAD.MOV.U32 R3, RZ, RZ, R5 ;  /* 0x000000ffff039224 */ /* 0x000fca00078e0005 */
[----:B------:R-:W-:Y:S01]  /*13ed0*/  @!PT LDS RZ, [RZ] ;  /* 0x00000000fffff984 */ /* 0x000fe20000000800 */
[----:B------:R-:W-:Y:S01]  /*13ee0*/  @!PT LDS RZ, [RZ] ;  /* 0x00000000fffff984 */ /* 0x000fe20000000800 */
[----:B------:R-:W-:Y:S01]  /*13ef0*/  @!PT LDS RZ, [RZ] ;  /* 0x00000000fffff984 */ /* 0x000fe20000000800 */
[----:B------:R0:W-:Y:S04]  /*13f00*/  @!P1 LDGSTS.E.BYPASS.LTC128B.128 [R22+0x24400], desc[UR36][R2.64], !P2 ;  /* 0x2440000002169fae */ /* 0x0001e8000d101d64 */
[----:B------:R0:W-:Y:S01]  /*13f10*/  @!P1 LDGSTS.E.BYPASS.LTC128B.128 [R22+0x28400], desc[UR36][R2.64+0x80], !P3 ;  /* 0x2840008002169fae */ /* 0x0001e2000d901d64 */
[----:B------:R-:W-:-:S03]  /*13f20*/  IMAD.MOV.U32 R13, RZ, RZ, R0 ;  /* 0x000000ffff0d7224 */ /* 0x000fc600078e0000 */
[----:B------:R0:W-:Y:S04]  /*13f30*/  @!P1 LDGSTS.E.BYPASS.LTC128B.128 [R22+0x2c400], desc[UR36][R2.64+0x100], !P4 ;  /* 0x2c40010002169fae */ /* 0x0001e8000e101d64 */
[----:B------:R0:W-:Y:S01]  /*13f40*/  @!P1 LDGSTS.E.BYPASS.LTC128B.128 [R22+0x30400], desc[UR36][R2.64+0x180], !P5 ;  /* 0x3040018002169fae */ /* 0x0001e2000e901d64 */
[----:B------:R-:W-:Y:S01]  /*13f50*/  LOP3.LUT P1, RZ, R16, 0x40, RZ, 0xc0, !PT ;  /* 0x0000004010ff7812 */ /* 0x000fe2000782c0ff */
[----:B------:R-:W-:-:S12]  /*13f60*/  IMAD.MOV.U32 R5, RZ, RZ, R14 ;  /* 0x000000ffff057224 */ /* 0x000fd800078e000e */
[----:B0-----:R-:W-:Y:S05]  /*13f70*/  WARPSYNC.COLLECTIVE R15, `(.L_x_4824) ;  /* 0x000000000f087348 */ /* 0x001fea0003c00000 */
[----:B------:R1:W2:Y:S02]  /*13f80*/  SHFL.IDX P6, R14, R13, R12, R11 ;  /* 0x0000000c0d0e7389 */ /* 0x0002a400000c000b */
[----:B012---:R-:W-:Y:S01]  /*13f90*/  ENDCOLLECTIVE ;  /* 0x000000000000791b */ /* 0x007fe20003800000 */
.L_x_4824:
[----:B------:R-:W-:Y:S02]  /*13fa0*/  IMAD.MOV.U32 R13, RZ, RZ, R4 ;  /* 0x000000ffff0d7224 */ /* 0x000fe400078e0004 */
[----:B------:R-:W-:Y:S01]  /*13fb0*/  IMAD.MOV.U32 R12, RZ, RZ, 0x6 ;  /* 0x00000006ff0c7424 */ /* 0x000fe200078e00ff */
[----:B------:R-:W-:-:S13]  /*13fc0*/  LOP3.LUT P6, RZ, R16, 0x80, RZ, 0xc0, !PT ;  /* 0x0000008010ff7812 */ /* 0x000fda00078cc0ff */
[----:B------:R-:W-:-:S04]  /*13fd0*/  @!P6 LEA R14, P0, R20, R14, 0x1 ;  /* 0x0000000e140ee211 */ /* 0x000fc800078008ff */
[----:B------:R-:W-:Y:S01]  /*13fe0*/  @!P6 IADD3.X R5, RZ, R5, RZ, P0, !PT ;  /* 0x00000005ff05e210 */ /* 0x000fe200007fe4ff */
[----:B------:R-:W-:-:S04]  /*13ff0*/  @!P6 IMAD.MOV.U32 R2, RZ, RZ, R14 ;  /* 0x000000ffff02e224 */ /* 0x000fc800078e000e */
        /* <DEDUP_REMOVED lines=11> */
.L_x_4825:
[----:B------:R-:W-:Y:S01]  /*140b0*/  MOV R13, R0 ;  /* 0x00000000000d7202 */ /* 0x000fe20000000f00 */
[----:B------:R-:W-:-:S07]  /*140c0*/  IMAD.MOV.U32 R5, RZ, RZ, R14 ;  /* 0x000000ffff057224 */ /* 0x000fce00078e000e */
[----:B------:R-:W-:Y:S05]  /*140d0*/  WARPSYNC.COLLECTIVE R15, `(.L_x_4826) ;  /* 0x000000000f087348 */ /* 0x000fea0003c00000 */
[----:B------:R0:W1:Y:S02]  /*140e0*/  SHFL.IDX P6, R14, R13, R12, R11 ;  /* 0x0000000c0d0e7389 */ /* 0x00006400000c000b */
[----:B01----:R-:W-:Y:S01]  /*140f0*/  ENDCOLLECTIVE ;  /* 0x000000000000791b */ /* 0x003fe20003800000 */
.L_x_4826:
[----:B------:R-:W-:Y:S02]  /*14100*/  IMAD.MOV.U32 R13, RZ, RZ, R4 ;  /* 0x000000ffff0d7224 */ /* 0x000fe400078e0004 */
[----:B------:R-:W-:Y:S01]  /*14110*/  IMAD.MOV.U32 R12, RZ, RZ, 0x7 ;  /* 0x00000007ff0c7424 */ /* 0x000fe200078e00ff */
[----:B------:R-:W-:-:S05]  /*14120*/  @!P1 LEA R14, P0, R20, R14, 0x1 ;  /* 0x0000000e140e9211 */ /* 0x000fca00078008ff */
[----:B------:R-:W-:-:S08]  /*14130*/  @!P1 IMAD.MOV.U32 R2, RZ, RZ, R14 ;  /* 0x000000ffff029224 */ /* 0x000fd000078e000e */
[----:B------:R-:W-:Y:S05]  /*14140*/  WARPSYNC.COLLECTIVE R15, `(.L_x_4827) ;  /* 0x000000000f087348 */ /* 0x000fea0003c00000 */
[----:B------:R0:W1:Y:S02]  /*14150*/  SHFL.IDX P6, R14, R13, R12, R11 ;  /* 0x0000000c0d0e7389 */ /* 0x00006400000c000b */
[----:B01----:R-:W-:Y:S01]  /*14160*/  ENDCOLLECTIVE ;  /* 0x000000000000791b */ /* 0x003fe20003800000 */
.L_x_4827:
        /* <DEDUP_REMOVED lines=10> */
[----:B------:R-:W-:-:S07]  /*14210*/  MOV R5, R14 ;  /* 0x0000000e00057202 */ /* 0x000fce0000000f00 */
[----:B0-----:R-:W-:Y:S05]  /*14220*/  WARPSYNC.COLLECTIVE R15, `(.L_x_4828) ;  /* 0x000000000f087348 */ /* 0x001fea0003c00000 */
[----:B------:R1:W2:Y:S02]  /*14230*/  SHFL.IDX P6, R14, R13, R12, R11 ;  /* 0x0000000c0d0e7389 */ /* 0x0002a400000c000b */
[----:B012---:R-:W-:Y:S01]  /*14240*/  ENDCOLLECTIVE ;  /* 0x000000000000791b */ /* 0x007fe20003800000 */
.L_x_4828:
[----:B------:R-:W-:Y:S05]  /*14250*/  BRA `(.L_x_4829) ;  /* 0xffffffc000347947 */ /* 0x000fea000383ffff */
.L_x_4736:
[----:B0-----:R0:W2:Y:S02]  /*14260*/  SYNCS.PHASECHK.TRANS64.TRYWAIT P0, [R17+URZ+0x32420], R0 ;  /* 0x03242000110075a7 */ /* 0x0010a4000800017f */
[----:B--2---:R-:W-:Y:S05]  /*14270*/  @!P0 NANOSLEEP.SYNCS 0x989680 ;  /* 0x009896800000895d */ /* 0x004fea0003900000 */
[----:B------:R-:W2:Y:S02]  /*14280*/  @!P0 SYNCS.PHASECHK.TRANS64 P0, [R17+URZ+0x32420], R0 ;  /* 0x03242000110085a7 */ /* 0x000ea4000800007f */
[----:B--2---:R-:W-:Y:S05]  /*14290*/  @!P0 BRA `(.L_x_4736) ;  /* 0xfffffffc00f08947 */ /* 0x004fea000383ffff */
[----:B------:R-:W-:Y:S05]  /*142a0*/  BRA `(.L_x_4830) ;  /* 0xffffffc000987947 */ /* 0x000fea000383ffff */
.L_x_4739:
[----:B--2---:R2:W3:Y:S02]  /*142b0*/  SYNCS.PHASECHK.TRANS64.TRYWAIT P0, [R24+URZ+0x32460], R3 ;  /* 0x03246003180075a7 */ /* 0x0044e4000800017f */
[----:B---3--:R-:W-:Y:S05]  /*142c0*/  @!P0 NANOSLEEP.SYNCS 0x989680 ;  /* 0x009896800000895d */ /* 0x008fea0003900000 */
[----:B------:R-:W3:Y:S02]  /*142d0*/  @!P0 SYNCS.PHASECHK.TRANS64 P0, [R24+URZ+0x32460], R3 ;  /* 0x03246003180085a7 */ /* 0x000ee4000800007f */
[----:B---3--:R-:W-:Y:S05]  /*142e0*/  @!P0 BRA `(.L_x_4739) ;  /* 0xfffffffc00f08947 */ /* 0x008fea000383ffff */
[----:B------:R-:W-:Y:S05]  /*142f0*/  BRA `(.L_x_4831) ;  /* 0xffffffc000a47947 */ /* 0x000fea000383ffff */
.L_x_4740:
        /* <DEDUP_REMOVED lines=8> */
.L_x_4833:
[----:B------:R-:W-:Y:S05]  /*14380*/  BSYNC B0 ;  /* 0x0000000000007941 */ /* 0x000fea0003800000 */
.L_x_4832:
[----:B------:R0:W5:Y:S01]  /*14390*/  LDL R7, [R1+0x8] ;  /* 0x0000080001077983 */ /* 0x0001620000100800 */
[----:B------:R-:W-:Y:S01]  /*143a0*/  IMAD.MOV.U32 R13, RZ, RZ, R5 ;  /* 0x000000ffff0d7224 */ /* 0x000fe200078e0005 */
[----:B------:R-:W-:Y:S01]  /*143b0*/  MOV R3, R14 ;  /* 0x0000000e00037202 */ /* 0x000fe20000000f00 */
[----:B------:R-:W-:Y:S01]  /*143c0*/  IMAD.MOV.U32 R12, RZ, RZ, RZ ;  /* 0x000000ffff0c7224 */ /* 0x000fe200078e00ff */
[----:B------:R-:W1:Y:S01]  /*143d0*/  S2R R8, SR_TID.X ;  /* 0x0000000000087919 */ /* 0x000e620000002100 */
[----:B------:R-:W-:Y:S01]  /*143e0*/  IMAD.MOV.U32 R11, RZ, RZ, 0x181f ;  /* 0x0000181fff0b7424 */ /* 0x000fe200078e00ff */
[----:B------:R-:W-:Y:S01]  /*143f0*/  LOP3.LUT P1, RZ, R36, 0x2, RZ, 0xc0, !PT ;  /* 0x0000000224ff7812 */ /* 0x000fe2000782c0ff */
[----:B------:R-:W-:Y:S02]  /*14400*/  IMAD.MOV.U32 R15, RZ, RZ, -0x1 ;  /* 0xffffffffff0f7424 */ /* 0x000fe400078e00ff */
[----:B0-----:R-:W-:-:S10]  /*14410*/  IMAD R4, R4, 0x2, R17 ;  /* 0x0000000204047824 */ /* 0x001fd400078e0211 */
[----:B-1---5:R-:W-:Y:S05]  /*14420*/  WARPSYNC.COLLECTIVE R15, `(.L_x_4834) ;  /* 0x000000000f087348 */ /* 0x022fea0003c00000 */
[----:B------:R0:W2:Y:S02]  /*14430*/  SHFL.IDX P6, R14, R13, R12, R11 ;  /* 0x0000000c0d0e7389 */ /* 0x0000a400000c000b */
[----:B012--5:R-:W-:Y:S01]  /*14440*/  ENDCOLLECTIVE ;  /* 0x000000000000791b */ /* 0x027fe20003800000 */
.L_x_4834:
[----:B------:R-:W-:Y:S02]  /*14450*/  IMAD.MOV.U32 R13, RZ, RZ, R6 ;  /* 0x000000ffff0d7224 */ /* 0x000fe400078e0006 */
[----:B------:R-:W-:Y:S02]  /*14460*/  IMAD.MOV.U32 R12, RZ, RZ, 0x1 ;  /* 0x00000001ff0c7424 */ /* 0x000fe400078e00ff */
[----:B------:R-:W-:-:S05]  /*14470*/  IMAD.SHL.U32 R8, R8, 0x8, RZ ;  /* 0x0000000808087824 */ /* 0x000fca00078e00ff */
[----:B------:R-:W-:-:S04]  /*14480*/  LOP3.LUT R8, R8, 0x38, RZ, 0xc0, !PT ;  /* 0x0000003808087812 */ /* 0x000fc800078ec0ff */
[----:B------:R-:W-:-:S04]  /*14490*/  SHF.L.U32 R0, R8, 0x1, RZ ;  /* 0x0000000108007819 */ /* 0x000fc800000006ff */
[----:B------:R-:W-:-:S13]  /*144a0*/  IADD3 R2, P0, R14, R0, RZ ;  /* 0x000000000e027210 */ /* 0x000fda0007f1e0ff */
[----:B------:R-:W-:Y:S05]  /*144b0*/  WARPSYNC.COLLECTIVE R15, `(.L_x_4835) ;  /* 0x000000000f087348 */ /* 0x000fea0003c00000 */
[----:B------:R0:W1:Y:S02]  /*144c0*/  SHFL.IDX P6, R14, R13, R12, R11 ;  /* 0x0000000c0d0e7389 */ /* 0x00006400000c000b */
[----:B01----:R-:W-:Y:S01]  /*144d0*/  ENDCOLLECTIVE ;  /* 0x000000000000791b */ /* 0x003fe20003800000 */
.L_x_4835:
[----:B------:R-:W-:Y:S01]  /*144e0*/  IMAD.X R3, RZ, RZ, R3, P0 ;  /* 0x000000ffff037224 */ /* 0x000fe200000e0603 */
[----:B------:R-:W-:Y:S02]  /*144f0*/  MOV R13, R5 ;  /* 0x00000005000d7202 */ /* 0x000fe40000000f00 */
        /* <DEDUP_REMOVED lines=17> */
.L_x_4836:
[----:B------:R-:W-:Y:S02]  /*14610*/  IMAD.MOV.U32 R13, RZ, RZ, R6 ;  /* 0x000000ffff0d7224 */ /* 0x000fe400078e0006 */
[----:B------:R-:W-:Y:S01]  /*14620*/  IMAD.MOV.U32 R12, RZ, RZ, 0x2 ;  /* 0x00000002ff0c7424 */ /* 0x000fe200078e00ff */
[----:B------:R-:W-:-:S13]  /*14630*/  IADD3 R2, P3, R14, R0, RZ ;  /* 0x000000000e027210 */ /* 0x000fda0007f7e0ff */
[----:B------:R-:W-:Y:S05]  /*14640*/  WARPSYNC.COLLECTIVE R15, `(.L_x_4837) ;  /* 0x000000000f087348 */ /* 0x000fea0003c00000 */
[----:B------:R0:W1:Y:S02]  /*14650*/  SHFL.IDX P6, R14, R13, R12, R11 ;  /* 0x0000000c0d0e7389 */ /* 0x00006400000c000b */
[----:B01----:R-:W-:Y:S01]  /*14660*/  ENDCOLLECTIVE ;  /* 0x000000000000791b */ /* 0x003fe20003800000 */
.L_x_4837:
        /* <DEDUP_REMOVED lines=17> */
.L_x_4838:
[----:B------:R-:W-:Y:S02]  /*14780*/  IMAD.MOV.U32 R13, RZ, RZ, R6 ;  /* 0x000000ffff0d7224 */ /* 0x000fe400078e0006 */
[----:B------:R-:W-:Y:S01]  /*14790*/  IMAD.MOV.U32 R12, RZ, RZ, 0x3 ;  /* 0x00000003ff0c7424 */ /* 0x000fe200078e00ff */
[----:B------:R-:W-:-:S13]  /*147a0*/  IADD3 R2, P3, R14, R0, RZ ;  /* 0x000000000e027210 */ /* 0x000fda0007f7e0ff */
[----:B------:R-:W-:Y:S05]  /*147b0*/  WARPSYNC.COLLECTIVE R15, `(.L_x_4839) ;  /* 0x000000000f087348 */ /* 0x000fea0003c00000 */
[----:B------:R0:W1:Y:S02]  /*147c0*/  SHFL.IDX P6, R14, R13, R12, R11 ;  /* 0x0000000c0d0e7389 */ /* 0x00006400000c000b */
[----:B01----:R-:W-:Y:S01]  /*147d0*/  ENDCOLLECTIVE ;  /* 0x000000000000791b */ /* 0x003fe20003800000 */
.L_x_4839:
[----:B------:R-:W-:Y:S02]  /*147e0*/  IADD3.X R3, RZ, R3, RZ, P3, !PT ;  /* 0x00000003ff037210 */ /* 0x000fe40001ffe4ff */
        /* <DEDUP_REMOVED lines=16> */
.L_x_4840:
[----:B------:R-:W-:Y:S01]  /*148f0*/  MOV R13, R6 ;  /* 0x00000006000d7202 */ /* 0x000fe20000000f00 */
[----:B------:R-:W-:Y:S01]  /*14900*/  IMAD.MOV.U32 R12, RZ, RZ, 0x4 ;  /* 0x00000004ff0c7424 */ /* 0x000fe200078e00ff */
[----:B------:R-:W-:-:S13]  /*14910*/  IADD3 R2, P3, R14, R0, RZ ;  /* 0x000000000e027210 */ /* 0x000fda0007f7e0ff */
[----:B------:R-:W-:Y:S05]  /*14920*/  WARPSYNC.COLLECTIVE R15, `(.L_x_4841) ;  /* 0x000000000f087348 */ /* 0x000fea0003c00000 */
[----:B------:R0:W1:Y:S02]  /*14930*/  SHFL.IDX P6, R14, R13, R12, R11 ;  /* 0x0000000c0d0e7389 */ /* 0x00006400000c000b */
[----:B01----:R-:W-:Y:S01]  /*14940*/  ENDCOLLECTIVE ;  /* 0x000000000000791b */ /* 0x003fe20003800000 */
.L_x_4841:
        /* <DEDUP_REMOVED lines=17> */
.L_x_4842:
[----:B------:R-:W-:Y:S01]  /*14a60*/  IMAD.MOV.U32 R13, RZ, RZ, R6 ;  /* 0x000000ffff0d7224 */ /* 0x000fe200078e0006 */
[----:B------:R-:W-:Y:S02]  /*14a70*/  MOV R12, 0x5 ;  /* 0x00000005000c7802 */ /* 0x000fe40000000f00 */
[----:B------:R-:W-:-:S13]  /*14a80*/  IADD3 R2, P3, R14, R0, RZ ;  /* 0x000000000e027210 */ /* 0x000fda0007f7e0ff */
[----:B------:R-:W-:Y:S05]  /*14a90*/  WARPSYNC.COLLECTIVE R15, `(.L_x_4843) ;  /* 0x000000000f087348 */ /* 0x000fea0003c00000 */
[----:B------:R0:W1:Y:S02]  /*14aa0*/  SHFL.IDX P6, R14, R13, R12, R11 ;  /* 0x0000000c0d0e7389 */ /* 0x00006400000c000b */
[----:B01----:R-:W-:Y:S01]  /*14ab0*/  ENDCOLLECTIVE ;  /* 0x000000000000791b */ /* 0x003fe20003800000 */
.L_x_4843:
        /* <DEDUP_REMOVED lines=12> */
.L_x_4844:
        /* <DEDUP_REMOVED lines=9> */
.L_x_4746:
[----:B--2---:R2:W3:Y:S02]  /*14c10*/  SYNCS.PHASECHK.TRANS64.TRYWAIT P0, [R10+URZ+0x32440], R25 ;  /* 0x032440190a0075a7 */ /* 0x0044e4000800017f */
[----:B---3--:R-:W-:Y:S05]  /*14c20*/  @!P0 NANOSLEEP.SYNCS 0x989680 ;  /* 0x009896800000895d */ /* 0x008fea0003900000 */
[----:B------:R-:W3:Y:S02]  /*14c30*/  @!P0 SYNCS.PHASECHK.TRANS64 P0, [R10+URZ+0x32440], R25 ;  /* 0x032440190a0085a7 */ /* 0x000ee4000800007f */
[----:B---3--:R-:W-:Y:S05]  /*14c40*/  @!P0 BRA `(.L_x_4746) ;  /* 0xfffffffc00f08947 */ /* 0x008fea000383ffff */
[----:B------:R-:W-:Y:S05]  /*14c50*/  BRA `(.L_x_4846) ;  /* 0xffffffc400047947 */ /* 0x000fea000383ffff */
.L_x_4747:
[----:B------:R-:W-:Y:S01]  /*14c60*/  BSSY B1, `(.L_x_4847) ;  /* 0x0000008000017945 */ /* 0x000fe20003800000 */
[----:B------:R-:W-:Y:S01]  /*14c70*/  IMAD.MOV.U32 R13, RZ, RZ, R21 ;  /* 0x000000ffff0d7224 */ /* 0x000fe200078e0015 */
[----:B------:R-:W-:Y:S01]  /*14c80*/  MOV R15, 0xffffffff ;  /* 0xffffffff000f7802 */ /* 0x000fe20000000f00 */
[----:B------:R-:W-:Y:S02]  /*14c90*/  IMAD.MOV.U32 R12, RZ, RZ, RZ ;  /* 0x000000ffff0c7224 */ /* 0x000fe400078e00ff */
[----:B------:R-:W-:-:S07]  /*14ca0*/  IMAD.MOV.U32 R11, RZ, RZ, 0x181f ;  /* 0x0000181fff0b7424 */ /* 0x000fce00078e00ff */
[----:B--2---:R-:W-:Y:S05]  /*14cb0*/  WARPSYNC.COLLECTIVE R15, `(.L_x_4848) ;  /* 0x000000000f087348 */ /* 0x004fea0003c00000 */
[----:B------:R0:W1:Y:S02]  /*14cc0*/  SHFL.IDX P6, R14, R13, R12, R11 ;  /* 0x0000000c0d0e7389 */ /* 0x00006400000c000b */
[----:B012---:R-:W-:Y:S01]  /*14cd0*/  ENDCOLLECTIVE ;  /* 0x000000000000791b */ /* 0x007fe20003800000 */
.L_x_4848:
[----:B------:R-:W-:Y:S05]  /*14ce0*/  BSYNC B1 ;  /* 0x0000000000017941 */ /* 0x000fea0003800000 */
.L_x_4847:
        /* <DEDUP_REMOVED lines=9> */
.L_x_4849:
[----:B------:R-:W-:Y:S02]  /*14d80*/  IMAD.MOV.U32 R13, RZ, RZ, R21 ;  /* 0x000000ffff0d7224 */ /* 0x000fe400078e0015 */
[----:B------:R-:W-:Y:S01]  /*14d90*/  IMAD.MOV.U32 R12, RZ, RZ, 0x1 ;  /* 0x00000001ff0c7424 */ /* 0x000fe200078e00ff */
[----:B------:R-:W-:-:S13]  /*14da0*/  IADD3 R2, P0, R14, R0, RZ ;  /* 0x000000000e027210 */ /* 0x000fda0007f1e0ff */
[----:B------:R-:W-:Y:S05]  /*14db0*/  WARPSYNC.COLLECTIVE R15, `(.L_x_4850) ;  /* 0x000000000f087348 */ /* 0x000fea0003c00000 */
[----:B------:R0:W1:Y:S02]  /*14dc0*/  SHFL.IDX P6, R14, R13, R12, R11 ;  /* 0x0000000c0d0e7389 */ /* 0x00006400000c000b */
[----:B01----:R-:W-:Y:S01]  /*14dd0*/  ENDCOLLECTIVE ;  /* 0x000000000000791b */ /* 0x003fe20003800000 */
.L_x_4850:
[----:B------:R-:W-:-:S05]  /*14de0*/  IADD3.X R3, RZ, R3, RZ, P0, !PT ;  /* 0x00000003ff037210 */ /* 0x000fca00007fe4ff */
        /* <DEDUP_REMOVED lines=9> */
.L_x_4851:
[----:B------:R-:W-:Y:S02]  /*14e80*/  IMAD.MOV.U32 R13, RZ, RZ, R21 ;  /* 0x000000ffff0d7224 */ /* 0x000fe400078e0015 */
[----:B------:R-:W-:Y:S01]  /*14e90*/  IMAD.MOV.U32 R12, RZ, RZ, 0x2 ;  /* 0x00000002ff0c7424 */ /* 0x000fe200078e00ff */
[----:B------:R-:W-:-:S07]  /*14ea0*/  MOV R6, R14 ;  /* 0x0000000e00067202 */ /* 0x000fce0000000f00 */
[----:B------:R-:W-:Y:S05]  /*14eb0*/  WARPSYNC.COLLECTIVE R15, `(.L_x_4852) ;  /* 0x000000000f087348 */ /* 0x000fea0003c00000 */
[----:B------:R0:W1:Y:S02]  /*14ec0*/  SHFL.IDX P6, R14, R13, R12, R11 ;  /* 0x0000000c0d0e7389 */ /* 0x00006400000c000b */
[----:B01----:R-:W-:Y:S01]  /*14ed0*/  ENDCOLLECTIVE ;  /* 0x000000000000791b */ /* 0x003fe20003800000 */
.L_x_4852:
        /* <DEDUP_REMOVED lines=11> */
.L_x_4853:
[----:B------:R-:W-:Y:S02]  /*14f90*/  IMAD.MOV.U32 R13, RZ, RZ, R21 ;  /* 0x000000ffff0d7224 */ /* 0x000fe400078e0015 */
[----:B------:R-:W-:Y:S01]  /*14fa0*/  IMAD.MOV.U32 R12, RZ, RZ, 0x3 ;  /* 0x00000003ff0c7424 */ /* 0x000fe200078e00ff */
[----:B------:R-:W-:-:S13]  /*14fb0*/  IADD3 R2, P0, R14, R0, RZ ;  /* 0x000000000e027210 */ /* 0x000fda0007f1e0ff */
[----:B------:R-:W-:Y:S05]  /*14fc0*/  WARPSYNC.COLLECTIVE R15, `(.L_x_4854) ;  /* 0x000000000f087348 */ /* 0x000fea0003c00000 */
[----:B------:R0:W1:Y:S02]  /*14fd0*/  SHFL.IDX P6, R14, R13, R12, R11 ;  /* 0x0000000c0d0e7389 */ /* 0x00006400000c000b */
[----:B01----:R-:W-:Y:S01]  /*14fe0*/  ENDCOLLECTIVE ;  /* 0x000000000000791b */ /* 0x003fe20003800000 */
.L_x_4854:
        /* <DEDUP_REMOVED lines=10> */
.L_x_4855:
[----:B------:R-:W-:Y:S01]  /*15090*/  MOV R13, R21 ;  /* 0x00000015000d7202 */ /* 0x000fe20000000f00 */
[----:B------:R-:W-:Y:S01]  /*150a0*/  IMAD.MOV.U32 R12, RZ, RZ, 0x4 ;  /* 0x00000004ff0c7424 */ /* 0x000fe200078e00ff */
[----:B------:R-:W-:-:S13]  /*150b0*/  IADD3 R2, P0, R14, R0, RZ ;  /* 0x000000000e027210 */ /* 0x000fda0007f1e0ff */
[----:B------:R-:W-:Y:S05]  /*150c0*/  WARPSYNC.COLLECTIVE R15, `(.L_x_4856) ;  /* 0x000000000f087348 */ /* 0x000fea0003c00000 */
[----:B------:R0:W1:Y:S02]  /*150d0*/  SHFL.IDX P6, R14, R13, R12, R11 ;  /* 0x0000000c0d0e7389 */ /* 0x00006400000c000b */
[----:B01----:R-:W-:Y:S01]  /*150e0*/  ENDCOLLECTIVE ;  /* 0x000000000000791b */ /* 0x003fe20003800000 */
.L_x_4856:
        /* <DEDUP_REMOVED lines=10> */
.L_x_4857:
[----:B------:R-:W-:Y:S01]  /*15190*/  IMAD.MOV.U32 R13, RZ, RZ, R21 ;  /* 0x000000ffff0d7224 */ /* 0x000fe200078e0015 */
[----:B------:R-:W-:Y:S02]  /*151a0*/  MOV R12, 0x5 ;  /* 0x00000005000c7802 */ /* 0x000fe40000000f00 */
[----:B------:R-:W-:-:S13]  /*151b0*/  IADD3 R2, P0, R14, R0, RZ ;  /* 0x000000000e027210 */ /* 0x000fda0007f1e0ff */
[----:B------:R-:W-:Y:S05]  /*151c0*/  WARPSYNC.COLLECTIVE R15, `(.L_x_4858) ;  /* 0x000000000f087348 */ /* 0x000fea0003c00000 */
[----:B------:R0:W1:Y:S02]  /*151d0*/  SHFL.IDX P6, R14, R13, R12, R11 ;  /* 0x0000000c0d0e7389 */ /* 0x00006400000c000b */
[----:B01----:R-:W-:Y:S01]  /*151e0*/  ENDCOLLECTIVE ;  /* 0x000000000000791b */ /* 0x003fe20003800000 */
.L_x_4858:
        /* <DEDUP_REMOVED lines=10> */
.L_x_4859:
[----:B------:R-:W-:Y:S05]  /*15290*/  BRA `(.L_x_4860) ;  /* 0xffffffc000447947 */ /* 0x000fea000383ffff */
.L_x_4752:
[----:B---3--:R3:W4:Y:S02]  /*152a0*/  SYNCS.PHASECHK.TRANS64.TRYWAIT P0, [R10+URZ+0x32460], R25 ;  /* 0x032460190a0075a7 */ /* 0x008724000800017f */
[----:B----4-:R-:W-:Y:S05]  /*152b0*/  @!P0 NANOSLEEP.SYNCS 0x989680 ;  /* 0x009896800000895d */ /* 0x010fea0003900000 */
[----:B------:R-:W4:Y:S02]  /*152c0*/  @!P0 SYNCS.PHASECHK.TRANS64 P0, [R10+URZ+0x32460], R25 ;  /* 0x032460190a0085a7 */ /* 0x000f24000800007f */
[----:B----4-:R-:W-:Y:S05]  /*152d0*/  @!P0 BRA `(.L_x_4752) ;  /* 0xfffffffc00f08947 */ /* 0x010fea000383ffff */
[----:B------:R-:W-:Y:S05]  /*152e0*/  BRA `(.L_x_4861) ;  /* 0xffffffc000907947 */ /* 0x000fea000383ffff */
.L_x_4753:
[----:B------:R-:W-:Y:S01]  /*152f0*/  BSSY B1, `(.L_x_4862) ;  /* 0x0000008000017945 */ /* 0x000fe20003800000 */
[----:B------:R-:W-:Y:S01]  /*15300*/  IMAD.MOV.U32 R13, RZ, RZ, R24 ;  /* 0x000000ffff0d7224 */ /* 0x000fe200078e0018 */
[----:B------:R-:W-:Y:S01]  /*15310*/  MOV R15, 0xffffffff ;  /* 0xffffffff000f7802 */ /* 0x000fe20000000f00 */
[----:B------:R-:W-:Y:S02]  /*15320*/  IMAD.MOV.U32 R12, RZ, RZ, RZ ;  /* 0x000000ffff0c7224 */ /* 0x000fe400078e00ff */
[----:B------:R-:W-:-:S07]  /*15330*/  IMAD.MOV.U32 R11, RZ, RZ, 0x181f ;  /* 0x0000181fff0b7424 */ /* 0x000fce00078e00ff */
[----:B-123--:R-:W-:Y:S05]  /*15340*/  WARPSYNC.COLLECTIVE R15, `(.L_x_4863) ;  /* 0x000000000f087348 */ /* 0x00efea0003c00000 */
[----:B------:R0:W4:Y:S02]  /*15350*/  SHFL.IDX P6, R14, R13, R12, R11 ;  /* 0x0000000c0d0e7389 */ /* 0x00012400000c000b */
[----:B01234-:R-:W-:Y:S01]  /*15360*/  ENDCOLLECTIVE ;  /* 0x000000000000791b */ /* 0x01ffe20003800000 */
.L_x_4863:
[----:B------:R-:W-:Y:S05]  /*15370*/  BSYNC B1 ;  /* 0x0000000000017941 */ /* 0x000fea0003800000 */
.L_x_4862:
        /* <DEDUP_REMOVED lines=9> */
.L_x_4864:
[----:B------:R-:W-:Y:S02]  /*15410*/  IMAD.MOV.U32 R13, RZ, RZ, R24 ;  /* 0x000000ffff0d7224 */ /* 0x000fe400078e0018 */
[----:B------:R-:W-:Y:S01]  /*15420*/  IMAD.MOV.U32 R12, RZ, RZ, 0x1 ;  /* 0x00000001ff0c7424 */ /* 0x000fe200078e00ff */
[----:B------:R-:W-:-:S13]  /*15430*/  IADD3 R2, P0, R14, R0, RZ ;  /* 0x000000000e027210 */ /* 0x000fda0007f1e0ff */
[----:B------:R-:W-:Y:S05]  /*15440*/  WARPSYNC.COLLECTIVE R15, `(.L_x_4865) ;  /* 0x000000000f087348 */ /* 0x000fea0003c00000 */
[----:B------:R0:W1:Y:S02]  /*15450*/  SHFL.IDX P6, R14, R13, R12, R11 ;  /* 0x0000000c0d0e7389 */ /* 0x00006400000c000b */
[----:B01----:R-:W-:Y:S01]  /*15460*/  ENDCOLLECTIVE ;  /* 0x000000000000791b */ /* 0x003fe20003800000 */
.L_x_4865:
        /* <DEDUP_REMOVED lines=13> */
.L_x_4866:
[----:B------:R-:W-:Y:S02]  /*15540*/  IMAD.MOV.U32 R13, RZ, RZ, R24 ;  /* 0x000000ffff0d7224 */ /* 0x000fe400078e0018 */
[----:B------:R-:W-:Y:S01]  /*15550*/  IMAD.MOV.U32 R12, RZ, RZ, 0x2 ;  /* 0x00000002ff0c7424 */ /* 0x000fe200078e00ff */
[----:B------:R-:W-:-:S13]  /*15560*/  IADD3 R2, P0, R14, R0, RZ ;  /* 0x000000000e027210 */ /* 0x000fda0007f1e0ff */
[----:B------:R-:W-:Y:S05]  /*15570*/  WARPSYNC.COLLECTIVE R15, `(.L_x_4867) ;  /* 0x000000000f087348 */ /* 0x000fea0003c00000 */
[----:B------:R0:W1:Y:S02]  /*15580*/  SHFL.IDX P6, R14, R13, R12, R11 ;  /* 0x0000000c0d0e7389 */ /* 0x00006400000c000b */
[----:B01----:R-:W-:Y:S01]  /*15590*/  ENDCOLLECTIVE ;  /* 0x000000000000791b */ /* 0x003fe20003800000 */
.L_x_4867:
        /* <DEDUP_REMOVED lines=13> */
.L_x_4868:
[----:B------:R-:W-:Y:S01]  /*15670*/  MOV R13, R24 ;  /* 0x00000018000d7202 */ /* 0x000fe20000000f00 */
[----:B------:R-:W-:Y:S01]  /*15680*/  IMAD.MOV.U32 R12, RZ, RZ, 0x3 ;  /* 0x00000003ff0c7424 */ /* 0x000fe200078e00ff */
[----:B------:R-:W-:-:S13]  /*15690*/  IADD3 R2, P0, R14, R0, RZ ;  /* 0x000000000e027210 */ /* 0x000fda0007f1e0ff */
[----:B------:R-:W-:Y:S05]  /*156a0*/  WARPSYNC.COLLECTIVE R15, `(.L_x_4869) ;  /* 0x000000000f087348 */ /* 0x000fea0003c00000 */
[----:B------:R0:W1:Y:S02]  /*156b0*/  SHFL.IDX P6, R14, R13, R12, R11 ;  /* 0x0000000c0d0e7389 */ /* 0x00006400000c000b */
[----:B01----:R-:W-:Y:S01]  /*156c0*/  ENDCOLLECTIVE ;  /* 0x000000000000791b */ /* 0x003fe20003800000 */
.L_x_4869:
        /* <DEDUP_REMOVED lines=13> */
.L_x_4870:
[----:B------:R-:W-:Y:S01]  /*157a0*/  IMAD.MOV.U32 R13, RZ, RZ, R24 ;  /* 0x000000ffff0d7224 */ /* 0x000fe200078e0018 */
[----:B------:R-:W-:Y:S02]  /*157b0*/  MOV R12, 0x4 ;  /* 0x00000004000c7802 */ /* 0x000fe40000000f00 */
[----:B------:R-:W-:-:S13]  /*157c0*/  IADD3 R2, P0, R14, R0, RZ ;  /* 0x000000000e027210 */ /* 0x000fda0007f1e0ff */
[----:B------:R-:W-:Y:S05]  /*157d0*/  WARPSYNC.COLLECTIVE R15, `(.L_x_4871) ;  /* 0x000000000f087348 */ /* 0x000fea0003c00000 */
[----:B------:R0:W1:Y:S02]  /*157e0*/  SHFL.IDX P6, R14, R13, R12, R11 ;  /* 0x0000000c0d0e7389 */ /* 0x00006400000c000b */
[----:B01----:R-:W-:Y:S01]  /*157f0*/  ENDCOLLECTIVE ;  /* 0x000000000000791b */ /* 0x003fe20003800000 */
.L_x_4871:
        /* <DEDUP_REMOVED lines=13> */
.L_x_4872:
[----:B------:R-:W-:Y:S02]  /*158d0*/  IMAD.MOV.U32 R13, RZ, RZ, R24 ;  /* 0x000000ffff0d7224 */ /* 0x000fe400078e0018 */
[----:B------:R-:W-:Y:S01]  /*158e0*/  IMAD.MOV.U32 R12, RZ, RZ, 0x5 ;  /* 0x00000005ff0c7424 */ /* 0x000fe200078e00ff */
[----:B------:R-:W-:-:S13]  /*158f0*/  IADD3 R2, P0, R14, R0, RZ ;  /* 0x000000000e027210 */ /* 0x000fda0007f1e0ff */
[----:B------:R-:W-:Y:S05]  /*15900*/  WARPSYNC.COLLECTIVE R15, `(.L_x_4873) ;  /* 0x000000000f087348 */ /* 0x000fea0003c00000 */
[----:B------:R0:W1:Y:S02]  /*15910*/  SHFL.IDX P6, R14, R13, R12, R11 ;  /* 0x0000000c0d0e7389 */ /* 0x00006400000c000b */
[----:B01----:R-:W-:Y:S01]  /*15920*/  ENDCOLLECTIVE ;  /* 0x000000000000791b */ /* 0x003fe20003800000 */
.L_x_4873:
        /* <DEDUP_REMOVED lines=13> */
.L_x_4874:
[----:B------:R-:W-:Y:S05]  /*15a00*/  BRA `(.L_x_4875) ;  /* 0xffffffbc00dc7947 */ /* 0x000fea000383ffff */
.L_x_4761:
        /* <DEDUP_REMOVED lines=8> */
.L_x_4877:
[----:B------:R-:W-:Y:S05]  /*15a90*/  BSYNC B0 ;  /* 0x0000000000007941 */ /* 0x000fea0003800000 */
.L_x_4876:
[----:B------:R-:W-:Y:S05]  /*15aa0*/  BRA `(.L_x_4878) ;  /* 0xffffffc000ac7947 */ /* 0x000fea000383ffff */
.L_x_4764:
[----:B0-----:R0:W1:Y:S02]  /*15ab0*/  SYNCS.PHASECHK.TRANS64.TRYWAIT P0, [R7+URZ+0x32420], R0 ;  /* 0x03242000070075a7 */ /* 0x001064000800017f */
[----:B-1----:R-:W-:Y:S05]  /*15ac0*/  @!P0 NANOSLEEP.SYNCS 0x989680 ;  /* 0x009896800000895d */ /* 0x002fea0003900000 */
[----:B------:R-:W1:Y:S02]  /*15ad0*/  @!P0 SYNCS.PHASECHK.TRANS64 P0, [R7+URZ+0x32420], R0 ;  /* 0x03242000070085a7 */ /* 0x000e64000800007f */
[----:B-1----:R-:W-:Y:S05]  /*15ae0*/  @!P0 BRA `(.L_x_4764) ;  /* 0xfffffffc00f08947 */ /* 0x002fea000383ffff */
[----:B------:R-:W-:Y:S05]  /*15af0*/  BRA `(.L_x_4879) ;  /* 0xffffffc000f47947 */ /* 0x000fea000383ffff */
.L_x_4765:
[----:B------:R-:W1:Y:S01]  /*15b00*/  S2R R2, SR_TID.X ;  /* 0x0000000000027919 */ /* 0x000e620000002100 */
[----:B------:R-:W-:Y:S01]  /*15b10*/  BSSY B0, `(.L_x_4880) ;  /* 0x000000a000007945 */ /* 0x000fe20003800000 */
[----:B------:R-:W-:Y:S02]  /*15b20*/  IMAD.MOV.U32 R12, RZ, RZ, RZ ;  /* 0x000000ffff0c7224 */ /* 0x000fe400078e00ff */
[----:B------:R-:W-:Y:S02]  /*15b30*/  IMAD.MOV.U32 R11, RZ, RZ, 0x1f ;  /* 0x0000001fff0b7424 */ /* 0x000fe400078e00ff */
[----:B------:R-:W-:Y:S01]  /*15b40*/  IMAD.MOV.U32 R15, RZ, RZ, -0x1 ;  /* 0xffffffffff0f7424 */ /* 0x000fe200078e00ff */
[----:B-1----:R-:W-:-:S04]  /*15b50*/  SHF.R.U32.HI R2, RZ, 0x5, R2 ;  /* 0x00000005ff027819 */ /* 0x002fc80000011602 */
[----:B------:R-:W-:-:S04]  /*15b60*/  LOP3.LUT R2, R2, 0x3, RZ, 0xc0, !PT ;  /* 0x0000000302027812 */ /* 0x000fc800078ec0ff */
[----:B------:R-:W-:-:S07]  /*15b70*/  MOV R13, R2 ;  /* 0x00000002000d7202 */ /* 0x000fce0000000f00 */
[----:B0-23-5:R-:W-:Y:S05]  /*15b80*/  WARPSYNC.COLLECTIVE R15, `(.L_x_4881) ;  /* 0x000000000f087348 */ /* 0x02dfea0003c00000 */
[----:B------:R1:W4:Y:S02]  /*15b90*/  SHFL.IDX P6, R14, R13, R12, R11 ;  /* 0x0000000c0d0e7389 */ /* 0x00032400000c000b */
[----:B012345:R-:W-:Y:S01]  /*15ba0*/  ENDCOLLECTIVE ;  /* 0x000000000000791b */ /* 0x03ffe20003800000 */
.L_x_4881:
[----:B------:R-:W-:Y:S05]  /*15bb0*/  BSYNC B0 ;  /* 0x0000000000007941 */ /* 0x000fea0003800000 */
.L_x_4880:
[----:B------:R-:W-:Y:S05]  /*15bc0*/  BRA `(.L_x_4882) ;  /* 0xffffffc000dc7947 */ /* 0x000fea000383ffff */
.L_x_4768:
[----:B------:R-:W-:Y:S01]  /*15bd0*/  BSSY B1, `(.L_x_4883) ;  /* 0x0000006000017945 */ /* 0x000fe20003800000 */
[----:B------:R-:W-:-:S07]  /*15be0*/  IMAD.MOV.U32 R15, RZ, RZ, -0x1 ;  /* 0xffffffffff0f7424 */ /* 0x000fce00078e00ff */
[----:B0-23-5:R-:W-:Y:S05]  /*15bf0*/  WARPSYNC.COLLECTIVE R15, `(.L_x_4884) ;  /* 0x000000000f0c7348 */ /* 0x02dfea0003c00000 */
[----:B------:R-:W-:Y:S02]  /*15c00*/  ELECT P6, UR62, PT ;  /* 0x00000000003e782f */ /* 0x000fe400038c0000 */
[----:B------:R-:W-:Y:S01]  /*15c10*/  MOV R14, UR62 ;  /* 0x0000003e000e7c02 */ /* 0x000fe20008000f00 */
[----:B0-23-5:R-:W-:Y:S10]  /*15c20*/  ENDCOLLECTIVE ;  /* 0x000000000000791b */ /* 0x02dff40003800000 */
.L_x_4884:
[----:B------:R-:W-:Y:S05]  /*15c30*/  BSYNC B1 ;  /* 0x0000000000017941 */ /* 0x000fea0003800000 */
.L_x_4883:
[----:B------:R-:W-:Y:S05]  /*15c40*/  BRA `(.L_x_4885) ;  /* 0xffffffc000d47947 */ /* 0x000fea000383ffff */
.L_x_4770:
[----:B0-----:R0:W1:Y:S02]  /*15c50*/  SYNCS.PHASECHK.TRANS64.TRYWAIT P1, [R5+URZ+0x32440], R0 ;  /* 0x03244000050075a7 */ /* 0x001064000802017f */
[----:B-1----:R-:W-:Y:S05]  /*15c60*/  @!P1 NANOSLEEP.SYNCS 0x989680 ;  /* 0x009896800000995d */ /* 0x002fea0003900000 */
[----:B------:R-:W1:Y:S02]  /*15c70*/  @!P1 SYNCS.PHASECHK.TRANS64 P1, [R5+URZ+0x32440], R0 ;  /* 0x03244000050095a7 */ /* 0x000e64000802007f */
[----:B-1----:R-:W-:Y:S05]  /*15c80*/  @!P1 BRA `(.L_x_4770) ;  /* 0xfffffffc00f09947 */ /* 0x002fea000383ffff */
[----:B------:R-:W-:Y:S05]  /*15c90*/  BRA `(.L_x_4886) ;  /* 0xffffffc000fc7947 */ /* 0x000fea000383ffff */
.L_x_4772:
[----:B-1----:R1:W4:Y:S02]  /*15ca0*/  SYNCS.PHASECHK.TRANS64.TRYWAIT P1, [R3+URZ+0x32440], R2 ;  /* 0x03244002030075a7 */ /* 0x002324000802017f */
[----:B----4-:R-:W-:Y:S05]  /*15cb0*/  @!P1 NANOSLEEP.SYNCS 0x989680 ;  /* 0x009896800000995d */ /* 0x010fea0003900000 */
[----:B------:R-:W4:Y:S02]  /*15cc0*/  @!P1 SYNCS.PHASECHK.TRANS64 P1, [R3+URZ+0x32440], R2 ;  /* 0x03244002030095a7 */ /* 0x000f24000802007f */
[----:B----4-:R-:W-:Y:S05]  /*15cd0*/  @!P1 BRA `(.L_x_4772) ;  /* 0xfffffffc00f09947 */ /* 0x010fea000383ffff */
[----:B------:R-:W-:Y:S05]  /*15ce0*/  BRA `(.L_x_4887) ;  /* 0xffffffc400087947 */ /* 0x000fea000383ffff */
.L_x_4774:
[----:B----4-:R4:W0:Y:S02]  /*15cf0*/  SYNCS.PHASECHK.TRANS64.TRYWAIT P1, [R5+URZ+0x32460], R0 ;  /* 0x03246000050075a7 */ /* 0x010824000802017f */
[----:B0-----:R-:W-:Y:S05]  /*15d00*/  @!P1 NANOSLEEP.SYNCS 0x989680 ;  /* 0x009896800000995d */ /* 0x001fea0003900000 */
[----:B------:R-:W0:Y:S02]  /*15d10*/  @!P1 SYNCS.PHASECHK.TRANS64 P1, [R5+URZ+0x32460], R0 ;  /* 0x03246000050095a7 */ /* 0x000e24000802007f */
[----:B0-----:R-:W-:Y:S05]  /*15d20*/  @!P1 BRA `(.L_x_4774) ;  /* 0xfffffffc00f09947 */ /* 0x001fea000383ffff */
[----:B------:R-:W-:Y:S05]  /*15d30*/  BRA `(.L_x_4888) ;  /* 0xffffffc400047947 */ /* 0x000fea000383ffff */
.L_x_4889:
        /* <DEDUP_REMOVED lines=12> */
.L_x_6464:


//--------------------- .text._ZN7cutlass13device_kernelIN5flash11enable_sm90INS1_16FlashAttnFwdSm90INS1_25CollectiveMainloopFwdSm90ILi2EN4cute5tupleIJNS5_1CILi1EEES8_S8_EEENS6_IJNS7_ILi128EEENS7_ILi96EEENS7_ILi64EEEEEELi256ENS_10bfloat16_tEfNS_4arch4Sm90ELb1ELb0ELb1ELb1ELb1ELb0ELb0ELb1ELb0ELb1ELb0ELb0EEENS1_21CollectiveEpilogueFwdINS6_IJSA_NS7_ILi256EEESB_EEES9_SE_SG_Li256ELb1ELb1ELb0ELb0EEENS1_36VarlenDynamicPersistentTileSchedulerILi128ELi96ELi256ELi128ELb0ELb1ELb1ELb1ELb1ELb1EEEEEEEEEvNT_6ParamsE --------------------------
	.section	.text._ZN7cutlass13device_kernelIN5flash11enable_sm90INS1_16FlashAttnFwdSm90INS1_25CollectiveMainloopFwdSm90ILi2EN4cute5tupleIJNS5_1CILi1EEES8_S8_EEENS6_IJNS7_ILi128EEENS7_ILi96EEENS7_ILi64EEEEEELi256ENS_10bfloat16_tEfNS_4arch4Sm90ELb1ELb0ELb1ELb1ELb1ELb0ELb0ELb1ELb0ELb1ELb0ELb0EEENS1_21CollectiveEpilogueFwdINS6_IJSA_NS7_ILi256EEESB_EEES9_SE_SG_Li256ELb1ELb1ELb0ELb0EEENS1_36VarlenDynamicPersistentTileSchedulerILi128ELi96ELi256ELi128ELb0ELb1ELb1ELb1ELb1ELb1EEEEEEEEEvNT_6ParamsE,"ax",@progbits
	.align	128
.text._ZN7cutlass13device_kernelIN5flash11enable_sm90INS1_16FlashAttnFwdSm90INS1_25CollectiveMainloopFwdSm90ILi2EN4cute5tupleIJNS5_1CILi1EEES8_S8_EEENS6_IJNS7_ILi128EEENS7_ILi96EEENS7_ILi64EEEEEELi256ENS_10bfloat16_tEfNS_4arch4Sm90ELb1ELb0ELb1ELb1ELb1ELb0ELb0ELb1ELb0ELb1ELb0ELb0EEENS1_21CollectiveEpilogueFwdINS6_IJSA_NS7_ILi256EEESB_EEES9_SE_SG_Li256ELb1ELb1ELb0ELb0EEENS1_36VarlenDynamicPersistentTileSchedulerILi128ELi96ELi256ELi128ELb0ELb1ELb1ELb1ELb1ELb1EEEEEEEEEvNT_6ParamsE:
        .type           _ZN7cutlass13device_kernelIN5flash11enable_sm90INS1_16FlashAttnFwdSm90INS1_25CollectiveMainloopFwdSm90ILi2EN4cute5tupleIJNS5_1CILi1EEES8_S8_EEENS6_IJNS7_ILi128EEENS7_ILi96EEENS7_ILi64EEEEEELi256ENS_10bfloat16_tEfNS_4arch4Sm90ELb1ELb0ELb1ELb1ELb1ELb0ELb0ELb1ELb0ELb1ELb0ELb0EEENS1_21CollectiveEpilogueFwdINS6_IJSA_NS7_ILi256EEESB_EEES9_SE_SG_Li256ELb1ELb1ELb0ELb0EEENS1_36VarlenDynamicPersistentTileSchedulerILi128ELi96ELi256ELi128ELb0ELb1ELb1ELb1ELb1ELb1EEEEEEEEEvNT_6ParamsE,@function
        .size           _ZN7cutlass13device_kernelIN5flash11enable_sm90INS1_16FlashAttnFwdSm90INS1_25CollectiveMainloopFwdSm90ILi2EN4cute5tupleIJNS5_1CILi1EEES8_S8_EEENS6_IJNS7_ILi128EEENS7_ILi96EEENS7_ILi64EEEEEELi256ENS_10bfloat16_tEfNS_4arch4Sm90ELb1ELb0ELb1ELb1ELb1ELb0ELb0ELb1ELb0ELb1ELb0ELb0EEENS1_21CollectiveEpilogueFwdINS6_IJSA_NS7_ILi256EEESB_EEES9_SE_SG_Li256ELb1ELb1ELb0ELb0EEENS1_36VarlenDynamicPersistentTileSchedulerILi128ELi96ELi256ELi128ELb0ELb1ELb1ELb1ELb1ELb1EEEEEEEEEvNT_6ParamsE,(.L_x_6465 - _ZN7cutlass13device_kernelIN5flash11enable_sm90INS1_16FlashAttnFwdSm90INS1_25CollectiveMainloopFwdSm90ILi2EN4cute5tupleIJNS5_1CILi1EEES8_S8_EEENS6_IJNS7_ILi128EEENS7_ILi96EEENS7_ILi64EEEEEELi256ENS_10bfloat16_tEfNS_4arch4Sm90ELb1ELb0ELb1ELb1ELb1ELb0ELb0ELb1ELb0ELb1ELb0ELb0EEENS1_21CollectiveEpilogueFwdINS6_IJSA_NS7_ILi256EEESB_EEES9_SE_SG_Li256ELb1ELb1ELb0ELb0EEENS1_36VarlenDynamicPersistentTileSchedulerILi128ELi96ELi256ELi128ELb0ELb1ELb1ELb1ELb1ELb1EEEEEEEEEvNT_6ParamsE)
        .other          _ZN7cutlass13device_kernelIN5flash11enable_sm90INS1_16FlashAttnFwdSm90INS1_25CollectiveMainloopFwdSm90ILi2EN4cute5tupleIJNS5_1CILi1EEES8_S8_EEENS6_IJNS7_ILi128EEENS7_ILi96EEENS7_ILi64EEEEEELi256ENS_10bfloat16_tEfNS_4arch4Sm90ELb1ELb0ELb1ELb1ELb1ELb0ELb0ELb1ELb0ELb1ELb0ELb0EEENS1_21CollectiveEpilogueFwdINS6_IJSA_NS7_ILi256EEESB_EEES9_SE_SG_Li256ELb1ELb1ELb0ELb0EEENS1_36VarlenDynamicPersistentTileSchedulerILi128ELi96ELi256ELi128ELb0ELb1ELb1ELb1ELb1ELb1EEEEEEEEEvNT_6ParamsE,@"STO_CUDA_ENTRY STV_DEFAULT"
_ZN7cutlass13device_kernelIN5flash11enable_sm90INS1_16FlashAttnFwdSm90INS1_25CollectiveMainloopFwdSm90ILi2EN4cute5tupleIJNS5_1CILi1EEES8_S8_EEENS6_IJNS7_ILi128EEENS7_ILi96EEENS7_ILi64EEEEEELi256ENS_10bfloat16_tEfNS_4arch4Sm90ELb1ELb0ELb1ELb1ELb1ELb0ELb0ELb1ELb0ELb1ELb0ELb0EEENS1_21CollectiveEpilogueFwdINS6_IJSA_NS7_ILi256EEESB_EEES9_SE_SG_Li256ELb1ELb1ELb0ELb0EEENS1_36VarlenDynamicPersistentTileSchedulerILi128ELi96ELi256ELi128ELb0ELb1ELb1ELb1ELb1ELb1EEEEEEEEEvNT_6ParamsE:
        /* <DEDUP_REMOVED lines=45> */
.L_x_4890:
        /* <DEDUP_REMOVED lines=22> */
.L_x_4891:
        /* <DEDUP_REMOVED lines=18> */
.L_x_4892:
        /* <DEDUP_REMOVED lines=22> */
.L_x_4893:
        /* <DEDUP_REMOVED lines=23> */
.L_x_4894:
        /* <DEDUP_REMOVED lines=8> */
.L_x_4896:
        /* <DEDUP_REMOVED lines=23> */
[----:B------:R-:W-:Y:S01]  /*0a10*/  R2UR UR7, R7 ;  /* 0x00000000070772ca */ /* 0x000fe200000e0000 */
        /* <DEDUP_REMOVED lines=24> */
[----:B------:R-:W-:-:S02]  /*0ba0*/  LEA.HI R0, R0, R209, RZ, 0x3 ;  /* 0x000000d100007211 */ /* 0x000fc400078f18ff */
[----:B------:R-:W-:Y:S01]  /*0bb0*/  LOP3.LUT R2, R2, 0x1ffffffe, RZ, 0xc0, !PT ;  /* 0x1ffffffe02027812 */ /* 0x000fe200078ec0ff */
[----:B------:R-:W-:Y:S01]  /*0bc0*/  IMAD.IADD R6, R209, 0x1, -R6 ;  /* 0x00000001d1067824 */ /* 0x000fe200078e0a06 */
[----:B------:R-:W-:Y:S02]  /*0bd0*/  LOP3.LUT R11, R11, 0xfffffff8, RZ, 0xc0, !PT ;  /* 0xfffffff80b0b7812 */ /* 0x000fe400078ec0ff */
[----:B------:R-:W-:Y:S02]  /*0be0*/  LEA.HI R8, R8, R201, RZ, 0x5 ;  /* 0x000000c908087211 */ /* 0x000fe400078f28ff */
[----:B------:R-:W-:Y:S01]  /*0bf0*/  LEA.HI R3, R3, R202, RZ, 0x1 ;  /* 0x000000ca03037211 */ /* 0x000fe200078f08ff */
[----:B------:R-:W-:Y:S01]  /*0c00*/  IMAD.IADD R11, R10, 0x1, -R11 ;  /* 0x000000010a0b7824 */ /* 0x000fe200078e0a0b */
[----:B------:R-:W-:Y:S02]  /*0c10*/  LOP3.LUT R4, R0, 0xfffffff8, RZ, 0xc0, !PT ;  /* 0xfffffff800047812 */ /* 0x000fe400078ec0ff */
[----:B------:R-:W-:-:S02]  /*0c20*/  IADD3 R2, R5, -R2, RZ ;  /* 0x8000000205027210 */ /* 0x000fc40007ffe0ff */
[----:B------:R-:W-:Y:S01]  /*0c30*/  SHF.R.S32.HI R8, RZ, 0x5, R8 ;  /* 0x00000005ff087819 */ /* 0x000fe20000011408 */
[----:B------:R-:W-:Y:S01]  /*0c40*/  IMAD.IADD R23, R209, 0x1, -R4 ;  /* 0x00000001d1177824 */ /* 0x000fe200078e0a04 */
[----:B------:R-:W-:Y:S01]  /*0c50*/  LOP3.LUT R3, R3, 0x3fffffe, RZ, 0xc0, !PT ;  /* 0x03fffffe03037812 */ /* 0x000fe200078ec0ff */
[----:B------:R-:W-:Y:S01]  /*0c60*/  IMAD R204, R2, 0x8, R7 ;  /* 0x0000000802cc7824 */ /* 0x000fe200078e0207 */
[----:B------:R-:W-:Y:S01]  /*0c70*/  LEA.HI R5, R6, R6, RZ, 0x1 ;  /* 0x0000000606057211 */ /* 0x000fe200078f08ff */
[----:B------:R-:W-:Y:S01]  /*0c80*/  IMAD R8, R8, 0x10, R11 ;  /* 0x0000001008087824 */ /* 0x000fe200078e020b */
[----:B------:R-:W-:Y:S01]  /*0c90*/  SHF.R.S32.HI R200, RZ, 0x3, R0 ;  /* 0x00000003ffc87819 */ /* 0x000fe20000011400 */
[----:B------:R-:W-:Y:S01]  /*0ca0*/  IMAD.IADD R3, R202, 0x1, -R3 ;  /* 0x00000001ca037824 */ /* 0x000fe200078e0a03 */
[----:B------:R-:W-:Y:S01]  /*0cb0*/  LOP3.LUT R5, R5, 0x1ffffffe, RZ, 0xc0, !PT ;  /* 0x1ffffffe05057812 */ /* 0x000fe200078ec0ff */
[----:B------:R-:W-:Y:S01]  /*0cc0*/  IMAD.SHL.U32 R2, R23, 0x8, RZ ;  /* 0x0000000817027824 */ /* 0x000fe200078e00ff */
[----:B------:R-:W-:Y:S01]  /*0cd0*/  LOP3.LUT R0, R9, 0x7ffffffc, RZ, 0xc0, !PT ;  /* 0x7ffffffc09007812 */ /* 0x000fe200078ec0ff */
[----:B------:R-:W-:Y:S01]  /*0ce0*/  IMAD R203, R3, 0x40, R8 ;  /* 0x0000004003cb7824 */ /* 0x000fe200078e0208 */
[----:B------:R-:W-:Y:S01]  /*0cf0*/  IADD3 R16, R6, -R5, RZ ;  /* 0x8000000506107210 */ /* 0x000fe20007ffe0ff */
[C---:B------:R-:W-:Y:S01]  /*0d00*/  VIADD R19, R2.reuse, 0x40 ;  /* 0x0000004002137836 */ /* 0x040fe20000000000 */
[----:B------:R-:W-:Y:S01]  /*0d10*/  SHF.R.S32.HI R208, RZ, 0x1f, R2 ;  /* 0x0000001fffd07819 */ /* 0x000fe20000011402 */
[----:B------:R-:W-:Y:S01]  /*0d20*/  VIADD R18, R2, 0x80 ;  /* 0x0000008002127836 */ /* 0x000fe20000000000 */
[----:B------:R-:W-:Y:S01]  /*0d30*/  LEA R16, R16, R203, 0x3 ;  /* 0x000000cb10107211 */ /* 0x000fe200078e18ff */
[----:B------:R-:W-:Y:S01]  /*0d40*/  VIADD R22, R2, 0xc0 ;  /* 0x000000c002167836 */ /* 0x000fe20000000000 */
[----:B------:R-:W-:Y:S01]  /*0d50*/  SHF.R.S32.HI R207, RZ, 0x1f, R19 ;  /* 0x0000001fffcf7819 */ /* 0x000fe20000011413 */
[----:B------:R-:W-:Y:S01]  /*0d60*/  IMAD.IADD R17, R201, 0x1, -R0 ;  /* 0x00000001c9117824 */ /* 0x000fe200078e0a00 */
[----:B------:R-:W-:-:S02]  /*0d70*/  SHF.R.S32.HI R206, RZ, 0x1f, R18 ;  /* 0x0000001fffce7819 */ /* 0x000fc40000011412 */
[----:B------:R-:W-:-:S07]  /*0d80*/  SHF.R.S32.HI R205, RZ, 0x1f, R22 ;  /* 0x0000001fffcd7819 */ /* 0x000fce0000011416 */
.L_x_4956:
[----:B------:R-:W-:Y:S01]  /*0d90*/  ULDC.64 UR8, c[0x0][0xc88] ;  /* 0x0003220000087ab9 */ /* 0x000fe20000000a00 */
[----:B------:R-:W-:Y:S01]  /*0da0*/  ULDC.64 UR10, c[0x0][0xa18] ;  /* 0x00028600000a7ab9 */ /* 0x000fe20000000a00 */
[----:B------:R-:W-:Y:S02]  /*0db0*/  UIMAD.WIDE UR8, UR7, 0x4, UR8 ;  /* 0x00000004070878a5 */ /* 0x000fe4000f8e0208 */
[----:B------:R-:W-:Y:S01]  /*0dc0*/  UISETP.NE.U32.AND UP1, UPT, UR10, URZ, UPT ;  /* 0x0000003f0a00728c */ /* 0x000fe2000bf25070 */
[----:B------:R-:W-:Y:S01]  /*0dd0*/  ULDC UR4, c[0x0][0x424] ;  /* 0x0001090000047ab9 */ /* 0x000fe20000000800 */
[----:B------:R-:W-:Y:S02]  /*0de0*/  ULDC UR7, c[0x0][0x2f0] ;  /* 0x0000bc0000077ab9 */ /* 0x000fe40000000800 */
[----:B01----:R-:W-:Y:S02]  /*0df0*/  IMAD.U32 R4, RZ, RZ, UR8 ;  /* 0x00000008ff047e24 */ /* 0x003fe4000f8e00ff */
[----:B--2---:R-:W-:Y:S01]  /*0e00*/  IMAD.U32 R5, RZ, RZ, UR9 ;  /* 0x00000009ff057e24 */ /* 0x004fe2000f8e00ff */
[----:B------:R-:W-:-:S04]  /*0e10*/  ULDC.64 UR8, c[0x0][0xa28] ;  /* 0x00028a0000087ab9 */ /* 0x000fc80000000a00 */
[----:B------:R-:W2:Y:S01]  /*0e20*/  LDG.E R4, desc[UR48][R4.64] ;  /* 0x0000003004047981 */ /* 0x000ea2000c1e1900 */
[----:B------:R-:W-:Y:S02]  /*0e30*/  UISETP.NE.U32.AND UP0, UPT, UR8, URZ, UPT ;  /* 0x0000003f0800728c */ /* 0x000fe4000bf05070 */
[----:B------:R-:W-:Y:S02]  /*0e40*/  UISETP.NE.AND.EX UP1, UPT, UR11, URZ, UPT, UP1 ;  /* 0x0000003f0b00728c */ /* 0x000fe4000bf25310 */
[----:B------:R-:W-:-:S04]  /*0e50*/  UISETP.NE.AND.EX UP0, UPT, UR9, URZ, UPT, UP0 ;  /* 0x0000003f0900728c */ /* 0x000fc8000bf05300 */
[----:B------:R-:W-:Y:S02]  /*0e60*/  PLOP3.LUT P2, PT, PT, PT, UP1, 0x80, 0x0 ;  /* 0x000000000000781c */ /* 0x000fe40003f4f018 */
[----:B------:R-:W-:Y:S02]  /*0e70*/  PLOP3.LUT P0, PT, PT, PT, UP0, 0x80, 0x0 ;  /* 0x000000000000781c */ /* 0x000fe40003f0f008 */
[----:B--2---:R-:W-:-:S13]  /*0e80*/  R2UR UR40, R4 ;  /* 0x00000000042872ca */ /* 0x004fda00000e0000 */
[----:B------:R-:W-:Y:S02]  /*0e90*/  USHF.R.S32.HI UR41, URZ, 0x1f, UR40 ;  /* 0x0000001f3f297899 */ /* 0x000fe40008011428 */
[----:B------:R-:W-:-:S04]  /*0ea0*/  @UP0 ULEA UR8, UP2, UR40, UR8, 0x2 ;  /* 0x0000000828080291 */ /* 0x000fc8000f84103f */
[----:B------:R-:W-:Y:S02]  /*0eb0*/  @UP0 ULEA.HI.X UR9, UR40, UR9, UR41, 0x2, UP2 ;  /* 0x0000000928090291 */ /* 0x000fe400090f1429 */
[----:B------:R-:W-:Y:S01]  /*0ec0*/  @UP1 ULEA UR10, UP0, UR40, UR10, 0x2 ;  /* 0x0000000a280a1291 */ /* 0x000fe2000f80103f */
[----:B------:R-:W-:-:S03]  /*0ed0*/  IMAD.U32 R4, RZ, RZ, UR8 ;  /* 0x00000008ff047e24 */ /* 0x000fc6000f8e00ff */
[----:B------:R-:W-:Y:S01]  /*0ee0*/  @UP1 ULEA.HI.X UR11, UR40, UR11, UR41, 0x2, UP0 ;  /* 0x0000000b280b1291 */ /* 0x000fe200080f1429 */
[----:B------:R-:W-:Y:S01]  /*0ef0*/  IMAD.U32 R5, RZ, RZ, UR9 ;  /* 0x00000009ff057e24 */ /* 0x000fe2000f8e00ff */
[----:B------:R-:W-:Y:S01]  /*0f00*/  ULDC.64 UR8, c[0x0][0x418] ;  /* 0x0001060000087ab9 */ /* 0x000fe20000000a00 */
[----:B------:R-:W-:-:S03]  /*0f10*/  IMAD.U32 R6, RZ, RZ, UR10 ;  /* 0x0000000aff067e24 */ /* 0x000fc6000f8e00ff */
[----:B------:R-:W-:Y:S01]  /*0f20*/  IMAD.U32 R7, RZ, RZ, UR11 ;  /* 0x0000000bff077e24 */ /* 0x000fe2000f8e00ff */
[----:B------:R-:W2:Y:S04]  /*0f30*/  @P0 LDG.E R4, desc[UR48][R4.64] ;  /* 0x0000003004040981 */ /* 0x000ea8000c1e1900 */
[----:B---3--:R-:W3:Y:S01]  /*0f40*/  @P2 LDG.E R6, desc[UR48][R6.64] ;  /* 0x0000003006062981 */ /* 0x008ee2000c1e1900 */
[----:B------:R-:W-:Y:S01]  /*0f50*/  UISETP.NE.U32.AND UP0, UPT, UR8, URZ, UPT ;  /* 0x0000003f0800728c */ /* 0x000fe2000bf05070 */
[----:B------:R-:W-:Y:S01]  /*0f60*/  UMOV UR44, URZ ;  /* 0x0000003f002c7c82 */ /* 0x000fe20008000000 */
[----:B------:R-:W-:Y:S02]  /*0f70*/  UMOV UR43, UR6 ;  /* 0x00000006002b7c82 */ /* 0x000fe40008000000 */
[----:B------:R-:W-:-:S03]  /*0f80*/  UISETP.NE.AND.EX UP0, UPT, UR9, URZ, UPT, UP0 ;  /* 0x0000003f0900728c */ /* 0x000fc6000bf05300 */
[----:B------:R-:W-:Y:S01]  /*0f90*/  ULDC.64 UR8, c[0x0][0xa20] ;  /* 0x0002880000087ab9 */ /* 0x000fe20000000a00 */
[----:B------:R-:W-:Y:S01]  /*0fa0*/  USEL UR4, UR4, 0x1, UP0 ;  /* 0x0000000104047887 */ /* 0x000fe20008000000 */
[----:B------:R-:W-:-:S03]  /*0fb0*/  ISETP.NE.U32.AND P1, PT, RZ, UR8, PT ;  /* 0x00000008ff007c0c */ /* 0x000fc6000bf25070 */
[----:B------:R-:W-:Y:S01]  /*0fc0*/  UIMAD UR4, UR4, UR7, URZ ;  /* 0x00000007040472a4 */ /* 0x000fe2000f8e023f */
[----:B------:R-:W-:Y:S02]  /*0fd0*/  ISETP.NE.AND.EX P1, PT, RZ, UR9, PT, P1 ;  /* 0x00000009ff007c0c */ /* 0x000fe4000bf25310 */
[----:B--2---:R-:W-:Y:S02]  /*0fe0*/  @P0 R2UR UR44, R4 ;  /* 0x00000000042c02ca */ /* 0x004fe400000e0000 */
[----:B---3--:R-:W-:Y:S01]  /*0ff0*/  @P2 R2UR UR42, R6 ;  /* 0x00000000062a22ca */ /* 0x008fe200000e0000 */
[----:B----4-:R-:W-:-:S14]  /*1000*/  @P2 BRA `(.L_x_4897) ;  /* 0x0000000000382947 */ /* 0x010fdc0003800000 */
[----:B------:R-:W-:Y:S01]  /*1010*/  ULDC.64 UR6, c[0x0][0xa00] ;  /* 0x0002800000067ab9 */ /* 0x000fe20000000a00 */
[----:B------:R-:W-:Y:S01]  /*1020*/  ULDC UR42, c[0x0][0x288] ;  /* 0x0000a200002a7ab9 */ /* 0x000fe20000000800 */
[----:B------:R-:W-:-:S04]  /*1030*/  ISETP.NE.U32.AND P0, PT, RZ, UR6, PT ;  /* 0x00000006ff007c0c */ /* 0x000fc8000bf05070 */
[----:B------:R-:W-:-:S13]  /*1040*/  ISETP.NE.AND.EX P0, PT, RZ, UR7, PT, P0 ;  /* 0x00000007ff007c0c */ /* 0x000fda000bf05300 */
[----:B------:R-:W-:Y:S05]  /*1050*/  @!P0 BRA `(.L_x_4897) ;  /* 0x0000000000248947 */ /* 0x000fea0003800000 */
[----:B------:R-:W-:Y:S02]  /*1060*/  ULDC.64 UR6, c[0x0][0xa00] ;  /* 0x0002800000067ab9 */ /* 0x000fe40000000a00 */
[----:B------:R-:W-:-:S06]  /*1070*/  UIMAD.WIDE UR6, UR40, 0x4, UR6 ;  /* 0x00000004280678a5 */ /* 0x000fcc000f8e0206 */
[----:B------:R-:W-:Y:S01]  /*1080*/  MOV R4, UR6 ;  /* 0x0000000600047c02 */ /* 0x000fe20008000f00 */
[----:B------:R-:W-:-:S05]  /*1090*/  IMAD.U32 R5, RZ, RZ, UR7 ;  /* 0x00000007ff057e24 */ /* 0x000fca000f8e00ff */
[----:B------:R-:W2:Y:S04]  /*10a0*/  LDG.E R3, desc[UR48][R4.64] ;  /* 0x0000003004037981 */ /* 0x000ea8000c1e1900 */
[----:B------:R-:W3:Y:S01]  /*10b0*/  LDG.E R0, desc[UR48][R4.64+0x4] ;  /* 0x0000043004007981 */ /* 0x000ee2000c1e1900 */
[----:B--2---:R-:W-:Y:S02]  /*10c0*/  R2UR UR42, R3 ;  /* 0x00000000032a72ca */ /* 0x004fe400000e0000 */
[----:B---3--:R-:W-:-:S13]  /*10d0*/  R2UR UR6, R0 ;  /* 0x00000000000672ca */ /* 0x008fda00000e0000 */
[----:B------:R-:W-:-:S12]  /*10e0*/  UIADD3 UR42, -UR42, UR6, URZ ;  /* 0x000000062a2a7290 */ /* 0x000fd8000fffe13f */
.L_x_4897:
[----:B------:R-:W-:Y:S05]  /*10f0*/  @!P1 BRA `(.L_x_4898) ;  /* 0x00000000001c9947 */ /* 0x000fea0003800000 */
[----:B------:R-:W-:-:S04]  /*1100*/  ULEA UR4, UP0, UR40, UR8, 0x2 ;  /* 0x0000000828047291 */ /* 0x000fc8000f80103f */
[----:B------:R-:W-:Y:S02]  /*1110*/  ULEA.HI.X UR6, UR40, UR9, UR41, 0x2, UP0 ;  /* 0x0000000928067291 */ /* 0x000fe400080f1429 */
[----:B------:R-:W-:-:S04]  /*1120*/  IMAD.U32 R4, RZ, RZ, UR4 ;  /* 0x00000004ff047e24 */ /* 0x000fc8000f8e00ff */
[----:B------:R-:W-:-:S05]  /*1130*/  IMAD.U32 R5, RZ, RZ, UR6 ;  /* 0x00000006ff057e24 */ /* 0x000fca000f8e00ff */
[----:B------:R-:W2:Y:S02]  /*1140*/  LDG.E R4, desc[UR48][R4.64] ;  /* 0x0000003004047981 */ /* 0x000ea4000c1e1900 */
[----:B--2---:R-:W-:Y:S01]  /*1150*/  R2UR UR4, R4 ;  /* 0x00000000040472ca */ /* 0x004fe200000e0000 */
[----:B------:R-:W-:-:S14]  /*1160*/  BRA `(.L_x_4899) ;  /* 0x0000000000347947 */ /* 0x000fdc0003800000 */
.L_x_4898:
        /* <DEDUP_REMOVED lines=13> */
.L_x_4899:
[----:B------:R-:W-:Y:S01]  /*1240*/  UIADD3 UR44, -UR44, UR4, URZ ;  /* 0x000000042c2c7290 */ /* 0x000fe2000fffe13f */
[----:B------:R-:W-:Y:S01]  /*1250*/  PLOP3.LUT P0, PT, PT, PT, PT, 0x80, 0x0 ;  /* 0x000000000000781c */ /* 0x000fe20003f0f070 */
[----:B------:R-:W-:Y:S01]  /*1260*/  USHF.L.U32 UR45, UR5, 0x7, URZ ;  /* 0x00000007052d7899 */ /* 0x000fe2000800063f */
[----:B------:R-:W-:Y:S01]  /*1270*/  IMAD.MOV.U32 R3, RZ, RZ, RZ ;  /* 0x000000ffff037224 */ /* 0x000fe200078e00ff */
[----:B------:R-:W-:Y:S01]  /*1280*/  ULDC UR4, c[0x0][0x448] ;  /* 0x0001120000047ab9 */ /* 0x000fe20000000800 */
[----:B------:R-:W-:Y:S01]  /*1290*/  UIADD3 UR7, UR44, 0x60, -UR42 ;  /* 0x000000602c077890 */ /* 0x000fe2000fffe82a */
[----:B------:R-:W-:Y:S01]  /*12a0*/  CS2R R8, SRZ ;  /* 0x0000000000087805 */ /* 0x000fe2000001ff00 */
[----:B------:R-:W-:Y:S01]  /*12b0*/  UISETP.NE.AND UP0, UPT, UR4, 0x1, UPT ;  /* 0x000000010400788c */ /* 0x000fe2000bf05270 */
[----:B------:R-:W-:Y:S01]  /*12c0*/  MOV R0, RZ ;  /* 0x000000ff00007202 */ /* 0x000fe20000000f00 */
[----:B------:R-:W-:Y:S01]  /*12d0*/  UIADD3 UR6, UR45, 0x7f, URZ ;  /* 0x0000007f2d067890 */ /* 0x000fe2000fffe03f */
[----:B------:R-:W-:Y:S01]  /*12e0*/  IMAD.MOV.U32 R150, RZ, RZ, RZ ;  /* 0x000000ffff967224 */ /* 0x000fe200078e00ff */
[----:B------:R-:W-:Y:S01]  /*12f0*/  UP2UR UR47, UPR, URZ, 0x1 ;  /* 0x000000013f2f7883 */ /* 0x000fe20008000000 */
[----:B------:R-:W-:-:S02]  /*1300*/  CS2R R148, SRZ ;  /* 0x0000000000947805 */ /* 0x000fc4000001ff00 */
[----:B------:R-:W-:Y:S02]  /*1310*/  CS2R R146, SRZ ;  /* 0x0000000000927805 */ /* 0x000fe4000001ff00 */
[----:B------:R-:W-:Y:S02]  /*1320*/  CS2R R144, SRZ ;  /* 0x0000000000907805 */ /* 0x000fe4000001ff00 */
[----:B------:R-:W-:Y:S02]  /*1330*/  CS2R R142, SRZ ;  /* 0x00000000008e7805 */ /* 0x000fe4000001ff00 */
[----:B------:R-:W-:Y:S02]  /*1340*/  CS2R R140, SRZ ;  /* 0x00000000008c7805 */ /* 0x000fe4000001ff00 */
[----:B------:R-:W-:Y:S01]  /*1350*/  CS2R R138, SRZ ;  /* 0x00000000008a7805 */ /* 0x000fe2000001ff00 */
[----:B------:R-:W-:Y:S01]  /*1360*/  @UP0 ULDC UR4, c[0x0][0x44c] ;  /* 0x0001130000040ab9 */ /* 0x000fe20000000800 */
[----:B------:R-:W-:Y:S01]  /*1370*/  @UP0 ULDC UR8, c[0x0][0x450] ;  /* 0x0001140000080ab9 */ /* 0x000fe20000000800 */
[----:B------:R-:W-:Y:S01]  /*1380*/  UIMAD.WIDE.U32 UR4, UR6, UR4, URZ ;  /* 0x00000004060472a5 */ /* 0x000fe2000f8e003f */
[----:B------:R-:W-:Y:S01]  /*1390*/  CS2R R136, SRZ ;  /* 0x0000000000887805 */ /* 0x000fe2000001ff00 */
[----:B------:R-:W-:Y:S01]  /*13a0*/  UIADD3 UR4, UR44, 0x5f, URZ ;  /* 0x0000005f2c047890 */ /* 0x000fe2000fffe03f */
[----:B------:R-:W-:Y:S01]  /*13b0*/  CS2R R134, SRZ ;  /* 0x0000000000867805 */ /* 0x000fe2000001ff00 */
[----:B------:R-:W-:Y:S01]  /*13c0*/  @UP0 USHF.R.U32.HI UR6, URZ, UR8, UR5 ;  /* 0x000000083f060299 */ /* 0x000fe20008011605 */
[----:B------:R-:W-:Y:S01]  /*13d0*/  CS2R R132, SRZ ;  /* 0x0000000000847805 */ /* 0x000fe2000001ff00 */
[----:B------:R-:W-:Y:S01]  /*13e0*/  UIMAD.WIDE UR4, UR4, 0x2aaaaaab, URZ ;  /* 0x2aaaaaab040478a5 */ /* 0x000fe2000f8e023f */
[----:B------:R-:W-:Y:S01]  /*13f0*/  CS2R R130, SRZ ;  /* 0x0000000000827805 */ /* 0x000fe2000001ff00 */
[----:B------:R-:W-:Y:S01]  /*1400*/  UIADD3 UR6, UR7, UR6, URZ ;  /* 0x0000000607067290 */ /* 0x000fe2000fffe03f */
[----:B------:R-:W-:Y:S01]  /*1410*/  CS2R R128, SRZ ;  /* 0x0000000000807805 */ /* 0x000fe2000001ff00 */
[----:B------:R-:W-:Y:S01]  /*1420*/  USHF.R.U32.HI UR4, URZ, 0x1f, UR5 ;  /* 0x0000001f3f047899 */ /* 0x000fe20008011605 */
[----:B------:R-:W-:Y:S01]  /*1430*/  CS2R R126, SRZ ;  /* 0x00000000007e7805 */ /* 0x000fe2000001ff00 */
[----:B------:R-:W-:Y:S01]  /*1440*/  UIMAD.WIDE UR6, UR6, 0x2aaaaaab, URZ ;  /* 0x2aaaaaab060678a5 */ /* 0x000fe2000f8e023f */
[----:B------:R-:W-:Y:S01]  /*1450*/  CS2R R124, SRZ ;  /* 0x00000000007c7805 */ /* 0x000fe2000001ff00 */
[----:B------:R-:W-:Y:S01]  /*1460*/  ULEA.HI.SX32 UR4, UR5, UR4, 0x1c ;  /* 0x0000000405047291 */ /* 0x000fe2000f8fe23f */
[----:B------:R-:W-:Y:S01]  /*1470*/  CS2R R122, SRZ ;  /* 0x00000000007a7805 */ /* 0x000fe2000001ff00 */
[----:B------:R-:W-:Y:S01]  /*1480*/  USHF.R.U32.HI UR6, URZ, 0x1f, UR7 ;  /* 0x0000001f3f067899 */ /* 0x000fe20008011607 */
[----:B------:R-:W-:-:S02]  /*1490*/  CS2R R120, SRZ ;  /* 0x0000000000787805 */ /* 0x000fc4000001ff00 */
[----:B------:R-:W-:Y:S02]  /*14a0*/  CS2R R118, SRZ ;  /* 0x0000000000767805 */ /* 0x000fe4000001ff00 */
[----:B------:R-:W-:Y:S01]  /*14b0*/  CS2R R116, SRZ ;  /* 0x0000000000747805 */ /* 0x000fe2000001ff00 */
[----:B------:R-:W-:Y:S01]  /*14c0*/  ULEA.HI.SX32 UR6, UR7, UR6, 0x1c ;  /* 0x0000000607067291 */ /* 0x000fe2000f8fe23f */
[----:B------:R-:W-:Y:S02]  /*14d0*/  CS2R R114, SRZ ;  /* 0x0000000000727805 */ /* 0x000fe4000001ff00 */
[----:B------:R-:W-:Y:S02]  /*14e0*/  CS2R R112, SRZ ;  /* 0x0000000000707805 */ /* 0x000fe4000001ff00 */
[----:B------:R-:W-:Y:S01]  /*14f0*/  CS2R R110, SRZ ;  /* 0x00000000006e7805 */ /* 0x000fe2000001ff00 */
[----:B------:R-:W-:Y:S01]  /*1500*/  UISETP.LT.AND UP0, UPT, UR4, UR6, UPT ;  /* 0x000000060400728c */ /* 0x000fe2000bf01270 */
[----:B------:R-:W-:-:S02]  /*1510*/  CS2R R108, SRZ ;  /* 0x00000000006c7805 */ /* 0x000fc4000001ff00 */
[----:B------:R-:W-:Y:S02]  /*1520*/  CS2R R106, SRZ ;  /* 0x00000000006a7805 */ /* 0x000fe4000001ff00 */
[----:B------:R-:W-:Y:S01]  /*1530*/  CS2R R104, SRZ ;  /* 0x0000000000687805 */ /* 0x000fe2000001ff00 */
[----:B------:R-:W-:Y:S01]  /*1540*/  USEL UR50, UR4, UR6, UP0 ;  /* 0x0000000604327287 */ /* 0x000fe20008000000 */
[----:B------:R-:W-:Y:S01]  /*1550*/  IMAD.MOV.U32 R170, RZ, RZ, RZ ;  /* 0x000000ffffaa7224 */ /* 0x000fe200078e00ff */
[----:B------:R-:W-:Y:S02]  /*1560*/  CS2R R168, SRZ ;  /* 0x0000000000a87805 */ /* 0x000fe4000001ff00 */
[----:B------:R-:W-:Y:S01]  /*1570*/  CS2R R100, SRZ ;  /* 0x0000000000647805 */ /* 0x000fe2000001ff00 */
[----:B------:R-:W-:Y:S01]  /*1580*/  UISETP.GE.AND UP0, UPT, UR50, 0x1, UPT ;  /* 0x000000013200788c */ /* 0x000fe2000bf06270 */
[----:B------:R-:W-:Y:S02]  /*1590*/  CS2R R166, SRZ ;  /* 0x0000000000a67805 */ /* 0x000fe4000001ff00 */
[----:B------:R-:W-:-:S02]  /*15a0*/  CS2R R96, SRZ ;  /* 0x0000000000607805 */ /* 0x000fc4000001ff00 */
[----:B------:R-:W-:Y:S02]  /*15b0*/  CS2R R86, SRZ ;  /* 0x0000000000567805 */ /* 0x000fe4000001ff00 */
[----:B------:R-:W-:Y:S02]  /*15c0*/  CS2R R92, SRZ ;  /* 0x00000000005c7805 */ /* 0x000fe4000001ff00 */
[----:B------:R-:W-:Y:S02]  /*15d0*/  CS2R R90, SRZ ;  /* 0x00000000005a7805 */ /* 0x000fe4000001ff00 */
[----:B------:R-:W-:Y:S02]  /*15e0*/  PLOP3.LUT P1, PT, PT, PT, UP0, 0x80, 0x0 ;  /* 0x000000000000781c */ /* 0x000fe40003f2f008 */
        /* <DEDUP_REMOVED lines=64> */
.L_x_4901:
        /* <DEDUP_REMOVED lines=10> */
.L_x_5041:
[----:B0-----:R-:W-:Y:S01]  /*1a90*/  MOV R0, UR46 ;  /* 0x0000002e00007c02 */ /* 0x001fe20008000f00 */
[----:B------:R-:W-:Y:S05]  /*1aa0*/  WARPSYNC.ALL ;  /* 0x0000000000007948 */ /* 0x000fea0003800000 */
[----:B------:R0:W-:Y:S01]  /*1ab0*/  BAR.SYNC.DEFER_BLOCKING R7, 0x100 ;  /* 0x000400070000751d */ /* 0x0001e20000010000 */
[----:B------:R-:W-:-:S13]  /*1ac0*/  ISETP.NE.AND P0, PT, R0, 0x3, PT ;  /* 0x000000030000780c */ /* 0x000fda0003f05270 */
[----:B0-----:R-:W-:Y:S05]  /*1ad0*/  @!P0 BRA `(.L_x_4903) ;  /* 0x0000000000048947 */ /* 0x001fea0003800000 */
[----:B------:R-:W-:Y:S01]  /*1ae0*/  BPT.TRAP 0x1 ;  /* 0x000000040000795c */ /* 0x000fe20000300000 */
.L_x_4903:
[----:B------:R-:W-:Y:S01]  /*1af0*/  ULEA UR22, UR38, UR51, 0x3 ;  /* 0x0000003326167291 */ /* 0x000fe2000f8e183f */
[----:B------:R-:W-:-:S05]  /*1b00*/  IMAD.U32 R8, RZ, RZ, UR37 ;  /* 0x00000025ff087e24 */ /* 0x000fca000f8e00ff */
[----:B------:R-:W-:-:S04]  /*1b10*/  SHF.L.U32 R8, R8, 0x1f, RZ ;  /* 0x0000001f08087819 */ /* 0x000fc800000006ff */
[----:B------:R0:W1:Y:S01]  /*1b20*/  SYNCS.PHASECHK.TRANS64.TRYWAIT P1, [UR22+0x22830], R8 ;  /* 0x02283008ff0075a7 */ /* 0x0000620008020156 */
[----:B------:R-:W-:Y:S05]  /*1b30*/  @!P0 BRA `(.L_x_4904) ;  /* 0x0000000000048947 */ /* 0x000fea0003800000 */
[----:B------:R-:W-:Y:S01]  /*1b40*/  BPT.TRAP 0x1 ;  /* 0x000000040000795c */ /* 0x000fe20000300000 */
.L_x_4904:
[----:B-1----:R-:W-:Y:S05]  /*1b50*/  @P1 BRA `(.L_x_4905) ;  /* 0x0000000000081947 */ /* 0x002fea0003800000 */
[----:B------:R-:W1:Y:S02]  /*1b60*/  SYNCS.PHASECHK.TRANS64.TRYWAIT P1, [UR22+0x22830], R8 ;  /* 0x02283008ff0075a7 */ /* 0x000e640008020156 */
[----:B-1----:R-:W-:Y:S05]  /*1b70*/  @!P1 BRA `(.L_x_4906) ;  /* 0x0000010000309947 */ /* 0x002fea0003800000 */
.L_x_4905:
[----:B------:R-:W-:Y:S01]  /*1b80*/  UIADD3 UR4, UR51, 0x1c400, URZ ;  /* 0x0001c40033047890 */ /* 0x000fe2000fffe03f */
[----:B------:R-:W-:Y:S01]  /*1b90*/  WARPGROUP.ARRIVE ;  /* 0x00000000000079c5 */ /* 0x000fe20000000000 */
[----:B------:R-:W-:-:S05]  /*1ba0*/  ULOP3.LUT UR16, UR53, 0x10000, URZ, 0xfc, !UPT ;  /* 0x0001000035107892 */ /* 0x000fca000f8efc3f */
[----:B------:R-:W2:Y:S01]  /*1bb0*/  S2R R0, SR_TID.X ;  /* 0x0000000000007919 */ /* 0x000ea20000002100 */
[----:B------:R-:W-:Y:S01]  /*1bc0*/  USHF.R.U32.HI UR4, URZ, 0x4, UR4 ;  /* 0x000000043f047899 */ /* 0x000fe20008011604 */
[----:B------:R-:W-:Y:S01]  /*1bd0*/  UMOV UR17, 0x40000040 ;  /* 0x4000004000117882 */ /* 0x000fe20000000000 */
[----:B------:R-:W-:Y:S02]  /*1be0*/  UMOV UR19, 0x40000040 ;  /* 0x4000004000137882 */ /* 0x000fe40000000000 */
[----:B------:R-:W-:Y:S01]  /*1bf0*/  ULOP3.LUT UR4, UR4, 0x3fff, URZ, 0xc0, !UPT ;  /* 0x00003fff04047892 */ /* 0x000fe2000f8ec03f */
[----:B------:R-:W-:Y:S01]  /*1c00*/  UMOV UR5, 0x40000040 ;  /* 0x4000004000057882 */ /* 0x000fe20000000000 */
[----:B------:R-:W-:Y:S02]  /*1c10*/  UMOV UR7, 0x40000040 ;  /* 0x4000004000077882 */ /* 0x000fe40000000000 */
[----:B------:R-:W-:Y:S02]  /*1c20*/  ULOP3.LUT UR20, UR4, 0x10000, URZ, 0xfc, !UPT ;  /* 0x0001000004147892 */ /* 0x000fe4000f8efc3f */
[----:B------:R-:W-:-:S02]  /*1c30*/  UIADD3 UR4, UR16, 0x2, URZ ;  /* 0x0000000210047890 */ /* 0x000fc4000fffe03f */
[----:B------:R-:W-:Y:S02]  /*1c40*/  UIMAD UR18, UR38, 0x300, UR20 ;  /* 0x00000300261278a4 */ /* 0x000fe4000f8e0214 */
[----:B------:R-:W-:Y:S02]  /*1c50*/  UIADD3 UR8, UR16, 0x4, URZ ;  /* 0x0000000410087890 */ /* 0x000fe4000fffe03f */
[----:B------:R-:W-:Y:S02]  /*1c60*/  UIADD3 UR6, UR18, 0x2, URZ ;  /* 0x0000000212067890 */ /* 0x000fe4000fffe03f */
[----:B------:R-:W-:Y:S01]  /*1c70*/  UIADD3 UR10, UR18, 0x4, URZ ;  /* 0x00000004120a7890 */ /* 0x000fe2000fffe03f */
[----:B------:R-:W-:Y:S02]  /*1c80*/  UMOV UR9, 0x40000040 ;  /* 0x4000004000097882 */ /* 0x000fe40000000000 */
[----:B------:R-:W-:Y:S01]  /*1c90*/  HGMMA.64x96x16.F32.BF16 R24, gdesc[UR16], RZ, !UPT, gsb0 ;  /* 0x01600000101879f0 */ /* 0x000fe2000c0018ff */
[----:B------:R-:W-:Y:S01]  /*1ca0*/  UMOV UR11, 0x40000040 ;  /* 0x40000040000b7882 */ /* 0x000fe20000000000 */
[----:B------:R-:W-:-:S02]  /*1cb0*/  UIADD3 UR12, UR16, 0x6, URZ ;  /* 0x00000006100c7890 */ /* 0x000fc4000fffe03f */
        /* <DEDUP_REMOVED lines=18> */
.L_x_4907:
[----:B------:R-:W-:Y:S01]  /*1de0*/  UISETP.NE.AND UP0, UPT, UR47, URZ, UPT ;  /* 0x0000003f2f00728c */ /* 0x000fe2000bf05270 */
[----:B------:R-:W-:Y:S01]  /*1df0*/  VIADD R4, R16, UR45 ;  /* 0x0000002d10047c36 */ /* 0x000fe20008000000 */
[----:B------:R-:W-:Y:S01]  /*1e00*/  ULDC UR7, c[0x0][0x9d8] ;  /* 0x0002760000077ab9 */ /* 0x000fe20000000800 */
[----:B------:R-:W-:Y:S01]  /*1e10*/  ULDC UR10, c[0x0][0x988] ;  /* 0x00026200000a7ab9 */ /* 0x000fe20000000800 */
[----:B------:R-:W-:Y:S01]  /*1e20*/  FMUL.FTZ R27, R27, UR7 ;  /* 0x000000071b1b7c20 */ /* 0x000fe20008410000 */
[----:B------:R-:W-:Y:S01]  /*1e30*/  FMUL.FTZ R26, R26, UR7 ;  /* 0x000000071a1a7c20 */ /* 0x000fe20008410000 */
[----:B------:R-:W-:Y:S01]  /*1e40*/  PLOP3.LUT P1, PT, PT, PT, UP0, 0x80, 0x0 ;  /* 0x000000000000781c */ /* 0x000fe20003f2f008 */
[----:B------:R-:W-:Y:S01]  /*1e50*/  FMUL.FTZ R30, R30, UR7 ;  /* 0x000000071e1e7c20 */ /* 0x000fe20008410000 */
[----:B------:R-:W-:Y:S01]  /*1e60*/  PLOP3.LUT P2, PT, PT, PT, UP0, 0x80, 0x0 ;  /* 0x000000000000781c */ /* 0x000fe20003f4f008 */
[----:B------:R-:W3:Y:S01]  /*1e70*/  MUFU.TANH R20, R26 ;  /* 0x0000001a00147308 */ /* 0x000ee20000002400 */
[----:B------:R-:W-:Y:S01]  /*1e80*/  FMUL.FTZ R31, R31, UR7 ;  /* 0x000000071f1f7c20 */ /* 0x000fe20008410000 */
[----:B------:R-:W-:Y:S01]  /*1e90*/  @UP0 ULDC UR6, c[0x0][0x44c] ;  /* 0x0001130000060ab9 */ /* 0x000fe20000000800 */
[----:B------:R-:W-:Y:S01]  /*1ea0*/  FMUL.FTZ R34, R34, UR7 ;  /* 0x0000000722227c20 */ /* 0x000fe20008410000 */
[----:B------:R-:W-:Y:S01]  /*1eb0*/  FMUL.FTZ R35, R35, UR7 ;  /* 0x0000000723237c20 */ /* 0x000fe20008410000 */
[----:B------:R-:W-:Y:S01]  /*1ec0*/  FMUL.FTZ R25, R25, UR7 ;  /* 0x0000000719197c20 */ /* 0x000fe20008410000 */
[----:B------:R-:W-:Y:S01]  /*1ed0*/  FMUL.FTZ R38, R38, UR7 ;  /* 0x0000000726267c20 */ /* 0x000fe20008410000 */
[----:B------:R-:W-:Y:S01]  /*1ee0*/  FMUL.FTZ R39, R39, UR7 ;  /* 0x0000000727277c20 */ /* 0x000fe20008410000 */
[----:B------:R-:W4:Y:S01]  /*1ef0*/  MUFU.TANH R27, R27 ;  /* 0x0000001b001b7308 */ /* 0x000f220000002400 */
[----:B------:R-:W-:Y:S01]  /*1f00*/  FMUL.FTZ R28, R28, UR7 ;  /* 0x000000071c1c7c20 */ /* 0x000fe20008410000 */
[----:B-1----:R-:W-:Y:S01]  /*1f10*/  @P1 IMAD.HI.U32 R3, R4, UR6, RZ ;  /* 0x0000000604031c27 */ /* 0x002fe2000f8e00ff */
[----:B------:R-:W-:-:S03]  /*1f20*/  @UP0 ULDC UR6, c[0x0][0x450] ;  /* 0x0001140000060ab9 */ /* 0x000fc60000000800 */
[----:B------:R-:W-:Y:S01]  /*1f30*/  FMUL.FTZ R42, R42, UR7 ;  /* 0x000000072a2a7c20 */ /* 0x000fe20008410000 */
[----:B------:R-:W-:Y:S01]  /*1f40*/  FMUL.FTZ R43, R43, UR7 ;  /* 0x000000072b2b7c20 */ /* 0x000fe20008410000 */
[----:B------:R-:W-:Y:S01]  /*1f50*/  FMUL.FTZ R32, R32, UR7 ;  /* 0x0000000720207c20 */ /* 0x000fe20008410000 */
[----:B------:R-:W-:Y:S01]  /*1f60*/  @P2 SHF.R.U32.HI R4, RZ, UR6, R3 ;  /* 0x00000006ff042c19 */ /* 0x000fe20008011603 */
[----:B------:R-:W-:Y:S01]  /*1f70*/  UIMAD UR6, UR50, -0x60, UR44 ;  /* 0xffffffa0320678a4 */ /* 0x000fe2000f8e022c */
[----:B------:R-:W1:Y:S01]  /*1f80*/  MUFU.TANH R30, R30 ;  /* 0x0000001e001e7308 */ /* 0x000e620000002400 */
[----:B------:R-:W-:Y:S01]  /*1f90*/  FMUL.FTZ R40, R40, UR7 ;  /* 0x0000000728287c20 */ /* 0x000fe20008410000 */
[----:B------:R-:W-:Y:S01]  /*1fa0*/  FMUL.FTZ R46, R46, UR7 ;  /* 0x000000072e2e7c20 */ /* 0x000fe20008410000 */
[----:B------:R-:W5:Y:S01]  /*1fb0*/  SHFL.IDX PT, R3, R4, 0x1, 0x1c1f ;  /* 0x003c1f0004037f89 */ /* 0x000f6200000e0000 */
[----:B------:R-:W-:Y:S01]  /*1fc0*/  UIADD3 UR6, UR6, 0x60, URZ ;  /* 0x0000006006067890 */ /* 0x000fe2000fffe03f */
[----:B------:R-:W-:Y:S01]  /*1fd0*/  FMUL.FTZ R41, R41, UR7 ;  /* 0x0000000729297c20 */ /* 0x000fe20008410000 */
[----:B------:R-:W-:Y:S01]  /*1fe0*/  FMUL.FTZ R36, R36, UR7 ;  /* 0x0000000724247c20 */ /* 0x000fe20008410000 */
[----:B------:R-:W-:Y:S01]  /*1ff0*/  FMUL.FTZ R47, R47, UR7 ;  /* 0x000000072f2f7c20 */ /* 0x000fe20008410000 */
[----:B------:R-:W-:Y:S01]  /*2000*/  MUFU.TANH R31, R31 ;  /* 0x0000001f001f7308 */ /* 0x000fe20000002400 */
[----:B------:R-:W-:Y:S01]  /*2010*/  FMUL.FTZ R50, R50, UR7 ;  /* 0x0000000732327c20 */ /* 0x000fe20008410000 */
[----:B------:R-:W-:-:S02]  /*2020*/  IMAD.U32 R6, RZ, RZ, UR6 ;  /* 0x00000006ff067e24 */ /* 0x000fc4000f8e00ff */
[----:B------:R-:W-:Y:S01]  /*2030*/  FMUL.FTZ R51, R51, UR7 ;  /* 0x0000000733337c20 */ /* 0x000fe20008410000 */
[----:B------:R-:W-:Y:S01]  /*2040*/  FMUL.FTZ R54, R54, UR7 ;  /* 0x0000000736367c20 */ /* 0x000fe20008410000 */
[----:B------:R-:W-:Y:S01]  /*2050*/  FMUL.FTZ R55, R55, UR7 ;  /* 0x0000000737377c20 */ /* 0x000fe20008410000 */
[----:B------:R-:W-:Y:S02]  /*2060*/  IMAD R5, R17, -0x2, R6 ;  /* 0xfffffffe11057824 */ /* 0x000fe400078e0206 */
[----:B------:R-:W-:Y:S01]  /*2070*/  FMUL.FTZ R58, R58, UR7 ;  /* 0x000000073a3a7c20 */ /* 0x000fe20008410000 */
[----:B------:R-:W-:Y:S01]  /*2080*/  IMAD.U32 R6, RZ, RZ, UR42 ;  /* 0x0000002aff067e24 */ /* 0x000fe2000f8e00ff */
[----:B------:R-:W0:Y:S01]  /*2090*/  MUFU.TANH R34, R34 ;  /* 0x0000002200227308 */ /* 0x000e220000002400 */
[----:B------:R-:W-:Y:S01]  /*20a0*/  FMUL.FTZ R59, R59, UR7 ;  /* 0x000000073b3b7c20 */ /* 0x000fe20008410000 */
[----:B------:R-:W-:Y:S01]  /*20b0*/  FMUL.FTZ R62, R62, UR7 ;  /* 0x000000073e3e7c20 */ /* 0x000fe20008410000 */
[----:B------:R-:W-:Y:S01]  /*20c0*/  FMUL.FTZ R63, R63, UR7 ;  /* 0x000000073f3f7c20 */ /* 0x000fe20008410000 */
[--C-:B------:R-:W-:Y:S01]  /*20d0*/  IADD3 R6, -R6, 0x1, R5.reuse ;  /* 0x0000000106067810 */ /* 0x100fe20007ffe105 */
[----:B------:R-:W-:Y:S01]  /*20e0*/  FMUL.FTZ R66, R66, UR7 ;  /* 0x0000000742427c20 */ /* 0x000fe20008410000 */
[----:B------:R-:W-:Y:S01]  /*20f0*/  FMUL.FTZ R67, R67, UR7 ;  /* 0x0000000743437c20 */ /* 0x000fe20008410000 */
[----:B------:R-:W-:Y:S01]  /*2100*/  FMUL.FTZ R70, R70, UR7 ;  /* 0x0000000746467c20 */ /* 0x000fe20008410000 */
[----:B------:R4:W-:Y:S01]  /*2110*/  MUFU.TANH R11, R25 ;  /* 0x00000019000b7308 */ /* 0x0009e20000002400 */
[----:B------:R-:W-:Y:S01]  /*2120*/  FMUL.FTZ R71, R71, UR7 ;  /* 0x0000000747477c20 */ /* 0x000fe20008410000 */
[-CC-:B-----5:R-:W-:Y:S01]  /*2130*/  VIADDMNMX R3, R3, R6.reuse, R5.reuse, PT ;  /* 0x0000000603037246 */ /* 0x1a0fe20003800105 */
[----:B------:R-:W5:Y:S01]  /*2140*/  SHFL.IDX PT, R4, R4, RZ, 0x1c1f ;  /* 0x001c1fff04047589 */ /* 0x000f6200000e0000 */
[----:B------:R-:W-:Y:S01]  /*2150*/  FMUL.FTZ R24, R24, UR7 ;  /* 0x0000000718187c20 */ /* 0x000fe20008410000 */
[----:B------:R-:W-:Y:S01]  /*2160*/  FMUL.FTZ R29, R29, UR7 ;  /* 0x000000071d1d7c20 */ /* 0x000fe20008410000 */
[----:B------:R-:W-:Y:S01]  /*2170*/  ISETP.GT.AND P1, PT, R3, RZ, PT ;  /* 0x000000ff0300720c */ /* 0x000fe20003f24270 */
[----:B------:R-:W-:Y:S01]  /*2180*/  FMUL.FTZ R33, R33, UR7 ;  /* 0x0000000721217c20 */ /* 0x000fe20008410000 */
[C---:B------:R-:W-:Y:S01]  /*2190*/  ISETP.GT.AND P2, PT, R3.reuse, 0x1, PT ;  /* 0x000000010300780c */ /* 0x040fe20003f44270 */
[----:B------:R-:W-:Y:S01]  /*21a0*/  MUFU.TANH R35, R35 ;  /* 0x0000002300237308 */ /* 0x000fe20000002400 */
[----:B------:R-:W-:Y:S01]  /*21b0*/  ISETP.GT.AND P3, PT, R3, 0x8, PT ;  /* 0x000000080300780c */ /* 0x000fe20003f64270 */
[----:B------:R-:W-:Y:S01]  /*21c0*/  FMUL.FTZ R37, R37, UR7 ;  /* 0x0000000725257c20 */ /* 0x000fe20008410000 */
[----:B---3--:R-:W-:Y:S01]  /*21d0*/  FSEL R20, R20, -INF , P1 ;  /* 0xff80000014147808 */ /* 0x008fe20000800000 */
[----:B------:R-:W-:Y:S01]  /*21e0*/  FMUL.FTZ R49, R49, UR7 ;  /* 0x0000000731317c20 */ /* 0x000fe20008410000 */
[----:B----4-:R-:W-:Y:S01]  /*21f0*/  FSEL R25, R27, -INF , P2 ;  /* 0xff8000001b197808 */ /* 0x010fe20001000000 */
[----:B------:R-:W-:Y:S01]  /*2200*/  FMUL.FTZ R44, R44, UR7 ;  /* 0x000000072c2c7c20 */ /* 0x000fe20008410000 */
[----:B------:R-:W-:Y:S01]  /*2210*/  ISETP.GT.AND P1, PT, R3, 0x9, PT ;  /* 0x000000090300780c */ /* 0x000fe20003f24270 */
[----:B------:R-:W3:Y:S01]  /*2220*/  MUFU.TANH R38, R38 ;  /* 0x0000002600267308 */ /* 0x000ee20000002400 */
[----:B-1----:R-:W-:Y:S01]  /*2230*/  FSEL R26, R30, -INF , P3 ;  /* 0xff8000001e1a7808 */ /* 0x002fe20001800000 */
[----:B------:R-:W-:Y:S01]  /*2240*/  FMUL.FTZ R45, R45, UR7 ;  /* 0x000000072d2d7c20 */ /* 0x000fe20008410000 */
[----:B------:R-:W-:Y:S01]  /*2250*/  FMNMX.FTZ R9, R20, R25, !PT ;  /* 0x0000001914097209 */ /* 0x000fe20007810000 */
[----:B------:R-:W-:Y:S01]  /*2260*/  FMUL.FTZ R48, R48, UR7 ;  /* 0x0000000730307c20 */ /* 0x000fe20008410000 */
[----:B------:R-:W-:Y:S01]  /*2270*/  ISETP.GT.AND P2, PT, R3, 0x10, PT ;  /* 0x000000100300780c */ /* 0x000fe20003f44270 */
[----:B------:R-:W-:Y:S01]  /*2280*/  FMUL.FTZ R52, R52, UR7 ;  /* 0x0000000734347c20 */ /* 0x000fe20008410000 */
[----:B------:R-:W-:Y:S01]  /*2290*/  FMNMX.FTZ R9, R26, R9, !PT ;  /* 0x000000091a097209 */ /* 0x000fe20007810000 */
[----:B------:R1:W-:Y:S01]  /*22a0*/  MUFU.TANH R12, R28 ;  /* 0x0000001c000c7308 */ /* 0x0003e20000002400 */
[----:B0-----:R-:W-:Y:S01]  /*22b0*/  FSEL R30, R34, -INF , P2 ;  /* 0xff800000221e7808 */ /* 0x001fe20001000000 */
[----:B------:R-:W-:Y:S01]  /*22c0*/  FMUL.FTZ R53, R53, UR7 ;  /* 0x0000000735357c20 */ /* 0x000fe20008410000 */
[----:B------:R-:W-:Y:S01]  /*22d0*/  ISETP.GT.AND P2, PT, R3, 0x18, PT ;  /* 0x000000180300780c */ /* 0x000fe20003f44270 */
[----:B------:R-:W-:Y:S01]  /*22e0*/  FMUL.FTZ R56, R56, UR7 ;  /* 0x0000000738387c20 */ /* 0x000fe20008410000 */
[----:B-----5:R-:W-:Y:S01]  /*22f0*/  VIADDMNMX R6, R4, R6, R5, PT ;  /* 0x0000000604067246 */ /* 0x020fe20003800105 */
[----:B------:R-:W-:Y:S01]  /*2300*/  FMUL.FTZ R57, R57, UR7 ;  /* 0x0000000739397c20 */ /* 0x000fe20008410000 */
[----:B------:R-:W-:Y:S01]  /*2310*/  FMUL.FTZ R60, R60, UR7 ;  /* 0x000000073c3c7c20 */ /* 0x000fe20008410000 */
[----:B------:R-:W-:Y:S01]  /*2320*/  MUFU.TANH R39, R39 ;  /* 0x0000002700277308 */ /* 0x000fe20000002400 */
[----:B-1----:R-:W-:Y:S01]  /*2330*/  FSEL R28, R31, -INF , P1 ;  /* 0xff8000001f1c7808 */ /* 0x002fe20000800000 */
[----:B------:R-:W-:Y:S01]  /*2340*/  FMUL.FTZ R61, R61, UR7 ;  /* 0x000000073d3d7c20 */ /* 0x000fe20008410000 */
[----:B------:R-:W-:Y:S01]  /*2350*/  ISETP.GT.AND P1, PT, R3, 0x11, PT ;  /* 0x000000110300780c */ /* 0x000fe20003f24270 */
[----:B------:R-:W-:Y:S01]  /*2360*/  FMUL.FTZ R64, R64, UR7 ;  /* 0x0000000740407c20 */ /* 0x000fe20008410000 */
[----:B------:R-:W-:Y:S01]  /*2370*/  FMNMX.FTZ R9, R28, R9, !PT ;  /* 0x000000091c097209 */ /* 0x000fe20007810000 */
[----:B------:R-:W-:Y:S01]  /*2380*/  FMUL.FTZ R65, R65, UR7 ;  /* 0x0000000741417c20 */ /* 0x000fe20008410000 */
[----:B---3--:R-:W-:Y:S01]  /*2390*/  FSEL R34, R38, -INF , P2 ;  /* 0xff80000026227808 */ /* 0x008fe20001000000 */
[----:B------:R-:W0:Y:S01]  /*23a0*/  MUFU.TANH R42, R42 ;  /* 0x0000002a002a7308 */ /* 0x000e220000002400 */
[----:B------:R-:W-:Y:S01]  /*23b0*/  FMNMX.FTZ R9, R30, R9, !PT ;  /* 0x000000091e097209 */ /* 0x000fe20007810000 */
[----:B------:R-:W-:Y:S01]  /*23c0*/  FMUL.FTZ R68, R68, UR7 ;  /* 0x0000000744447c20 */ /* 0x000fe20008410000 */
[----:B------:R-:W-:Y:S01]  /*23d0*/  ISETP.GT.AND P2, PT, R3, 0x20, PT ;  /* 0x000000200300780c */ /* 0x000fe20003f44270 */
[----:B------:R-:W-:Y:S01]  /*23e0*/  FMUL.FTZ R69, R69, UR7 ;  /* 0x0000000745457c20 */ /* 0x000fe20008410000 */
[----:B------:R-:W-:Y:S01]  /*23f0*/  ISETP.GT.AND P3, PT, R6, 0x8, PT ;  /* 0x000000080600780c */ /* 0x000fe20003f64270 */
[----:B------:R-:W-:-:S02]  /*2400*/  UIADD3 UR6, UR22, 0x22840, URZ ;  /* 0x0002284016067890 */ /* 0x000fc4000fffe03f */
[----:B------:R1:W-:Y:S02]  /*2410*/  MUFU.TANH R15, R32 ;  /* 0x00000020000f7308 */ /* 0x0003e40000002400 */
[----:B------:R-:W-:-:S06]  /*2420*/  UPRMT UR6, UR52, 0x654, UR6 ;  /* 0x0000065434067896 */ /* 0x000fcc0008000006 */
        /* <DEDUP_REMOVED lines=342> */
.L_x_4908:
[----:B------:R0:W1:Y:S01]  /*3990*/  SYNCS.PHASECHK.TRANS64.TRYWAIT P1, [UR22+0x22850], R8 ;  /* 0x02285008ff0075a7 */ /* 0x0000620008020156 */
[----:B------:R-:W-:Y:S05]  /*39a0*/  @!P0 BRA `(.L_x_4909) ;  /* 0x0000000000048947 */ /* 0x000fea0003800000 */
[----:B------:R-:W-:Y:S01]  /*39b0*/  BPT.TRAP 0x1 ;  /* 0x000000040000795c */ /* 0x000fe20000300000 */
.L_x_4909:
[----:B-1----:R-:W-:Y:S05]  /*39c0*/  @P1 BRA `(.L_x_4910) ;  /* 0x0000000000081947 */ /* 0x002fea0003800000 */
[----:B------:R-:W1:Y:S02]  /*39d0*/  SYNCS.PHASECHK.TRANS64.TRYWAIT P1, [UR22+0x22850], R8 ;  /* 0x02285008ff0075a7 */ /* 0x000e640008020156 */
[----:B-1----:R-:W-:Y:S05]  /*39e0*/  @!P1 BRA `(.L_x_4911) ;  /* 0x000000e000ac9947 */ /* 0x002fea0003800000 */
.L_x_4910:
        /* <DEDUP_REMOVED lines=43> */
.L_x_4912:
[----:B------:R-:W-:Y:S01]  /*3ca0*/  UISETP.NE.AND UP0, UPT, UR47, URZ, UPT ;  /* 0x0000003f2f00728c */ /* 0x000fe2000bf05270 */
[----:B------:R-:W2:Y:S01]  /*3cb0*/  S2UR UR14, SR_CgaCtaId ;  /* 0x00000000000e79c3 */ /* 0x000ea20000008800 */
[----:B------:R-:W-:Y:S01]  /*3cc0*/  UMOV UR11, UR45 ;  /* 0x0000002d000b7c82 */ /* 0x000fe20008000000 */
[----:B------:R-:W-:Y:S02]  /*3cd0*/  UIADD3 UR22, UR22, 0x22860, URZ ;  /* 0x0002286016167890 */ /* 0x000fe4000fffe03f */
[----:B------:R-:W-:-:S06]  /*3ce0*/  UIADD3 UR23, UR50, -0x2, URZ ;  /* 0xfffffffe32177890 */ /* 0x000fcc000fffe03f */
[----:B------:R-:W-:Y:S01]  /*3cf0*/  @UP0 ULDC UR6, c[0x0][0x44c] ;  /* 0x0001130000060ab9 */ /* 0x000fe20000000800 */
[----:B------:R-:W-:Y:S01]  /*3d00*/  @UP0 ULDC UR15, c[0x0][0x450] ;  /* 0x00011400000f0ab9 */ /* 0x000fe20000000800 */
[----:B------:R-:W-:-:S04]  /*3d10*/  UIMAD.WIDE.U32 UR6, UR45, UR6, URZ ;  /* 0x000000062d0672a5 */ /* 0x000fc8000f8e003f */
[----:B------:R-:W-:-:S04]  /*3d20*/  @UP0 USHF.R.U32.HI UR11, URZ, UR15, UR7 ;  /* 0x0000000f3f0b0299 */ /* 0x000fc80008011607 */
[----:B------:R-:W-:-:S04]  /*3d30*/  UIADD3 UR6, UR11, UR44, -UR42 ;  /* 0x0000002c0b067290 */ /* 0x000fc8000fffe82a */
        /* <DEDUP_REMOVED lines=11> */
[----:B------:R-:W-:Y:S01]  /*3df0*/  ULDC UR26, c[0x0][0x9d8] ;  /* 0x00027600001a7ab9 */ /* 0x000fe20000000800 */
[----:B0-----:R-:W-:Y:S01]  /*3e00*/  IMAD.MOV.U32 R8, RZ, RZ, R6 ;  /* 0x000000ffff087224 */ /* 0x001fe200078e0006 */
[----:B------:R-:W-:-:S06]  /*3e10*/  ULDC UR27, c[0x0][0x988] ;  /* 0x00026200001b7ab9 */ /* 0x000fcc0000000800 */
.L_x_4924:
[----:B------:R-:W-:-:S04]  /*3e20*/  UIADD3 UR38, UR38, 0x1, URZ ;  /* 0x0000000126267890 */ /* 0x000fc8000fffe03f */
[----:B------:R-:W-:-:S04]  /*3e30*/  UISETP.NE.AND UP0, UPT, UR38, 0x2, UPT ;  /* 0x000000022600788c */ /* 0x000fc8000bf05270 */
[----:B------:R-:W-:Y:S02]  /*3e40*/  USEL UR6, URZ, 0x1, UP0 ;  /* 0x000000013f067887 */ /* 0x000fe40008000000 */
[----:B------:R-:W-:Y:S02]  /*3e50*/  USEL UR38, UR38, URZ, UP0 ;  /* 0x0000003f26267287 */ /* 0x000fe40008000000 */
[----:B------:R-:W-:Y:S01]  /*3e60*/  ULOP3.LUT UR37, UR37, UR6, URZ, 0x3c, !UPT ;  /* 0x0000000625257292 */ /* 0x000fe2000f8e3c3f */
[----:B01----:R-:W-:Y:S11]  /*3e70*/  @!P0 BRA `(.L_x_4914) ;  /* 0x0000000000048947 */ /* 0x003ff60003800000 */
[----:B------:R-:W-:Y:S01]  /*3e80*/  BPT.TRAP 0x1 ;  /* 0x000000040000795c */ /* 0x000fe20000300000 */
.L_x_4914:
[----:B------:R-:W0:Y:S01]  /*3e90*/  S2UR UR24, SR_CgaCtaId ;  /* 0x00000000001879c3 */ /* 0x000e220000008800 */
[----:B------:R-:W-:Y:S01]  /*3ea0*/  UMOV UR6, 0x400 ;  /* 0x0000040000067882 */ /* 0x000fe20000000000 */
[----:B------:R-:W-:-:S04]  /*3eb0*/  MOV R7, UR37 ;  /* 0x0000002500077c02 */ /* 0x000fc80008000f00 */
[----:B------:R-:W-:Y:S01]  /*3ec0*/  SHF.L.U32 R7, R7, 0x1f, RZ ;  /* 0x0000001f07077819 */ /* 0x000fe200000006ff */
[----:B0-----:R-:W-:-:S04]  /*3ed0*/  ULEA UR6, UR24, UR6, 0x18 ;  /* 0x0000000618067291 */ /* 0x001fc8000f8ec03f */
[----:B------:R-:W-:-:S09]  /*3ee0*/  ULEA UR25, UR38, UR6, 0x3 ;  /* 0x0000000626197291 */ /* 0x000fd2000f8e183f */
[----:B------:R0:W1:Y:S01]  /*3ef0*/  SYNCS.PHASECHK.TRANS64.TRYWAIT P1, [UR25+0x22830], R7 ;  /* 0x02283007ff0075a7 */ /* 0x0000620008020159 */
[----:B------:R-:W-:Y:S05]  /*3f00*/  @!P0 BRA `(.L_x_4915) ;  /* 0x0000000000048947 */ /* 0x000fea0003800000 */
[----:B------:R-:W-:Y:S01]  /*3f10*/  BPT.TRAP 0x1 ;  /* 0x000000040000795c */ /* 0x000fe20000300000 */
.L_x_4915:
[----:B-1----:R-:W-:Y:S05]  /*3f20*/  @P1 BRA `(.L_x_4916) ;  /* 0x0000000000081947 */ /* 0x002fea0003800000 */
[----:B------:R-:W1:Y:S02]  /*3f30*/  SYNCS.PHASECHK.TRANS64.TRYWAIT P1, [UR25+0x22830], R7 ;  /* 0x02283007ff0075a7 */ /* 0x000e640008020159 */
[----:B-1----:R-:W-:Y:S05]  /*3f40*/  @!P1 BRA `(.L_x_4917) ;  /* 0x000000dc006c9947 */ /* 0x002fea0003800000 */
.L_x_4916:
        /* <DEDUP_REMOVED lines=26> */
.L_x_4918:
[----:B------:R-:W-:Y:S01]  /*40f0*/  UISETP.NE.AND UP0, UPT, UR47, URZ, UPT ;  /* 0x0000003f2f00728c */ /* 0x000fe2000bf05270 */
[----:B------:R-:W-:Y:S02]  /*4100*/  VIADD R5, R16, UR45 ;  /* 0x0000002d10057c36 */ /* 0x000fe40008000000 */
[----:B------:R-:W-:Y:S01]  /*4110*/  FMUL.FTZ R14, R161, UR26 ;  /* 0x0000001aa10e7c20 */ /* 0x000fe20008410000 */
[----:B------:R-:W-:Y:S01]  /*4120*/  FMUL.FTZ R13, R160, UR26 ;  /* 0x0000001aa00d7c20 */ /* 0x000fe20008410000 */
[----:B------:R-:W-:Y:S01]  /*4130*/  FMUL.FTZ R160, R167, UR26 ;  /* 0x0000001aa7a07c20 */ /* 0x000fe20008410000 */
[----:B------:R-:W-:Y:S01]  /*4140*/  FMUL.FTZ R154, R154, UR26 ;  /* 0x0000001a9a9a7c20 */ /* 0x000fe20008410000 */
[----:B------:R-:W-:Y:S01]  /*4150*/  PLOP3.LUT P1, PT, PT, PT, UP0, 0x80, 0x0 ;  /* 0x000000000000781c */ /* 0x000fe20003f2f008 */
[----:B------:R-:W-:Y:S01]  /*4160*/  IMAD.MOV.U32 R210, RZ, RZ, -0x2 ;  /* 0xfffffffeffd27424 */ /* 0x000fe200078e00ff */
[----:B------:R-:W-:Y:S01]  /*4170*/  PLOP3.LUT P2, PT, PT, PT, UP0, 0x80, 0x0 ;  /* 0x000000000000781c */ /* 0x000fe20003f4f008 */
[----:B------:R-:W-:Y:S01]  /*4180*/  FMUL.FTZ R6, R152, UR26 ;  /* 0x0000001a98067c20 */ /* 0x000fe20008410000 */
[----:B------:R-:W-:Y:S01]  /*4190*/  FMUL.FTZ R10, R153, UR26 ;  /* 0x0000001a990a7c20 */ /* 0x000fe20008410000 */
[----:B------:R-:W-:Y:S01]  /*41a0*/  @UP0 ULDC UR6, c[0x0][0x44c] ;  /* 0x0001130000060ab9 */ /* 0x000fe20000000800 */
[----:B------:R-:W-:Y:S01]  /*41b0*/  FMUL.FTZ R152, R169, UR26 ;  /* 0x0000001aa9987c20 */ /* 0x000fe20008410000 */
[----:B------:R-:W-:Y:S01]  /*41c0*/  FMUL.FTZ R153, R155, UR26 ;  /* 0x0000001a9b997c20 */ /* 0x000fe20008410000 */
[----:B------:R-:W-:Y:S01]  /*41d0*/  IMAD.U32 R169, RZ, RZ, UR42 ;  /* 0x0000002affa97e24 */ /* 0x000fe2000f8e00ff */
[----:B------:R-:W2:Y:S01]  /*41e0*/  MUFU.TANH R154, R154 ;  /* 0x0000009a009a7308 */ /* 0x000ea20000002400 */
[----:B------:R-:W-:Y:S01]  /*41f0*/  FMUL.FTZ R155, R158, UR26 ;  /* 0x0000001a9e9b7c20 */ /* 0x000fe20008410000 */
[----:B------:R-:W-:Y:S01]  /*4200*/  FMUL.FTZ R11, R156, UR26 ;  /* 0x0000001a9c0b7c20 */ /* 0x000fe20008410000 */
[----:B------:R-:W-:Y:S01]  /*4210*/  FMUL.FTZ R156, R159, UR26 ;  /* 0x0000001a9f9c7c20 */ /* 0x000fe20008410000 */
[----:B------:R-:W-:Y:S01]  /*4220*/  @P1 IMAD.HI.U32 R161, R5, UR6, RZ ;  /* 0x0000000605a11c27 */ /* 0x000fe2000f8e00ff */
[----:B------:R-:W-:-:S03]  /*4230*/  @UP0 ULDC UR6, c[0x0][0x450] ;  /* 0x0001140000060ab9 */ /* 0x000fc60000000800 */
[----:B------:R-:W-:Y:S01]  /*4240*/  FMUL.FTZ R20, R165, UR26 ;  /* 0x0000001aa5147c20 */ /* 0x000fe20008410000 */
[----:B------:R-:W-:Y:S01]  /*4250*/  FMUL.FTZ R165, R178, UR26 ;  /* 0x0000001ab2a57c20 */ /* 0x000fe20008410000 */
[----:B------:R-:W3:Y:S01]  /*4260*/  MUFU.TANH R153, R153 ;  /* 0x0000009900997308 */ /* 0x000ee20000002400 */
[----:B------:R-:W-:Y:S01]  /*4270*/  @P2 SHF.R.U32.HI R5, RZ, UR6, R161 ;  /* 0x00000006ff052c19 */ /* 0x000fe200080116a1 */
[----:B------:R-:W-:Y:S01]  /*4280*/  UMOV UR6, 0x1 ;  /* 0x0000000100067882 */ /* 0x000fe20000000000 */
[----:B------:R-:W-:Y:S01]  /*4290*/  FMUL.FTZ R158, R162, UR26 ;  /* 0x0000001aa29e7c20 */ /* 0x000fe20008410000 */
[----:B------:R-:W-:Y:S01]  /*42a0*/  UIMAD UR6, UR23, -0x60, UR6 ;  /* 0xffffffa0170678a4 */ /* 0x000fe2000f8e0206 */
[----:B------:R-:W-:Y:S01]  /*42b0*/  FMUL.FTZ R12, R157, UR26 ;  /* 0x0000001a9d0c7c20 */ /* 0x000fe20008410000 */
[----:B------:R-:W4:Y:S01]  /*42c0*/  SHFL.IDX PT, R167, R5, 0x1, 0x1c1f ;  /* 0x003c1f0005a77f89 */ /* 0x000f2200000e0000 */
[----:B------:R-:W-:Y:S01]  /*42d0*/  FMUL.FTZ R157, R163, UR26 ;  /* 0x0000001aa39d7c20 */ /* 0x000fe20008410000 */
[----:B------:R-:W5:Y:S01]  /*42e0*/  MUFU.TANH R155, R155 ;  /* 0x0000009b009b7308 */ /* 0x000f620000002400 */
[----:B------:R-:W-:Y:S01]  /*42f0*/  FMUL.FTZ R159, R166, UR26 ;  /* 0x0000001aa69f7c20 */ /* 0x000fe20008410000 */
[----:B------:R-:W-:-:S02]  /*4300*/  IMAD R210, R17, R210, UR6 ;  /* 0x0000000611d27e24 */ /* 0x000fc4000f8e02d2 */
[----:B------:R-:W-:Y:S01]  /*4310*/  FMUL.FTZ R162, R170, UR26 ;  /* 0x0000001aaaa27c20 */ /* 0x000fe20008410000 */
[----:B------:R-:W-:Y:S01]  /*4320*/  FMUL.FTZ R161, R171, UR26 ;  /* 0x0000001aaba17c20 */ /* 0x000fe20008410000 */
[----:B------:R-:W-:Y:S01]  /*4330*/  FMUL.FTZ R163, R174, UR26 ;  /* 0x0000001aaea37c20 */ /* 0x000fe20008410000 */
[----:B------:R-:W-:Y:S01]  /*4340*/  FMUL.FTZ R15, R164, UR26 ;  /* 0x0000001aa40f7c20 */ /* 0x000fe20008410000 */
[----:B------:R-:W-:Y:S01]  /*4350*/  IADD3 R210, -R169, UR44, R210 ;  /* 0x0000002ca9d27c10 */ /* 0x000fe2000fffe1d2 */
        /* <DEDUP_REMOVED lines=12> */
[----:B------:R-:W1:Y:S01]  /*4420*/  SHFL.IDX PT, R5, R5, RZ, 0x1c1f ;  /* 0x001c1fff05057589 */ /* 0x000e6200000e0000 */
[----:B------:R-:W-:Y:S01]  /*4430*/  FMUL.FTZ R183, R180, UR26 ;  /* 0x0000001ab4b77c20 */ /* 0x000fe20008410000 */
[----:B----4-:R-:W-:-:S02]  /*4440*/  IMAD.IADD R178, R210, 0x1, R167 ;  /* 0x00000001d2b27824 */ /* 0x010fc400078e02a7 */
[----:B------:R-:W-:Y:S01]  /*4450*/  FMUL.FTZ R167, R182, UR26 ;  /* 0x0000001ab6a77c20 */ /* 0x000fe20008410000 */
[----:B------:R-:W4:Y:S01]  /*4460*/  MUFU.TANH R157, R157 ;  /* 0x0000009d009d7308 */ /* 0x000f220000002400 */
[----:B------:R-:W-:Y:S01]  /*4470*/  FMUL.FTZ R180, R188, UR26 ;  /* 0x0000001abcb47c20 */ /* 0x000fe20008410000 */
[----:B------:R-:W-:Y:S01]  /*4480*/  FMUL.FTZ R196, R196, UR26 ;  /* 0x0000001ac4c47c20 */ /* 0x000fe20008410000 */
[C---:B------:R-:W-:Y:S01]  /*4490*/  ISETP.GT.AND P1, PT, R178.reuse, RZ, PT ;  /* 0x000000ffb200720c */ /* 0x040fe20003f24270 */
[----:B------:R-:W-:Y:S01]  /*44a0*/  UMOV UR10, UR27 ;  /* 0x0000001b000a7c82 */ /* 0x000fe20008000000 */
[----:B------:R-:W-:Y:S01]  /*44b0*/  ISETP.GT.AND P2, PT, R178, 0x1, PT ;  /* 0x00000001b200780c */ /* 0x000fe20003f44270 */
[----:B------:R-:W-:Y:S01]  /*44c0*/  FMUL.FTZ R186, R192, UR26 ;  /* 0x0000001ac0ba7c20 */ /* 0x000fe20008410000 */
[----:B--2---:R-:W-:Y:S01]  /*44d0*/  FSEL R154, R154, -INF , P1 ;  /* 0xff8000009a9a7808 */ /* 0x004fe20000800000 */
[----:B------:R-:W2:Y:S01]  /*44e0*/  MUFU.TANH R159, R159 ;  /* 0x0000009f009f7308 */ /* 0x000ea20000002400 */
[----:B------:R-:W-:Y:S01]  /*44f0*/  ISETP.GT.AND P1, PT, R178, 0x8, PT ;  /* 0x00000008b200780c */ /* 0x000fe20003f24270 */
[----:B------:R-:W-:Y:S01]  /*4500*/  FMUL.FTZ R192, R197, UR26 ;  /* 0x0000001ac5c07c20 */ /* 0x000fe20008410000 */
[----:B---3--:R-:W-:Y:S01]  /*4510*/  FSEL R153, R153, -INF , P2 ;  /* 0xff80000099997808 */ /* 0x008fe20001000000 */
[----:B------:R-:W-:Y:S01]  /*4520*/  UIADD3 UR6, UR25, 0x22840, URZ ;  /* 0x0002284019067890 */ /* 0x000fe2000fffe03f */
[----:B------:R-:W-:-:S02]  /*4530*/  FMNMX.FTZ R170, R154, R9, !PT ;  /* 0x000000099aaa7209 */ /* 0x000fc40007810000 */
[C---:B------:R-:W-:Y:S01]  /*4540*/  ISETP.GT.AND P2, PT, R178.reuse, 0x9, PT ;  /* 0x00000009b200780c */ /* 0x040fe20003f44270 */
[----:B------:R-:W3:Y:S01]  /*4550*/  MUFU.TANH R160, R160 ;  /* 0x000000a000a07308 */ /* 0x000ee20000002400 */
[----:B-----5:R-:W-:Y:S01]  /*4560*/  FSEL R155, R155, -INF , P1 ;  /* 0xff8000009b9b7808 */ /* 0x020fe20000800000 */
[----:B------:R-:W-:Y:S01]  /*4570*/  UPRMT UR6, UR24, 0x654, UR6 ;  /* 0x0000065418067896 */ /* 0x000fe20008000006 */
[----:B------:R-:W-:Y:S02]  /*4580*/  FMNMX.FTZ R170, R153, R170, !PT ;  /* 0x000000aa99aa7209 */ /* 0x000fe40007810000 */
[----:B------:R-:W-:Y:S02]  /*4590*/  ISETP.GT.AND P1, PT, R178, 0x10, PT ;  /* 0x00000010b200780c */ /* 0x000fe40003f24270 */
[----:B0-----:R-:W-:Y:S01]  /*45a0*/  FSEL R156, R156, -INF , P2 ;  /* 0xff8000009c9c7808 */ /* 0x001fe20001000000 */
[----:B------:R-:W0:Y:S01]  /*45b0*/  MUFU.TANH R162, R162 ;  /* 0x000000a200a27308 */ /* 0x000e220000002400 */
[----:B------:R-:W-:Y:S01]  /*45c0*/  FMNMX.FTZ R171, R155, R170, !PT ;  /* 0x000000aa9bab7209 */ /* 0x000fe20007810000 */
[----:B------:R-:W-:Y:S01]  /*45d0*/  FMUL.FTZ R170, R187, UR26 ;  /* 0x0000001abbaa7c20 */ /* 0x000fe20008410000 */
[----:B------:R-:W-:Y:S01]  /*45e0*/  ISETP.GT.AND P2, PT, R178, 0x11, PT ;  /* 0x00000011b200780c */ /* 0x000fe20003f44270 */
[----:B------:R-:W-:Y:S01]  /*45f0*/  SYNCS.ARRIVE.TRANS64.RED.A1T0 RZ, [UR6], RZ ;  /* 0x000000ffffff79a7 */ /* 0x000fe20008100406 */
[----:B-1----:R-:W-:-:S02]  /*4600*/  FSEL R158, R158, -INF , P1 ;  /* 0xff8000009e9e7808 */ /* 0x002fc40000800000 */
[----:B------:R-:W-:Y:S01]  /*4610*/  FMNMX.FTZ R171, R156, R171, !PT ;  /* 0x000000ab9cab7209 */ /* 0x000fe20007810000 */
[----:B------:R-:W1:Y:S01]  /*4620*/  MUFU.TANH R161, R161 ;  /* 0x000000a100a17308 */ /* 0x000e620000002400 */
[----:B------:R-:W-:Y:S02]  /*4630*/  ISETP.GT.AND P1, PT, R178, 0x18, PT ;  /* 0x00000018b200780c */ /* 0x000fe40003f24270 */
[----:B----4-:R-:W-:Y:S02]  /*4640*/  FSEL R157, R157, -INF , P2 ;  /* 0xff8000009d9d7808 */ /* 0x010fe40001000000 */
[----:B------:R-:W-:Y:S02]  /*4650*/  FMNMX.FTZ R174, R158, R171, !PT ;  /* 0x000000ab9eae7209 */ /* 0x000fe40007810000 */
[----:B------:R-:W-:Y:S01]  /*4660*/  ISETP.GT.AND P2, PT, R178, 0x19, PT ;  /* 0x00000019b200780c */ /* 0x000fe20003f44270 */
[----:B------:R-:W4:Y:S01]  /*4670*/  MUFU.TANH R163, R163 ;  /* 0x000000a300a37308 */ /* 0x000f220000002400 */
[----:B--2---:R-:W-:-:S02]  /*4680*/  FSEL R159, R159, -INF , P1 ;  /* 0xff8000009f9f7808 */ /* 0x004fc40000800000 */
[----:B------:R-:W-:Y:S02]  /*4690*/  FMNMX.FTZ R174, R157, R174, !PT ;  /* 0x000000ae9dae7209 */ /* 0x000fe40007810000 */
[----:B------:R-:W-:Y:S02]  /*46a0*/  ISETP.GT.AND P1, PT, R178, 0x20, PT ;  /* 0x00000020b200780c */ /* 0x000fe40003f24270 */
[----:B---3--:R-:W-:Y:S01]  /*46b0*/  FSEL R160, R160, -INF , P2 ;  /* 0xff800000a0a07808 */ /* 0x008fe20001000000 */
[----:B------:R-:W2:Y:S01]  /*46c0*/  MUFU.TANH R164, R164 ;  /* 0x000000a400a47308 */ /* 0x000ea20000002400 */
[----:B------:R-:W-:Y:S01]  /*46d0*/  FMNMX.FTZ R171, R159, R174, !PT ;  /* 0x000000ae9fab7209 */ /* 0x000fe20007810000 */
[----:B------:R-:W-:Y:S01]  /*46e0*/  FMUL.FTZ R174, R190, UR26 ;  /* 0x0000001abeae7c20 */ /* 0x000fe20008410000 */
[----:B------:R-:W-:Y:S01]  /*46f0*/  ISETP.GT.AND P2, PT, R178, 0x21, PT ;  /* 0x00000021b200780c */ /* 0x000fe20003f44270 */
[----:B------:R-:W-:Y:S01]  /*4700*/  FMUL.FTZ R190, R173, UR26 ;  /* 0x0000001aadbe7c20 */ /* 0x000fe20008410000 */
[----:B0-----:R-:W-:-:S02]  /*4710*/  FSEL R162, R162, -INF , P1 ;  /* 0xff800000a2a27808 */ /* 0x001fc40000800000 */
[----:B------:R-:W-:Y:S01]  /*4720*/  FMNMX.FTZ R171, R160, R171, !PT ;  /* 0x000000aba0ab7209 */ /* 0x000fe20007810000 */
[----:B------:R-:W0:Y:S01]  /*4730*/  MUFU.TANH R165, R165 ;  /* 0x000000a500a57308 */ /* 0x000e220000002400 */
[----:B------:R-:W-:Y:S02]  /*4740*/  ISETP.GT.AND P1, PT, R178, 0x28, PT ;  /* 0x00000028b200780c */ /* 0x000fe40003f24270 */
[----:B-1----:R-:W-:Y:S02]  /*4750*/  FSEL R161, R161, -INF , P2 ;  /* 0xff800000a1a17808 */ /* 0x002fe40001000000 */
[----:B------:R-:W-:Y:S02]  /*4760*/  FMNMX.FTZ R182, R162, R171, !PT ;  /* 0x000000aba2b67209 */ /* 0x000fe40007810000 */
[----:B------:R-:W-:Y:S01]  /*4770*/  ISETP.GT.AND P2, PT, R178, 0x29, PT ;  /* 0x00000029b200780c */ /* 0x000fe20003f44270 */
[----:B------:R-:W1:Y:S01]  /*4780*/  MUFU.TANH R166, R166 ;  /* 0x000000a600a67308 */ /* 0x000e620000002400 */
[----:B----4-:R-:W-:-:S02]  /*4790*/  FSEL R163, R163, -INF , P1 ;  /* 0xff800000a3a37808 */ /* 0x010fc40000800000 */
[----:B------:R-:W-:Y:S02]  /*47a0*/  FMNMX.FTZ R182, R161, R182, !PT ;  /* 0x000000b6a1b67209 */ /* 0x000fe40007810000 */
[----:B------:R-:W-:Y:S02]  /*47b0*/  ISETP.GT.AND P1, PT, R178, 0x30, PT ;  /* 0x00000030b200780c */ /* 0x000fe40003f24270 */
[----:B--2---:R-:W-:Y:S01]  /*47c0*/  FSEL R164, R164, -INF , P2 ;  /* 0xff800000a4a47808 */ /* 0x004fe20001000000 */
[----:B------:R-:W2:Y:S01]  /*47d0*/  MUFU.TANH R167, R167 ;  /* 0x000000a700a77308 */ /* 0x000ea20000002400 */
[----:B------:R-:W-:Y:S02]  /*47e0*/  FMNMX.FTZ R171, R163, R182, !PT ;  /* 0x000000b6a3ab7209 */ /* 0x000fe40007810000 */
[----:B------:R-:W-:Y:S02]  /*47f0*/  ISETP.GT.AND P2, PT, R178, 0x31, PT ;  /* 0x00000031b200780c */ /* 0x000fe40003f44270 */
        /* <DEDUP_REMOVED lines=8> */
[----:B--2---:R-:W-:-:S02]  /*4880*/  FSEL R167, R167, -INF , P1 ;  /* 0xff800000a7a77808 */ /* 0x004fc40000800000 */
[----:B------:R-:W-:Y:S02]  /*4890*/  FMNMX.FTZ R182, R166, R171, !PT ;  /* 0x000000aba6b67209 */ /* 0x000fe40007810000 */
[----:B------:R-:W-:Y:S02]  /*48a0*/  ISETP.GT.AND P1, PT, R178, 0x40, PT ;  /* 0x00000040b200780c */ /* 0x000fe40003f24270 */
[----:B------:R-:W-:Y:S01]  /*48b0*/  FMNMX.FTZ R171, R167, R182, !PT ;  /* 0x000000b6a7ab7209 */ /* 0x000fe20007810000 */
        /* <DEDUP_REMOVED lines=8> */
[----:B------:R1:W3:Y:S01]  /*4940*/  MUFU.TANH R175, R191 ;  /* 0x000000bf00af7308 */ /* 0x0002e20000002400 */
[----:B--2---:R-:W-:Y:S02]  /*4950*/  FSEL R170, R170, -INF , P2 ;  /* 0xff800000aaaa7808 */ /* 0x004fe40001000000 */
[----:B------:R-:W-:Y:S02]  /*4960*/  ISETP.GT.AND P2, PT, R178, 0x49, PT ;  /* 0x00000049b200780c */ /* 0x000fe40003f44270 */
[----:B------:R-:W-:-:S03]  /*4970*/  FMNMX.FTZ R171, R170, R171, !PT ;  /* 0x000000abaaab7209 */ /* 0x000fc60007810000 */
[----:B------:R2:W4:Y:S01]  /*4980*/  MUFU.TANH R179, R194 ;  /* 0x000000c200b37308 */ /* 0x0005220000002400 */
[----:B0-----:R-:W-:Y:S01]  /*4990*/  FSEL R174, R174, -INF , P1 ;  /* 0xff800000aeae7808 */ /* 0x001fe20000800000 */
[----:B-1----:R-:W-:Y:S01]  /*49a0*/  FMUL.FTZ R191, R176, UR26 ;  /* 0x0000001ab0bf7c20 */ /* 0x002fe20008410000 */
[----:B------:R-:W-:Y:S02]  /*49b0*/  ISETP.GT.AND P1, PT, R178, 0x50, PT ;  /* 0x00000050b200780c */ /* 0x000fe40003f24270 */
[----:B------:R-:W-:-:S03]  /*49c0*/  FMNMX.FTZ R182, R174, R171, !PT ;  /* 0x000000abaeb67209 */ /* 0x000fc60007810000 */
[----:B------:R-:W0:Y:S01]  /*49d0*/  MUFU.TANH R195, R195 ;  /* 0x000000c300c37308 */ /* 0x000e220000002400 */
[----:B---3--:R-:W-:Y:S01]  /*49e0*/  FSEL R175, R175, -INF , P2 ;  /* 0xff800000afaf7808 */ /* 0x008fe20001000000 */
[----:B--2---:R-:W-:Y:S01]  /*49f0*/  FMUL.FTZ R194, R172, UR26 ;  /* 0x0000001aacc27c20 */ /* 0x004fe20008410000 */
[----:B------:R-:W-:Y:S02]  /*4a00*/  ISETP.GT.AND P2, PT, R178, 0x51, PT ;  /* 0x00000051b200780c */ /* 0x000fe40003f44270 */
[----:B------:R-:W-:-:S03]  /*4a10*/  FMNMX.FTZ R182, R175, R182, !PT ;  /* 0x000000b6afb67209 */ /* 0x000fc60007810000 */
[----:B------:R-:W1:Y:S01]  /*4a20*/  MUFU.TANH R198, R198 ;  /* 0x000000c600c67308 */ /* 0x000e620000002400 */
[----:B----4-:R-:W-:Y:S02]  /*4a30*/  FSEL R171, R179, -INF , P1 ;  /* 0xff800000b3ab7808 */ /* 0x010fe40000800000 */
[----:B------:R-:W-:Y:S02]  /*4a40*/  ISETP.GT.AND P1, PT, R178, 0x58, PT ;  /* 0x00000058b200780c */ /* 0x000fe40003f24270 */
[----:B------:R-:W-:-:S03]  /*4a50*/  FMNMX.FTZ R179, R171, R182, !PT ;  /* 0x000000b6abb37209 */ /* 0x000fc60007810000 */
[----:B------:R-:W2:Y:S01]  /*4a60*/  MUFU.TANH R199, R199 ;  /* 0x000000c700c77308 */ /* 0x000ea20000002400 */
[----:B0-----:R-:W-:Y:S02]  /*4a70*/  FSEL R172, R195, -INF , P2 ;  /* 0xff800000c3ac7808 */ /* 0x001fe40001000000 */
[----:B------:R-:W-:Y:S02]  /*4a80*/  ISETP.GT.AND P2, PT, R178, 0x59, PT ;  /* 0x00000059b200780c */ /* 0x000fe40003f44270 */
[----:B------:R-:W-:-:S03]  /*4a90*/  FMNMX.FTZ R182, R172, R179, !PT ;  /* 0x000000b3acb67209 */ /* 0x000fc60007810000 */
[----:B------:R-:W-:Y:S01]  /*4aa0*/  MUFU.TANH R6, R6 ;  /* 0x0000000600067308 */ /* 0x000fe20000002400 */
[----:B-1----:R-:W-:-:S04]  /*4ab0*/  FSEL R173, R198, -INF , P1 ;  /* 0xff800000c6ad7808 */ /* 0x002fc80000800000 */
        /* <DEDUP_REMOVED lines=8> */
[----:B------:R-:W-:Y:S01]  /*4b40*/  IMAD.IADD R184, R210, 0x1, R5 ;  /* 0x00000001d2b87824 */ /* 0x000fe200078e0205 */
[----:B------:R-:W-:Y:S02]  /*4b50*/  MUFU.TANH R11, R11 ;  /* 0x0000000b000b7308 */ /* 0x000fe40000002400 */
[----:B------:R-:W1:Y:S02]  /*4b60*/  SHFL.BFLY PT, R187, R176, 0x2, 0x1f ;  /* 0x0c401f00b0bb7f89 */ /* 0x000e6400000e0000 */
[C---:B------:R-:W-:Y:S02]  /*4b70*/  ISETP.GT.AND P1, PT, R184.reuse, RZ, PT ;  /* 0x000000ffb800720c */ /* 0x040fe40003f24270 */
[C---:B------:R-:W-:Y:S02]  /*4b80*/  ISETP.GT.AND P2, PT, R184.reuse, 0x1, PT ;  /* 0x00000001b800780c */ /* 0x040fe40003f44270 */
[----:B------:R-:W2:Y:S01]  /*4b90*/  MUFU.TANH R12, R12 ;  /* 0x0000000c000c7308 */ /* 0x000ea20000002400 */
[----:B------:R-:W-:-:S02]  /*4ba0*/  ISETP.GT.AND P3, PT, R184, 0x18, PT ;  /* 0x00000018b800780c */ /* 0x000fc40003f64270 */
[----:B0-----:R-:W-:Y:S02]  /*4bb0*/  FSEL R10, R10, -INF , P2 ;  /* 0xff8000000a0a7808 */ /* 0x001fe40001000000 */
[----:B------:R-:W-:-:S03]  /*4bc0*/  ISETP.GT.AND P2, PT, R184, 0x9, PT ;  /* 0x00000009b800780c */ /* 0x000fc60003f44270 */
        /* <DEDUP_REMOVED lines=408> */
.L_x_4919:
[----:B------:R0:W1:Y:S01]  /*6550*/  SYNCS.PHASECHK.TRANS64.TRYWAIT P1, [UR25+0x22850], R7 ;  /* 0x02285007ff0075a7 */ /* 0x0000620008020159 */
[----:B------:R-:W-:Y:S05]  /*6560*/  @!P0 BRA `(.L_x_4920) ;  /* 0x0000000000048947 */ /* 0x000fea0003800000 */
[----:B------:R-:W-:Y:S01]  /*6570*/  BPT.TRAP 0x1 ;  /* 0x000000040000795c */ /* 0x000fe20000300000 */
.L_x_4920:
[----:B------:R-:W-:Y:S01]  /*6580*/  VIADD R8, R211, 0x8 ;  /* 0x00000008d3087836 */ /* 0x000fe20000000000 */
[----:B-1----:R-:W-:Y:S06]  /*6590*/  @P1 BRA `(.L_x_4921) ;  /* 0x0000000000081947 */ /* 0x002fec0003800000 */
[----:B------:R-:W1:Y:S02]  /*65a0*/  SYNCS.PHASECHK.TRANS64.TRYWAIT P1, [UR25+0x22850], R7 ;  /* 0x02285007ff0075a7 */ /* 0x000e640008020159 */
[----:B-1----:R-:W-:Y:S05]  /*65b0*/  @!P1 BRA `(.L_x_4922) ;  /* 0x000000b400e89947 */ /* 0x002fea0003800000 */
.L_x_4921:
        /* <DEDUP_REMOVED lines=39> */
.L_x_4923:
        /* <DEDUP_REMOVED lines=9> */
.L_x_4913:
[----:B------:R-:W-:-:S13]  /*68c0*/  ISETP.LE.AND P1, PT, RZ, UR23, PT ;  /* 0x00000017ff007c0c */ /* 0x000fda000bf23270 */
[----:B------:R-:W-:Y:S05]  /*68d0*/  @!P1 BRA `(.L_x_4925) ;  /* 0x0000002000d49947 */ /* 0x000fea0003800000 */
[----:B01----:R-:W-:Y:S01]  /*68e0*/  IMAD.MOV.U32 R8, RZ, RZ, R5 ;  /* 0x000000ffff087224 */ /* 0x003fe200078e0005 */
[----:B------:R-:W-:Y:S01]  /*68f0*/  ULDC UR26, c[0x0][0x9d8] ;  /* 0x00027600001a7ab9 */ /* 0x000fe20000000800 */
[----:B------:R-:W-:Y:S01]  /*6900*/  IMAD.MOV.U32 R9, RZ, RZ, R6 ;  /* 0x000000ffff097224 */ /* 0x000fe200078e0006 */
[----:B------:R-:W-:-:S06]  /*6910*/  ULDC UR22, c[0x0][0x988] ;  /* 0x0002620000167ab9 */ /* 0x000fcc0000000800 */
.L_x_4936:
[----:B------:R-:W-:-:S04]  /*6920*/  UIADD3 UR38, UR38, 0x1, URZ ;  /* 0x0000000126267890 */ /* 0x000fc8000fffe03f */
[----:B------:R-:W-:-:S04]  /*6930*/  UISETP.NE.AND UP0, UPT, UR38, 0x2, UPT ;  /* 0x000000022600788c */ /* 0x000fc8000bf05270 */
[----:B------:R-:W-:Y:S02]  /*6940*/  USEL UR6, URZ, 0x1, UP0 ;  /* 0x000000013f067887 */ /* 0x000fe40008000000 */
[----:B------:R-:W-:Y:S02]  /*6950*/  USEL UR38, UR38, URZ, UP0 ;  /* 0x0000003f26267287 */ /* 0x000fe40008000000 */
[----:B------:R-:W-:Y:S01]  /*6960*/  ULOP3.LUT UR37, UR37, UR6, URZ, 0x3c, !UPT ;  /* 0x0000000625257292 */ /* 0x000fe2000f8e3c3f */
[----:B01----:R-:W-:Y:S11]  /*6970*/  @!P0 BRA `(.L_x_4926) ;  /* 0x0000000000048947 */ /* 0x003ff60003800000 */
[----:B------:R-:W-:Y:S01]  /*6980*/  BPT.TRAP 0x1 ;  /* 0x000000040000795c */ /* 0x000fe20000300000 */
.L_x_4926:
        /* <DEDUP_REMOVED lines=9> */
.L_x_4927:
[----:B-1----:R-:W-:Y:S05]  /*6a20*/  @P1 BRA `(.L_x_4928) ;  /* 0x0000000000081947 */ /* 0x002fea0003800000 */
[----:B------:R-:W1:Y:S02]  /*6a30*/  SYNCS.PHASECHK.TRANS64.TRYWAIT P1, [UR25+0x22830], R7 ;  /* 0x02283007ff0075a7 */ /* 0x000e640008020159 */
[----:B-1----:R-:W-:Y:S05]  /*6a40*/  @!P1 BRA `(.L_x_4929) ;  /* 0x000000b000dc9947 */ /* 0x002fea0003800000 */
.L_x_4928:
        /* <DEDUP_REMOVED lines=26> */
.L_x_4930:
        /* <DEDUP_REMOVED lines=462> */
.L_x_4931:
[----:B------:R0:W1:Y:S01]  /*88d0*/  SYNCS.PHASECHK.TRANS64.TRYWAIT P1, [UR25+0x22850], R7 ;  /* 0x02285007ff0075a7 */ /* 0x0000620008020159 */
[----:B------:R-:W-:Y:S05]  /*88e0*/  @!P0 BRA `(.L_x_4932) ;  /* 0x0000000000048947 */ /* 0x000fea0003800000 */
[----:B------:R-:W-:Y:S01]  /*88f0*/  BPT.TRAP 0x1 ;  /* 0x000000040000795c */ /* 0x000fe20000300000 */
.L_x_4932:
[----:B------:R-:W-:Y:S01]  /*8900*/  VIADD R8, R211, 0x8 ;  /* 0x00000008d3087836 */ /* 0x000fe20000000000 */
[----:B-1----:R-:W-:Y:S06]  /*8910*/  @P1 BRA `(.L_x_4933) ;  /* 0x0000000000081947 */ /* 0x002fec0003800000 */
[----:B------:R-:W1:Y:S02]  /*8920*/  SYNCS.PHASECHK.TRANS64.TRYWAIT P1, [UR25+0x22850], R7 ;  /* 0x02285007ff0075a7 */ /* 0x000e640008020159 */
[----:B-1----:R-:W-:Y:S05]  /*8930*/  @!P1 BRA `(.L_x_4934) ;  /* 0x0000009400389947 */ /* 0x002fea0003800000 */
.L_x_4933:
        /* <DEDUP_REMOVED lines=39> */
.L_x_4935:
[----:B------:R-:W-:Y:S01]  /*8bb0*/  UIADD3 UR25, UR25, 0x22860, URZ ;  /* 0x0002286019197890 */ /* 0x000fe2000fffe03f */
[----:B------:R-:W-:Y:S01]  /*8bc0*/  ISETP.LT.AND P1, PT, RZ, UR23, PT ;  /* 0x00000017ff007c0c */ /* 0x000fe2000bf21270 */
[----:B------:R-:W-:Y:S01]  /*8bd0*/  UIADD3 UR23, UR23, -0x1, URZ ;  /* 0xffffffff17177890 */ /* 0x000fe2000fffe03f */
[----:B------:R-:W-:Y:S01]  /*8be0*/  IMAD.MOV.U32 R8, RZ, RZ, R5 ;  /* 0x000000ffff087224 */ /* 0x000fe200078e0005 */
[----:B------:R-:W-:Y:S01]  /*8bf0*/  UPRMT UR25, UR24, 0x654, UR25 ;  /* 0x0000065418197896 */ /* 0x000fe20008000019 */
[----:B------:R-:W-:-:S08]  /*8c00*/  MOV R9, R6 ;  /* 0x0000000600097202 */ /* 0x000fd00000000f00 */
[----:B------:R-:W-:Y:S01]  /*8c10*/  SYNCS.ARRIVE.TRANS64.RED.A1T0 RZ, [UR25], RZ ;  /* 0x000000ffffff79a7 */ /* 0x000fe20008100419 */
[----:B------:R-:W-:Y:S05]  /*8c20*/  @P1 BRA `(.L_x_4936) ;  /* 0xffffffdc003c1947 */ /* 0x000fea000383ffff */
.L_x_4925:
        /* <DEDUP_REMOVED lines=16> */
[----:B-1----:R-:W-:-:S05]  /*8d30*/  FADD.FTZ R9, R9, R4 ;  /* 0x0000000409097221 */ /* 0x002fca0000010000 */
[----:B------:R-:W1:Y:S01]  /*8d40*/  SHFL.BFLY PT, R10, R9, 0x1, 0x1f ;  /* 0x0c201f00090a7f89 */ /* 0x000e6200000e0000 */
[----:B0-----:R-:W-:Y:S01]  /*8d50*/  FADD.FTZ R11, R8, R7 ;  /* 0x00000007080b7221 */ /* 0x001fe20000010000 */
[----:B------:R-:W-:Y:S02]  /*8d60*/  IMAD.MOV.U32 R7, RZ, RZ, RZ ;  /* 0x000000ffff077224 */ /* 0x000fe400078e00ff */
[----:B------:R-:W-:Y:S02]  /*8d70*/  IMAD.MOV.U32 R8, RZ, RZ, -0x800000 ;  /* 0xff800000ff087424 */ /* 0x000fe400078e00ff */
        /* <DEDUP_REMOVED lines=71> */
[----:B------:R-:W-:-:S02]  /*91f0*/  IMAD.U32 R7, RZ, RZ, UR10 ;  /* 0x0000000aff077e24 */ /* 0x000fc4000f8e00ff */
[----:B------:R-:W-:Y:S01]  /*9200*/  @P2 FMUL.FTZ R13, R13, 0.69314718246459960938 ;  /* 0x3f3172180d0d2820 */ /* 0x000fe20000410000 */
[----:B-1----:R-:W-:Y:S01]  /*9210*/  @P1 FMUL.FTZ R4, R4, 0.69314718246459960938 ;  /* 0x3f31721804041820 */ /* 0x002fe20000410000 */
[----:B0-----:R-:W-:Y:S01]  /*9220*/  @P2 FMUL.FTZ R10, R10, 0.69314718246459960938 ;  /* 0x3f3172180a0a2820 */ /* 0x001fe20000410000 */
        /* <DEDUP_REMOVED lines=67> */
.L_x_4900:
[----:B------:R-:W0:Y:S08]  /*9660*/  S2UR UR4, SR_CgaCtaId ;  /* 0x00000000000479c3 */ /* 0x000e300000008800 */
[----:B------:R-:W-:Y:S06]  /*9670*/  BAR.SYNC.DEFER_BLOCKING 0x5, 0x180 ;  /* 0x0146000000007b1d */ /* 0x000fec0000010000 */
[----:B------:R-:W-:Y:S01]  /*9680*/  UMOV UR10, 0x400 ;  /* 0x00000400000a7882 */ /* 0x000fe20000000000 */
[----:B------:R-:W-:Y:S01]  /*9690*/  BSSY B0, `(.L_x_4937) ;  /* 0x00002d6000007945 */ /* 0x000fe20003800000 */
[----:B0-----:R-:W-:-:S09]  /*96a0*/  ULEA UR10, UR4, UR10, 0x18 ;  /* 0x0000000a040a7291 */ /* 0x001fd2000f8ec03f */
[----:B------:R-:W0:Y:S02]  /*96b0*/  LDS.128 R4, [UR10+0x228d0] ;  /* 0x0228d00aff047984 */ /* 0x000e240008000c00 */
[----:B0-----:R-:W-:Y:S02]  /*96c0*/  R2UR UR5, R5 ;  /* 0x00000000050572ca */ /* 0x001fe400000e0000 */
[----:B------:R-:W-:Y:S02]  /*96d0*/  R2UR UR6, R6 ;  /* 0x00000000060672ca */ /* 0x000fe400000e0000 */
[----:B------:R-:W-:Y:S01]  /*96e0*/  R2UR UR7, R7 ;  /* 0x00000000070772ca */ /* 0x000fe200000e0000 */
[----:B------:R-:W-:Y:S06]  /*96f0*/  BAR.ARV 0x4, 0x180 ;  /* 0x0106000000007b1d */ /* 0x000fec0000002000 */
[----:B------:R-:W-:Y:S08]  /*9700*/  @P0 BRA `(.L_x_4938) ;  /* 0x0000001c00dc0947 */ /* 0x000ff00003800000 */
[----:B------:R-:W0:Y:S01]  /*9710*/  S2UR UR4, SR_SWINHI ;  /* 0x00000000000479c3 */ /* 0x000e220000002f00 */
[----:B------:R-:W-:-:S07]  /*9720*/  MOV R103, 0x2 ;  /* 0x0000000200677802 */ /* 0x000fce0000000f00 */
[----:B------:R-:W-:Y:S01]  /*9730*/  BAR.SYNC.DEFER_BLOCKING 0x1, 0x100 ;  /* 0x0044000000007b1d */ /* 0x000fe20000010000 */
[----:B------:R-:W-:Y:S01]  /*9740*/  F2FP.BF16.F32.PACK_AB R24, R25, R24 ;  /* 0x000000181918723e */ /* 0x000fe200000010ff */
[----:B------:R-:W-:Y:S01]  /*9750*/  USHF.L.U32 UR14, UR40, 0x2, URZ ;  /* 0x00000002280e7899 */ /* 0x000fe2000800063f */
[----:B------:R-:W-:Y:S01]  /*9760*/  F2FP.BF16.F32.PACK_AB R25, R165, R26 ;  /* 0x0000001aa519723e */ /* 0x000fe200000010ff */
[----:B------:R-:W-:Y:S01]  /*9770*/  USHF.L.U64.HI UR15, UR40, 0x2, UR41 ;  /* 0x00000002280f7899 */ /* 0x000fe20008010229 */
[----:B------:R-:W-:Y:S01]  /*9780*/  F2FP.BF16.F32.PACK_AB R26, R29, R28 ;  /* 0x0000001c1d1a723e */ /* 0x000fe200000010ff */
[----:B------:R-:W-:Y:S01]  /*9790*/  ULDC.64 UR12, c[0x0][0xc00] ;  /* 0x00030000000c7ab9 */ /* 0x000fe20000000a00 */
[----:B------:R-:W-:Y:S01]  /*97a0*/  F2FP.BF16.F32.PACK_AB R32, R33, R32 ;  /* 0x000000202120723e */ /* 0x000fe200000010ff */
[----:B------:R-:W-:Y:S01]  /*97b0*/  UISETP.NE.U32.AND UP0, UPT, UR12, URZ, UPT ;  /* 0x0000003f0c00728c */ /* 0x000fe2000bf05070 */
[----:B------:R-:W-:Y:S02]  /*97c0*/  F2FP.BF16.F32.PACK_AB R27, R164, R27 ;  /* 0x0000001ba41b723e */ /* 0x000fe400000010ff */
[----:B------:R-:W-:Y:S01]  /*97d0*/  F2FP.BF16.F32.PACK_AB R33, R163, R34 ;  /* 0x00000022a321723e */ /* 0x000fe200000010ff */
[----:B------:R-:W-:Y:S01]  /*97e0*/  UISETP.NE.AND.EX UP0, UPT, UR13, URZ, UPT, UP0 ;  /* 0x0000003f0d00728c */ /* 0x000fe2000bf05300 */
[----:B------:R-:W-:-:S02]  /*97f0*/  F2FP.BF16.F32.PACK_AB R40, R41, R40 ;  /* 0x000000282928723e */ /* 0x000fc400000010ff */
[----:B------:R-:W-:Y:S02]  /*9800*/  F2FP.BF16.F32.PACK_AB R34, R37, R36 ;  /* 0x000000242522723e */ /* 0x000fe400000010ff */
[----:B------:R-:W-:Y:S02]  /*9810*/  F2FP.BF16.F32.PACK_AB R35, R162, R35 ;  /* 0x00000023a223723e */ /* 0x000fe400000010ff */
[----:B------:R-:W-:Y:S02]  /*9820*/  F2FP.BF16.F32.PACK_AB R41, R161, R42 ;  /* 0x0000002aa129723e */ /* 0x000fe400000010ff */
[----:B------:R-:W-:Y:S01]  /*9830*/  F2FP.BF16.F32.PACK_AB R48, R49, R48 ;  /* 0x000000303130723e */ /* 0x000fe200000010ff */
[----:B------:R-:W-:Y:S01]  /*9840*/  UMOV UR8, UR10 ;  /* 0x0000000a00087c82 */ /* 0x000fe20008000000 */
[----:B0-----:R-:W-:Y:S01]  /*9850*/  UMOV UR9, UR4 ;  /* 0x0000000400097c82 */ /* 0x001fe20008000000 */
[----:B------:R-:W-:Y:S01]  /*9860*/  F2FP.BF16.F32.PACK_AB R42, R45, R44 ;  /* 0x0000002c2d2a723e */ /* 0x000fe200000010ff */
[----:B------:R-:W-:Y:S01]  /*9870*/  IMAD.WIDE R102, R204, R103, UR8 ;  /* 0x00000008cc667e25 */ /* 0x000fe2000f8e0267 */
[----:B------:R-:W-:Y:S01]  /*9880*/  F2FP.BF16.F32.PACK_AB R43, R160, R43 ;  /* 0x0000002ba02b723e */ /* 0x000fe200000010ff */
[----:B------:R-:W-:Y:S01]  /*9890*/  UIADD3 UR4, UP1, UR14, UR12, URZ ;  /* 0x0000000c0e047290 */ /* 0x000fe2000ff3e03f */
[----:B------:R-:W-:-:S02]  /*98a0*/  F2FP.BF16.F32.PACK_AB R49, R159, R50 ;  /* 0x000000329f31723e */ /* 0x000fc400000010ff */
[C---:B------:R-:W-:Y:S01]  /*98b0*/  IADD3 R171, P1, R102.reuse, 0x20, RZ ;  /* 0x0000002066ab7810 */ /* 0x040fe20007f3e0ff */
[----:B------:R-:W-:Y:S01]  /*98c0*/  UIADD3.X UR11, UR15, UR13, URZ, UP1, !UPT ;  /* 0x0000000d0f0b7290 */ /* 0x000fe20008ffe43f */
[C---:B------:R-:W-:Y:S02]  /*98d0*/  IADD3 R181, P5, R102.reuse, 0x4040, RZ ;  /* 0x0000404066b57810 */ /* 0x040fe40007fbe0ff */
[C---:B------:R-:W-:Y:S01]  /*98e0*/  LOP3.LUT R5, R102.reuse, 0x380, RZ, 0xc0, !PT ;  /* 0x0000038066057812 */ /* 0x040fe200078ec0ff */
[--C-:B------:R-:W-:Y:S01]  /*98f0*/  IMAD.X R7, RZ, RZ, R103.reuse, P1 ;  /* 0x000000ffff077224 */ /* 0x100fe200008e0667 */
[C---:B------:R-:W-:Y:S01]  /*9900*/  IADD3 R185, P1, R102.reuse, 0x8000, RZ ;  /* 0x0000800066b97810 */ /* 0x040fe20007f3e0ff */
[--C-:B------:R-:W-:Y:S01]  /*9910*/  IMAD.X R31, RZ, RZ, R103.reuse, P5 ;  /* 0x000000ffff1f7224 */ /* 0x100fe200028e0667 */
[C---:B------:R-:W-:Y:S01]  /*9920*/  IADD3 R173, P0, R102.reuse, 0x40, RZ ;  /* 0x0000004066ad7810 */ /* 0x040fe20007f1e0ff */
[----:B------:R-:W-:Y:S01]  /*9930*/  ULDC.64 UR12, c[0x0][0xc08] ;  /* 0x00030200000c7ab9 */ /* 0x000fe20000000a00 */
        /* <DEDUP_REMOVED lines=9> */
[----:B------:R-:W-:Y:S01]  /*99d0*/  IMAD.X R21, RZ, RZ, R103, P6 ;  /* 0x000000ffff157224 */ /* 0x000fe200030e0667 */
[----:B------:R-:W-:-:S02]  /*99e0*/  SHF.R.U64 R5, R5, 0x3, RZ ;  /* 0x0000000305057819 */ /* 0x000fc400000012ff */
[C---:B------:R-:W-:Y:S01]  /*99f0*/  IADD3 R151, P1, R102.reuse, 0xc060, RZ ;  /* 0x0000c06066977810 */ /* 0x040fe20007f3e0ff */
[--C-:B------:R-:W-:Y:S01]  /*9a00*/  IMAD.X R95, RZ, RZ, R103.reuse, P5 ;  /* 0x000000ffff5f7224 */ /* 0x100fe200028e0667 */
[----:B------:R-:W-:Y:S02]  /*9a10*/  IADD3.X R39, RZ, R103, RZ, P2, !PT ;  /* 0x00000067ff277210 */ /* 0x000fe400017fe4ff */
[----:B------:R-:W-:Y:S02]  /*9a20*/  LOP3.LUT R6, R171, 0x380, RZ, 0xc0, !PT ;  /* 0x00000380ab067812 */ /* 0x000fe400078ec0ff */
[C---:B------:R-:W-:Y:S02]  /*9a30*/  IADD3 R187, P0, R102.reuse, 0x8020, RZ ;  /* 0x0000802066bb7810 */ /* 0x040fe40007f1e0ff */
        /* <DEDUP_REMOVED lines=12> */
[----:B------:R-:W-:Y:S02]  /*9b00*/  LOP3.LUT R94, R4, 0x380, RZ, 0xc0, !PT ;  /* 0x00000380045e7812 */ /* 0x000fe400078ec0ff */
[----:B------:R-:W-:Y:S02]  /*9b10*/  LOP3.LUT R14, R177, 0x380, RZ, 0xc0, !PT ;  /* 0x00000380b10e7812 */ /* 0x000fe400078ec0ff */
[----:B------:R-:W-:Y:S02]  /*9b20*/  LOP3.LUT R165, R151, 0x380, RZ, 0xc0, !PT ;  /* 0x0000038097a57812 */ /* 0x000fe400078ec0ff */
[----:B------:R-:W-:Y:S02]  /*9b30*/  SHF.R.U64 R6, R6, 0x3, RZ ;  /* 0x0000000306067819 */ /* 0x000fe400000012ff */
[----:B------:R-:W-:Y:S02]  /*9b40*/  LOP3.LUT R20, R179, 0x380, RZ, 0xc0, !PT ;  /* 0x00000380b3147812 */ /* 0x000fe400078ec0ff */
[----:B------:R-:W-:-:S02]  /*9b50*/  SHF.R.U64 R10, R10, 0x3, RZ ;  /* 0x000000030a0a7819 */ /* 0x000fc400000012ff */
[----:B------:R-:W-:Y:S02]  /*9b60*/  LOP3.LUT R30, R181, 0x380, RZ, 0xc0, !PT ;  /* 0x00000380b51e7812 */ /* 0x000fe400078ec0ff */
[-C--:B------:R-:W-:Y:S02]  /*9b70*/  IADD3.X R99, RZ, R103.reuse, RZ, P2, !PT ;  /* 0x00000067ff637210 */ /* 0x080fe400017fe4ff */
[----:B------:R-:W-:Y:S02]  /*9b80*/  SHF.R.U64 R12, R12, 0x3, RZ ;  /* 0x000000030c0c7819 */ /* 0x000fe400000012ff */
[----:B------:R-:W-:Y:S02]  /*9b90*/  LOP3.LUT R38, R183, 0x380, RZ, 0xc0, !PT ;  /* 0x00000380b7267812 */ /* 0x000fe400078ec0ff */
[----:B------:R-:W-:Y:S02]  /*9ba0*/  MOV R102, R102 ;  /* 0x0000006600667202 */ /* 0x000fe40000000f00 */
[----:B------:R-:W-:-:S02]  /*9bb0*/  SHF.R.U64 R29, R94, 0x3, RZ ;  /* 0x000000035e1d7819 */ /* 0x000fc400000012ff */
[----:B------:R-:W-:Y:S01]  /*9bc0*/  SHF.R.U64 R14, R14, 0x3, RZ ;  /* 0x000000030e0e7819 */ /* 0x000fe200000012ff */
[----:B------:R-:W-:Y:S01]  /*9bd0*/  STSM.16.M88.4 [R102], R24 ;  /* 0x0000001866007844 */ /* 0x000fe20000000200 */
[----:B------:R-:W-:Y:S02]  /*9be0*/  LOP3.LUT R46, R185, 0x380, RZ, 0xc0, !PT ;  /* 0x00000380b92e7812 */ /* 0x000fe400078ec0ff */
[----:B------:R-:W-:Y:S02]  /*9bf0*/  LOP3.LUT R103, R98, 0x380, RZ, 0xc0, !PT ;  /* 0x0000038062677812 */ /* 0x000fe400078ec0ff */
[----:B------:R-:W-:Y:S02]  /*9c00*/  SHF.R.U64 R28, R165, 0x3, RZ ;  /* 0x00000003a51c7819 */ /* 0x000fe400000012ff */
        /* <DEDUP_REMOVED lines=10> */
[----:B------:R-:W-:Y:S02]  /*9cb0*/  LOP3.LUT R14, R14, R177, RZ, 0x3c, !PT ;  /* 0x000000b10e0e7212 */ /* 0x000fe400078e3cff */
[----:B------:R-:W-:Y:S02]  /*9cc0*/  SHF.R.U64 R46, R46, 0x3, RZ ;  /* 0x000000032e2e7819 */ /* 0x000fe400000012ff */
[----:B------:R-:W-:Y:S02]  /*9cd0*/  LOP3.LUT R78, R193, 0x380, RZ, 0xc0, !PT ;  /* 0x00000380c14e7812 */ /* 0x000fe400078ec0ff */
[----:B------:R-:W-:-:S02]  /*9ce0*/  SHF.R.U64 R103, R103, 0x3, RZ ;  /* 0x0000000367677819 */ /* 0x000fc400000012ff */
[----:B------:R-:W-:Y:S02]  /*9cf0*/  LOP3.LUT R4, R28, R151, RZ, 0x3c, !PT ;  /* 0x000000971c047212 */ /* 0x000fe400078e3cff */
[----:B------:R-:W-:Y:S02]  /*9d00*/  LOP3.LUT R20, R20, R179, RZ, 0x3c, !PT ;  /* 0x000000b314147212 */ /* 0x000fe400078e3cff */
[----:B------:R-:W-:Y:S02]  /*9d10*/  SHF.R.U64 R54, R54, 0x3, RZ ;  /* 0x0000000336367819 */ /* 0x000fe400000012ff */
[----:B------:R-:W-:Y:S02]  /*9d20*/  MOV R28, R6 ;  /* 0x00000006001c7202 */ /* 0x000fe40000000f00 */
[----:B------:R-:W-:Y:S02]  /*9d30*/  LOP3.LUT R30, R30, R181, RZ, 0x3c, !PT ;  /* 0x000000b51e1e7212 */ /* 0x000fe400078e3cff */
[----:B------:R-:W-:Y:S01]  /*9d40*/  SHF.R.U64 R62, R62, 0x3, RZ ;  /* 0x000000033e3e7819 */ /* 0x000fe200000012ff */
[----:B------:R-:W-:Y:S01]  /*9d50*/  STSM.16.M88.4 [R28], R32 ;  /* 0x000000201c007844 */ /* 0x000fe20000000200 */
[----:B------:R-:W-:-:S02]  /*9d60*/  MOV R10, R10 ;  /* 0x0000000a000a7202 */ /* 0x000fc40000000f00 */
[----:B------:R-:W-:Y:S02]  /*9d70*/  F2FP.BF16.F32.PACK_AB R56, R57, R56 ;  /* 0x000000383938723e */ /* 0x000fe400000010ff */
[----:B------:R-:W-:Y:S01]  /*9d80*/  LOP3.LUT R38, R38, R183, RZ, 0x3c, !PT ;  /* 0x000000b726267212 */ /* 0x000fe200078e3cff */
[----:B------:R0:W-:Y:S01]  /*9d90*/  STSM.16.M88.4 [R10], R40 ;  /* 0x000000280a007844 */ /* 0x0001e20000000200 */
[----:B------:R-:W-:Y:S02]  /*9da0*/  SHF.R.U64 R70, R70, 0x3, RZ ;  /* 0x0000000346467819 */ /* 0x000fe400000012ff */
[----:B------:R-:W-:Y:S02]  /*9db0*/  MOV R12, R12 ;  /* 0x0000000c000c7202 */ /* 0x000fe40000000f00 */
[----:B------:R-:W-:Y:S02]  /*9dc0*/  F2FP.BF16.F32.PACK_AB R50, R53, R52 ;  /* 0x000000343532723e */ /* 0x000fe400000010ff */
[----:B------:R-:W-:-:S02]  /*9dd0*/  F2FP.BF16.F32.PACK_AB R51, R158, R51 ;  /* 0x000000339e33723e */ /* 0x000fc400000010ff */
[----:B------:R-:W-:Y:S02]  /*9de0*/  F2FP.BF16.F32.PACK_AB R57, R157, R58 ;  /* 0x0000003a9d39723e */ /* 0x000fe400000010ff */
[----:B------:R-:W-:Y:S01]  /*9df0*/  F2FP.BF16.F32.PACK_AB R64, R65, R64 ;  /* 0x000000404140723e */ /* 0x000fe200000010ff */
[----:B------:R-:W-:Y:S01]  /*9e00*/  STSM.16.M88.4 [R12], R48 ;  /* 0x000000300c007844 */ /* 0x000fe20000000200 */
[----:B------:R-:W-:Y:S02]  /*9e10*/  LOP3.LUT R46, R46, R185, RZ, 0x3c, !PT ;  /* 0x000000b92e2e7212 */ /* 0x000fe400078e3cff */
[----:B------:R-:W-:Y:S02]  /*9e20*/  SHF.R.U64 R78, R78, 0x3, RZ ;  /* 0x000000034e4e7819 */ /* 0x000fe400000012ff */
[----:B------:R-:W-:Y:S02]  /*9e30*/  LOP3.LUT R98, R103, R98, RZ, 0x3c, !PT ;  /* 0x0000006267627212 */ /* 0x000fe400078e3cff */
        /* <DEDUP_REMOVED lines=29> */
[----:B------:R-:W-:Y:S01]  /*a010*/  LOP3.LUT R70, R70, R191, RZ, 0x3c, !PT ;  /* 0x000000bf46467212 */ /* 0x000fe200078e3cff */
[----:B------:R-:W1:Y:S01]  /*a020*/  LDC R77, c[0x0][0xbe8] ;  /* 0x0002fa00ff4d7b82 */ /* 0x000e620000000800 */
[----:B------:R-:W-:-:S02]  /*a030*/  MOV R38, R38 ;  /* 0x0000002600267202 */ /* 0x000fc40000000f00 */
[----:B------:R-:W-:Y:S02]  /*a040*/  F2FP.BF16.F32.PACK_AB R82, R85, R84 ;  /* 0x000000545552723e */ /* 0x000fe400000010ff */
[----:B------:R-:W-:Y:S02]  /*a050*/  LOP3.LUT R78, R78, R193, RZ, 0x3c, !PT ;  /* 0x000000c14e4e7212 */ /* 0x000fe400078e3cff */
[----:B------:R-:W-:Y:S01]  /*a060*/  MOV R46, R46 ;  /* 0x0000002e002e7202 */ /* 0x000fe20000000f00 */
[----:B------:R-:W-:Y:S01]  /*a070*/  STSM.16.M88.4 [R38], R80 ;  /* 0x0000005026007844 */ /* 0x000fe20000000200 */
[----:B------:R-:W-:Y:S02]  /*a080*/  MOV R7, R98 ;  /* 0x0000006200077202 */ /* 0x000fe40000000f00 */
[----:B------:R-:W-:Y:S02]  /*a090*/  F2FP.BF16.F32.PACK_AB R84, R89, R88 ;  /* 0x000000585954723e */ /* 0x000fe400000010ff */
[----:B------:R-:W-:-:S02]  /*a0a0*/  F2FP.BF16.F32.PACK_AB R85, R91, R90 ;  /* 0x0000005a5b55723e */ /* 0x000fc400000010ff */
[----:B------:R-:W-:Y:S02]  /*a0b0*/  F2FP.BF16.F32.PACK_AB R86, R93, R92 ;  /* 0x0000005c5d56723e */ /* 0x000fe400000010ff */
[----:B------:R-:W-:Y:S02]  /*a0c0*/  MOV R54, R54 ;  /* 0x0000003600367202 */ /* 0x000fe40000000f00 */
[----:B------:R-:W-:Y:S01]  /*a0d0*/  F2FP.BF16.F32.PACK_AB R97, R168, R167 ;  /* 0x000000a7a861723e */ /* 0x000fe200000010ff */
[----:B------:R-:W-:Y:S01]  /*a0e0*/  STSM.16.M88.4 [R46], R84 ;  /* 0x000000542e007844 */ /* 0x000fe20000000200 */
[----:B------:R-:W-:Y:S02]  /*a0f0*/  F2FP.BF16.F32.PACK_AB R98, R101, R100 ;  /* 0x000000646562723e */ /* 0x000fe400000010ff */
[----:B------:R-:W-:Y:S02]  /*a100*/  F2FP.BF16.F32.PACK_AB R99, R170, R169 ;  /* 0x000000a9aa63723e */ /* 0x000fe400000010ff */
[----:B------:R-:W-:-:S02]  /*a110*/  F2FP.BF16.F32.PACK_AB R105, R107, R106 ;  /* 0x0000006a6b69723e */ /* 0x000fc400000010ff */
        /* <DEDUP_REMOVED lines=33> */
[----:B------:R-:W3:Y:S01]  /*a330*/  @P0 LDG.E R0, desc[UR48][R4.64] ;  /* 0x0000003004000981 */ /* 0x000ee2000c1e1900 */
[----:B------:R-:W-:Y:S01]  /*a340*/  UISETP.NE.AND.EX UP1, UPT, UR13, URZ, UPT, UP1 ;  /* 0x0000003f0d00728c */ /* 0x000fe2000bf25310 */
[----:B-1----:R-:W-:Y:S01]  /*a350*/  ISETP.NE.AND P1, PT, R77, 0x1, PT ;  /* 0x000000014d00780c */ /* 0x002fe20003f25270 */
[----:B------:R-:W-:Y:S01]  /*a360*/  ULDC UR11, c[0x0][0xa88] ;  /* 0x0002a200000b7ab9 */ /* 0x000fe20000000800 */
[----:B------:R-:W-:Y:S01]  /*a370*/  UMOV UR4, URZ ;  /* 0x0000003f00047c82 */ /* 0x000fe20008000000 */
[----:B0-----:R-:W-:-:S02]  /*a380*/  IADD3 R10, R16, UR45, RZ ;  /* 0x0000002d100a7c10 */ /* 0x001fc4000fffe0ff */
[----:B------:R-:W-:-:S05]  /*a390*/  PLOP3.LUT P2, PT, PT, PT, UP1, 0x80, 0x0 ;  /* 0x000000000000781c */ /* 0x000fca0003f4f018 */
[----:B------:R-:W-:-:S03]  /*a3a0*/  @UP1 UIADD3 UR12, UP2, UR14, UR12, URZ ;  /* 0x0000000c0e0c1290 */ /* 0x000fc6000ff5e03f */
[----:B------:R-:W0:Y:S01]  /*a3b0*/  @P1 LDC R9, c[0x0][0xbec] ;  /* 0x0002fb00ff091b82 */ /* 0x000e220000000800 */
[----:B------:R-:W-:Y:S02]  /*a3c0*/  @UP1 UIADD3.X UR13, UR15, UR13, URZ, UP2, !UPT ;  /* 0x0000000d0f0d1290 */ /* 0x000fe400097fe43f */
[----:B--2---:R-:W-:-:S04]  /*a3d0*/  IMAD.U32 R6, RZ, RZ, UR12 ;  /* 0x0000000cff067e24 */ /* 0x004fc8000f8e00ff */
[----:B------:R-:W-:Y:S01]  /*a3e0*/  IMAD.U32 R7, RZ, RZ, UR13 ;  /* 0x0000000dff077e24 */ /* 0x000fe2000f8e00ff */
[----:B------:R-:W1:Y:S01]  /*a3f0*/  @P1 LDC R11, c[0x0][0xbf0] ;  /* 0x0002fc00ff0b1b82 */ /* 0x000e620000000800 */
[----:B---3--:R-:W-:Y:S01]  /*a400*/  @P0 R2UR UR4, R0 ;  /* 0x00000000000402ca */ /* 0x008fe200000e0000 */
[----:B------:R-:W-:-:S06]  /*a410*/  IMAD.U32 R0, RZ, RZ, UR11 ;  /* 0x0000000bff007e24 */ /* 0x000fcc000f8e00ff */
[----:B------:R2:W5:Y:S01]  /*a420*/  @P2 LDG.E R0, desc[UR48][R6.64] ;  /* 0x0000003006002981 */ /* 0x000562000c1e1900 */
[----:B01----:R-:W-:Y:S07]  /*a430*/  @P2 BRA `(.L_x_4939) ;  /* 0x0000000000102947 */ /* 0x003fee0003800000 */
[----:B------:R-:W-:Y:S05]  /*a440*/  @!P0 BRA `(.L_x_4939) ;  /* 0x00000000000c8947 */ /* 0x000fea0003800000 */
[----:B--2---:R-:W2:Y:S04]  /*a450*/  LDG.E R7, desc[UR48][R4.64] ;  /* 0x0000003004077981 */ /* 0x004ea8000c1e1900 */
[----:B-----5:R-:W2:Y:S02]  /*a460*/  LDG.E R0, desc[UR48][R4.64+0x4] ;  /* 0x0000043004007981 */ /* 0x020ea4000c1e1900 */
[----:B--2---:R-:W-:-:S07]  /*a470*/  IMAD.IADD R0, R0, 0x1, -R7 ;  /* 0x0000000100007824 */ /* 0x004fce00078e0a07 */
.L_x_4939:
[----:B------:R-:W-:Y:S01]  /*a480*/  USHF.R.S32.HI UR18, URZ, 0x1f, UR43 ;  /* 0x0000001f3f127899 */ /* 0x000fe2000801142b */
[----:B------:R-:W-:Y:S01]  /*a490*/  @P1 IMAD.HI.U32 R4, R10, R9, RZ ;  /* 0x000000090a041227 */ /* 0x000fe200078e00ff */
[----:B------:R-:W-:Y:S01]  /*a4a0*/  ULDC.64 UR16, c[0x0][0xb90] ;  /* 0x0002e40000107ab9 */ /* 0x000fe20000000a00 */
[----:B------:R-:W-:Y:S01]  /*a4b0*/  USHF.R.S32.HI UR13, URZ, 0x1f, UR4 ;  /* 0x0000001f3f0d7899 */ /* 0x000fe20008011404 */
[----:B------:R-:W0:Y:S01]  /*a4c0*/  @P1 LDC R79, c[0x0][0xbf0] ;  /* 0x0002fc00ff4f1b82 */ /* 0x000e220000000800 */
[----:B------:R-:W-:Y:S01]  /*a4d0*/  UIMAD UR11, UR18, UR16, URZ ;  /* 0x00000010120b72a4 */ /* 0x000fe2000f8e023f */
[----:B--2---:R-:W-:Y:S01]  /*a4e0*/  IMAD.MOV.U32 R6, RZ, RZ, R10 ;  /* 0x000000ffff067224 */ /* 0x004fe200078e000a */
[----:B------:R-:W-:Y:S01]  /*a4f0*/  UMOV UR12, UR4 ;  /* 0x00000004000c7c82 */ /* 0x000fe20008000000 */
[----:B------:R-:W-:Y:S01]  /*a500*/  @P1 SHF.R.U32.HI R6, RZ, R11, R4 ;  /* 0x0000000bff061219 */ /* 0x000fe20000011604 */
[----:B------:R-:W-:Y:S01]  /*a510*/  UIMAD.WIDE.U32 UR14, UR43, UR16, UR12 ;  /* 0x000000102b0e72a5 */ /* 0x000fe2000f8e000c */
[----:B------:R-:W-:Y:S01]  /*a520*/  IMAD.MOV.U32 R5, RZ, RZ, 0x2 ;  /* 0x00000002ff057424 */ /* 0x000fe200078e00ff */
[----:B------:R-:W-:Y:S01]  /*a530*/  UIMAD UR11, UR43, UR17, UR11 ;  /* 0x000000112b0b72a4 */ /* 0x000fe2000f8e020b */
[----:B------:R-:W-:Y:S01]  /*a540*/  VIADD R26, R203, UR45 ;  /* 0x0000002dcb1a7c36 */ /* 0x000fe20008000000 */
[----:B------:R-:W-:Y:S01]  /*a550*/  USEL UR41, UR41, URZ, !UP0 ;  /* 0x0000003f29297287 */ /* 0x000fe2000c000000 */
[----:B------:R-:W-:Y:S01]  /*a560*/  IMAD.MOV R4, RZ, RZ, -R6 ;  /* 0x000000ffff047224 */ /* 0x000fe200078e0a06 */
[----:B------:R-:W-:Y:S01]  /*a570*/  ULDC.64 UR16, c[0x0][0xb98] ;  /* 0x0002e60000107ab9 */ /* 0x000fe20000000a00 */
[----:B------:R-:W-:Y:S01]  /*a580*/  UIADD3 UR15, UR15, UR11, URZ ;  /* 0x0000000b0f0f7290 */ /* 0x000fe2000fffe03f */
[----:B-----5:R-:W-:Y:S01]  /*a590*/  IMAD R83, R0, R77, RZ ;  /* 0x0000004d00537224 */ /* 0x020fe200078e02ff */
[----:B------:R-:W-:Y:S01]  /*a5a0*/  USEL UR40, UR40, URZ, !UP0 ;  /* 0x0000003f28287287 */ /* 0x000fe2000c000000 */
[----:B------:R-:W-:Y:S01]  /*a5b0*/  IMAD R9, R77, R4, R10 ;  /* 0x000000044d097224 */ /* 0x000fe200078e020a */
[----:B------:R-:W-:Y:S01]  /*a5c0*/  UIMAD UR11, UR41, UR16, URZ ;  /* 0x00000010290b72a4 */ /* 0x000fe2000f8e023f */
[----:B------:R-:W-:Y:S01]  /*a5d0*/  IMAD R4, R200, 0x40, R2 ;  /* 0x00000040c8047824 */ /* 0x000fe200078e0202 */
[----:B------:R-:W-:Y:S01]  /*a5e0*/  UIMAD.WIDE.U32 UR14, UR40, UR16, UR14 ;  /* 0x00000010280e72a5 */ /* 0x000fe2000f8e000e */
[----:B------:R-:W-:Y:S01]  /*a5f0*/  SHF.R.S32.HI R10, RZ, 0x1f, R6 ;  /* 0x0000001fff0a7819 */ /* 0x000fe20000011406 */
[----:B------:R-:W-:Y:S01]  /*a600*/  UIMAD UR11, UR40, UR17, UR11 ;  /* 0x00000011280b72a4 */ /* 0x000fe2000f8e020b */
[----:B------:R-:W-:Y:S01]  /*a610*/  SHF.R.S32.HI R7, RZ, 0x1f, R9 ;  /* 0x0000001fff077819 */ /* 0x000fe20000011409 */
[----:B------:R-:W-:Y:S01]  /*a620*/  IMAD.WIDE R4, R4, R5, UR8 ;  /* 0x0000000804047e25 */ /* 0x000fe2000f8e0205 */
[----:B------:R-:W-:Y:S01]  /*a630*/  ULDC.64 UR8, c[0x0][0xb88] ;  /* 0x0002e20000087ab9 */ /* 0x000fe20000000a00 */
[----:B------:R-:W-:-:S02]  /*a640*/  IADD3 R6, P0, R6, UR14, RZ ;  /* 0x0000000e06067c10 */ /* 0x000fc4000ff1e0ff */
[----:B------:R-:W-:Y:S01]  /*a650*/  IMAD.U32 R11, RZ, RZ, UR11 ;  /* 0x0000000bff0b7e24 */ /* 0x000fe2000f8e00ff */
[C---:B------:R-:W-:Y:S01]  /*a660*/  IADD3 R33, P2, R4.reuse, 0x5000, RZ ;  /* 0x0000500004217810 */ /* 0x040fe20007f5e0ff */
[----:B------:R-:W-:Y:S01]  /*a670*/  IMAD R12, R7, UR8, RZ ;  /* 0x00000008070c7c24 */ /* 0x000fe2000f8e02ff */
[----:B------:R-:W-:Y:S02]  /*a680*/  IADD3 R53, P3, R4, 0x4000, RZ ;  /* 0x0000400004357810 */ /* 0x000fe40007f7e0ff */
[----:B------:R-:W-:Y:S01]  /*a690*/  IADD3.X R7, R10, UR15, R11, P0, !PT ;  /* 0x0000000f0a077c10 */ /* 0x000fe200087fe40b */
[----:B------:R-:W-:Y:S01]  /*a6a0*/  IMAD R11, R9, UR9, R12 ;  /* 0x00000009090b7c24 */ /* 0x000fe2000f8e020c */
[----:B------:R-:W-:Y:S01]  /*a6b0*/  LOP3.LUT R32, R33, 0x380, RZ, 0xc0, !PT ;  /* 0x0000038021207812 */ /* 0x000fe200078ec0ff */
[----:B------:R-:W-:Y:S01]  /*a6c0*/  ULDC.64 UR14, c[0x0][0xaa0] ;  /* 0x0002a800000e7ab9 */ /* 0x000fe20000000a00 */
[----:B------:R-:W-:Y:S01]  /*a6d0*/  LOP3.LUT R52, R53, 0x380, RZ, 0xc0, !PT ;  /* 0x0000038035347812 */ /* 0x000fe200078ec0ff */
[----:B------:R-:W-:Y:S01]  /*a6e0*/  IMAD.WIDE.U32 R6, R9, UR8, R6 ;  /* 0x0000000809067c25 */ /* 0x000fe2000f8e0006 */
[----:B------:R-:W-:Y:S01]  /*a6f0*/  ULDC.64 UR8, c[0x0][0xb50] ;  /* 0x0002d40000087ab9 */ /* 0x000fe20000000a00 */
[----:B------:R-:W-:-:S02]  /*a700*/  SHF.R.U64 R32, R32, 0x3, RZ ;  /* 0x0000000320207819 */ /* 0x000fc400000012ff */
[----:B------:R-:W-:Y:S02]  /*a710*/  SHF.R.U64 R52, R52, 0x3, RZ ;  /* 0x0000000334347819 */ /* 0x000fe400000012ff */
[----:B------:R-:W-:Y:S02]  /*a720*/  IADD3 R7, R7, R11, RZ ;  /* 0x0000000b07077210 */ /* 0x000fe40007ffe0ff */
[----:B------:R-:W-:Y:S02]  /*a730*/  LEA R14, P0, R6, UR8, 0x2 ;  /* 0x00000008060e7c11 */ /* 0x000fe4000f8010ff */
[----:B------:R-:W-:Y:S01]  /*a740*/  LOP3.LUT R32, R32, R33, RZ, 0x3c, !PT ;  /* 0x0000002120207212 */ /* 0x000fe200078e3cff */
[----:B------:R-:W-:Y:S01]  /*a750*/  IMAD.X R33, RZ, RZ, R5, P2 ;  /* 0x000000ffff217224 */ /* 0x000fe200010e0605 */
[----:B------:R-:W-:Y:S01]  /*a760*/  LEA.HI.X R15, R6, UR9, R7, 0x2, P0 ;  /* 0x00000009060f7c11 */ /* 0x000fe200080f1407 */
[----:B------:R-:W-:Y:S01]  /*a770*/  SHFL.IDX PT, R20, R14, RZ, 0x1c1f ;  /* 0x001c1fff0e147589 */ /* 0x000fe200000e0000 */
[----:B------:R-:W-:Y:S01]  /*a780*/  IADD3 R29, P0, R4, 0x3000, RZ ;  /* 0x00003000041d7810 */ /* 0x000fe20007f1e0ff */
[----:B------:R-:W-:Y:S01]  /*a790*/  VIADD R6, R26, 0x8 ;  /* 0x000000081a067836 */ /* 0x000fe20000000000 */
[----:B------:R-:W-:Y:S01]  /*a7a0*/  IADD3 R11, P2, R4, 0xb000, RZ ;  /* 0x0000b000040b7810 */ /* 0x000fe20007f5e0ff */
[----:B------:R-:W1:Y:S01]  /*a7b0*/  SHFL.IDX PT, R21, R15, RZ, 0x1c1f ;  /* 0x001c1fff0f157589 */ /* 0x000e6200000e0000 */
[----:B------:R-:W-:-:S02]  /*a7c0*/  LOP3.LUT R28, R29, 0x380, RZ, 0xc0, !PT ;  /* 0x000003801d1c7812 */ /* 0x000fc400078ec0ff */
[----:B------:R-:W-:Y:S01]  /*a7d0*/  LOP3.LUT R10, R11, 0x380, RZ, 0xc0, !PT ;  /* 0x000003800b0a7812 */ /* 0x000fe200078ec0ff */
[----:B------:R-:W-:Y:S01]  /*a7e0*/  SHFL.IDX PT, R46, R14, 0x1, 0x1c1f ;  /* 0x003c1f000e2e7f89 */ /* 0x000fe200000e0000 */
[----:B------:R-:W-:Y:S02]  /*a7f0*/  SHF.R.U64 R28, R28, 0x3, RZ ;  /* 0x000000031c1c7819 */ /* 0x000fe400000012ff */
[----:B------:R-:W-:Y:S01]  /*a800*/  SHF.R.U64 R10, R10, 0x3, RZ ;  /* 0x000000030a0a7819 */ /* 0x000fe200000012ff */
[----:B------:R-:W2:Y:S01]  /*a810*/  SHFL.IDX PT, R47, R15, 0x1, 0x1c1f ;  /* 0x003c1f000f2f7f89 */ /* 0x000ea200000e0000 */
[----:B------:R-:W-:Y:S01]  /*a820*/  LOP3.LUT R28, R28, R29, RZ, 0x3c, !PT ;  /* 0x0000001d1c1c7212 */ /* 0x000fe200078e3cff */
[--C-:B------:R-:W-:Y:S01]  /*a830*/  IMAD.X R29, RZ, RZ, R5.reuse, P0 ;  /* 0x000000ffff1d7224 */ /* 0x100fe200000e0605 */
[----:B------:R-:W-:Y:S02]  /*a840*/  IADD3 R57, P0, R4, 0x9000, RZ ;  /* 0x0000900004397810 */ /* 0x000fe40007f1e0ff */
[----:B------:R-:W-:Y:S01]  /*a850*/  LOP3.LUT R10, R10, R11, RZ, 0x3c, !PT ;  /* 0x0000000b0a0a7212 */ /* 0x000fe200078e3cff */
[----:B------:R-:W-:Y:S01]  /*a860*/  IMAD.X R11, RZ, RZ, R5, P2 ;  /* 0x000000ffff0b7224 */ /* 0x000fe200010e0605 */
[----:B------:R-:W-:-:S02]  /*a870*/  LOP3.LUT R56, R57, 0x380, RZ, 0xc0, !PT ;  /* 0x0000038039387812 */ /* 0x000fc400078ec0ff */
[----:B------:R-:W-:Y:S01]  /*a880*/  LOP3.LUT R52, R52, R53, RZ, 0x3c, !PT ;  /* 0x0000003534347212 */ /* 0x000fe200078e3cff */
[--C-:B------:R-:W-:Y:S01]  /*a890*/  IMAD.X R53, RZ, RZ, R5.reuse, P3 ;  /* 0x000000ffff357224 */ /* 0x100fe200018e0605 */
[----:B------:R-:W-:Y:S02]  /*a8a0*/  SHF.R.U64 R56, R56, 0x3, RZ ;  /* 0x0000000338387819 */ /* 0x000fe400000012ff */
[----:B------:R-:W-:Y:S02]  /*a8b0*/  IADD3 R45, P3, R4, 0xa000, RZ ;  /* 0x0000a000042d7810 */ /* 0x000fe40007f7e0ff */
[----:B------:R-:W-:Y:S01]  /*a8c0*/  LOP3.LUT R56, R56, R57, RZ, 0x3c, !PT ;  /* 0x0000003938387212 */ /* 0x000fe200078e3cff */
[----:B------:R-:W-:Y:S01]  /*a8d0*/  IMAD.X R57, RZ, RZ, R5, P0 ;  /* 0x000000ffff397224 */ /* 0x000fe200000e0605 */
[----:B------:R-:W-:Y:S02]  /*a8e0*/  LOP3.LUT P0, RZ, R201, 0x3, RZ, 0xc0, !PT ;  /* 0x00000003c9ff7812 */ /* 0x000fe4000780c0ff */
[----:B------:R-:W-:-:S02]  /*a8f0*/  LOP3.LUT R44, R45, 0x380, RZ, 0xc0, !PT ;  /* 0x000003802d2c7812 */ /* 0x000fc400078ec0ff */
[----:B------:R-:W-:Y:S02]  /*a900*/  ISETP.GE.OR P2, PT, R26, R83, P0 ;  /* 0x000000531a00720c */ /* 0x000fe40000746670 */
[C---:B------:R-:W-:Y:S02]  /*a910*/  IADD3 R13, P5, R4.reuse, 0x1000, RZ ;  /* 0x00001000040d7810 */ /* 0x040fe40007fbe0ff */
[----:B------:R-:W-:Y:S02]  /*a920*/  IADD3 R25, P4, R4, 0x2000, RZ ;  /* 0x0000200004197810 */ /* 0x000fe40007f9e0ff */
[----:B------:R-:W-:Y:S02]  /*a930*/  SHF.R.U64 R44, R44, 0x3, RZ ;  /* 0x000000032c2c7819 */ /* 0x000fe400000012ff */
[----:B------:R-:W-:Y:S02]  /*a940*/  LOP3.LUT R12, R13, 0x380, RZ, 0xc0, !PT ;  /* 0x000003800d0c7812 */ /* 0x000fe400078ec0ff */
[----:B------:R-:W-:-:S02]  /*a950*/  LOP3.LUT R24, R25, 0x380, RZ, 0xc0, !PT ;  /* 0x0000038019187812 */ /* 0x000fc400078ec0ff */
[----:B------:R-:W-:Y:S01]  /*a960*/  LOP3.LUT R44, R44, R45, RZ, 0x3c, !PT ;  /* 0x0000002d2c2c7212 */ /* 0x000fe200078e3cff */
[----:B-1----:R1:W-:Y:S01]  /*a970*/  @!P2 ST.E desc[UR48][R20.64], R8 ;  /* 0x000000081400a985 */ /* 0x0023e2000c101930 */
[----:B------:R-:W-:Y:S01]  /*a980*/  SHF.R.U64 R12, R12, 0x3, RZ ;  /* 0x000000030c0c7819 */ /* 0x000fe200000012ff */
[--C-:B------:R-:W-:Y:S01]  /*a990*/  IMAD.X R45, RZ, RZ, R5.reuse, P3 ;  /* 0x000000ffff2d7224 */ /* 0x100fe200018e0605 */
[----:B------:R-:W-:Y:S02]  /*a9a0*/  SHF.R.U64 R24, R24, 0x3, RZ ;  /* 0x0000000318187819 */ /* 0x000fe400000012ff */
[----:B------:R-:W-:Y:S02]  /*a9b0*/  IADD3 R7, P3, R4, 0xf000, RZ ;  /* 0x0000f00004077810 */ /* 0x000fe40007f7e0ff */
[----:B------:R-:W-:Y:S01]  /*a9c0*/  LOP3.LUT R12, R12, R13, RZ, 0x3c, !PT ;  /* 0x0000000d0c0c7212 */ /* 0x000fe200078e3cff */
[--C-:B------:R-:W-:Y:S01]  /*a9d0*/  IMAD.X R13, RZ, RZ, R5.reuse, P5 ;  /* 0x000000ffff0d7224 */ /* 0x100fe200028e0605 */
[----:B------:R-:W-:Y:S01]  /*a9e0*/  LOP3.LUT R24, R24, R25, RZ, 0x3c, !PT ;  /* 0x0000001918187212 */ /* 0x000fe200078e3cff */
[--C-:B------:R-:W-:Y:S01]  /*a9f0*/  IMAD.X R25, RZ, RZ, R5.reuse, P4 ;  /* 0x000000ffff197224 */ /* 0x100fe200020e0605 */
[----:B------:R-:W-:Y:S01]  /*aa00*/  LOP3.LUT R0, R7, 0x380, RZ, 0xc0, !PT ;  /* 0x0000038007007812 */ /* 0x000fe200078ec0ff */
[----:B-1----:R-:W1:Y:S01]  /*aa10*/  @P1 LDC R21, c[0x0][0xbec] ;  /* 0x0002fb00ff151b82 */ /* 0x002e620000000800 */
[C---:B------:R-:W-:Y:S01]  /*aa20*/  IADD3 R37, P6, R4.reuse, 0x6000, RZ ;  /* 0x0000600004257810 */ /* 0x040fe20007fde0ff */
[----:B------:R-:W-:Y:S01]  /*aa30*/  UIMAD UR11, UR13, UR14, URZ ;  /* 0x0000000e0d0b72a4 */ /* 0x000fe2000f8e023f */
[C---:B------:R-:W-:Y:S01]  /*aa40*/  IADD3 R41, P5, R4.reuse, 0x7000, RZ ;  /* 0x0000700004297810 */ /* 0x040fe20007fbe0ff */
[----:B------:R-:W-:Y:S01]  /*aa50*/  UIMAD.WIDE.U32 UR8, UR4, UR14, URZ ;  /* 0x0000000e040872a5 */ /* 0x000fe2000f8e003f */
[----:B------:R-:W-:Y:S01]  /*aa60*/  IADD3 R65, P4, R4, 0x8000, RZ ;  /* 0x0000800004417810 */ /* 0x000fe20007f9e0ff */
[----:B------:R-:W-:Y:S01]  /*aa70*/  IMAD.X R49, RZ, RZ, R5, P3 ;  /* 0x000000ffff317224 */ /* 0x000fe200018e0605 */
[----:B------:R-:W-:Y:S01]  /*aa80*/  SHF.R.U64 R0, R0, 0x3, RZ ;  /* 0x0000000300007819 */ /* 0x000fe200000012ff */
[----:B------:R-:W-:Y:S01]  /*aa90*/  UIMAD UR11, UR4, UR15, UR11 ;  /* 0x0000000f040b72a4 */ /* 0x000fe2000f8e020b */
[----:B------:R-:W-:Y:S01]  /*aaa0*/  LOP3.LUT R36, R37, 0x380, RZ, 0xc0, !PT ;  /* 0x0000038025247812 */ /* 0x000fe200078ec0ff */
[----:B------:R-:W-:Y:S01]  /*aab0*/  ULDC.64 UR12, c[0x0][0xae8] ;  /* 0x0002ba00000c7ab9 */ /* 0x000fe20000000a00 */
[----:B------:R-:W-:-:S02]  /*aac0*/  LOP3.LUT R40, R41, 0x380, RZ, 0xc0, !PT ;  /* 0x0000038029287812 */ /* 0x000fc400078ec0ff */
[----:B------:R-:W-:Y:S02]  /*aad0*/  LOP3.LUT R64, R65, 0x380, RZ, 0xc0, !PT ;  /* 0x0000038041407812 */ /* 0x000fe400078ec0ff */
[----:B------:R-:W-:Y:S02]  /*aae0*/  ISETP.GE.OR P0, PT, R6, R83, P0 ;  /* 0x000000530600720c */ /* 0x000fe40000706670 */
[----:B------:R-:W-:Y:S01]  /*aaf0*/  LOP3.LUT R48, R0, R7, RZ, 0x3c, !PT ;  /* 0x0000000700307212 */ /* 0x000fe200078e3cff */
[----:B------:R-:W-:Y:S01]  /*ab00*/  IMAD R0, R23, 0x20, R200 ;  /* 0x0000002017007824 */ /* 0x000fe200078e02c8 */
[----:B------:R-:W-:Y:S01]  /*ab10*/  SHF.R.U64 R36, R36, 0x3, RZ ;  /* 0x0000000324247819 */ /* 0x000fe200000012ff */
[----:B------:R-:W-:Y:S01]  /*ab20*/  UIADD3 UR9, UR9, UR11, URZ ;  /* 0x0000000b09097290 */ /* 0x000fe2000fffe03f */
[----:B------:R-:W-:Y:S01]  /*ab30*/  SHF.R.U64 R40, R40, 0x3, RZ ;  /* 0x0000000328287819 */ /* 0x000fe200000012ff */
[----:B------:R-:W-:Y:S01]  /*ab40*/  UIMAD UR4, UR18, UR12, URZ ;  /* 0x0000000c120472a4 */ /* 0x000fe2000f8e023f */
[----:B------:R-:W-:Y:S01]  /*ab50*/  SHF.R.U64 R64, R64, 0x3, RZ ;  /* 0x0000000340407819 */ /* 0x000fe200000012ff */
[----:B------:R-:W-:Y:S01]  /*ab60*/  VIADD R78, R0, UR45 ;  /* 0x0000002d004e7c36 */ /* 0x000fe20008000000 */
[----:B------:R-:W-:Y:S01]  /*ab70*/  LOP3.LUT R36, R36, R37, RZ, 0x3c, !PT ;  /* 0x0000002524247212 */ /* 0x000fe200078e3cff */
[--C-:B------:R-:W-:Y:S01]  /*ab80*/  IMAD.X R37, RZ, RZ, R5.reuse, P6 ;  /* 0x000000ffff257224 */ /* 0x100fe200030e0605 */
[----:B------:R-:W-:Y:S01]  /*ab90*/  LOP3.LUT R40, R40, R41, RZ, 0x3c, !PT ;  /* 0x0000002928287212 */ /* 0x000fe200078e3cff */
[----:B------:R-:W-:Y:S01]  /*aba0*/  UIMAD UR4, UR43, UR13, UR4 ;  /* 0x0000000d2b0472a4 */ /* 0x000fe2000f8e0204 */
[----:B------:R-:W-:Y:S01]  /*abb0*/  LOP3.LUT R64, R64, R65, RZ, 0x3c, !PT ;  /* 0x0000004140407212 */ /* 0x000fe200078e3cff */
[----:B------:R-:W-:Y:S01]  /*abc0*/  IMAD.X R65, RZ, RZ, R5, P4 ;  /* 0x000000ffff417224 */ /* 0x000fe200020e0605 */
[----:B------:R-:W-:Y:S01]  /*abd0*/  IADD3.X R41, RZ, R5, RZ, P5, !PT ;  /* 0x00000005ff297210 */ /* 0x000fe20002ffe4ff */
[----:B------:R-:W-:Y:S01]  /*abe0*/  UIMAD.WIDE.U32 UR8, UR43, UR12, UR8 ;  /* 0x0000000c2b0872a5 */ /* 0x000fe2000f8e0008 */
[C---:B------:R-:W-:Y:S01]  /*abf0*/  IADD3 R73, P6, R4.reuse, 0xc000, RZ ;  /* 0x0000c00004497810 */ /* 0x040fe20007fde0ff */
[----:B--2---:R2:W-:Y:S01]  /*ac00*/  @!P0 ST.E desc[UR48][R46.64], R3 ;  /* 0x000000032e008985 */ /* 0x0045e2000c101930 */
[C---:B------:R-:W-:Y:S01]  /*ac10*/  IADD3 R69, P5, R4.reuse, 0xd000, RZ ;  /* 0x0000d00004457810 */ /* 0x040fe20007fbe0ff */
[----:B------:R-:W-:Y:S01]  /*ac20*/  ULDC.64 UR12, c[0x0][0xaf0] ;  /* 0x0002bc00000c7ab9 */ /* 0x000fe20000000a00 */
[----:B------:R-:W-:Y:S01]  /*ac30*/  IADD3 R61, P4, R4, 0xe000, RZ ;  /* 0x0000e000043d7810 */ /* 0x000fe20007f9e0ff */
[----:B-1----:R-:W-:Y:S01]  /*ac40*/  @P1 IMAD.HI.U32 R0, R78, R21, RZ ;  /* 0x000000154e001227 */ /* 0x002fe200078e00ff */
[----:B------:R-:W-:Y:S01]  /*ac50*/  UIADD3 UR9, UR9, UR4, URZ ;  /* 0x0000000409097290 */ /* 0x000fe2000fffe03f */
[----:B------:R-:W-:Y:S01]  /*ac60*/  LOP3.LUT R72, R73, 0x380, RZ, 0xc0, !PT ;  /* 0x0000038049487812 */ /* 0x000fe200078ec0ff */
[----:B------:R-:W-:Y:S01]  /*ac70*/  UIMAD UR4, UR41, UR12, URZ ;  /* 0x0000000c290472a4 */ /* 0x000fe2000f8e023f */
[----:B------:R-:W-:Y:S01]  /*ac80*/  LOP3.LUT R68, R69, 0x380, RZ, 0xc0, !PT ;  /* 0x0000038045447812 */ /* 0x000fe200078ec0ff */
[----:B------:R-:W5:Y:S01]  /*ac90*/  LD.E.128 R12, desc[UR48][R12.64] ;  /* 0x000000300c0c7980 */ /* 0x000f62000c101d00 */
[----:B------:R-:W-:-:S02]  /*aca0*/  LOP3.LUT R60, R61, 0x380, RZ, 0xc0, !PT ;  /* 0x000003803d3c7812 */ /* 0x000fc400078ec0ff */
[----:B------:R-:W-:Y:S01]  /*acb0*/  LOP3.LUT R9, R4, 0x380, RZ, 0xc0, !PT ;  /* 0x0000038004097812 */ /* 0x000fe200078ec0ff */
[----:B--2---:R-:W-:Y:S01]  /*acc0*/  IMAD.MOV.U32 R3, RZ, RZ, R78 ;  /* 0x000000ffff037224 */ /* 0x004fe200078e004e */
[----:B0-----:R-:W-:Y:S01]  /*acd0*/  @P1 SHF.R.U32.HI R3, RZ, R79, R0 ;  /* 0x0000004fff031219 */ /* 0x001fe20000011600 */
[----:B------:R-:W-:Y:S01]  /*ace0*/  UIMAD UR4, UR40, UR13, UR4 ;  /* 0x0000000d280472a4 */ /* 0x000fe2000f8e0204 */
[----:B------:R-:W-:Y:S01]  /*acf0*/  SHF.R.U64 R72, R72, 0x3, RZ ;  /* 0x0000000348487819 */ /* 0x000fe200000012ff */
[----:B------:R-:W-:Y:S01]  /*ad00*/  UIMAD.WIDE.U32 UR8, UR40, UR12, UR8 ;  /* 0x0000000c280872a5 */ /* 0x000fe2000f8e0008 */
[----:B------:R-:W-:Y:S01]  /*ad10*/  SHF.R.U64 R68, R68, 0x3, RZ ;  /* 0x0000000344447819 */ /* 0x000fe200000012ff */
[----:B------:R-:W5:Y:S01]  /*ad20*/  LD.E.128 R24, desc[UR48][R24.64] ;  /* 0x0000003018187980 */ /* 0x000f62000c101d00 */
[----:B------:R-:W-:Y:S02]  /*ad30*/  SHF.R.U64 R60, R60, 0x3, RZ ;  /* 0x000000033c3c7819 */ /* 0x000fe400000012ff */
[----:B------:R-:W-:Y:S01]  /*ad40*/  SHF.R.U64 R9, R9, 0x3, RZ ;  /* 0x0000000309097819 */ /* 0x000fe200000012ff */
[----:B------:R-:W-:Y:S01]  /*ad50*/  UIADD3 UR4, UR9, UR4, URZ ;  /* 0x0000000409047290 */ /* 0x000fe2000fffe03f */
[----:B------:R-:W-:Y:S01]  /*ad60*/  IADD3 R76, -R3, RZ, RZ ;  /* 0x000000ff034c7210 */ /* 0x000fe20007ffe1ff */
[----:B------:R-:W-:Y:S01]  /*ad70*/  ULDC.64 UR12, c[0x0][0xae0] ;  /* 0x0002b800000c7ab9 */ /* 0x000fe20000000a00 */
[----:B------:R-:W-:Y:S01]  /*ad80*/  SHF.R.S32.HI R0, RZ, 0x1f, R3 ;  /* 0x0000001fff007819 */ /* 0x000fe20000011403 */
[----:B------:R-:W5:Y:S01]  /*ad90*/  LD.E.128 R28, desc[UR48][R28.64] ;  /* 0x000000301c1c7980 */ /* 0x000f62000c101d00 */
[----:B------:R-:W-:-:S02]  /*ada0*/  LOP3.LUT R72, R72, R73, RZ, 0x3c, !PT ;  /* 0x0000004948487212 */ /* 0x000fc400078e3cff */
[----:B------:R-:W-:Y:S01]  /*adb0*/  LOP3.LUT R68, R68, R69, RZ, 0x3c, !PT ;  /* 0x0000004544447212 */ /* 0x000fe200078e3cff */
[--C-:B------:R-:W-:Y:S01]  /*adc0*/  IMAD.X R69, RZ, RZ, R5.reuse, P5 ;  /* 0x000000ffff457224 */ /* 0x100fe200028e0605 */
[----:B------:R-:W-:Y:S01]  /*add0*/  LOP3.LUT R60, R60, R61, RZ, 0x3c, !PT ;  /* 0x0000003d3c3c7212 */ /* 0x000fe200078e3cff */
[----:B------:R-:W-:Y:S01]  /*ade0*/  IMAD.X R61, RZ, RZ, R5, P4 ;  /* 0x000000ffff3d7224 */ /* 0x000fe200020e0605 */
[----:B------:R-:W-:Y:S01]  /*adf0*/  IADD3.X R73, RZ, R5, RZ, P6, !PT ;  /* 0x00000005ff497210 */ /* 0x000fe200037fe4ff */
[----:B------:R-:W5:Y:S01]  /*ae00*/  LD.E.128 R52, desc[UR48][R52.64] ;  /* 0x0000003034347980 */ /* 0x000f62000c101d00 */
[----:B------:R-:W-:Y:S01]  /*ae10*/  LOP3.LUT R4, R9, R4, RZ, 0x3c, !PT ;  /* 0x0000000409047212 */ /* 0x000fe200078e3cff */
[----:B------:R-:W-:Y:S02]  /*ae20*/  IMAD R0, R0, UR12, RZ ;  /* 0x0000000c00007c24 */ /* 0x000fe4000f8e02ff */
[----:B------:R-:W-:Y:S01]  /*ae30*/  IMAD R77, R77, R76, R78 ;  /* 0x0000004c4d4d7224 */ /* 0x000fe200078e024e */
[----:B------:R-:W5:Y:S01]  /*ae40*/  LD.E.128 R32, desc[UR48][R32.64] ;  /* 0x0000003020207980 */ /* 0x000f62000c101d00 */
[----:B------:R-:W-:-:S02]  /*ae50*/  IMAD.U32 R21, RZ, RZ, UR9 ;  /* 0x00000009ff157e24 */ /* 0x000fc4000f8e00ff */
        /* <DEDUP_REMOVED lines=8> */
[----:B------:R-:W-:-:S03]  /*aee0*/  IMAD.WIDE.U32 R20, R3, UR12, R20 ;  /* 0x0000000c03147c25 */ /* 0x000fc6000f8e0014 */
        /* <DEDUP_REMOVED lines=16> */
[----:B------:R-:W-:Y:S01]  /*aff0*/  VIADD R84, R200, UR45 ;  /* 0x0000002dc8547c36 */ /* 0x000fe20008000000 */
[----:B------:R-:W-:Y:S01]  /*b000*/  UIADD3 UR10, UR10, 0x22820, URZ ;  /* 0x000228200a0a7890 */ /* 0x000fe2000fffe03f */
[C---:B------:R-:W-:Y:S02]  /*b010*/  IMAD R3, R77.reuse, UR9, R76 ;  /* 0x000000094d037c24 */ /* 0x040fe4000f8e024c */
[----:B------:R-:W-:Y:S01]  /*b020*/  IMAD.WIDE.U32 R20, R77, UR8, R20 ;  /* 0x000000084d147c25 */ /* 0x000fe2000f8e0014 */
[----:B------:R-:W-:Y:S01]  /*b030*/  ISETP.GE.AND P2, PT, R84, R83, PT ;  /* 0x000000535400720c */ /* 0x000fe20003f46270 */
[----:B------:R-:W-:Y:S01]  /*b040*/  ULDC.64 UR8, c[0x0][0xa80] ;  /* 0x0002a00000087ab9 */ /* 0x000fe20000000a00 */
[----:B------:R-:W-:Y:S01]  /*b050*/  UPRMT UR10, URZ, 0x654, UR10 ;  /* 0x000006543f0a7896 */ /* 0x000fe2000800000a */
[----:B------:R-:W-:Y:S01]  /*b060*/  IMAD.IADD R3, R21, 0x1, R3 ;  /* 0x0000000115037824 */ /* 0x000fe200078e0203 */
[----:B------:R-:W-:Y:S01]  /*b070*/  LEA R82, P3, R20, UR8, 0x1 ;  /* 0x0000000814527c11 */ /* 0x000fe2000f8608ff */
[----:B------:R-:W-:-:S03]  /*b080*/  VIADD R0, R84, 0x20 ;  /* 0x0000002054007836 */ /* 0x000fc60000000000 */
[----:B------:R-:W-:Y:S02]  /*b090*/  LEA.HI.X R3, R20, UR9, R3, 0x1, P3 ;  /* 0x0000000914037c11 */ /* 0x000fe400098f0c03 */
[-C--:B------:R-:W-:Y:S01]  /*b0a0*/  ISETP.GE.AND P1, PT, R0, R83.reuse, PT ;  /* 0x000000530000720c */ /* 0x080fe20003f26270 */
[----:B0-----:R0:W1:Y:S01]  /*b0b0*/  SHFL.IDX PT, R85, R82, RZ, 0x181f ;  /* 0x00181fff52557589 */ /* 0x00106200000e0000 */
[----:B------:R-:W-:Y:S01]  /*b0c0*/  IADD3 R0, R84, 0x40, RZ ;  /* 0x0000004054007810 */ /* 0x000fe20007ffe0ff */
[----:B------:R-:W-:Y:S01]  /*b0d0*/  BSSY B1, `(.L_x_4940) ;  /* 0x0000016000017945 */ /* 0x000fe20003800000 */
[----:B------:R-:W-:Y:S01]  /*b0e0*/  SYNCS.ARRIVE.TRANS64.RED.A1T0 RZ, [UR10], RZ ;  /* 0x000000ffffff79a7 */ /* 0x000fe2000810040a */
        /* <DEDUP_REMOVED lines=20> */
.L_x_4941:
[----:B------:R-:W-:Y:S05]  /*b230*/  BSYNC B1 ;  /* 0x0000000000017941 */ /* 0x000fea0003800000 */
.L_x_4940:
        /* <DEDUP_REMOVED lines=21> */
.L_x_4943:
[----:B------:R-:W-:Y:S05]  /*b390*/  BSYNC B1 ;  /* 0x0000000000017941 */ /* 0x000fea0003800000 */
.L_x_4942:
        /* <DEDUP_REMOVED lines=21> */
.L_x_4945:
[----:B------:R-:W-:Y:S05]  /*b4f0*/  BSYNC B1 ;  /* 0x0000000000017941 */ /* 0x000fea0003800000 */
.L_x_4944:
[----:B------:R-:W-:Y:S01]  /*b500*/  VIADD R0, R84, 0x60 ;  /* 0x0000006054007836 */ /* 0x000fe20000000000 */
[----:B0--3--:R-:W3:Y:S04]  /*b510*/  SHFL.IDX PT, R3, R3, 0x3, 0x181f ;  /* 0x00781f0003037f89 */ /* 0x009ee800000e0000 */
        /* <DEDUP_REMOVED lines=22> */
.L_x_4938:
        /* <DEDUP_REMOVED lines=18> */
[----:B------:R-:W-:Y:S01]  /*b7a0*/  IMAD.U32 R6, RZ, RZ, UR8 ;  /* 0x00000008ff067e24 */ /* 0x000fe2000f8e00ff */
[----:B------:R-:W-:-:S05]  /*b7b0*/  MOV R7, UR9 ;  /* 0x0000000900077c02 */ /* 0x000fca0008000f00 */
        /* <DEDUP_REMOVED lines=13> */
.L_x_4947:
[----:B------:R-:W-:Y:S01]  /*b890*/  USEL UR40, UR40, URZ, !UP0 ;  /* 0x0000003f28287287 */ /* 0x000fe2000c000000 */
[----:B------:R-:W-:Y:S01]  /*b8a0*/  BSSY B1, `(.L_x_4948) ;  /* 0x000002c000017945 */ /* 0x000fe20003800000 */
[----:B------:R-:W-:-:S03]  /*b8b0*/  USEL UR41, UR41, URZ, !UP0 ;  /* 0x0000003f29297287 */ /* 0x000fc6000c000000 */
[----:B------:R-:W-:Y:S09]  /*b8c0*/  @P1 BRA `(.L_x_4949) ;  /* 0x0000000000a41947 */ /* 0x000ff20003800000 */
        /* <DEDUP_REMOVED lines=38> */
[----:B------:R-:W-:Y:S02]  /*bb30*/  LEA.HI.X R7, R4, UR9, R3, 0x2, P1 ;  /* 0x0000000904077c11 */ /* 0x000fe400088f1403 */
[----:B------:R-:W-:-:S05]  /*bb40*/  MOV R3, 0xff800000 ;  /* 0xff80000000037802 */ /* 0x000fca0000000f00 */
[----:B------:R0:W-:Y:S02]  /*bb50*/  STG.E desc[UR48][R6.64], R3 ;  /* 0x0000000306007986 */ /* 0x0001e4000c101930 */
.L_x_4949:
[----:B------:R-:W-:Y:S05]  /*bb60*/  BSYNC B1 ;  /* 0x0000000000017941 */ /* 0x000fea0003800000 */
.L_x_4948:
[----:B------:R-:W-:Y:S01]  /*bb70*/  ULDC.64 UR14, c[0x0][0xaa0] ;  /* 0x0002a800000e7ab9 */ /* 0x000fe20000000a00 */
[----:B------:R-:W1:Y:S01]  /*bb80*/  @P0 LDC R5, c[0x0][0xbf0] ;  /* 0x0002fc00ff050b82 */ /* 0x000e620000000800 */
[----:B------:R-:W-:Y:S01]  /*bb90*/  UIMAD UR10, UR11, UR14, URZ ;  /* 0x0000000e0b0a72a4 */ /* 0x000fe2000f8e023f */
[----:B0-----:R-:W-:Y:S01]  /*bba0*/  IMAD R3, R23, 0x20, R200 ;  /* 0x0000002017037824 */ /* 0x001fe200078e02c8 */
[----:B------:R-:W-:Y:S01]  /*bbb0*/  UIMAD.WIDE.U32 UR8, UR4, UR14, URZ ;  /* 0x0000000e040872a5 */ /* 0x000fe2000f8e003f */
[----:B------:R-:W-:Y:S01]  /*bbc0*/  BSSY B1, `(.L_x_4950) ;  /* 0x0000040000017945 */ /* 0x000fe20003800000 */
[----:B------:R-:W-:Y:S01]  /*bbd0*/  UIMAD UR10, UR4, UR15, UR10 ;  /* 0x0000000f040a72a4 */ /* 0x000fe2000f8e020a */
[----:B------:R-:W-:Y:S02]  /*bbe0*/  VIADD R8, R3, UR45 ;  /* 0x0000002d03087c36 */ /* 0x000fe40008000000 */
[----:B------:R-:W-:Y:S01]  /*bbf0*/  ULDC.64 UR14, c[0x0][0xae8] ;  /* 0x0002ba00000e7ab9 */ /* 0x000fe20000000a00 */
[----:B------:R-:W-:Y:S01]  /*bc00*/  UIADD3 UR9, UR9, UR10, URZ ;  /* 0x0000000a09097290 */ /* 0x000fe2000fffe03f */
[----:B------:R-:W-:Y:S01]  /*bc10*/  @P0 IMAD.HI.U32 R4, R8, R9, RZ ;  /* 0x0000000908040227 */ /* 0x000fe200078e00ff */
[----:B------:R-:W-:-:S02]  /*bc20*/  UIMAD UR4, UR12, UR14, URZ ;  /* 0x0000000e0c0472a4 */ /* 0x000fc4000f8e023f */
[----:B------:R-:W-:Y:S01]  /*bc30*/  UIMAD.WIDE.U32 UR8, UR43, UR14, UR8 ;  /* 0x0000000e2b0872a5 */ /* 0x000fe2000f8e0008 */
[----:B------:R-:W-:Y:S01]  /*bc40*/  IMAD.MOV.U32 R3, RZ, RZ, R8 ;  /* 0x000000ffff037224 */ /* 0x000fe200078e0008 */
[----:B------:R-:W-:Y:S01]  /*bc50*/  UIMAD UR4, UR43, UR15, UR4 ;  /* 0x0000000f2b0472a4 */ /* 0x000fe2000f8e0204 */
[----:B------:R-:W-:-:S03]  /*bc60*/  ULDC.64 UR10, c[0x0][0xaf0] ;  /* 0x0002bc00000a7ab9 */ /* 0x000fc60000000a00 */
[----:B------:R-:W-:Y:S02]  /*bc70*/  UIADD3 UR9, UR9, UR4, URZ ;  /* 0x0000000409097290 */ /* 0x000fe4000fffe03f */
[----:B------:R-:W-:Y:S02]  /*bc80*/  UIMAD UR4, UR41, UR10, URZ ;  /* 0x0000000a290472a4 */ /* 0x000fe4000f8e023f */
[----:B------:R-:W-:Y:S01]  /*bc90*/  UIMAD.WIDE.U32 UR8, UR40, UR10, UR8 ;  /* 0x0000000a280872a5 */ /* 0x000fe2000f8e0008 */
[----:B-1----:R-:W-:Y:S01]  /*bca0*/  @P0 SHF.R.U32.HI R3, RZ, R5, R4 ;  /* 0x00000005ff030219 */ /* 0x002fe20000011604 */
[----:B------:R-:W-:-:S03]  /*bcb0*/  UIMAD UR4, UR40, UR11, UR4 ;  /* 0x0000000b280472a4 */ /* 0x000fc6000f8e0204 */
[--C-:B------:R-:W-:Y:S01]  /*bcc0*/  SHF.R.S32.HI R4, RZ, 0x1f, R3.reuse ;  /* 0x0000001fff047819 */ /* 0x100fe20000011403 */
[----:B------:R-:W-:Y:S01]  /*bcd0*/  UIADD3 UR4, UR9, UR4, URZ ;  /* 0x0000000409047290 */ /* 0x000fe2000fffe03f */
[----:B------:R-:W-:Y:S01]  /*bce0*/  IMAD.MOV R7, RZ, RZ, -R3 ;  /* 0x000000ffff077224 */ /* 0x000fe200078e0a03 */
[----:B------:R-:W-:Y:S01]  /*bcf0*/  ULDC.64 UR10, c[0x0][0xae0] ;  /* 0x0002b800000a7ab9 */ /* 0x000fe20000000a00 */
[----:B------:R-:W-:Y:S02]  /*bd00*/  IMAD.U32 R5, RZ, RZ, UR9 ;  /* 0x00000009ff057e24 */ /* 0x000fe4000f8e00ff */
[----:B------:R-:W-:Y:S01]  /*bd10*/  IMAD R6, R4, UR10, RZ ;  /* 0x0000000a04067c24 */ /* 0x000fe2000f8e02ff */
[----:B------:R-:W-:Y:S01]  /*bd20*/  MOV R5, UR4 ;  /* 0x0000000400057c02 */ /* 0x000fe20008000f00 */
[----:B------:R-:W-:Y:S01]  /*bd30*/  IMAD.U32 R4, RZ, RZ, UR8 ;  /* 0x00000008ff047e24 */ /* 0x000fe2000f8e00ff */
[----:B------:R-:W-:Y:S01]  /*bd40*/  ULDC.64 UR8, c[0x0][0xad8] ;  /* 0x0002b60000087ab9 */ /* 0x000fe20000000a00 */
[----:B------:R-:W-:-:S02]  /*bd50*/  IMAD R7, R11, R7, R8 ;  /* 0x000000070b077224 */ /* 0x000fc400078e0208 */
[C---:B------:R-:W-:Y:S02]  /*bd60*/  IMAD R9, R3.reuse, UR11, R6 ;  /* 0x0000000b03097c24 */ /* 0x040fe4000f8e0206 */
[----:B------:R-:W-:Y:S01]  /*bd70*/  IMAD.WIDE.U32 R4, R3, UR10, R4 ;  /* 0x0000000a03047c25 */ /* 0x000fe2000f8e0004 */
[----:B------:R-:W-:-:S03]  /*bd80*/  SHF.R.S32.HI R3, RZ, 0x1f, R7 ;  /* 0x0000001fff037819 */ /* 0x000fc60000011407 */
        /* <DEDUP_REMOVED lines=35> */
.L_x_4951:
[----:B------:R-:W-:Y:S05]  /*bfc0*/  BSYNC B1 ;  /* 0x0000000000017941 */ /* 0x000fea0003800000 */
.L_x_4950:
        /* <DEDUP_REMOVED lines=21> */
.L_x_4953:
[----:B------:R-:W-:Y:S05]  /*c120*/  BSYNC B1 ;  /* 0x0000000000017941 */ /* 0x000fea0003800000 */
.L_x_4952:
        /* <DEDUP_REMOVED lines=21> */
.L_x_4955:
[----:B------:R-:W-:Y:S05]  /*c280*/  BSYNC B1 ;  /* 0x0000000000017941 */ /* 0x000fea0003800000 */
.L_x_4954:
        /* <DEDUP_REMOVED lines=22> */
.L_x_4946:
[----:B------:R-:W-:Y:S05]  /*c3f0*/  BSYNC B0 ;  /* 0x0000000000007941 */ /* 0x000fea0003800000 */
.L_x_4937:
[----:B------:R-:W-:Y:S02]  /*c400*/  ULDC UR4, c[0x0][0xc3c] ;  /* 0x00030f0000047ab9 */ /* 0x000fe40000000800 */
[----:B------:R-:W-:-:S06]  /*c410*/  UISETP.GE.AND UP0, UPT, UR7, UR4, UPT ;  /* 0x000000040700728c */ /* 0x000fcc000bf06270 */
[----:B------:R-:W-:-:S13]  /*c420*/  PLOP3.LUT P0, PT, PT, PT, UP0, 0x80, 0x0 ;  /* 0x000000000000781c */ /* 0x000fda0003f0f008 */
[----:B------:R-:W-:Y:S05]  /*c430*/  @!P0 BRA `(.L_x_4956) ;  /* 0xffffff4800548947 */ /* 0x000fea000383ffff */
[----:B------:R-:W-:Y:S05]  /*c440*/  EXIT ;  /* 0x000000000000794d */ /* 0x000fea0003800000 */
.L_x_4895:
[----:B------:R-:W-:-:S08]  /*c450*/  NOP ;  /* 0x0000000000007918 */ /* 0x000fd00000000000 */
[----:B------:R-:W0:-:S00]  /*c460*/  USETMAXREG.DEALLOC.CTAPOOL 0x28 ;  /* 0x00000028000079c8 */ /* 0x000e0000080e0500 */
[----:B0-----:R-:W-:Y:S02]  /*c470*/  LOP3.LUT R0, R0, 0x3, RZ, 0xc0, !PT ;  /* 0x0000000300007812 */ /* 0x001fe400078ec0ff */
[----:B------:R-:W-:-:S04]  /*c480*/  LOP3.LUT R23, R23, 0xfffffbff, RZ, 0xc0, !PT ;  /* 0xfffffbff17177812 */ /* 0x000fc800078ec0ff */
[----:B------:R-:W0:Y:S02]  /*c490*/  SHFL.IDX PT, R0, R0, RZ, 0x1f ;  /* 0x00001fff00007589 */ /* 0x000e2400000e0000 */
[----:B0-----:R-:W-:Y:S02]  /*c4a0*/  ISETP.NE.AND P0, PT, R0, RZ, PT ;  /* 0x000000ff0000720c */ /* 0x001fe40003f05270 */
[----:B------:R-:W-:-:S11]  /*c4b0*/  MOV R0, RZ ;  /* 0x000000ff00007202 */ /* 0x000fd60000000f00 */
        /* <DEDUP_REMOVED lines=9> */
.L_x_4957:
        /* <DEDUP_REMOVED lines=33> */
[----:B0-----:R-:W-:-:S05]  /*c760*/  IMAD R4, R4, UR5, RZ ;  /* 0x0000000504047c24 */ /* 0x001fca000f8e02ff */
[----:B-1----:R-:W-:Y:S02]  /*c770*/  ISETP.GT.AND P6, PT, R4, UR6, PT ;  /* 0x0000000604007c0c */ /* 0x002fe4000bfc4270 */
[----:B------:R-:W-:-:S11]  /*c780*/  MOV R3, R4 ;  /* 0x0000000400037202 */ /* 0x000fd60000000f00 */
[----:B------:R-:W-:Y:S05]  /*c790*/  @P6 BRA `(.L_x_4959) ;  /* 0x0000000000906947 */ /* 0x000fea0003800000 */
[----:B------:R-:W-:Y:S01]  /*c7a0*/  IMAD.MOV.U32 R4, RZ, RZ, R3 ;  /* 0x000000ffff047224 */ /* 0x000fe200078e0003 */
[----:B------:R-:W-:Y:S01]  /*c7b0*/  UMOV UR4, URZ ;  /* 0x0000003f00047c82 */ /* 0x000fe20008000000 */
[----:B------:R-:W-:-:S05]  /*c7c0*/  ULDC UR5, c[0x0][0xc38] ;  /* 0x00030e0000057ab9 */ /* 0x000fca0000000800 */
.L_x_4963:
        /* <DEDUP_REMOVED lines=12> */
.L_x_4962:
[----:B------:R-:W-:Y:S05]  /*c890*/  BSYNC B0 ;  /* 0x0000000000007941 */ /* 0x000fea0003800000 */
.L_x_4961:
        /* <DEDUP_REMOVED lines=20> */
.L_x_4959:
        /* <DEDUP_REMOVED lines=20> */
.L_x_4964:
[----:B---3--:R-:W-:Y:S01]  /*cb20*/  IMAD R16, R16, UR5, R11 ;  /* 0x0000000510107c24 */ /* 0x008fe2000f8e020b */
[----:B------:R-:W-:Y:S02]  /*cb30*/  IABS R2, R4 ;  /* 0x0000000400027213 */ /* 0x000fe40000000000 */
[----:B-12---:R-:W-:Y:S02]  /*cb40*/  IADD3 R9, RZ, -R3, RZ ;  /* 0x80000003ff097210 */ /* 0x006fe40007ffe0ff */
        /* <DEDUP_REMOVED lines=17> */
[----:B------:R-:W-:-:S06]  /*cc60*/  @P0 IADD3 R2, R2, 0x1, RZ ;  /* 0x0000000102020810 */ /* 0x000fcc0007ffe0ff */
[----:B------:R-:W-:Y:S01]  /*cc70*/  @!P2 IMAD.MOV R2, RZ, RZ, -R2 ;  /* 0x000000ffff02a224 */ /* 0x000fe200078e0a02 */
[----:B------:R-:W-:-:S05]  /*cc80*/  @!P1 LOP3.LUT R2, RZ, R4, RZ, 0x33, !PT ;  /* 0x00000004ff029212 */ /* 0x000fca00078e33ff */
[----:B------:R-:W-:-:S04]  /*cc90*/  IMAD R13, R7, R2, RZ ;  /* 0x00000002070d7224 */ /* 0x000fc800078e02ff */
[----:B------:R-:W-:-:S05]  /*cca0*/  IMAD.MOV R6, RZ, RZ, -R13 ;  /* 0x000000ffff067224 */ /* 0x000fca00078e0a0d */
[----:B------:R-:W-:Y:S01]  /*ccb0*/  VIADDMNMX R15, R6, UR5, R7, PT ;  /* 0x00000005060f7c46 */ /* 0x000fe2000b800107 */
[----:B------:R-:W-:-:S03]  /*ccc0*/  IMAD.MOV R7, RZ, RZ, -R2 ;  /* 0x000000ffff077224 */ /* 0x000fc600078e0a02 */
[----:B------:R-:W-:Y:S01]  /*ccd0*/  IABS R8, R15 ;  /* 0x0000000f00087213 */ /* 0x000fe20000000000 */
[----:B------:R-:W-:Y:S01]  /*cce0*/  IMAD R4, R4, R7, R11 ;  /* 0x0000000704047224 */ /* 0x000fe200078e020b */
[----:B0-----:R-:W-:Y:S02]  /*ccf0*/  IABS R10, R15 ;  /* 0x0000000f000a7213 */ /* 0x001fe40000000000 */
[----:B------:R-:W0:Y:S01]  /*cd00*/  I2F.RP R6, R8 ;  /* 0x0000000800067306 */ /* 0x000e220000209400 */
[----:B------:R-:W-:Y:S02]  /*cd10*/  IADD3 R18, -R15, RZ, RZ ;  /* 0x000000ff0f127210 */ /* 0x000fe40007ffe1ff */
[----:B------:R-:W-:-:S05]  /*cd20*/  IABS R9, R4 ;  /* 0x0000000400097213 */ /* 0x000fca0000000000 */
[----:B0-----:R-:W0:Y:S02]  /*cd30*/  MUFU.RCP R6, R6 ;  /* 0x0000000600067308 */ /* 0x001e240000001000 */
[----:B0-----:R-:W-:-:S06]  /*cd40*/  VIADD R3, R6, 0xffffffe ;  /* 0x0ffffffe06037836 */ /* 0x001fcc0000000000 */
[----:B------:R-:W0:Y:S02]  /*cd50*/  F2I.FTZ.U32.TRUNC.NTZ R3, R3 ;  /* 0x0000000300037305 */ /* 0x000e24000021f000 */
[----:B0-----:R-:W-:-:S04]  /*cd60*/  IMAD.MOV R2, RZ, RZ, -R3 ;  /* 0x000000ffff027224 */ /* 0x001fc800078e0a03 */
[----:B------:R-:W-:Y:S01]  /*cd70*/  IMAD.MOV.U32 R7, RZ, RZ, R2 ;  /* 0x000000ffff077224 */ /* 0x000fe200078e0002 */
[----:B------:R-:W-:-:S03]  /*cd80*/  MOV R2, RZ ;  /* 0x000000ff00027202 */ /* 0x000fc60000000f00 */
        /* <DEDUP_REMOVED lines=20> */
.L_x_4960:
[----:B------:R-:W-:Y:S01]  /*ced0*/  ULDC UR4, c[0x0][0xc3c] ;  /* 0x00030f0000047ab9 */ /* 0x000fe20000000800 */
[----:B------:R-:W-:Y:S02]  /*cee0*/  IMAD.MOV.U32 R17, RZ, RZ, RZ ;  /* 0x000000ffff117224 */ /* 0x000fe400078e00ff */
[----:B------:R-:W-:Y:S02]  /*cef0*/  IMAD.U32 R16, RZ, RZ, UR6 ;  /* 0x00000006ff107e24 */ /* 0x000fe4000f8e00ff */
[----:B------:R-:W-:Y:S02]  /*cf00*/  IMAD.MOV.U32 R18, RZ, RZ, RZ ;  /* 0x000000ffff127224 */ /* 0x000fe400078e00ff */
[----:B------:R-:W-:-:S07]  /*cf10*/  IMAD.U32 R19, RZ, RZ, UR4 ;  /* 0x00000004ff137e24 */ /* 0x000fce000f8e00ff */
.L_x_4965:
[----:B------:R-:W-:-:S13]  /*cf20*/  ISETP.NE.AND P0, PT, R5, RZ, PT ;  /* 0x000000ff0500720c */ /* 0x000fda0003f05270 */
[----:B------:R-:W0:Y:S01]  /*cf30*/  @!P0 S2R R3, SR_CgaCtaId ;  /* 0x0000000000038919 */ /* 0x000e220000008800 */
[----:B------:R-:W-:-:S04]  /*cf40*/  @!P0 MOV R0, 0x400 ;  /* 0x0000040000008802 */ /* 0x000fc80000000f00 */
[----:B0-----:R-:W-:-:S05]  /*cf50*/  @!P0 LEA R0, R3, R0, 0x18 ;  /* 0x0000000003008211 */ /* 0x001fca00078ec0ff */
[----:B------:R1:W-:Y:S01]  /*cf60*/  @!P0 STS.128 [R0+0x228d0], R16 ;  /* 0x0228d01000008388 */ /* 0x0003e20000000c00 */
[----:B------:R-:W-:Y:S06]  /*cf70*/  BAR.ARV 0x5, 0x180 ;  /* 0x0146000000007b1d */ /* 0x000fec0000002000 */
.L_x_4958:
[----:B------:R2:W-:Y:S01]  /*cf80*/  STL [R1+0x24], RZ ;  /* 0x000024ff01007387 */ /* 0x0005e20000100800 */
[----:B------:R-:W-:Y:S01]  /*cf90*/  ULDC UR4, c[0x0][0xc3c] ;  /* 0x00030f0000047ab9 */ /* 0x000fe20000000800 */
[----:B------:R-:W-:Y:S01]  /*cfa0*/  IMAD.MOV.U32 R26, RZ, RZ, 0x1 ;  /* 0x00000001ff1a7424 */ /* 0x000fe200078e00ff */
[----:B0-----:R-:W-:Y:S02]  /*cfb0*/  ISETP.GE.AND P0, PT, R19, UR4, PT ;  /* 0x0000000413007c0c */ /* 0x001fe4000bf06270 */
[----:B------:R-:W-:-:S11]  /*cfc0*/  MOV R24, RZ ;  /* 0x000000ff00187202 */ /* 0x000fd60000000f00 */
[----:B--2---:R-:W-:Y:S05]  /*cfd0*/  @P0 BRA `(.L_x_4966) ;  /* 0x0000004800180947 */ /* 0x004fea0003800000 */
[----:B------:R-:W0:Y:S01]  /*cfe0*/  S2R R4, SR_TID.X ;  /* 0x0000000000047919 */ /* 0x000e220000002100 */
        /* <DEDUP_REMOVED lines=10> */
[C---:B0-----:R-:W-:Y:S01]  /*d090*/  LOP3.LUT R3, R4.reuse, 0x7f, RZ, 0xc0, !PT ;  /* 0x0000007f04037812 */ /* 0x041fe200078ec0ff */
[----:B-1----:R-:W-:-:S05]  /*d0a0*/  IMAD.SHL.U32 R0, R4, 0x8, RZ ;  /* 0x0000000804007824 */ /* 0x002fca00078e00ff */
[----:B------:R-:W-:-:S04]  /*d0b0*/  LOP3.LUT R2, R0, 0x1f8, RZ, 0xc0, !PT ;  /* 0x000001f800027812 */ /* 0x000fc800078ec0ff */
[----:B------:R-:W-:Y:S01]  /*d0c0*/  LOP3.LUT R29, R2, 0x38, R4, 0x78, !PT ;  /* 0x00000038021d7812 */ /* 0x000fe200078e7804 */
[----:B------:R-:W-:Y:S01]  /*d0d0*/  IMAD.SHL.U32 R2, R4, 0x10, RZ ;  /* 0x0000001004027824 */ /* 0x000fe200078e00ff */
        /* <DEDUP_REMOVED lines=8> */
.L_x_5027:
[----:B0-----:R-:W0:Y:S02]  /*d160*/  LDC.64 R2, c[0x0][0xc88] ;  /* 0x00032200ff027b82 */ /* 0x001e240000000a00 */
[----:B0-----:R-:W-:-:S05]  /*d170*/  IMAD.WIDE R2, R19, 0x4, R2 ;  /* 0x0000000413027825 */ /* 0x001fca00078e0202 */
[----:B------:R-:W2:Y:S01]  /*d180*/  LDG.E R25, desc[UR48][R2.64] ;  /* 0x0000003002197981 */ /* 0x000ea2000c1e1900 */
[----:B------:R-:W-:Y:S05]  /*d190*/  YIELD ;  /* 0x0000000000007946 */ /* 0x000fea0003800000 */
[----:B------:R-:W-:Y:S01]  /*d1a0*/  ULDC.64 UR4, c[0x0][0xa28] ;  /* 0x00028a0000047ab9 */ /* 0x000fe20000000a00 */
[----:B------:R-:W-:Y:S01]  /*d1b0*/  MOV R30, RZ ;  /* 0x000000ff001e7202 */ /* 0x000fe20000000f00 */
[----:B------:R-:W-:Y:S01]  /*d1c0*/  ULDC.64 UR6, c[0x0][0xa18] ;  /* 0x0002860000067ab9 */ /* 0x000fe20000000a00 */
[----:B------:R-:W-:-:S04]  /*d1d0*/  ISETP.NE.U32.AND P0, PT, RZ, UR4, PT ;  /* 0x00000004ff007c0c */ /* 0x000fc8000bf05070 */
[----:B------:R-:W-:Y:S01]  /*d1e0*/  ISETP.NE.AND.EX P0, PT, RZ, UR5, PT, P0 ;  /* 0x00000005ff007c0c */ /* 0x000fe2000bf05300 */
[----:B------:R-:W-:Y:S01]  /*d1f0*/  IMAD.MOV.U32 R37, RZ, RZ, RZ ;  /* 0x000000ffff257224 */ /* 0x000fe200078e00ff */
        /* <DEDUP_REMOVED lines=31> */
[----:B-1----:R-:W-:-:S05]  /*d3f0*/  IMAD.U32 R0, RZ, RZ, UR4 ;  /* 0x00000004ff007e24 */ /* 0x002fca000f8e00ff */
[----:B------:R0:W-:Y:S01]  /*d400*/  STL [R1+0x4], R0 ;  /* 0x0000040001007387 */ /* 0x0001e20000100800 */
[----:B------:R-:W-:Y:S05]  /*d410*/  @!P2 BRA `(.L_x_4967) ;  /* 0x000000000010a947 */ /* 0x000fea0003800000 */
[----:B------:R-:W2:Y:S04]  /*d420*/  LDG.E R5, desc[UR48][R2.64] ;  /* 0x0000003002057981 */ /* 0x000ea8000c1e1900 */
[----:B0-----:R-:W2:Y:S02]  /*d430*/  LDG.E R0, desc[UR48][R2.64+0x4] ;  /* 0x0000043002007981 */ /* 0x001ea4000c1e1900 */
[----:B--2---:R-:W-:-:S05]  /*d440*/  IMAD.IADD R0, R0, 0x1, -R5 ;  /* 0x0000000100007824 */ /* 0x004fca00078e0a05 */
[----:B------:R2:W-:Y:S02]  /*d450*/  STL [R1+0x4], R0 ;  /* 0x0000040001007387 */ /* 0x0005e40000100800 */
.L_x_4967:
        /* <DEDUP_REMOVED lines=9> */
.L_x_4968:
        /* <DEDUP_REMOVED lines=8> */
[----:B---3--:R-:W-:-:S07]  /*d570*/  IADD3 R7, -R7, R0, RZ ;  /* 0x0000000007077210 */ /* 0x008fce0007ffe1ff */
.L_x_4969:
[----:B------:R-:W3:Y:S01]  /*d580*/  LDL R4, [R1+0x4] ;  /* 0x0000040001047983 */ /* 0x000ee20000100800 */
[----:B012---:R-:W0:Y:S01]  /*d590*/  LDC R0, c[0x0][0x448] ;  /* 0x00011200ff007b82 */ /* 0x007e220000000800 */
[----:B-----5:R-:W-:Y:S01]  /*d5a0*/  IMAD.IADD R32, R7, 0x1, -R30 ;  /* 0x0000000107207824 */ /* 0x020fe200078e0a1e */
[----:B------:R-:W-:Y:S01]  /*d5b0*/  LOP3.LUT R23, R23, 0xfffffdff, RZ, 0xc0, !PT ;  /* 0xfffffdff17177812 */ /* 0x000fe200078ec0ff */
[----:B------:R-:W-:Y:S01]  /*d5c0*/  BSSY B7, `(.L_x_4970) ;  /* 0x0000365000077945 */ /* 0x000fe20003800000 */
[----:B0-----:R-:W-:Y:S01]  /*d5d0*/  ISETP.NE.AND P0, PT, R0, 0x1, PT ;  /* 0x000000010000780c */ /* 0x001fe20003f05270 */
[----:B------:R-:W-:-:S04]  /*d5e0*/  IMAD.SHL.U32 R0, R17, 0x80, RZ ;  /* 0x0000008011007824 */ /* 0x000fc800078e00ff */
[----:B------:R-:W-:-:S08]  /*d5f0*/  VIADD R0, R0, 0x7f ;  /* 0x0000007f00007836 */ /* 0x000fd00000000000 */
[----:B------:R-:W0:Y:S01]  /*d600*/  @P0 LDC R3, c[0x0][0x44c] ;  /* 0x00011300ff030b82 */ /* 0x000e220000000800 */
[----:B------:R-:W-:-:S07]  /*d610*/  @P0 LOP3.LUT R23, R23, 0x200, RZ, 0xfc, !PT ;  /* 0x0000020017170812 */ /* 0x000fce00078efcff */
[----:B------:R-:W1:Y:S01]  /*d620*/  @P0 LDC R5, c[0x0][0x450] ;  /* 0x00011400ff050b82 */ /* 0x000e620000000800 */
[----:B0-----:R-:W-:-:S05]  /*d630*/  @P0 IMAD.HI.U32 R2, R0, R3, RZ ;  /* 0x0000000300020227 */ /* 0x001fca00078e00ff */
[----:B-1----:R-:W-:Y:S01]  /*d640*/  @P0 SHF.R.U32.HI R0, RZ, R5, R2 ;  /* 0x00000005ff000219 */ /* 0x002fe20000011602 */
[----:B------:R-:W-:-:S04]  /*d650*/  VIADD R2, R32, 0x5f ;  /* 0x0000005f20027836 */ /* 0x000fc80000000000 */
[----:B------:R-:W-:Y:S01]  /*d660*/  IMAD.HI R2, R2, 0x2aaaaaab, RZ ;  /* 0x2aaaaaab02027827 */ /* 0x000fe200078e02ff */
[----:B---3--:R-:W-:-:S05]  /*d670*/  IADD3 R3, R32, 0x60, -R4 ;  /* 0x0000006020037810 */ /* 0x008fca0007ffe804 */
[----:B------:R-:W-:Y:S01]  /*d680*/  IMAD.IADD R0, R3, 0x1, R0 ;  /* 0x0000000103007824 */ /* 0x000fe200078e0200 */
[----:B------:R-:W-:-:S03]  /*d690*/  SHF.R.U32.HI R3, RZ, 0x1f, R2 ;  /* 0x0000001fff037819 */ /* 0x000fc60000011602 */
[----:B------:R-:W-:Y:S01]  /*d6a0*/  IMAD.HI R0, R0, 0x2aaaaaab, RZ ;  /* 0x2aaaaaab00007827 */ /* 0x000fe200078e02ff */
[----:B------:R-:W-:-:S04]  /*d6b0*/  LEA.HI.SX32 R3, R2, R3, 0x1c ;  /* 0x0000000302037211 */ /* 0x000fc800078fe2ff */
[----:B------:R-:W-:-:S04]  /*d6c0*/  SHF.R.U32.HI R5, RZ, 0x1f, R0 ;  /* 0x0000001fff057819 */ /* 0x000fc80000011600 */
[----:B------:R-:W-:-:S04]  /*d6d0*/  LEA.HI.SX32 R0, R0, R5, 0x1c ;  /* 0x0000000500007211 */ /* 0x000fc800078fe2ff */
[----:B------:R-:W-:-:S04]  /*d6e0*/  VIMNMX R34, R3, R0, PT ;  /* 0x0000000003227248 */ /* 0x000fc80003fe0100 */
[----:B------:R-:W-:Y:S01]  /*d6f0*/  ISETP.GT.AND P0, PT, R34, RZ, PT ;  /* 0x000000ff2200720c */ /* 0x000fe20003f04270 */
[----:B------:R0:W-:-:S12]  /*d700*/  STL [R1+0x8], R34 ;  /* 0x0000082201007387 */ /* 0x0001d80000100800 */
        /* <DEDUP_REMOVED lines=8> */
[----:B------:R-:W0:Y:S02]  /*d790*/  FLO.U32 R0, UR4 ;  /* 0x0000000400007d00 */ /* 0x000e2400080e0000 */
[----:B0-----:R-:W-:-:S06]  /*d7a0*/  ISETP.EQ.U32.AND P0, PT, R0, R5, PT ;  /* 0x000000050000720c */ /* 0x001fcc0003f02070 */
[----:B------:R-:W1:Y:S07]  /*d7b0*/  POPC R5, UR4 ;  /* 0x0000000400057d09 */ /* 0x000e6e0008000000 */
[----:B-1----:R-:W2:Y:S01]  /*d7c0*/  @P0 ATOMG.E.ADD.STRONG.GPU PT, R3, desc[UR48][R2.64], R5 ;  /* 0x00000005020309a8 */ /* 0x002ea200081ee1f0 */
[----:B------:R-:W0:Y:S02]  /*d7d0*/  S2R R4, SR_LTMASK ;  /* 0x0000000000047919 */ /* 0x000e240000003900 */
[----:B0-----:R-:W-:-:S04]  /*d7e0*/  LOP3.LUT R4, R4, UR4, RZ, 0xc0, !PT ;  /* 0x0000000404047c12 */ /* 0x001fc8000f8ec0ff */
[----:B------:R-:W0:Y:S01]  /*d7f0*/  POPC R7, R4 ;  /* 0x0000000400077309 */ /* 0x000e220000000000 */
[----:B--2---:R-:W0:Y:S02]  /*d800*/  SHFL.IDX PT, R0, R3, R0, 0x1f ;  /* 0x00001f0003007589 */ /* 0x004e2400000e0000 */
[----:B0-----:R-:W-:Y:S01]  /*d810*/  IADD3 R16, R0, UR37, R7 ;  /* 0x0000002500107c10 */ /* 0x001fe2000fffe007 */
[----:B------:R-:W-:Y:S06]  /*d820*/  BRA `(.L_x_4972) ;  /* 0x0000003000f87947 */ /* 0x000fec0003800000 */
.L_x_4971:
        /* <DEDUP_REMOVED lines=19> */
[----:B0-----:R-:W-:Y:S05]  /*d960*/  CALL.ABS.NOINC R2 ;  /* 0x0000000002007343 */ /* 0x001fea0003c00000 */
.L_x_4974:
[----:B------:R-:W-:Y:S05]  /*d970*/  BSYNC B6 ;  /* 0x0000000000067941 */ /* 0x000fea0003800000 */
.L_x_4973:
        /* <DEDUP_REMOVED lines=20> */
.L_x_4977:
        /* <DEDUP_REMOVED lines=15> */
.L_x_4976:
[----:B------:R-:W-:Y:S05]  /*dbb0*/  BSYNC B6 ;  /* 0x0000000000067941 */ /* 0x000fea0003800000 */
.L_x_4975:
[----:B------:R-:W0:Y:S01]  /*dbc0*/  S2R R20, SR_TID.X ;  /* 0x0000000000147919 */ /* 0x000e220000002100 */
[----:B------:R-:W-:Y:S01]  /*dbd0*/  ULDC.64 UR4, c[0x0][0x9f8] ;  /* 0x00027e0000047ab9 */ /* 0x000fe20000000a00 */
[----:B------:R-:W1:Y:S01]  /*dbe0*/  LDC R10, c[0x0][0x430] ;  /* 0x00010c00ff0a7b82 */ /* 0x000e620000000800 */
[----:B------:R-:W-:-:S04]  /*dbf0*/  ISETP.NE.U32.AND P0, PT, RZ, UR4, PT ;  /* 0x00000004ff007c0c */ /* 0x000fc8000bf05070 */
[----:B------:R-:W-:-:S13]  /*dc00*/  ISETP.NE.AND.EX P0, PT, RZ, UR5, PT, P0 ;  /* 0x00000005ff007c0c */ /* 0x000fda000bf05300 */
[----:B------:R-:W-:Y:S01]  /*dc10*/  @P0 IADD3 R2, P1, R27, UR4, RZ ;  /* 0x000000041b020c10 */ /* 0x000fe2000ff3e0ff */
[----:B------:R-:W-:Y:S01]  /*dc20*/  ULDC UR4, c[0x0][0x320] ;  /* 0x0000c80000047ab9 */ /* 0x000fe20000000800 */
[----:B------:R-:W-:Y:S02]  /*dc30*/  LOP3.LUT R23, R23, 0xfffffff7, RZ, 0xc0, !PT ;  /* 0xfffffff717177812 */ /* 0x000fe400078ec0ff */
[----:B------:R-:W-:-:S05]  /*dc40*/  @P0 IADD3.X R3, R31, UR5, RZ, P1, !PT ;  /* 0x000000051f030c10 */ /* 0x000fca0008ffe4ff */
[----:B------:R2:W5:Y:S01]  /*dc50*/  @P0 LDG.E R28, desc[UR48][R2.64] ;  /* 0x00000030021c0981 */ /* 0x000562000c1e1900 */
[----:B------:R-:W-:Y:S01]  /*dc60*/  UMOV UR5, 0xffffffff ;  /* 0xffffffff00057882 */ /* 0x000fe20000000000 */
[----:B------:R-:W-:Y:S01]  /*dc70*/  VIADD R0, R34, 0xffffffff ;  /* 0xffffffff22007836 */ /* 0x000fe20000000000 */
[----:B0-----:R-:W-:-:S04]  /*dc80*/  SHF.L.U32 R35, R20, 0x3, RZ ;  /* 0x0000000314237819 */ /* 0x001fc800000006ff */
        /* <DEDUP_REMOVED lines=16> */
.L_x_5044:
[----:B------:R-:W0:Y:S01]  /*dd90*/  S2R R2, SR_TID.X ;  /* 0x0000000000027919 */ /* 0x000e220000002100 */
[----:B------:R-:W-:Y:S02]  /*dda0*/  ISETP.NE.AND P1, PT, R10, 0x1, PT ;  /* 0x000000010a00780c */ /* 0x000fe40003f25270 */
[----:B-----5:R-:W-:Y:S01]  /*ddb0*/  SHF.R.S32.HI R31, RZ, 0x1f, R28 ;  /* 0x0000001fff1f7819 */ /* 0x020fe2000001141c */
[----:B------:R-:W1:Y:S01]  /*ddc0*/  S2R R3, SR_TID.X ;  /* 0x0000000000037919 */ /* 0x000e620000002100 */
[----:B------:R-:W-:Y:S02]  /*ddd0*/  LOP3.LUT R23, R23, 0xffffff7f, RZ, 0xc0, !PT ;  /* 0xffffff7f17177812 */ /* 0x000fe400078ec0ff */
[----:B------:R-:W-:-:S07]  /*dde0*/  MOV R34, RZ ;  /* 0x000000ff00227202 */ /* 0x000fce0000000f00 */
[----:B------:R-:W2:Y:S01]  /*ddf0*/  @P1 LDC R4, c[0x0][0x434] ;  /* 0x00010d00ff041b82 */ /* 0x000ea20000000800 */
[----:B------:R-:W-:Y:S02]  /*de00*/  @P1 LOP3.LUT R23, R23, 0x80, RZ, 0xfc, !PT ;  /* 0x0000008017171812 */ /* 0x000fe400078efcff */
[----:B0-----:R-:W-:Y:S01]  /*de10*/  LOP3.LUT R2, R2, 0x7f, RZ, 0xc0, !PT ;  /* 0x0000007f02027812 */ /* 0x001fe200078ec0ff */
[----:B-1----:R-:W-:-:S03]  /*de20*/  IMAD.SHL.U32 R9, R3, 0x10, RZ ;  /* 0x0000001003097824 */ /* 0x002fc600078e00ff */
[----:B------:R-:W-:-:S04]  /*de30*/  SHF.R.U32.HI R2, RZ, 0x3, R2 ;  /* 0x00000003ff027819 */ /* 0x000fc80000011602 */
[----:B------:R-:W-:Y:S02]  /*de40*/  LOP3.LUT R9, R2, 0x70, R9, 0xf8, !PT ;  /* 0x0000007002097812 */ /* 0x000fe400078ef809 */
[----:B------:R-:W0:Y:S03]  /*de50*/  @P1 LDC R2, c[0x0][0x438] ;  /* 0x00010e00ff021b82 */ /* 0x000e260000000800 */
[----:B------:R-:W-:-:S05]  /*de60*/  IMAD R35, R0, 0x60, R9 ;  /* 0x0000006000237824 */ /* 0x000fca00078e0209 */
[C---:B------:R-:W-:Y:S01]  /*de70*/  ISETP.GE.AND P0, PT, R35.reuse, R32, PT ;  /* 0x000000202300720c */ /* 0x040fe20003f06270 */
[----:B------:R-:W-:-:S03]  /*de80*/  IMAD.IADD R35, R35, 0x1, R30 ;  /* 0x0000000123237824 */ /* 0x000fc600078e021e */
[----:B------:R-:W-:Y:S01]  /*de90*/  ISETP.GT.U32.OR P0, PT, R9, 0x5f, P0 ;  /* 0x0000005f0900780c */ /* 0x000fe20000704470 */
[----:B--2---:R-:W-:-:S04]  /*dea0*/  @P1 IMAD.HI.U32 R3, R35, R4, RZ ;  /* 0x0000000423031227 */ /* 0x004fc800078e00ff */
[----:B------:R-:W-:Y:S01]  /*deb0*/  IMAD.MOV.U32 R8, RZ, RZ, R35 ;  /* 0x000000ffff087224 */ /* 0x000fe200078e0023 */
        /* <DEDUP_REMOVED lines=9> */
[----:B-1----:R-:W-:Y:S01]  /*df50*/  @!P0 LEA R4, P1, R2, R4, 0x2 ;  /* 0x0000000402048211 */ /* 0x002fe200078210ff */
[----:B------:R-:W-:-:S03]  /*df60*/  IMAD.U32 R3, RZ, RZ, UR36 ;  /* 0x00000024ff037e24 */ /* 0x000fc6000f8e00ff */
[----:B------:R-:W-:-:S05]  /*df70*/  @!P0 LEA.HI.X R5, R2, R5, R7, 0x2, P1 ;  /* 0x0000000502058211 */ /* 0x000fca00008f1407 */
[----:B------:R0:W5:Y:S01]  /*df80*/  @!P0 LDG.E R34, desc[UR48][R4.64] ;  /* 0x0000003004228981 */ /* 0x000162000c1e1900 */
[----:B------:R-:W-:Y:S01]  /*df90*/  ISETP.NE.AND P0, PT, R3, 0x3, PT ;  /* 0x000000030300780c */ /* 0x000fe20003f05270 */
[----:B------:R-:W-:Y:S01]  /*dfa0*/  IMAD.MOV R2, RZ, RZ, -R8 ;  /* 0x000000ffff027224 */ /* 0x000fe200078e0a08 */
[----:B------:R-:W-:Y:S02]  /*dfb0*/  ISETP.GT.U32.AND P1, PT, R9, 0x5f, PT ;  /* 0x0000005f0900780c */ /* 0x000fe40003f24070 */
[----:B------:R-:W-:Y:S01]  /*dfc0*/  LOP3.LUT R23, R23, 0xffffffbf, RZ, 0xc0, !PT ;  /* 0xffffffbf17177812 */ /* 0x000fe200078ec0ff */
[----:B------:R-:W-:Y:S01]  /*dfd0*/  IMAD R35, R10, R2, R35 ;  /* 0x000000020a237224 */ /* 0x000fe200078e0223 */
[----:B------:R-:W-:Y:S02]  /*dfe0*/  SHF.R.S32.HI R27, RZ, 0x1f, R18 ;  /* 0x0000001fff1b7819 */ /* 0x000fe40000011412 */
[----:B------:R-:W-:-:S05]  /*dff0*/  SEL R6, RZ, 0x1, P2 ;  /* 0x00000001ff067807 */ /* 0x000fca0001000000 */
[----:B------:R-:W-:-:S04]  /*e000*/  @P0 LOP3.LUT R23, R23, 0x40, RZ, 0xfc, !PT ;  /* 0x0000004017170812 */ /* 0x000fc800078efcff */
[----:B------:R-:W-:-:S04]  /*e010*/  LOP3.LUT R23, R23, 0xffffffdf, RZ, 0xc0, !PT ;  /* 0xffffffdf17177812 */ /* 0x000fc800078ec0ff */
[----:B------:R-:W-:Y:S01]  /*e020*/  @P1 LOP3.LUT R23, R23, 0x20, RZ, 0xfc, !PT ;  /* 0x0000002017171812 */ /* 0x000fe200078efcff */
[----:B0-----:R-:W-:Y:S06]  /*e030*/  @!P0 BRA `(.L_x_4979) ;  /* 0x0000000000048947 */ /* 0x001fec0003800000 */
[----:B------:R-:W-:Y:S01]  /*e040*/  BPT.TRAP 0x1 ;  /* 0x000000040000795c */ /* 0x000fe20000300000 */
.L_x_4979:
[----:B------:R-:W-:Y:S01]  /*e050*/  IMAD R32, R0, -0x60, R32 ;  /* 0xffffffa000207824 */ /* 0x000fe200078e0220 */
[----:B------:R-:W-:Y:S01]  /*e060*/  SHF.L.U32 R0, R26, 0x1f, RZ ;  /* 0x0000001f1a007819 */ /* 0x000fe200000006ff */
[----:B------:R-:W-:Y:S01]  /*e070*/  IMAD R33, R24, 0x8, R22 ;  /* 0x0000000818217824 */ /* 0x000fe200078e0216 */
[----:B------:R-:W-:Y:S03]  /*e080*/  BSSY B0, `(.L_x_4980) ;  /* 0x0000003000007945 */ /* 0x000fe60003800000 */
[----:B------:R-:W0:Y:S02]  /*e090*/  SYNCS.PHASECHK.TRANS64.TRYWAIT P0, [R33+URZ+0x22840], R0 ;  /* 0x02284000210075a7 */ /* 0x000e24000800017f */
[----:B0-----:R-:W-:Y:S05]  /*e0a0*/  @!P0 BRA `(.L_x_4981) ;  /* 0x0000003c00a88947 */ /* 0x001fea0003800000 */
.L_x_5045:
[----:B------:R-:W-:Y:S05]  /*e0b0*/  BSYNC B0 ;  /* 0x0000000000007941 */ /* 0x000fea0003800000 */
.L_x_4980:
        /* <DEDUP_REMOVED lines=59> */
[----:B------:R-:W-:Y:S01]  /*e470*/  @P0 LEA R7, R5, R22, 0x1 ;  /* 0x0000001605070211 */ /* 0x000fe200078e08ff */
        /* <DEDUP_REMOVED lines=29> */
.L_x_5059:
        /* <DEDUP_REMOVED lines=10> */
.L_x_4983:
[----:B------:R-:W-:Y:S02]  /*e6f0*/  PLOP3.LUT P1, PT, P1, P0, PT, 0xa2, 0x0 ;  /* 0x000000000000781c */ /* 0x000fe40000f21472 */
[----:B------:R-:W-:-:S08]  /*e700*/  @P0 R2UR P1, UR4, R33 ;  /* 0x00000000210402ca */ /* 0x000fd00000020000 */
[----:B------:R-:W-:-:S05]  /*e710*/  @P0 PLOP3.LUT P0, PT, P1, PT, PT, 0x80, 0x0 ;  /* 0x000000000000081c */ /* 0x000fca0000f0f070 */
[----:B------:R-:W-:Y:S01]  /*e720*/  @!P1 SYNCS.ARRIVE.TRANS64.RED.A0T1 RZ, [UR4+0x22830], RZ ;  /* 0x022830ffffff99a7 */ /* 0x000fe20008200404 */
[----:B------:R-:W-:Y:S07]  /*e730*/  @!P1 ARRIVES.LDGSTSBAR.64.TRANSCNT [UR4+0x22830] ;  /* 0x02283000ff0099b0 */ /* 0x000fee0008000a84 */
[----:B------:R-:W-:Y:S05]  /*e740*/  @P0 BRA.U.ANY `(.L_x_4983) ;  /* 0xfffffffd00e80947 */ /* 0x000fea000393ffff */
[----:B------:R-:W-:Y:S01]  /*e750*/  NOP ;  /* 0x0000000000007918 */ /* 0x000fe20000000000 */
[----:B------:R-:W-:-:S04]  /*e760*/  MOV R0, UR36 ;  /* 0x0000002400007c02 */ /* 0x000fc80008000f00 */
[----:B------:R-:W-:-:S13]  /*e770*/  ISETP.NE.AND P2, PT, R0, 0x3, PT ;  /* 0x000000030000780c */ /* 0x000fda0003f45270 */
[----:B------:R-:W-:Y:S05]  /*e780*/  @!P2 BRA `(.L_x_4984) ;  /* 0x000000000004a947 */ /* 0x000fea0003800000 */
[----:B------:R-:W-:Y:S01]  /*e790*/  BPT.TRAP 0x1 ;  /* 0x000000040000795c */ /* 0x000fe20000300000 */
.L_x_4984:
        /* <DEDUP_REMOVED lines=10> */
[----:B------:R-:W-:Y:S01]  /*e840*/  SEL R4, R25, RZ, !P1 ;  /* 0x000000ff19047207 */ /* 0x000fe20004800000 */
[----:B------:R-:W-:Y:S01]  /*e850*/  BSSY B6, `(.L_x_4985) ;  /* 0x0000021000067945 */ /* 0x000fe20003800000 */
[----:B------:R-:W-:-:S02]  /*e860*/  IADD3 R0, R2, R0, R6 ;  /* 0x0000000002007210 */ /* 0x000fc40007ffe006 */
[----:B------:R-:W-:Y:S01]  /*e870*/  LOP3.LUT P0, RZ, R23, 0x2, RZ, 0xc0, !PT ;  /* 0x0000000217ff7812 */ /* 0x000fe2000780c0ff */
[----:B------:R1:W-:Y:S03]  /*e880*/  STL [R1+0x18], R4 ;  /* 0x0000180401007387 */ /* 0x0003e60000100800 */
[----:B------:R-:W-:-:S05]  /*e890*/  SEL R25, RZ, 0x8, P0 ;  /* 0x00000008ff197807 */ /* 0x000fca0000000000 */
[----:B------:R-:W-:Y:S01]  /*e8a0*/  IMAD.IADD R25, R0, 0x1, R25 ;  /* 0x0000000100197824 */ /* 0x000fe200078e0219 */
[----:B------:R-:W-:Y:S01]  /*e8b0*/  SHF.R.S32.HI R0, RZ, 0x1f, R37 ;  /* 0x0000001fff007819 */ /* 0x000fe20000011425 */
[----:B-1----:R-:W-:-:S04]  /*e8c0*/  IMAD.WIDE.U32 R4, R37, UR4, RZ ;  /* 0x0000000425047c25 */ /* 0x002fc8000f8e00ff */
[----:B------:R-:W-:-:S04]  /*e8d0*/  IMAD R0, R0, UR4, RZ ;  /* 0x0000000400007c24 */ /* 0x000fc8000f8e02ff */
[----:B------:R-:W-:-:S04]  /*e8e0*/  IMAD R0, R37, UR5, R0 ;  /* 0x0000000525007c24 */ /* 0x000fc8000f8e0200 */
[----:B------:R-:W-:Y:S01]  /*e8f0*/  IMAD.IADD R37, R5, 0x1, R0 ;  /* 0x0000000105257824 */ /* 0x000fe200078e0200 */
[----:B-----5:R-:W-:-:S05]  /*e900*/  SEL R2, R3, RZ, !P1 ;  /* 0x000000ff03027207 */ /* 0x020fca0004800000 */
[----:B------:R1:W-:Y:S04]  /*e910*/  STL [R1+0xc], R2 ;  /* 0x00000c0201007387 */ /* 0x0003e80000100800 */
[----:B------:R2:W-:Y:S01]  /*e920*/  STL.64 [R1+0x10], R4 ;  /* 0x0000100401007387 */ /* 0x0005e20000100a00 */
[----:B-1----:R-:W-:-:S05]  /*e930*/  VIADD R2, R22, 0x18400 ;  /* 0x0001840016027836 */ /* 0x002fca0000000000 */
[----:B------:R-:W-:-:S13]  /*e940*/  LOP3.LUT P0, RZ, R2, 0x3ff, RZ, 0xc0, !PT ;  /* 0x000003ff02ff7812 */ /* 0x000fda000780c0ff */
[----:B--2---:R-:W-:Y:S05]  /*e950*/  @!P0 BRA `(.L_x_4986) ;  /* 0x0000000000408947 */ /* 0x004fea0003800000 */
        /* <DEDUP_REMOVED lines=16> */
.L_x_4986:
[----:B------:R-:W-:Y:S05]  /*ea60*/  BSYNC B6 ;  /* 0x0000000000067941 */ /* 0x000fea0003800000 */
.L_x_4985:
[----:B------:R-:W2:Y:S01]  /*ea70*/  LDL.LU.64 R20, [R1+0x10] ;  /* 0x0000100001147983 */ /* 0x000ea20000300a00 */
[----:B------:R-:W-:-:S03]  /*ea80*/  ULDC.64 UR4, c[0x0][0x2d8] ;  /* 0x0000b60000047ab9 */ /* 0x000fc60000000a00 */
[----:B------:R-:W3:Y:S04]  /*ea90*/  LDL.LU R5, [R1+0xc] ;  /* 0x00000c0001057983 */ /* 0x000ee80000300800 */
[----:B------:R-:W4:Y:S01]  /*eaa0*/  LDL.LU R4, [R1+0x18] ;  /* 0x0000180001047983 */ /* 0x000f220000300800 */
[----:B------:R-:W-:Y:S01]  /*eab0*/  MOV R3, R37 ;  /* 0x0000002500037202 */ /* 0x000fe20000000f00 */
[----:B------:R-:W-:Y:S02]  /*eac0*/  IMAD R0, R27, UR4, RZ ;  /* 0x000000041b007c24 */ /* 0x000fe4000f8e02ff */
[----:B------:R1:W5:Y:S02]  /*ead0*/  LDL R9, [R1+0x4] ;  /* 0x0000040001097983 */ /* 0x0003640000100800 */
[----:B------:R-:W-:Y:S01]  /*eae0*/  IMAD R0, R18, UR5, R0 ;  /* 0x0000000512007c24 */ /* 0x000fe2000f8e0200 */
[----:B------:R-:W0:Y:S02]  /*eaf0*/  S2R R8, SR_TID.X ;  /* 0x0000000000087919 */ /* 0x000e240000002100 */
[----:B0-----:R-:W-:-:S05]  /*eb00*/  IMAD.SHL.U32 R7, R8, 0x8, RZ ;  /* 0x0000000808077824 */ /* 0x001fca00078e00ff */
[----:B------:R-:W-:Y:S01]  /*eb10*/  LOP3.LUT R7, R7, 0x38, RZ, 0xc0, !PT ;  /* 0x0000003807077812 */ /* 0x000fe200078ec0ff */
[----:B--2---:R-:W-:Y:S01]  /*eb20*/  IMAD.MOV.U32 R2, RZ, RZ, R20 ;  /* 0x000000ffff027224 */ /* 0x004fe200078e0014 */
[----:B------:R-:W0:Y:S01]  /*eb30*/  S2R R21, SR_TID.X ;  /* 0x0000000000157919 */ /* 0x000e220000002100 */
[----:B------:R-:W2:Y:S02]  /*eb40*/  LDC R20, c[0x0][0x448] ;  /* 0x00011200ff147b82 */ /* 0x000ea40000000800 */
[----:B------:R-:W-:Y:S01]  /*eb50*/  IMAD.WIDE.U32 R2, R18, UR4, R2 ;  /* 0x0000000412027c25 */ /* 0x000fe2000f8e0002 */
[----:B------:R-:W-:-:S03]  /*eb60*/  ULDC.64 UR4, c[0x0][0x2e0] ;  /* 0x0000b80000047ab9 */ /* 0x000fc60000000a00 */
[----:B------:R-:W-:Y:S02]  /*eb70*/  IMAD.IADD R3, R3, 0x1, R0 ;  /* 0x0000000103037824 */ /* 0x000fe400078e0200 */
[----:B---3--:R-:W-:Y:S02]  /*eb80*/  IMAD R0, R5, UR4, RZ ;  /* 0x0000000405007c24 */ /* 0x008fe4000f8e02ff */
[----:B----4-:R-:W-:-:S04]  /*eb90*/  IMAD.WIDE.U32 R2, R4, UR4, R2 ;  /* 0x0000000404027c25 */ /* 0x010fc8000f8e0002 */
[----:B------:R-:W-:Y:S01]  /*eba0*/  IMAD R0, R4, UR5, R0 ;  /* 0x0000000504007c24 */ /* 0x000fe2000f8e0200 */
[----:B------:R-:W-:-:S03]  /*ebb0*/  ULDC.64 UR4, c[0x0][0x2d0] ;  /* 0x0000b40000047ab9 */ /* 0x000fc60000000a00 */
[----:B------:R-:W-:Y:S01]  /*ebc0*/  IMAD.IADD R3, R3, 0x1, R0 ;  /* 0x0000000103037824 */ /* 0x000fe200078e0200 */
[----:B--2---:R-:W-:Y:S02]  /*ebd0*/  ISETP.NE.AND P6, PT, R20, 0x1, PT ;  /* 0x000000011400780c */ /* 0x004fe40003fc5270 */
[----:B------:R-:W2:Y:S01]  /*ebe0*/  S2R R20, SR_TID.X ;  /* 0x0000000000147919 */ /* 0x000ea20000002100 */
[----:B0-----:R-:W-:-:S04]  /*ebf0*/  LOP3.LUT R21, R21, 0x7f, RZ, 0xc0, !PT ;  /* 0x0000007f15157812 */ /* 0x001fc800078ec0ff */
[----:B------:R-:W-:-:S06]  /*ec00*/  SHF.R.U32.HI R21, RZ, 0x3, R21 ;  /* 0x00000003ff157819 */ /* 0x000fcc0000011615 */
[----:B------:R-:W0:Y:S08]  /*ec10*/  @P6 LDC R6, c[0x0][0x44c] ;  /* 0x00011300ff066b82 */ /* 0x000e300000000800 */
[----:B------:R-:W3:Y:S01]  /*ec20*/  @P6 LDC R5, c[0x0][0x450] ;  /* 0x00011400ff056b82 */ /* 0x000ee20000000800 */
[----:B--2---:R-:W-:-:S05]  /*ec30*/  IMAD.SHL.U32 R20, R20, 0x10, RZ ;  /* 0x0000001014147824 */ /* 0x004fca00078e00ff */
[----:B------:R-:W-:-:S05]  /*ec40*/  LOP3.LUT R20, R21, 0x70, R20, 0xf8, !PT ;  /* 0x0000007015147812 */ /* 0x000fca00078ef814 */
[----:B------:R-:W-:-:S04]  /*ec50*/  IMAD R0, R17, 0x80, R20 ;  /* 0x0000008011007824 */ /* 0x000fc800078e0214 */
[----:B0-----:R-:W-:-:S04]  /*ec60*/  @P6 IMAD.HI.U32 R6, R0, R6, RZ ;  /* 0x0000000600066227 */ /* 0x001fc800078e00ff */
[----:B------:R-:W-:Y:S01]  /*ec70*/  IMAD.MOV.U32 R4, RZ, RZ, R0 ;  /* 0x000000ffff047224 */ /* 0x000fe200078e0000 */
[----:B---3--:R-:W-:Y:S02]  /*ec80*/  @P6 SHF.R.U32.HI R4, RZ, R5, R6 ;  /* 0x00000005ff046219 */ /* 0x008fe40000011606 */
[----:B------:R-:W0:Y:S03]  /*ec90*/  LDC R6, c[0x0][0x448] ;  /* 0x00011200ff067b82 */ /* 0x000e260000000800 */
[----:B------:R-:W-:Y:S02]  /*eca0*/  IMAD.MOV R5, RZ, RZ, -R4 ;  /* 0x000000ffff057224 */ /* 0x000fe400078e0a04 */
[----:B------:R-:W-:-:S04]  /*ecb0*/  IMAD.WIDE.U32 R2, R4, UR4, R2 ;  /* 0x0000000404027c25 */ /* 0x000fc8000f8e0002 */
[----:B0-----:R-:W-:Y:S01]  /*ecc0*/  IMAD R0, R6, R5, R0 ;  /* 0x0000000506007224 */ /* 0x001fe200078e0200 */
[----:B------:R-:W-:-:S05]  /*ecd0*/  SHF.R.S32.HI R5, RZ, 0x1f, R4 ;  /* 0x0000001fff057819 */ /* 0x000fca0000011404 */
[----:B------:R-:W-:-:S04]  /*ece0*/  IMAD R5, R5, UR4, RZ ;  /* 0x0000000405057c24 */ /* 0x000fc8000f8e02ff */
[----:B------:R-:W-:Y:S01]  /*ecf0*/  IMAD R5, R4, UR5, R5 ;  /* 0x0000000504057c24 */ /* 0x000fe2000f8e0205 */
[----:B------:R-:W-:Y:S01]  /*ed00*/  SHF.R.S32.HI R4, RZ, 0x1f, R0 ;  /* 0x0000001fff047819 */ /* 0x000fe20000011400 */
[----:B------:R-:W-:-:S03]  /*ed10*/  ULDC.64 UR4, c[0x0][0x2c8] ;  /* 0x0000b20000047ab9 */ /* 0x000fc60000000a00 */
[----:B------:R-:W-:Y:S01]  /*ed20*/  IADD3 R3, R3, R5, RZ ;  /* 0x0000000503037210 */ /* 0x000fe20007ffe0ff */
        /* <DEDUP_REMOVED lines=15> */
[----:B------:R-:W-:Y:S01]  /*ee20*/  IMAD R17, R17, 0x80, R8 ;  /* 0x0000008011117824 */ /* 0x000fe200078e0208 */
[----:B------:R-:W1:Y:S03]  /*ee30*/  SHFL.IDX PT, R2, R4, RZ, 0x181f ;  /* 0x00181fff04027589 */ /* 0x000e6600000e0000 */
[C---:B------:R-:W-:Y:S01]  /*ee40*/  VIADD R6, R17.reuse, 0x10 ;  /* 0x0000001011067836 */ /* 0x040fe20000000000 */
[----:B------:R-:W-:Y:S01]  /*ee50*/  ISETP.GE.AND P0, PT, R17, R5, PT ;  /* 0x000000051100720c */ /* 0x000fe20003f06270 */
[----:B------:R-:W-:-:S12]  /*ee60*/  SHFL.IDX PT, R14, R0, 0x7, 0x181f ;  /* 0x00f81f00000e7f89 */ /* 0x000fd800000e0000 */
[----:B0-----:R-:W-:-:S05]  /*ee70*/  @!P0 LEA R3, P2, R7, R3, 0x1 ;  /* 0x0000000307038211 */ /* 0x001fca00078408ff */
[----:B-1----:R-:W-:-:S05]  /*ee80*/  @!P0 IMAD.X R2, RZ, RZ, R2, P2 ;  /* 0x000000ffff028224 */ /* 0x002fca00010e0602 */
[----:B------:R-:W-:-:S04]  /*ee90*/  @!P0 LOP3.LUT R3, R3, R2, RZ, 0x3c, !PT ;  /* 0x0000000203038212 */ /* 0x000fc800078e3cff */
[----:B------:R-:W-:-:S04]  /*eea0*/  @!P0 LOP3.LUT R2, R3, R2, RZ, 0x3c, !PT ;  /* 0x0000000203028212 */ /* 0x000fc800078e3cff */
[----:B------:R-:W-:-:S05]  /*eeb0*/  @!P0 LOP3.LUT R3, R3, R2, RZ, 0x3c, !PT ;  /* 0x0000000203038212 */ /* 0x000fca00078e3cff */
[----:B------:R0:W-:Y:S01]  /*eec0*/  @!P0 LDGSTS.E.BYPASS.LTC128B.128 [R36+0x18400], desc[UR48][R2.64], !P1 ;  /* 0x1840000002248fae */ /* 0x0001e2000c901d70 */
[----:B------:R-:W-:Y:S02]  /*eed0*/  ISETP.GE.AND P0, PT, R6, R5, PT ;  /* 0x000000050600720c */ /* 0x000fe40003f06270 */
[----:B------:R-:W-:Y:S01]  /*eee0*/  IADD3 R6, R17, 0x20, RZ ;  /* 0x0000002011067810 */ /* 0x000fe20007ffe0ff */
        /* <DEDUP_REMOVED lines=42> */
[----:B0-----:R-:W-:-:S04]  /*f190*/  @!P0 LEA R3, P2, R7, R3, 0x1 ;  /* 0x0000000307038211 */ /* 0x001fc800078408ff */
[----:B-1----:R-:W-:-:S04]  /*f1a0*/  @!P0 IADD3.X R2, RZ, R2, RZ, P2, !PT ;  /* 0x00000002ff028210 */ /* 0x002fc800017fe4ff */
        /* <DEDUP_REMOVED lines=13> */
[----:B--2---:R0:W-:Y:S02]  /*f280*/  @!P0 LDGSTS.E.BYPASS.LTC128B.128 [R36+0x1b400], desc[UR48][R2.64], !P1 ;  /* 0x1b40000002248fae */ /* 0x0041e4000c901d70 */
.L_x_5076:
[----:B------:R-:W-:-:S05]  /*f290*/  VIADD R0, R17, 0x70 ;  /* 0x0000007011007836 */ /* 0x000fca0000000000 */
[----:B------:R-:W-:-:S13]  /*f2a0*/  ISETP.GE.AND P0, PT, R0, R5, PT ;  /* 0x000000050000720c */ /* 0x000fda0003f06270 */
[----:B0-----:R-:W-:-:S05]  /*f2b0*/  @!P0 LEA R2, P2, R7, R14, 0x1 ;  /* 0x0000000e07028211 */ /* 0x001fca00078408ff */
[----:B------:R-:W-:-:S05]  /*f2c0*/  @!P0 IMAD.X R3, RZ, RZ, R4, P2 ;  /* 0x000000ffff038224 */ /* 0x000fca00010e0604 */
[----:B------:R-:W-:Y:S01]  /*f2d0*/  @!PT LDS RZ, [RZ] ;  /* 0x00000000fffff984 */ /* 0x000fe20000000800 */
[----:B------:R-:W-:Y:S01]  /*f2e0*/  @!PT LDS RZ, [RZ] ;  /* 0x00000000fffff984 */ /* 0x000fe20000000800 */
[----:B------:R-:W-:Y:S01]  /*f2f0*/  @!PT LDS RZ, [RZ] ;  /* 0x00000000fffff984 */ /* 0x000fe20000000800 */
[----:B------:R0:W-:Y:S01]  /*f300*/  @!P0 LDGSTS.E.BYPASS.LTC128B.128 [R36+0x1bc00], desc[UR48][R2.64], !P1 ;  /* 0x1bc0000002248fae */ /* 0x0001e2000c901d70 */
[----:B------:R-:W-:Y:S01]  /*f310*/  PLOP3.LUT P0, PT, PT, PT, PT, 0x80, 0x0 ;  /* 0x000000000000781c */ /* 0x000fe20003f0f070 */
[----:B------:R-:W-:-:S12]  /*f320*/  NOP ;  /* 0x0000000000007918 */ /* 0x000fd80000000000 */
.L_x_4988:
        /* <DEDUP_REMOVED lines=18> */
.L_x_5077:
[----:B------:R-:W-:Y:S05]  /*f450*/  BSYNC B0 ;  /* 0x0000000000007941 */ /* 0x000fea0003800000 */
.L_x_4989:
[----:B------:R-:W-:-:S04]  /*f460*/  MOV R0, UR36 ;  /* 0x0000002400007c02 */ /* 0x000fc80008000f00 */
[----:B------:R-:W-:-:S13]  /*f470*/  ISETP.NE.AND P0, PT, R0, 0x3, PT ;  /* 0x000000030000780c */ /* 0x000fda0003f05270 */
[----:B------:R-:W-:Y:S05]  /*f480*/  @!P0 BRA `(.L_x_4991) ;  /* 0x0000000000048947 */ /* 0x000fea0003800000 */
[----:B------:R-:W-:Y:S01]  /*f490*/  BPT.TRAP 0x1 ;  /* 0x000000040000795c */ /* 0x000fe20000300000 */
.L_x_4991:
[----:B------:R-:W-:Y:S01]  /*f4a0*/  SHF.L.U32 R0, R26, 0x1f, RZ ;  /* 0x0000001f1a007819 */ /* 0x000fe200000006ff */
[----:B------:R-:W-:Y:S03]  /*f4b0*/  BSSY B0, `(.L_x_4992) ;  /* 0x0000003000007945 */ /* 0x000fe60003800000 */
[----:B------:R-:W1:Y:S02]  /*f4c0*/  SYNCS.PHASECHK.TRANS64.TRYWAIT P0, [R33+URZ+0x22860], R0 ;  /* 0x02286000210075a7 */ /* 0x000e64000800017f */
[----:B-1----:R-:W-:Y:S05]  /*f4d0*/  @!P0 BRA `(.L_x_4993) ;  /* 0x0000003c00648947 */ /* 0x002fea0003800000 */
.L_x_5078:
[----:B------:R-:W-:Y:S05]  /*f4e0*/  BSYNC B0 ;  /* 0x0000000000007941 */ /* 0x000fea0003800000 */
.L_x_4992:
[----:B------:R-:W1:Y:S01]  /*f4f0*/  LDL.LU R2, [R1+0x1c] ;  /* 0x00001c0001027983 */ /* 0x000e620000300800 */
[----:B------:R-:W-:-:S03]  /*f500*/  ULDC.64 UR4, c[0x0][0x328] ;  /* 0x0000ca0000047ab9 */ /* 0x000fc60000000a00 */
[----:B------:R-:W2:Y:S01]  /*f510*/  LDL.LU R4, [R1+0x20] ;  /* 0x0000200001047983 */ /* 0x000ea20000300800 */
[----:B-1----:R-:W-:Y:S02]  /*f520*/  IMAD R0, R2, UR4, RZ ;  /* 0x0000000402007c24 */ /* 0x002fe4000f8e02ff */
[----:B0-----:R-:W-:-:S04]  /*f530*/  IMAD.WIDE.U32 R2, R35, UR4, RZ ;  /* 0x0000000423027c25 */ /* 0x001fc8000f8e00ff */
[----:B------:R-:W-:Y:S01]  /*f540*/  IMAD R5, R35, UR5, R0 ;  /* 0x0000000523057c24 */ /* 0x000fe2000f8e0200 */
[----:B------:R-:W-:-:S03]  /*f550*/  ULDC.64 UR4, c[0x0][0x338] ;  /* 0x0000ce0000047ab9 */ /* 0x000fc60000000a00 */
[----:B------:R-:W-:Y:S02]  /*f560*/  IMAD.IADD R3, R3, 0x1, R5 ;  /* 0x0000000103037824 */ /* 0x000fe400078e0205 */
[----:B--2---:R-:W-:Y:S02]  /*f570*/  IMAD R5, R4, UR4, RZ ;  /* 0x0000000404057c24 */ /* 0x004fe4000f8e02ff */
        /* <DEDUP_REMOVED lines=17> */
[----:B------:R-:W1:Y:S01]  /*f690*/  SHFL.IDX PT, R14, R5, RZ, 0x181f ;  /* 0x00181fff050e7589 */ /* 0x000e6200000e0000 */
[----:B------:R-:W-:Y:S02]  /*f6a0*/  ISETP.NE.U32.AND P3, PT, R7, 0x1, PT ;  /* 0x000000010700780c */ /* 0x000fe40003f65070 */
[C---:B------:R-:W-:Y:S01]  /*f6b0*/  LOP3.LUT P2, RZ, R25.reuse, 0x2, RZ, 0xc0, !PT ;  /* 0x0000000219ff7812 */ /* 0x040fe2000784c0ff */
[----:B------:R-:W2:Y:S01]  /*f6c0*/  SHFL.IDX PT, R3, R6, RZ, 0x181f ;  /* 0x00181fff06037589 */ /* 0x000ea200000e0000 */
[----:B------:R-:W-:Y:S01]  /*f6d0*/  LOP3.LUT P1, RZ, R25, 0x4, RZ, 0xc0, !PT ;  /* 0x0000000419ff7812 */ /* 0x000fe2000782c0ff */
        /* <DEDUP_REMOVED lines=15> */
[----:B-1----:R-:W1:Y:S01]  /*f7d0*/  SHFL.IDX PT, R3, R6, 0x1, 0x181f ;  /* 0x00381f0006037f89 */ /* 0x002e6200000e0000 */
[----:B0-----:R-:W-:-:S03]  /*f7e0*/  IADD3 R2, P4, R14, R0, RZ ;  /* 0x000000000e027210 */ /* 0x001fc60007f9e0ff */
[----:B------:R-:W0:Y:S02]  /*f7f0*/  SHFL.IDX PT, R14, R5, 0x2, 0x181f ;  /* 0x00581f00050e7f89 */ /* 0x000e2400000e0000 */
[----:B-1----:R-:W-:Y:S01]  /*f800*/  IMAD.X R3, RZ, RZ, R3, P4 ;  /* 0x000000ffff037224 */ /* 0x002fe200020e0603 */
        /* <DEDUP_REMOVED lines=33> */
[----:B-1----:R-:W-:-:S03]  /*fa20*/  IADD3 R2, P4, R14, R0, RZ ;  /* 0x000000000e027210 */ /* 0x002fc60007f9e0ff */
[----:B------:R-:W1:Y:S04]  /*fa30*/  SHFL.IDX PT, R6, R6, 0x5, 0x181f ;  /* 0x00b81f0006067f89 */ /* 0x000e6800000e0000 */
[----:B------:R2:W3:Y:S01]  /*fa40*/  SHFL.IDX PT, R14, R5, 0x5, 0x181f ;  /* 0x00b81f00050e7f89 */ /* 0x0004e200000e0000 */
        /* <DEDUP_REMOVED lines=9> */
.L_x_5092:
[C---:B------:R-:W-:Y:S02]  /*fae0*/  ISETP.LT.OR P3, PT, R32.reuse, 0x51, P3 ;  /* 0x000000512000780c */ /* 0x040fe40001f61670 */
[C---:B------:R-:W-:Y:S02]  /*faf0*/  ISETP.LT.OR P2, PT, R32.reuse, 0x51, !P2 ;  /* 0x000000512000780c */ /* 0x040fe40005741670 */
[----:B------:R-:W-:Y:S02]  /*fb00*/  ISETP.LT.OR P1, PT, R32, 0x51, !P1 ;  /* 0x000000512000780c */ /* 0x000fe40004f21670 */
        /* <DEDUP_REMOVED lines=12> */
.L_x_4995:
        /* <DEDUP_REMOVED lines=11> */
.L_x_4996:
[----:B------:R-:W2:Y:S01]  /*fc80*/  LDL R2, [R1+0x8] ;  /* 0x0000080001027983 */ /* 0x000ea20000100800 */
[----:B------:R0:W-:Y:S01]  /*fc90*/  SYNCS.ARRIVE.TRANS64.A1T0 RZ, [R33+URZ+0x22850], RZ ;  /* 0x022850ff21ff79a7 */ /* 0x0001e2000810003f */
[----:B------:R-:W-:Y:S01]  /*fca0*/  BSSY B0, `(.L_x_4997) ;  /* 0x00000df000007945 */ /* 0x000fe20003800000 */
[----:B--2---:R-:W-:-:S13]  /*fcb0*/  ISETP.GE.AND P0, PT, R2, 0x2, PT ;  /* 0x000000020200780c */ /* 0x004fda0003f06270 */
[----:B0-----:R-:W-:Y:S05]  /*fcc0*/  @!P0 BRA `(.L_x_4998) ;  /* 0x0000000c00708947 */ /* 0x001fea0003800000 */
[----:B------:R-:W-:-:S07]  /*fcd0*/  IADD3 R21, R2, -0x2, RZ ;  /* 0xfffffffe02157810 */ /* 0x000fce0007ffe0ff */
.L_x_5011:
        /* <DEDUP_REMOVED lines=14> */
[----:B------:R-:W2:Y:S01]  /*fdc0*/  @P0 LDC R7, c[0x0][0x438] ;  /* 0x00010e00ff070b82 */ /* 0x000ea20000000800 */
        /* <DEDUP_REMOVED lines=8> */
[----:B------:R-:W-:-:S03]  /*fe50*/  MOV R4, RZ ;  /* 0x000000ff00047202 */ /* 0x000fc60000000f00 */
[----:B------:R-:W-:Y:S02]  /*fe60*/  @!P1 IMAD.IADD R3, R5, 0x1, R3 ;  /* 0x0000000105039824 */ /* 0x000fe400078e0203 */
        /* <DEDUP_REMOVED lines=18> */
.L_x_4999:
[----:B------:R-:W-:Y:S01]  /*ff90*/  IMAD R10, R24, 0x8, R22 ;  /* 0x00000008180a7824 */ /* 0x000fe200078e0216 */
[----:B------:R-:W-:Y:S01]  /*ffa0*/  SHF.L.U32 R20, R26, 0x1f, RZ ;  /* 0x0000001f1a147819 */ /* 0x000fe200000006ff */
[----:B------:R-:W-:Y:S01]  /*ffb0*/  BSSY B1, `(.L_x_5000) ;  /* 0x0000004000017945 */ /* 0x000fe20003800000 */
[----:B------:R-:W-:Y:S02]  /*ffc0*/  SHF.R.S32.HI R9, RZ, 0x1f, R5 ;  /* 0x0000001fff097819 */ /* 0x000fe40000011405 */
[----:B------:R-:W0:Y:S02]  /*ffd0*/  SYNCS.PHASECHK.TRANS64.TRYWAIT P0, [R10+URZ+0x22840], R20 ;  /* 0x022840140a0075a7 */ /* 0x000e24000800017f */
[----:B0-----:R-:W-:Y:S05]  /*ffe0*/  @!P0 BRA `(.L_x_5001) ;  /* 0x0000003800fc8947 */ /* 0x001fea0003800000 */
.L_x_5093:
[----:B------:R-:W-:Y:S05]  /*fff0*/  BSYNC B1 ;  /* 0x0000000000017941 */ /* 0x000fea0003800000 */
.L_x_5000:
        /* <DEDUP_REMOVED lines=48> */
[----:B-1----:R-:W-:-:S04]  /*10300*/  IADD3 R2, P0, R2, R0, RZ ;  /* 0x0000000002027210 */ /* 0x002fc80007f1e0ff */
[----:B--2---:R-:W-:-:S05]  /*10310*/  IADD3.X R3, RZ, R3, RZ, P0, !PT ;  /* 0x00000003ff037210 */ /* 0x004fca00007fe4ff */
[----:B---3--:R1:W-:Y:S04]  /*10320*/  LDGSTS.E.BYPASS.LTC128B.128 [R7+0x1e400], desc[UR48][R2.64], !P1 ;  /* 0x1e40000002077fae */ /* 0x0083e8000c901d70 */
.L_x_5107:
[----:B-1----:R-:W-:-:S05]  /*10330*/  IADD3 R2, P0, R14, R0, RZ ;  /* 0x000000000e027210 */ /* 0x002fca0007f1e0ff */
[----:B------:R-:W-:Y:S01]  /*10340*/  IMAD.X R3, RZ, RZ, R8, P0 ;  /* 0x000000ffff037224 */ /* 0x000fe200000e0608 */
[----:B------:R-:W-:-:S04]  /*10350*/  PLOP3.LUT P0, PT, PT, PT, PT, 0x80, 0x0 ;  /* 0x000000000000781c */ /* 0x000fc80003f0f070 */
[----:B------:R-:W-:Y:S01]  /*10360*/  @!PT LDS RZ, [RZ] ;  /* 0x00000000fffff984 */ /* 0x000fe20000000800 */
[----:B------:R-:W-:Y:S01]  /*10370*/  @!PT LDS RZ, [RZ] ;  /* 0x00000000fffff984 */ /* 0x000fe20000000800 */
[----:B------:R-:W-:Y:S01]  /*10380*/  @!PT LDS RZ, [RZ] ;  /* 0x00000000fffff984 */ /* 0x000fe20000000800 */
[----:B------:R1:W-:Y:S01]  /*10390*/  LDGSTS.E.BYPASS.LTC128B.128 [R7+0x1ec00], desc[UR48][R2.64], !P1 ;  /* 0x1ec0000002077fae */ /* 0x0003e2000c901d70 */
[----:B------:R-:W-:-:S08]  /*103a0*/  NOP ;  /* 0x0000000000007918 */ /* 0x000fd00000000000 */
.L_x_5003:
        /* <DEDUP_REMOVED lines=11> */
.L_x_5004:
[----:B------:R1:W-:Y:S01]  /*10460*/  SYNCS.ARRIVE.TRANS64.A1T0 RZ, [R10+URZ+0x22830], RZ ;  /* 0x022830ff0aff79a7 */ /* 0x0003e2000810003f */
[----:B------:R-:W-:Y:S05]  /*10470*/  @!P3 BRA `(.L_x_5005) ;  /* 0x000000000004b947 */ /* 0x000fea0003800000 */
[----:B------:R-:W-:Y:S01]  /*10480*/  BPT.TRAP 0x1 ;  /* 0x000000040000795c */ /* 0x000fe20000300000 */
.L_x_5005:
[----:B------:R-:W2:Y:S01]  /*10490*/  SYNCS.PHASECHK.TRANS64.TRYWAIT P0, [R10+URZ+0x22860], R20 ;  /* 0x022860140a0075a7 */ /* 0x000ea2000800017f */
[----:B------:R-:W-:Y:S04]  /*104a0*/  BSSY B1, `(.L_x_5006) ;  /* 0x0000002000017945 */ /* 0x000fe80003800000 */
[----:B--2---:R-:W-:Y:S05]  /*104b0*/  @!P0 BRA `(.L_x_5007) ;  /* 0x0000003c007c8947 */ /* 0x004fea0003800000 */
.L_x_5108:
[----:B------:R-:W-:Y:S05]  /*104c0*/  BSYNC B1 ;  /* 0x0000000000017941 */ /* 0x000fea0003800000 */
.L_x_5006:
[----:B------:R-:W-:Y:S01]  /*104d0*/  ULDC.64 UR4, c[0x0][0x328] ;  /* 0x0000ca0000047ab9 */ /* 0x000fe20000000a00 */
[----:B------:R-:W-:Y:S01]  /*104e0*/  LOP3.LUT P5, RZ, R23, 0x10, RZ, 0xc0, !PT ;  /* 0x0000001017ff7812 */ /* 0x000fe200078ac0ff */
[----:B------:R-:W-:Y:S01]  /*104f0*/  IMAD R2, R9, UR4, RZ ;  /* 0x0000000409027c24 */ /* 0x000fe2000f8e02ff */
[C---:B------:R-:W-:Y:S01]  /*10500*/  LOP3.LUT P4, RZ, R23.reuse, 0x8, RZ, 0xc0, !PT ;  /* 0x0000000817ff7812 */ /* 0x040fe2000788c0ff */
[----:B0-2---:R-:W-:Y:S01]  /*10510*/  IMAD R20, R24, 0x6000, R29 ;  /* 0x0000600018147824 */ /* 0x005fe200078e021d */
        /* <DEDUP_REMOVED lines=22> */
[----:B------:R-:W2:Y:S04]  /*10680*/  SHFL.IDX PT, R3, R25, RZ, 0x181f ;  /* 0x00181fff19037589 */ /* 0x000ea800000e0000 */
[----:B------:R-:W-:Y:S04]  /*10690*/  SHFL.IDX PT, R4, R25, 0x1, 0x181f ;  /* 0x00381f0019047f89 */ /* 0x000fe800000e0000 */
[----:B------:R-:W-:Y:S04]  /*106a0*/  SHFL.IDX PT, R8, R17, 0x2, 0x181f ;  /* 0x00581f0011087f89 */ /* 0x000fe800000e0000 */
[----:B------:R-:W-:Y:S01]  /*106b0*/  SHFL.IDX PT, R5, R25, 0x3, 0x181f ;  /* 0x00781f0019057f89 */ /* 0x000fe200000e0000 */
[----:B0-----:R-:W-:-:S03]  /*106c0*/  IADD3 R2, P0, R14, R0, RZ ;  /* 0x000000000e027210 */ /* 0x001fc60007f1e0ff */
[----:B------:R-:W0:Y:S02]  /*106d0*/  SHFL.IDX PT, R14, R17, 0x1, 0x181f ;  /* 0x00381f00110e7f89 */ /* 0x000e2400000e0000 */
[----:B--2---:R-:W-:-:S05]  /*106e0*/  IMAD.X R3, RZ, RZ, R3, P0 ;  /* 0x000000ffff037224 */ /* 0x004fca00000e0603 */
[----:B------:R-:W-:Y:S04]  /*106f0*/  LDGSTS.E.BYPASS.LTC128B.128 [R20+0x400], desc[UR48][R2.64], !P5 ;  /* 0x0040000002147fae */ /* 0x000fe8000e901d70 */
[----:B------:R-:W-:Y:S04]  /*10700*/  LDGSTS.E.BYPASS.LTC128B.128 [R20+0x3400], desc[UR48][R2.64+0x80], !P4 ;  /* 0x0340008002147fae */ /* 0x000fe8000e101d70 */
[----:B------:R-:W-:Y:S04]  /*10710*/  LDGSTS.E.BYPASS.LTC128B.128 [R20+0x6400], desc[UR48][R2.64+0x100], !P3 ;  /* 0x0640010002147fae */ /* 0x000fe8000d901d70 */
[----:B------:R2:W-:Y:S01]  /*10720*/  LDGSTS.E.BYPASS.LTC128B.128 [R20+0x9400], desc[UR48][R2.64+0x180], !P1 ;  /* 0x0940018002147fae */ /* 0x0005e2000c901d70 */
[----:B0-----:R-:W-:-:S03]  /*10730*/  IADD3 R6, P0, R14, R0, RZ ;  /* 0x000000000e067210 */ /* 0x001fc60007f1e0ff */
[----:B------:R-:W-:Y:S01]  /*10740*/  SHFL.IDX PT, R14, R17, 0x3, 0x181f ;  /* 0x00781f00110e7f89 */ /* 0x000fe200000e0000 */
[----:B------:R-:W-:-:S03]  /*10750*/  IADD3.X R7, RZ, R4, RZ, P0, !PT ;  /* 0x00000004ff077210 */ /* 0x000fc600007fe4ff */
[----:B------:R-:W0:Y:S01]  /*10760*/  SHFL.IDX PT, R4, R25, 0x2, 0x181f ;  /* 0x00581f0019047f89 */ /* 0x000e2200000e0000 */
[----:B------:R-:W-:-:S03]  /*10770*/  IADD3 R8, P0, R8, R0, RZ ;  /* 0x0000000008087210 */ /* 0x000fc60007f1e0ff */
[----:B--2---:R-:W-:Y:S04]  /*10780*/  SHFL.IDX PT, R3, R25, 0x4, 0x181f ;  /* 0x00981f0019037f89 */ /* 0x004fe800000e0000 */
        /* <DEDUP_REMOVED lines=24> */
.L_x_5122:
        /* <DEDUP_REMOVED lines=11> */
.L_x_5009:
        /* <DEDUP_REMOVED lines=11> */
.L_x_5010:
[----:B------:R0:W-:Y:S01]  /*10a70*/  SYNCS.ARRIVE.TRANS64.A1T0 RZ, [R10+URZ+0x22850], RZ ;  /* 0x022850ff0aff79a7 */ /* 0x0001e2000810003f */
[----:B------:R-:W-:Y:S05]  /*10a80*/  @P2 BRA `(.L_x_5011) ;  /* 0xfffffff000942947 */ /* 0x000fea000383ffff */
.L_x_4998:
[----:B------:R-:W-:Y:S05]  /*10a90*/  BSYNC B0 ;  /* 0x0000000000007941 */ /* 0x000fea0003800000 */
.L_x_4997:
[----:B------:R-:W2:Y:S01]  /*10aa0*/  S2R R2, SR_TID.X ;  /* 0x0000000000027919 */ /* 0x000ea20000002100 */
[----:B------:R-:W-:Y:S01]  /*10ab0*/  IADD3 R24, R24, 0x1, RZ ;  /* 0x0000000118187810 */ /* 0x000fe20007ffe0ff */
[----:B------:R-:W-:Y:S03]  /*10ac0*/  BSSY B0, `(.L_x_5012) ;  /* 0x0000012000007945 */ /* 0x000fe60003800000 */
[----:B------:R-:W-:-:S04]  /*10ad0*/  ISETP.NE.AND P0, PT, R24, 0x2, PT ;  /* 0x000000021800780c */ /* 0x000fc80003f05270 */
[----:B------:R-:W-:Y:S02]  /*10ae0*/  SEL R5, RZ, 0x1, P0 ;  /* 0x00000001ff057807 */ /* 0x000fe40000000000 */
[----:B--2---:R-:W-:-:S04]  /*10af0*/  LOP3.LUT R2, R2, 0x7f, RZ, 0xc0, !PT ;  /* 0x0000007f02027812 */ /* 0x004fc800078ec0ff */
[----:B------:R-:W-:-:S13]  /*10b00*/  ISETP.NE.AND P1, PT, R2, RZ, PT ;  /* 0x000000ff0200720c */ /* 0x000fda0003f25270 */
[----:B------:R-:W-:Y:S05]  /*10b10*/  @P1 BRA `(.L_x_5013) ;  /* 0x0000000000301947 */ /* 0x000fea0003800000 */
[----:B------:R-:W2:Y:S01]  /*10b20*/  S2R R7, SR_LANEID ;  /* 0x0000000000077919 */ /* 0x000ea20000000000 */
[----:B------:R-:W-:Y:S01]  /*10b30*/  VOTEU.ANY UR4, UPT, PT ;  /* 0x0000000000047886 */ /* 0x000fe200038e0100 */
[----:B------:R-:W3:Y:S01]  /*10b40*/  LDC.64 R2, c[0x0][0xc60] ;  /* 0x00031800ff027b82 */ /* 0x000ee20000000a00 */
[----:B------:R-:W2:Y:S02]  /*10b50*/  FLO.U32 R0, UR4 ;  /* 0x0000000400007d00 */ /* 0x000ea400080e0000 */
[----:B--2---:R-:W-:-:S06]  /*10b60*/  ISETP.EQ.U32.AND P1, PT, R0, R7, PT ;  /* 0x000000070000720c */ /* 0x004fcc0003f22070 */
[----:B------:R-:W3:Y:S07]  /*10b70*/  POPC R7, UR4 ;  /* 0x0000000400077d09 */ /* 0x000eee0008000000 */
[----:B---3--:R-:W2:Y:S01]  /*10b80*/  @P1 ATOMG.E.ADD.STRONG.GPU PT, R3, desc[UR48][R2.64], R7 ;  /* 0x00000007020319a8 */ /* 0x008ea200081ee1f0 */
[----:B------:R-:W3:Y:S02]  /*10b90*/  S2R R4, SR_LTMASK ;  /* 0x0000000000047919 */ /* 0x000ee40000003900 */
[----:B---3--:R-:W-:-:S04]  /*10ba0*/  LOP3.LUT R4, R4, UR4, RZ, 0xc0, !PT ;  /* 0x0000000404047c12 */ /* 0x008fc8000f8ec0ff */
[----:B------:R-:W3:Y:S01]  /*10bb0*/  POPC R9, R4 ;  /* 0x0000000400097309 */ /* 0x000ee20000000000 */
[----:B--2---:R-:W3:Y:S02]  /*10bc0*/  SHFL.IDX PT, R0, R3, R0, 0x1f ;  /* 0x00001f0003007589 */ /* 0x004ee400000e0000 */
[----:B---3--:R-:W-:-:S07]  /*10bd0*/  IADD3 R16, R0, UR37, R9 ;  /* 0x0000002500107c10 */ /* 0x008fce000fffe009 */
.L_x_5013:
[----:B------:R-:W-:Y:S05]  /*10be0*/  BSYNC B0 ;  /* 0x0000000000007941 */ /* 0x000fea0003800000 */
.L_x_5012:
[----:B------:R-:W-:Y:S02]  /*10bf0*/  SEL R24, R24, RZ, P0 ;  /* 0x000000ff18187207 */ /* 0x000fe40000000000 */
[----:B------:R-:W-:-:S07]  /*10c00*/  LOP3.LUT R26, R26, R5, RZ, 0x3c, !PT ;  /* 0x000000051a1a7212 */ /* 0x000fce00078e3cff */
.L_x_4972:
[----:B------:R-:W-:Y:S05]  /*10c10*/  BSYNC B7 ;  /* 0x0000000000077941 */ /* 0x000fea0003800000 */
.L_x_4970:
        /* <DEDUP_REMOVED lines=8> */
[----:B------:R4:W2:Y:S01]  /*10ca0*/  LDS.128 R16, [R22+0x228d0] ;  /* 0x0228d00016107984 */ /* 0x0008a20000000c00 */
[----:B------:R-:W-:Y:S06]  /*10cb0*/  BAR.ARV 0x4, 0x180 ;  /* 0x0106000000007b1d */ /* 0x000fec0000002000 */
[----:B------:R-:W-:Y:S05]  /*10cc0*/  BRA `(.L_x_5015) ;  /* 0x0000000800cc7947 */ /* 0x000fea0003800000 */
.L_x_5014:
[----:B------:R-:W2:Y:S01]  /*10cd0*/  S2R R0, SR_TID.X ;  /* 0x0000000000007919 */ /* 0x000ea20000002100 */
[----:B------:R-:W-:Y:S01]  /*10ce0*/  UMOV UR4, 0xffffffff ;  /* 0xffffffff00047882 */ /* 0x000fe20000000000 */
[----:B--2---:R-:W-:-:S04]  /*10cf0*/  LOP3.LUT R8, R0, 0x1f, RZ, 0xc0, !PT ;  /* 0x0000001f00087812 */ /* 0x004fc800078ec0ff */
[----:B------:R-:W-:Y:S01]  /*10d00*/  ISETP.NE.AND P0, PT, R8, 0x1f, PT ;  /* 0x0000001f0800780c */ /* 0x000fe20003f05270 */
[----:B------:R-:W-:-:S12]  /*10d10*/  BRA.DIV UR4, `(.L_x_5016) ;  /* 0x0000003e04447947 */ /* 0x000fd8000b800000 */
[----:B------:R-:W-:Y:S01]  /*10d20*/  IMAD.IADD R5, R19, 0x1, R8 ;  /* 0x0000000113057824 */ /* 0x000fe200078e0208 */
[----:B------:R-:W-:-:S04]  /*10d30*/  ULDC UR4, c[0x0][0xc3c] ;  /* 0x00030f0000047ab9 */ /* 0x000fc80000000800 */
[----:B------:R-:W-:-:S13]  /*10d40*/  ISETP.GE.OR P1, PT, R5, UR4, !P0 ;  /* 0x0000000405007c0c */ /* 0x000fda000c726670 */
[----:B------:R-:W2:Y:S02]  /*10d50*/  @!P1 LDC.64 R2, c[0x0][0xc80] ;  /* 0x00032000ff029b82 */ /* 0x000ea40000000a00 */
[----:B--2---:R-:W-:-:S06]  /*10d60*/  @!P1 IMAD.WIDE R2, R5, 0x4, R2 ;  /* 0x0000000405029825 */ /* 0x004fcc00078e0202 */
[----:B------:R-:W2:Y:S01]  /*10d70*/  @!P1 LDG.E R2, desc[UR48][R2.64] ;  /* 0x0000003002029981 */ /* 0x000ea2000c1e1900 */
[----:B------:R-:W-:Y:S01]  /*10d80*/  IMAD.MOV.U32 R5, RZ, RZ, RZ ;  /* 0x000000ffff057224 */ /* 0x000fe200078e00ff */
[C---:B------:R-:W-:Y:S02]  /*10d90*/  ISETP.GE.U32.AND P2, PT, R8.reuse, 0x2, PT ;  /* 0x000000020800780c */ /* 0x040fe40003f46070 */
[C---:B------:R-:W-:Y:S01]  /*10da0*/  ISETP.GE.U32.AND P3, PT, R8.reuse, 0x4, PT ;  /* 0x000000040800780c */ /* 0x040fe20003f66070 */
[----:B------:R-:W-:Y:S01]  /*10db0*/  SHFL.IDX PT, R0, R16, RZ, 0x1f ;  /* 0x00001fff10007589 */ /* 0x000fe200000e0000 */
[C---:B------:R-:W-:Y:S02]  /*10dc0*/  ISETP.GE.U32.AND P4, PT, R8.reuse, 0x8, PT ;  /* 0x000000080800780c */ /* 0x040fe40003f86070 */
[C---:B------:R-:W-:Y:S01]  /*10dd0*/  ISETP.GE.U32.AND P5, PT, R8.reuse, 0x10, PT ;  /* 0x000000100800780c */ /* 0x040fe20003fa6070 */
[----:B------:R-:W-:Y:S01]  /*10de0*/  SHFL.IDX PT, R4, R16, 0x1, 0x1f ;  /* 0x00201f0010047f89 */ /* 0x000fe200000e0000 */
[----:B--2---:R-:W-:Y:S01]  /*10df0*/  @!P1 IMAD.MOV.U32 R5, RZ, RZ, R2 ;  /* 0x000000ffff059224 */ /* 0x004fe200078e0002 */
[----:B------:R-:W-:-:S04]  /*10e00*/  ISETP.NE.AND P1, PT, R8, RZ, PT ;  /* 0x000000ff0800720c */ /* 0x000fc80003f25270 */
[----:B------:R-:W2:Y:S02]  /*10e10*/  SHFL.UP PT, R14, R5, 0x1, RZ ;  /* 0x04200000050e7989 */ /* 0x000ea400000e00ff */
[----:B--2---:R-:W-:-:S05]  /*10e20*/  SEL R6, R14, RZ, P1 ;  /* 0x000000ff0e067207 */ /* 0x004fca0000800000 */
[----:B------:R-:W-:-:S05]  /*10e30*/  IMAD.IADD R6, R5, 0x1, R6 ;  /* 0x0000000105067824 */ /* 0x000fca00078e0206 */
[----:B------:R-:W2:Y:S02]  /*10e40*/  SHFL.UP PT, R14, R6, 0x2, RZ ;  /* 0x04400000060e7989 */ /* 0x000ea400000e00ff */
[----:B--2---:R-:W-:-:S05]  /*10e50*/  SEL R7, R14, RZ, P2 ;  /* 0x000000ff0e077207 */ /* 0x004fca0001000000 */
[----:B------:R-:W-:-:S05]  /*10e60*/  IMAD.IADD R7, R6, 0x1, R7 ;  /* 0x0000000106077824 */ /* 0x000fca00078e0207 */
[----:B------:R-:W2:Y:S02]  /*10e70*/  SHFL.UP PT, R14, R7, 0x4, RZ ;  /* 0x04800000070e7989 */ /* 0x000ea400000e00ff */
[----:B--2---:R-:W-:-:S04]  /*10e80*/  SEL R2, R14, RZ, P3 ;  /* 0x000000ff0e027207 */ /* 0x004fc80001800000 */
[----:B------:R-:W-:-:S05]  /*10e90*/  IADD3 R2, R7, R2, RZ ;  /* 0x0000000207027210 */ /* 0x000fca0007ffe0ff */
[----:B------:R-:W2:Y:S02]  /*10ea0*/  SHFL.UP PT, R14, R2, 0x8, RZ ;  /* 0x05000000020e7989 */ /* 0x000ea400000e00ff */
[----:B--2---:R-:W-:-:S05]  /*10eb0*/  SEL R3, R14, RZ, P4 ;  /* 0x000000ff0e037207 */ /* 0x004fca0002000000 */
[----:B------:R-:W-:-:S05]  /*10ec0*/  IMAD.IADD R3, R2, 0x1, R3 ;  /* 0x0000000102037824 */ /* 0x000fca00078e0203 */
[----:B------:R-:W2:Y:S02]  /*10ed0*/  SHFL.UP PT, R14, R3, 0x10, RZ ;  /* 0x06000000030e7989 */ /* 0x000ea400000e00ff */
[----:B--2---:R-:W-:-:S05]  /*10ee0*/  SEL R6, R14, RZ, P5 ;  /* 0x000000ff0e067207 */ /* 0x004fca0002800000 */
[----:B------:R-:W-:-:S05]  /*10ef0*/  IMAD.IADD R6, R3, 0x1, R6 ;  /* 0x0000000103067824 */ /* 0x000fca00078e0206 */
[----:B------:R2:W3:Y:S02]  /*10f00*/  SHFL.IDX PT, R14, R6, 0x1f, 0x1f ;  /* 0x03e01f00060e7f89 */ /* 0x0004e400000e0000 */
.L_x_5132:
[----:B------:R-:W-:Y:S02]  /*10f10*/  ULDC UR4, c[0x0][0xc38] ;  /* 0x00030e0000047ab9 */ /* 0x000fe40000000800 */
[----:B------:R-:W-:-:S04]  /*10f20*/  IMAD.U32 R7, RZ, RZ, UR4 ;  /* 0x00000004ff077e24 */ /* 0x000fc8000f8e00ff */
[----:B---3--:R-:W-:-:S04]  /*10f30*/  IMAD R14, R14, R7, RZ ;  /* 0x000000070e0e7224 */ /* 0x008fc800078e02ff */
[----:B------:R-:W-:-:S05]  /*10f40*/  IMAD.IADD R9, R4, 0x1, R14 ;  /* 0x0000000104097824 */ /* 0x000fca00078e020e */
[----:B------:R-:W-:-:S13]  /*10f50*/  ISETP.GT.AND P6, PT, R9, R0, PT ;  /* 0x000000000900720c */ /* 0x000fda0003fc4270 */
[----:B------:R-:W-:Y:S05]  /*10f60*/  @P6 BRA `(.L_x_5017) ;  /* 0x00000000009c6947 */ /* 0x000fea0003800000 */
.L_x_5022:
[----:B------:R-:W3:Y:S01]  /*10f70*/  LDC R2, c[0x0][0xc3c] ;  /* 0x00030f00ff027b82 */ /* 0x000ee20000000800 */
[----:B------:R-:W-:-:S05]  /*10f80*/  VIADD R19, R19, 0x1f ;  /* 0x0000001f13137836 */ /* 0x000fca0000000000 */
[----:B---3--:R-:W-:-:S13]  /*10f90*/  ISETP.GE.AND P6, PT, R19, R2, PT ;  /* 0x000000021300720c */ /* 0x008fda0003fc6270 */
[----:B------:R-:W-:Y:S05]  /*10fa0*/  @P6 BRA `(.L_x_5018) ;  /* 0x0000000400d06947 */ /* 0x000fea0003800000 */
[----:B------:R-:W3:Y:S01]  /*10fb0*/  S2R R3, SR_TID.X ;  /* 0x0000000000037919 */ /* 0x000ee20000002100 */
[----:B------:R-:W-:Y:S01]  /*10fc0*/  BSSY B0, `(.L_x_5019) ;  /* 0x0000009000007945 */ /* 0x000fe20003800000 */
[----:B------:R-:W-:Y:S02]  /*10fd0*/  MOV R5, RZ ;  /* 0x000000ff00057202 */ /* 0x000fe40000000f00 */
[----:B---3--:R-:W-:-:S05]  /*10fe0*/  LOP3.LUT R3, R3, 0x1f, RZ, 0xc0, !PT ;  /* 0x0000001f03037812 */ /* 0x008fca00078ec0ff */
[----:B------:R-:W-:-:S05]  /*10ff0*/  IMAD.IADD R7, R19, 0x1, R3 ;  /* 0x0000000113077824 */ /* 0x000fca00078e0203 */
[----:B------:R-:W-:-:S13]  /*11000*/  ISETP.GE.OR P6, PT, R7, R2, !P0 ;  /* 0x000000020700720c */ /* 0x000fda00047c6670 */
[----:B------:R-:W-:Y:S05]  /*11010*/  @P6 BRA `(.L_x_5020) ;  /* 0x00000000000c6947 */ /* 0x000fea0003800000 */
[----:B------:R-:W3:Y:S02]  /*11020*/  LDC.64 R2, c[0x0][0xc80] ;  /* 0x00032000ff027b82 */ /* 0x000ee40000000a00 */
[----:B---3--:R-:W-:-:S05]  /*11030*/  IMAD.WIDE R2, R7, 0x4, R2 ;  /* 0x0000000407027825 */ /* 0x008fca00078e0202 */
[----:B------:R3:W5:Y:S02]  /*11040*/  LDG.E R5, desc[UR48][R2.64] ;  /* 0x0000003002057981 */ /* 0x000764000c1e1900 */
.L_x_5020:
[----:B------:R-:W-:Y:S05]  /*11050*/  BSYNC B0 ;  /* 0x0000000000007941 */ /* 0x000fea0003800000 */
.L_x_5019:
        /* <DEDUP_REMOVED lines=18> */
.L_x_5140:
[----:B------:R-:W-:Y:S02]  /*11180*/  ULDC UR4, c[0x0][0xc38] ;  /* 0x00030e0000047ab9 */ /* 0x000fe40000000800 */
[----:B------:R-:W-:-:S04]  /*11190*/  IMAD.U32 R7, RZ, RZ, UR4 ;  /* 0x00000004ff077e24 */ /* 0x000fc8000f8e00ff */
[----:B---3--:R-:W-:-:S05]  /*111a0*/  IMAD R14, R14, R7, RZ ;  /* 0x000000070e0e7224 */ /* 0x008fca00078e02ff */
[----:B------:R-:W-:-:S04]  /*111b0*/  IADD3 R9, R14, R9, RZ ;  /* 0x000000090e097210 */ /* 0x000fc80007ffe0ff */
[----:B------:R-:W-:-:S13]  /*111c0*/  ISETP.GT.AND P6, PT, R9, R0, PT ;  /* 0x000000000900720c */ /* 0x000fda0003fc4270 */
[----:B------:R-:W-:Y:S05]  /*111d0*/  @!P6 BRA `(.L_x_5022) ;  /* 0xfffffffc0064e947 */ /* 0x000fea000383ffff */
.L_x_5017:
        /* <DEDUP_REMOVED lines=8> */
.L_x_5144:
[----:B------:R-:W-:Y:S01]  /*11260*/  ISETP.NE.AND P0, PT, R2, RZ, PT ;  /* 0x000000ff0200720c */ /* 0x000fe20003f05270 */
[----:B------:R-:W-:-:S12]  /*11270*/  IMAD.MOV.U32 R14, RZ, RZ, RZ ;  /* 0x000000ffff0e7224 */ /* 0x000fd800078e00ff */
[----:B------:R-:W-:Y:S05]  /*11280*/  @!P0 BRA `(.L_x_5024) ;  /* 0x0000000000108947 */ /* 0x000fea0003800000 */
[----:B------:R-:W-:Y:S01]  /*11290*/  UMOV UR4, 0xffffffff ;  /* 0xffffffff00047882 */ /* 0x000fe20000000000 */
[----:B------:R-:W-:Y:S02]  /*112a0*/  VIADD R12, R4, 0xffffffff ;  /* 0xffffffff040c7836 */ /* 0x000fe40000000000 */
[----:B------:R-:W-:Y:S05]  /*112b0*/  BRA.DIV UR4, `(.L_x_5025) ;  /* 0x0000004204047947 */ /* 0x000fea000b800000 */
[----:B------:R0:W0:Y:S02]  /*112c0*/  SHFL.IDX PT, R14, R6, R12, 0x1f ;  /* 0x00001f0c060e7589 */ /* 0x00002400000e0000 */
.L_x_5024:
[----:B------:R-:W5:Y:S01]  /*112d0*/  LDC.64 R2, c[0x0][0xc90] ;  /* 0x00032400ff027b82 */ /* 0x000f620000000a00 */
[----:B------:R-:W-:-:S04]  /*112e0*/  IMAD.IADD R19, R4, 0x1, R19 ;  /* 0x0000000104137824 */ /* 0x000fc800078e0213 */
[----:B-----5:R-:W-:-:S05]  /*112f0*/  IMAD.WIDE R2, R19, 0x4, R2 ;  /* 0x0000000413027825 */ /* 0x020fca00078e0202 */
[----:B0-2---:R0:W3:Y:S01]  /*11300*/  LDG.E R6, desc[UR48][R2.64] ;  /* 0x0000003002067981 */ /* 0x0050e2000c1e1900 */
[----:B------:R-:W-:Y:S01]  /*11310*/  IMAD R16, R14, R7, R16 ;  /* 0x000000070e107224 */ /* 0x000fe200078e0210 */
[----:B0-----:R-:W-:Y:S01]  /*11320*/  MOV R2, RZ ;  /* 0x000000ff00027202 */ /* 0x001fe20000000f00 */
[----:B---34-:R-:W-:-:S05]  /*11330*/  IMAD R4, R5, R6, RZ ;  /* 0x0000000605047224 */ /* 0x018fca00078e02ff */
[----:B------:R-:W-:-:S04]  /*11340*/  IABS R8, R4 ;  /* 0x0000000400087213 */ /* 0x000fc80000000000 */
[----:B-1----:R-:W0:Y:S08]  /*11350*/  I2F.RP R10, R8 ;  /* 0x00000008000a7306 */ /* 0x002e300000209400 */
        /* <DEDUP_REMOVED lines=23> */
[----:B------:R-:W-:-:S03]  /*114d0*/  IMAD.MOV R2, RZ, RZ, -R2 ;  /* 0x000000ffff027224 */ /* 0x000fc600078e0a02 */
[----:B------:R-:W-:Y:S01]  /*114e0*/  IADD3 R3, -R0, RZ, RZ ;  /* 0x000000ff00037210 */ /* 0x000fe20007ffe1ff */
        /* <DEDUP_REMOVED lines=20> */
[----:B------:R-:W-:Y:S01]  /*11630*/  @!P1 IMAD.IADD R4, R4, 0x1, -R7 ;  /* 0x0000000104049824 */ /* 0x000fe200078e0a07 */
[----:B------:R-:W-:Y:S02]  /*11640*/  @!P1 IADD3 R2, R2, 0x1, RZ ;  /* 0x0000000102029810 */ /* 0x000fe40007ffe0ff */
        /* <DEDUP_REMOVED lines=10> */
.L_x_5018:
[----:B------:R-:W-:Y:S01]  /*116f0*/  UMOV UR4, URZ ;  /* 0x0000003f00047c82 */ /* 0x000fe20008000000 */
[----:B------:R-:W-:Y:S01]  /*11700*/  UMOV UR5, URZ ;  /* 0x0000003f00057c82 */ /* 0x000fe20008000000 */
[----:B------:R-:W-:Y:S01]  /*11710*/  ULDC UR6, c[0x0][0xc3c] ;  /* 0x00030f0000067ab9 */ /* 0x000fe20000000800 */
[----:B------:R-:W-:Y:S01]  /*11720*/  IMAD.MOV.U32 R16, RZ, RZ, R0 ;  /* 0x000000ffff107224 */ /* 0x000fe200078e0000 */
[----:B------:R-:W-:Y:S01]  /*11730*/  MOV R17, UR4 ;  /* 0x0000000400117c02 */ /* 0x000fe20008000f00 */
[----:B------:R-:W-:Y:S02]  /*11740*/  IMAD.U32 R18, RZ, RZ, UR5 ;  /* 0x00000005ff127e24 */ /* 0x000fe4000f8e00ff */
[----:B------:R-:W-:-:S07]  /*11750*/  IMAD.U32 R19, RZ, RZ, UR6 ;  /* 0x00000006ff137e24 */ /* 0x000fce000f8e00ff */
.L_x_5026:
[----:B------:R-:W3:Y:S01]  /*11760*/  S2R R0, SR_TID.X ;  /* 0x0000000000007919 */ /* 0x000ee20000002100 */
        /* <DEDUP_REMOVED lines=9> */
.L_x_5015:
[----:B------:R-:W-:Y:S02]  /*11800*/  ULDC UR4, c[0x0][0xc3c] ;  /* 0x00030f0000047ab9 */ /* 0x000fe40000000800 */
[----:B--2---:R-:W-:-:S13]  /*11810*/  ISETP.GE.AND P0, PT, R19, UR4, PT ;  /* 0x0000000413007c0c */ /* 0x004fda000bf06270 */
[----:B------:R-:W-:Y:S05]  /*11820*/  @!P0 BRA `(.L_x_5027) ;  /* 0xffffffb8004c8947 */ /* 0x000fea000383ffff */
[----:B------:R-:W-:Y:S05]  /*11830*/  BSYNC B8 ;  /* 0x0000000000087941 */ /* 0x000fea0003800000 */
.L_x_4966:
[----:B-1----:R-:W2:Y:S01]  /*11840*/  LDL.LU R0, [R1+0x24] ;  /* 0x0000240001007983 */ /* 0x002ea20000300800 */
[----:B------:R-:W-:Y:S01]  /*11850*/  BSSY B0, `(.L_x_5028) ;  /* 0x000000b000007945 */ /* 0x000fe20003800000 */
[----:B------:R-:W1:Y:S01]  /*11860*/  S2R R5, SR_CgaCtaId ;  /* 0x0000000000057919 */ /* 0x000e620000008800 */
[----:B--2---:R-:W-:-:S05]  /*11870*/  VIADD R0, R0, 0x1 ;  /* 0x0000000100007836 */ /* 0x004fca0000000000 */
        /* <DEDUP_REMOVED lines=8> */
.L_x_5147:
[----:B------:R-:W-:Y:S05]  /*11900*/  BSYNC B0 ;  /* 0x0000000000007941 */ /* 0x000fea0003800000 */
.L_x_5028:
[----:B------:R-:W-:-:S03]  /*11910*/  UMOV UR4, 0xffffffff ;  /* 0xffffffff00047882 */ /* 0x000fc60000000000 */
[----:B------:R-:W-:Y:S05]  /*11920*/  BRA.DIV UR4, `(.L_x_5030) ;  /* 0x0000003a04a07947 */ /* 0x000fea000b800000 */
[----:B-1----:R-:W1:Y:S02]  /*11930*/  S2R R0, SR_TID.X ;  /* 0x0000000000007919 */ /* 0x002e640000002100 */
[----:B-1----:R-:W-:-:S04]  /*11940*/  SHF.R.U32.HI R0, RZ, 0x5, R0 ;  /* 0x00000005ff007819 */ /* 0x002fc80000011600 */
[----:B------:R-:W-:-:S05]  /*11950*/  LOP3.LUT R0, R0, 0x3, RZ, 0xc0, !PT ;  /* 0x0000000300007812 */ /* 0x000fca00078ec0ff */
[----:B------:R1:W2:Y:S02]  /*11960*/  SHFL.IDX PT, R14, R0, RZ, 0x1f ;  /* 0x00001fff000e7589 */ /* 0x0002a400000e0000 */
.L_x_5150:
[----:B--2---:R-:W-:Y:S01]  /*11970*/  ISETP.NE.AND P0, PT, R14, RZ, PT ;  /* 0x000000ff0e00720c */ /* 0x004fe20003f05270 */
[----:B------:R-:W-:-:S12]  /*11980*/  BSSY B0, `(.L_x_5031) ;  /* 0x0000024000007945 */ /* 0x000fd80003800000 */
[----:B------:R-:W-:Y:S05]  /*11990*/  @P0 BRA `(.L_x_5032) ;  /* 0x0000000000880947 */ /* 0x000fea0003800000 */
[----:B------:R-:W-:-:S03]  /*119a0*/  UMOV UR4, 0xffffffff ;  /* 0xffffffff00047882 */ /* 0x000fc60000000000 */
[----:B------:R-:W-:Y:S05]  /*119b0*/  BRA.DIV UR4, `(.L_x_5033) ;  /* 0x0000003a04b07947 */ /* 0x000fea000b800000 */
[----:B------:R-:W-:-:S13]  /*119c0*/  ELECT P6, URZ, PT ;  /* 0x00000000003f782f */ /* 0x000fda00038c0000 */
.L_x_5153:
[----:B------:R-:W-:Y:S05]  /*119d0*/  @!P6 BRA `(.L_x_5032) ;  /* 0x000000000078e947 */ /* 0x000fea0003800000 */
[----:B------:R-:W-:-:S06]  /*119e0*/  ULOP3.LUT UR4, UR39, 0x2, URZ, 0xfc, !UPT ;  /* 0x0000000227047892 */ /* 0x000fcc000f8efc3f */
[----:B-1----:R-:W-:-:S05]  /*119f0*/  IMAD.U32 R0, RZ, RZ, UR4 ;  /* 0x00000004ff007e24 */ /* 0x002fca000f8e00ff */
[----:B------:R-:W-:-:S13]  /*11a00*/  ISETP.NE.AND P0, PT, R0, 0x3, PT ;  /* 0x000000030000780c */ /* 0x000fda0003f05270 */
[----:B------:R-:W-:Y:S05]  /*11a10*/  @!P0 BRA `(.L_x_5034) ;  /* 0x0000000000048947 */ /* 0x000fea0003800000 */
[----:B------:R-:W-:Y:S01]  /*11a20*/  BPT.TRAP 0x1 ;  /* 0x000000040000795c */ /* 0x000fe20000300000 */
.L_x_5034:
[----:B------:R-:W-:Y:S01]  /*11a30*/  IMAD R5, R24, 0x8, R7 ;  /* 0x0000000818057824 */ /* 0x000fe200078e0207 */
[----:B------:R-:W-:Y:S02]  /*11a40*/  SHF.L.U32 R0, R26, 0x1f, RZ ;  /* 0x0000001f1a007819 */ /* 0x000fe400000006ff */
[----:B------:R-:W-:Y:S02]  /*11a50*/  IADD3 R24, R24, 0x1, RZ ;  /* 0x0000000118187810 */ /* 0x000fe40007ffe0ff */
[----:B------:R-:W1:Y:S02]  /*11a60*/  SYNCS.PHASECHK.TRANS64.TRYWAIT P1, [R5+URZ+0x22840], R0 ;  /* 0x02284000050075a7 */ /* 0x000e64000802017f */
[----:B------:R-:W-:-:S04]  /*11a70*/  ISETP.NE.AND P2, PT, R24, 0x2, PT ;  /* 0x000000021800780c */ /* 0x000fc80003f45270 */
[----:B------:R-:W-:Y:S01]  /*11a80*/  SEL R3, RZ, 0x1, P2 ;  /* 0x00000001ff037807 */ /* 0x000fe20001000000 */
[----:B-1----:R-:W-:Y:S08]  /*11a90*/  @!P1 BRA `(.L_x_5035) ;  /* 0x0000003800989947 */ /* 0x002ff00003800000 */
.L_x_5154:
[----:B------:R-:W-:Y:S02]  /*11aa0*/  SEL R24, R24, RZ, P2 ;  /* 0x000000ff18187207 */ /* 0x000fe40001000000 */
[----:B------:R-:W-:Y:S01]  /*11ab0*/  LOP3.LUT R2, R26, R3, RZ, 0x3c, !PT ;  /* 0x000000031a027212 */ /* 0x000fe200078e3cff */
[----:B------:R-:W-:Y:S06]  /*11ac0*/  @!P0 BRA `(.L_x_5036) ;  /* 0x0000000000048947 */ /* 0x000fec0003800000 */
[----:B------:R-:W-:Y:S01]  /*11ad0*/  BPT.TRAP 0x1 ;  /* 0x000000040000795c */ /* 0x000fe20000300000 */
.L_x_5036:
[----:B------:R-:W-:Y:S01]  /*11ae0*/  IMAD R3, R24, 0x8, R7 ;  /* 0x0000000818037824 */ /* 0x000fe200078e0207 */
[----:B------:R-:W-:-:S04]  /*11af0*/  SHF.L.U32 R2, R2, 0x1f, RZ ;  /* 0x0000001f02027819 */ /* 0x000fc800000006ff */
[----:B------:R-:W2:Y:S02]  /*11b00*/  SYNCS.PHASECHK.TRANS64.TRYWAIT P1, [R3+URZ+0x22840], R2 ;  /* 0x02284002030075a7 */ /* 0x000ea4000802017f */
[----:B--2---:R-:W-:Y:S05]  /*11b10*/  @!P1 BRA `(.L_x_5037) ;  /* 0x00000038008c9947 */ /* 0x004fea0003800000 */
.L_x_5155:
[----:B------:R-:W-:Y:S05]  /*11b20*/  @!P0 BRA `(.L_x_5038) ;  /* 0x0000000000048947 */ /* 0x000fea0003800000 */
[----:B------:R-:W-:Y:S01]  /*11b30*/  BPT.TRAP 0x1 ;  /* 0x000000040000795c */ /* 0x000fe20000300000 */
.L_x_5038:
[----:B------:R-:W5:Y:S02]  /*11b40*/  SYNCS.PHASECHK.TRANS64.TRYWAIT P1, [R5+URZ+0x22860], R0 ;  /* 0x02286000050075a7 */ /* 0x000f64000802017f */
[----:B-----5:R-:W-:Y:S05]  /*11b50*/  @!P1 BRA `(.L_x_5039) ;  /* 0x0000003800909947 */ /* 0x020fea0003800000 */
.L_x_5156:
[----:B------:R-:W-:Y:S05]  /*11b60*/  @!P0 BRA `(.L_x_5040) ;  /* 0x0000000000048947 */ /* 0x000fea0003800000 */
[----:B------:R-:W-:Y:S01]  /*11b70*/  BPT.TRAP 0x1 ;  /* 0x000000040000795c */ /* 0x000fe20000300000 */
.L_x_5040:
[----:B------:R0:W0:Y:S02]  /*11b80*/  SYNCS.PHASECHK.TRANS64.TRYWAIT P0, [R3+URZ+0x22860], R2 ;  /* 0x02286002030075a7 */ /* 0x000024000800017f */
[----:B0-----:R-:W-:Y:S05]  /*11b90*/  @!P0 NANOSLEEP.SYNCS 0x989680 ;  /* 0x009896800000895d */ /* 0x001fea0003900000 */
[----:B------:R-:W0:Y:S02]  /*11ba0*/  @!P0 SYNCS.PHASECHK.TRANS64 P0, [R3+URZ+0x22860], R2 ;  /* 0x02286002030085a7 */ /* 0x000e24000800007f */
[----:B0-----:R-:W-:Y:S05]  /*11bb0*/  @!P0 BRA `(.L_x_5040) ;  /* 0xfffffffc00f08947 */ /* 0x001fea000383ffff */
.L_x_5032:
[----:B------:R-:W-:Y:S05]  /*11bc0*/  BSYNC B0 ;  /* 0x0000000000007941 */ /* 0x000fea0003800000 */
.L_x_5031:
[----:B------:R-:W-:Y:S05]  /*11bd0*/  EXIT ;  /* 0x000000000000794d */ /* 0x000fea0003800000 */
.L_x_4902:
[----:B0-----:R-:W-:-:S04]  /*11be0*/  IMAD.U32 R3, RZ, RZ, UR51 ;  /* 0x00000033ff037e24 */ /* 0x001fc8000f8e00ff */
[----:B------:R0:W1:Y:S03]  /*11bf0*/  SYNCS.PHASECHK.TRANS64.TRYWAIT P0, [R3+URZ+0x22800], R0 ;  /* 0x02280000030075a7 */ /* 0x000066000800017f */
[----:B-1----:R-:W-:Y:S05]  /*11c00*/  @!P0 NANOSLEEP.SYNCS 0x989680 ;  /* 0x009896800000895d */ /* 0x002fea0003900000 */
[----:B------:R-:W1:Y:S02]  /*11c10*/  @!P0 SYNCS.PHASECHK.TRANS64 P0, [R3+URZ+0x22800], R0 ;  /* 0x02280000030085a7 */ /* 0x000e64000800007f */
[----:B-1----:R-:W-:Y:S05]  /*11c20*/  @!P0 BRA `(.L_x_4902) ;  /* 0xfffffffc00ec8947 */ /* 0x002fea000383ffff */
[----:B------:R-:W-:Y:S05]  /*11c30*/  BRA `(.L_x_5041) ;  /* 0xfffffefc00947947 */ /* 0x000fea000383ffff */
.L_x_4906:
[----:B-1----:R-:W-:-:S04]  /*11c40*/  IMAD.U32 R3, RZ, RZ, UR22 ;  /* 0x00000016ff037e24 */ /* 0x002fc8000f8e00ff */
[----:B------:R1:W2:Y:S03]  /*11c50*/  SYNCS.PHASECHK.TRANS64.TRYWAIT P1, [R3+URZ+0x22830], R8 ;  /* 0x02283008030075a7 */ /* 0x0002a6000802017f */
[----:B--2---:R-:W-:Y:S05]  /*11c60*/  @!P1 NANOSLEEP.SYNCS 0x989680 ;  /* 0x009896800000995d */ /* 0x004fea0003900000 */
[----:B------:R-:W2:Y:S02]  /*11c70*/  @!P1 SYNCS.PHASECHK.TRANS64 P1, [R3+URZ+0x22830], R8 ;  /* 0x02283008030095a7 */ /* 0x000ea4000802007f */
[----:B--2---:R-:W-:Y:S05]  /*11c80*/  @!P1 BRA `(.L_x_4906) ;  /* 0xfffffffc00ec9947 */ /* 0x004fea000383ffff */
[----:B------:R-:W-:Y:S05]  /*11c90*/  BRA `(.L_x_4905) ;  /* 0xfffffefc00b87947 */ /* 0x000fea000383ffff */
.L_x_4911:
[----:B-1----:R-:W-:-:S04]  /*11ca0*/  IMAD.U32 R9, RZ, RZ, UR22 ;  /* 0x00000016ff097e24 */ /* 0x002fc8000f8e00ff */
[----:B------:R1:W2:Y:S03]  /*11cb0*/  SYNCS.PHASECHK.TRANS64.TRYWAIT P1, [R9+URZ+0x22850], R8 ;  /* 0x02285008090075a7 */ /* 0x0002a6000802017f */
[----:B--2---:R-:W-:Y:S05]  /*11cc0*/  @!P1 NANOSLEEP.SYNCS 0x989680 ;  /* 0x009896800000995d */ /* 0x004fea0003900000 */
[----:B------:R-:W2:Y:S02]  /*11cd0*/  @!P1 SYNCS.PHASECHK.TRANS64 P1, [R9+URZ+0x22850], R8 ;  /* 0x02285008090095a7 */ /* 0x000ea4000802007f */
[----:B--2---:R-:W-:Y:S05]  /*11ce0*/  @!P1 BRA `(.L_x_4911) ;  /* 0xfffffffc00ec9947 */ /* 0x004fea000383ffff */
[----:B------:R-:W-:Y:S05]  /*11cf0*/  BRA `(.L_x_4910) ;  /* 0xffffff1c003c7947 */ /* 0x000fea000383ffff */
.L_x_4917:
[----:B-1----:R-:W-:-:S04]  /*11d00*/  IMAD.U32 R0, RZ, RZ, UR25 ;  /* 0x00000019ff007e24 */ /* 0x002fc8000f8e00ff */
[----:B------:R1:W2:Y:S03]  /*11d10*/  SYNCS.PHASECHK.TRANS64.TRYWAIT P1, [R0+URZ+0x22830], R7 ;  /* 0x02283007000075a7 */ /* 0x0002a6000802017f */
[----:B--2---:R-:W-:Y:S05]  /*11d20*/  @!P1 NANOSLEEP.SYNCS 0x989680 ;  /* 0x009896800000995d */ /* 0x004fea0003900000 */
[----:B------:R-:W2:Y:S02]  /*11d30*/  @!P1 SYNCS.PHASECHK.TRANS64 P1, [R0+URZ+0x22830], R7 ;  /* 0x02283007000095a7 */ /* 0x000ea4000802007f */
[----:B--2---:R-:W-:Y:S05]  /*11d40*/  @!P1 BRA `(.L_x_4917) ;  /* 0xfffffffc00ec9947 */ /* 0x004fea000383ffff */
[----:B------:R-:W-:Y:S05]  /*11d50*/  BRA `(.L_x_4916) ;  /* 0xffffff20007c7947 */ /* 0x000fea000383ffff */
.L_x_4922:
[----:B-1----:R-:W-:-:S04]  /*11d60*/  IMAD.U32 R10, RZ, RZ, UR25 ;  /* 0x00000019ff0a7e24 */ /* 0x002fc8000f8e00ff */
[----:B------:R1:W2:Y:S03]  /*11d70*/  SYNCS.PHASECHK.TRANS64.TRYWAIT P1, [R10+URZ+0x22850], R7 ;  /* 0x022850070a0075a7 */ /* 0x0002a6000802017f */
[----:B--2---:R-:W-:Y:S05]  /*11d80*/  @!P1 NANOSLEEP.SYNCS 0x989680 ;  /* 0x009896800000995d */ /* 0x004fea0003900000 */
[----:B------:R-:W2:Y:S02]  /*11d90*/  @!P1 SYNCS.PHASECHK.TRANS64 P1, [R10+URZ+0x22850], R7 ;  /* 0x022850070a0095a7 */ /* 0x000ea4000802007f */
[----:B--2---:R-:W-:Y:S05]  /*11da0*/  @!P1 BRA `(.L_x_4922) ;  /* 0xfffffffc00ec9947 */ /* 0x004fea000383ffff */
[----:B------:R-:W-:Y:S05]  /*11db0*/  BRA `(.L_x_4921) ;  /* 0xffffff4800007947 */ /* 0x000fea000383ffff */
.L_x_4929:
[----:B-1----:R-:W-:-:S04]  /*11dc0*/  MOV R0, UR25 ;  /* 0x0000001900007c02 */ /* 0x002fc80008000f00 */
[----:B------:R1:W2:Y:S03]  /*11dd0*/  SYNCS.PHASECHK.TRANS64.TRYWAIT P1, [R0+URZ+0x22830], R7 ;  /* 0x02283007000075a7 */ /* 0x0002a6000802017f */
[----:B--2---:R-:W-:Y:S05]  /*11de0*/  @!P1 NANOSLEEP.SYNCS 0x989680 ;  /* 0x009896800000995d */ /* 0x004fea0003900000 */
[----:B------:R-:W2:Y:S02]  /*11df0*/  @!P1 SYNCS.PHASECHK.TRANS64 P1, [R0+URZ+0x22830], R7 ;  /* 0x02283007000095a7 */ /* 0x000ea4000802007f */
[----:B--2---:R-:W-:Y:S05]  /*11e00*/  @!P1 BRA `(.L_x_4929) ;  /* 0xfffffffc00ec9947 */ /* 0x004fea000383ffff */
[----:B------:R-:W-:Y:S05]  /*11e10*/  BRA `(.L_x_4928) ;  /* 0xffffff4c000c7947 */ /* 0x000fea000383ffff */
.L_x_4934:
[----:B-1----:R-:W-:-:S04]  /*11e20*/  IMAD.U32 R10, RZ, RZ, UR25 ;  /* 0x00000019ff0a7e24 */ /* 0x002fc8000f8e00ff */
[----:B------:R1:W2:Y:S03]  /*11e30*/  SYNCS.PHASECHK.TRANS64.TRYWAIT P1, [R10+URZ+0x22850], R7 ;  /* 0x022850070a0075a7 */ /* 0x0002a6000802017f */
[----:B--2---:R-:W-:Y:S05]  /*11e40*/  @!P1 NANOSLEEP.SYNCS 0x989680 ;  /* 0x009896800000995d */ /* 0x004fea0003900000 */
[----:B------:R-:W2:Y:S02]  /*11e50*/  @!P1 SYNCS.PHASECHK.TRANS64 P1, [R10+URZ+0x22850], R7 ;  /* 0x022850070a0095a7 */ /* 0x000ea4000802007f */
[----:B--2---:R-:W-:Y:S05]  /*11e60*/  @!P1 BRA `(.L_x_4934) ;  /* 0xfffffffc00ec9947 */ /* 0x004fea000383ffff */
[----:B------:R-:W-:Y:S05]  /*11e70*/  BRA `(.L_x_4933) ;  /* 0xffffff6800b07947 */ /* 0x000fea000383ffff */
.L_x_4978:
        /* <DEDUP_REMOVED lines=11> */
.L_x_5043:
[----:B------:R-:W-:Y:S05]  /*11f30*/  BSYNC B0 ;  /* 0x0000000000007941 */ /* 0x000fea0003800000 */
.L_x_5042:
[----:B------:R-:W-:Y:S05]  /*11f40*/  BRA `(.L_x_5044) ;  /* 0xffffffbc00907947 */ /* 0x000fea000383ffff */
.L_x_4981:
[----:B0-----:R0:W1:Y:S02]  /*11f50*/  SYNCS.PHASECHK.TRANS64.TRYWAIT P0, [R33+URZ+0x22840], R0 ;  /* 0x02284000210075a7 */ /* 0x001064000800017f */
[----:B-1----:R-:W-:Y:S05]  /*11f60*/  @!P0 NANOSLEEP.SYNCS 0x989680 ;  /* 0x009896800000895d */ /* 0x002fea0003900000 */
[----:B------:R-:W1:Y:S02]  /*11f70*/  @!P0 SYNCS.PHASECHK.TRANS64 P0, [R33+URZ+0x22840], R0 ;  /* 0x02284000210085a7 */ /* 0x000e64000800007f */
[----:B-1----:R-:W-:Y:S05]  /*11f80*/  @!P0 BRA `(.L_x_4981) ;  /* 0xfffffffc00f08947 */ /* 0x002fea000383ffff */
[----:B------:R-:W-:Y:S05]  /*11f90*/  BRA `(.L_x_5045) ;  /* 0xffffffc000447947 */ /* 0x000fea000383ffff */
.L_x_4982:
        /* <DEDUP_REMOVED lines=8> */
.L_x_5047:
[----:B------:R-:W-:Y:S05]  /*12020*/  BSYNC B0 ;  /* 0x0000000000007941 */ /* 0x000fea0003800000 */
.L_x_5046:
[----:B------:R-:W-:Y:S01]  /*12030*/  IMAD.MOV.U32 R13, RZ, RZ, R0 ;  /* 0x000000ffff0d7224 */ /* 0x000fe200078e0000 */
[----:B------:R-:W-:Y:S01]  /*12040*/  MOV R15, 0xffffffff ;  /* 0xffffffff000f7802 */ /* 0x000fe20000000f00 */
[----:B------:R-:W-:Y:S02]  /*12050*/  IMAD.MOV.U32 R12, RZ, RZ, RZ ;  /* 0x000000ffff0c7224 */ /* 0x000fe400078e00ff */
[----:B------:R-:W-:Y:S02]  /*12060*/  IMAD.MOV.U32 R11, RZ, RZ, 0x181f ;  /* 0x0000181fff0b7424 */ /* 0x000fe400078e00ff */
[----:B------:R-:W-:Y:S02]  /*12070*/  IMAD.MOV.U32 R2, RZ, RZ, R14 ;  /* 0x000000ffff027224 */ /* 0x000fe400078e000e */
[----:B------:R-:W-:-:S07]  /*12080*/  @P0 IMAD R7, R5, 0x2, R22 ;  /* 0x0000000205070824 */ /* 0x000fce00078e0216 */
[----:B------:R-:W-:Y:S05]  /*12090*/  WARPSYNC.COLLECTIVE R15, `(.L_x_5048) ;  /* 0x000000000f087348 */ /* 0x000fea0003c00000 */
[----:B------:R0:W1:Y:S02]  /*120a0*/  SHFL.IDX P6, R14, R13, R12, R11 ;  /* 0x0000000c0d0e7389 */ /* 0x00006400000c000b */
[----:B01----:R-:W-:Y:S01]  /*120b0*/  ENDCOLLECTIVE ;  /* 0x000000000000791b */ /* 0x003fe20003800000 */
.L_x_5048:
[----:B------:R-:W-:Y:S02]  /*120c0*/  IMAD.MOV.U32 R13, RZ, RZ, R4 ;  /* 0x000000ffff0d7224 */ /* 0x000fe400078e0004 */
[----:B------:R-:W-:Y:S02]  /*120d0*/  IMAD.MOV.U32 R12, RZ, RZ, 0x1 ;  /* 0x00000001ff0c7424 */ /* 0x000fe400078e00ff */
[----:B------:R-:W-:-:S07]  /*120e0*/  IMAD.MOV.U32 R3, RZ, RZ, R14 ;  /* 0x000000ffff037224 */ /* 0x000fce00078e000e */
[----:B------:R-:W-:Y:S05]  /*120f0*/  WARPSYNC.COLLECTIVE R15, `(.L_x_5049) ;  /* 0x000000000f087348 */ /* 0x000fea0003c00000 */
[----:B------:R0:W1:Y:S02]  /*12100*/  SHFL.IDX P6, R14, R13, R12, R11 ;  /* 0x0000000c0d0e7389 */ /* 0x00006400000c000b */
[----:B01----:R-:W-:Y:S01]  /*12110*/  ENDCOLLECTIVE ;  /* 0x000000000000791b */ /* 0x003fe20003800000 */
.L_x_5049:
        /* <DEDUP_REMOVED lines=15> */
.L_x_5050:
[----:B------:R-:W-:Y:S02]  /*12210*/  @P0 IMAD R7, R5, 0x2, R22 ;  /* 0x0000000205070824 */ /* 0x000fe400078e0216 */
[----:B------:R-:W-:Y:S02]  /*12220*/  IMAD.MOV.U32 R13, RZ, RZ, R4 ;  /* 0x000000ffff0d7224 */ /* 0x000fe400078e0004 */
[----:B------:R-:W-:Y:S02]  /*12230*/  IMAD.MOV.U32 R12, RZ, RZ, 0x2 ;  /* 0x00000002ff0c7424 */ /* 0x000fe400078e00ff */
[----:B------:R-:W-:-:S07]  /*12240*/  IMAD.MOV.U32 R3, RZ, RZ, R14 ;  /* 0x000000ffff037224 */ /* 0x000fce00078e000e */
[----:B------:R-:W-:Y:S05]  /*12250*/  WARPSYNC.COLLECTIVE R15, `(.L_x_5051) ;  /* 0x000000000f087348 */ /* 0x000fea0003c00000 */
[----:B------:R0:W1:Y:S02]  /*12260*/  SHFL.IDX P6, R14, R13, R12, R11 ;  /* 0x0000000c0d0e7389 */ /* 0x00006400000c000b */
[----:B01----:R-:W-:Y:S01]  /*12270*/  ENDCOLLECTIVE ;  /* 0x000000000000791b */ /* 0x003fe20003800000 */
.L_x_5051:
        /* <DEDUP_REMOVED lines=15> */
.L_x_5052:
[----:B------:R-:W-:Y:S02]  /*12370*/  @P0 IMAD R7, R5, 0x2, R22 ;  /* 0x0000000205070824 */ /* 0x000fe400078e0216 */
[----:B------:R-:W-:Y:S02]  /*12380*/  IMAD.MOV.U32 R13, RZ, RZ, R4 ;  /* 0x000000ffff0d7224 */ /* 0x000fe400078e0004 */
[----:B------:R-:W-:Y:S02]  /*12390*/  IMAD.MOV.U32 R12, RZ, RZ, 0x3 ;  /* 0x00000003ff0c7424 */ /* 0x000fe400078e00ff */
[----:B------:R-:W-:-:S07]  /*123a0*/  IMAD.MOV.U32 R3, RZ, RZ, R14 ;  /* 0x000000ffff037224 */ /* 0x000fce00078e000e */
[----:B------:R-:W-:Y:S05]  /*123b0*/  WARPSYNC.COLLECTIVE R15, `(.L_x_5053) ;  /* 0x000000000f087348 */ /* 0x000fea0003c00000 */
[----:B------:R0:W1:Y:S02]  /*123c0*/  SHFL.IDX P6, R14, R13, R12, R11 ;  /* 0x0000000c0d0e7389 */ /* 0x00006400000c000b */
[----:B01----:R-:W-:Y:S01]  /*123d0*/  ENDCOLLECTIVE ;  /* 0x000000000000791b */ /* 0x003fe20003800000 */
.L_x_5053:
        /* <DEDUP_REMOVED lines=15> */
.L_x_5054:
[----:B------:R-:W-:Y:S02]  /*124d0*/  @P0 IMAD R7, R5, 0x2, R22 ;  /* 0x0000000205070824 */ /* 0x000fe400078e0216 */
[----:B------:R-:W-:Y:S02]  /*124e0*/  IMAD.MOV.U32 R13, RZ, RZ, R4 ;  /* 0x000000ffff0d7224 */ /* 0x000fe400078e0004 */
[----:B------:R-:W-:Y:S02]  /*124f0*/  IMAD.MOV.U32 R12, RZ, RZ, 0x4 ;  /* 0x00000004ff0c7424 */ /* 0x000fe400078e00ff */
[----:B------:R-:W-:-:S07]  /*12500*/  IMAD.MOV.U32 R3, RZ, RZ, R14 ;  /* 0x000000ffff037224 */ /* 0x000fce00078e000e */
[----:B------:R-:W-:Y:S05]  /*12510*/  WARPSYNC.COLLECTIVE R15, `(.L_x_5055) ;  /* 0x000000000f087348 */ /* 0x000fea0003c00000 */
[----:B------:R0:W1:Y:S02]  /*12520*/  SHFL.IDX P6, R14, R13, R12, R11 ;  /* 0x0000000c0d0e7389 */ /* 0x00006400000c000b */
[----:B01----:R-:W-:Y:S01]  /*12530*/  ENDCOLLECTIVE ;  /* 0x000000000000791b */ /* 0x003fe20003800000 */
.L_x_5055:
        /* <DEDUP_REMOVED lines=15> */
.L_x_5056:
[----:B------:R-:W-:Y:S02]  /*12630*/  @P0 IMAD R7, R5, 0x2, R22 ;  /* 0x0000000205070824 */ /* 0x000fe400078e0216 */
[----:B------:R-:W-:Y:S02]  /*12640*/  IMAD.MOV.U32 R13, RZ, RZ, R4 ;  /* 0x000000ffff0d7224 */ /* 0x000fe400078e0004 */
[----:B------:R-:W-:Y:S02]  /*12650*/  IMAD.MOV.U32 R12, RZ, RZ, 0x5 ;  /* 0x00000005ff0c7424 */ /* 0x000fe400078e00ff */
[----:B------:R-:W-:-:S07]  /*12660*/  IMAD.MOV.U32 R3, RZ, RZ, R14 ;  /* 0x000000ffff037224 */ /* 0x000fce00078e000e */
[----:B------:R-:W-:Y:S05]  /*12670*/  WARPSYNC.COLLECTIVE R15, `(.L_x_5057) ;  /* 0x000000000f087348 */ /* 0x000fea0003c00000 */
[----:B------:R0:W1:Y:S02]  /*12680*/  SHFL.IDX P6, R14, R13, R12, R11 ;  /* 0x0000000c0d0e7389 */ /* 0x00006400000c000b */
[----:B01----:R-:W-:Y:S01]  /*12690*/  ENDCOLLECTIVE ;  /* 0x000000000000791b */ /* 0x003fe20003800000 */
.L_x_5057:
[----:B------:R-:W-:-:S05]  /*126a0*/  @P0 LEA R3, P1, R8, R3, 0x1 ;  /* 0x0000000308030211 */ /* 0x000fca00078208ff */
[----:B------:R-:W-:-:S05]  /*126b0*/  @P0 IMAD.X R2, RZ, RZ, R2, P1 ;  /* 0x000000ffff020224 */ /* 0x000fca00008e0602 */
[----:B------:R-:W-:Y:S02]  /*126c0*/  @P0 LOP3.LUT R3, R3, R2, RZ, 0x3c, !PT ;  /* 0x0000000203030212 */ /* 0x000fe400078e3cff */
[----:B------:R-:W-:Y:S02]  /*126d0*/  MOV R13, R0 ;  /* 0x00000000000d7202 */ /* 0x000fe40000000f00 */
[----:B------:R-:W-:-:S04]  /*126e0*/  @P0 LOP3.LUT R2, R3, R2, RZ, 0x3c, !PT ;  /* 0x0000000203020212 */ /* 0x000fc800078e3cff */
[----:B------:R-:W-:Y:S01]  /*126f0*/  @P0 LOP3.LUT R3, R3, R2, RZ, 0x3c, !PT ;  /* 0x0000000203030212 */ /* 0x000fe200078e3cff */
[----:B------:R-:W-:-:S07]  /*12700*/  IMAD.MOV.U32 R4, RZ, RZ, R14 ;  /* 0x000000ffff047224 */ /* 0x000fce00078e000e */
[----:B------:R-:W-:Y:S05]  /*12710*/  WARPSYNC.COLLECTIVE R15, `(.L_x_5058) ;  /* 0x000000000f087348 */ /* 0x000fea0003c00000 */
[----:B------:R0:W1:Y:S02]  /*12720*/  SHFL.IDX P6, R14, R13, R12, R11 ;  /* 0x0000000c0d0e7389 */ /* 0x00006400000c000b */
[----:B01----:R-:W-:Y:S01]  /*12730*/  ENDCOLLECTIVE ;  /* 0x000000000000791b */ /* 0x003fe20003800000 */
.L_x_5058:
[----:B------:R-:W-:Y:S01]  /*12740*/  @!PT LDS RZ, [RZ] ;  /* 0x00000000fffff984 */ /* 0x000fe20000000800 */
[----:B------:R-:W-:Y:S01]  /*12750*/  @!PT LDS RZ, [RZ] ;  /* 0x00000000fffff984 */ /* 0x000fe20000000800 */
[----:B------:R-:W-:Y:S01]  /*12760*/  @!PT LDS RZ, [RZ] ;  /* 0x00000000fffff984 */ /* 0x000fe20000000800 */
[----:B------:R0:W-:Y:S01]  /*12770*/  @P0 LDGSTS.E.BYPASS.LTC128B.128 [R7+0x1e400], desc[UR48][R2.64], !P2 ;  /* 0x1e40000002070fae */ /* 0x0001e2000d101d70 */
[----:B------:R-:W-:Y:S01]  /*12780*/  IMAD.MOV.U32 R0, RZ, RZ, R14 ;  /* 0x000000ffff007224 */ /* 0x000fe200078e000e */
[----:B------:R-:W-:Y:S06]  /*12790*/  BRA `(.L_x_5059) ;  /* 0xffffffbc00ac7947 */ /* 0x000fec000383ffff */
.L_x_4987:
[----:B------:R-:W-:Y:S02]  /*127a0*/  IMAD.MOV.U32 R13, RZ, RZ, R4 ;  /* 0x000000ffff0d7224 */ /* 0x000fe400078e0004 */
[----:B------:R-:W-:Y:S02]  /*127b0*/  IMAD.MOV.U32 R12, RZ, RZ, RZ ;  /* 0x000000ffff0c7224 */ /* 0x000fe400078e00ff */
[----:B------:R-:W-:Y:S02]  /*127c0*/  IMAD.MOV.U32 R11, RZ, RZ, 0x181f ;  /* 0x0000181fff0b7424 */ /* 0x000fe400078e00ff */
[----:B------:R-:W-:Y:S02]  /*127d0*/  IMAD.MOV.U32 R15, RZ, RZ, -0x1 ;  /* 0xffffffffff0f7424 */ /* 0x000fe400078e00ff */
[----:B-----5:R-:W-:Y:S02]  /*127e0*/  IMAD R5, R9, R6, RZ ;  /* 0x0000000609057224 */ /* 0x020fe400078e02ff */
[----:B------:R-:W-:-:S07]  /*127f0*/  IMAD R17, R17, 0x80, R8 ;  /* 0x0000008011117824 */ /* 0x000fce00078e0208 */
[----:B------:R-:W-:Y:S05]  /*12800*/  WARPSYNC.COLLECTIVE R15, `(.L_x_5060) ;  /* 0x000000000f087348 */ /* 0x000fea0003c00000 */
[----:B------:R0:W1:Y:S02]  /*12810*/  SHFL.IDX P6, R14, R13, R12, R11 ;  /* 0x0000000c0d0e7389 */ /* 0x00006400000c000b */
[----:B01----:R-:W-:Y:S01]  /*12820*/  ENDCOLLECTIVE ;  /* 0x000000000000791b */ /* 0x003fe20003800000 */
.L_x_5060:
[C---:B------:R-:W-:Y:S01]  /*12830*/  VIADD R6, R17.reuse, 0x10 ;  /* 0x0000001011067836 */ /* 0x040fe20000000000 */
[----:B------:R-:W-:Y:S02]  /*12840*/  ISETP.GE.AND P0, PT, R17, R5, PT ;  /* 0x000000051100720c */ /* 0x000fe40003f06270 */
[----:B------:R-:W-:Y:S01]  /*12850*/  MOV R13, R0 ;  /* 0x00000000000d7202 */ /* 0x000fe20000000f00 */
[----:B------:R-:W-:-:S10]  /*12860*/  IMAD.MOV.U32 R2, RZ, RZ, R14 ;  /* 0x000000ffff027224 */ /* 0x000fd400078e000e */
[----:B------:R-:W-:Y:S05]  /*12870*/  WARPSYNC.COLLECTIVE R15, `(.L_x_5061) ;  /* 0x000000000f087348 */ /* 0x000fea0003c00000 */
[----:B------:R0:W1:Y:S02]  /*12880*/  SHFL.IDX P6, R14, R13, R12, R11 ;  /* 0x0000000c0d0e7389 */ /* 0x00006400000c000b */
[----:B01----:R-:W-:Y:S01]  /*12890*/  ENDCOLLECTIVE ;  /* 0x000000000000791b */ /* 0x003fe20003800000 */
.L_x_5061:
[----:B------:R-:W-:Y:S02]  /*128a0*/  IMAD.MOV.U32 R13, RZ, RZ, R4 ;  /* 0x000000ffff0d7224 */ /* 0x000fe400078e0004 */
[----:B------:R-:W-:Y:S02]  /*128b0*/  IMAD.MOV.U32 R12, RZ, RZ, 0x1 ;  /* 0x00000001ff0c7424 */ /* 0x000fe400078e00ff */
[----:B------:R-:W-:-:S07]  /*128c0*/  IMAD.MOV.U32 R3, RZ, RZ, R14 ;  /* 0x000000ffff037224 */ /* 0x000fce00078e000e */
[----:B------:R-:W-:Y:S05]  /*128d0*/  WARPSYNC.COLLECTIVE R15, `(.L_x_5062) ;  /* 0x000000000f087348 */ /* 0x000fea0003c00000 */
[----:B------:R0:W1:Y:S02]  /*128e0*/  SHFL.IDX P6, R14, R13, R12, R11 ;  /* 0x0000000c0d0e7389 */ /* 0x00006400000c000b */
[----:B01----:R-:W-:Y:S01]  /*128f0*/  ENDCOLLECTIVE ;  /* 0x000000000000791b */ /* 0x003fe20003800000 */
.L_x_5062:
        /* <DEDUP_REMOVED lines=10> */
[----:B------:R-:W-:Y:S02]  /*129a0*/  ISETP.GE.AND P0, PT, R6, R5, PT ;  /* 0x000000050600720c */ /* 0x000fe40003f06270 */
[----:B0-----:R-:W-:-:S11]  /*129b0*/  MOV R2, R14 ;  /* 0x0000000e00027202 */ /* 0x001fd60000000f00 */
[----:B------:R-:W-:Y:S05]  /*129c0*/  WARPSYNC.COLLECTIVE R15, `(.L_x_5063) ;  /* 0x000000000f087348 */ /* 0x000fea0003c00000 */
[----:B------:R0:W1:Y:S02]  /*129d0*/  SHFL.IDX P6, R14, R13, R12, R11 ;  /* 0x0000000c0d0e7389 */ /* 0x00006400000c000b */
[----:B01----:R-:W-:Y:S01]  /*129e0*/  ENDCOLLECTIVE ;  /* 0x000000000000791b */ /* 0x003fe20003800000 */
.L_x_5063:
[----:B------:R-:W-:Y:S02]  /*129f0*/  IMAD.MOV.U32 R13, RZ, RZ, R4 ;  /* 0x000000ffff0d7224 */ /* 0x000fe400078e0004 */
[----:B------:R-:W-:Y:S02]  /*12a00*/  IMAD.MOV.U32 R12, RZ, RZ, 0x2 ;  /* 0x00000002ff0c7424 */ /* 0x000fe400078e00ff */
[----:B------:R-:W-:-:S07]  /*12a10*/  IMAD.MOV.U32 R3, RZ, RZ, R14 ;  /* 0x000000ffff037224 */ /* 0x000fce00078e000e */
[----:B------:R-:W-:Y:S05]  /*12a20*/  WARPSYNC.COLLECTIVE R15, `(.L_x_5064) ;  /* 0x000000000f087348 */ /* 0x000fea0003c00000 */
[----:B------:R0:W1:Y:S02]  /*12a30*/  SHFL.IDX P6, R14, R13, R12, R11 ;  /* 0x0000000c0d0e7389 */ /* 0x00006400000c000b */
[----:B01----:R-:W-:Y:S01]  /*12a40*/  ENDCOLLECTIVE ;  /* 0x000000000000791b */ /* 0x003fe20003800000 */
.L_x_5064:
        /* <DEDUP_REMOVED lines=16> */
.L_x_5065:
[----:B------:R-:W-:Y:S02]  /*12b50*/  IMAD.MOV.U32 R13, RZ, RZ, R4 ;  /* 0x000000ffff0d7224 */ /* 0x000fe400078e0004 */
[----:B------:R-:W-:Y:S02]  /*12b60*/  IMAD.MOV.U32 R12, RZ, RZ, 0x3 ;  /* 0x00000003ff0c7424 */ /* 0x000fe400078e00ff */
[----:B------:R-:W-:-:S07]  /*12b70*/  IMAD.MOV.U32 R3, RZ, RZ, R14 ;  /* 0x000000ffff037224 */ /* 0x000fce00078e000e */
[----:B------:R-:W-:Y:S05]  /*12b80*/  WARPSYNC.COLLECTIVE R15, `(.L_x_5066) ;  /* 0x000000000f087348 */ /* 0x000fea0003c00000 */
[----:B------:R0:W1:Y:S02]  /*12b90*/  SHFL.IDX P6, R14, R13, R12, R11 ;  /* 0x0000000c0d0e7389 */ /* 0x00006400000c000b */
[----:B01----:R-:W-:Y:S01]  /*12ba0*/  ENDCOLLECTIVE ;  /* 0x000000000000791b */ /* 0x003fe20003800000 */
.L_x_5066:
        /* <DEDUP_REMOVED lines=16> */
.L_x_5067:
[----:B------:R-:W-:Y:S02]  /*12cb0*/  IMAD.MOV.U32 R13, RZ, RZ, R4 ;  /* 0x000000ffff0d7224 */ /* 0x000fe400078e0004 */
[----:B------:R-:W-:Y:S02]  /*12cc0*/  IMAD.MOV.U32 R12, RZ, RZ, 0x4 ;  /* 0x00000004ff0c7424 */ /* 0x000fe400078e00ff */
[----:B------:R-:W-:-:S07]  /*12cd0*/  IMAD.MOV.U32 R3, RZ, RZ, R14 ;  /* 0x000000ffff037224 */ /* 0x000fce00078e000e */
[----:B------:R-:W-:Y:S05]  /*12ce0*/  WARPSYNC.COLLECTIVE R15, `(.L_x_5068) ;  /* 0x000000000f087348 */ /* 0x000fea0003c00000 */
[----:B------:R0:W1:Y:S02]  /*12cf0*/  SHFL.IDX P6, R14, R13, R12, R11 ;  /* 0x0000000c0d0e7389 */ /* 0x00006400000c000b */
[----:B01----:R-:W-:Y:S01]  /*12d00*/  ENDCOLLECTIVE ;  /* 0x000000000000791b */ /* 0x003fe20003800000 */
.L_x_5068:
        /* <DEDUP_REMOVED lines=16> */
.L_x_5069:
[----:B------:R-:W-:Y:S02]  /*12e10*/  IMAD.MOV.U32 R13, RZ, RZ, R4 ;  /* 0x000000ffff0d7224 */ /* 0x000fe400078e0004 */
[----:B------:R-:W-:Y:S02]  /*12e20*/  IMAD.MOV.U32 R12, RZ, RZ, 0x5 ;  /* 0x00000005ff0c7424 */ /* 0x000fe400078e00ff */
[----:B------:R-:W-:-:S07]  /*12e30*/  IMAD.MOV.U32 R3, RZ, RZ, R14 ;  /* 0x000000ffff037224 */ /* 0x000fce00078e000e */
[----:B------:R-:W-:Y:S05]  /*12e40*/  WARPSYNC.COLLECTIVE R15, `(.L_x_5070) ;  /* 0x000000000f087348 */ /* 0x000fea0003c00000 */
[----:B------:R0:W1:Y:S02]  /*12e50*/  SHFL.IDX P6, R14, R13, R12, R11 ;  /* 0x0000000c0d0e7389 */ /* 0x00006400000c000b */
[----:B01----:R-:W-:Y:S01]  /*12e60*/  ENDCOLLECTIVE ;  /* 0x000000000000791b */ /* 0x003fe20003800000 */
.L_x_5070:
        /* <DEDUP_REMOVED lines=16> */
.L_x_5071:
[----:B------:R-:W-:Y:S02]  /*12f70*/  IMAD.MOV.U32 R13, RZ, RZ, R4 ;  /* 0x000000ffff0d7224 */ /* 0x000fe400078e0004 */
[----:B------:R-:W-:Y:S02]  /*12f80*/  IMAD.MOV.U32 R12, RZ, RZ, 0x6 ;  /* 0x00000006ff0c7424 */ /* 0x000fe400078e00ff */
[----:B------:R-:W-:-:S07]  /*12f90*/  IMAD.MOV.U32 R3, RZ, RZ, R14 ;  /* 0x000000ffff037224 */ /* 0x000fce00078e000e */
[----:B------:R-:W-:Y:S05]  /*12fa0*/  WARPSYNC.COLLECTIVE R15, `(.L_x_5072) ;  /* 0x000000000f087348 */ /* 0x000fea0003c00000 */
[----:B------:R0:W1:Y:S02]  /*12fb0*/  SHFL.IDX P6, R14, R13, R12, R11 ;  /* 0x0000000c0d0e7389 */ /* 0x00006400000c000b */
[----:B01----:R-:W-:Y:S01]  /*12fc0*/  ENDCOLLECTIVE ;  /* 0x000000000000791b */ /* 0x003fe20003800000 */
.L_x_5072:
        /* <DEDUP_REMOVED lines=16> */
.L_x_5073:
[----:B------:R-:W-:Y:S02]  /*130d0*/  IMAD.MOV.U32 R13, RZ, RZ, R4 ;  /* 0x000000ffff0d7224 */ /* 0x000fe400078e0004 */
[----:B------:R-:W-:Y:S02]  /*130e0*/  IMAD.MOV.U32 R12, RZ, RZ, 0x7 ;  /* 0x00000007ff0c7424 */ /* 0x000fe400078e00ff */
[----:B------:R-:W-:-:S07]  /*130f0*/  IMAD.MOV.U32 R3, RZ, RZ, R14 ;  /* 0x000000ffff037224 */ /* 0x000fce00078e000e */
[----:B------:R-:W-:Y:S05]  /*13100*/  WARPSYNC.COLLECTIVE R15, `(.L_x_5074) ;  /* 0x000000000f087348 */ /* 0x000fea0003c00000 */
[----:B------:R0:W1:Y:S02]  /*13110*/  SHFL.IDX P6, R14, R13, R12, R11 ;  /* 0x0000000c0d0e7389 */ /* 0x00006400000c000b */
[----:B01----:R-:W-:Y:S01]  /*13120*/  ENDCOLLECTIVE ;  /* 0x000000000000791b */ /* 0x003fe20003800000 */
.L_x_5074:
[----:B------:R-:W-:-:S05]  /*13130*/  @!P0 LEA R3, P2, R7, R3, 0x1 ;  /* 0x0000000307038211 */ /* 0x000fca00078408ff */
[----:B------:R-:W-:-:S05]  /*13140*/  @!P0 IMAD.X R2, RZ, RZ, R2, P2 ;  /* 0x000000ffff028224 */ /* 0x000fca00010e0602 */
[----:B------:R-:W-:Y:S02]  /*13150*/  @!P0 LOP3.LUT R3, R3, R2, RZ, 0x3c, !PT ;  /* 0x0000000203038212 */ /* 0x000fe400078e3cff */
[----:B------:R-:W-:Y:S02]  /*13160*/  MOV R13, R0 ;  /* 0x00000000000d7202 */ /* 0x000fe40000000f00 */
        /* <DEDUP_REMOVED lines=10> */
.L_x_5075:
[----:B------:R-:W-:Y:S05]  /*13210*/  BRA `(.L_x_5076) ;  /* 0xffffffc0001c7947 */ /* 0x000fea000383ffff */
.L_x_4990:
[----:B0-----:R0:W1:Y:S02]  /*13220*/  SYNCS.PHASECHK.TRANS64.TRYWAIT P0, [R22+URZ+0x22820], R3 ;  /* 0x02282003160075a7 */ /* 0x001064000800017f */
[----:B-1----:R-:W-:Y:S05]  /*13230*/  @!P0 NANOSLEEP.SYNCS 0x989680 ;  /* 0x009896800000895d */ /* 0x002fea0003900000 */
[----:B------:R-:W1:Y:S02]  /*13240*/  @!P0 SYNCS.PHASECHK.TRANS64 P0, [R22+URZ+0x22820], R3 ;  /* 0x02282003160085a7 */ /* 0x000e64000800007f */
[----:B-1----:R-:W-:Y:S05]  /*13250*/  @!P0 BRA `(.L_x_4990) ;  /* 0xfffffffc00f08947 */ /* 0x002fea000383ffff */
[----:B------:R-:W-:Y:S05]  /*13260*/  BRA `(.L_x_5077) ;  /* 0xffffffc000787947 */ /* 0x000fea000383ffff */
.L_x_4993:
[----:B-1----:R1:W2:Y:S02]  /*13270*/  SYNCS.PHASECHK.TRANS64.TRYWAIT P0, [R33+URZ+0x22860], R0 ;  /* 0x02286000210075a7 */ /* 0x0022a4000800017f */
[----:B--2---:R-:W-:Y:S05]  /*13280*/  @!P0 NANOSLEEP.SYNCS 0x989680 ;  /* 0x009896800000895d */ /* 0x004fea0003900000 */
[----:B------:R-:W2:Y:S02]  /*13290*/  @!P0 SYNCS.PHASECHK.TRANS64 P0, [R33+URZ+0x22860], R0 ;  /* 0x02286000210085a7 */ /* 0x000ea4000800007f */
[----:B--2---:R-:W-:Y:S05]  /*132a0*/  @!P0 BRA `(.L_x_4993) ;  /* 0xfffffffc00f08947 */ /* 0x004fea000383ffff */
[----:B------:R-:W-:Y:S05]  /*132b0*/  BRA `(.L_x_5078) ;  /* 0xffffffc000887947 */ /* 0x000fea000383ffff */
.L_x_4994:
        /* <DEDUP_REMOVED lines=8> */
.L_x_5080:
[----:B------:R-:W-:Y:S05]  /*13340*/  BSYNC B0 ;  /* 0x0000000000007941 */ /* 0x000fea0003800000 */
.L_x_5079:
[----:B------:R-:W0:Y:S01]  /*13350*/  S2R R7, SR_TID.X ;  /* 0x0000000000077919 */ /* 0x000e220000002100 */
[----:B------:R-:W-:Y:S01]  /*13360*/  IMAD.MOV.U32 R13, RZ, RZ, R5 ;  /* 0x000000ffff0d7224 */ /* 0x000fe200078e0005 */
[----:B------:R-:W-:Y:S01]  /*13370*/  MOV R12, RZ ;  /* 0x000000ff000c7202 */ /* 0x000fe20000000f00 */
[----:B------:R-:W-:Y:S01]  /*13380*/  IMAD.MOV.U32 R11, RZ, RZ, 0x181f ;  /* 0x0000181fff0b7424 */ /* 0x000fe200078e00ff */
[C---:B------:R-:W-:Y:S01]  /*13390*/  LOP3.LUT P2, RZ, R25.reuse, 0x2, RZ, 0xc0, !PT ;  /* 0x0000000219ff7812 */ /* 0x040fe2000784c0ff */
[----:B------:R-:W-:Y:S01]  /*133a0*/  IMAD.MOV.U32 R15, RZ, RZ, -0x1 ;  /* 0xffffffffff0f7424 */ /* 0x000fe200078e00ff */
[----:B------:R-:W-:Y:S01]  /*133b0*/  LOP3.LUT P1, RZ, R25, 0x4, RZ, 0xc0, !PT ;  /* 0x0000000419ff7812 */ /* 0x000fe2000782c0ff */
[----:B------:R-:W-:Y:S02]  /*133c0*/  IMAD.MOV.U32 R3, RZ, RZ, R14 ;  /* 0x000000ffff037224 */ /* 0x000fe400078e000e */
[----:B------:R-:W-:-:S10]  /*133d0*/  IMAD R4, R4, 0x2, R22 ;  /* 0x0000000204047824 */ /* 0x000fd400078e0216 */
[----:B0-----:R-:W-:Y:S05]  /*133e0*/  WARPSYNC.COLLECTIVE R15, `(.L_x_5081) ;  /* 0x000000000f087348 */ /* 0x001fea0003c00000 */
[----:B------:R1:W2:Y:S02]  /*133f0*/  SHFL.IDX P6, R14, R13, R12, R11 ;  /* 0x0000000c0d0e7389 */ /* 0x0002a400000c000b */
[----:B012---:R-:W-:Y:S01]  /*13400*/  ENDCOLLECTIVE ;  /* 0x000000000000791b */ /* 0x007fe20003800000 */
.L_x_5081:
[----:B------:R-:W-:Y:S02]  /*13410*/  ISETP.LT.OR P4, PT, R32, 0x1, !P1 ;  /* 0x000000012000780c */ /* 0x000fe40004f81670 */
[----:B------:R-:W-:Y:S01]  /*13420*/  MOV R13, R6 ;  /* 0x00000006000d7202 */ /* 0x000fe20000000f00 */
        /* <DEDUP_REMOVED lines=10> */
.L_x_5082:
        /* <DEDUP_REMOVED lines=17> */
.L_x_5083:
[----:B------:R-:W-:Y:S02]  /*135e0*/  IMAD.MOV.U32 R13, RZ, RZ, R6 ;  /* 0x000000ffff0d7224 */ /* 0x000fe400078e0006 */
[----:B------:R-:W-:Y:S01]  /*135f0*/  IMAD.MOV.U32 R12, RZ, RZ, 0x2 ;  /* 0x00000002ff0c7424 */ /* 0x000fe200078e00ff */
[----:B------:R-:W-:-:S13]  /*13600*/  IADD3 R2, P4, R14, R0, RZ ;  /* 0x000000000e027210 */ /* 0x000fda0007f9e0ff */
[----:B------:R-:W-:Y:S05]  /*13610*/  WARPSYNC.COLLECTIVE R15, `(.L_x_5084) ;  /* 0x000000000f087348 */ /* 0x000fea0003c00000 */
[----:B------:R0:W1:Y:S02]  /*13620*/  SHFL.IDX P6, R14, R13, R12, R11 ;  /* 0x0000000c0d0e7389 */ /* 0x00006400000c000b */
[----:B01----:R-:W-:Y:S01]  /*13630*/  ENDCOLLECTIVE ;  /* 0x000000000000791b */ /* 0x003fe20003800000 */
.L_x_5084:
        /* <DEDUP_REMOVED lines=17> */
.L_x_5085:
[----:B------:R-:W-:Y:S02]  /*13750*/  IMAD.MOV.U32 R13, RZ, RZ, R6 ;  /* 0x000000ffff0d7224 */ /* 0x000fe400078e0006 */
[----:B------:R-:W-:Y:S01]  /*13760*/  IMAD.MOV.U32 R12, RZ, RZ, 0x3 ;  /* 0x00000003ff0c7424 */ /* 0x000fe200078e00ff */
[----:B------:R-:W-:-:S13]  /*13770*/  IADD3 R2, P4, R14, R0, RZ ;  /* 0x000000000e027210 */ /* 0x000fda0007f9e0ff */
[----:B------:R-:W-:Y:S05]  /*13780*/  WARPSYNC.COLLECTIVE R15, `(.L_x_5086) ;  /* 0x000000000f087348 */ /* 0x000fea0003c00000 */
[----:B------:R0:W1:Y:S02]  /*13790*/  SHFL.IDX P6, R14, R13, R12, R11 ;  /* 0x0000000c0d0e7389 */ /* 0x00006400000c000b */
[----:B01----:R-:W-:Y:S01]  /*137a0*/  ENDCOLLECTIVE ;  /* 0x000000000000791b */ /* 0x003fe20003800000 */
.L_x_5086:
        /* <DEDUP_REMOVED lines=17> */
.L_x_5087:
[----:B------:R-:W-:Y:S02]  /*138c0*/  IMAD.MOV.U32 R13, RZ, RZ, R6 ;  /* 0x000000ffff0d7224 */ /* 0x000fe400078e0006 */
[----:B------:R-:W-:Y:S01]  /*138d0*/  IMAD.MOV.U32 R12, RZ, RZ, 0x4 ;  /* 0x00000004ff0c7424 */ /* 0x000fe200078e00ff */
[----:B------:R-:W-:-:S13]  /*138e0*/  IADD3 R2, P4, R14, R0, RZ ;  /* 0x000000000e027210 */ /* 0x000fda0007f9e0ff */
[----:B------:R-:W-:Y:S05]  /*138f0*/  WARPSYNC.COLLECTIVE R15, `(.L_x_5088) ;  /* 0x000000000f087348 */ /* 0x000fea0003c00000 */
[----:B------:R0:W1:Y:S02]  /*13900*/  SHFL.IDX P6, R14, R13, R12, R11 ;  /* 0x0000000c0d0e7389 */ /* 0x00006400000c000b */
[----:B01----:R-:W-:Y:S01]  /*13910*/  ENDCOLLECTIVE ;  /* 0x000000000000791b */ /* 0x003fe20003800000 */
.L_x_5088:
        /* <DEDUP_REMOVED lines=17> */
.L_x_5089:
[----:B------:R-:W-:Y:S01]  /*13a30*/  IMAD.MOV.U32 R13, RZ, RZ, R6 ;  /* 0x000000ffff0d7224 */ /* 0x000fe200078e0006 */
[----:B------:R-:W-:Y:S02]  /*13a40*/  MOV R12, 0x5 ;  /* 0x00000005000c7802 */ /* 0x000fe40000000f00 */
[----:B------:R-:W-:-:S13]  /*13a50*/  IADD3 R2, P4, R14, R0, RZ ;  /* 0x000000000e027210 */ /* 0x000fda0007f9e0ff */
[----:B------:R-:W-:Y:S05]  /*13a60*/  WARPSYNC.COLLECTIVE R15, `(.L_x_5090) ;  /* 0x000000000f087348 */ /* 0x000fea0003c00000 */
[----:B------:R0:W1:Y:S02]  /*13a70*/  SHFL.IDX P6, R14, R13, R12, R11 ;  /* 0x0000000c0d0e7389 */ /* 0x00006400000c000b */
[----:B01----:R-:W-:Y:S01]  /*13a80*/  ENDCOLLECTIVE ;  /* 0x000000000000791b */ /* 0x003fe20003800000 */
.L_x_5090:
        /* <DEDUP_REMOVED lines=12> */
.L_x_5091:
        /* <DEDUP_REMOVED lines=9> */
.L_x_5001:
[----:B0-----:R0:W1:Y:S02]  /*13be0*/  SYNCS.PHASECHK.TRANS64.TRYWAIT P0, [R10+URZ+0x22840], R20 ;  /* 0x022840140a0075a7 */ /* 0x001064000800017f */
[----:B-1----:R-:W-:Y:S05]  /*13bf0*/  @!P0 NANOSLEEP.SYNCS 0x989680 ;  /* 0x009896800000895d */ /* 0x002fea0003900000 */
[----:B------:R-:W1:Y:S02]  /*13c00*/  @!P0 SYNCS.PHASECHK.TRANS64 P0, [R10+URZ+0x22840], R20 ;  /* 0x022840140a0085a7 */ /* 0x000e64000800007f */
[----:B-1----:R-:W-:Y:S05]  /*13c10*/  @!P0 BRA `(.L_x_5001) ;  /* 0xfffffffc00f08947 */ /* 0x002fea000383ffff */
[----:B------:R-:W-:Y:S05]  /*13c20*/  BRA `(.L_x_5093) ;  /* 0xffffffc000f07947 */ /* 0x000fea000383ffff */
.L_x_5002:
        /* <DEDUP_REMOVED lines=8> */
.L_x_5095:
[----:B------:R-:W-:Y:S05]  /*13cb0*/  BSYNC B1 ;  /* 0x0000000000017941 */ /* 0x000fea0003800000 */
.L_x_5094:
[----:B------:R-:W-:Y:S01]  /*13cc0*/  IMAD.MOV.U32 R13, RZ, RZ, R6 ;  /* 0x000000ffff0d7224 */ /* 0x000fe200078e0006 */
[----:B------:R-:W-:Y:S01]  /*13cd0*/  MOV R3, R14 ;  /* 0x0000000e00037202 */ /* 0x000fe20000000f00 */
[----:B------:R-:W-:Y:S01]  /*13ce0*/  IMAD.MOV.U32 R12, RZ, RZ, RZ ;  /* 0x000000ffff0c7224 */ /* 0x000fe200078e00ff */
[----:B------:R-:W-:Y:S01]  /*13cf0*/  LEA R7, R7, R22, 0x1 ;  /* 0x0000001607077211 */ /* 0x000fe200078e08ff */
[----:B------:R-:W-:Y:S02]  /*13d00*/  IMAD.MOV.U32 R11, RZ, RZ, 0x181f ;  /* 0x0000181fff0b7424 */ /* 0x000fe400078e00ff */
[----:B------:R-:W-:-:S07]  /*13d10*/  IMAD.MOV.U32 R15, RZ, RZ, -0x1 ;  /* 0xffffffffff0f7424 */ /* 0x000fce00078e00ff */
[----:B------:R-:W-:Y:S05]  /*13d20*/  WARPSYNC.COLLECTIVE R15, `(.L_x_5096) ;  /* 0x000000000f087348 */ /* 0x000fea0003c00000 */
[----:B------:R0:W1:Y:S02]  /*13d30*/  SHFL.IDX P6, R14, R13, R12, R11 ;  /* 0x0000000c0d0e7389 */ /* 0x00006400000c000b */
[----:B01----:R-:W-:Y:S01]  /*13d40*/  ENDCOLLECTIVE ;  /* 0x000000000000791b */ /* 0x003fe20003800000 */
.L_x_5096:
[----:B------:R-:W-:Y:S02]  /*13d50*/  IMAD.MOV.U32 R13, RZ, RZ, R8 ;  /* 0x000000ffff0d7224 */ /* 0x000fe400078e0008 */
[----:B------:R-:W-:Y:S02]  /*13d60*/  IMAD.MOV.U32 R12, RZ, RZ, 0x1 ;  /* 0x00000001ff0c7424 */ /* 0x000fe400078e00ff */
[----:B------:R-:W-:-:S07]  /*13d70*/  IMAD.MOV.U32 R2, RZ, RZ, R14 ;  /* 0x000000ffff027224 */ /* 0x000fce00078e000e */
[----:B------:R-:W-:Y:S05]  /*13d80*/  WARPSYNC.COLLECTIVE R15, `(.L_x_5097) ;  /* 0x000000000f087348 */ /* 0x000fea0003c00000 */
[----:B------:R0:W1:Y:S02]  /*13d90*/  SHFL.IDX P6, R14, R13, R12, R11 ;  /* 0x0000000c0d0e7389 */ /* 0x00006400000c000b */
[----:B01----:R-:W-:Y:S01]  /*13da0*/  ENDCOLLECTIVE ;  /* 0x000000000000791b */ /* 0x003fe20003800000 */
.L_x_5097:
        /* <DEDUP_REMOVED lines=11> */
.L_x_5098:
[----:B------:R-:W-:Y:S01]  /*13e60*/  MOV R13, R8 ;  /* 0x00000008000d7202 */ /* 0x000fe20000000f00 */
[----:B------:R-:W-:Y:S02]  /*13e70*/  IMAD.MOV.U32 R12, RZ, RZ, 0x2 ;  /* 0x00000002ff0c7424 */ /* 0x000fe400078e00ff */
[----:B------:R-:W-:-:S07]  /*13e80*/  IMAD.MOV.U32 R2, RZ, RZ, R14 ;  /* 0x000000ffff027224 */ /* 0x000fce00078e000e */
[----:B------:R-:W-:Y:S05]  /*13e90*/  WARPSYNC.COLLECTIVE R15, `(.L_x_5099) ;  /* 0x000000000f087348 */ /* 0x000fea0003c00000 */
[----:B------:R0:W1:Y:S02]  /*13ea0*/  SHFL.IDX P6, R14, R13, R12, R11 ;  /* 0x0000000c0d0e7389 */ /* 0x00006400000c000b */
[----:B01----:R-:W-:Y:S01]  /*13eb0*/  ENDCOLLECTIVE ;  /* 0x000000000000791b */ /* 0x003fe20003800000 */
.L_x_5099:
        /* <DEDUP_REMOVED lines=11> */
.L_x_5100:
[----:B------:R-:W-:Y:S01]  /*13f70*/  MOV R13, R8 ;  /* 0x00000008000d7202 */ /* 0x000fe20000000f00 */
[----:B------:R-:W-:Y:S02]  /*13f80*/  IMAD.MOV.U32 R12, RZ, RZ, 0x3 ;  /* 0x00000003ff0c7424 */ /* 0x000fe400078e00ff */
[----:B------:R-:W-:-:S07]  /*13f90*/  IMAD.MOV.U32 R2, RZ, RZ, R14 ;  /* 0x000000ffff027224 */ /* 0x000fce00078e000e */
[----:B------:R-:W-:Y:S05]  /*13fa0*/  WARPSYNC.COLLECTIVE R15, `(.L_x_5101) ;  /* 0x000000000f087348 */ /* 0x000fea0003c00000 */
[----:B------:R0:W1:Y:S02]  /*13fb0*/  SHFL.IDX P6, R14, R13, R12, R11 ;  /* 0x0000000c0d0e7389 */ /* 0x00006400000c000b */
[----:B01----:R-:W-:Y:S01]  /*13fc0*/  ENDCOLLECTIVE ;  /* 0x000000000000791b */ /* 0x003fe20003800000 */
.L_x_5101:
        /* <DEDUP_REMOVED lines=11> */
.L_x_5102:
[----:B------:R-:W-:Y:S01]  /*14080*/  MOV R13, R8 ;  /* 0x00000008000d7202 */ /* 0x000fe20000000f00 */
[----:B------:R-:W-:Y:S02]  /*14090*/  IMAD.MOV.U32 R12, RZ, RZ, 0x4 ;  /* 0x00000004ff0c7424 */ /* 0x000fe400078e00ff */
[----:B------:R-:W-:-:S07]  /*140a0*/  IMAD.MOV.U32 R2, RZ, RZ, R14 ;  /* 0x000000ffff027224 */ /* 0x000fce00078e000e */
[----:B------:R-:W-:Y:S05]  /*140b0*/  WARPSYNC.COLLECTIVE R15, `(.L_x_5103) ;  /* 0x000000000f087348 */ /* 0x000fea0003c00000 */
[----:B------:R0:W1:Y:S02]  /*140c0*/  SHFL.IDX P6, R14, R13, R12, R11 ;  /* 0x0000000c0d0e7389 */ /* 0x00006400000c000b */
[----:B01----:R-:W-:Y:S01]  /*140d0*/  ENDCOLLECTIVE ;  /* 0x000000000000791b */ /* 0x003fe20003800000 */
.L_x_5103:
        /* <DEDUP_REMOVED lines=11> */
.L_x_5104:
[----:B------:R-:W-:Y:S01]  /*14190*/  MOV R13, R8 ;  /* 0x00000008000d7202 */ /* 0x000fe20000000f00 */
[----:B------:R-:W-:Y:S02]  /*141a0*/  IMAD.MOV.U32 R12, RZ, RZ, 0x5 ;  /* 0x00000005ff0c7424 */ /* 0x000fe400078e00ff */
[----:B------:R-:W-:-:S07]  /*141b0*/  IMAD.MOV.U32 R2, RZ, RZ, R14 ;  /* 0x000000ffff027224 */ /* 0x000fce00078e000e */
[----:B------:R-:W-:Y:S05]  /*141c0*/  WARPSYNC.COLLECTIVE R15, `(.L_x_5105) ;  /* 0x000000000f087348 */ /* 0x000fea0003c00000 */
[----:B------:R0:W1:Y:S02]  /*141d0*/  SHFL.IDX P6, R14, R13, R12, R11 ;  /* 0x0000000c0d0e7389 */ /* 0x00006400000c000b */
[----:B01----:R-:W-:Y:S01]  /*141e0*/  ENDCOLLECTIVE ;  /* 0x000000000000791b */ /* 0x003fe20003800000 */
.L_x_5105:
        /* <DEDUP_REMOVED lines=11> */
.L_x_5106:
[----:B------:R-:W-:Y:S05]  /*142a0*/  BRA `(.L_x_5107) ;  /* 0xffffffc000207947 */ /* 0x000fea000383ffff */
.L_x_5007:
[----:B--2---:R2:W3:Y:S02]  /*142b0*/  SYNCS.PHASECHK.TRANS64.TRYWAIT P0, [R10+URZ+0x22860], R20 ;  /* 0x022860140a0075a7 */ /* 0x0044e4000800017f */
[----:B---3--:R-:W-:Y:S05]  /*142c0*/  @!P0 NANOSLEEP.SYNCS 0x989680 ;  /* 0x009896800000895d */ /* 0x008fea0003900000 */
[----:B------:R-:W3:Y:S02]  /*142d0*/  @!P0 SYNCS.PHASECHK.TRANS64 P0, [R10+URZ+0x22860], R20 ;  /* 0x022860140a0085a7 */ /* 0x000ee4000800007f */
[----:B---3--:R-:W-:Y:S05]  /*142e0*/  @!P0 BRA `(.L_x_5007) ;  /* 0xfffffffc00f08947 */ /* 0x008fea000383ffff */
[----:B------:R-:W-:Y:S05]  /*142f0*/  BRA `(.L_x_5108) ;  /* 0xffffffc000707947 */ /* 0x000fea000383ffff */
.L_x_5008:
[----:B------:R-:W-:Y:S01]  /*14300*/  BSSY B1, `(.L_x_5109) ;  /* 0x0000008000017945 */ /* 0x000fe20003800000 */
[----:B------:R-:W-:Y:S01]  /*14310*/  IMAD.MOV.U32 R13, RZ, RZ, R25 ;  /* 0x000000ffff0d7224 */ /* 0x000fe200078e0019 */
[----:B------:R-:W-:Y:S01]  /*14320*/  MOV R11, 0x181f ;  /* 0x0000181f000b7802 */ /* 0x000fe20000000f00 */
[----:B------:R-:W-:Y:S02]  /*14330*/  IMAD.MOV.U32 R12, RZ, RZ, RZ ;  /* 0x000000ffff0c7224 */ /* 0x000fe400078e00ff */
[----:B------:R-:W-:-:S07]  /*14340*/  IMAD.MOV.U32 R15, RZ, RZ, -0x1 ;  /* 0xffffffffff0f7424 */ /* 0x000fce00078e00ff */
[----:B-1----:R-:W-:Y:S05]  /*14350*/  WARPSYNC.COLLECTIVE R15, `(.L_x_5110) ;  /* 0x000000000f087348 */ /* 0x002fea0003c00000 */
[----:B------:R0:W2:Y:S02]  /*14360*/  SHFL.IDX P6, R14, R13, R12, R11 ;  /* 0x0000000c0d0e7389 */ /* 0x0000a400000c000b */
[----:B012---:R-:W-:Y:S01]  /*14370*/  ENDCOLLECTIVE ;  /* 0x000000000000791b */ /* 0x007fe20003800000 */
.L_x_5110:
[----:B------:R-:W-:Y:S05]  /*14380*/  BSYNC B1 ;  /* 0x0000000000017941 */ /* 0x000fea0003800000 */
.L_x_5109:
        /* <DEDUP_REMOVED lines=9> */
.L_x_5111:
[----:B------:R-:W-:Y:S02]  /*14420*/  IMAD.MOV.U32 R13, RZ, RZ, R25 ;  /* 0x000000ffff0d7224 */ /* 0x000fe400078e0019 */
[----:B------:R-:W-:Y:S01]  /*14430*/  IMAD.MOV.U32 R12, RZ, RZ, 0x1 ;  /* 0x00000001ff0c7424 */ /* 0x000fe200078e00ff */
[----:B------:R-:W-:-:S13]  /*14440*/  IADD3 R2, P0, R14, R0, RZ ;  /* 0x000000000e027210 */ /* 0x000fda0007f1e0ff */
[----:B------:R-:W-:Y:S05]  /*14450*/  WARPSYNC.COLLECTIVE R15, `(.L_x_5112) ;  /* 0x000000000f087348 */ /* 0x000fea0003c00000 */
[----:B------:R0:W1:Y:S02]  /*14460*/  SHFL.IDX P6, R14, R13, R12, R11 ;  /* 0x0000000c0d0e7389 */ /* 0x00006400000c000b */
[----:B01----:R-:W-:Y:S01]  /*14470*/  ENDCOLLECTIVE ;  /* 0x000000000000791b */ /* 0x003fe20003800000 */
.L_x_5112:
        /* <DEDUP_REMOVED lines=13> */
.L_x_5113:
[----:B------:R-:W-:Y:S02]  /*14550*/  IMAD.MOV.U32 R13, RZ, RZ, R25 ;  /* 0x000000ffff0d7224 */ /* 0x000fe400078e0019 */
[----:B------:R-:W-:Y:S01]  /*14560*/  IMAD.MOV.U32 R12, RZ, RZ, 0x2 ;  /* 0x00000002ff0c7424 */ /* 0x000fe200078e00ff */
[----:B------:R-:W-:-:S13]  /*14570*/  IADD3 R2, P0, R14, R0, RZ ;  /* 0x000000000e027210 */ /* 0x000fda0007f1e0ff */
[----:B------:R-:W-:Y:S05]  /*14580*/  WARPSYNC.COLLECTIVE R15, `(.L_x_5114) ;  /* 0x000000000f087348 */ /* 0x000fea0003c00000 */
[----:B------:R0:W1:Y:S02]  /*14590*/  SHFL.IDX P6, R14, R13, R12, R11 ;  /* 0x0000000c0d0e7389 */ /* 0x00006400000c000b */
[----:B01----:R-:W-:Y:S01]  /*145a0*/  ENDCOLLECTIVE ;  /* 0x000000000000791b */ /* 0x003fe20003800000 */
.L_x_5114:
        /* <DEDUP_REMOVED lines=13> */
.L_x_5115:
[----:B------:R-:W-:Y:S02]  /*14680*/  IMAD.MOV.U32 R13, RZ, RZ, R25 ;  /* 0x000000ffff0d7224 */ /* 0x000fe400078e0019 */
[----:B------:R-:W-:Y:S01]  /*14690*/  IMAD.MOV.U32 R12, RZ, RZ, 0x3 ;  /* 0x00000003ff0c7424 */ /* 0x000fe200078e00ff */
[----:B------:R-:W-:-:S07]  /*146a0*/  MOV R8, R14 ;  /* 0x0000000e00087202 */ /* 0x000fce0000000f00 */
[----:B------:R-:W-:Y:S05]  /*146b0*/  WARPSYNC.COLLECTIVE R15, `(.L_x_5116) ;  /* 0x000000000f087348 */ /* 0x000fea0003c00000 */
[----:B------:R0:W1:Y:S02]  /*146c0*/  SHFL.IDX P6, R14, R13, R12, R11 ;  /* 0x0000000c0d0e7389 */ /* 0x00006400000c000b */
[----:B01----:R-:W-:Y:S01]  /*146d0*/  ENDCOLLECTIVE ;  /* 0x000000000000791b */ /* 0x003fe20003800000 */
.L_x_5116:
        /* <DEDUP_REMOVED lines=14> */
.L_x_5117:
[----:B------:R-:W-:Y:S02]  /*147c0*/  IMAD.MOV.U32 R13, RZ, RZ, R25 ;  /* 0x000000ffff0d7224 */ /* 0x000fe400078e0019 */
[----:B------:R-:W-:Y:S01]  /*147d0*/  IMAD.MOV.U32 R12, RZ, RZ, 0x4 ;  /* 0x00000004ff0c7424 */ /* 0x000fe200078e00ff */
[----:B------:R-:W-:-:S13]  /*147e0*/  IADD3 R2, P0, R14, R0, RZ ;  /* 0x000000000e027210 */ /* 0x000fda0007f1e0ff */
[----:B------:R-:W-:Y:S05]  /*147f0*/  WARPSYNC.COLLECTIVE R15, `(.L_x_5118) ;  /* 0x000000000f087348 */ /* 0x000fea0003c00000 */
[----:B------:R0:W1:Y:S02]  /*14800*/  SHFL.IDX P6, R14, R13, R12, R11 ;  /* 0x0000000c0d0e7389 */ /* 0x00006400000c000b */
[----:B01----:R-:W-:Y:S01]  /*14810*/  ENDCOLLECTIVE ;  /* 0x000000000000791b */ /* 0x003fe20003800000 */
.L_x_5118:
[----:B------:R-:W-:-:S05]  /*14820*/  IADD3.X R3, RZ, R5, RZ, P0, !PT ;  /* 0x00000005ff037210 */ /* 0x000fca00007fe4ff */
        /* <DEDUP_REMOVED lines=12> */
.L_x_5119:
[----:B------:R-:W-:Y:S01]  /*148f0*/  MOV R13, R25 ;  /* 0x00000019000d7202 */ /* 0x000fe20000000f00 */
[----:B------:R-:W-:Y:S01]  /*14900*/  IMAD.MOV.U32 R12, RZ, RZ, 0x5 ;  /* 0x00000005ff0c7424 */ /* 0x000fe200078e00ff */
[----:B------:R-:W-:-:S13]  /*14910*/  IADD3 R2, P0, R14, R0, RZ ;  /* 0x000000000e027210 */ /* 0x000fda0007f1e0ff */
[----:B------:R-:W-:Y:S05]  /*14920*/  WARPSYNC.COLLECTIVE R15, `(.L_x_5120) ;  /* 0x000000000f087348 */ /* 0x000fea0003c00000 */
[----:B------:R0:W1:Y:S02]  /*14930*/  SHFL.IDX P6, R14, R13, R12, R11 ;  /* 0x0000000c0d0e7389 */ /* 0x00006400000c000b */
[----:B01----:R-:W-:Y:S01]  /*14940*/  ENDCOLLECTIVE ;  /* 0x000000000000791b */ /* 0x003fe20003800000 */
.L_x_5120:
        /* <DEDUP_REMOVED lines=13> */
.L_x_5121:
[----:B------:R-:W-:Y:S05]  /*14a20*/  BRA `(.L_x_5122) ;  /* 0xffffffbc00b87947 */ /* 0x000fea000383ffff */
.L_x_5016:
[----:B------:R-:W-:Y:S01]  /*14a30*/  BSSY B0, `(.L_x_5123) ;  /* 0x0000008000007945 */ /* 0x000fe20003800000 */
[----:B------:R-:W-:Y:S01]  /*14a40*/  IMAD.MOV.U32 R13, RZ, RZ, R16 ;  /* 0x000000ffff0d7224 */ /* 0x000fe200078e0010 */
[----:B------:R-:W-:Y:S01]  /*14a50*/  MOV R11, 0x1f ;  /* 0x0000001f000b7802 */ /* 0x000fe20000000f00 */
[----:B------:R-:W-:Y:S02]  /*14a60*/  IMAD.MOV.U32 R12, RZ, RZ, RZ ;  /* 0x000000ffff0c7224 */ /* 0x000fe400078e00ff */
[----:B------:R-:W-:-:S07]  /*14a70*/  IMAD.MOV.U32 R15, RZ, RZ, -0x1 ;  /* 0xffffffffff0f7424 */ /* 0x000fce00078e00ff */
[----:B01----:R-:W-:Y:S05]  /*14a80*/  WARPSYNC.COLLECTIVE R15, `(.L_x_5124) ;  /* 0x000000000f087348 */ /* 0x003fea0003c00000 */
[----:B------:R2:W3:Y:S02]  /*14a90*/  SHFL.IDX P6, R14, R13, R12, R11 ;  /* 0x0000000c0d0e7389 */ /* 0x0004e400000c000b */
[----:B0123--:R-:W-:Y:S01]  /*14aa0*/  ENDCOLLECTIVE ;  /* 0x000000000000791b */ /* 0x00ffe20003800000 */
.L_x_5124:
[----:B------:R-:W-:Y:S05]  /*14ab0*/  BSYNC B0 ;  /* 0x0000000000007941 */ /* 0x000fea0003800000 */
.L_x_5123:
        /* <DEDUP_REMOVED lines=9> */
.L_x_5125:
[----:B------:R-:W-:Y:S02]  /*14b50*/  ULDC UR4, c[0x0][0xc3c] ;  /* 0x00030f0000047ab9 */ /* 0x000fe40000000800 */
[----:B------:R-:W-:-:S13]  /*14b60*/  ISETP.GE.OR P1, PT, R5, UR4, !P0 ;  /* 0x0000000405007c0c */ /* 0x000fda000c726670 */
[----:B------:R-:W0:Y:S01]  /*14b70*/  @!P1 LDC.64 R2, c[0x0][0xc80] ;  /* 0x00032000ff029b82 */ /* 0x000e220000000a00 */
[----:B------:R-:W-:Y:S01]  /*14b80*/  MOV R11, RZ ;  /* 0x000000ff000b7202 */ /* 0x000fe20000000f00 */
        /* <DEDUP_REMOVED lines=14> */
.L_x_5126:
[----:B------:R-:W-:Y:S01]  /*14c70*/  IMAD.MOV.U32 R12, RZ, RZ, 0x2 ;  /* 0x00000002ff0c7424 */ /* 0x000fe200078e00ff */
[----:B------:R-:W-:-:S05]  /*14c80*/  SEL R6, R14, RZ, P1 ;  /* 0x000000ff0e067207 */ /* 0x000fca0000800000 */
[----:B------:R-:W-:-:S04]  /*14c90*/  IMAD.IADD R6, R5, 0x1, R6 ;  /* 0x0000000105067824 */ /* 0x000fc800078e0206 */
[----:B------:R-:W-:-:S07]  /*14ca0*/  IMAD.MOV.U32 R13, RZ, RZ, R6 ;  /* 0x000000ffff0d7224 */ /* 0x000fce00078e0006 */
[----:B------:R-:W-:Y:S05]  /*14cb0*/  WARPSYNC.COLLECTIVE R15, `(.L_x_5127) ;  /* 0x000000000f087348 */ /* 0x000fea0003c00000 */
[----:B------:R0:W1:Y:S02]  /*14cc0*/  SHFL.UP P6, R14, R13, R12, R11 ;  /* 0x0400000c0d0e7389 */ /* 0x00006400000c000b */
[----:B01----:R-:W-:Y:S01]  /*14cd0*/  ENDCOLLECTIVE ;  /* 0x000000000000791b */ /* 0x003fe20003800000 */
.L_x_5127:
[----:B------:R-:W-:Y:S02]  /*14ce0*/  MOV R12, 0x4 ;  /* 0x00000004000c7802 */ /* 0x000fe40000000f00 */
[----:B------:R-:W-:-:S05]  /*14cf0*/  SEL R7, R14, RZ, P2 ;  /* 0x000000ff0e077207 */ /* 0x000fca0001000000 */
[----:B------:R-:W-:-:S04]  /*14d00*/  IMAD.IADD R7, R6, 0x1, R7 ;  /* 0x0000000106077824 */ /* 0x000fc800078e0207 */
[----:B------:R-:W-:-:S07]  /*14d10*/  IMAD.MOV.U32 R13, RZ, RZ, R7 ;  /* 0x000000ffff0d7224 */ /* 0x000fce00078e0007 */
[----:B------:R-:W-:Y:S05]  /*14d20*/  WARPSYNC.COLLECTIVE R15, `(.L_x_5128) ;  /* 0x000000000f087348 */ /* 0x000fea0003c00000 */
[----:B------:R0:W1:Y:S02]  /*14d30*/  SHFL.UP P6, R14, R13, R12, R11 ;  /* 0x0400000c0d0e7389 */ /* 0x00006400000c000b */
[----:B01----:R-:W-:Y:S01]  /*14d40*/  ENDCOLLECTIVE ;  /* 0x000000000000791b */ /* 0x003fe20003800000 */
.L_x_5128:
[----:B------:R-:W-:Y:S01]  /*14d50*/  IMAD.MOV.U32 R12, RZ, RZ, 0x8 ;  /* 0x00000008ff0c7424 */ /* 0x000fe200078e00ff */
[----:B------:R-:W-:-:S05]  /*14d60*/  SEL R2, R14, RZ, P3 ;  /* 0x000000ff0e027207 */ /* 0x000fca0001800000 */
[----:B------:R-:W-:-:S04]  /*14d70*/  IMAD.IADD R2, R7, 0x1, R2 ;  /* 0x0000000107027824 */ /* 0x000fc800078e0202 */
[----:B------:R-:W-:-:S07]  /*14d80*/  IMAD.MOV.U32 R13, RZ, RZ, R2 ;  /* 0x000000ffff0d7224 */ /* 0x000fce00078e0002 */
[----:B------:R-:W-:Y:S05]  /*14d90*/  WARPSYNC.COLLECTIVE R15, `(.L_x_5129) ;  /* 0x000000000f087348 */ /* 0x000fea0003c00000 */
[----:B------:R0:W1:Y:S02]  /*14da0*/  SHFL.UP P6, R14, R13, R12, R11 ;  /* 0x0400000c0d0e7389 */ /* 0x00006400000c000b */
[----:B01----:R-:W-:Y:S01]  /*14db0*/  ENDCOLLECTIVE ;  /* 0x000000000000791b */ /* 0x003fe20003800000 */
.L_x_5129:
[----:B------:R-:W-:Y:S02]  /*14dc0*/  MOV R12, 0x10 ;  /* 0x00000010000c7802 */ /* 0x000fe40000000f00 */
[----:B------:R-:W-:-:S05]  /*14dd0*/  SEL R3, R14, RZ, P4 ;  /* 0x000000ff0e037207 */ /* 0x000fca0002000000 */
[----:B------:R-:W-:-:S04]  /*14de0*/  IMAD.IADD R3, R2, 0x1, R3 ;  /* 0x0000000102037824 */ /* 0x000fc800078e0203 */
[----:B------:R-:W-:-:S07]  /*14df0*/  IMAD.MOV.U32 R13, RZ, RZ, R3 ;  /* 0x000000ffff0d7224 */ /* 0x000fce00078e0003 */
[----:B------:R-:W-:Y:S05]  /*14e00*/  WARPSYNC.COLLECTIVE R15, `(.L_x_5130) ;  /* 0x000000000f087348 */ /* 0x000fea0003c00000 */
[----:B------:R0:W1:Y:S02]  /*14e10*/  SHFL.UP P6, R14, R13, R12, R11 ;  /* 0x0400000c0d0e7389 */ /* 0x00006400000c000b */
[----:B01----:R-:W-:Y:S01]  /*14e20*/  ENDCOLLECTIVE ;  /* 0x000000000000791b */ /* 0x003fe20003800000 */
.L_x_5130:
        /* <DEDUP_REMOVED lines=8> */
.L_x_5131:
[----:B------:R-:W-:Y:S05]  /*14eb0*/  BRA `(.L_x_5132) ;  /* 0xffffffc000147947 */ /* 0x000fea000383ffff */
.L_x_5021:
[----:B------:R-:W-:Y:S01]  /*14ec0*/  BSSY B0, `(.L_x_5133) ;  /* 0x0000008000007945 */ /* 0x000fe20003800000 */
[----:B-----5:R-:W-:Y:S01]  /*14ed0*/  IMAD.MOV.U32 R13, RZ, RZ, R5 ;  /* 0x000000ffff0d7224 */ /* 0x020fe200078e0005 */
[----:B------:R-:W-:Y:S01]  /*14ee0*/  MOV R12, 0x1 ;  /* 0x00000001000c7802 */ /* 0x000fe20000000f00 */
[----:B------:R-:W-:Y:S02]  /*14ef0*/  IMAD.MOV.U32 R11, RZ, RZ, RZ ;  /* 0x000000ffff0b7224 */ /* 0x000fe400078e00ff */
[----:B------:R-:W-:-:S07]  /*14f00*/  IMAD.MOV.U32 R15, RZ, RZ, -0x1 ;  /* 0xffffffffff0f7424 */ /* 0x000fce00078e00ff */
[----:B0123--:R-:W-:Y:S05]  /*14f10*/  WARPSYNC.COLLECTIVE R15, `(.L_x_5134) ;  /* 0x000000000f087348 */ /* 0x00ffea0003c00000 */
[----:B------:R4:W0:Y:S02]  /*14f20*/  SHFL.UP P6, R14, R13, R12, R11 ;  /* 0x0400000c0d0e7389 */ /* 0x00082400000c000b */
[----:B01234-:R-:W-:Y:S01]  /*14f30*/  ENDCOLLECTIVE ;  /* 0x000000000000791b */ /* 0x01ffe20003800000 */
.L_x_5134:
[----:B------:R-:W-:Y:S05]  /*14f40*/  BSYNC B0 ;  /* 0x0000000000007941 */ /* 0x000fea0003800000 */
.L_x_5133:
        /* <DEDUP_REMOVED lines=8> */
.L_x_5135:
[----:B------:R-:W-:Y:S01]  /*14fd0*/  IMAD.MOV.U32 R12, RZ, RZ, 0x4 ;  /* 0x00000004ff0c7424 */ /* 0x000fe200078e00ff */
[----:B------:R-:W-:-:S05]  /*14fe0*/  SEL R2, R14, RZ, P2 ;  /* 0x000000ff0e027207 */ /* 0x000fca0001000000 */
[----:B------:R-:W-:-:S04]  /*14ff0*/  IMAD.IADD R2, R13, 0x1, R2 ;  /* 0x000000010d027824 */ /* 0x000fc800078e0202 */
[----:B------:R-:W-:-:S07]  /*15000*/  IMAD.MOV.U32 R13, RZ, RZ, R2 ;  /* 0x000000ffff0d7224 */ /* 0x000fce00078e0002 */
[----:B------:R-:W-:Y:S05]  /*15010*/  WARPSYNC.COLLECTIVE R15, `(.L_x_5136) ;  /* 0x000000000f087348 */ /* 0x000fea0003c00000 */
[----:B------:R0:W1:Y:S02]  /*15020*/  SHFL.UP P6, R14, R13, R12, R11 ;  /* 0x0400000c0d0e7389 */ /* 0x00006400000c000b */
[----:B01----:R-:W-:Y:S01]  /*15030*/  ENDCOLLECTIVE ;  /* 0x000000000000791b */ /* 0x003fe20003800000 */
.L_x_5136:
[----:B------:R-:W-:Y:S02]  /*15040*/  MOV R12, 0x8 ;  /* 0x00000008000c7802 */ /* 0x000fe40000000f00 */
[----:B------:R-:W-:-:S05]  /*15050*/  SEL R3, R14, RZ, P3 ;  /* 0x000000ff0e037207 */ /* 0x000fca0001800000 */
[----:B------:R-:W-:-:S04]  /*15060*/  IMAD.IADD R3, R2, 0x1, R3 ;  /* 0x0000000102037824 */ /* 0x000fc800078e0203 */
[----:B------:R-:W-:-:S07]  /*15070*/  IMAD.MOV.U32 R13, RZ, RZ, R3 ;  /* 0x000000ffff0d7224 */ /* 0x000fce00078e0003 */
[----:B------:R-:W-:Y:S05]  /*15080*/  WARPSYNC.COLLECTIVE R15, `(.L_x_5137) ;  /* 0x000000000f087348 */ /* 0x000fea0003c00000 */
[----:B------:R0:W1:Y:S02]  /*15090*/  SHFL.UP P6, R14, R13, R12, R11 ;  /* 0x0400000c0d0e7389 */ /* 0x00006400000c000b */
[----:B01----:R-:W-:Y:S01]  /*150a0*/  ENDCOLLECTIVE ;  /* 0x000000000000791b */ /* 0x003fe20003800000 */
.L_x_5137:
[----:B------:R-:W-:Y:S01]  /*150b0*/  IMAD.MOV.U32 R12, RZ, RZ, 0x10 ;  /* 0x00000010ff0c7424 */ /* 0x000fe200078e00ff */
[----:B------:R-:W-:-:S05]  /*150c0*/  SEL R4, R14, RZ, P4 ;  /* 0x000000ff0e047207 */ /* 0x000fca0002000000 */
[----:B------:R-:W-:-:S04]  /*150d0*/  IMAD.IADD R4, R3, 0x1, R4 ;  /* 0x0000000103047824 */ /* 0x000fc800078e0204 */
[----:B------:R-:W-:-:S07]  /*150e0*/  IMAD.MOV.U32 R13, RZ, RZ, R4 ;  /* 0x000000ffff0d7224 */ /* 0x000fce00078e0004 */
[----:B------:R-:W-:Y:S05]  /*150f0*/  WARPSYNC.COLLECTIVE R15, `(.L_x_5138) ;  /* 0x000000000f087348 */ /* 0x000fea0003c00000 */
[----:B------:R0:W1:Y:S02]  /*15100*/  SHFL.UP P6, R14, R13, R12, R11 ;  /* 0x0400000c0d0e7389 */ /* 0x00006400000c000b */
[----:B01----:R-:W-:Y:S01]  /*15110*/  ENDCOLLECTIVE ;  /* 0x000000000000791b */ /* 0x003fe20003800000 */
.L_x_5138:
[----:B------:R-:W-:Y:S01]  /*15120*/  MOV R12, 0x1f ;  /* 0x0000001f000c7802 */ /* 0x000fe20000000f00 */
[----:B------:R-:W-:Y:S01]  /*15130*/  IMAD.MOV.U32 R11, RZ, RZ, 0x1f ;  /* 0x0000001fff0b7424 */ /* 0x000fe200078e00ff */
[----:B------:R-:W-:-:S05]  /*15140*/  SEL R3, R14, RZ, P5 ;  /* 0x000000ff0e037207 */ /* 0x000fca0002800000 */
[----:B------:R-:W-:-:S04]  /*15150*/  IMAD.IADD R6, R4, 0x1, R3 ;  /* 0x0000000104067824 */ /* 0x000fc800078e0203 */
[----:B------:R-:W-:-:S07]  /*15160*/  IMAD.MOV.U32 R13, RZ, RZ, R6 ;  /* 0x000000ffff0d7224 */ /* 0x000fce00078e0006 */
[----:B------:R-:W-:Y:S05]  /*15170*/  WARPSYNC.COLLECTIVE R15, `(.L_x_5139) ;  /* 0x000000000f087348 */ /* 0x000fea0003c00000 */
[----:B------:R0:W1:Y:S02]  /*15180*/  SHFL.IDX P6, R14, R13, R12, R11 ;  /* 0x0000000c0d0e7389 */ /* 0x00006400000c000b */
[----:B01----:R-:W-:Y:S01]  /*15190*/  ENDCOLLECTIVE ;  /* 0x000000000000791b */ /* 0x003fe20003800000 */
.L_x_5139:
[----:B------:R-:W-:Y:S05]  /*151a0*/  BRA `(.L_x_5140) ;  /* 0xffffffbc00f47947 */ /* 0x000fea000383ffff */
.L_x_5023:
[----:B------:R-:W-:Y:S01]  /*151b0*/  BSSY B0, `(.L_x_5141) ;  /* 0x0000006000007945 */ /* 0x000fe20003800000 */
[----:B------:R-:W-:Y:S01]  /*151c0*/  PLOP3.LUT P6, PT, P6, PT, PT, 0x8, 0x0 ;  /* 0x000000000000781c */ /* 0x000fe200037ce170 */
[----:B------:R-:W-:-:S12]  /*151d0*/  IMAD.MOV.U32 R15, RZ, RZ, -0x1 ;  /* 0xffffffffff0f7424 */ /* 0x000fd800078e00ff */
[----:B012---:R-:W-:Y:S05]  /*151e0*/  WARPSYNC.COLLECTIVE R15, `(.L_x_5142) ;  /* 0x000000000f087348 */ /* 0x007fea0003c00000 */
[----:B------:R-:W-:Y:S01]  /*151f0*/  VOTE.ANY R14, PT, P6 ;  /* 0x00000000000e7806 */ /* 0x000fe200030e0100 */
[----:B012---:R-:W-:Y:S06]  /*15200*/  ENDCOLLECTIVE ;  /* 0x000000000000791b */ /* 0x007fec0003800000 */
.L_x_5142:
[----:B------:R-:W-:Y:S05]  /*15210*/  BSYNC B0 ;  /* 0x0000000000007941 */ /* 0x000fea0003800000 */
.L_x_5141:
[----:B------:R-:W-:Y:S01]  /*15220*/  IMAD.MOV.U32 R2, RZ, RZ, R14 ;  /* 0x000000ffff027224 */ /* 0x000fe200078e000e */
[----:B------:R-:W-:Y:S01]  /*15230*/  MOV R11, 0x1f ;  /* 0x0000001f000b7802 */ /* 0x000fe20000000f00 */
[----:B------:R-:W-:Y:S02]  /*15240*/  IMAD.MOV.U32 R13, RZ, RZ, R5 ;  /* 0x000000ffff0d7224 */ /* 0x000fe400078e0005 */
[----:B------:R-:W0:Y:S01]  /*15250*/  POPC R4, R2 ;  /* 0x0000000200047309 */ /* 0x000e220000000000 */
[----:B------:R-:W-:Y:S02]  /*15260*/  IMAD.MOV.U32 R15, RZ, RZ, -0x1 ;  /* 0xffffffffff0f7424 */ /* 0x000fe400078e00ff */
[----:B0-----:R-:W-:-:S07]  /*15270*/  IMAD.MOV.U32 R12, RZ, RZ, R4 ;  /* 0x000000ffff0c7224 */ /* 0x001fce00078e0004 */
[----:B------:R-:W-:Y:S05]  /*15280*/  WARPSYNC.COLLECTIVE R15, `(.L_x_5143) ;  /* 0x000000000f087348 */ /* 0x000fea0003c00000 */
[----:B------:R0:W1:Y:S02]  /*15290*/  SHFL.IDX P6, R14, R13, R12, R11 ;  /* 0x0000000c0d0e7389 */ /* 0x00006400000c000b */
[----:B01----:R-:W-:Y:S01]  /*152a0*/  ENDCOLLECTIVE ;  /* 0x000000000000791b */ /* 0x003fe20003800000 */
.L_x_5143:
[----:B------:R-:W-:Y:S01]  /*152b0*/  IMAD.MOV.U32 R5, RZ, RZ, R14 ;  /* 0x000000ffff057224 */ /* 0x000fe200078e000e */
[----:B------:R-:W-:Y:S06]  /*152c0*/  BRA `(.L_x_5144) ;  /* 0xffffffbc00e47947 */ /* 0x000fec000383ffff */
.L_x_5025:
[----:B------:R-:W-:Y:S01]  /*152d0*/  BSSY B0, `(.L_x_5145) ;  /* 0x0000007000007945 */ /* 0x000fe20003800000 */
[----:B------:R-:W-:Y:S02]  /*152e0*/  IMAD.MOV.U32 R13, RZ, RZ, R6 ;  /* 0x000000ffff0d7224 */ /* 0x000fe400078e0006 */
[----:B------:R-:W-:Y:S02]  /*152f0*/  IMAD.MOV.U32 R11, RZ, RZ, 0x1f ;  /* 0x0000001fff0b7424 */ /* 0x000fe400078e00ff */
[----:B------:R-:W-:-:S07]  /*15300*/  IMAD.MOV.U32 R15, RZ, RZ, -0x1 ;  /* 0xffffffffff0f7424 */ /* 0x000fce00078e00ff */
[----:B01234-:R-:W-:Y:S05]  /*15310*/  WARPSYNC.COLLECTIVE R15, `(.L_x_5146) ;  /* 0x000000000f087348 */ /* 0x01ffea0003c00000 */
[----:B------:R0:W0:Y:S02]  /*15320*/  SHFL.IDX P6, R14, R13, R12, R11 ;  /* 0x0000000c0d0e7389 */ /* 0x00002400000c000b */
[----:B01234-:R-:W-:Y:S01]  /*15330*/  ENDCOLLECTIVE ;  /* 0x000000000000791b */ /* 0x01ffe20003800000 */
.L_x_5146:
[----:B------:R-:W-:Y:S05]  /*15340*/  BSYNC B0 ;  /* 0x0000000000007941 */ /* 0x000fea0003800000 */
.L_x_5145:
[----:B------:R-:W-:Y:S05]  /*15350*/  BRA `(.L_x_5024) ;  /* 0xffffffbc00dc7947 */ /* 0x000fea000383ffff */
.L_x_5029:
[----:B-1----:R1:W2:Y:S02]  /*15360*/  SYNCS.PHASECHK.TRANS64.TRYWAIT P0, [R7+URZ+0x22820], R0 ;  /* 0x02282000070075a7 */ /* 0x0022a4000800017f */
[----:B--2---:R-:W-:Y:S05]  /*15370*/  @!P0 NANOSLEEP.SYNCS 0x989680 ;  /* 0x009896800000895d */ /* 0x004fea0003900000 */
[----:B------:R-:W2:Y:S02]  /*15380*/  @!P0 SYNCS.PHASECHK.TRANS64 P0, [R7+URZ+0x22820], R0 ;  /* 0x02282000070085a7 */ /* 0x000ea4000800007f */
[----:B--2---:R-:W-:Y:S05]  /*15390*/  @!P0 BRA `(.L_x_5029) ;  /* 0xfffffffc00f08947 */ /* 0x004fea000383ffff */
[----:B------:R-:W-:Y:S05]  /*153a0*/  BRA `(.L_x_5147) ;  /* 0xffffffc400547947 */ /* 0x000fea000383ffff */
.L_x_5030:
[----:B------:R-:W2:Y:S01]  /*153b0*/  S2R R2, SR_TID.X ;  /* 0x0000000000027919 */ /* 0x000ea20000002100 */
[----:B------:R-:W-:Y:S01]  /*153c0*/  BSSY B0, `(.L_x_5148) ;  /* 0x000000a000007945 */ /* 0x000fe20003800000 */
[----:B------:R-:W-:Y:S02]  /*153d0*/  IMAD.MOV.U32 R12, RZ, RZ, RZ ;  /* 0x000000ffff0c7224 */ /* 0x000fe400078e00ff */
[----:B------:R-:W-:Y:S02]  /*153e0*/  IMAD.MOV.U32 R11, RZ, RZ, 0x1f ;  /* 0x0000001fff0b7424 */ /* 0x000fe400078e00ff */
[----:B------:R-:W-:Y:S01]  /*153f0*/  IMAD.MOV.U32 R15, RZ, RZ, -0x1 ;  /* 0xffffffffff0f7424 */ /* 0x000fe200078e00ff */
[----:B--2---:R-:W-:-:S04]  /*15400*/  SHF.R.U32.HI R2, RZ, 0x5, R2 ;  /* 0x00000005ff027819 */ /* 0x004fc80000011602 */
[----:B------:R-:W-:-:S04]  /*15410*/  LOP3.LUT R2, R2, 0x3, RZ, 0xc0, !PT ;  /* 0x0000000302027812 */ /* 0x000fc800078ec0ff */
[----:B------:R-:W-:-:S07]  /*15420*/  MOV R13, R2 ;  /* 0x00000002000d7202 */ /* 0x000fce0000000f00 */
[----:B01-34-:R-:W-:Y:S05]  /*15430*/  WARPSYNC.COLLECTIVE R15, `(.L_x_5149) ;  /* 0x000000000f087348 */ /* 0x01bfea0003c00000 */
[----:B------:R2:W0:Y:S02]  /*15440*/  SHFL.IDX P6, R14, R13, R12, R11 ;  /* 0x0000000c0d0e7389 */ /* 0x00042400000c000b */
[----:B01234-:R-:W-:Y:S01]  /*15450*/  ENDCOLLECTIVE ;  /* 0x000000000000791b */ /* 0x01ffe20003800000 */
.L_x_5149:
[----:B------:R-:W-:Y:S05]  /*15460*/  BSYNC B0 ;  /* 0x0000000000007941 */ /* 0x000fea0003800000 */
.L_x_5148:
[----:B------:R-:W-:Y:S05]  /*15470*/  BRA `(.L_x_5150) ;  /* 0xffffffc4003c7947 */ /* 0x000fea000383ffff */
.L_x_5033:
[----:B------:R-:W-:Y:S01]  /*15480*/  BSSY B1, `(.L_x_5151) ;  /* 0x0000006000017945 */ /* 0x000fe20003800000 */
[----:B------:R-:W-:-:S07]  /*15490*/  IMAD.MOV.U32 R15, RZ, RZ, -0x1 ;  /* 0xffffffffff0f7424 */ /* 0x000fce00078e00ff */
[----:B01-34-:R-:W-:Y:S05]  /*154a0*/  WARPSYNC.COLLECTIVE R15, `(.L_x_5152) ;  /* 0x000000000f0c7348 */ /* 0x01bfea0003c00000 */
[----:B------:R-:W-:Y:S02]  /*154b0*/  ELECT P6, UR62, PT ;  /* 0x00000000003e782f */ /* 0x000fe400038c0000 */
[----:B------:R-:W-:Y:S01]  /*154c0*/  MOV R14, UR62 ;  /* 0x0000003e000e7c02 */ /* 0x000fe20008000f00 */
[----:B01-34-:R-:W-:Y:S10]  /*154d0*/  ENDCOLLECTIVE ;  /* 0x000000000000791b */ /* 0x01bff40003800000 */
.L_x_5152:
[----:B------:R-:W-:Y:S05]  /*154e0*/  BSYNC B1 ;  /* 0x0000000000017941 */ /* 0x000fea0003800000 */
.L_x_5151:
[----:B------:R-:W-:Y:S05]  /*154f0*/  BRA `(.L_x_5153) ;  /* 0xffffffc400347947 */ /* 0x000fea000383ffff */
.L_x_5035:
[----:B-1----:R1:W2:Y:S02]  /*15500*/  SYNCS.PHASECHK.TRANS64.TRYWAIT P1, [R5+URZ+0x22840], R0 ;  /* 0x02284000050075a7 */ /* 0x0022a4000802017f */
[----:B--2---:R-:W-:Y:S05]  /*15510*/  @!P1 NANOSLEEP.SYNCS 0x989680 ;  /* 0x009896800000995d */ /* 0x004fea0003900000 */
[----:B------:R-:W2:Y:S02]  /*15520*/  @!P1 SYNCS.PHASECHK.TRANS64 P1, [R5+URZ+0x22840], R0 ;  /* 0x02284000050095a7 */ /* 0x000ea4000802007f */
[----:B--2---:R-:W-:Y:S05]  /*15530*/  @!P1 BRA `(.L_x_5035) ;  /* 0xfffffffc00f09947 */ /* 0x004fea000383ffff */
[----:B------:R-:W-:Y:S05]  /*15540*/  BRA `(.L_x_5154) ;  /* 0xffffffc400547947 */ /* 0x000fea000383ffff */
.L_x_5037:
[----:B--2---:R2:W0:Y:S02]  /*15550*/  SYNCS.PHASECHK.TRANS64.TRYWAIT P1, [R3+URZ+0x22840], R2 ;  /* 0x02284002030075a7 */ /* 0x004424000802017f */
[----:B0-----:R-:W-:Y:S05]  /*15560*/  @!P1 NANOSLEEP.SYNCS 0x989680 ;  /* 0x009896800000995d */ /* 0x001fea0003900000 */
[----:B------:R-:W0:Y:S02]  /*15570*/  @!P1 SYNCS.PHASECHK.TRANS64 P1, [R3+URZ+0x22840], R2 ;  /* 0x02284002030095a7 */ /* 0x000e24000802007f */
[----:B0-----:R-:W-:Y:S05]  /*15580*/  @!P1 BRA `(.L_x_5037) ;  /* 0xfffffffc00f09947 */ /* 0x001fea000383ffff */
[----:B------:R-:W-:Y:S05]  /*15590*/  BRA `(.L_x_5155) ;  /* 0xffffffc400607947 */ /* 0x000fea000383ffff */
.L_x_5039:
[----:B------:R0:W0:Y:S02]  /*155a0*/  SYNCS.PHASECHK.TRANS64.TRYWAIT P1, [R5+URZ+0x22860], R0 ;  /* 0x02286000050075a7 */ /* 0x000024000802017f */
[----:B0-----:R-:W-:Y:S05]  /*155b0*/  @!P1 NANOSLEEP.SYNCS 0x989680 ;  /* 0x009896800000995d */ /* 0x001fea0003900000 */
[----:B------:R-:W0:Y:S02]  /*155c0*/  @!P1 SYNCS.PHASECHK.TRANS64 P1, [R5+URZ+0x22860], R0 ;  /* 0x02286000050095a7 */ /* 0x000e24000802007f */
[----:B0-----:R-:W-:Y:S05]  /*155d0*/  @!P1 BRA `(.L_x_5039) ;  /* 0xfffffffc00f09947 */ /* 0x001fea000383ffff */
[----:B------:R-:W-:Y:S05]  /*155e0*/  BRA `(.L_x_5156) ;  /* 0xffffffc4005c7947 */ /* 0x000fea000383ffff */
.L_x_5157:
        /* <DEDUP_REMOVED lines=9> */
.L_x_6465:


//--------------------- .text._ZN7cutlass13device_kernelIN5flash11enable_sm90INS1_16FlashAttnFwdSm90INS1_25CollectiveMainloopFwdSm90ILi2EN4cute5tupleIJNS5_1CILi1EEES8_S8_EEENS6_IJNS7_ILi128EEENS7_ILi96EEENS7_ILi64EEEEEELi256ENS_10bfloat16_tEfNS_4arch4Sm90ELb1ELb0ELb1ELb1ELb1ELb1ELb0ELb1ELb0ELb1ELb0ELb0EEENS1_21CollectiveEpilogueFwdINS6_IJSA_NS7_ILi256EEESB_EEES9_SE_SG_Li256ELb1ELb1ELb0ELb0EEENS1_36VarlenDynamicPersistentTileSchedulerILi128ELi96ELi256ELi128ELb0ELb1ELb1ELb1ELb1ELb1EEEEEEEEEvNT_6ParamsE --------------------------
	.section	.text._ZN7cutlass13device_kernelIN5flash11enable_sm90INS1_16FlashAttnFwdSm90INS1_25CollectiveMainloopFwdSm90ILi2EN4cute5tupleIJNS5_1CILi1EEES8_S8_EEENS6_IJNS7_ILi128EEENS7_ILi96EEENS7_ILi64EEEEEELi256ENS_10bfloat16_tEfNS_4arch4Sm90ELb1ELb0ELb1ELb1ELb1ELb1ELb0ELb1ELb0ELb1ELb0ELb0EEENS1_21CollectiveEpilogueFwdINS6_IJSA_NS7_ILi256EEESB_EEES9_SE_SG_Li256ELb1ELb1ELb0ELb0EEENS1_36VarlenDynamicPersistentTileSchedulerILi128ELi96ELi256ELi128ELb0ELb1ELb1ELb1ELb1ELb1EEEEEEEEEvNT_6ParamsE,"ax",@progbits
	.align	128
.text._ZN7cutlass13device_kernelIN5flash11enable_sm90INS1_16FlashAttnFwdSm90INS1_25CollectiveMainloopFwdSm90ILi2EN4cute5tupleIJNS5_1CILi1EEES8_S8_EEENS6_IJNS7_ILi128EEENS7_ILi96EEENS7_ILi64EEEEEELi256ENS_10bfloat16_tEfNS_4arch4Sm90ELb1ELb0ELb1ELb1ELb1ELb1ELb0ELb1ELb0ELb1ELb0ELb0EEENS1_21CollectiveEpilogueFwdINS6_IJSA_NS7_ILi256EEESB_EEES9_SE_SG_Li256ELb1ELb1ELb0ELb0EEENS1_36VarlenDynamicPersistentTileSchedulerILi128ELi96ELi256ELi128ELb0ELb1ELb1ELb1ELb1ELb1EEEEEEEEEvNT_6ParamsE:
        .type           _ZN7cutlass13device_kernelIN5flash11enable_sm90INS1_16FlashAttnFwdSm90INS1_25CollectiveMainloopFwdSm90ILi2EN4cute5tupleIJNS5_1CILi1EEES8_S8_EEENS6_IJNS7_ILi128EEENS7_ILi96EEENS7_ILi64EEEEEELi256ENS_10bfloat16_tEfNS_4arch4Sm90ELb1ELb0ELb1ELb1ELb1ELb1ELb0ELb1ELb0ELb1ELb0ELb0EEENS1_21CollectiveEpilogueFwdINS6_IJSA_NS7_ILi256EEESB_EEES9_SE_SG_Li256ELb1ELb1ELb0ELb0EEENS1_36VarlenDynamicPersistentTileSchedulerILi128ELi96ELi256ELi128ELb0ELb1ELb1ELb1ELb1ELb1EEEEEEEEEvNT_6ParamsE,@function
        .size           _ZN7cutlass13device_kernelIN5flash11enable_sm90INS1_16FlashAttnFwdSm90INS1_25CollectiveMainloopFwdSm90ILi2EN4cute5tupleIJNS5_1CILi1EEES8_S8_EEENS6_IJNS7_ILi128EEENS7_ILi96EEENS7_ILi64EEEEEELi256ENS_10bfloat16_tEfNS_4arch4Sm90ELb1ELb0ELb1ELb1ELb1ELb1ELb0ELb1ELb0ELb1ELb0ELb0EEENS1_21CollectiveEpilogueFwdINS6_IJSA_NS7_ILi256EEESB_EEES9_SE_SG_Li256ELb1ELb1ELb0ELb0EEENS1_36VarlenDynamicPersistentTileSchedulerILi128ELi96ELi256ELi128ELb0ELb1ELb1ELb1ELb1ELb1EEEEEEEEEvNT_6ParamsE,(.L_x_6466 - _ZN7cutlass13device_kernelIN5flash11enable_sm90INS1_16FlashAttnFwdSm90INS1_25CollectiveMainloopFwdSm90ILi2EN4cute5tupleIJNS5_1CILi1EEES8_S8_EEENS6_IJNS7_ILi128EEENS7_ILi96EEENS7_ILi64EEEEEELi256ENS_10bfloat16_tEfNS_4arch4Sm90ELb1ELb0ELb1ELb1ELb1ELb1ELb0ELb1ELb0ELb1ELb0ELb0EEENS1_21CollectiveEpilogueFwdINS6_IJSA_NS7_ILi256EEESB_EEES9_SE_SG_Li256ELb1ELb1ELb0ELb0EEENS1_36VarlenDynamicPersistentTileSchedulerILi128ELi96ELi256ELi128ELb0ELb1ELb1ELb1ELb1ELb1EEEEEEEEEvNT_6ParamsE)
        .other          _ZN7cutlass13device_kernelIN5flash11enable_sm90INS1_16FlashAttnFwdSm90INS1_25CollectiveMainloopFwdSm90ILi2EN4cute5tupleIJNS5_1CILi1EEES8_S8_EEENS6_IJNS7_ILi128EEENS7_ILi96EEENS7_ILi64EEEEEELi256ENS_10bfloat16_tEfNS_4arch4Sm90ELb1ELb0ELb1ELb1ELb1ELb1ELb0ELb1ELb0ELb1ELb0ELb0EEENS1_21CollectiveEpilogueFwdINS6_IJSA_NS7_ILi256EEESB_EEES9_SE_SG_Li256ELb1ELb1ELb0ELb0EEENS1_36VarlenDynamicPersistentTileSchedulerILi128ELi96ELi256ELi128ELb0ELb1ELb1ELb1ELb1ELb1EEEEEEEEEvNT_6ParamsE,@"STO_CUDA_ENTRY STV_DEFAULT"
_ZN7cutlass13device_kernelIN5flash11enable_sm90INS1_16FlashAttnFwdSm90INS1_25CollectiveMainloopFwdSm90ILi2EN4cute5tupleIJNS5_1CILi1EEES8_S8_EEENS6_IJNS7_ILi128EEENS7_ILi96EEENS7_ILi64EEEEEELi256ENS_10bfloat16_tEfNS_4arch4Sm90ELb1ELb0ELb1ELb1ELb1ELb1ELb0ELb1ELb0ELb1ELb0ELb0EEENS1_21CollectiveEpilogueFwdINS6_IJSA_NS7_ILi256EEESB_EEES9_SE_SG_Li256ELb1ELb1ELb0ELb0EEENS1_36VarlenDynamicPersistentTileSchedulerILi128ELi96ELi256ELi128ELb0ELb1ELb1ELb1ELb1ELb1EEEEEEEEEvNT_6ParamsE:
        /* <DEDUP_REMOVED lines=17> */
.L_x_5159:
[----:B------:R-:W-:Y:S05]  /*0110*/  BSYNC B0 ;  /* 0x0000000000007941 */ /* 0x000fea0003800000 */
.L_x_5158:
        /* <DEDUP_REMOVED lines=40> */
.L_x_5160:
        /* <DEDUP_REMOVED lines=22> */
.L_x_5161:
        /* <DEDUP_REMOVED lines=18> */
.L_x_5162:
        /* <DEDUP_REMOVED lines=22> */
.L_x_5163:
        /* <DEDUP_REMOVED lines=22> */
.L_x_5164:
[----:B--2---:R-:W-:Y:S01]  /*08e0*/  ISETP.NE.AND P0, PT, R3, RZ, PT ;  /* 0x000000ff0300720c */ /* 0x004fe20003f05270 */
[----:B------:R-:W-:Y:S01]  /*08f0*/  IMAD.MOV.U32 R37, RZ, RZ, 0x1 ;  /* 0x00000001ff257424 */ /* 0x000fe200078e00ff */
[----:B------:R-:W-:Y:S01]  /*0900*/  NOP ;  /* 0x0000000000007918 */ /* 0x000fe20000000000 */
[----:B------:R-:W-:Y:S01]  /*0910*/  ULDC.64 UR40, c[0x0][0x208] ;  /* 0x0000820000287ab9 */ /* 0x000fe20000000a00 */
[----:B------:R-:W-:Y:S02]  /*0920*/  BSSY B9, `(.L_x_5165) ;  /* 0x0001b1f000097945 */ /* 0x000fe40003800000 */
[----:B------:R-:W-:Y:S01]  /*0930*/  SEL R37, R37, 0x2, !P0 ;  /* 0x0000000225257807 */ /* 0x000fe20004000000 */
[----:B01-34-:R-:W-:Y:S06]  /*0940*/  BAR.SYNC.DEFER_BLOCKING 0x0 ;  /* 0x0000000000007b1d */ /* 0x01bfec0000010000 */
[----:B------:R-:W-:Y:S05]  /*0950*/  @!P0 BRA `(.L_x_5166) ;  /* 0x0000014400248947 */ /* 0x000fea0003800000 */
.L_x_5167:
[----:B------:R-:W-:-:S08]  /*0960*/  NOP ;  /* 0x0000000000007918 */ /* 0x000fd00000000000 */
[----:B------:R-:W0:Y:S02]  /*0970*/  USETMAXREG.TRY_ALLOC.CTAPOOL UP0, 0xe8 ;  /* 0x000000e8000079c8 */ /* 0x000e240008000600 */
[----:B0-----:R-:W-:-:S13]  /*0980*/  PLOP3.LUT P0, PT, PT, PT, UP0, 0x80, 0x0 ;  /* 0x000000000000781c */ /* 0x001fda0003f0f008 */
[----:B------:R-:W-:Y:S05]  /*0990*/  @!P0 BRA `(.L_x_5167) ;  /* 0xfffffffc00f08947 */ /* 0x000fea000383ffff */
[----:B------:R-:W2:Y:S01]  /*09a0*/  LDL.LU R2, [R1] ;  /* 0x0000000001027983 */ /* 0x000ea20000300800 */
[----:B------:R-:W-:Y:S01]  /*09b0*/  SHF.R.U32.HI R4, RZ, 0x7, R0 ;  /* 0x00000007ff047819 */ /* 0x000fe20000011600 */
[----:B------:R-:W-:Y:S01]  /*09c0*/  ULDC UR4, c[0x0][0xc3c] ;  /* 0x00030f0000047ab9 */ /* 0x000fe20000000800 */
[----:B------:R-:W0:Y:S01]  /*09d0*/  S2R R3, SR_CgaCtaId ;  /* 0x0000000000037919 */ /* 0x000e220000008800 */
[----:B------:R-:W-:Y:S06]  /*09e0*/  BAR.ARV 0x8, 0x180 ;  /* 0x0206000000007b1d */ /* 0x000fec0000002000 */
[----:B------:R-:W-:-:S13]  /*09f0*/  ISETP.NE.AND P0, PT, R4, 0x1, PT ;  /* 0x000000010400780c */ /* 0x000fda0003f05270 */
[----:B------:R-:W-:Y:S08]  /*0a00*/  @!P0 BAR.ARV 0x9, 0x100 ;  /* 0x0244000000008b1d */ /* 0x000ff00000002000 */
[----:B------:R-:W-:Y:S01]  /*0a10*/  BAR.SYNC.DEFER_BLOCKING 0x5, 0x180 ;  /* 0x0146000000007b1d */ /* 0x000fe20000010000 */
[----:B------:R-:W-:-:S04]  /*0a20*/  MOV R19, 0x400 ;  /* 0x0000040000137802 */ /* 0x000fc80000000f00 */
[----:B0-----:R-:W-:-:S05]  /*0a30*/  LEA R19, R3, R19, 0x18 ;  /* 0x0000001303137211 */ /* 0x001fca00078ec0ff */
[----:B------:R-:W0:Y:S01]  /*0a40*/  LDS.128 R32, [R19+0x228d0] ;  /* 0x0228d00013207984 */ /* 0x000e220000000c00 */
[----:B------:R-:W-:Y:S06]  /*0a50*/  BAR.ARV 0x4, 0x180 ;  /* 0x0106000000007b1d */ /* 0x000fec0000002000 */
[----:B--2---:R-:W-:-:S04]  /*0a60*/  LOP3.LUT R2, R2, 0xfffffffb, RZ, 0xc0, !PT ;  /* 0xfffffffb02027812 */ /* 0x004fc800078ec0ff */
[----:B------:R-:W-:-:S05]  /*0a70*/  @P0 LOP3.LUT R2, R2, 0x4, RZ, 0xfc, !PT ;  /* 0x0000000402020812 */ /* 0x000fca00078efcff */
[----:B------:R1:W-:Y:S01]  /*0a80*/  STL [R1], R2 ;  /* 0x0000000201007387 */ /* 0x0003e20000100800 */
[----:B0-----:R-:W-:-:S13]  /*0a90*/  ISETP.GE.AND P0, PT, R35, UR4, PT ;  /* 0x0000000423007c0c */ /* 0x001fda000bf06270 */
[----:B-1----:R-:W-:Y:S05]  /*0aa0*/  @P0 BRA `(.L_x_5168) ;  /* 0x000001b000180947 */ /* 0x002fea0003800000 */
[----:B------:R-:W-:Y:S01]  /*0ab0*/  VIADD R12, R0, 0xffffff80 ;  /* 0xffffff80000c7836 */ /* 0x000fe20000000000 */
[----:B------:R-:W-:Y:S01]  /*0ac0*/  LOP3.LUT R204, R37, 0x1, RZ, 0xfc, !PT ;  /* 0x0000000125cc7812 */ /* 0x000fe200078efcff */
[----:B------:R-:W-:Y:S02]  /*0ad0*/  IMAD.MOV.U32 R18, RZ, RZ, RZ ;  /* 0x000000ffff127224 */ /* 0x000fe400078e00ff */
[----:B------:R-:W-:Y:S01]  /*0ae0*/  IMAD.MOV.U32 R205, RZ, RZ, RZ ;  /* 0x000000ffffcd7224 */ /* 0x000fe200078e00ff */
[----:B------:R-:W-:Y:S01]  /*0af0*/  SHF.R.S32.HI R0, RZ, 0x1f, R12 ;  /* 0x0000001fff007819 */ /* 0x000fe2000001140c */
[----:B------:R-:W-:Y:S02]  /*0b00*/  IMAD.MOV.U32 R202, RZ, RZ, RZ ;  /* 0x000000ffffca7224 */ /* 0x000fe400078e00ff */
[----:B------:R-:W-:Y:S01]  /*0b10*/  IMAD.MOV.U32 R22, RZ, RZ, RZ ;  /* 0x000000ffff167224 */ /* 0x000fe200078e00ff */
        /* <DEDUP_REMOVED lines=34> */
[----:B------:R-:W-:Y:S01]  /*0d40*/  SHF.R.S32.HI R4, RZ, 0x1f, R2 ;  /* 0x0000001fff047819 */ /* 0x000fe20000011402 */
[----:B------:R-:W-:Y:S01]  /*0d50*/  IMAD.SHL.U32 R5, R5, 0x8, RZ ;  /* 0x0000000805057824 */ /* 0x000fe200078e00ff */
[----:B------:R-:W-:Y:S01]  /*0d60*/  LOP3.LUT R2, R2, 0xfffffffc, RZ, 0xc0, !PT ;  /* 0xfffffffc02027812 */ /* 0x000fe200078ec0ff */
[----:B------:R-:W-:Y:S01]  /*0d70*/  STL [R1+0x44], RZ ;  /* 0x000044ff01007387 */ /* 0x000fe20000100800 */
[----:B------:R-:W-:Y:S02]  /*0d80*/  LEA.HI R4, R4, R23, RZ, 0x3 ;  /* 0x0000001704047211 */ /* 0x000fe400078f18ff */
[----:B------:R-:W-:Y:S01]  /*0d90*/  IADD3 R7, R23, 0x40, RZ ;  /* 0x0000004017077810 */ /* 0x000fe20007ffe0ff */
[----:B------:R-:W-:Y:S01]  /*0da0*/  IMAD.IADD R9, R12, 0x1, -R2 ;  /* 0x000000010c097824 */ /* 0x000fe200078e0a02 */
[----:B------:R-:W-:-:S02]  /*0db0*/  LOP3.LUT R4, R4, 0xfffffff8, RZ, 0xc0, !PT ;  /* 0xfffffff804047812 */ /* 0x000fc400078ec0ff */
[----:B------:R-:W-:Y:S01]  /*0dc0*/  SHF.R.S32.HI R3, RZ, 0x3, R0 ;  /* 0x00000003ff037819 */ /* 0x000fe20000011400 */
[----:B------:R-:W-:Y:S01]  /*0dd0*/  IMAD.SHL.U32 R16, R9, 0x8, RZ ;  /* 0x0000000809107824 */ /* 0x000fe200078e00ff */
[----:B------:R-:W-:Y:S01]  /*0de0*/  LOP3.LUT R0, R0, 0xfffffff8, RZ, 0xc0, !PT ;  /* 0xfffffff800007812 */ /* 0x000fe200078ec0ff */
[----:B------:R-:W-:Y:S01]  /*0df0*/  IMAD.IADD R4, R23, 0x1, -R4 ;  /* 0x0000000117047824 */ /* 0x000fe200078e0a04 */
[----:B------:R-:W-:Y:S01]  /*0e00*/  SHF.R.S32.HI R3, RZ, 0x1f, R7 ;  /* 0x0000001fff037819 */ /* 0x000fe20000011407 */
[C---:B------:R-:W-:Y:S01]  /*0e10*/  VIADD R210, R16.reuse, 0x40 ;  /* 0x0000004010d27836 */ /* 0x040fe20000000000 */
[----:B------:R-:W-:Y:S01]  /*0e20*/  SHF.R.S32.HI R17, RZ, 0x1f, R16 ;  /* 0x0000001fff117819 */ /* 0x000fe20000011410 */
[C---:B------:R-:W-:Y:S01]  /*0e30*/  VIADD R209, R16.reuse, 0x60 ;  /* 0x0000006010d17836 */ /* 0x040fe20000000000 */
[----:B------:R0:W-:Y:S01]  /*0e40*/  STL [R1+0x48], R4 ;  /* 0x0000480401007387 */ /* 0x0001e20000100800 */
[C---:B------:R-:W-:Y:S01]  /*0e50*/  VIADD R208, R16.reuse, 0x80 ;  /* 0x0000008010d07836 */ /* 0x040fe20000000000 */
[----:B------:R-:W-:Y:S01]  /*0e60*/  SHF.R.S32.HI R14, RZ, 0x1f, R210 ;  /* 0x0000001fff0e7819 */ /* 0x000fe200000114d2 */
[C---:B------:R-:W-:Y:S01]  /*0e70*/  VIADD R207, R16.reuse, 0xa0 ;  /* 0x000000a010cf7836 */ /* 0x040fe20000000000 */
[----:B------:R-:W-:Y:S01]  /*0e80*/  SHF.R.S32.HI R13, RZ, 0x1f, R209 ;  /* 0x0000001fff0d7819 */ /* 0x000fe200000114d1 */
[----:B------:R-:W-:Y:S01]  /*0e90*/  VIADD R212, R16, 0xc0 ;  /* 0x000000c010d47836 */ /* 0x000fe20000000000 */
[----:B------:R-:W-:Y:S01]  /*0ea0*/  LEA.HI R3, R3, R7, RZ, 0x3 ;  /* 0x0000000703037211 */ /* 0x000fe200078f18ff */
[----:B------:R-:W-:Y:S01]  /*0eb0*/  IMAD.IADD R10, R12, 0x1, -R0 ;  /* 0x000000010c0a7824 */ /* 0x000fe200078e0a00 */
[----:B------:R1:W-:Y:S01]  /*0ec0*/  STL [R1+0x18], R14 ;  /* 0x0000180e01007387 */ /* 0x0003e20000100800 */
[C---:B------:R-:W-:Y:S01]  /*0ed0*/  IMAD.SHL.U32 R200, R9.reuse, 0x4, RZ ;  /* 0x0000000409c87824 */ /* 0x040fe200078e00ff */
[----:B------:R-:W-:Y:S01]  /*0ee0*/  LEA.HI R0, R9, R9, RZ, 0x1 ;  /* 0x0000000909007211 */ /* 0x000fe200078f08ff */
[----:B------:R-:W-:Y:S01]  /*0ef0*/  IMAD.SHL.U32 R2, R7, 0x40, RZ ;  /* 0x0000004007027824 */ /* 0x000fe200078e00ff */
[----:B------:R-:W-:Y:S01]  /*0f00*/  SHF.R.S32.HI R15, RZ, 0x1f, R207 ;  /* 0x0000001fff0f7819 */ /* 0x000fe200000114cf */
[----:B------:R2:W-:Y:S01]  /*0f10*/  STL [R1+0x14], R13 ;  /* 0x0000140d01007387 */ /* 0x0005e20000100800 */
[----:B------:R-:W-:Y:S01]  /*0f20*/  VIADD R211, R16, 0xe0 ;  /* 0x000000e010d37836 */ /* 0x000fe20000000000 */
[----:B------:R-:W-:Y:S01]  /*0f30*/  LOP3.LUT R0, R0, 0x1ffffffe, RZ, 0xc0, !PT ;  /* 0x1ffffffe00007812 */ /* 0x000fe200078ec0ff */
[----:B------:R-:W-:Y:S01]  /*0f40*/  VIADD R206, R200, 0x10 ;  /* 0x00000010c8ce7836 */ /* 0x000fe20000000000 */
[----:B0-----:R-:W-:Y:S01]  /*0f50*/  LOP3.LUT R4, R2, 0x1c0, RZ, 0xc0, !PT ;  /* 0x000001c002047812 */ /* 0x001fe200078ec0ff */
[----:B------:R-:W-:Y:S01]  /*0f60*/  IMAD.SHL.U32 R213, R10, 0x8, RZ ;  /* 0x000000080ad57824 */ /* 0x000fe200078e00ff */
[----:B-1----:R-:W-:Y:S01]  /*0f70*/  SHF.R.S32.HI R14, RZ, 0x1f, R208 ;  /* 0x0000001fff0e7819 */ /* 0x002fe200000114d0 */
[----:B------:R-:W-:Y:S01]  /*0f80*/  IMAD.SHL.U32 R3, R3, 0x40, RZ ;  /* 0x0000004003037824 */ /* 0x000fe200078e00ff */
[----:B------:R-:W-:Y:S01]  /*0f90*/  IADD3 R0, R9, -R0, RZ ;  /* 0x8000000009007210 */ /* 0x000fe20007ffe0ff */
[----:B------:R-:W-:Y:S01]  /*0fa0*/  VIADD R2, R16, 0x20 ;  /* 0x0000002010027836 */ /* 0x000fe20000000000 */
[----:B--2---:R-:W-:Y:S01]  /*0fb0*/  SHF.R.S32.HI R13, RZ, 0x1f, R212 ;  /* 0x0000001fff0d7819 */ /* 0x004fe200000114d4 */
[----:B------:R0:W-:Y:S01]  /*0fc0*/  STL [R1+0x10], R14 ;  /* 0x0000100e01007387 */ /* 0x0001e20000100800 */
[----:B------:R-:W-:Y:S01]  /*0fd0*/  SHF.R.S32.HI R7, RZ, 0x1f, R213 ;  /* 0x0000001fff077819 */ /* 0x000fe200000114d5 */
[----:B------:R-:W-:Y:S01]  /*0fe0*/  VIADD R7, R213, 0xc0 ;  /* 0x000000c0d5077836 */ /* 0x000fe20000000000 */
[----:B------:R-:W-:Y:S01]  /*0ff0*/  SHF.R.U32.HI R9, RZ, 0x3, R4 ;  /* 0x00000003ff097819 */ /* 0x000fe20000011604 */
[----:B------:R-:W-:Y:S01]  /*1000*/  STL [R1+0xc], R15 ;  /* 0x00000c0f01007387 */ /* 0x000fe20000100800 */
[----:B------:R-:W-:Y:S01]  /*1010*/  LOP3.LUT R3, R3, 0xfffffe00, RZ, 0xc0, !PT ;  /* 0xfffffe0003037812 */ /* 0x000fe200078ec0ff */
[----:B------:R-:W-:Y:S01]  /*1020*/  IMAD R0, R0, 0x8, R6 ;  /* 0x0000000800007824 */ /* 0x000fe200078e0206 */
[----:B------:R-:W-:Y:S01]  /*1030*/  LOP3.LUT R4, R4, 0x38, R16, 0xf8, !PT ;  /* 0x0000003804047812 */ /* 0x000fe200078ef810 */
[----:B------:R1:W-:Y:S01]  /*1040*/  STL [R1+0x8], R13 ;  /* 0x0000080d01007387 */ /* 0x0003e20000100800 */
[C---:B------:R-:W-:Y:S01]  /*1050*/  VIADD R12, R213.reuse, 0x40 ;  /* 0x00000040d50c7836 */ /* 0x040fe20000000000 */
[----:B0-----:R-:W-:Y:S01]  /*1060*/  SHF.R.S32.HI R14, RZ, 0x1f, R211 ;  /* 0x0000001fff0e7819 */ /* 0x001fe200000114d3 */
[----:B------:R-:W-:Y:S01]  /*1070*/  VIADD R10, R213, 0x80 ;  /* 0x00000080d50a7836 */ /* 0x000fe20000000000 */
[----:B------:R-:W-:-:S02]  /*1080*/  LOP3.LUT R4, R3, R4, R9, 0xf6, !PT ;  /* 0x0000000403047212 */ /* 0x000fc400078ef609 */
[----:B------:R-:W-:Y:S01]  /*1090*/  SHF.R.S32.HI R203, RZ, 0x1f, R2 ;  /* 0x0000001fffcb7819 */ /* 0x000fe20000011402 */
[----:B------:R-:W-:Y:S01]  /*10a0*/  STL [R1+0x4], R14 ;  /* 0x0000040e01007387 */ /* 0x000fe20000100800 */
[----:B------:R-:W-:Y:S02]  /*10b0*/  SHF.R.S32.HI R12, RZ, 0x1f, R12 ;  /* 0x0000001fff0c7819 */ /* 0x000fe4000001140c */
[----:B-1----:R-:W-:Y:S02]  /*10c0*/  SHF.R.S32.HI R13, RZ, 0x1f, R206 ;  /* 0x0000001fff0d7819 */ /* 0x002fe400000114ce */
[----:B------:R-:W-:-:S03]  /*10d0*/  SHF.R.S32.HI R10, RZ, 0x1f, R10 ;  /* 0x0000001fff0a7819 */ /* 0x000fc6000001140a */
[----:B------:R-:W-:Y:S04]  /*10e0*/  STL [R1+0x50], R13 ;  /* 0x0000500d01007387 */ /* 0x000fe80000100800 */
[----:B------:R0:W-:Y:S02]  /*10f0*/  STL [R1+0x24], R3 ;  /* 0x0000240301007387 */ /* 0x0001e40000100800 */
[----:B0-----:R-:W-:Y:S01]  /*1100*/  SHF.R.S32.HI R3, RZ, 0x1f, R7 ;  /* 0x0000001fff037819 */ /* 0x001fe20000011407 */
[----:B------:R-:W-:Y:S02]  /*1110*/  IMAD.IADD R7, R11, 0x1, -R8 ;  /* 0x000000010b077824 */ /* 0x000fe400078e0a08 */
[----:B------:R-:W-:-:S03]  /*1120*/  IMAD R3, R4, 0x2, R19 ;  /* 0x0000000204037824 */ /* 0x000fc600078e0213 */
[----:B------:R0:W-:Y:S04]  /*1130*/  STL [R1+0x2c], R7 ;  /* 0x00002c0701007387 */ /* 0x0001e80000100800 */
[----:B------:R0:W-:Y:S04]  /*1140*/  STL [R1+0x5c], R5 ;  /* 0x00005c0501007387 */ /* 0x0001e80000100800 */
[----:B------:R0:W-:Y:S04]  /*1150*/  STL [R1+0x28], R0 ;  /* 0x0000280001007387 */ /* 0x0001e80000100800 */
[----:B------:R0:W-:Y:S02]  /*1160*/  STL [R1+0x54], R3 ;  /* 0x0000540301007387 */ /* 0x0001e40000100800 */
.L_x_5327:
[----:B0-2---:R-:W0:Y:S02]  /*1170*/  LDC.64 R4, c[0x0][0xc88] ;  /* 0x00032200ff047b82 */ /* 0x005e240000000a00 */
        /* <DEDUP_REMOVED lines=21> */
[----:B-1----:R1:W-:Y:S01]  /*12d0*/  STL [R1+0x38], R37 ;  /* 0x0000382501007387 */ /* 0x0023e20000100800 */
        /* <DEDUP_REMOVED lines=12> */
[----:B------:R-:W-:Y:S02]  /*13a0*/  IMAD.MOV.U32 R25, RZ, RZ, R3 ;  /* 0x000000ffff197224 */ /* 0x000fe400078e0003 */
        /* <DEDUP_REMOVED lines=8> */
[----:B-1-34-:R-:W-:Y:S06]  /*1430*/  @P2 BRA `(.L_x_5169) ;  /* 0x0000000000242947 */ /* 0x01afec0003800000 */
        /* <DEDUP_REMOVED lines=9> */
.L_x_5169:
[----:B------:R-:W-:Y:S01]  /*14d0*/  ULDC.64 UR4, c[0x0][0xa20] ;  /* 0x0002880000047ab9 */ /* 0x000fe20000000a00 */
[----:B------:R0:W-:Y:S01]  /*14e0*/  STL [R1+0x34], R34 ;  /* 0x0000342201007387 */ /* 0x0001e20000100800 */
[----:B------:R-:W-:-:S04]  /*14f0*/  ISETP.NE.U32.AND P1, PT, RZ, UR4, PT ;  /* 0x00000004ff007c0c */ /* 0x000fc8000bf25070 */
[----:B------:R-:W-:-:S13]  /*1500*/  ISETP.NE.AND.EX P1, PT, RZ, UR5, PT, P1 ;  /* 0x00000005ff007c0c */ /* 0x000fda000bf25310 */
[----:B0-----:R-:W-:Y:S05]  /*1510*/  @!P1 BRA `(.L_x_5170) ;  /* 0x0000000000109947 */ /* 0x001fea0003800000 */
[----:B------:R-:W-:-:S04]  /*1520*/  IADD3 R4, P0, R37, UR4, RZ ;  /* 0x0000000425047c10 */ /* 0x000fc8000ff1e0ff */
[----:B------:R-:W-:-:S05]  /*1530*/  IADD3.X R5, R32, UR5, RZ, P0, !PT ;  /* 0x0000000520057c10 */ /* 0x000fca00087fe4ff */
[----:B------:R0:W5:Y:S01]  /*1540*/  LDG.E R35, desc[UR40][R4.64] ;  /* 0x0000002804237981 */ /* 0x000162000c1e1900 */
[----:B------:R-:W-:Y:S05]  /*1550*/  BRA `(.L_x_5171) ;  /* 0x0000000000107947 */ /* 0x000fea0003800000 */
.L_x_5170:
[----:B------:R-:W-:Y:S05]  /*1560*/  @!P0 BRA `(.L_x_5171) ;  /* 0x00000000000c8947 */ /* 0x000fea0003800000 */
[----:B------:R-:W2:Y:S04]  /*1570*/  LDG.E R4, desc[UR40][R8.64] ;  /* 0x0000002808047981 */ /* 0x000ea8000c1e1900 */
[----:B------:R-:W2:Y:S02]  /*1580*/  LDG.E R35, desc[UR40][R8.64+0x4] ;  /* 0x0000042808237981 */ /* 0x000ea4000c1e1900 */
[----:B--2---:R-:W-:-:S07]  /*1590*/  IMAD.IADD R35, R35, 0x1, -R4 ;  /* 0x0000000123237824 */ /* 0x004fce00078e0a04 */
.L_x_5171:
[----:B------:R-:W-:Y:S01]  /*15a0*/  ULDC.64 UR4, c[0x0][0xa10] ;  /* 0x0002840000047ab9 */ /* 0x000fe20000000a00 */
[----:B------:R-:W1:Y:S01]  /*15b0*/  LDC R9, c[0x0][0x448] ;  /* 0x00011200ff097b82 */ /* 0x000e620000000800 */
[----:B------:R-:W-:-:S04]  /*15c0*/  ISETP.NE.U32.AND P0, PT, RZ, UR4, PT ;  /* 0x00000004ff007c0c */ /* 0x000fc8000bf05070 */
[----:B------:R-:W-:Y:S01]  /*15d0*/  ISETP.NE.AND.EX P0, PT, RZ, UR5, PT, P0 ;  /* 0x00000005ff007c0c */ /* 0x000fe2000bf05300 */
[----:B------:R-:W-:-:S12]  /*15e0*/  ULDC.64 UR4, c[0x0][0xa30] ;  /* 0x00028c0000047ab9 */ /* 0x000fd80000000a00 */
[----:B0-----:R-:W0:Y:S02]  /*15f0*/  @P0 LDC.64 R4, c[0x0][0xa10] ;  /* 0x00028400ff040b82 */ /* 0x001e240000000a00 */
[----:B0-----:R-:W-:-:S05]  /*1600*/  @P0 IMAD.WIDE R4, R25, 0x4, R4 ;  /* 0x0000000419040825 */ /* 0x001fca00078e0204 */
[----:B------:R-:W2:Y:S04]  /*1610*/  @P0 LDG.E R3, desc[UR40][R4.64] ;  /* 0x0000002804030981 */ /* 0x000ea8000c1e1900 */
[----:B------:R0:W2:Y:S01]  /*1620*/  @P0 LDG.E R8, desc[UR40][R4.64+0x4] ;  /* 0x0000042804080981 */ /* 0x0000a2000c1e1900 */
[----:B------:R-:W-:Y:S01]  /*1630*/  ISETP.NE.U32.AND P1, PT, RZ, UR4, PT ;  /* 0x00000004ff007c0c */ /* 0x000fe2000bf25070 */
[----:B-----5:R-:W-:-:S03]  /*1640*/  IMAD.MOV.U32 R24, RZ, RZ, R35 ;  /* 0x000000ffff187224 */ /* 0x020fc600078e0023 */
[----:B------:R-:W-:-:S13]  /*1650*/  ISETP.NE.AND.EX P1, PT, RZ, UR5, PT, P1 ;  /* 0x00000005ff007c0c */ /* 0x000fda000bf25310 */
[----:B------:R-:W-:-:S04]  /*1660*/  @P1 IADD3 R6, P2, R37, UR4, RZ ;  /* 0x0000000425061c10 */ /* 0x000fc8000ff5e0ff */
[----:B------:R-:W-:-:S05]  /*1670*/  @P1 IADD3.X R7, R32, UR5, RZ, P2, !PT ;  /* 0x0000000520071c10 */ /* 0x000fca00097fe4ff */
[----:B------:R3:W5:Y:S01]  /*1680*/  @P1 LDG.E R24, desc[UR40][R6.64] ;  /* 0x0000002806181981 */ /* 0x000762000c1e1900 */
[----:B-1----:R-:W-:Y:S01]  /*1690*/  ISETP.NE.AND P1, PT, R9, 0x1, PT ;  /* 0x000000010900780c */ /* 0x002fe20003f25270 */
[----:B------:R-:W-:Y:S02]  /*16a0*/  IMAD.SHL.U32 R229, R33, 0x80, RZ ;  /* 0x0000008021e57824 */ /* 0x000fe400078e00ff */
[----:B------:R-:W-:Y:S02]  /*16b0*/  IMAD.IADD R11, R35, 0x1, -R0 ;  /* 0x00000001230b7824 */ /* 0x000fe400078e0a00 */
[----:B0-----:R-:W-:-:S08]  /*16c0*/  VIADD R4, R229, 0x7f ;  /* 0x0000007fe5047836 */ /* 0x001fd00000000000 */
[----:B------:R-:W0:Y:S08]  /*16d0*/  @P1 LDC R9, c[0x0][0x44c] ;  /* 0x00011300ff091b82 */ /* 0x000e300000000800 */
[----:B------:R-:W1:Y:S01]  /*16e0*/  @P1 LDC R5, c[0x0][0x450] ;  /* 0x00011400ff051b82 */ /* 0x000e620000000800 */
[----:B0-----:R-:W-:-:S05]  /*16f0*/  @P1 IMAD.HI.U32 R0, R4, R9, RZ ;  /* 0x0000000904001227 */ /* 0x001fca00078e00ff */
[----:B-1----:R-:W-:Y:S02]  /*1700*/  @P1 SHF.R.U32.HI R4, RZ, R5, R0 ;  /* 0x00000005ff041219 */ /* 0x002fe40000011600 */
[----:B--2---:R-:W-:-:S05]  /*1710*/  @P0 IADD3 R26, -R3, R8, RZ ;  /* 0x00000008031a0210 */ /* 0x004fca0007ffe1ff */
[----:B------:R-:W-:-:S04]  /*1720*/  IMAD.IADD R222, R11, 0x1, R26 ;  /* 0x000000010bde7824 */ /* 0x000fc800078e021a */
[C---:B------:R-:W-:Y:S01]  /*1730*/  VIADD R0, R222.reuse, 0x5f ;  /* 0x0000005fde007836 */ /* 0x040fe20000000000 */
[----:B------:R-:W-:-:S03]  /*1740*/  IADD3 R31, R222, 0x60, -R220 ;  /* 0x00000060de1f7810 */ /* 0x000fc60007ffe8dc */
[----:B------:R-:W-:-:S04]  /*1750*/  IMAD.HI R0, R0, 0x2aaaaaab, RZ ;  /* 0x2aaaaaab00007827 */ /* 0x000fc800078e02ff */
[----:B------:R-:W-:Y:S01]  /*1760*/  IMAD.IADD R4, R31, 0x1, R4 ;  /* 0x000000011f047824 */ /* 0x000fe200078e0204 */
[----:B------:R-:W-:-:S03]  /*1770*/  SHF.R.U32.HI R177, RZ, 0x1f, R0 ;  /* 0x0000001fffb17819 */ /* 0x000fc60000011600 */
[----:B------:R-:W-:Y:S01]  /*1780*/  IMAD.HI R4, R4, 0x2aaaaaab, RZ ;  /* 0x2aaaaaab04047827 */ /* 0x000fe200078e02ff */
[----:B------:R-:W-:-:S03]  /*1790*/  LEA.HI.SX32 R177, R0, R177, 0x1c ;  /* 0x000000b100b17211 */ /* 0x000fc600078fe2ff */
[----:B------:R-:W-:Y:S01]  /*17a0*/  IMAD.MOV R0, RZ, RZ, -R11 ;  /* 0x000000ffff007224 */ /* 0x000fe200078e0a0b */
[----:B------:R-:W-:-:S04]  /*17b0*/  SHF.R.U32.HI R3, RZ, 0x1f, R4 ;  /* 0x0000001fff037819 */ /* 0x000fc80000011604 */
[----:B------:R-:W-:-:S04]  /*17c0*/  LEA.HI.SX32 R4, R4, R3, 0x1c ;  /* 0x0000000304047211 */ /* 0x000fc800078fe2ff */
[----:B------:R-:W-:-:S05]  /*17d0*/  VIMNMX R4, R177, R4, PT ;  /* 0x00000004b1047248 */ /* 0x000fca0003fe0100 */
[----:B------:R-:W-:Y:S01]  /*17e0*/  IMAD R3, R4, 0x60, -R11 ;  /* 0x0000006004037824 */ /* 0x000fe200078e0a0b */
[----:B------:R-:W-:-:S04]  /*17f0*/  VIMNMX R4, RZ, R0, !PT ;  /* 0x00000000ff047248 */ /* 0x000fc80007fe0100 */
        /* <DEDUP_REMOVED lines=11> */
[----:B---3--:R-:W-:Y:S05]  /*18b0*/  @!P1 BRA `(.L_x_5172) ;  /* 0x0000004800349947 */ /* 0x008fea0003800000 */
        /* <DEDUP_REMOVED lines=20> */
.L_x_5174:
[----:B------:R-:W-:Y:S05]  /*1a00*/  BSYNC B6 ;  /* 0x0000000000067941 */ /* 0x000fea0003800000 */
.L_x_5173:
[----:B------:R-:W-:Y:S01]  /*1a10*/  IADD3 R27, R19, 0x400, RZ ;  /* 0x00000400131b7810 */ /* 0x000fe20007ffe0ff */
[----:B------:R-:W-:Y:S03]  /*1a20*/  BSSY B6, `(.L_x_5175) ;  /* 0x0000013000067945 */ /* 0x000fe60003800000 */
        /* <DEDUP_REMOVED lines=18> */
.L_x_5176:
[----:B------:R-:W-:Y:S05]  /*1b50*/  BSYNC B6 ;  /* 0x0000000000067941 */ /* 0x000fea0003800000 */
.L_x_5175:
[----:B------:R-:W2:Y:S01]  /*1b60*/  LDL R14, [R1+0x48] ;  /* 0x00004800010e7983 */ /* 0x000ea20000100800 */
[----:B------:R-:W-:Y:S01]  /*1b70*/  ULDC.64 UR4, c[0x0][0x9f8] ;  /* 0x00027e0000047ab9 */ /* 0x000fe20000000a00 */
[----:B------:R-:W0:Y:S01]  /*1b80*/  LDC.64 R56, c[0x0][0x408] ;  /* 0x00010200ff387b82 */ /* 0x000e220000000a00 */
[----:B------:R-:W-:-:S04]  /*1b90*/  ISETP.NE.U32.AND P0, PT, RZ, UR4, PT ;  /* 0x00000004ff007c0c */ /* 0x000fc8000bf05070 */
[----:B------:R-:W-:-:S03]  /*1ba0*/  ISETP.NE.AND.EX P0, PT, RZ, UR5, PT, P0 ;  /* 0x00000005ff007c0c */ /* 0x000fc6000bf05300 */
[----:B------:R-:W1:Y:S10]  /*1bb0*/  LDC R65, c[0x0][0x3f4] ;  /* 0x0000fd00ff417b82 */ /* 0x000e740000000800 */
[----:B------:R-:W-:Y:S01]  /*1bc0*/  @P0 IADD3 R4, P1, R37, UR4, RZ ;  /* 0x0000000425040c10 */ /* 0x000fe2000ff3e0ff */
[----:B------:R-:W-:-:S03]  /*1bd0*/  ULDC UR4, c[0x0][0x320] ;  /* 0x0000c80000047ab9 */ /* 0x000fc60000000800 */
[----:B------:R-:W-:Y:S02]  /*1be0*/  @P0 IADD3.X R5, R32, UR5, RZ, P1, !PT ;  /* 0x0000000520050c10 */ /* 0x000fe40008ffe4ff */
[----:B------:R-:W-:Y:S01]  /*1bf0*/  ISETP.GE.AND P1, PT, R2, UR4, PT ;  /* 0x0000000402007c0c */ /* 0x000fe2000bf26270 */
[----:B------:R-:W3:Y:S02]  /*1c00*/  LDC.64 R32, c[0x0][0x3f8] ;  /* 0x0000fe00ff207b82 */ /* 0x000ee40000000a00 */
        /* <DEDUP_REMOVED lines=15> */
[----:B------:R-:W-:-:S02]  /*1d00*/  ISETP.GE.AND P0, PT, R212, UR4, PT ;  /* 0x00000004d4007c0c */ /* 0x000fc4000bf06270 */
[----:B------:R-:W-:Y:S02]  /*1d10*/  ISETP.GE.AND P1, PT, R211, UR4, PT ;  /* 0x00000004d3007c0c */ /* 0x000fe4000bf26270 */
[----:B------:R-:W-:Y:S02]  /*1d20*/  SHF.R.S32.HI R9, RZ, 0x1f, R23 ;  /* 0x0000001fff097819 */ /* 0x000fe40000011417 */
[----:B------:R-:W-:Y:S02]  /*1d30*/  LOP3.LUT R3, R4, R0, R3, 0xfe, !PT ;  /* 0x0000000004037212 */ /* 0x000fe400078efe03 */
[----:B------:R-:W-:Y:S02]  /*1d40*/  SEL R6, RZ, 0x40, P0 ;  /* 0x00000040ff067807 */ /* 0x000fe40000000000 */
[----:B------:R-:W-:Y:S02]  /*1d50*/  SEL R7, RZ, 0x7fff80, P1 ;  /* 0x007fff80ff077807 */ /* 0x000fe40000800000 */
[----:B------:R-:W-:-:S02]  /*1d60*/  SHF.R.S32.HI R201, RZ, 0x1f, R200 ;  /* 0x0000001fffc97819 */ /* 0x000fc400000114c8 */
[----:B------:R-:W-:Y:S01]  /*1d70*/  LOP3.LUT R3, R7, R3, R6, 0xfe, !PT ;  /* 0x0000000307037212 */ /* 0x000fe200078efe06 */
[C---:B0-----:R-:W-:Y:S02]  /*1d80*/  IMAD R6, R9.reuse, R56, RZ ;  /* 0x0000003809067224 */ /* 0x041fe400078e02ff */
[----:B---3--:R-:W-:Y:S02]  /*1d90*/  IMAD R0, R9, R32, RZ ;  /* 0x0000002009007224 */ /* 0x008fe400078e02ff */
[----:B------:R-:W-:-:S04]  /*1da0*/  IMAD.WIDE.U32 R8, R23, R56, R200 ;  /* 0x0000003817087225 */ /* 0x000fc800078e00c8 */
[----:B------:R-:W-:-:S04]  /*1db0*/  IMAD R55, R23, R57, R6 ;  /* 0x0000003917377224 */ /* 0x000fc800078e0206 */
[----:B------:R-:W-:Y:S02]  /*1dc0*/  IMAD.IADD R9, R9, 0x1, R55 ;  /* 0x0000000109097824 */ /* 0x000fe400078e0237 */
[----:B-----5:R-:W-:-:S04]  /*1dd0*/  IMAD.WIDE.U32 R52, R24, R56, R8 ;  /* 0x0000003818347225 */ /* 0x020fc800078e0008 */
[----:B------:R-:W3:Y:S01]  /*1de0*/  LDL R9, [R1+0x24] ;  /* 0x0000240001097983 */ /* 0x000ee20000100800 */
[----:B------:R-:W0:Y:S01]  /*1df0*/  S2R R38, SR_TID.X ;  /* 0x0000000000267919 */ /* 0x000e220000002100 */
[----:B------:R-:W4:Y:S01]  /*1e00*/  S2R R37, SR_TID.X ;  /* 0x0000000000257919 */ /* 0x000f220000002100 */
[----:B0-----:R-:W-:Y:S01]  /*1e10*/  VIADD R38, R38, 0xffffff80 ;  /* 0xffffff8026267836 */ /* 0x001fe20000000000 */
[----:B----4-:R-:W-:Y:S01]  /*1e20*/  SHF.R.U32.HI R37, RZ, 0x7, R37 ;  /* 0x00000007ff257819 */ /* 0x010fe20000011625 */
[----:B------:R-:W-:Y:S01]  /*1e30*/  IMAD R15, R23, R33, R0 ;  /* 0x00000021170f7224 */ /* 0x000fe200078e0200 */
[----:B-1----:R-:W-:Y:S02]  /*1e40*/  ISETP.GE.AND P0, PT, R16, R65, PT ;  /* 0x000000411000720c */ /* 0x002fe40003f06270 */
[----:B------:R-:W-:Y:S01]  /*1e50*/  ISETP.NE.AND P6, PT, R37, 0x1, PT ;  /* 0x000000012500780c */ /* 0x000fe20003fc5270 */
[----:B------:R-:W-:Y:S01]  /*1e60*/  IMAD.WIDE.U32 R10, R23, R32, R16 ;  /* 0x00000020170a7225 */ /* 0x000fe200078e0010 */
[----:B------:R-:W-:-:S03]  /*1e70*/  SEL R13, R65, RZ, P0 ;  /* 0x000000ff410d7207 */ /* 0x000fc60000000000 */
[----:B------:R-:W-:Y:S02]  /*1e80*/  IMAD.IADD R11, R15, 0x1, R11 ;  /* 0x000000010f0b7824 */ /* 0x000fe400078e020b */
[----:B------:R-:W-:Y:S02]  /*1e90*/  IMAD.IADD R13, R16, 0x1, R13 ;  /* 0x00000001100d7824 */ /* 0x000fe400078e020d */
[----:B------:R-:W-:-:S04]  /*1ea0*/  IMAD.WIDE.U32 R20, R24, R32, R10 ;  /* 0x0000002018147225 */ /* 0x000fc800078e000a */
[----:B------:R-:W-:Y:S01]  /*1eb0*/  VIADD R62, R37, 0x8 ;  /* 0x00000008253e7836 */ /* 0x000fe20000000000 */
[----:B------:R-:W-:Y:S05]  /*1ec0*/  @!P6 WARPSYNC.ALL ;  /* 0x000000000000e948 */ /* 0x000fea0003800000 */
[C---:B------:R-:W-:Y:S02]  /*1ed0*/  VIADD R37, R23.reuse, 0x40 ;  /* 0x0000004017257836 */ /* 0x040fe40000000000 */
[----:B------:R-:W-:Y:S01]  /*1ee0*/  IMAD.WIDE.U32 R4, R23, R32, R200 ;  /* 0x0000002017047225 */ /* 0x000fe200078e00c8 */
[----:B------:R-:W-:Y:S01]  /*1ef0*/  SHF.R.S32.HI R12, RZ, 0x1f, R13 ;  /* 0x0000001fff0c7819 */ /* 0x000fe2000001140d */
[----:B------:R-:W-:-:S02]  /*1f00*/  ULDC UR4, c[0x0][0x2f4] ;  /* 0x0000bd0000047ab9 */ /* 0x000fc40000000800 */
[----:B------:R-:W-:Y:S02]  /*1f10*/  VIADD R10, R23, 0x40 ;  /* 0x00000040170a7836 */ /* 0x000fe40000000000 */
[----:B------:R-:W-:Y:S02]  /*1f20*/  IMAD.SHL.U32 R37, R37, 0x40, RZ ;  /* 0x0000004025257824 */ /* 0x000fe400078e00ff */
[----:B------:R-:W-:Y:S02]  /*1f30*/  IMAD.SHL.U32 R10, R10, 0x40, RZ ;  /* 0x000000400a0a7824 */ /* 0x000fe400078e00ff */
[----:B------:R-:W-:Y:S01]  /*1f40*/  IMAD.IADD R7, R5, 0x1, R15 ;  /* 0x0000000105077824 */ /* 0x000fe200078e020f */
[----:B------:R-:W-:Y:S01]  /*1f50*/  SHF.R.S32.HI R15, RZ, 0x1f, R24 ;  /* 0x0000001fff0f7819 */ /* 0x000fe20000011418 */
[----:B------:R-:W-:Y:S01]  /*1f60*/  IMAD.MOV.U32 R6, RZ, RZ, R4 ;  /* 0x000000ffff067224 */ /* 0x000fe200078e0004 */
[----:B------:R-:W-:Y:S01]  /*1f70*/  LEA.HI R12, R12, R13, RZ, 0x3 ;  /* 0x0000000d0c0c7211 */ /* 0x000fe200078f18ff */
[----:B------:R-:W-:Y:S01]  /*1f80*/  IMAD.WIDE.U32 R4, R23, R56, R16 ;  /* 0x0000003817047225 */ /* 0x000fe200078e0010 */
[----:B------:R-:W-:-:S02]  /*1f90*/  LOP3.LUT R37, R37, 0x1c0, RZ, 0xc0, !PT ;  /* 0x000001c025257812 */ /* 0x000fc400078ec0ff */
[----:B------:R-:W-:Y:S01]  /*1fa0*/  LOP3.LUT R10, R10, 0x1c0, RZ, 0xc0, !PT ;  /* 0x000001c00a0a7812 */ /* 0x000fe200078ec0ff */
[----:B------:R-:W-:Y:S01]  /*1fb0*/  IMAD.IADD R55, R55, 0x1, R5 ;  /* 0x0000000137377824 */ /* 0x000fe200078e0205 */
[----:B------:R-:W-:Y:S01]  /*1fc0*/  MOV R54, R4 ;  /* 0x0000000400367202 */ /* 0x000fe20000000f00 */
[C---:B------:R-:W-:Y:S01]  /*1fd0*/  IMAD R5, R15.reuse, R32, RZ ;  /* 0x000000200f057224 */ /* 0x040fe200078e02ff */
[----:B------:R-:W-:Y:S01]  /*1fe0*/  SHF.R.S32.HI R74, RZ, 0x3, R12 ;  /* 0x00000003ff4a7819 */ /* 0x000fe2000001140c */
[----:B------:R-:W-:Y:S01]  /*1ff0*/  IMAD.MOV.U32 R64, RZ, RZ, 0x20 ;  /* 0x00000020ff407424 */ /* 0x000fe200078e00ff */
[----:B------:R-:W-:Y:S01]  /*2000*/  LOP3.LUT R75, R12, 0xfffffff8, RZ, 0xc0, !PT ;  /* 0xfffffff80c4b7812 */ /* 0x000fe200078ec0ff */
[----:B------:R-:W-:Y:S01]  /*2010*/  IMAD R15, R15, R56, RZ ;  /* 0x000000380f0f7224 */ /* 0x000fe200078e02ff */
[----:B------:R-:W-:Y:S02]  /*2020*/  PRMT R86, R3, 0x8880, RZ ;  /* 0x0000888003567816 */ /* 0x000fe400000000ff */
[----:B------:R-:W-:Y:S01]  /*2030*/  SHF.R.U32.HI R10, RZ, 0x3, R10 ;  /* 0x00000003ff0a7819 */ /* 0x000fe2000001160a */
[----:B------:R-:W-:Y:S01]  /*2040*/  IMAD.IADD R0, R36, 0x1, R35 ;  /* 0x0000000124007824 */ /* 0x000fe200078e0223 */
[----:B------:R-:W-:Y:S01]  /*2050*/  SHF.L.U64.HI R4, R32, 0x6, R33 ;  /* 0x0000000620047819 */ /* 0x000fe20000010221 */
[----:B------:R-:W-:Y:S01]  /*2060*/  IMAD R71, R24, R33, R5 ;  /* 0x0000002118477224 */ /* 0x000fe200078e0205 */
[----:B------:R-:W-:Y:S01]  /*2070*/  SHF.L.U64.HI R35, R56, 0x6, R57 ;  /* 0x0000000638237819 */ /* 0x000fe20000010239 */
[----:B------:R-:W-:Y:S01]  /*2080*/  IMAD R13, R33, 0x60, RZ ;  /* 0x00000060210d7824 */ /* 0x000fe200078e02ff */
[----:B------:R-:W-:Y:S01]  /*2090*/  PRMT R86, R86, 0x7710, RZ ;  /* 0x0000771056567816 */ /* 0x000fe200000000ff */
[----:B------:R-:W-:Y:S01]  /*20a0*/  IMAD.SHL.U32 R5, R32, 0x40, RZ ;  /* 0x0000004020057824 */ /* 0x000fe200078e00ff */
[----:B------:R-:W-:Y:S01]  /*20b0*/  ISETP.GE.AND P2, PT, R2, UR4, PT ;  /* 0x0000000402007c0c */ /* 0x000fe2000bf46270 */
[----:B------:R-:W-:-:S04]  /*20c0*/  IMAD.WIDE.U32 R6, R24, R32, R6 ;  /* 0x0000002018067225 */ /* 0x000fc800078e0006 */
[----:B------:R-:W-:Y:S02]  /*20d0*/  IMAD R67, R57, 0x60, RZ ;  /* 0x0000006039437824 */ /* 0x000fe400078e02ff */
[----:B------:R-:W-:Y:S02]  /*20e0*/  IMAD R15, R24, R57, R15 ;  /* 0x00000039180f7224 */ /* 0x000fe400078e020f */
[----:B------:R-:W-:Y:S02]  /*20f0*/  IMAD.SHL.U32 R58, R56, 0x40, RZ ;  /* 0x00000040383a7824 */ /* 0x000fe400078e00ff */
        /* <DEDUP_REMOVED lines=9> */
[----:B------:R-:W-:Y:S01]  /*2190*/  IMAD.SHL.U32 R65, R65, 0x2, RZ ;  /* 0x0000000241417824 */ /* 0x000fe200078e00ff */
[----:B------:R-:W-:Y:S01]  /*21a0*/  LOP3.LUT R85, R86, 0x20, RZ, 0xc0, !PT ;  /* 0x0000002056557812 */ /* 0x000fe200078ec0ff */
[----:B------:R-:W-:Y:S01]  /*21b0*/  IMAD.IADD R66, R33, 0x1, R13 ;  /* 0x0000000121427824 */ /* 0x000fe200078e020d */
[----:B------:R-:W-:Y:S01]  /*21c0*/  SHF.R.S32.HI R60, RZ, 0x1f, R34 ;  /* 0x0000001fff3c7819 */ /* 0x000fe20000011422 */
[----:B------:R-:W-:Y:S01]  /*21d0*/  IMAD.IADD R67, R57, 0x1, R67 ;  /* 0x0000000139437824 */ /* 0x000fe200078e0243 */
[----:B------:R-:W-:Y:S01]  /*21e0*/  IADD3 R73, R15, R55, RZ ;  /* 0x000000370f497210 */ /* 0x000fe20007ffe0ff */
[----:B------:R-:W-:Y:S01]  /*21f0*/  IMAD.IADD R71, R71, 0x1, R21 ;  /* 0x0000000147477824 */ /* 0x000fe200078e0215 */
[----:B------:R-:W-:Y:S01]  /*2200*/  P2R R88, PR, RZ, 0x4 ;  /* 0x00000004ff587803 */ /* 0x000fe20000000000 */
[----:B------:R-:W-:-:S02]  /*2210*/  IMAD.IADD R72, R53, 0x1, R15 ;  /* 0x0000000135487824 */ /* 0x000fc400078e020f */
[C---:B--2---:R-:W-:Y:S01]  /*2220*/  IMAD.SHL.U32 R59, R14.reuse, 0x40, RZ ;  /* 0x000000400e3b7824 */ /* 0x044fe200078e00ff */
[----:B------:R-:W-:Y:S01]  /*2230*/  @!P6 BAR.SYNC.DEFER_BLOCKING 0x9, 0x100 ;  /* 0x024400000000eb1d */ /* 0x000fe20000010000 */
[----:B------:R-:W-:Y:S02]  /*2240*/  LOP3.LUT P1, RZ, R14, 0x4, RZ, 0xc0, !PT ;  /* 0x000000040eff7812 */ /* 0x000fe4000782c0ff */
[----:B------:R-:W-:-:S04]  /*2250*/  SHF.R.S32.HI R14, RZ, 0x1f, R38 ;  /* 0x0000001fff0e7819 */ /* 0x000fc80000011426 */
[----:B------:R-:W-:-:S04]  /*2260*/  LEA.HI R14, R14, R38, RZ, 0x2 ;  /* 0x000000260e0e7211 */ /* 0x000fc800078f10ff */
[----:B------:R-:W-:-:S05]  /*2270*/  LOP3.LUT R14, R14, 0xfffffffc, RZ, 0xc0, !PT ;  /* 0xfffffffc0e0e7812 */ /* 0x000fca00078ec0ff */
[----:B------:R-:W-:Y:S02]  /*2280*/  IMAD.IADD R14, R38, 0x1, -R14 ;  /* 0x00000001260e7824 */ /* 0x000fe400078e0a0e */
[----:B------:R-:W0:Y:S01]  /*2290*/  S2R R38, SR_TID.X ;  /* 0x0000000000267919 */ /* 0x000e220000002100 */
[----:B------:R-:W-:Y:S01]  /*22a0*/  LOP3.LUT R59, R59, 0x1c0, RZ, 0xc0, !PT ;  /* 0x000001c03b3b7812 */ /* 0x000fe200078ec0ff */
[----:B------:R-:W-:-:S03]  /*22b0*/  IMAD R63, R14, 0x40, R23 ;  /* 0x000000400e3f7824 */ /* 0x000fc600078e0217 */
[----:B------:R-:W-:Y:S02]  /*22c0*/  SHF.R.U32.HI R61, RZ, 0x3, R59 ;  /* 0x00000003ff3d7819 */ /* 0x000fe4000001163b */
[----:B------:R-:W-:-:S04]  /*22d0*/  LOP3.LUT R8, R59, 0x18, R16, 0xf8, !PT ;  /* 0x000000183b087812 */ /* 0x000fc800078ef810 */
[----:B------:R-:W-:Y:S01]  /*22e0*/  LOP3.LUT R8, R8, R61, RZ, 0x3c, !PT ;  /* 0x0000003d08087212 */ /* 0x000fe200078e3cff */
[----:B0-----:R-:W-:-:S05]  /*22f0*/  VIADD R38, R38, 0xffffff80 ;  /* 0xffffff8026267836 */ /* 0x001fca0000000000 */
[----:B------:R-:W-:-:S04]  /*2300*/  SHF.R.S32.HI R14, RZ, 0x1f, R38 ;  /* 0x0000001fff0e7819 */ /* 0x000fc80000011426 */
[----:B------:R-:W-:-:S04]  /*2310*/  LEA.HI R14, R14, R38, RZ, 0x5 ;  /* 0x000000260e0e7211 */ /* 0x000fc800078f28ff */
[----:B------:R-:W-:-:S05]  /*2320*/  SHF.R.S32.HI R14, RZ, 0x5, R14 ;  /* 0x00000005ff0e7819 */ /* 0x000fca000001140e */
        /* <DEDUP_REMOVED lines=9> */
[----:B------:R-:W-:-:S02]  /*23c0*/  SHF.R.S32.HI R76, RZ, 0x1f, R25 ;  /* 0x0000001fff4c7819 */ /* 0x000fc40000011419 */
[----:B------:R-:W-:Y:S02]  /*23d0*/  SHF.R.S32.HI R77, RZ, 0x1f, R75 ;  /* 0x0000001fff4d7819 */ /* 0x000fe4000001144b */
[----:B------:R-:W-:Y:S01]  /*23e0*/  LOP3.LUT R86, R86, 0x40, RZ, 0xc0, !PT ;  /* 0x0000004056567812 */ /* 0x000fe200078ec0ff */
[----:B---3--:R-:W-:-:S07]  /*23f0*/  IMAD.IADD R79, R9, 0x1, R12 ;  /* 0x00000001094f7824 */ /* 0x008fce00078e020c */
.L_x_5230:
[----:B------:R-:W0:Y:S01]  /*2400*/  LDC R95, c[0x0][0x430] ;  /* 0x00010c00ff5f7b82 */ /* 0x000e220000000800 */
[----:B------:R-:W-:Y:S02]  /*2410*/  VIADD R29, R29, 0xffffffff ;  /* 0xffffffff1d1d7836 */ /* 0x000fe40000000000 */
[----:B------:R-:W-:Y:S02]  /*2420*/  IMAD.MOV.U32 R94, RZ, RZ, RZ ;  /* 0x000000ffff5e7224 */ /* 0x000fe400078e00ff */
[----:B------:R-:W-:-:S03]  /*2430*/  IMAD R9, R29, 0x60, R63 ;  /* 0x000000601d097824 */ /* 0x000fc600078e023f */
[----:B-1----:R-:W1:Y:S01]  /*2440*/  LDC R90, c[0x0][0x3f4] ;  /* 0x0000fd00ff5a7b82 */ /* 0x002e620000000800 */
[----:B--2---:R-:W-:Y:S01]  /*2450*/  IMAD.IADD R36, R0, 0x1, R9 ;  /* 0x0000000100247824 */ /* 0x004fe200078e0209 */
[----:B------:R-:W-:-:S03]  /*2460*/  ISETP.GE.AND P2, PT, R9, R26, PT ;  /* 0x0000001a0900720c */ /* 0x000fc60003f46270 */
[----:B------:R-:W-:Y:S01]  /*2470*/  IMAD.MOV.U32 R12, RZ, RZ, R36 ;  /* 0x000000ffff0c7224 */ /* 0x000fe200078e0024 */
[----:B------:R-:W-:Y:S02]  /*2480*/  ISETP.GT.OR P2, PT, R63, 0x5f, P2 ;  /* 0x0000005f3f00780c */ /* 0x000fe40001744670 */
[----:B0-----:R-:W-:-:S11]  /*2490*/  ISETP.NE.AND P3, PT, R95, 0x1, PT ;  /* 0x000000015f00780c */ /* 0x001fd60003f65270 */
[----:B------:R-:W0:Y:S08]  /*24a0*/  @!P2 LDC.64 R10, c[0x0][0x428] ;  /* 0x00010a00ff0aab82 */ /* 0x000e300000000a00 */
[----:B------:R-:W2:Y:S08]  /*24b0*/  @!P2 LDC.64 R8, c[0x0][0x418] ;  /* 0x00010600ff08ab82 */ /* 0x000eb00000000a00 */
[----:B------:R-:W3:Y:S08]  /*24c0*/  @P3 LDC R13, c[0x0][0x434] ;  /* 0x00010d00ff0d3b82 */ /* 0x000ef00000000800 */
[----:B------:R-:W4:Y:S01]  /*24d0*/  @P3 LDC R14, c[0x0][0x438] ;  /* 0x00010e00ff0e3b82 */ /* 0x000f220000000800 */
        /* <DEDUP_REMOVED lines=9> */
[----:B-----5:R0:W5:Y:S01]  /*2570*/  @!P2 LDG.E R94, desc[UR40][R8.64] ;  /* 0x00000028085ea981 */ /* 0x020162000c1e1900 */
        /* <DEDUP_REMOVED lines=31> */
[----:B------:R-:W-:Y:S02]  /*2770*/  IMAD R37, R11, R56, R12 ;  /* 0x000000380b257224 */ /* 0x000fe400078e020c */
[C---:B------:R-:W-:Y:S02]  /*2780*/  IMAD R101, R34.reuse, UR5, R13 ;  /* 0x0000000522657c24 */ /* 0x040fe4000f8e020d */
[----:B------:R-:W-:Y:S01]  /*2790*/  IMAD.WIDE.U32 R12, R34, UR4, R8 ;  /* 0x00000004220c7c25 */ /* 0x000fe2000f8e0008 */
[----:B------:R-:W-:-:S03]  /*27a0*/  ULDC.64 UR4, c[0x0][0x2e8] ;  /* 0x0000ba0000047ab9 */ /* 0x000fc60000000a00 */
[----:B------:R-:W-:Y:S01]  /*27b0*/  IMAD.IADD R101, R13, 0x1, R101 ;  /* 0x000000010d657824 */ /* 0x000fe200078e0265 */
[C---:B------:R-:W-:Y:S01]  /*27c0*/  LEA R100, P3, R12.reuse, UR4, 0x1 ;  /* 0x000000040c647c11 */ /* 0x040fe2000f8608ff */
[----:B------:R-:W-:Y:S02]  /*27d0*/  IMAD R15, R11, R32, R10 ;  /* 0x000000200b0f7224 */ /* 0x000fe400078e020a */
[----:B------:R-:W-:Y:S01]  /*27e0*/  IMAD R98, R29, -0x60, R26 ;  /* 0xffffffa01d627824 */ /* 0x000fe200078e021a */
[----:B------:R-:W-:Y:S01]  /*27f0*/  LEA.HI.X R101, R12, UR5, R101, 0x1, P3 ;  /* 0x000000050c657c11 */ /* 0x000fe200098f0c65 */
[----:B------:R-:W-:-:S03]  /*2800*/  IMAD.WIDE.U32 R10, R32, R29, RZ ;  /* 0x0000001d200a7225 */ /* 0x000fc600078e00ff */
[----:B------:R-:W-:Y:S01]  /*2810*/  VIMNMX R98, R98, 0x60, PT ;  /* 0x0000006062627848 */ /* 0x000fe20003fe0100 */
[----:B------:R-:W-:Y:S01]  /*2820*/  IMAD.WIDE.U32 R8, R56, R29, RZ ;  /* 0x0000001d38087225 */ /* 0x000fe200078e00ff */
[----:B------:R-:W-:-:S03]  /*2830*/  IADD3 R87, R11, R15, RZ ;  /* 0x0000000f0b577210 */ /* 0x000fc60007ffe0ff */
        /* <DEDUP_REMOVED lines=30> */
.L_x_5181:
[----:B------:R-:W-:Y:S05]  /*2a20*/  BSYNC B1 ;  /* 0x0000000000017941 */ /* 0x000fea0003800000 */
.L_x_5180:
[----:B0-----:R-:W-:Y:S01]  /*2a30*/  VIADD R12, R23, 0x40 ;  /* 0x00000040170c7836 */ /* 0x001fe20000000000 */
[----:B------:R-:W-:Y:S01]  /*2a40*/  BSSY B1, `(.L_x_5182) ;  /* 0x000001c000017945 */ /* 0x000fe20003800000 */
[----:B------:R-:W-:Y:S02]  /*2a50*/  CS2R R40, SRZ ;  /* 0x0000000000287805 */ /* 0x000fe4000001ff00 */
        /* <DEDUP_REMOVED lines=26> */
.L_x_5183:
[----:B------:R-:W-:Y:S05]  /*2c00*/  BSYNC B1 ;  /* 0x0000000000017941 */ /* 0x000fea0003800000 */
.L_x_5182:
[----:B0-----:R-:W-:Y:S01]  /*2c10*/  IMAD.MOV.U32 R8, RZ, RZ, R48 ;  /* 0x000000ffff087224 */ /* 0x001fe200078e0030 */
[----:B------:R-:W-:Y:S01]  /*2c20*/  ISETP.NE.AND P3, PT, R204, 0x3, PT ;  /* 0x00000003cc00780c */ /* 0x000fe20003f65270 */
        /* <DEDUP_REMOVED lines=23> */
[----:B------:R-:W-:-:S02]  /*2da0*/  MOV R9, R39 ;  /* 0x0000002700097202 */ /* 0x000fc40000000f00 */
[----:B------:R-:W-:Y:S02]  /*2db0*/  PRMT R119, R13, 0x7610, R119 ;  /* 0x000076100d777816 */ /* 0x000fe40000000077 */
[----:B------:R-:W-:Y:S02]  /*2dc0*/  PRMT R104, R8, 0x7610, R104 ;  /* 0x0000761008687816 */ /* 0x000fe40000000068 */
[----:B------:R-:W-:Y:S02]  /*2dd0*/  PRMT R105, R9, 0x7610, R105 ;  /* 0x0000761009697816 */ /* 0x000fe40000000069 */
[----:B------:R-:W-:Y:S02]  /*2de0*/  PRMT R108, R10, 0x7610, R108 ;  /* 0x000076100a6c7816 */ /* 0x000fe4000000006c */
[----:B------:R-:W-:Y:S01]  /*2df0*/  PRMT R109, R11, 0x7610, R109 ;  /* 0x000076100b6d7816 */ /* 0x000fe2000000006d */
[----:B------:R-:W-:Y:S06]  /*2e00*/  @!P3 BRA `(.L_x_5184) ;  /* 0x000000000004b947 */ /* 0x000fec0003800000 */
[----:B------:R-:W-:Y:S01]  /*2e10*/  BPT.TRAP 0x1 ;  /* 0x000000040000795c */ /* 0x000fe20000300000 */
.L_x_5184:
[----:B------:R-:W-:Y:S01]  /*2e20*/  IMAD R87, R18, 0x8, R19 ;  /* 0x0000000812577824 */ /* 0x000fe200078e0213 */
[----:B------:R-:W-:Y:S01]  /*2e30*/  SHF.L.U32 R99, R205, 0x1f, RZ ;  /* 0x0000001fcd637819 */ /* 0x000fe200000006ff */
[----:B------:R-:W-:Y:S03]  /*2e40*/  BSSY B1, `(.L_x_5185) ;  /* 0x0000003000017945 */ /* 0x000fe60003800000 */
[----:B------:R-:W0:Y:S02]  /*2e50*/  SYNCS.PHASECHK.TRANS64.TRYWAIT P5, [R87+URZ+0x22890], R99 ;  /* 0x02289063570075a7 */ /* 0x000e2400080a017f */
[----:B0-----:R-:W-:Y:S05]  /*2e60*/  @!P5 BRA `(.L_x_5186) ;  /* 0x0000018c0030d947 */ /* 0x001fea0003800000 */
.L_x_5448:
[----:B------:R-:W-:Y:S05]  /*2e70*/  BSYNC B1 ;  /* 0x0000000000017941 */ /* 0x000fea0003800000 */
.L_x_5185:
[----:B------:R-:W-:-:S03]  /*2e80*/  UMOV UR4, 0xffffffff ;  /* 0xffffffff00047882 */ /* 0x000fc60000000000 */
[----:B------:R-:W-:Y:S05]  /*2e90*/  BRA.DIV UR4, `(.L_x_5187) ;  /* 0x0000018e04387947 */ /* 0x000fea000b800000 */
[----:B------:R1:W2:Y:S04]  /*2ea0*/  SHFL.IDX PT, R91, R101, RZ, 0x1c1f ;  /* 0x001c1fff655b7589 */ /* 0x0002a800000e0000 */
[----:B------:R1:W3:Y:S02]  /*2eb0*/  SHFL.IDX PT, R14, R100, RZ, 0x1c1f ;  /* 0x001c1fff640e7589 */ /* 0x0002e400000e0000 */
.L_x_5452:
        /* <DEDUP_REMOVED lines=14> */
[----:B------:R-:W-:Y:S01]  /*2fa0*/  SHF.R.U32.HI R111, RZ, 0x10, R49 ;  /* 0x00000010ff6f7819 */ /* 0x000fe20000011631 */
[----:B------:R-:W-:Y:S01]  /*2fb0*/  IMAD.U32 R49, R11, 0x10000, RZ ;  /* 0x000100000b317824 */ /* 0x000fe200078e00ff */
        /* <DEDUP_REMOVED lines=13> */
[----:B------:R-:W-:-:S02]  /*3090*/  IMAD.U32 R9, R8, 0x10000, RZ ;  /* 0x0001000008097824 */ /* 0x000fc400078e00ff */
[C---:B------:R-:W-:Y:S01]  /*30a0*/  FMUL.FTZ R117, R11.reuse, R114 ;  /* 0x000000720b757220 */ /* 0x040fe20000410000 */
[----:B------:R-:W-:Y:S01]  /*30b0*/  LOP3.LUT R8, R8, 0xffff0000, RZ, 0xc0, !PT ;  /* 0xffff000008087812 */ /* 0x000fe200078ec0ff */
[C---:B------:R-:W-:Y:S01]  /*30c0*/  FMUL.FTZ R118, R48.reuse, R116 ;  /* 0x0000007430767220 */ /* 0x040fe20000410000 */
[----:B------:R-:W-:Y:S01]  /*30d0*/  FMUL.FTZ R11, R11, R110 ;  /* 0x0000006e0b0b7220 */ /* 0x000fe20000410000 */
        /* <DEDUP_REMOVED lines=22> */
.L_x_5193:
[----:B------:R-:W-:Y:S05]  /*3240*/  BSYNC B3 ;  /* 0x0000000000037941 */ /* 0x000fea0003800000 */
.L_x_5192:
[----:B0-----:R4:W-:Y:S02]  /*3250*/  ST.E.128 desc[UR40][R12.64], R8 ;  /* 0x000000080c007985 */ /* 0x0019e4000c101d28 */
.L_x_5191:
[----:B------:R-:W-:Y:S05]  /*3260*/  BSYNC B2 ;  /* 0x0000000000027941 */ /* 0x000fea0003800000 */
.L_x_5190:
        /* <DEDUP_REMOVED lines=18> */
[----:B------:R-:W-:Y:S02]  /*3390*/  LOP3.LUT R45, R11, 0xffff0000, RZ, 0xc0, !PT ;  /* 0xffff00000b2d7812 */ /* 0x000fe400078ec0ff */
        /* <DEDUP_REMOVED lines=8> */
[----:B------:R-:W-:Y:S01]  /*3420*/  SHF.L.U32 R110, R91, 0x10, RZ ;  /* 0x000000105b6e7819 */ /* 0x000fe200000006ff */
[----:B------:R-:W-:Y:S01]  /*3430*/  FMUL.FTZ R112, R11, R47 ;  /* 0x0000002f0b707220 */ /* 0x000fe20000410000 */
[----:B------:R-:W-:Y:S01]  /*3440*/  LOP3.LUT R91, R91, 0xffff0000, RZ, 0xc0, !PT ;  /* 0xffff00005b5b7812 */ /* 0x000fe200078ec0ff */
[----:B------:R-:W-:Y:S01]  /*3450*/  IMAD.U32 R10, R9, 0x10000, RZ ;  /* 0x00010000090a7824 */ /* 0x000fe200078e00ff */
[----:B------:R-:W-:Y:S01]  /*3460*/  LOP3.LUT R48, R48, 0xffff0000, RZ, 0xc0, !PT ;  /* 0xffff000030307812 */ /* 0x000fe200078ec0ff */
[CC--:B------:R-:W-:Y:S01]  /*3470*/  FMUL.FTZ R11, R15.reuse, R110.reuse ;  /* 0x0000006e0f0b7220 */ /* 0x0c0fe20000410000 */
[-C--:B------:R-:W-:Y:S01]  /*3480*/  FMUL.FTZ R15, R15, R49.reuse ;  /* 0x000000310f0f7220 */ /* 0x080fe20000410000 */
[C---:B------:R-:W-:Y:S01]  /*3490*/  IMAD.U32 R9, R8.reuse, 0x10000, RZ ;  /* 0x0001000008097824 */ /* 0x040fe200078e00ff */
[----:B------:R-:W-:Y:S01]  /*34a0*/  LOP3.LUT R8, R8, 0xffff0000, RZ, 0xc0, !PT ;  /* 0xffff000008087812 */ /* 0x000fe200078ec0ff */
[C---:B------:R-:W-:Y:S01]  /*34b0*/  FFMA.FTZ R49, R14.reuse, R49, -R11 ;  /* 0x000000310e317223 */ /* 0x040fe2000001080b */
        /* <DEDUP_REMOVED lines=17> */
.L_x_5195:
[----:B------:R-:W-:Y:S05]  /*35d0*/  BSYNC B2 ;  /* 0x0000000000027941 */ /* 0x000fea0003800000 */
.L_x_5194:
[----:B0-----:R0:W-:Y:S02]  /*35e0*/  ST.E.128 desc[UR40][R12.64], R8 ;  /* 0x000000080c007985 */ /* 0x0011e4000c101d28 */
.L_x_5189:
[----:B------:R-:W-:Y:S05]  /*35f0*/  BSYNC B1 ;  /* 0x0000000000017941 */ /* 0x000fea0003800000 */
.L_x_5188:
[----:B------:R-:W-:-:S03]  /*3600*/  UMOV UR4, 0xffffffff ;  /* 0xffffffff00047882 */ /* 0x000fc60000000000 */
[----:B------:R-:W-:Y:S05]  /*3610*/  BRA.DIV UR4, `(.L_x_5196) ;  /* 0x0000018604a07947 */ /* 0x000fea000b800000 */
[----:B-1----:R-:W1:Y:S04]  /*3620*/  SHFL.IDX PT, R101, R101, 0x1, 0x1c1f ;  /* 0x003c1f0065657f89 */ /* 0x002e6800000e0000 */
[----:B---3--:R3:W0:Y:S02]  /*3630*/  SHFL.IDX PT, R14, R100, 0x1, 0x1c1f ;  /* 0x003c1f00640e7f89 */ /* 0x00862400000e0000 */
.L_x_5456:
        /* <DEDUP_REMOVED lines=9> */
[----:B------:R-:W-:Y:S01]  /*36d0*/  SHF.R.U32.HI R44, RZ, 0x10, R43 ;  /* 0x00000010ff2c7819 */ /* 0x000fe2000001162b */
[----:B----4-:R-:W-:Y:S01]  /*36e0*/  IMAD.U32 R15, R10, 0x10000, RZ ;  /* 0x000100000a0f7824 */ /* 0x010fe200078e00ff */
[--C-:B------:R-:W-:Y:S02]  /*36f0*/  SHF.R.U32.HI R46, RZ, 0x10, R41.reuse ;  /* 0x00000010ff2e7819 */ /* 0x100fe40000011629 */
[----:B------:R-:W-:Y:S02]  /*3700*/  PRMT R109, R109, 0x5410, R44 ;  /* 0x000054106d6d7816 */ /* 0x000fe4000000002c */
[----:B------:R-:W-:Y:S02]  /*3710*/  PRMT R107, R107, 0x5410, R46 ;  /* 0x000054106b6b7816 */ /* 0x000fe4000000002e */
[----:B------:R-:W-:Y:S01]  /*3720*/  SHF.R.U64 R47, R40, 0x10, R41 ;  /* 0x00000010282f7819 */ /* 0x000fe20000001229 */
[----:B------:R-:W-:Y:S01]  /*3730*/  IMAD.U32 R46, R109, 0x10000, RZ ;  /* 0x000100006d2e7824 */ /* 0x000fe200078e00ff */
[----:B------:R-:W-:Y:S01]  /*3740*/  SHF.R.U64 R45, R42, 0x10, R43 ;  /* 0x000000102a2d7819 */ /* 0x000fe2000000122b */
[----:B------:R-:W-:Y:S01]  /*3750*/  IMAD.U32 R44, R107, 0x10000, RZ ;  /* 0x000100006b2c7824 */ /* 0x000fe200078e00ff */
[----:B------:R-:W-:Y:S01]  /*3760*/  LOP3.LUT R40, R10, 0xffff0000, RZ, 0xc0, !PT ;  /* 0xffff00000a287812 */ /* 0x000fe200078ec0ff */
[----:B------:R-:W-:Y:S01]  /*3770*/  IMAD.U32 R41, R11, 0x10000, RZ ;  /* 0x000100000b297824 */ /* 0x000fe200078e00ff */
[----:B------:R-:W-:Y:S01]  /*3780*/  PRMT R106, R106, 0x5410, R47 ;  /* 0x000054106a6a7816 */ /* 0x000fe2000000002f */
[----:B------:R-:W-:Y:S01]  /*3790*/  IMAD.U32 R10, R9, 0x10000, RZ ;  /* 0x00010000090a7824 */ /* 0x000fe200078e00ff */
[----:B------:R-:W-:Y:S01]  /*37a0*/  PRMT R108, R108, 0x5410, R45 ;  /* 0x000054106c6c7816 */ /* 0x000fe2000000002d */
[C---:B------:R-:W-:Y:S01]  /*37b0*/  FMUL.FTZ R50, R40.reuse, R46 ;  /* 0x0000002e28327220 */ /* 0x040fe20000410000 */
[----:B------:R-:W-:Y:S01]  /*37c0*/  LOP3.LUT R42, R11, 0xffff0000, RZ, 0xc0, !PT ;  /* 0xffff00000b2a7812 */ /* 0x000fe200078ec0ff */
[-C--:B------:R-:W-:Y:S01]  /*37d0*/  FMUL.FTZ R40, R40, R44.reuse ;  /* 0x0000002c28287220 */ /* 0x080fe20000410000 */
[----:B------:R-:W-:Y:S01]  /*37e0*/  LOP3.LUT R11, R9, 0xffff0000, RZ, 0xc0, !PT ;  /* 0xffff0000090b7812 */ /* 0x000fe200078ec0ff */
[C---:B------:R-:W-:Y:S01]  /*37f0*/  FFMA.FTZ R50, R15.reuse, R44, -R50 ;  /* 0x0000002c0f327223 */ /* 0x040fe20000010832 */
[----:B------:R-:W-:Y:S01]  /*3800*/  LOP3.LUT R45, R108, 0xffff0000, RZ, 0xc0, !PT ;  /* 0xffff00006c2d7812 */ /* 0x000fe200078ec0ff */
[----:B------:R-:W-:Y:S01]  /*3810*/  IMAD.U32 R9, R8, 0x10000, RZ ;  /* 0x0001000008097824 */ /* 0x000fe200078e00ff */
[----:B------:R-:W-:Y:S01]  /*3820*/  LOP3.LUT R43, R106, 0xffff0000, RZ, 0xc0, !PT ;  /* 0xffff00006a2b7812 */ /* 0x000fe200078ec0ff */
[----:B------:R-:W-:Y:S01]  /*3830*/  FFMA.FTZ R15, R15, R46, R40 ;  /* 0x0000002e0f0f7223 */ /* 0x000fe20000010028 */
[----:B------:R-:W-:Y:S01]  /*3840*/  LOP3.LUT R109, R109, 0xffff0000, RZ, 0xc0, !PT ;  /* 0xffff00006d6d7812 */ /* 0x000fe200078ec0ff */
[----:B------:R-:W-:Y:S01]  /*3850*/  FMUL.FTZ R47, R11, R45 ;  /* 0x0000002d0b2f7220 */ /* 0x000fe20000410000 */
[----:B------:R-:W-:Y:S01]  /*3860*/  LOP3.LUT R107, R107, 0xffff0000, RZ, 0xc0, !PT ;  /* 0xffff00006b6b7812 */ /* 0x000fe200078ec0ff */
[----:B------:R-:W-:Y:S01]  /*3870*/  FMUL.FTZ R48, R11, R43 ;  /* 0x0000002b0b307220 */ /* 0x000fe20000410000 */
[----:B------:R-:W-:Y:S01]  /*3880*/  LOP3.LUT R8, R8, 0xffff0000, RZ, 0xc0, !PT ;  /* 0xffff000008087812 */ /* 0x000fe200078ec0ff */
[----:B------:R-:W-:Y:S01]  /*3890*/  FMUL.FTZ R40, R42, R109 ;  /* 0x0000006d2a287220 */ /* 0x000fe20000410000 */
[----:B------:R-:W-:-:S02]  /*38a0*/  IMAD.U32 R108, R108, 0x10000, RZ ;  /* 0x000100006c6c7824 */ /* 0x000fc400078e00ff */
[----:B------:R-:W-:Y:S01]  /*38b0*/  FMUL.FTZ R42, R42, R107 ;  /* 0x0000006b2a2a7220 */ /* 0x000fe20000410000 */
[----:B------:R-:W-:Y:S02]  /*38c0*/  IMAD.U32 R106, R106, 0x10000, RZ ;  /* 0x000100006a6a7824 */ /* 0x000fe400078e00ff */
        /* <DEDUP_REMOVED lines=14> */
.L_x_5201:
[----:B------:R-:W-:Y:S05]  /*39b0*/  BSYNC B2 ;  /* 0x0000000000027941 */ /* 0x000fea0003800000 */
.L_x_5200:
[----:B----4-:R0:W-:Y:S02]  /*39c0*/  ST.E.128 desc[UR40][R12.64], R8 ;  /* 0x000000080c007985 */ /* 0x0101e4000c101d28 */
.L_x_5199:
[----:B------:R-:W-:Y:S05]  /*39d0*/  BSYNC B1 ;  /* 0x0000000000017941 */ /* 0x000fea0003800000 */
.L_x_5198:
        /* <DEDUP_REMOVED lines=8> */
[--C-:B------:R-:W-:Y:S01]  /*3a60*/  SHF.R.U64 R41, R38, 0x10, R39.reuse ;  /* 0x0000001026297819 */ /* 0x100fe20000001227 */
[----:B----4-:R-:W-:Y:S01]  /*3a70*/  IMAD.U32 R14, R10, 0x10000, RZ ;  /* 0x000100000a0e7824 */ /* 0x010fe200078e00ff */
[----:B------:R-:W-:Y:S02]  /*3a80*/  SHF.R.U32.HI R38, RZ, 0x10, R39 ;  /* 0x00000010ff267819 */ /* 0x000fe40000011627 */
[--C-:B------:R-:W-:Y:S02]  /*3a90*/  SHF.R.U32.HI R40, RZ, 0x10, R37.reuse ;  /* 0x00000010ff287819 */ /* 0x100fe40000011625 */
[----:B------:R-:W-:Y:S02]  /*3aa0*/  PRMT R105, R105, 0x5410, R38 ;  /* 0x0000541069697816 */ /* 0x000fe40000000026 */
[----:B------:R-:W-:Y:S01]  /*3ab0*/  SHF.R.U64 R43, R36, 0x10, R37 ;  /* 0x00000010242b7819 */ /* 0x000fe20000001225 */
[----:B------:R-:W-:Y:S01]  /*3ac0*/  IMAD.U32 R36, R11, 0x10000, RZ ;  /* 0x000100000b247824 */ /* 0x000fe200078e00ff */
[----:B------:R-:W-:-:S02]  /*3ad0*/  PRMT R103, R103, 0x5410, R40 ;  /* 0x0000541067677816 */ /* 0x000fc40000000028 */
[----:B------:R-:W-:Y:S01]  /*3ae0*/  PRMT R104, R104, 0x5410, R41 ;  /* 0x0000541068687816 */ /* 0x000fe20000000029 */
[----:B------:R-:W-:Y:S01]  /*3af0*/  IMAD.U32 R41, R105, 0x10000, RZ ;  /* 0x0001000069297824 */ /* 0x000fe200078e00ff */
[----:B------:R-:W-:Y:S01]  /*3b00*/  LOP3.LUT R15, R10, 0xffff0000, RZ, 0xc0, !PT ;  /* 0xffff00000a0f7812 */ /* 0x000fe200078ec0ff */
[----:B------:R-:W-:Y:S01]  /*3b10*/  IMAD.U32 R39, R103, 0x10000, RZ ;  /* 0x0001000067277824 */ /* 0x000fe200078e00ff */
[----:B------:R-:W-:Y:S02]  /*3b20*/  LOP3.LUT R37, R11, 0xffff0000, RZ, 0xc0, !PT ;  /* 0xffff00000b257812 */ /* 0x000fe400078ec0ff */
[----:B------:R-:W-:Y:S01]  /*3b30*/  PRMT R102, R102, 0x5410, R43 ;  /* 0x0000541066667816 */ /* 0x000fe2000000002b */
[----:B------:R-:W-:Y:S01]  /*3b40*/  FMUL.FTZ R45, R15, R41 ;  /* 0x000000290f2d7220 */ /* 0x000fe20000410000 */
[----:B------:R-:W-:Y:S01]  /*3b50*/  LOP3.LUT R11, R9, 0xffff0000, RZ, 0xc0, !PT ;  /* 0xffff0000090b7812 */ /* 0x000fe200078ec0ff */
[-C--:B------:R-:W-:Y:S01]  /*3b60*/  FMUL.FTZ R15, R15, R39.reuse ;  /* 0x000000270f0f7220 */ /* 0x080fe20000410000 */
[----:B------:R-:W-:Y:S01]  /*3b70*/  LOP3.LUT R40, R104, 0xffff0000, RZ, 0xc0, !PT ;  /* 0xffff000068287812 */ /* 0x000fe200078ec0ff */
[----:B------:R-:W-:Y:S01]  /*3b80*/  FFMA.FTZ R45, R14, R39, -R45 ;  /* 0x000000270e2d7223 */ /* 0x000fe2000001082d */
[----:B------:R-:W-:Y:S01]  /*3b90*/  SHF.L.U32 R10, R9, 0x10, RZ ;  /* 0x00000010090a7819 */ /* 0x000fe200000006ff */
[----:B------:R-:W-:Y:S01]  /*3ba0*/  IMAD.U32 R9, R8, 0x10000, RZ ;  /* 0x0001000008097824 */ /* 0x000fe200078e00ff */
[----:B------:R-:W-:Y:S01]  /*3bb0*/  LOP3.LUT R38, R102, 0xffff0000, RZ, 0xc0, !PT ;  /* 0xffff000066267812 */ /* 0x000fe200078ec0ff */
[----:B------:R-:W-:Y:S01]  /*3bc0*/  FMUL.FTZ R43, R11, R40 ;  /* 0x000000280b2b7220 */ /* 0x000fe20000410000 */
[----:B------:R-:W-:Y:S01]  /*3bd0*/  LOP3.LUT R105, R105, 0xffff0000, RZ, 0xc0, !PT ;  /* 0xffff000069697812 */ /* 0x000fe200078ec0ff */
[----:B------:R-:W-:Y:S01]  /*3be0*/  FFMA.FTZ R14, R14, R41, R15 ;  /* 0x000000290e0e7223 */ /* 0x000fe2000001000f */
[----:B------:R-:W-:Y:S01]  /*3bf0*/  LOP3.LUT R103, R103, 0xffff0000, RZ, 0xc0, !PT ;  /* 0xffff000067677812 */ /* 0x000fe200078ec0ff */
[-C--:B------:R-:W-:Y:S01]  /*3c00*/  FMUL.FTZ R11, R11, R38.reuse ;  /* 0x000000260b0b7220 */ /* 0x080fe20000410000 */
[----:B------:R-:W-:Y:S01]  /*3c10*/  LOP3.LUT R8, R8, 0xffff0000, RZ, 0xc0, !PT ;  /* 0xffff000008087812 */ /* 0x000fe200078ec0ff */
[----:B------:R-:W-:Y:S01]  /*3c20*/  FFMA.FTZ R43, R10, R38, -R43 ;  /* 0x000000260a2b7223 */ /* 0x000fe2000001082b */
[----:B------:R-:W-:-:S02]  /*3c30*/  IMAD.U32 R104, R104, 0x10000, RZ ;  /* 0x0001000068687824 */ /* 0x000fc400078e00ff */
[C---:B------:R-:W-:Y:S01]  /*3c40*/  FMUL.FTZ R15, R37.reuse, R105 ;  /* 0x00000069250f7220 */ /* 0x040fe20000410000 */
[----:B------:R-:W-:Y:S02]  /*3c50*/  IMAD.U32 R102, R102, 0x10000, RZ ;  /* 0x0001000066667824 */ /* 0x000fe400078e00ff */
[-C--:B------:R-:W-:Y:S01]  /*3c60*/  FMUL.FTZ R38, R37, R103.reuse ;  /* 0x0000006725267220 */ /* 0x080fe20000410000 */
[----:B------:R-:W-:Y:S01]  /*3c70*/  FFMA.FTZ R40, R10, R40, R11 ;  /* 0x000000280a287223 */ /* 0x000fe2000001000b */
        /* <DEDUP_REMOVED lines=12> */
.L_x_5203:
[----:B------:R-:W-:Y:S05]  /*3d40*/  BSYNC B1 ;  /* 0x0000000000017941 */ /* 0x000fea0003800000 */
.L_x_5202:
[----:B----4-:R0:W-:Y:S01]  /*3d50*/  ST.E.128 desc[UR40][R12.64], R8 ;  /* 0x000000080c007985 */ /* 0x0101e2000c101d28 */
[----:B------:R-:W-:Y:S05]  /*3d60*/  BRA `(.L_x_5197) ;  /* 0x0000001800687947 */ /* 0x000fea0003800000 */
.L_x_5179:
        /* <DEDUP_REMOVED lines=13> */
[----:B------:R-:W-:Y:S01]  /*3e40*/  @!P3 IADD3 R9, P4, R20, R10, RZ ;  /* 0x0000000a1409b210 */ /* 0x000fe20007f9e0ff */
[----:B------:R-:W0:Y:S04]  /*3e50*/  @!P3 LDC.64 R14, c[0x0][0x400] ;  /* 0x00010000ff0ebb82 */ /* 0x000e280000000a00 */
[----:B------:R-:W-:-:S04]  /*3e60*/  @!P3 IMAD.X R12, R87, 0x1, R71, P4 ;  /* 0x00000001570cb824 */ /* 0x000fc800020e0647 */
[----:B------:R-:W1:Y:S02]  /*3e70*/  @!P3 LDC.64 R10, c[0x0][0x3e8] ;  /* 0x0000fa00ff0abb82 */ /* 0x000e640000000a00 */
[----:B-1----:R-:W-:-:S04]  /*3e80*/  @!P3 LEA R10, P4, R9, R10, 0x1 ;  /* 0x0000000a090ab211 */ /* 0x002fc800078808ff */
[----:B------:R-:W-:Y:S02]  /*3e90*/  @!P3 LEA.HI.X R11, R9, R11, R12, 0x1, P4 ;  /* 0x0000000b090bb211 */ /* 0x000fe400020f0c0c */
[----:B------:R-:W-:Y:S01]  /*3ea0*/  @!P3 IADD3 R8, P4, R54, R8, RZ ;  /* 0x000000083608b210 */ /* 0x000fe20007f9e0ff */
[----:B------:R-:W1:Y:S02]  /*3eb0*/  @!P2 LDC.64 R12, c[0x0][0x3e8] ;  /* 0x0000fa00ff0cab82 */ /* 0x000e640000000a00 */
[----:B------:R1:W2:Y:S02]  /*3ec0*/  @!P3 LDG.E.128 R36, desc[UR40][R10.64] ;  /* 0x000000280a24b981 */ /* 0x0002a4000c1e1d00 */
[----:B------:R-:W-:Y:S01]  /*3ed0*/  @!P3 IMAD.X R9, R102, 0x1, R73, P4 ;  /* 0x000000016609b824 */ /* 0x000fe200020e0649 */
[----:B0-----:R-:W-:-:S04]  /*3ee0*/  @!P3 LEA R14, P4, R8, R14, 0x1 ;  /* 0x0000000e080eb211 */ /* 0x001fc800078808ff */
[----:B------:R-:W-:Y:S02]  /*3ef0*/  @!P3 LEA.HI.X R15, R8, R15, R9, 0x1, P4 ;  /* 0x0000000f080fb211 */ /* 0x000fe400020f0c09 */
[----:B------:R-:W0:Y:S03]  /*3f00*/  @!P2 LDC.64 R8, c[0x0][0x400] ;  /* 0x00010000ff08ab82 */ /* 0x000e260000000a00 */
[----:B------:R2:W3:Y:S01]  /*3f10*/  @!P3 LDG.E.128 R40, desc[UR40][R14.64] ;  /* 0x000000280e28b981 */ /* 0x0004e2000c1e1d00 */
[----:B------:R-:W-:Y:S02]  /*3f20*/  CS2R R46, SRZ ;  /* 0x00000000002e7805 */ /* 0x000fe4000001ff00 */
[----:B-1----:R-:W-:-:S04]  /*3f30*/  @!P2 LEA R10, P3, R44, R12, 0x1 ;  /* 0x0000000c2c0aa211 */ /* 0x002fc800078608ff */
[----:B------:R-:W-:Y:S02]  /*3f40*/  @!P2 LEA.HI.X R11, R44, R13, R45, 0x1, P3 ;  /* 0x0000000d2c0ba211 */ /* 0x000fe400018f0c2d */
[----:B------:R-:W-:Y:S02]  /*3f50*/  CS2R R44, SRZ ;  /* 0x00000000002c7805 */ /* 0x000fe4000001ff00 */
[----:B------:R-:W-:Y:S02]  /*3f60*/  CS2R R50, SRZ ;  /* 0x0000000000327805 */ /* 0x000fe4000001ff00 */
[C---:B0-----:R-:W-:Y:S02]  /*3f70*/  @!P2 LEA R8, P3, R48.reuse, R8, 0x1 ;  /* 0x000000083008a211 */ /* 0x041fe400078608ff */
[----:B------:R3:W4:Y:S02]  /*3f80*/  @!P2 LDG.E.128 R44, desc[UR40][R10.64] ;  /* 0x000000280a2ca981 */ /* 0x000724000c1e1d00 */
[----:B------:R-:W-:-:S02]  /*3f90*/  @!P2 LEA.HI.X R9, R48, R9, R49, 0x1, P3 ;  /* 0x000000093009a211 */ /* 0x000fc400018f0c31 */
[----:B------:R-:W-:-:S06]  /*3fa0*/  CS2R R48, SRZ ;  /* 0x0000000000307805 */ /* 0x000fcc000001ff00 */
[----:B------:R0:W5:Y:S01]  /*3fb0*/  @!P2 LDG.E.128 R48, desc[UR40][R8.64] ;  /* 0x000000280830a981 */ /* 0x000162000c1e1d00 */
[----:B------:R-:W-:Y:S02]  /*3fc0*/  ISETP.NE.AND P3, PT, R204, 0x3, PT ;  /* 0x00000003cc00780c */ /* 0x000fe40003f65270 */
[----:B------:R-:W-:Y:S01]  /*3fd0*/  ISETP.GE.AND P2, PT, R16, R90, PT ;  /* 0x0000005a1000720c */ /* 0x000fe20003f46270 */
[----:B--2---:R-:W-:-:S05]  /*3fe0*/  IMAD.MOV.U32 R15, RZ, RZ, R37 ;  /* 0x000000ffff0f7224 */ /* 0x004fca00078e0025 */
[----:B------:R-:W-:Y:S01]  /*3ff0*/  PRMT R105, R105, 0x5410, R15 ;  /* 0x0000541069697816 */ /* 0x000fe2000000000f */
[----:B---3--:R-:W-:Y:S01]  /*4000*/  IMAD.MOV.U32 R10, RZ, RZ, R42 ;  /* 0x000000ffff0a7224 */ /* 0x008fe200078e002a */
[----:B------:R-:W-:Y:S01]  /*4010*/  MOV R11, R41 ;  /* 0x00000029000b7202 */ /* 0x000fe20000000f00 */
[----:B0-----:R-:W-:Y:S02]  /*4020*/  IMAD.MOV.U32 R8, RZ, RZ, R43 ;  /* 0x000000ffff087224 */ /* 0x001fe400078e002b */
[----:B------:R-:W-:Y:S01]  /*4030*/  IMAD.MOV.U32 R9, RZ, RZ, R40 ;  /* 0x000000ffff097224 */ /* 0x000fe200078e0028 */
[----:B------:R-:W-:Y:S02]  /*4040*/  PRMT R124, R10, 0x7610, R124 ;  /* 0x000076100a7c7816 */ /* 0x000fe4000000007c */
[----:B------:R-:W-:Y:S02]  /*4050*/  PRMT R106, R106, 0x5410, R8 ;  /* 0x000054106a6a7816 */ /* 0x000fe40000000008 */
[----:B------:R-:W-:-:S02]  /*4060*/  PRMT R107, R107, 0x5410, R9 ;  /* 0x000054106b6b7816 */ /* 0x000fc40000000009 */
[----:B------:R-:W-:Y:S01]  /*4070*/  PRMT R125, R11, 0x7610, R125 ;  /* 0x000076100b7d7816 */ /* 0x000fe2000000007d */
[----:B------:R-:W-:Y:S02]  /*4080*/  IMAD.MOV.U32 R12, RZ, RZ, R38 ;  /* 0x000000ffff0c7224 */ /* 0x000fe400078e0026 */
[----:B------:R-:W-:Y:S02]  /*4090*/  IMAD.MOV.U32 R13, RZ, RZ, R39 ;  /* 0x000000ffff0d7224 */ /* 0x000fe400078e0027 */
[----:B------:R-:W-:Y:S02]  /*40a0*/  IMAD.MOV.U32 R14, RZ, RZ, R36 ;  /* 0x000000ffff0e7224 */ /* 0x000fe400078e0024 */
[----:B----4-:R-:W-:Y:S02]  /*40b0*/  IMAD.MOV.U32 R8, RZ, RZ, R46 ;  /* 0x000000ffff087224 */ /* 0x010fe400078e002e */
[----:B------:R-:W-:Y:S02]  /*40c0*/  IMAD.MOV.U32 R9, RZ, RZ, R47 ;  /* 0x000000ffff097224 */ /* 0x000fe400078e002f */
[----:B------:R-:W-:-:S02]  /*40d0*/  IMAD.MOV.U32 R10, RZ, RZ, R44 ;  /* 0x000000ffff0a7224 */ /* 0x000fc400078e002c */
[----:B------:R-:W-:Y:S01]  /*40e0*/  IMAD.MOV.U32 R11, RZ, RZ, R45 ;  /* 0x000000ffff0b7224 */ /* 0x000fe200078e002d */
[----:B------:R-:W-:Y:S02]  /*40f0*/  PRMT R105, R8, 0x7610, R105 ;  /* 0x0000761008697816 */ /* 0x000fe40000000069 */
[----:B------:R-:W-:Y:S01]  /*4100*/  PRMT R106, R9, 0x7610, R106 ;  /* 0x00007610096a7816 */ /* 0x000fe2000000006a */
[----:B-----5:R-:W-:Y:S01]  /*4110*/  IMAD.MOV.U32 R8, RZ, RZ, R50 ;  /* 0x000000ffff087224 */ /* 0x020fe200078e0032 */
[----:B------:R-:W-:Y:S01]  /*4120*/  PRMT R107, R10, 0x7610, R107 ;  /* 0x000076100a6b7816 */ /* 0x000fe2000000006b */
[----:B------:R-:W-:Y:S01]  /*4130*/  IMAD.MOV.U32 R9, RZ, RZ, R51 ;  /* 0x000000ffff097224 */ /* 0x000fe200078e0033 */
[----:B------:R-:W-:Y:S01]  /*4140*/  PRMT R108, R11, 0x7610, R108 ;  /* 0x000076100b6c7816 */ /* 0x000fe2000000006c */
[----:B------:R-:W-:Y:S02]  /*4150*/  IMAD.MOV.U32 R10, RZ, RZ, R48 ;  /* 0x000000ffff0a7224 */ /* 0x000fe400078e0030 */
[----:B------:R-:W-:Y:S01]  /*4160*/  IMAD.MOV.U32 R11, RZ, RZ, R49 ;  /* 0x000000ffff0b7224 */ /* 0x000fe200078e0031 */
[----:B------:R-:W-:-:S02]  /*4170*/  PRMT R116, R12, 0x7610, R116 ;  /* 0x000076100c747816 */ /* 0x000fc40000000074 */
[----:B------:R-:W-:Y:S02]  /*4180*/  PRMT R123, R13, 0x7610, R123 ;  /* 0x000076100d7b7816 */ /* 0x000fe4000000007b */
[----:B------:R-:W-:Y:S02]  /*4190*/  PRMT R120, R14, 0x7610, R120 ;  /* 0x000076100e787816 */ /* 0x000fe40000000078 */
[----:B------:R-:W-:Y:S02]  /*41a0*/  PRMT R109, R8, 0x7610, R109 ;  /* 0x00007610086d7816 */ /* 0x000fe4000000006d */
[----:B------:R-:W-:Y:S02]  /*41b0*/  PRMT R110, R9, 0x7610, R110 ;  /* 0x00007610096e7816 */ /* 0x000fe4000000006e */
[----:B------:R-:W-:Y:S02]  /*41c0*/  PRMT R111, R10, 0x7610, R111 ;  /* 0x000076100a6f7816 */ /* 0x000fe4000000006f */
[----:B------:R-:W-:Y:S01]  /*41d0*/  PRMT R112, R11, 0x7610, R112 ;  /* 0x000076100b707816 */ /* 0x000fe20000000070 */
[----:B------:R-:W-:Y:S06]  /*41e0*/  @!P3 BRA `(.L_x_5204) ;  /* 0x000000000004b947 */ /* 0x000fec0003800000 */
[----:B------:R-:W-:Y:S01]  /*41f0*/  BPT.TRAP 0x1 ;  /* 0x000000040000795c */ /* 0x000fe20000300000 */
.L_x_5204:
[----:B------:R-:W-:Y:S01]  /*4200*/  IMAD R87, R18, 0x8, R19 ;  /* 0x0000000812577824 */ /* 0x000fe200078e0213 */
[----:B------:R-:W-:Y:S01]  /*4210*/  SHF.L.U32 R99, R205, 0x1f, RZ ;  /* 0x0000001fcd637819 */ /* 0x000fe200000006ff */
[----:B------:R-:W0:Y:S01]  /*4220*/  LDC R102, c[0x0][0x2f4] ;  /* 0x0000bd00ff667b82 */ /* 0x000e220000000800 */
[----:B------:R-:W-:Y:S02]  /*4230*/  BSSY B1, `(.L_x_5205) ;  /* 0x0000003000017945 */ /* 0x000fe40003800000 */
[----:B------:R-:W1:Y:S02]  /*4240*/  SYNCS.PHASECHK.TRANS64.TRYWAIT P4, [R87+URZ+0x22890], R99 ;  /* 0x02289063570075a7 */ /* 0x000e64000808017f */
[----:B-1----:R-:W-:Y:S05]  /*4250*/  @!P4 BRA `(.L_x_5206) ;  /* 0x0000017800d8c947 */ /* 0x002fea0003800000 */
.L_x_5457:
[----:B------:R-:W-:Y:S05]  /*4260*/  BSYNC B1 ;  /* 0x0000000000017941 */ /* 0x000fea0003800000 */
.L_x_5205:
[----:B------:R-:W-:Y:S01]  /*4270*/  UMOV UR4, 0xffffffff ;  /* 0xffffffff00047882 */ /* 0x000fe20000000000 */
[----:B0-----:R-:W-:Y:S02]  /*4280*/  IMAD.IADD R104, R102, 0x1, -R65 ;  /* 0x0000000166687824 */ /* 0x001fe400078e0a41 */
[----:B------:R-:W-:Y:S05]  /*4290*/  BRA.DIV UR4, `(.L_x_5207) ;  /* 0x0000017a04dc7947 */ /* 0x000fea000b800000 */
[----:B------:R0:W2:Y:S04]  /*42a0*/  SHFL.IDX PT, R93, R101, RZ, 0x1c1f ;  /* 0x001c1fff655d7589 */ /* 0x0000a800000e0000 */
[----:B------:R0:W3:Y:S02]  /*42b0*/  SHFL.IDX PT, R92, R100, RZ, 0x1c1f ;  /* 0x001c1fff645c7589 */ /* 0x0000e400000e0000 */
.L_x_5461:
        /* <DEDUP_REMOVED lines=27> */
[--C-:B------:R-:W-:Y:S02]  /*4470*/  SHF.R.U32.HI R114, RZ, 0x10, R37.reuse ;  /* 0x00000010ff727819 */ /* 0x100fe40000011625 */
[----:B------:R-:W-:Y:S01]  /*4480*/  SHF.R.U64 R113, R36, 0x10, R37 ;  /* 0x0000001024717819 */ /* 0x000fe20000001225 */
[----:B--2---:R-:W-:Y:S01]  /*4490*/  IMAD.U32 R37, R9, 0x10000, RZ ;  /* 0x0001000009257824 */ /* 0x004fe200078e00ff */
[----:B------:R-:W-:Y:S01]  /*44a0*/  PRMT R119, R125, 0x5410, R119 ;  /* 0x000054107d777816 */ /* 0x000fe20000000077 */
[----:B------:R-:W-:Y:S01]  /*44b0*/  IMAD.U32 R36, R8, 0x10000, RZ ;  /* 0x0001000008247824 */ /* 0x000fe200078e00ff */
[----:B------:R-:W-:Y:S02]  /*44c0*/  SHF.R.U64 R115, R38, 0x10, R39 ;  /* 0x0000001026737819 */ /* 0x000fe40000001227 */
[----:B------:R-:W-:-:S02]  /*44d0*/  PRMT R114, R105, 0x5432, R114 ;  /* 0x0000543269727816 */ /* 0x000fc40000000072 */
[----:B------:R-:W-:Y:S01]  /*44e0*/  SHF.R.U64 R118, R40, 0x10, R41 ;  /* 0x0000001028767819 */ /* 0x000fe20000001229 */
[----:B---3--:R-:W-:Y:S01]  /*44f0*/  IMAD.U32 R40, R12, 0x10000, RZ ;  /* 0x000100000c287824 */ /* 0x008fe200078e00ff */
[----:B------:R-:W-:Y:S02]  /*4500*/  SHF.R.U64 R121, R42, 0x10, R43 ;  /* 0x000000102a797819 */ /* 0x000fe4000000122b */
[----:B------:R-:W-:Y:S02]  /*4510*/  SHF.L.U32 R41, R13, 0x10, RZ ;  /* 0x000000100d297819 */ /* 0x000fe400000006ff */
[----:B------:R-:W-:Y:S01]  /*4520*/  PRMT R113, R120, 0x5410, R113 ;  /* 0x0000541078717816 */ /* 0x000fe20000000071 */
[----:B------:R-:W-:Y:S01]  /*4530*/  IMAD.U32 R120, R119, 0x10000, RZ ;  /* 0x0001000077787824 */ /* 0x000fe200078e00ff */
[----:B------:R-:W-:Y:S01]  /*4540*/  SHF.R.U32.HI R122, RZ, 0x10, R43 ;  /* 0x00000010ff7a7819 */ /* 0x000fe2000001162b */
[----:B------:R-:W-:Y:S01]  /*4550*/  IMAD.U32 R43, R15, 0x10000, RZ ;  /* 0x000100000f2b7824 */ /* 0x000fe200078e00ff */
[----:B------:R-:W-:Y:S01]  /*4560*/  PRMT R115, R116, 0x5410, R115 ;  /* 0x0000541074737816 */ /* 0x000fe20000000073 */
[----:B------:R-:W-:Y:S01]  /*4570*/  IMAD.U32 R116, R114, 0x10000, RZ ;  /* 0x0001000072747824 */ /* 0x000fe200078e00ff */
[----:B------:R-:W-:-:S02]  /*4580*/  SHF.R.U32.HI R117, RZ, 0x10, R39 ;  /* 0x00000010ff757819 */ /* 0x000fc40000011627 */
        /* <DEDUP_REMOVED lines=9> */
[----:B------:R-:W-:Y:S01]  /*4620*/  FFMA.FTZ R126, R37, R120, R126 ;  /* 0x00000078257e7223 */ /* 0x000fe2000001007e */
[----:B------:R-:W-:Y:S01]  /*4630*/  LOP3.LUT R41, R114, 0xffff0000, RZ, 0xc0, !PT ;  /* 0xffff000072297812 */ /* 0x000fe200078ec0ff */
[----:B------:R-:W-:Y:S01]  /*4640*/  IMAD.U32 R114, R117, 0x10000, RZ ;  /* 0x0001000075727824 */ /* 0x000fe200078e00ff */
[----:B------:R-:W-:Y:S01]  /*4650*/  LOP3.LUT R38, R9, 0xffff0000, RZ, 0xc0, !PT ;  /* 0xffff000009267812 */ /* 0x000fe200078ec0ff */
[C---:B------:R-:W-:Y:S01]  /*4660*/  FMUL.FTZ R123, R42.reuse, R119 ;  /* 0x000000772a7b7220 */ /* 0x040fe20000410000 */
[----:B------:R-:W-:Y:S01]  /*4670*/  PRMT R118, R107, 0x5432, R118 ;  /* 0x000054326b767816 */ /* 0x000fe20000000076 */
[----:B------:R-:W-:Y:S01]  /*4680*/  FMUL.FTZ R37, R42, R41 ;  /* 0x000000292a257220 */ /* 0x000fe20000410000 */
[----:B------:R-:W-:Y:S01]  /*4690*/  FMUL.FTZ R42, R43, R116 ;  /* 0x000000742b2a7220 */ /* 0x000fe20000410000 */
[----:B------:R-:W-:-:S02]  /*46a0*/  IMAD.U32 R13, R11, 0x10000, RZ ;  /* 0x000100000b0d7824 */ /* 0x000fc400078e00ff */
[-C--:B------:R-:W-:Y:S01]  /*46b0*/  FMUL.FTZ R43, R43, R114.reuse ;  /* 0x000000722b2b7220 */ /* 0x080fe20000410000 */
[C---:B------:R-:W-:Y:S01]  /*46c0*/  FFMA.FTZ R123, R38.reuse, R41, -R123 ;  /* 0x00000029267b7223 */ /* 0x040fe2000001087b */
[----:B------:R-:W-:Y:S01]  /*46d0*/  FFMA.FTZ R119, R38, R119, R37 ;  /* 0x0000007726777223 */ /* 0x000fe20000010025 */
[----:B------:R-:W-:Y:S01]  /*46e0*/  LOP3.LUT R15, R15, 0xffff0000, RZ, 0xc0, !PT ;  /* 0xffff00000f0f7812 */ /* 0x000fe200078ec0ff */
[C---:B------:R-:W-:Y:S01]  /*46f0*/  FFMA.FTZ R42, R13.reuse, R114, -R42 ;  /* 0x000000720d2a7223 */ /* 0x040fe2000001082a */
[----:B------:R-:W-:Y:S01]  /*4700*/  LOP3.LUT R122, R122, 0xffff0000, RZ, 0xc0, !PT ;  /* 0xffff00007a7a7812 */ /* 0x000fe200078ec0ff */
[----:B------:R-:W-:Y:S01]  /*4710*/  FFMA.FTZ R43, R13, R116, R43 ;  /* 0x000000740d2b7223 */ /* 0x000fe2000001002b */
[----:B------:R-:W-:Y:S01]  /*4720*/  LOP3.LUT R38, R117, 0xffff0000, RZ, 0xc0, !PT ;  /* 0xffff000075267812 */ /* 0x000fe200078ec0ff */
[----:B------:R-:W-:Y:S01]  /*4730*/  IMAD.U32 R37, R118, 0x10000, RZ ;  /* 0x0001000076257824 */ /* 0x000fe200078e00ff */
[----:B------:R-:W-:Y:S01]  /*4740*/  LOP3.LUT R39, R11, 0xffff0000, RZ, 0xc0, !PT ;  /* 0xffff00000b277812 */ /* 0x000fe200078ec0ff */
[----:B------:R-:W-:-:S02]  /*4750*/  IMAD.U32 R13, R113, 0x10000, RZ ;  /* 0x00010000710d7824 */ /* 0x000fc400078e00ff */
[C---:B------:R-:W-:Y:S01]  /*4760*/  FMUL.FTZ R114, R15.reuse, R122 ;  /* 0x0000007a0f727220 */ /* 0x040fe20000410000 */
[-C--:B------:R-:W-:Y:S01]  /*4770*/  FMUL.FTZ R116, R15, R38.reuse ;  /* 0x000000260f747220 */ /* 0x080fe20000410000 */
[----:B------:R-:W-:Y:S01]  /*4780*/  LOP3.LUT R12, R12, 0xffff0000, RZ, 0xc0, !PT ;  /* 0xffff00000c0c7812 */ /* 0x000fe200078ec0ff */
[----:B------:R-:W-:Y:S01]  /*4790*/  FMUL.FTZ R15, R40, R37 ;  /* 0x00000025280f7220 */ /* 0x000fe20000410000 */
[----:B------:R-:W-:Y:S01]  /*47a0*/  LOP3.LUT R118, R118, 0xffff0000, RZ, 0xc0, !PT ;  /* 0xffff000076767812 */ /* 0x000fe200078ec0ff */
[-C--:B------:R-:W-:Y:S01]  /*47b0*/  FMUL.FTZ R40, R40, R13.reuse ;  /* 0x0000000d28287220 */ /* 0x080fe20000410000 */
[----:B------:R-:W-:Y:S01]  /*47c0*/  LOP3.LUT R113, R113, 0xffff0000, RZ, 0xc0, !PT ;  /* 0xffff000071717812 */ /* 0x000fe200078ec0ff */
[----:B------:R-:W-:Y:S01]  /*47d0*/  FFMA.FTZ R41, R39, R38, -R114 ;  /* 0x0000002627297223 */ /* 0x000fe20000010872 */
[----:B------:R-:W-:Y:S01]  /*47e0*/  LOP3.LUT R9, R8, 0xffff0000, RZ, 0xc0, !PT ;  /* 0xffff000008097812 */ /* 0x000fe200078ec0ff */
[----:B------:R-:W-:Y:S01]  /*47f0*/  FMUL.FTZ R38, R12, R118 ;  /* 0x000000760c267220 */ /* 0x000fe20000410000 */
[C---:B------:R-:W-:Y:S01]  /*4800*/  FFMA.FTZ R15, R36.reuse, R13, -R15 ;  /* 0x0000000d240f7223 */ /* 0x040fe2000001080f */
[----:B------:R-:W-:Y:S01]  /*4810*/  FFMA.FTZ R40, R36, R37, R40 ;  /* 0x0000002524287223 */ /* 0x000fe20000010028 */
[----:B------:R-:W-:-:S02]  /*4820*/  IMAD.U32 R11, R14, 0x10000, RZ ;  /* 0x000100000e0b7824 */ /* 0x000fc400078e00ff */
[-C--:B------:R-:W-:Y:S01]  /*4830*/  FMUL.FTZ R36, R12, R113.reuse ;  /* 0x000000710c247220 */ /* 0x080fe20000410000 */
[----:B------:R-:W-:Y:S01]  /*4840*/  IMAD.U32 R13, R121, 0x10000, RZ ;  /* 0x00010000790d7824 */ /* 0x000fe200078e00ff */
[----:B------:R-:W-:Y:S01]  /*4850*/  LOP3.LUT R14, R14, 0xffff0000, RZ, 0xc0, !PT ;  /* 0xffff00000e0e7812 */ /* 0x000fe200078ec0ff */
[----:B------:R-:W-:Y:S01]  /*4860*/  IMAD.U32 R12, R115, 0x10000, RZ ;  /* 0x00010000730c7824 */ /* 0x000fe200078e00ff */
[----:B------:R-:W-:Y:S01]  /*4870*/  LOP3.LUT R121, R121, 0xffff0000, RZ, 0xc0, !PT ;  /* 0xffff000079797812 */ /* 0x000fe200078ec0ff */
[----:B------:R-:W-:Y:S01]  /*4880*/  FFMA.FTZ R38, R9, R113, -R38 ;  /* 0x0000007109267223 */ /* 0x000fe20000010826 */
[----:B------:R-:W-:Y:S01]  /*4890*/  LOP3.LUT R115, R115, 0xffff0000, RZ, 0xc0, !PT ;  /* 0xffff000073737812 */ /* 0x000fe200078ec0ff */
[C---:B------:R-:W-:Y:S02]  /*48a0*/  IMAD.U32 R8, R10.reuse, 0x10000, RZ ;  /* 0x000100000a087824 */ /* 0x040fe400078e00ff */
[----:B------:R-:W-:Y:S01]  /*48b0*/  FFMA.FTZ R9, R9, R118, R36 ;  /* 0x0000007609097223 */ /* 0x000fe20000010024 */
[----:B------:R-:W-:Y:S01]  /*48c0*/  LOP3.LUT R10, R10, 0xffff0000, RZ, 0xc0, !PT ;  /* 0xffff00000a0a7812 */ /* 0x000fe200078ec0ff */
        /* <DEDUP_REMOVED lines=18> */
[----:B------:R-:W-:-:S02]  /*49f0*/  F2FP.BF16.F32.PACK_AB R13, R119, R126 ;  /* 0x0000007e770d723e */ /* 0x000fc400000010ff */
[----:B------:R-:W-:-:S07]  /*4a00*/  F2FP.BF16.F32.PACK_AB R14, R121, R36 ;  /* 0x00000024790e723e */ /* 0x000fce00000010ff */
.L_x_5211:
[----:B------:R-:W-:Y:S05]  /*4a10*/  BSYNC B2 ;  /* 0x0000000000027941 */ /* 0x000fea0003800000 */
.L_x_5210:
[----:B------:R-:W-:Y:S01]  /*4a20*/  ISETP.GE.AND P4, PT, R103, R102, PT ;  /* 0x000000666700720c */ /* 0x000fe20003f86270 */
[----:B--2---:R4:W-:-:S12]  /*4a30*/  ST.E.128 desc[UR40][R90.64], R8 ;  /* 0x000000085a007985 */ /* 0x0049d8000c101d28 */
[----:B------:R-:W-:-:S05]  /*4a40*/  @!P4 IMAD.WIDE R92, R103, 0x2, R92 ;  /* 0x00000002675cc825 */ /* 0x000fca00078e025c */
[----:B---3--:R4:W-:Y:S02]  /*4a50*/  @!P4 ST.E.128 desc[UR40][R92.64], R12 ;  /* 0x0000000c5c00c985 */ /* 0x0089e4000c101d28 */
.L_x_5209:
[----:B------:R-:W-:Y:S05]  /*4a60*/  BSYNC B1 ;  /* 0x0000000000017941 */ /* 0x000fea0003800000 */
.L_x_5208:
[----:B------:R-:W-:-:S03]  /*4a70*/  UMOV UR4, 0xffffffff ;  /* 0xffffffff00047882 */ /* 0x000fc60000000000 */
[----:B------:R-:W-:Y:S05]  /*4a80*/  BRA.DIV UR4, `(.L_x_5212) ;  /* 0x00000176042c7947 */ /* 0x000fea000b800000 */
[----:B------:R1:W1:Y:S04]  /*4a90*/  SHFL.IDX PT, R38, R101, 0x1, 0x1c1f ;  /* 0x003c1f0065267f89 */ /* 0x00026800000e0000 */
[----:B0-----:R-:W0:Y:S02]  /*4aa0*/  SHFL.IDX PT, R100, R100, 0x1, 0x1c1f ;  /* 0x003c1f0064647f89 */ /* 0x001e2400000e0000 */
.L_x_5465:
[----:B----4-:R-:W-:-:S05]  /*4ab0*/  VIADD R8, R23, 0x40 ;  /* 0x0000004017087836 */ /* 0x010fca0000000000 */
[----:B------:R-:W-:-:S13]  /*4ac0*/  ISETP.GE.OR P4, PT, R8, R98, P1 ;  /* 0x000000620800720c */ /* 0x000fda0000f86670 */
[----:B------:R-:W-:Y:S05]  /*4ad0*/  @P4 BRA `(.L_x_5197) ;  /* 0x0000000c000c4947 */ /* 0x000fea0003800000 */
[----:B------:R-:W4:Y:S01]  /*4ae0*/  LDL R10, [R1+0x24] ;  /* 0x00002400010a7983 */ /* 0x000f220000100800 */
[----:B------:R-:W-:Y:S01]  /*4af0*/  SEL R104, R65, R104, !P0 ;  /* 0x0000006841687207 */ /* 0x000fe20004000000 */
[C---:B------:R-:W-:Y:S01]  /*4b00*/  VIADD R8, R23.reuse, 0x40 ;  /* 0x0000004017087836 */ /* 0x040fe20000000000 */
[----:B------:R-:W-:Y:S01]  /*4b10*/  IADD3 R11, R23, 0x40, RZ ;  /* 0x00000040170b7810 */ /* 0x000fe20007ffe0ff */
[----:B------:R-:W-:Y:S01]  /*4b20*/  BSSY B1, `(.L_x_5213) ;  /* 0x0000072000017945 */ /* 0x000fe20003800000 */
[----:B------:R-:W-:Y:S01]  /*4b30*/  SHF.R.S32.HI R9, RZ, 0x1f, R104 ;  /* 0x0000001fff097819 */ /* 0x000fe20000011468 */
[----:B------:R-:W-:Y:S01]  /*4b40*/  IMAD.SHL.U32 R8, R8, 0x40, RZ ;  /* 0x0000004008087824 */ /* 0x000fe200078e00ff */
[----:B0-----:R-:W-:Y:S01]  /*4b50*/  LEA R36, P4, R75, R100, 0x1 ;  /* 0x000000644b247211 */ /* 0x001fe200078808ff */
[----:B------:R-:W-:Y:S01]  /*4b60*/  IMAD.SHL.U32 R11, R11, 0x40, RZ ;  /* 0x000000400b0b7824 */ /* 0x000fe200078e00ff */
[----:B------:R-:W-:Y:S02]  /*4b70*/  LEA.HI R9, R9, R104, RZ, 0x4 ;  /* 0x0000006809097211 */ /* 0x000fe400078f20ff */
[----:B------:R-:W-:-:S02]  /*4b80*/  LOP3.LUT R8, R8, 0x1c0, RZ, 0xc0, !PT ;  /* 0x000001c008087812 */ /* 0x000fc400078ec0ff */
[----:B------:R-:W-:Y:S02]  /*4b90*/  LEA.HI.SX32 R9, R9, R74, 0x1c ;  /* 0x0000004a09097211 */ /* 0x000fe400078fe2ff */
[----:B------:R-:W-:Y:S02]  /*4ba0*/  LOP3.LUT R11, R11, 0x1c0, RZ, 0xc0, !PT ;  /* 0x000001c00b0b7812 */ /* 0x000fe400078ec0ff */
[----:B-1----:R-:W-:Y:S01]  /*4bb0*/  LEA.HI.X R37, R75, R38, R77, 0x1, P4 ;  /* 0x000000264b257211 */ /* 0x002fe200020f0c4d */
[----:B------:R-:W-:Y:S01]  /*4bc0*/  IMAD.SHL.U32 R39, R9, 0x8, RZ ;  /* 0x0000000809277824 */ /* 0x000fe200078e00ff */
[----:B------:R-:W-:-:S04]  /*4bd0*/  SHF.R.U32.HI R11, RZ, 0x3, R11 ;  /* 0x00000003ff0b7819 */ /* 0x000fc8000001160b */
        /* <DEDUP_REMOVED lines=10> */
[--C-:B------:R-:W-:Y:S01]  /*4c80*/  SHF.R.U64 R90, R48, 0x10, R49.reuse ;  /* 0x00000010305a7819 */ /* 0x100fe20000001231 */
[----:B0-----:R-:W-:Y:S01]  /*4c90*/  IMAD.U32 R40, R9, 0x10000, RZ ;  /* 0x0001000009287824 */ /* 0x001fe200078e00ff */
[----:B------:R-:W-:Y:S01]  /*4ca0*/  SHF.R.U32.HI R49, RZ, 0x10, R49 ;  /* 0x00000010ff317819 */ /* 0x000fe20000011631 */
[----:B-1----:R-:W-:Y:S01]  /*4cb0*/  IMAD.U32 R42, R12, 0x10000, RZ ;  /* 0x000100000c2a7824 */ /* 0x002fe200078e00ff */
[----:B------:R-:W-:Y:S02]  /*4cc0*/  SHF.R.U32.HI R101, RZ, 0x10, R45 ;  /* 0x00000010ff657819 */ /* 0x000fe4000001162d */
[----:B------:R-:W-:Y:S02]  /*4cd0*/  PRMT R112, R112, 0x5410, R49 ;  /* 0x0000541070707816 */ /* 0x000fe40000000031 */
[----:B------:R-:W-:Y:S01]  /*4ce0*/  SHF.R.U64 R104, R44, 0x10, R45 ;  /* 0x000000102c687819 */ /* 0x000fe2000000122d */
[----:B------:R-:W-:Y:S01]  /*4cf0*/  IMAD.U32 R44, R13, 0x10000, RZ ;  /* 0x000100000d2c7824 */ /* 0x000fe200078e00ff */
[----:B------:R-:W-:-:S02]  /*4d00*/  SHF.R.U32.HI R91, RZ, 0x10, R47 ;  /* 0x00000010ff5b7819 */ /* 0x000fc4000001162f */
[--C-:B------:R-:W-:Y:S02]  /*4d10*/  SHF.R.U64 R48, R50, 0x10, R51.reuse ;  /* 0x0000001032307819 */ /* 0x100fe40000001233 */
[----:B--2---:R-:W-:Y:S01]  /*4d20*/  SHF.R.U32.HI R93, RZ, 0x10, R51 ;  /* 0x00000010ff5d7819 */ /* 0x004fe20000011633 */
[----:B------:R-:W-:Y:S01]  /*4d30*/  IMAD.U32 R51, R112, 0x10000, RZ ;  /* 0x0001000070337824 */ /* 0x000fe200078e00ff */
[----:B------:R-:W-:Y:S02]  /*4d40*/  PRMT R108, R108, 0x5410, R101 ;  /* 0x000054106c6c7816 */ /* 0x000fe40000000065 */
[----:B------:R-:W-:Y:S01]  /*4d50*/  PRMT R106, R106, 0x5410, R91 ;  /* 0x000054106a6a7816 */ /* 0x000fe2000000005b */
[----:B------:R-:W-:Y:S01]  /*4d60*/  FMUL.FTZ R91, R44, R51 ;  /* 0x000000332c5b7220 */ /* 0x000fe20000410000 */
[----:B------:R-:W-:Y:S01]  /*4d70*/  PRMT R110, R110, 0x5410, R93 ;  /* 0x000054106e6e7816 */ /* 0x000fe2000000005d */
[----:B------:R-:W-:Y:S01]  /*4d80*/  IMAD.U32 R49, R108, 0x10000, RZ ;  /* 0x000100006c317824 */ /* 0x000fe200078e00ff */
[----:B------:R-:W-:-:S02]  /*4d90*/  PRMT R109, R109, 0x5410, R48 ;  /* 0x000054106d6d7816 */ /* 0x000fc40000000030 */
[----:B---3--:R-:W-:Y:S01]  /*4da0*/  SHF.R.U64 R92, R46, 0x10, R47 ;  /* 0x000000102e5c7819 */ /* 0x008fe2000000122f */
[-C--:B------:R-:W-:Y:S01]  /*4db0*/  FFMA.FTZ R48, R40, R49.reuse, -R91 ;  /* 0x0000003128307223 */ /* 0x080fe2000001085b */
[----:B------:R-:W-:Y:S01]  /*4dc0*/  FMUL.FTZ R93, R44, R49 ;  /* 0x000000312c5d7220 */ /* 0x000fe20000410000 */
[----:B------:R-:W-:Y:S01]  /*4dd0*/  SHF.L.U32 R91, R110, 0x10, RZ ;  /* 0x000000106e5b7819 */ /* 0x000fe200000006ff */
[----:B------:R-:W-:Y:S01]  /*4de0*/  IMAD.U32 R46, R15, 0x10000, RZ ;  /* 0x000100000f2e7824 */ /* 0x000fe200078e00ff */
        /* <DEDUP_REMOVED lines=9> */
[----:B------:R-:W-:Y:S01]  /*4e80*/  IMAD.U32 R12, R11, 0x10000, RZ ;  /* 0x000100000b0c7824 */ /* 0x000fe200078e00ff */
[----:B------:R-:W-:Y:S01]  /*4e90*/  LOP3.LUT R47, R15, 0xffff0000, RZ, 0xc0, !PT ;  /* 0xffff00000f2f7812 */ /* 0x000fe200078ec0ff */
[-C--:B------:R-:W-:Y:S01]  /*4ea0*/  FMUL.FTZ R46, R46, R49.reuse ;  /* 0x000000312e2e7220 */ /* 0x080fe20000410000 */
[----:B------:R-:W-:Y:S01]  /*4eb0*/  PRMT R107, R107, 0x5410, R104 ;  /* 0x000054106b6b7816 */ /* 0x000fe20000000068 */
[-C--:B------:R-:W-:Y:S01]  /*4ec0*/  FMUL.FTZ R40, R45, R108.reuse ;  /* 0x0000006c2d287220 */ /* 0x080fe20000410000 */
[----:B------:R-:W-:Y:S01]  /*4ed0*/  LOP3.LUT R110, R110, 0xffff0000, RZ, 0xc0, !PT ;  /* 0xffff00006e6e7812 */ /* 0x000fe200078ec0ff */
[----:B------:R-:W-:Y:S01]  /*4ee0*/  FFMA.FTZ R45, R41, R108, -R44 ;  /* 0x0000006c292d7223 */ /* 0x000fe2000001082c */
[----:B------:R-:W-:Y:S01]  /*4ef0*/  PRMT R111, R111, 0x5410, R90 ;  /* 0x000054106f6f7816 */ /* 0x000fe2000000005a */
[----:B------:R-:W-:Y:S01]  /*4f00*/  FFMA.FTZ R51, R12, R49, -R51 ;  /* 0x000000310c337223 */ /* 0x000fe20000010833 */
[----:B------:R-:W-:Y:S01]  /*4f10*/  LOP3.LUT R106, R106, 0xffff0000, RZ, 0xc0, !PT ;  /* 0xffff00006a6a7812 */ /* 0x000fe200078ec0ff */
[----:B------:R-:W-:Y:S01]  /*4f20*/  FFMA.FTZ R46, R12, R91, R46 ;  /* 0x0000005b0c2e7223 */ /* 0x000fe2000001002e */
[----:B------:R-:W-:Y:S01]  /*4f30*/  LOP3.LUT R13, R11, 0xffff0000, RZ, 0xc0, !PT ;  /* 0xffff00000b0d7812 */ /* 0x000fe200078ec0ff */
[----:B------:R-:W-:Y:S01]  /*4f40*/  FFMA.FTZ R112, R41, R112, R40 ;  /* 0x0000007029707223 */ /* 0x000fe20000010028 */
[----:B------:R-:W-:Y:S01]  /*4f50*/  FMUL.FTZ R44, R47, R110 ;  /* 0x0000006e2f2c7220 */ /* 0x000fe20000410000 */
[----:B------:R-:W-:-:S02]  /*4f60*/  IMAD.U32 R12, R107, 0x10000, RZ ;  /* 0x000100006b0c7824 */ /* 0x000fc400078e00ff */
[-C--:B------:R-:W-:Y:S01]  /*4f70*/  FMUL.FTZ R50, R47, R106.reuse ;  /* 0x0000006a2f327220 */ /* 0x080fe20000410000 */
[----:B------:R-:W-:Y:S02]  /*4f80*/  IMAD.U32 R40, R111, 0x10000, RZ ;  /* 0x000100006f287824 */ /* 0x000fe400078e00ff */
[----:B------:R-:W-:Y:S01]  /*4f90*/  FFMA.FTZ R106, R13, R106, -R44 ;  /* 0x0000006a0d6a7223 */ /* 0x000fe2000001082c */
[----:B------:R-:W-:Y:S02]  /*4fa0*/  IMAD.U32 R9, R8, 0x10000, RZ ;  /* 0x0001000008097824 */ /* 0x000fe400078e00ff */
[C---:B------:R-:W-:Y:S01]  /*4fb0*/  FMUL.FTZ R41, R42.reuse, R12 ;  /* 0x0000000c2a297220 */ /* 0x040fe20000410000 */
[----:B------:R-:W-:Y:S01]  /*4fc0*/  PRMT R105, R105, 0x5410, R92 ;  /* 0x0000541069697816 */ /* 0x000fe2000000005c */
[-C--:B------:R-:W-:Y:S01]  /*4fd0*/  FMUL.FTZ R44, R42, R40.reuse ;  /* 0x000000282a2c7220 */ /* 0x080fe20000410000 */
[----:B------:R-:W-:Y:S01]  /*4fe0*/  LOP3.LUT R111, R111, 0xffff0000, RZ, 0xc0, !PT ;  /* 0xffff00006f6f7812 */ /* 0x000fe200078ec0ff */
[----:B------:R-:W-:Y:S01]  /*4ff0*/  FFMA.FTZ R41, R9, R40, R41 ;  /* 0x0000002809297223 */ /* 0x000fe20000010029 */
[----:B------:R-:W-:-:S02]  /*5000*/  IMAD.U32 R15, R14, 0x10000, RZ ;  /* 0x000100000e0f7824 */ /* 0x000fc400078e00ff */
[----:B------:R-:W-:Y:S01]  /*5010*/  FFMA.FTZ R44, R9, R12, -R44 ;  /* 0x0000000c092c7223 */ /* 0x000fe2000001082c */
        /* <DEDUP_REMOVED lines=8> */
[C---:B------:R-:W-:Y:S01]  /*50a0*/  IMAD.U32 R11, R10.reuse, 0x10000, RZ ;  /* 0x000100000a0b7824 */ /* 0x040fe200078e00ff */
[----:B------:R-:W-:Y:S01]  /*50b0*/  LOP3.LUT R105, R105, 0xffff0000, RZ, 0xc0, !PT ;  /* 0xffff000069697812 */ /* 0x000fe200078ec0ff */
[----:B------:R-:W-:Y:S01]  /*50c0*/  FMUL.FTZ R42, R15, R40 ;  /* 0x000000280f2a7220 */ /* 0x000fe20000410000 */
[----:B------:R-:W-:Y:S01]  /*50d0*/  LOP3.LUT R10, R10, 0xffff0000, RZ, 0xc0, !PT ;  /* 0xffff00000a0a7812 */ /* 0x000fe200078ec0ff */
[----:B------:R-:W-:Y:S01]  /*50e0*/  FMUL.FTZ R9, R14, R109 ;  /* 0x0000006d0e097220 */ /* 0x000fe20000410000 */
[-C--:B------:R-:W-:Y:S01]  /*50f0*/  FMUL.FTZ R43, R43, R107.reuse ;  /* 0x0000006b2b2b7220 */ /* 0x080fe20000410000 */
[----:B------:R-:W-:Y:S01]  /*5100*/  FFMA.FTZ R13, R8, R107, -R13 ;  /* 0x0000006b080d7223 */ /* 0x000fe2000001080d */
        /* <DEDUP_REMOVED lines=17> */
[----:B------:R-:W-:Y:S01]  /*5220*/  F2FP.BF16.F32.PACK_AB R11, R106, R51 ;  /* 0x000000336a0b723e */ /* 0x000fe200000010ff */
[----:B------:R-:W-:-:S07]  /*5230*/  IMAD.MOV.U32 R15, RZ, RZ, R46 ;  /* 0x000000ffff0f7224 */ /* 0x000fce00078e002e */
.L_x_5214:
[----:B------:R-:W-:Y:S05]  /*5240*/  BSYNC B1 ;  /* 0x0000000000017941 */ /* 0x000fea0003800000 */
.L_x_5213:
        /* <DEDUP_REMOVED lines=8> */
.L_x_5178:
[----:B------:R-:W-:-:S13]  /*52d0*/  ISETP.NE.AND P3, PT, R204, 0x3, PT ;  /* 0x00000003cc00780c */ /* 0x000fda0003f65270 */
[----:B------:R-:W-:Y:S05]  /*52e0*/  @!P3 BRA `(.L_x_5215) ;  /* 0x000000000004b947 */ /* 0x000fea0003800000 */
[----:B------:R-:W-:Y:S01]  /*52f0*/  BPT.TRAP 0x1 ;  /* 0x000000040000795c */ /* 0x000fe20000300000 */
.L_x_5215:
[----:B------:R-:W-:Y:S01]  /*5300*/  IMAD R87, R18, 0x8, R19 ;  /* 0x0000000812577824 */ /* 0x000fe200078e0213 */
[----:B------:R-:W-:Y:S01]  /*5310*/  SHF.L.U32 R99, R205, 0x1f, RZ ;  /* 0x0000001fcd637819 */ /* 0x000fe200000006ff */
[----:B------:R-:W-:Y:S01]  /*5320*/  BSSY B1, `(.L_x_5216) ;  /* 0x0000004000017945 */ /* 0x000fe20003800000 */
[----:B------:R-:W-:Y:S02]  /*5330*/  SHF.R.S32.HI R96, RZ, 0x1f, R95 ;  /* 0x0000001fff607819 */ /* 0x000fe4000001145f */
[----:B------:R-:W0:Y:S02]  /*5340*/  SYNCS.PHASECHK.TRANS64.TRYWAIT P2, [R87+URZ+0x22890], R99 ;  /* 0x02289063570075a7 */ /* 0x000e24000804017f */
[----:B0-----:R-:W-:Y:S05]  /*5350*/  @!P2 BRA `(.L_x_5217) ;  /* 0x0000016c0044a947 */ /* 0x001fea0003800000 */
.L_x_5466:
[----:B------:R-:W-:Y:S05]  /*5360*/  BSYNC B1 ;  /* 0x0000000000017941 */ /* 0x000fea0003800000 */
.L_x_5216:
        /* <DEDUP_REMOVED lines=27> */
.L_x_5470:
[----:B------:R-:W-:Y:S04]  /*5520*/  BSSY B1, `(.L_x_5219) ;  /* 0x000000d000017945 */ /* 0x000fe80003800000 */
[----:B------:R-:W-:Y:S05]  /*5530*/  @!P2 BRA `(.L_x_5220) ;  /* 0x00000000002ca947 */ /* 0x000fea0003800000 */
[----:B------:R-:W-:Y:S02]  /*5540*/  ULDC UR4, c[0x0][0x2f4] ;  /* 0x0000bd0000047ab9 */ /* 0x000fe40000000800 */
[----:B------:R-:W-:-:S13]  /*5550*/  ISETP.GE.AND P2, PT, R16, UR4, PT ;  /* 0x0000000410007c0c */ /* 0x000fda000bf46270 */
[----:B---3--:R-:W-:-:S04]  /*5560*/  @!P2 LEA R14, P4, R16, R37, 0x1 ;  /* 0x00000025100ea211 */ /* 0x008fc800078808ff */
[----:B--2---:R-:W-:Y:S02]  /*5570*/  @!P2 LEA.HI.X R15, R16, R9, R17, 0x1, P4 ;  /* 0x00000009100fa211 */ /* 0x004fe400020f0c11 */
[----:B------:R-:W-:-:S13]  /*5580*/  ISETP.GE.AND P4, PT, R2, UR4, PT ;  /* 0x0000000402007c0c */ /* 0x000fda000bf86270 */
[----:B------:R-:W-:-:S04]  /*5590*/  @!P4 LEA R12, P5, R2, R37, 0x1 ;  /* 0x00000025020cc211 */ /* 0x000fc800078a08ff */
[----:B------:R-:W-:Y:S02]  /*55a0*/  @!P4 LEA.HI.X R13, R2, R9, R203, 0x1, P5 ;  /* 0x00000009020dc211 */ /* 0x000fe400028f0ccb */
[----:B------:R-:W2:Y:S04]  /*55b0*/  @!P2 LDS.128 R8, [R93] ;  /* 0x000000005d08a984 */ /* 0x000ea80000000c00 */
[----:B--2---:R-:W-:Y:S04]  /*55c0*/  @!P2 ST.E.128 desc[UR40][R14.64], R8 ;  /* 0x000000080e00a985 */ /* 0x004fe8000c101d28 */
[----:B------:R-:W2:Y:S04]  /*55d0*/  @!P4 LDS.128 R8, [R92] ;  /* 0x000000005c08c984 */ /* 0x000ea80000000c00 */
[----:B--2---:R4:W-:Y:S02]  /*55e0*/  @!P4 ST.E.128 desc[UR40][R12.64], R8 ;  /* 0x000000080c00c985 */ /* 0x0049e4000c101d28 */
.L_x_5220:
[----:B------:R-:W-:Y:S05]  /*55f0*/  BSYNC B1 ;  /* 0x0000000000017941 */ /* 0x000fea0003800000 */
.L_x_5219:
[----:B------:R-:W-:-:S03]  /*5600*/  UMOV UR4, 0xffffffff ;  /* 0xffffffff00047882 */ /* 0x000fc60000000000 */
[----:B------:R-:W-:Y:S05]  /*5610*/  BRA.DIV UR4, `(.L_x_5221) ;  /* 0x0000016a04f47947 */ /* 0x000fea000b800000 */
[----:B--2-4-:R2:W4:Y:S04]  /*5620*/  SHFL.IDX PT, R9, R38, 0x1, 0x1c1f ;  /* 0x003c1f0026097f89 */ /* 0x01452800000e0000 */
[----:B---3--:R2:W3:Y:S02]  /*5630*/  SHFL.IDX PT, R37, R36, 0x1, 0x1c1f ;  /* 0x003c1f0024257f89 */ /* 0x0084e400000e0000 */
.L_x_5474:
[----:B------:R-:W-:-:S13]  /*5640*/  ISETP.GE.AND P2, PT, R39, 0x41, PT ;  /* 0x000000412700780c */ /* 0x000fda0003f46270 */
[----:B------:R-:W-:Y:S05]  /*5650*/  @!P2 BRA `(.L_x_5197) ;  /* 0x00000000002ca947 */ /* 0x000fea0003800000 */
[----:B------:R-:W-:Y:S02]  /*5660*/  ULDC UR4, c[0x0][0x2f4] ;  /* 0x0000bd0000047ab9 */ /* 0x000fe40000000800 */
[----:B------:R-:W-:-:S13]  /*5670*/  ISETP.GE.AND P2, PT, R16, UR4, PT ;  /* 0x0000000410007c0c */ /* 0x000fda000bf46270 */
[----:B---3--:R-:W-:-:S04]  /*5680*/  @!P2 LEA R14, P4, R16, R37, 0x1 ;  /* 0x00000025100ea211 */ /* 0x008fc800078808ff */
[----:B----4-:R-:W-:Y:S02]  /*5690*/  @!P2 LEA.HI.X R15, R16, R9, R17, 0x1, P4 ;  /* 0x00000009100fa211 */ /* 0x010fe400020f0c11 */
[----:B------:R-:W-:-:S13]  /*56a0*/  ISETP.GE.AND P4, PT, R2, UR4, PT ;  /* 0x0000000402007c0c */ /* 0x000fda000bf86270 */
[----:B------:R-:W-:-:S04]  /*56b0*/  @!P4 LEA R12, P5, R2, R37, 0x1 ;  /* 0x00000025020cc211 */ /* 0x000fc800078a08ff */
[----:B------:R-:W-:Y:S02]  /*56c0*/  @!P4 LEA.HI.X R13, R2, R9, R203, 0x1, P5 ;  /* 0x00000009020dc211 */ /* 0x000fe400028f0ccb */
[----:B------:R-:W3:Y:S04]  /*56d0*/  @!P2 LDS.128 R8, [R93+0x2000] ;  /* 0x002000005d08a984 */ /* 0x000ee80000000c00 */
[----:B---3--:R-:W-:Y:S04]  /*56e0*/  @!P2 ST.E.128 desc[UR40][R14.64], R8 ;  /* 0x000000080e00a985 */ /* 0x008fe8000c101d28 */
[----:B------:R-:W3:Y:S04]  /*56f0*/  @!P4 LDS.128 R8, [R92+0x2000] ;  /* 0x002000005c08c984 */ /* 0x000ee80000000c00 */
[----:B---3--:R3:W-:Y:S02]  /*5700*/  @!P4 ST.E.128 desc[UR40][R12.64], R8 ;  /* 0x000000080c00c985 */ /* 0x0087e4000c101d28 */
.L_x_5197:
[----:B------:R-:W-:Y:S05]  /*5710*/  BSYNC B0 ;  /* 0x0000000000007941 */ /* 0x000fea0003800000 */
.L_x_5177:
[----:B0--34-:R-:W0:Y:S01]  /*5720*/  S2R R8, SR_TID.X ;  /* 0x0000000000087919 */ /* 0x019e220000002100 */
[----:B------:R-:W-:Y:S01]  /*5730*/  @!PT LDS RZ, [RZ] ;  /* 0x00000000fffff984 */ /* 0x000fe20000000800 */
[----:B------:R-:W-:Y:S01]  /*5740*/  @!PT LDS RZ, [RZ] ;  /* 0x00000000fffff984 */ /* 0x000fe20000000800 */
[----:B------:R-:W-:Y:S01]  /*5750*/  @!PT LDS RZ, [RZ] ;  /* 0x00000000fffff984 */ /* 0x000fe20000000800 */
[----:B------:R-:W-:Y:S01]  /*5760*/  @!PT LDS RZ, [RZ] ;  /* 0x00000000fffff984 */ /* 0x000fe20000000800 */
[----:B------:R3:W-:Y:S06]  /*5770*/  MEMBAR.ALL.CTA ;  /* 0x0000000000007992 */ /* 0x0007ec0000008000 */
[----:B---3--:R-:W3:Y:S01]  /*5780*/  FENCE.VIEW.ASYNC.S ;  /* 0x00000000000073c6 */ /* 0x008ee20000000000 */
[----:B------:R-:W-:Y:S05]  /*5790*/  WARPSYNC.ALL ;  /* 0x0000000000007948 */ /* 0x000fea0003800000 */
[----:B------:R-:W-:Y:S01]  /*57a0*/  BSSY B0, `(.L_x_5222) ;  /* 0x0000009000007945 */ /* 0x000fe20003800000 */
[----:B0-----:R-:W-:Y:S01]  /*57b0*/  LOP3.LUT R8, R8, 0x7f, RZ, 0xc0, !PT ;  /* 0x0000007f08087812 */ /* 0x001fe200078ec0ff */
[----:B---3--:R0:W-:Y:S03]  /*57c0*/  BAR.SYNC.DEFER_BLOCKING R62, 0x80 ;  /* 0x0002003e0000751d */ /* 0x0081e60000010000 */
[----:B------:R-:W-:-:S13]  /*57d0*/  ISETP.NE.AND P2, PT, R8, RZ, PT ;  /* 0x000000ff0800720c */ /* 0x000fda0003f45270 */
[----:B------:R-:W-:-:S05]  /*57e0*/  @!P2 VIADD R8, R87, 0x228a0 ;  /* 0x000228a05708a836 */ /* 0x000fca0000000000 */
[----:B------:R-:W-:-:S04]  /*57f0*/  @!P2 PRMT R8, RZ, 0x654, R8 ;  /* 0x00000654ff08a816 */ /* 0x000fc80000000008 */
[----:B------:R0:W-:Y:S01]  /*5800*/  @!P2 SYNCS.ARRIVE.TRANS64.RED.A1T0 RZ, [R8+URZ], RZ ;  /* 0x000000ff08ffa9a7 */ /* 0x0001e2000810043f */
[----:B------:R-:W-:Y:S05]  /*5810*/  @!P3 BRA `(.L_x_5223) ;  /* 0x000000000004b947 */ /* 0x000fea0003800000 */
[----:B------:R-:W-:Y:S01]  /*5820*/  BPT.TRAP 0x1 ;  /* 0x000000040000795c */ /* 0x000fe20000300000 */
.L_x_5223:
[----:B------:R-:W-:Y:S05]  /*5830*/  BSYNC B0 ;  /* 0x0000000000007941 */ /* 0x000fea0003800000 */
.L_x_5222:
[----:B------:R-:W3:Y:S01]  /*5840*/  SYNCS.PHASECHK.TRANS64.TRYWAIT P3, [R87+URZ+0x228b0], R99 ;  /* 0x0228b063570075a7 */ /* 0x000ee2000806017f */
[----:B------:R-:W-:Y:S04]  /*5850*/  BSSY B0, `(.L_x_5224) ;  /* 0x0000002000007945 */ /* 0x000fe80003800000 */
[----:B---3--:R-:W-:Y:S05]  /*5860*/  @!P3 BRA `(.L_x_5225) ;  /* 0x0000016800acb947 */ /* 0x008fea0003800000 */
.L_x_5475:
[----:B------:R-:W-:Y:S05]  /*5870*/  BSYNC B0 ;  /* 0x0000000000007941 */ /* 0x000fea0003800000 */
.L_x_5224:
[----:B------:R4:W5:Y:S01]  /*5880*/  LDL R50, [R1+0x18] ;  /* 0x0000180001327983 */ /* 0x0009620000100800 */
[----:B------:R-:W-:-:S03]  /*5890*/  ULDC.64 UR4, c[0x0][0x328] ;  /* 0x0000ca0000047ab9 */ /* 0x000fc60000000a00 */
[----:B------:R4:W5:Y:S04]  /*58a0*/  LDL R49, [R1+0x14] ;  /* 0x0000140001317983 */ /* 0x0009680000100800 */
[----:B------:R4:W5:Y:S04]  /*58b0*/  LDL R48, [R1+0x10] ;  /* 0x0000100001307983 */ /* 0x0009680000100800 */
[----:B------:R4:W5:Y:S04]  /*58c0*/  LDL R47, [R1+0xc] ;  /* 0x00000c00012f7983 */ /* 0x0009680000100800 */
[----:B------:R4:W5:Y:S04]  /*58d0*/  LDL R46, [R1+0x8] ;  /* 0x00000800012e7983 */ /* 0x0009680000100800 */
[----:B------:R4:W5:Y:S01]  /*58e0*/  LDL R45, [R1+0x4] ;  /* 0x00000400012d7983 */ /* 0x0009620000100800 */
[----:B------:R-:W-:Y:S01]  /*58f0*/  IMAD R96, R96, UR4, RZ ;  /* 0x0000000460607c24 */ /* 0x000fe2000f8e02ff */
[----:B------:R-:W-:Y:S01]  /*5900*/  BSSY B0, `(.L_x_5226) ;  /* 0x0000043000007945 */ /* 0x000fe20003800000 */
[----:B0-----:R-:W-:-:S04]  /*5910*/  IMAD.WIDE.U32 R8, R95, UR4, RZ ;  /* 0x000000045f087c25 */ /* 0x001fc8000f8e00ff */
[----:B------:R-:W-:Y:S01]  /*5920*/  IMAD R95, R95, UR5, R96 ;  /* 0x000000055f5f7c24 */ /* 0x000fe2000f8e0260 */
[----:B------:R-:W-:Y:S01]  /*5930*/  ULDC.64 UR4, c[0x0][0x338] ;  /* 0x0000ce0000047ab9 */ /* 0x000fe20000000a00 */
[----:B------:R-:W-:Y:S02]  /*5940*/  IMAD.IADD R98, R98, 0x1, -R23 ;  /* 0x0000000162627824 */ /* 0x000fe400078e0a17 */
[----:B------:R-:W-:Y:S01]  /*5950*/  IMAD R97, R97, UR4, RZ ;  /* 0x0000000461617c24 */ /* 0x000fe2000f8e02ff */
[----:B------:R-:W-:-:S03]  /*5960*/  IADD3 R9, R9, R95, RZ ;  /* 0x0000005f09097210 */ /* 0x000fc60007ffe0ff */
        /* <DEDUP_REMOVED lines=14> */
[----:B------:R4:W0:Y:S01]  /*5a50*/  SHFL.IDX PT, R43, R39, RZ, 0x1c1f ;  /* 0x001c1fff272b7589 */ /* 0x00082200000e0000 */
[--C-:B------:R-:W-:Y:S02]  /*5a60*/  IMAD R42, R9, 0x2, R27.reuse ;  /* 0x00000002092a7824 */ /* 0x100fe400078e021b */
[----:B------:R-:W-:Y:S01]  /*5a70*/  IMAD R44, R8, 0x2, R27 ;  /* 0x00000002082c7824 */ /* 0x000fe200078e021b */
[----:B------:R4:W0:Y:S08]  /*5a80*/  SHFL.IDX PT, R41, R40, RZ, 0x1c1f ;  /* 0x001c1fff28297589 */ /* 0x00083000000e0000 */
[----:B----4-:R-:W-:Y:S05]  /*5a90*/  @!P3 BRA `(.L_x_5227) ;  /* 0x0000000000a4b947 */ /* 0x010fea0003800000 */
[----:B------:R-:W-:Y:S02]  /*5aa0*/  ISETP.NE.AND P5, PT, R80, RZ, PT ;  /* 0x000000ff5000720c */ /* 0x000fe40003fa5270 */
[----:B------:R-:W-:Y:S02]  /*5ab0*/  ISETP.NE.AND P4, PT, R81, RZ, PT ;  /* 0x000000ff5100720c */ /* 0x000fe40003f85270 */
[----:B-12---:R-:W-:-:S09]  /*5ac0*/  PRMT R38, R3, 0x8880, RZ ;  /* 0x0000888003267816 */ /* 0x006fd200000000ff */
[----:B------:R-:W1:Y:S01]  /*5ad0*/  @P5 LDS.128 R8, [R42] ;  /* 0x000000002a085984 */ /* 0x000e620000000c00 */
[----:B0-----:R-:W-:-:S04]  /*5ae0*/  @P5 LEA R36, P3, R16, R43, 0x1 ;  /* 0x0000002b10245211 */ /* 0x001fc800078608ff */
[----:B------:R-:W-:Y:S02]  /*5af0*/  @P5 LEA.HI.X R37, R16, R41, R17, 0x1, P3 ;  /* 0x0000002910255211 */ /* 0x000fe400018f0c11 */
[----:B------:R-:W-:-:S04]  /*5b00*/  @P4 LEA R14, P3, R2, R43, 0x1 ;  /* 0x0000002b020e4211 */ /* 0x000fc800078608ff */
[----:B------:R-:W-:Y:S02]  /*5b10*/  @P4 LEA.HI.X R15, R2, R41, R203, 0x1, P3 ;  /* 0x00000029020f4211 */ /* 0x000fe400018f0ccb */
[----:B------:R-:W-:-:S13]  /*5b20*/  ISETP.NE.AND P3, PT, R82, RZ, PT ;  /* 0x000000ff5200720c */ /* 0x000fda0003f65270 */
[----:B------:R-:W-:-:S04]  /*5b30*/  @P3 LEA R12, P6, R210, R43, 0x1 ;  /* 0x0000002bd20c3211 */ /* 0x000fc800078c08ff */
[----:B-----5:R-:W-:Y:S01]  /*5b40*/  @P3 LEA.HI.X R13, R210, R41, R50, 0x1, P6 ;  /* 0x00000029d20d3211 */ /* 0x020fe200030f0c32 */
[----:B-1----:R0:W-:Y:S01]  /*5b50*/  @P5 ST.E.128 desc[UR40][R36.64], R8 ;  /* 0x0000000824005985 */ /* 0x0021e2000c101d28 */
        /* <DEDUP_REMOVED lines=29> */
.L_x_5227:
[----:B------:R-:W-:Y:S05]  /*5d30*/  BSYNC B0 ;  /* 0x0000000000007941 */ /* 0x000fea0003800000 */
.L_x_5226:
[----:B------:R-:W-:Y:S01]  /*5d40*/  ISETP.GE.AND P3, PT, R98, 0x41, PT ;  /* 0x000000416200780c */ /* 0x000fe20003f66270 */
[----:B0-----:R0:W0:Y:S01]  /*5d50*/  SHFL.IDX PT, R41, R40, 0x1, 0x1c1f ;  /* 0x003c1f0028297f89 */ /* 0x00102200000e0000 */
[----:B------:R-:W-:Y:S03]  /*5d60*/  BSSY B0, `(.L_x_5228) ;  /* 0x000002c000007945 */ /* 0x000fe60003800000 */
[----:B------:R-:W0:Y:S08]  /*5d70*/  SHFL.IDX PT, R39, R39, 0x1, 0x1c1f ;  /* 0x003c1f0027277f89 */ /* 0x000e3000000e0000 */
[----:B------:R-:W-:Y:S05]  /*5d80*/  @!P3 BRA `(.L_x_5229) ;  /* 0x0000000000a4b947 */ /* 0x000fea0003800000 */
[----:B------:R-:W-:Y:S02]  /*5d90*/  ISETP.NE.AND P5, PT, R80, RZ, PT ;  /* 0x000000ff5000720c */ /* 0x000fe40003fa5270 */
[----:B------:R-:W-:Y:S02]  /*5da0*/  ISETP.NE.AND P4, PT, R81, RZ, PT ;  /* 0x000000ff5100720c */ /* 0x000fe40003f85270 */
[----:B-12---:R-:W-:-:S09]  /*5db0*/  PRMT R38, R3, 0x8880, RZ ;  /* 0x0000888003267816 */ /* 0x006fd200000000ff */
[----:B----4-:R-:W1:Y:S01]  /*5dc0*/  @P5 LDS.128 R8, [R42+0x2000] ;  /* 0x002000002a085984 */ /* 0x010e620000000c00 */
        /* <DEDUP_REMOVED lines=37> */
.L_x_5229:
[----:B------:R-:W-:Y:S05]  /*6020*/  BSYNC B0 ;  /* 0x0000000000007941 */ /* 0x000fea0003800000 */
.L_x_5228:
[----:B------:R-:W-:Y:S01]  /*6030*/  @!PT LDS RZ, [RZ] ;  /* 0x00000000fffff984 */ /* 0x000fe20000000800 */
[----:B------:R-:W-:Y:S01]  /*6040*/  @!PT LDS RZ, [RZ] ;  /* 0x00000000fffff984 */ /* 0x000fe20000000800 */
[----:B------:R-:W-:Y:S01]  /*6050*/  @!PT LDS RZ, [RZ] ;  /* 0x00000000fffff984 */ /* 0x000fe20000000800 */
[----:B------:R-:W-:Y:S01]  /*6060*/  @!PT LDS RZ, [RZ] ;  /* 0x00000000fffff984 */ /* 0x000fe20000000800 */
[----:B------:R1:W-:Y:S06]  /*6070*/  MEMBAR.ALL.CTA ;  /* 0x0000000000007992 */ /* 0x0003ec0000008000 */
[----:B-1----:R-:W1:Y:S01]  /*6080*/  FENCE.VIEW.ASYNC.S ;  /* 0x00000000000073c6 */ /* 0x002e620000000000 */
[----:B---3--:R-:W-:Y:S01]  /*6090*/  @!P2 VIADD R87, R87, 0x228c0 ;  /* 0x000228c05757a836 */ /* 0x008fe20000000000 */
[----:B-1----:R1:W-:Y:S01]  /*60a0*/  BAR.SYNC.DEFER_BLOCKING R62, 0x80 ;  /* 0x0002003e0000751d */ /* 0x0023e20000010000 */
        /* <DEDUP_REMOVED lines=8> */
[----:B------:R-:W-:Y:S06]  /*6130*/  @P3 BRA `(.L_x_5230) ;  /* 0xffffffc000b03947 */ /* 0x000fec000383ffff */
[----:B------:R-:W0:Y:S01]  /*6140*/  S2R R9, SR_TID.X ;  /* 0x0000000000097919 */ /* 0x000e220000002100 */
[----:B------:R-:W-:Y:S02]  /*6150*/  PLOP3.LUT P0, PT, PT, PT, PT, 0x8, 0x0 ;  /* 0x000000000000781c */ /* 0x000fe40003f0e170 */
[----:B0-----:R-:W-:-:S04]  /*6160*/  SHF.R.U32.HI R9, RZ, 0x7, R9 ;  /* 0x00000007ff097819 */ /* 0x001fc80000011609 */
[----:B------:R-:W-:-:S13]  /*6170*/  ISETP.NE.AND P3, PT, R9, 0x1, PT ;  /* 0x000000010900780c */ /* 0x000fda0003f65270 */
[----:B------:R-:W-:Y:S06]  /*6180*/  @!P3 BAR.ARV 0x9, 0x100 ;  /* 0x024400000000bb1d */ /* 0x000fec0000002000 */
.L_x_5172:
[----:B------:R-:W0:Y:S01]  /*6190*/  LDC R0, c[0x0][0x448] ;  /* 0x00011200ff007b82 */ /* 0x000e220000000800 */
        /* <DEDUP_REMOVED lines=19> */
[----:B-1----:R-:W-:Y:S02]  /*62d0*/  CS2R R62, SRZ ;  /* 0x00000000003e7805 */ /* 0x002fe4000001ff00 */
[----:B------:R-:W-:Y:S02]  /*62e0*/  CS2R R84, SRZ ;  /* 0x0000000000547805 */ /* 0x000fe4000001ff00 */
[----:B------:R-:W-:Y:S02]  /*62f0*/  CS2R R168, SRZ ;  /* 0x0000000000a87805 */ /* 0x000fe4000001ff00 */
[----:B------:R-:W-:Y:S02]  /*6300*/  CS2R R60, SRZ ;  /* 0x00000000003c7805 */ /* 0x000fe4000001ff00 */
[----:B0-----:R-:W-:Y:S01]  /*6310*/  ISETP.NE.AND P1, PT, R0, 0x1, PT ;  /* 0x000000010000780c */ /* 0x001fe20003f25270 */
[----:B------:R-:W-:Y:S01]  /*6320*/  VIADD R0, R229, 0x7f ;  /* 0x0000007fe5007836 */ /* 0x000fe20000000000 */
[----:B------:R-:W-:-:S02]  /*6330*/  CS2R R54, SRZ ;  /* 0x0000000000367805 */ /* 0x000fc4000001ff00 */
[----:B------:R-:W-:Y:S02]  /*6340*/  CS2R R80, SRZ ;  /* 0x0000000000507805 */ /* 0x000fe4000001ff00 */
[----:B------:R-:W-:Y:S02]  /*6350*/  CS2R R52, SRZ ;  /* 0x0000000000347805 */ /* 0x000fe4000001ff00 */
[----:B-----5:R-:W-:Y:S02]  /*6360*/  CS2R R48, SRZ ;  /* 0x0000000000307805 */ /* 0x020fe4000001ff00 */
[----:B------:R-:W-:Y:S02]  /*6370*/  CS2R R76, SRZ ;  /* 0x00000000004c7805 */ /* 0x000fe4000001ff00 */
[----:B------:R-:W-:Y:S02]  /*6380*/  CS2R R166, SRZ ;  /* 0x0000000000a67805 */ /* 0x000fe4000001ff00 */
[----:B------:R-:W-:-:S02]  /*6390*/  CS2R R42, SRZ ;  /* 0x00000000002a7805 */ /* 0x000fc4000001ff00 */
[----:B------:R-:W-:Y:S02]  /*63a0*/  CS2R R40, SRZ ;  /* 0x0000000000287805 */ /* 0x000fe4000001ff00 */
[----:B------:R-:W-:Y:S02]  /*63b0*/  CS2R R72, SRZ ;  /* 0x0000000000487805 */ /* 0x000fe4000001ff00 */
[----:B------:R-:W-:Y:S02]  /*63c0*/  CS2R R102, SRZ ;  /* 0x0000000000667805 */ /* 0x000fe4000001ff00 */
[----:B------:R-:W-:Y:S01]  /*63d0*/  CS2R R68, SRZ ;  /* 0x0000000000447805 */ /* 0x000fe2000001ff00 */
[----:B------:R-:W0:Y:S01]  /*63e0*/  @P1 LDC R3, c[0x0][0x44c] ;  /* 0x00011300ff031b82 */ /* 0x000e220000000800 */
[----:B------:R-:W-:Y:S02]  /*63f0*/  CS2R R164, SRZ ;  /* 0x0000000000a47805 */ /* 0x000fe4000001ff00 */
[----:B------:R-:W-:-:S02]  /*6400*/  CS2R R98, SRZ ;  /* 0x0000000000627805 */ /* 0x000fc4000001ff00 */
[----:B------:R-:W-:Y:S02]  /*6410*/  CS2R R56, SRZ ;  /* 0x0000000000387805 */ /* 0x000fe4000001ff00 */
[----:B------:R-:W-:Y:S02]  /*6420*/  CS2R R94, SRZ ;  /* 0x00000000005e7805 */ /* 0x000fe4000001ff00 */
[----:B--2---:R-:W-:Y:S02]  /*6430*/  CS2R R92, SRZ ;  /* 0x00000000005c7805 */ /* 0x004fe4000001ff00 */
[----:B------:R-:W-:Y:S02]  /*6440*/  CS2R R90, SRZ ;  /* 0x00000000005a7805 */ /* 0x000fe4000001ff00 */
[----:B------:R-:W-:Y:S01]  /*6450*/  CS2R R162, SRZ ;  /* 0x0000000000a27805 */ /* 0x000fe2000001ff00 */
[----:B------:R-:W1:Y:S01]  /*6460*/  @P1 LDC R4, c[0x0][0x450] ;  /* 0x00011400ff041b82 */ /* 0x000e620000000800 */
        /* <DEDUP_REMOVED lines=14> */
[----:B------:R-:W-:Y:S01]  /*6550*/  IMAD.MOV.U32 R47, RZ, RZ, RZ ;  /* 0x000000ffff2f7224 */ /* 0x000fe200078e00ff */
[----:B------:R-:W-:Y:S01]  /*6560*/  CS2R R14, SRZ ;  /* 0x00000000000e7805 */ /* 0x000fe2000001ff00 */
[----:B0-----:R-:W-:Y:S01]  /*6570*/  @P1 IMAD.HI.U32 R3, R0, R3, RZ ;  /* 0x0000000300031227 */ /* 0x001fe200078e00ff */
[----:B------:R-:W-:Y:S02]  /*6580*/  CS2R R44, SRZ ;  /* 0x00000000002c7805 */ /* 0x000fe4000001ff00 */
[----:B------:R-:W-:Y:S02]  /*6590*/  CS2R R12, SRZ ;  /* 0x00000000000c7805 */ /* 0x000fe4000001ff00 */
[----:B------:R-:W-:Y:S02]  /*65a0*/  CS2R R38, SRZ ;  /* 0x0000000000267805 */ /* 0x000fe4000001ff00 */
[----:B------:R-:W-:-:S02]  /*65b0*/  CS2R R36, SRZ ;  /* 0x0000000000247805 */ /* 0x000fc4000001ff00 */
[----:B------:R-:W-:Y:S02]  /*65c0*/  CS2R R10, SRZ ;  /* 0x00000000000a7805 */ /* 0x000fe4000001ff00 */
[----:B------:R-:W-:Y:S02]  /*65d0*/  CS2R R6, SRZ ;  /* 0x0000000000067805 */ /* 0x000fe4000001ff00 */
[----:B-1----:R-:W-:Y:S02]  /*65e0*/  @P1 SHF.R.U32.HI R0, RZ, R4, R3 ;  /* 0x00000004ff001219 */ /* 0x002fe40000011603 */
[----:B------:R-:W-:Y:S02]  /*65f0*/  CS2R R28, SRZ ;  /* 0x00000000001c7805 */ /* 0x000fe4000001ff00 */
[----:B------:R-:W-:Y:S01]  /*6600*/  PLOP3.LUT P1, PT, PT, PT, PT, 0x80, 0x0 ;  /* 0x000000000000781c */ /* 0x000fe20003f2f070 */
[----:B------:R-:W-:Y:S02]  /*6610*/  IMAD.IADD R0, R31, 0x1, R0 ;  /* 0x000000011f007824 */ /* 0x000fe400078e0200 */
[----:B------:R-:W-:-:S02]  /*6620*/  IMAD.MOV.U32 R31, RZ, RZ, RZ ;  /* 0x000000ffff1f7224 */ /* 0x000fc400078e00ff */
[----:B------:R-:W-:-:S05]  /*6630*/  IMAD.HI R0, R0, 0x2aaaaaab, RZ ;  /* 0x2aaaaaab00007827 */ /* 0x000fca00078e02ff */
[----:B------:R-:W-:-:S04]  /*6640*/  SHF.R.U32.HI R3, RZ, 0x1f, R0 ;  /* 0x0000001fff037819 */ /* 0x000fc80000011600 */
[----:B------:R-:W-:Y:S01]  /*6650*/  LEA.HI.SX32 R0, R0, R3, 0x1c ;  /* 0x0000000300007211 */ /* 0x000fe200078fe2ff */
[----:B------:R-:W-:-:S03]  /*6660*/  IMAD.MOV.U32 R3, RZ, RZ, RZ ;  /* 0x000000ffff037224 */ /* 0x000fc600078e00ff */
[----:B------:R-:W-:-:S04]  /*6670*/  VIMNMX R177, R177, R0, PT ;  /* 0x00000000b1b17248 */ /* 0x000fc80003fe0100 */
[----:B------:R-:W-:Y:S01]  /*6680*/  ISETP.GE.AND P2, PT, R177, 0x1, PT ;  /* 0x00000001b100780c */ /* 0x000fe20003f46270 */
[----:B------:R-:W-:-:S12]  /*6690*/  @P0 BRA `(.L_x_5231) ;  /* 0x00000000000c0947 */ /* 0x000fd80003800000 */
[----:B------:R-:W0:Y:S01]  /*66a0*/  FENCE.VIEW.ASYNC.G ;  /* 0x00000000000073c6 */ /* 0x000e220000000100 */
[----:B------:R-:W-:Y:S05]  /*66b0*/  WARPSYNC.ALL ;  /* 0x0000000000007948 */ /* 0x000fea0003800000 */
[----:B0-----:R-:W-:Y:S06]  /*66c0*/  BAR.ARV 0xc, 0x180 ;  /* 0x0306000000007b1d */ /* 0x001fec0000002000 */
.L_x_5231:
        /* <DEDUP_REMOVED lines=11> */
.L_x_5478:
[----:B01----:R-:W-:Y:S01]  /*6780*/  LEA.HI R0, R14, R14, RZ, 0x1 ;  /* 0x0000000e0e007211 */ /* 0x003fe200078f08ff */
[----:B------:R-:W-:Y:S01]  /*6790*/  BSSY B6, `(.L_x_5234) ;  /* 0x0000019000067945 */ /* 0x000fe20003800000 */
[----:B------:R-:W-:Y:S02]  /*67a0*/  IADD3 R26, R19, 0x18400, RZ ;  /* 0x00018400131a7810 */ /* 0x000fe40007ffe0ff */
        /* <DEDUP_REMOVED lines=23> */
.L_x_5235:
[----:B------:R-:W-:Y:S05]  /*6920*/  BSYNC B6 ;  /* 0x0000000000067941 */ /* 0x000fea0003800000 */
.L_x_5234:
        /* <DEDUP_REMOVED lines=13> */
.L_x_5239:
[----:B-1----:R1:W2:Y:S02]  /*6a00*/  SYNCS.PHASECHK.TRANS64.TRYWAIT P0, [R19+URZ+0x22800], R0 ;  /* 0x02280000130075a7 */ /* 0x0022a4000800017f */
[----:B--2---:R-:W-:Y:S05]  /*6a10*/  @!P0 NANOSLEEP.SYNCS 0x989680 ;  /* 0x009896800000895d */ /* 0x004fea0003900000 */
[----:B------:R-:W2:Y:S02]  /*6a20*/  @!P0 SYNCS.PHASECHK.TRANS64 P0, [R19+URZ+0x22800], R0 ;  /* 0x02280000130085a7 */ /* 0x000ea4000800007f */
[----:B--2---:R-:W-:Y:S05]  /*6a30*/  @!P0 BRA `(.L_x_5239) ;  /* 0xfffffffc00f08947 */ /* 0x004fea000383ffff */
.L_x_5238:
[----:B------:R-:W-:Y:S05]  /*6a40*/  BSYNC B0 ;  /* 0x0000000000007941 */ /* 0x000fea0003800000 */
.L_x_5237:
[----:B------:R-:W-:Y:S05]  /*6a50*/  BRA `(.L_x_5240) ;  /* 0x0000003000007947 */ /* 0x000fea0003800000 */
.L_x_5236:
[----:B------:R-:W-:Y:S01]  /*6a60*/  LOP3.LUT P0, RZ, R26, 0x3ff, RZ, 0xc0, !PT ;  /* 0x000003ff1aff7812 */ /* 0x000fe2000780c0ff */
[----:B------:R-:W-:Y:S01]  /*6a70*/  ULDC.64 UR4, c[0x0][0x3f8] ;  /* 0x0000fe0000047ab9 */ /* 0x000fe20000000a00 */
[----:B------:R-:W-:Y:S01]  /*6a80*/  SHF.R.S32.HI R0, RZ, 0x1f, R24 ;  /* 0x0000001fff007819 */ /* 0x000fe20000011418 */
        /* <DEDUP_REMOVED lines=27> */
.L_x_5242:
[----:B------:R-:W-:Y:S05]  /*6c40*/  BSYNC B6 ;  /* 0x0000000000067941 */ /* 0x000fea0003800000 */
.L_x_5241:
[----:B------:R-:W-:Y:S01]  /*6c50*/  ULDC.U8 UR4, c[0x0][0x410] ;  /* 0x0001040000047ab9 */ /* 0x000fe20000000000 */
[----:B------:R-:W-:Y:S01]  /*6c60*/  BSSY B0, `(.L_x_5243) ;  /* 0x00002d7000007945 */ /* 0x000fe20003800000 */
[----:B------:R-:W-:Y:S01]  /*6c70*/  ISETP.NE.AND P0, PT, RZ, UR4, PT ;  /* 0x00000004ff007c0c */ /* 0x000fe2000bf05270 */
[----:B------:R-:W-:-:S12]  /*6c80*/  IMAD.IADD R41, R23, 0x1, R229 ;  /* 0x0000000117297824 */ /* 0x000fd800078e02e5 */
[----:B------:R-:W-:Y:S05]  /*6c90*/  @!P0 BRA `(.L_x_5244) ;  /* 0x0000001400d08947 */ /* 0x000fea0003800000 */
[----:B------:R-:W0:Y:S01]  /*6ca0*/  LDC R21, c[0x0][0x448] ;  /* 0x00011200ff157b82 */ /* 0x000e220000000800 */
[----:B------:R-:W1:Y:S01]  /*6cb0*/  S2R R28, SR_TID.X ;  /* 0x00000000001c7919 */ /* 0x000e620000002100 */
[----:B------:R-:W-:Y:S01]  /*6cc0*/  ULDC.64 UR4, c[0x0][0x3f8] ;  /* 0x0000fe0000047ab9 */ /* 0x000fe20000000a00 */
[----:B------:R-:W-:Y:S01]  /*6cd0*/  ULDC.64 UR6, c[0x0][0x408] ;  /* 0x0001020000067ab9 */ /* 0x000fe20000000a00 */
[----:B------:R-:W-:Y:S02]  /*6ce0*/  IMAD.MOV.U32 R8, RZ, RZ, R26 ;  /* 0x000000ffff087224 */ /* 0x000fe400078e001a */
[----:B------:R-:W-:Y:S02]  /*6cf0*/  IMAD.MOV.U32 R9, RZ, RZ, R29 ;  /* 0x000000ffff097224 */ /* 0x000fe400078e001d */
[----:B------:R-:W-:Y:S02]  /*6d00*/  IMAD.MOV.U32 R10, RZ, RZ, R24 ;  /* 0x000000ffff0a7224 */ /* 0x000fe400078e0018 */
[----:B------:R-:W-:Y:S01]  /*6d10*/  IMAD.MOV.U32 R11, RZ, RZ, R31 ;  /* 0x000000ffff0b7224 */ /* 0x000fe200078e001f */
[----:B0-----:R-:W-:Y:S01]  /*6d20*/  ISETP.NE.AND P0, PT, R21, 0x1, PT ;  /* 0x000000011500780c */ /* 0x001fe20003f05270 */
[----:B-1----:R-:W-:-:S12]  /*6d30*/  VIADD R28, R28, 0xffffff80 ;  /* 0xffffff801c1c7836 */ /* 0x002fd80000000000 */
[----:B------:R-:W0:Y:S01]  /*6d40*/  @P0 LDC R0, c[0x0][0x44c] ;  /* 0x00011300ff000b82 */ /* 0x000e220000000800 */
[----:B------:R-:W-:-:S04]  /*6d50*/  SHF.R.S32.HI R20, RZ, 0x1f, R28 ;  /* 0x0000001fff147819 */ /* 0x000fc8000001141c */
[----:B------:R-:W-:-:S03]  /*6d60*/  LEA.HI R20, R20, R28, RZ, 0x2 ;  /* 0x0000001c14147211 */ /* 0x000fc600078f10ff */
[----:B------:R-:W1:Y:S01]  /*6d70*/  @P0 LDC R5, c[0x0][0x450] ;  /* 0x00011400ff050b82 */ /* 0x000e620000000800 */
[----:B------:R-:W-:-:S05]  /*6d80*/  LOP3.LUT R20, R20, 0xfffffffc, RZ, 0xc0, !PT ;  /* 0xfffffffc14147812 */ /* 0x000fca00078ec0ff */
[----:B------:R-:W-:-:S04]  /*6d90*/  IMAD.IADD R20, R28, 0x1, -R20 ;  /* 0x000000011c147824 */ /* 0x000fc800078e0a14 */
[----:B------:R-:W-:-:S04]  /*6da0*/  IMAD R3, R20, 0x40, R41 ;  /* 0x0000004014037824 */ /* 0x000fc800078e0229 */
[----:B0-----:R-:W-:-:S05]  /*6db0*/  @P0 IMAD.HI.U32 R0, R3, R0, RZ ;  /* 0x0000000003000227 */ /* 0x001fca00078e00ff */
[----:B-1----:R-:W-:-:S04]  /*6dc0*/  @P0 SHF.R.U32.HI R3, RZ, R5, R0 ;  /* 0x00000005ff030219 */ /* 0x002fc80000011600 */
        /* <DEDUP_REMOVED lines=17> */
[----:B------:R0:W1:Y:S04]  /*6ee0*/  SHFL.IDX PT, R3, R6, RZ, 0x1c1f ;  /* 0x001c1fff06037589 */ /* 0x00006800000e0000 */
[----:B------:R0:W2:Y:S04]  /*6ef0*/  SHFL.IDX PT, R0, R4, RZ, 0x1c1f ;  /* 0x001c1fff04007589 */ /* 0x0000a800000e0000 */
[----:B------:R0:W3:Y:S04]  /*6f00*/  SHFL.IDX PT, R5, R8, RZ, 0x1c1f ;  /* 0x001c1fff08057589 */ /* 0x0000e800000e0000 */
[----:B------:R0:W4:Y:S02]  /*6f10*/  SHFL.IDX PT, R14, R7, RZ, 0x1c1f ;  /* 0x001c1fff070e7589 */ /* 0x00012400000e0000 */
.L_x_5484:
        /* <DEDUP_REMOVED lines=10> */
[----:B--2---:R-:W-:Y:S01]  /*6fc0*/  IMAD.MOV.U32 R10, RZ, RZ, R0 ;  /* 0x000000ffff0a7224 */ /* 0x004fe200078e0000 */
[----:B------:R-:W-:Y:S01]  /*6fd0*/  ISETP.GE.AND P3, PT, R206, UR4, PT ;  /* 0x00000004ce007c0c */ /* 0x000fe2000bf66270 */
[----:B-1----:R-:W-:Y:S01]  /*6fe0*/  IMAD.MOV.U32 R11, RZ, RZ, R3 ;  /* 0x000000ffff0b7224 */ /* 0x002fe200078e0003 */
[----:B------:R-:W-:Y:S01]  /*6ff0*/  ISETP.GE.AND P2, PT, R200, UR4, PT ;  /* 0x00000004c8007c0c */ /* 0x000fe2000bf46270 */
[----:B---3--:R-:W-:Y:S01]  /*7000*/  IMAD.MOV.U32 R15, RZ, RZ, R5 ;  /* 0x000000ffff0f7224 */ /* 0x008fe200078e0005 */
[----:B------:R-:W-:-:S09]  /*7010*/  CS2R R28, SRZ ;  /* 0x00000000001c7805 */ /* 0x000fd2000001ff00 */
[----:B------:R-:W-:Y:S02]  /*7020*/  @!P3 SHF.L.U32 R35, R206, 0x1, RZ ;  /* 0x00000001ce23b819 */ /* 0x000fe400000006ff */
[----:B------:R-:W-:Y:S02]  /*7030*/  CS2R R30, SRZ ;  /* 0x00000000001e7805 */ /* 0x000fe4000001ff00 */
[----:B------:R-:W-:Y:S01]  /*7040*/  CS2R R20, SRZ ;  /* 0x0000000000147805 */ /* 0x000fe2000001ff00 */
[----:B------:R-:W-:Y:S01]  /*7050*/  @!P2 IMAD.WIDE R10, R200, 0x2, R10 ;  /* 0x00000002c80aa825 */ /* 0x000fe200078e020a */
[-C--:B------:R-:W-:Y:S02]  /*7060*/  @!P3 IADD3 R26, P0, R0, R35.reuse, RZ ;  /* 0x00000023001ab210 */ /* 0x080fe40007f1e0ff */
[----:B----4-:R-:W-:Y:S01]  /*7070*/  @!P3 IADD3 R34, P1, R14, R35, RZ ;  /* 0x000000230e22b210 */ /* 0x010fe20007f3e0ff */
        /* <DEDUP_REMOVED lines=9> */
.L_x_5247:
[----:B------:R-:W-:Y:S05]  /*7110*/  BSYNC B1 ;  /* 0x0000000000017941 */ /* 0x000fea0003800000 */
.L_x_5246:
[----:B--2--5:R-:W-:Y:S01]  /*7120*/  IMAD.MOV.U32 R0, RZ, RZ, R20 ;  /* 0x000000ffff007224 */ /* 0x024fe200078e0014 */
[----:B------:R-:W-:Y:S01]  /*7130*/  UMOV UR4, 0xffffffff ;  /* 0xffffffff00047882 */ /* 0x000fe20000000000 */
[----:B-1----:R-:W-:Y:S01]  /*7140*/  IMAD.MOV.U32 R3, RZ, RZ, R21 ;  /* 0x000000ffff037224 */ /* 0x002fe200078e0015 */
[----:B------:R-:W-:Y:S01]  /*7150*/  CS2R R26, SRZ ;  /* 0x00000000001a7805 */ /* 0x000fe2000001ff00 */
[----:B---3--:R-:W-:Y:S02]  /*7160*/  IMAD.MOV.U32 R5, RZ, RZ, R28 ;  /* 0x000000ffff057224 */ /* 0x008fe400078e001c */
[----:B------:R-:W-:Y:S01]  /*7170*/  IMAD.MOV.U32 R9, RZ, RZ, R29 ;  /* 0x000000ffff097224 */ /* 0x000fe200078e001d */
[----:B------:R-:W-:Y:S01]  /*7180*/  PRMT R42, R3, 0x5410, R0 ;  /* 0x00005410032a7816 */ /* 0x000fe20000000000 */
[----:B------:R-:W-:Y:S01]  /*7190*/  IMAD.MOV.U32 R0, RZ, RZ, R24 ;  /* 0x000000ffff007224 */ /* 0x000fe200078e0018 */
[----:B------:R-:W-:Y:S01]  /*71a0*/  PRMT R38, R38, 0x5410, R5 ;  /* 0x0000541026267816 */ /* 0x000fe20000000005 */
[----:B------:R-:W-:Y:S01]  /*71b0*/  IMAD.MOV.U32 R3, RZ, RZ, R25 ;  /* 0x000000ffff037224 */ /* 0x000fe200078e0019 */
[----:B------:R-:W-:Y:S01]  /*71c0*/  PRMT R39, R39, 0x5410, R9 ;  /* 0x0000541027277816 */ /* 0x000fe20000000009 */
[----:B------:R-:W-:-:S02]  /*71d0*/  IMAD.MOV.U32 R5, RZ, RZ, R30 ;  /* 0x000000ffff057224 */ /* 0x000fc400078e001e */
[----:B------:R-:W-:Y:S01]  /*71e0*/  IMAD.MOV.U32 R9, RZ, RZ, R31 ;  /* 0x000000ffff097224 */ /* 0x000fe200078e001f */
[----:B------:R-:W-:Y:S02]  /*71f0*/  PRMT R43, R0, 0x5410, R3 ;  /* 0x00005410002b7816 */ /* 0x000fe40000000003 */
[----:B------:R-:W-:Y:S02]  /*7200*/  PRMT R44, R44, 0x5410, R5 ;  /* 0x000054102c2c7816 */ /* 0x000fe40000000005 */
[----:B------:R-:W-:Y:S01]  /*7210*/  PRMT R38, R9, 0x7610, R38 ;  /* 0x0000761009267816 */ /* 0x000fe20000000026 */
[----:B------:R-:W-:Y:S06]  /*7220*/  BRA.DIV UR4, `(.L_x_5248) ;  /* 0x0000015204fc7947 */ /* 0x000fec000b800000 */
[----:B------:R1:W2:Y:S04]  /*7230*/  SHFL.IDX PT, R3, R6, 0x1, 0x1c1f ;  /* 0x003c1f0006037f89 */ /* 0x0002a800000e0000 */
[----:B------:R1:W3:Y:S04]  /*7240*/  SHFL.IDX PT, R0, R4, 0x1, 0x1c1f ;  /* 0x003c1f0004007f89 */ /* 0x0002e800000e0000 */
[----:B------:R1:W0:Y:S04]  /*7250*/  SHFL.IDX PT, R5, R8, 0x1, 0x1c1f ;  /* 0x003c1f0008057f89 */ /* 0x00022800000e0000 */
[----:B----4-:R1:W4:Y:S02]  /*7260*/  SHFL.IDX PT, R14, R7, 0x1, 0x1c1f ;  /* 0x003c1f00070e7f89 */ /* 0x01032400000e0000 */
.L_x_5490:
        /* <DEDUP_REMOVED lines=14> */
[----:B------:R-:W2:Y:S01]  /*7350*/  LDL R15, [R1+0x50] ;  /* 0x00005000010f7983 */ /* 0x000ea20000100800 */
[----:B------:R-:W-:Y:S01]  /*7360*/  ULDC UR4, c[0x0][0x3f4] ;  /* 0x0000fd0000047ab9 */ /* 0x000fe20000000800 */
[----:B---3--:R-:W-:Y:S01]  /*7370*/  IMAD.MOV.U32 R6, RZ, RZ, R0 ;  /* 0x000000ffff067224 */ /* 0x008fe200078e0000 */
[----:B------:R-:W-:Y:S01]  /*7380*/  ISETP.GE.AND P3, PT, R206, UR4, PT ;  /* 0x00000004ce007c0c */ /* 0x000fe2000bf66270 */
[----:B------:R-:W-:Y:S01]  /*7390*/  IMAD.MOV.U32 R7, RZ, RZ, R3 ;  /* 0x000000ffff077224 */ /* 0x000fe200078e0003 */
[----:B------:R-:W-:Y:S02]  /*73a0*/  ISETP.GE.AND P2, PT, R200, UR4, PT ;  /* 0x00000004c8007c0c */ /* 0x000fe4000bf46270 */
[----:B------:R-:W-:-:S09]  /*73b0*/  CS2R R10, SRZ ;  /* 0x00000000000a7805 */ /* 0x000fd2000001ff00 */
[----:B------:R-:W-:Y:S01]  /*73c0*/  @!P3 IMAD.SHL.U32 R9, R206, 0x2, RZ ;  /* 0x00000002ce09b824 */ /* 0x000fe200078e00ff */
[----:B------:R-:W-:Y:S01]  /*73d0*/  CS2R R12, SRZ ;  /* 0x00000000000c7805 */ /* 0x000fe2000001ff00 */
[----:B------:R-:W-:-:S03]  /*73e0*/  @!P2 IMAD.WIDE R6, R200, 0x2, R6 ;  /* 0x00000002c806a825 */ /* 0x000fc600078e0206 */
[-C--:B------:R-:W-:Y:S02]  /*73f0*/  @!P3 IADD3 R34, P0, R0, R9.reuse, RZ ;  /* 0x000000090022b210 */ /* 0x080fe40007f1e0ff */
[----:B----4-:R-:W-:Y:S02]  /*7400*/  @!P3 IADD3 R4, P1, R14, R9, RZ ;  /* 0x000000090e04b210 */ /* 0x010fe40007f3e0ff */
[----:B------:R-:W-:Y:S01]  /*7410*/  CS2R R8, SRZ ;  /* 0x0000000000087805 */ /* 0x000fe2000001ff00 */
[----:B------:R0:W5:Y:S01]  /*7420*/  @!P2 LD.E.64 R10, desc[UR40][R6.64] ;  /* 0x00000028060aa980 */ /* 0x000162000c101b00 */
[----:B--2---:R-:W-:Y:S02]  /*7430*/  @!P3 SHF.L.U64.HI R26, R206, 0x1, R15 ;  /* 0x00000001ce1ab819 */ /* 0x004fe4000001020f */
[----:B------:R-:W-:-:S03]  /*7440*/  MOV R15, R5 ;  /* 0x00000005000f7202 */ /* 0x000fc60000000f00 */
[--C-:B------:R-:W-:Y:S02]  /*7450*/  @!P3 IMAD.X R35, R3, 0x1, R26.reuse, P0 ;  /* 0x000000010323b824 */ /* 0x100fe400000e061a */
[----:B------:R-:W-:Y:S01]  /*7460*/  @!P3 IMAD.X R5, R5, 0x1, R26, P1 ;  /* 0x000000010505b824 */ /* 0x000fe200008e061a */
[----:B------:R-:W-:Y:S01]  /*7470*/  CS2R R26, SRZ ;  /* 0x00000000001a7805 */ /* 0x000fe2000001ff00 */
[----:B------:R-:W-:Y:S01]  /*7480*/  @!P2 IMAD.WIDE R14, R200, 0x2, R14 ;  /* 0x00000002c80ea825 */ /* 0x000fe200078e020e */
[----:B------:R0:W5:Y:S04]  /*7490*/  @!P3 LD.E.64 R8, desc[UR40][R34.64] ;  /* 0x000000282208b980 */ /* 0x000168000c101b00 */
[----:B------:R0:W5:Y:S04]  /*74a0*/  @!P2 LD.E.64 R12, desc[UR40][R14.64] ;  /* 0x000000280e0ca980 */ /* 0x000168000c101b00 */
[----:B------:R0:W5:Y:S02]  /*74b0*/  @!P3 LD.E.64 R26, desc[UR40][R4.64] ;  /* 0x00000028041ab980 */ /* 0x000164000c101b00 */
.L_x_5250:
[----:B------:R-:W-:Y:S05]  /*74c0*/  BSYNC B1 ;  /* 0x0000000000017941 */ /* 0x000fea0003800000 */
.L_x_5249:
[----:B0-----:R-:W0:Y:S01]  /*74d0*/  S2R R34, SR_TID.X ;  /* 0x0000000000227919 */ /* 0x001e220000002100 */
[----:B------:R-:W1:Y:S01]  /*74e0*/  SYNCS.PHASECHK.TRANS64.TRYWAIT P0, [R19+URZ+0x22800], R32 ;  /* 0x02280020130075a7 */ /* 0x000e62000800017f */
[----:B------:R-:W-:Y:S01]  /*74f0*/  LOP3.LUT R37, R37, 0x1c0, RZ, 0xc0, !PT ;  /* 0x000001c025257812 */ /* 0x000fe200078ec0ff */
[----:B-----5:R-:W-:Y:S01]  /*7500*/  IMAD.MOV.U32 R3, RZ, RZ, R26 ;  /* 0x000000ffff037224 */ /* 0x020fe200078e001a */
[----:B------:R-:W-:Y:S01]  /*7510*/  VIADDMNMX R40, R36, -R229, 0x80, PT ;  /* 0x0000008024287446 */ /* 0x000fe200038009e5 */
[----:B------:R-:W-:Y:S01]  /*7520*/  IMAD.MOV.U32 R4, RZ, RZ, R12 ;  /* 0x000000ffff047224 */ /* 0x000fe200078e000c */
[----:B---3--:R-:W-:Y:S01]  /*7530*/  LOP3.LUT R0, R37, 0x18, R16, 0xf8, !PT ;  /* 0x0000001825007812 */ /* 0x008fe200078ef810 */
[----:B------:R-:W-:Y:S01]  /*7540*/  IMAD.MOV.U32 R5, RZ, RZ, R13 ;  /* 0x000000ffff057224 */ /* 0x000fe200078e000d */
        /* <DEDUP_REMOVED lines=8> */
[----:B----4-:R-:W-:Y:S01]  /*75d0*/  PRMT R14, R3, 0x5410, R5 ;  /* 0x00005410030e7816 */ /* 0x010fe20000000005 */
[----:B------:R-:W-:Y:S01]  /*75e0*/  IMAD.MOV.U32 R5, RZ, RZ, R8 ;  /* 0x000000ffff057224 */ /* 0x000fe200078e0008 */
[----:B------:R-:W-:-:S02]  /*75f0*/  PRMT R15, R15, 0x5410, R6 ;  /* 0x000054100f0f7816 */ /* 0x000fc40000000006 */
[----:B------:R-:W-:Y:S02]  /*7600*/  PRMT R45, R4, 0x7610, R45 ;  /* 0x00007610042d7816 */ /* 0x000fe4000000002d */
[----:B------:R-:W-:Y:S01]  /*7610*/  PRMT R46, R5, 0x7610, R46 ;  /* 0x00007610052e7816 */ /* 0x000fe2000000002e */
[----:B------:R-:W-:Y:S01]  /*7620*/  IMAD.MOV.U32 R5, RZ, RZ, R9 ;  /* 0x000000ffff057224 */ /* 0x000fe200078e0009 */
        /* <DEDUP_REMOVED lines=11> */
.L_x_5491:
[----:B------:R-:W-:Y:S05]  /*76e0*/  BSYNC B1 ;  /* 0x0000000000017941 */ /* 0x000fea0003800000 */
.L_x_5251:
        /* <DEDUP_REMOVED lines=11> */
[--C-:B------:R-:W-:Y:S02]  /*77a0*/  SHF.R.U32.HI R34, RZ, 0x10, R29.reuse ;  /* 0x00000010ff227819 */ /* 0x100fe4000001161d */
[----:B0-----:R-:W-:Y:S02]  /*77b0*/  SHF.R.U64 R32, R28, 0x10, R29 ;  /* 0x000000101c207819 */ /* 0x001fe4000000121d */
[C---:B------:R-:W-:Y:S02]  /*77c0*/  PRMT R37, R38.reuse, 0x5410, R37 ;  /* 0x0000541026257816 */ /* 0x040fe40000000025 */
[----:B------:R-:W-:Y:S02]  /*77d0*/  PRMT R34, R39, 0x5432, R34 ;  /* 0x0000543227227816 */ /* 0x000fe40000000022 */
[----:B------:R-:W-:Y:S01]  /*77e0*/  PRMT R32, R38, 0x5432, R32 ;  /* 0x0000543226207816 */ /* 0x000fe20000000020 */
[C---:B------:R-:W-:Y:S01]  /*77f0*/  IMAD.U32 R38, R37.reuse, 0x10000, RZ ;  /* 0x0001000025267824 */ /* 0x040fe200078e00ff */
[----:B------:R-:W-:Y:S01]  /*7800*/  SHF.R.U64 R36, R30, 0x10, R31 ;  /* 0x000000101e247819 */ /* 0x000fe2000000121f */
[----:B------:R-:W-:Y:S01]  /*7810*/  IMAD.U32 R35, R34, 0x10000, RZ ;  /* 0x0001000022237824 */ /* 0x000fe200078e00ff */
[----:B------:R-:W-:-:S02]  /*7820*/  LOP3.LUT R37, R37, 0xffff0000, RZ, 0xc0, !PT ;  /* 0xffff000025257812 */ /* 0x000fc400078ec0ff */
[----:B------:R-:W-:Y:S02]  /*7830*/  LOP3.LUT R34, R34, 0xffff0000, RZ, 0xc0, !PT ;  /* 0xffff000022227812 */ /* 0x000fe400078ec0ff */
[----:B------:R-:W-:Y:S02]  /*7840*/  PRMT R36, R44, 0x5432, R36 ;  /* 0x000054322c247816 */ /* 0x000fe40000000024 */
[C---:B-1----:R-:W-:Y:S01]  /*7850*/  LOP3.LUT R29, R6.reuse, 0xffff0000, RZ, 0xc0, !PT ;  /* 0xffff0000061d7812 */ /* 0x042fe200078ec0ff */
[----:B------:R-:W-:Y:S01]  /*7860*/  IMAD.U32 R28, R6, 0x10000, RZ ;  /* 0x00010000061c7824 */ /* 0x000fe200078e00ff */
[C---:B------:R-:W-:Y:S01]  /*7870*/  LOP3.LUT R31, R7.reuse, 0xffff0000, RZ, 0xc0, !PT ;  /* 0xffff0000071f7812 */ /* 0x040fe200078ec0ff */
[----:B------:R-:W-:Y:S01]  /*7880*/  IMAD.U32 R6, R4, 0x10000, RZ ;  /* 0x0001000004067824 */ /* 0x000fe200078e00ff */
[----:B------:R-:W-:Y:S01]  /*7890*/  SHF.L.U32 R30, R7, 0x10, RZ ;  /* 0x00000010071e7819 */ /* 0x000fe200000006ff */
[C---:B------:R-:W-:Y:S01]  /*78a0*/  FMUL.FTZ R39, R29.reuse, R38 ;  /* 0x000000261d277220 */ /* 0x040fe20000410000 */
[----:B------:R-:W-:Y:S01]  /*78b0*/  FMUL.FTZ R29, R29, R35 ;  /* 0x000000231d1d7220 */ /* 0x000fe20000410000 */
[----:B------:R-:W-:Y:S01]  /*78c0*/  FMUL.FTZ R41, R31, R37 ;  /* 0x000000251f297220 */ /* 0x000fe20000410000 */
[----:B------:R-:W-:-:S02]  /*78d0*/  IMAD.U32 R7, R5, 0x10000, RZ ;  /* 0x0001000005077824 */ /* 0x000fc400078e00ff */
[C---:B------:R-:W-:Y:S01]  /*78e0*/  FFMA.FTZ R39, R28.reuse, R35, -R39 ;  /* 0x000000231c277223 */ /* 0x040fe20000010827 */
[----:B------:R-:W-:Y:S01]  /*78f0*/  FFMA.FTZ R38, R28, R38, R29 ;  /* 0x000000261c267223 */ /* 0x000fe2000001001d */
[-C--:B------:R-:W-:Y:S01]  /*7900*/  FMUL.FTZ R35, R31, R34.reuse ;  /* 0x000000221f237220 */ /* 0x080fe20000410000 */
[----:B------:R-:W-:Y:S01]  /*7910*/  IMAD.U32 R31, R36, 0x10000, RZ ;  /* 0x00010000241f7824 */ /* 0x000fe200078e00ff */
[----:B------:R-:W-:Y:S01]  /*7920*/  LOP3.LUT R4, R4, 0xffff0000, RZ, 0xc0, !PT ;  /* 0xffff000004047812 */ /* 0x000fe200078ec0ff */
[----:B------:R-:W-:Y:S01]  /*7930*/  IMAD.U32 R29, R32, 0x10000, RZ ;  /* 0x00010000201d7824 */ /* 0x000fe200078e00ff */
[----:B------:R-:W-:Y:S01]  /*7940*/  LOP3.LUT R5, R5, 0xffff0000, RZ, 0xc0, !PT ;  /* 0xffff000005057812 */ /* 0x000fe200078ec0ff */
[----:B------:R-:W-:Y:S01]  /*7950*/  FFMA.FTZ R41, R30, R34, -R41 ;  /* 0x000000221e297223 */ /* 0x000fe20000010829 */
[----:B------:R-:W-:Y:S01]  /*7960*/  LOP3.LUT R36, R36, 0xffff0000, RZ, 0xc0, !PT ;  /* 0xffff000024247812 */ /* 0x000fe200078ec0ff */
[----:B------:R-:W-:Y:S01]  /*7970*/  FFMA.FTZ R34, R30, R37, R35 ;  /* 0x000000251e227223 */ /* 0x000fe20000010023 */
[----:B------:R-:W-:Y:S01]  /*7980*/  LOP3.LUT R32, R32, 0xffff0000, RZ, 0xc0, !PT ;  /* 0xffff000020207812 */ /* 0x000fe200078ec0ff */
[C---:B------:R-:W-:Y:S01]  /*7990*/  FMUL.FTZ R35, R4.reuse, R31 ;  /* 0x0000001f04237220 */ /* 0x040fe20000410000 */
[----:B------:R-:W-:Y:S01]  /*79a0*/  FMUL.FTZ R28, R4, R29 ;  /* 0x0000001d041c7220 */ /* 0x000fe20000410000 */
[----:B------:R-:W-:-:S02]  /*79b0*/  FMUL.FTZ R30, R5, R36 ;  /* 0x00000024051e7220 */ /* 0x000fc40000410000 */
[-C--:B------:R-:W-:Y:S01]  /*79c0*/  FMUL.FTZ R37, R5, R32.reuse ;  /* 0x0000002005257220 */ /* 0x080fe20000410000 */
[C---:B------:R-:W-:Y:S01]  /*79d0*/  FFMA.FTZ R4, R6.reuse, R29, -R35 ;  /* 0x0000001d06047223 */ /* 0x040fe20000010823 */
[----:B------:R-:W-:Y:S01]  /*79e0*/  FFMA.FTZ R31, R6, R31, R28 ;  /* 0x0000001f061f7223 */ /* 0x000fe2000001001c */
[C---:B------:R-:W-:Y:S01]  /*79f0*/  FFMA.FTZ R5, R7.reuse, R32, -R30 ;  /* 0x0000002007057223 */ /* 0x040fe2000001081e */
[----:B------:R-:W-:Y:S01]  /*7a00*/  FFMA.FTZ R36, R7, R36, R37 ;  /* 0x0000002407247223 */ /* 0x000fe20000010025 */
[----:B------:R-:W-:Y:S02]  /*7a10*/  F2FP.BF16.F32.PACK_AB R6, R38, R39 ;  /* 0x000000272606723e */ /* 0x000fe400000010ff */
[----:B------:R-:W-:Y:S02]  /*7a20*/  F2FP.BF16.F32.PACK_AB R7, R34, R41 ;  /* 0x000000292207723e */ /* 0x000fe400000010ff */
[----:B------:R-:W-:Y:S02]  /*7a30*/  F2FP.BF16.F32.PACK_AB R4, R31, R4 ;  /* 0x000000041f04723e */ /* 0x000fe400000010ff */
[----:B------:R-:W-:-:S05]  /*7a40*/  F2FP.BF16.F32.PACK_AB R5, R36, R5 ;  /* 0x000000052405723e */ /* 0x000fca00000010ff */
[----:B------:R1:W-:Y:S02]  /*7a50*/  STS.128 [R3+0x18400], R4 ;  /* 0x0184000403007388 */ /* 0x0003e40000000c00 */
.L_x_5256:
[----:B------:R-:W-:Y:S05]  /*7a60*/  BSYNC B2 ;  /* 0x0000000000027941 */ /* 0x000fea0003800000 */
.L_x_5255:
[----:B------:R-:W-:Y:S05]  /*7a70*/  @P1 BRA `(.L_x_5254) ;  /* 0x0000000000b81947 */ /* 0x000fea0003800000 */
[----:B-1----:R-:W1:Y:S01]  /*7a80*/  LDS.128 R4, [R0] ;  /* 0x0000000000047984 */ /* 0x002e620000000c00 */
[----:B0-----:R-:W-:Y:S02]  /*7a90*/  SHF.R.U32.HI R32, RZ, 0x10, R25 ;  /* 0x00000010ff207819 */ /* 0x001fe40000011619 */
        /* <DEDUP_REMOVED lines=24> */
[CC--:B------:R-:W-:Y:S01]  /*7c20*/  FMUL.FTZ R37, R25.reuse, R32.reuse ;  /* 0x0000002019257220 */ /* 0x0c0fe20000410000 */
        /* <DEDUP_REMOVED lines=19> */
.L_x_5254:
[----:B------:R-:W-:Y:S05]  /*7d60*/  BSYNC B1 ;  /* 0x0000000000017941 */ /* 0x000fea0003800000 */
.L_x_5253:
        /* <DEDUP_REMOVED lines=32> */
[-C--:B------:R-:W-:Y:S01]  /*7f70*/  FFMA.FTZ R29, R12, R21.reuse, -R11 ;  /* 0x000000150c1d7223 */ /* 0x080fe2000001080b */
[----:B------:R-:W-:Y:S01]  /*7f80*/  IMAD.U32 R11, R20, 0x10000, RZ ;  /* 0x00010000140b7824 */ /* 0x000fe200078e00ff */
[----:B------:R-:W-:Y:S01]  /*7f90*/  LOP3.LUT R4, R4, 0xffff0000, RZ, 0xc0, !PT ;  /* 0xffff000004047812 */ /* 0x000fe200078ec0ff */
[----:B------:R-:W-:Y:S01]  /*7fa0*/  FMUL.FTZ R35, R13, R21 ;  /* 0x000000150d237220 */ /* 0x000fe20000410000 */
[----:B------:R-:W-:Y:S01]  /*7fb0*/  LOP3.LUT R5, R5, 0xffff0000, RZ, 0xc0, !PT ;  /* 0xffff000005057812 */ /* 0x000fe200078ec0ff */
[C---:B------:R-:W-:Y:S01]  /*7fc0*/  IMAD.U32 R13, R25.reuse, 0x10000, RZ ;  /* 0x00010000190d7824 */ /* 0x040fe200078e00ff */
        /* <DEDUP_REMOVED lines=16> */
.L_x_5259:
[----:B------:R-:W-:Y:S05]  /*80d0*/  BSYNC B1 ;  /* 0x0000000000017941 */ /* 0x000fea0003800000 */
.L_x_5258:
[----:B------:R-:W-:Y:S05]  /*80e0*/  @P1 BRA `(.L_x_5257) ;  /* 0x0000001800381947 */ /* 0x000fea0003800000 */
[----:B-1----:R-:W1:Y:S01]  /*80f0*/  LDS.128 R4, [R0+0x2000] ;  /* 0x0020000000047984 */ /* 0x002e620000000c00 */
[----:B------:R-:W-:Y:S02]  /*8100*/  SHF.R.U64 R11, R8, 0x10, R9 ;  /* 0x00000010080b7819 */ /* 0x000fe40000001209 */
[--C-:B------:R-:W-:Y:S02]  /*8110*/  SHF.R.U64 R8, R26, 0x10, R27.reuse ;  /* 0x000000101a087819 */ /* 0x100fe4000000121b */
[----:B------:R-:W-:Y:S02]  /*8120*/  SHF.R.U32.HI R27, RZ, 0x10, R27 ;  /* 0x00000010ff1b7819 */ /* 0x000fe4000001161b */
[----:B------:R-:W-:Y:S02]  /*8130*/  SHF.R.U32.HI R12, RZ, 0x10, R9 ;  /* 0x00000010ff0c7819 */ /* 0x000fe40000011609 */
        /* <DEDUP_REMOVED lines=9> */
[C---:B------:R-:W-:Y:S01]  /*81d0*/  IMAD.U32 R10, R7.reuse, 0x10000, RZ ;  /* 0x00010000070a7824 */ /* 0x040fe200078e00ff */
[----:B------:R-:W-:Y:S01]  /*81e0*/  LOP3.LUT R7, R7, 0xffff0000, RZ, 0xc0, !PT ;  /* 0xffff000007077812 */ /* 0x000fe200078ec0ff */
[----:B------:R-:W-:-:S02]  /*81f0*/  IMAD.U32 R8, R6, 0x10000, RZ ;  /* 0x0001000006087824 */ /* 0x000fc400078e00ff */
[C---:B------:R-:W-:Y:S01]  /*8200*/  FMUL.FTZ R21, R9.reuse, R20 ;  /* 0x0000001409157220 */ /* 0x040fe20000410000 */
[-C--:B------:R-:W-:Y:S01]  /*8210*/  FMUL.FTZ R9, R9, R13.reuse ;  /* 0x0000000d09097220 */ /* 0x080fe20000410000 */
[C---:B------:R-:W-:Y:S01]  /*8220*/  FMUL.FTZ R25, R7.reuse, R14 ;  /* 0x0000000e07197220 */ /* 0x040fe20000410000 */
[----:B------:R-:W-:Y:S02]  /*8230*/  IMAD.U32 R3, R4, 0x10000, RZ ;  /* 0x0001000004037824 */ /* 0x000fe400078e00ff */
[C---:B------:R-:W-:Y:S01]  /*8240*/  FFMA.FTZ R21, R8.reuse, R13, -R21 ;  /* 0x0000000d08157223 */ /* 0x040fe20000010815 */
[----:B------:R-:W-:Y:S01]  /*8250*/  FFMA.FTZ R20, R8, R20, R9 ;  /* 0x0000001408147223 */ /* 0x000fe20000010009 */
[-C--:B------:R-:W-:Y:S01]  /*8260*/  FMUL.FTZ R9, R7, R12.reuse ;  /* 0x0000000c07097220 */ /* 0x080fe20000410000 */
[----:B------:R-:W-:Y:S01]  /*8270*/  IMAD.U32 R6, R5, 0x10000, RZ ;  /* 0x0001000005067824 */ /* 0x000fe200078e00ff */
[----:B------:R-:W-:Y:S01]  /*8280*/  LOP3.LUT R4, R4, 0xffff0000, RZ, 0xc0, !PT ;  /* 0xffff000004047812 */ /* 0x000fe200078ec0ff */
[----:B------:R-:W-:Y:S01]  /*8290*/  IMAD.U32 R8, R15, 0x10000, RZ ;  /* 0x000100000f087824 */ /* 0x000fe200078e00ff */
[----:B------:R-:W-:Y:S01]  /*82a0*/  LOP3.LUT R5, R5, 0xffff0000, RZ, 0xc0, !PT ;  /* 0xffff000005057812 */ /* 0x000fe200078ec0ff */
[----:B------:R-:W-:Y:S01]  /*82b0*/  IMAD.U32 R7, R11, 0x10000, RZ ;  /* 0x000100000b077824 */ /* 0x000fe200078e00ff */
[----:B------:R-:W-:Y:S01]  /*82c0*/  LOP3.LUT R15, R15, 0xffff0000, RZ, 0xc0, !PT ;  /* 0xffff00000f0f7812 */ /* 0x000fe200078ec0ff */
[C---:B------:R-:W-:Y:S01]  /*82d0*/  FFMA.FTZ R25, R10.reuse, R12, -R25 ;  /* 0x0000000c0a197223 */ /* 0x040fe20000010819 */
[----:B------:R-:W-:Y:S01]  /*82e0*/  LOP3.LUT R11, R11, 0xffff0000, RZ, 0xc0, !PT ;  /* 0xffff00000b0b7812 */ /* 0x000fe200078ec0ff */
[----:B------:R-:W-:Y:S01]  /*82f0*/  FFMA.FTZ R14, R10, R14, R9 ;  /* 0x0000000e0a0e7223 */ /* 0x000fe20000010009 */
[CC--:B------:R-:W-:Y:S01]  /*8300*/  FMUL.FTZ R10, R4.reuse, R8.reuse ;  /* 0x00000008040a7220 */ /* 0x0c0fe20000410000 */
        /* <DEDUP_REMOVED lines=13> */
.L_x_5244:
[----:B------:R-:W0:Y:S01]  /*83e0*/  S2R R0, SR_TID.X ;  /* 0x0000000000007919 */ /* 0x000e220000002100 */
[----:B------:R-:W1:Y:S01]  /*83f0*/  LDC R21, c[0x0][0x448] ;  /* 0x00011200ff157b82 */ /* 0x000e620000000800 */
[----:B------:R-:W-:Y:S01]  /*8400*/  ULDC.64 UR4, c[0x0][0x3f8] ;  /* 0x0000fe0000047ab9 */ /* 0x000fe20000000a00 */
[----:B------:R-:W-:Y:S01]  /*8410*/  ULDC.64 UR6, c[0x0][0x408] ;  /* 0x0001020000067ab9 */ /* 0x000fe20000000a00 */
[----:B------:R-:W-:Y:S02]  /*8420*/  IMAD.MOV.U32 R4, RZ, RZ, R26 ;  /* 0x000000ffff047224 */ /* 0x000fe400078e001a */
[----:B------:R-:W-:Y:S02]  /*8430*/  IMAD.MOV.U32 R6, RZ, RZ, R24 ;  /* 0x000000ffff067224 */ /* 0x000fe400078e0018 */
[----:B------:R-:W-:Y:S01]  /*8440*/  IMAD.MOV.U32 R7, RZ, RZ, R31 ;  /* 0x000000ffff077224 */ /* 0x000fe200078e001f */
[----:B-1----:R-:W-:Y:S01]  /*8450*/  ISETP.NE.AND P0, PT, R21, 0x1, PT ;  /* 0x000000011500780c */ /* 0x002fe20003f05270 */
[----:B0-----:R-:W-:-:S05]  /*8460*/  VIADD R0, R0, 0xffffff80 ;  /* 0xffffff8000007836 */ /* 0x001fca0000000000 */
[----:B------:R-:W-:-:S07]  /*8470*/  SHF.R.S32.HI R3, RZ, 0x1f, R0 ;  /* 0x0000001fff037819 */ /* 0x000fce0000011400 */
[----:B------:R-:W0:Y:S01]  /*8480*/  @P0 LDC R5, c[0x0][0x450] ;  /* 0x00011400ff050b82 */ /* 0x000e220000000800 */
[----:B------:R-:W-:-:S04]  /*8490*/  LEA.HI R3, R3, R0, RZ, 0x2 ;  /* 0x0000000003037211 */ /* 0x000fc800078f10ff */
[----:B------:R-:W-:-:S05]  /*84a0*/  LOP3.LUT R3, R3, 0xfffffffc, RZ, 0xc0, !PT ;  /* 0xfffffffc03037812 */ /* 0x000fca00078ec0ff */
[----:B------:R-:W-:Y:S02]  /*84b0*/  IMAD.IADD R3, R0, 0x1, -R3 ;  /* 0x0000000100037824 */ /* 0x000fe400078e0a03 */
[----:B------:R-:W1:Y:S02]  /*84c0*/  @P0 LDC R0, c[0x0][0x44c] ;  /* 0x00011300ff000b82 */ /* 0x000e640000000800 */
[----:B------:R-:W-:-:S04]  /*84d0*/  IMAD R3, R3, 0x40, R41 ;  /* 0x0000004003037824 */ /* 0x000fc800078e0229 */
[----:B-1----:R-:W-:-:S05]  /*84e0*/  @P0 IMAD.HI.U32 R0, R3, R0, RZ ;  /* 0x0000000003000227 */ /* 0x002fca00078e00ff */
[----:B0-----:R-:W-:Y:S02]  /*84f0*/  @P0 SHF.R.U32.HI R3, RZ, R5, R0 ;  /* 0x00000005ff030219 */ /* 0x001fe40000011600 */
[----:B------:R-:W-:Y:S02]  /*8500*/  MOV R5, R29 ;  /* 0x0000001d00057202 */ /* 0x000fe40000000f00 */
        /* <DEDUP_REMOVED lines=28> */
[----:B--2---:R-:W-:-:S05]  /*86d0*/  @!P1 IMAD.X R7, R0, 0x1, R21, P2 ;  /* 0x0000000100079824 */ /* 0x004fca00010e0615 */
[----:B------:R-:W2:Y:S01]  /*86e0*/  @!P1 LD.E.128 R8, desc[UR40][R6.64] ;  /* 0x0000002806089980 */ /* 0x000ea2000c101d00 */
[----:B---3--:R-:W-:-:S05]  /*86f0*/  @!P1 IADD3 R14, P2, R14, R5, RZ ;  /* 0x000000050e0e9210 */ /* 0x008fca0007f5e0ff */
[----:B----4-:R-:W-:-:S04]  /*8700*/  @!P1 IMAD.X R3, R4, 0x1, R21, P2 ;  /* 0x0000000104039824 */ /* 0x010fc800010e0615 */
[----:B------:R-:W-:-:S05]  /*8710*/  @!P1 IMAD.MOV.U32 R15, RZ, RZ, R3 ;  /* 0x000000ffff0f9224 */ /* 0x000fca00078e0003 */
[----:B------:R0:W3:Y:S01]  /*8720*/  @!P1 LD.E.128 R4, desc[UR40][R14.64] ;  /* 0x000000280e049980 */ /* 0x0000e2000c101d00 */
[----:B------:R-:W-:Y:S02]  /*8730*/  CS2R R38, SRZ ;  /* 0x0000000000267805 */ /* 0x000fe4000001ff00 */
[----:B------:R-:W-:Y:S02]  /*8740*/  CS2R R36, SRZ ;  /* 0x0000000000247805 */ /* 0x000fe4000001ff00 */
[----:B------:R-:W-:Y:S01]  /*8750*/  CS2R R28, SRZ ;  /* 0x00000000001c7805 */ /* 0x000fe2000001ff00 */
[----:B------:R-:W1:Y:S01]  /*8760*/  SHFL.IDX PT, R24, R24, 0x1, 0x1c1f ;  /* 0x003c1f0018187f89 */ /* 0x000e6200000e0000 */
[----:B------:R-:W-:-:S03]  /*8770*/  CS2R R20, SRZ ;  /* 0x0000000000147805 */ /* 0x000fc6000001ff00 */
[----:B0-----:R0:W4:Y:S01]  /*8780*/  SHFL.IDX PT, R14, R27, 0x1, 0x1c1f ;  /* 0x003c1f001b0e7f89 */ /* 0x00112200000e0000 */
[----:B--2---:R-:W-:Y:S02]  /*8790*/  @!P1 IMAD.MOV.U32 R38, RZ, RZ, R8 ;  /* 0x000000ffff269224 */ /* 0x004fe400078e0008 */
[----:B------:R-:W-:Y:S02]  /*87a0*/  @!P1 IMAD.MOV.U32 R39, RZ, RZ, R9 ;  /* 0x000000ffff279224 */ /* 0x000fe400078e0009 */
[----:B------:R-:W-:Y:S02]  /*87b0*/  IMAD.MOV.U32 R0, RZ, RZ, R38 ;  /* 0x000000ffff007224 */ /* 0x000fe400078e0026 */
[----:B------:R-:W-:Y:S02]  /*87c0*/  IMAD.MOV.U32 R3, RZ, RZ, R39 ;  /* 0x000000ffff037224 */ /* 0x000fe400078e0027 */
[----:B------:R-:W-:Y:S01]  /*87d0*/  @!P1 IMAD.MOV.U32 R36, RZ, RZ, R10 ;  /* 0x000000ffff249224 */ /* 0x000fe200078e000a */
[----:B------:R-:W-:Y:S01]  /*87e0*/  PRMT R32, R32, 0x5410, R0 ;  /* 0x0000541020207816 */ /* 0x000fe20000000000 */
[----:B------:R-:W-:Y:S01]  /*87f0*/  @!P1 IMAD.MOV.U32 R37, RZ, RZ, R11 ;  /* 0x000000ffff259224 */ /* 0x000fe200078e000b */
[----:B------:R-:W-:Y:S01]  /*8800*/  PRMT R45, R45, 0x5410, R3 ;  /* 0x000054102d2d7816 */ /* 0x000fe20000000003 */
[----:B------:R0:W2:Y:S01]  /*8810*/  SHFL.IDX PT, R0, R26, 0x1, 0x1c1f ;  /* 0x003c1f001a007f89 */ /* 0x0000a200000e0000 */
[----:B------:R-:W-:Y:S01]  /*8820*/  IMAD.MOV.U32 R8, RZ, RZ, R36 ;  /* 0x000000ffff087224 */ /* 0x000fe200078e0024 */
[----:B---3--:R-:W-:-:S02]  /*8830*/  @!P1 MOV R29, R5 ;  /* 0x00000005001d9202 */ /* 0x008fc40000000f00 */
[----:B------:R0:W3:Y:S01]  /*8840*/  SHFL.IDX PT, R3, R25, 0x1, 0x1c1f ;  /* 0x003c1f0019037f89 */ /* 0x0000e200000e0000 */
[----:B------:R-:W-:Y:S01]  /*8850*/  @!P1 IMAD.MOV.U32 R28, RZ, RZ, R4 ;  /* 0x000000ffff1c9224 */ /* 0x000fe200078e0004 */
[----:B------:R-:W-:Y:S01]  /*8860*/  PRMT R31, R8, 0x7610, R31 ;  /* 0x00007610081f7816 */ /* 0x000fe2000000001f */
[----:B------:R-:W-:Y:S02]  /*8870*/  @!P1 IMAD.MOV.U32 R20, RZ, RZ, R6 ;  /* 0x000000ffff149224 */ /* 0x000fe400078e0006 */
[----:B------:R-:W-:Y:S02]  /*8880*/  @!P1 IMAD.MOV.U32 R21, RZ, RZ, R7 ;  /* 0x000000ffff159224 */ /* 0x000fe400078e0007 */
[----:B------:R-:W-:Y:S02]  /*8890*/  IMAD.MOV.U32 R4, RZ, RZ, R28 ;  /* 0x000000ffff047224 */ /* 0x000fe400078e001c */
[----:B------:R-:W-:Y:S02]  /*88a0*/  IMAD.MOV.U32 R5, RZ, RZ, R29 ;  /* 0x000000ffff057224 */ /* 0x000fe400078e001d */
[----:B------:R-:W-:-:S02]  /*88b0*/  IMAD.MOV.U32 R6, RZ, RZ, R20 ;  /* 0x000000ffff067224 */ /* 0x000fc400078e0014 */
[----:B------:R-:W-:Y:S01]  /*88c0*/  IMAD.MOV.U32 R9, RZ, RZ, R37 ;  /* 0x000000ffff097224 */ /* 0x000fe200078e0025 */
[----:B------:R-:W-:Y:S01]  /*88d0*/  PRMT R31, R31, 0x5410, R5 ;  /* 0x000054101f1f7816 */ /* 0x000fe20000000005 */
[----:B------:R-:W-:Y:S01]  /*88e0*/  IMAD.MOV.U32 R7, RZ, RZ, R21 ;  /* 0x000000ffff077224 */ /* 0x000fe200078e0015 */
[----:B------:R-:W-:Y:S02]  /*88f0*/  PRMT R44, R4, 0x5410, R6 ;  /* 0x00005410042c7816 */ /* 0x000fe40000000006 */
[----:B------:R-:W-:Y:S02]  /*8900*/  CS2R R4, SRZ ;  /* 0x0000000000047805 */ /* 0x000fe4000001ff00 */
[----:B------:R-:W-:Y:S02]  /*8910*/  PRMT R32, R9, 0x7610, R32 ;  /* 0x0000761009207816 */ /* 0x000fe40000000020 */
[----:B012-4-:R-:W-:-:S07]  /*8920*/  PRMT R45, R7, 0x7610, R45 ;  /* 0x00007610072d7816 */ /* 0x017fce000000002d */
.L_x_5501:
        /* <DEDUP_REMOVED lines=18> */
[-C--:B---3--:R-:W-:Y:S02]  /*8a50*/  IADD3 R8, P1, R3, R4.reuse, RZ ;  /* 0x0000000403087210 */ /* 0x088fe40007f3e0ff */
[----:B------:R-:W-:-:S03]  /*8a60*/  IADD3 R4, P2, R14, R4, RZ ;  /* 0x000000040e047210 */ /* 0x000fc60007f5e0ff */
[--C-:B------:R-:W-:Y:S02]  /*8a70*/  IMAD.X R9, R0, 0x1, R5.reuse, P1 ;  /* 0x0000000100097824 */ /* 0x100fe400008e0605 */
[----:B------:R-:W-:-:S04]  /*8a80*/  IMAD.X R5, R24, 0x1, R5, P2 ;  /* 0x0000000118057824 */ /* 0x000fc800010e0605 */
[----:B------:R-:W5:Y:S04]  /*8a90*/  LD.E.128 R8, desc[UR40][R8.64] ;  /* 0x0000002808087980 */ /* 0x000f68000c101d00 */
[----:B------:R-:W5:Y:S02]  /*8aa0*/  LD.E.128 R4, desc[UR40][R4.64] ;  /* 0x0000002804047980 */ /* 0x000f64000c101d00 */
.L_x_5262:
[----:B------:R-:W-:Y:S05]  /*8ab0*/  BSYNC B1 ;  /* 0x0000000000017941 */ /* 0x000fea0003800000 */
.L_x_5261:
[----:B------:R-:W0:Y:S01]  /*8ac0*/  SYNCS.PHASECHK.TRANS64.TRYWAIT P1, [R19+URZ+0x22800], R12 ;  /* 0x0228000c130075a7 */ /* 0x000e22000802017f */
[----:B------:R-:W-:Y:S01]  /*8ad0*/  VIADDMNMX R30, R30, -R229, 0x80, PT ;  /* 0x000000801e1e7446 */ /* 0x000fe200038009e5 */
[C---:B------:R-:W-:Y:S01]  /*8ae0*/  VIADD R13, R23.reuse, 0x40 ;  /* 0x00000040170d7836 */ /* 0x040fe20000000000 */
[----:B-----5:R-:W-:Y:S01]  /*8af0*/  MOV R14, R9 ;  /* 0x00000009000e7202 */ /* 0x020fe20000000f00 */
[----:B------:R-:W-:Y:S01]  /*8b00*/  IMAD.MOV.U32 R0, RZ, RZ, R4 ;  /* 0x000000ffff007224 */ /* 0x000fe200078e0004 */
[-C--:B------:R-:W-:Y:S01]  /*8b10*/  ISETP.GE.OR P2, PT, R23, R30.reuse, P0 ;  /* 0x0000001e1700720c */ /* 0x080fe20000746670 */
[----:B---3--:R-:W-:Y:S01]  /*8b20*/  IMAD.MOV.U32 R3, RZ, RZ, R5 ;  /* 0x000000ffff037224 */ /* 0x008fe200078e0005 */
[----:B------:R-:W-:Y:S01]  /*8b30*/  ISETP.GE.OR P0, PT, R13, R30, P0 ;  /* 0x0000001e0d00720c */ /* 0x000fe20000706670 */
[----:B------:R-:W-:Y:S01]  /*8b40*/  IMAD.MOV.U32 R13, RZ, RZ, R8 ;  /* 0x000000ffff0d7224 */ /* 0x000fe200078e0008 */
[----:B------:R-:W-:Y:S01]  /*8b50*/  BSSY B1, `(.L_x_5263) ;  /* 0x000000a000017945 */ /* 0x000fe20003800000 */
[----:B------:R-:W-:Y:S01]  /*8b60*/  PRMT R52, R14, 0x7610, R52 ;  /* 0x000076100e347816 */ /* 0x000fe20000000034 */
[----:B------:R-:W-:Y:S01]  /*8b70*/  IMAD.MOV.U32 R53, RZ, RZ, R10 ;  /* 0x000000ffff357224 */ /* 0x000fe200078e000a */
[----:B------:R-:W-:Y:S01]  /*8b80*/  PRMT R49, R3, 0x5410, R0 ;  /* 0x0000541003317816 */ /* 0x000fe20000000000 */
[----:B------:R-:W-:Y:S01]  /*8b90*/  IMAD.MOV.U32 R0, RZ, RZ, R6 ;  /* 0x000000ffff007224 */ /* 0x000fe200078e0006 */
[----:B------:R-:W-:Y:S01]  /*8ba0*/  PRMT R51, R13, 0x7610, R51 ;  /* 0x000076100d337816 */ /* 0x000fe20000000033 */
[----:B------:R-:W-:-:S02]  /*8bb0*/  IMAD.MOV.U32 R3, RZ, RZ, R7 ;  /* 0x000000ffff037224 */ /* 0x000fc400078e0007 */
[----:B------:R-:W-:-:S03]  /*8bc0*/  IMAD.MOV.U32 R54, RZ, RZ, R11 ;  /* 0x000000ffff367224 */ /* 0x000fc600078e000b */
[----:B------:R-:W-:Y:S01]  /*8bd0*/  PRMT R50, R0, 0x5410, R3 ;  /* 0x0000541000327816 */ /* 0x000fe20000000003 */
[----:B0-----:R-:W-:Y:S06]  /*8be0*/  @!P1 BRA `(.L_x_5264) ;  /* 0x00000140007c9947 */ /* 0x001fec0003800000 */
.L_x_5502:
[----:B------:R-:W-:Y:S05]  /*8bf0*/  BSYNC B1 ;  /* 0x0000000000017941 */ /* 0x000fea0003800000 */
.L_x_5263:
[----:B------:R-:W-:Y:S04]  /*8c00*/  BSSY B1, `(.L_x_5265) ;  /* 0x0000070000017945 */ /* 0x000fe80003800000 */
[----:B------:R-:W-:Y:S05]  /*8c10*/  @P2 BRA `(.L_x_5266) ;  /* 0x0000000400b82947 */ /* 0x000fea0003800000 */
[----:B------:R-:W2:Y:S01]  /*8c20*/  LDL R0, [R1+0x48] ;  /* 0x0000480001007983 */ /* 0x000ea20000100800 */
[----:B------:R-:W-:Y:S02]  /*8c30*/  SHF.R.U64 R34, R38, 0x10, R39 ;  /* 0x0000001026227819 */ /* 0x000fe40000001227 */
[--C-:B------:R-:W-:Y:S01]  /*8c40*/  SHF.R.U64 R38, R36, 0x10, R37.reuse ;  /* 0x0000001024267819 */ /* 0x100fe20000001225 */
[----:B------:R-:W1:Y:S01]  /*8c50*/  S2R R3, SR_TID.X ;  /* 0x0000000000037919 */ /* 0x000e620000002100 */
[----:B------:R-:W-:Y:S02]  /*8c60*/  SHF.R.U32.HI R37, RZ, 0x10, R37 ;  /* 0x00000010ff257819 */ /* 0x000fe40000011625 */
[----:B------:R-:W-:Y:S02]  /*8c70*/  PRMT R34, R32, 0x5432, R34 ;  /* 0x0000543220227816 */ /* 0x000fe40000000022 */
[----:B------:R-:W-:Y:S02]  /*8c80*/  SHF.R.U32.HI R40, RZ, 0x10, R29 ;  /* 0x00000010ff287819 */ /* 0x000fe4000001161d */
[----:B------:R-:W-:-:S02]  /*8c90*/  SHF.R.U32.HI R43, RZ, 0x10, R21 ;  /* 0x00000010ff2b7819 */ /* 0x000fc40000011615 */
[----:B------:R-:W-:Y:S01]  /*8ca0*/  PRMT R32, R32, 0x5410, R37 ;  /* 0x0000541020207816 */ /* 0x000fe20000000025 */
[----:B------:R-:W-:Y:S01]  /*8cb0*/  IMAD.U32 R37, R34, 0x10000, RZ ;  /* 0x0001000022257824 */ /* 0x000fe200078e00ff */
[----:B------:R-:W-:Y:S02]  /*8cc0*/  PRMT R40, R31, 0x5432, R40 ;  /* 0x000054321f287816 */ /* 0x000fe40000000028 */
[----:B------:R-:W-:Y:S02]  /*8cd0*/  PRMT R43, R45, 0x5410, R43 ;  /* 0x000054102d2b7816 */ /* 0x000fe4000000002b */
[----:B------:R-:W-:Y:S02]  /*8ce0*/  SHF.R.U64 R42, R20, 0x10, R21 ;  /* 0x00000010142a7819 */ /* 0x000fe40000001215 */
[----:B------:R-:W-:Y:S02]  /*8cf0*/  LOP3.LUT R34, R34, 0xffff0000, RZ, 0xc0, !PT ;  /* 0xffff000022227812 */ /* 0x000fe400078ec0ff */
[----:B------:R-:W-:-:S02]  /*8d00*/  PRMT R42, R44, 0x5432, R42 ;  /* 0x000054322c2a7816 */ /* 0x000fc4000000002a */
[----:B------:R-:W-:Y:S01]  /*8d10*/  PRMT R38, R31, 0x5410, R38 ;  /* 0x000054101f267816 */ /* 0x000fe20000000026 */
[----:B-1----:R-:W-:-:S05]  /*8d20*/  VIADD R3, R3, 0xffffff80 ;  /* 0xffffff8003037836 */ /* 0x002fca0000000000 */
[----:B------:R-:W-:-:S04]  /*8d30*/  SHF.R.S32.HI R14, RZ, 0x1f, R3 ;  /* 0x0000001fff0e7819 */ /* 0x000fc80000011403 */
[----:B------:R-:W-:Y:S01]  /*8d40*/  LEA.HI R14, R14, R3, RZ, 0x5 ;  /* 0x000000030e0e7211 */ /* 0x000fe200078f28ff */
[----:B------:R-:W-:-:S03]  /*8d50*/  IMAD.IADD R3, R16, 0x1, R35 ;  /* 0x0000000110037824 */ /* 0x000fc600078e0223 */
[----:B------:R-:W-:Y:S01]  /*8d60*/  SHF.R.S32.HI R14, RZ, 0x5, R14 ;  /* 0x00000005ff0e7819 */ /* 0x000fe2000001140e */
[----:B--2---:R-:W-:-:S05]  /*8d70*/  IMAD.SHL.U32 R0, R0, 0x40, RZ ;  /* 0x0000004000007824 */ /* 0x004fca00078e00ff */
[----:B0-----:R-:W-:-:S04]  /*8d80*/  LOP3.LUT R12, R0, 0x1c0, RZ, 0xc0, !PT ;  /* 0x000001c0000c7812 */ /* 0x001fc800078ec0ff */
        /* <DEDUP_REMOVED lines=8> */
[----:B------:R-:W0:Y:S01]  /*8e10*/  LDS.128 R12, [R46+0x18400] ;  /* 0x018400002e0c7984 */ /* 0x000e220000000c00 */
[----:B------:R-:W-:Y:S01]  /*8e20*/  IMAD R48, R0, 0x2, R19 ;  /* 0x0000000200307824 */ /* 0x000fe200078e0213 */
[----:B------:R-:W-:Y:S02]  /*8e30*/  SHF.R.U32.HI R0, RZ, 0x10, R39 ;  /* 0x00000010ff007819 */ /* 0x000fe40000011627 */
[----:B------:R-:W-:Y:S02]  /*8e40*/  SHF.R.U64 R39, R28, 0x10, R29 ;  /* 0x000000101c277819 */ /* 0x000fe4000000121d */
[----:B------:R-:W1:Y:S01]  /*8e50*/  LDS.128 R24, [R48+0x18400] ;  /* 0x0184000030187984 */ /* 0x000e620000000c00 */
[----:B------:R-:W-:Y:S02]  /*8e60*/  PRMT R36, R45, 0x5432, R0 ;  /* 0x000054322d247816 */ /* 0x000fe40000000000 */
[----:B------:R-:W-:-:S05]  /*8e70*/  PRMT R39, R44, 0x5410, R39 ;  /* 0x000054102c277816 */ /* 0x000fca0000000027 */
        /* <DEDUP_REMOVED lines=16> */
[C---:B------:R-:W-:Y:S01]  /*8f80*/  FFMA.FTZ R45, R0.reuse, R37, -R45 ;  /* 0x00000025002d7223 */ /* 0x040fe2000001082d */
[----:B------:R-:W-:Y:S01]  /*8f90*/  FFMA.FTZ R47, R0, R41, R47 ;  /* 0x00000029002f7223 */ /* 0x000fe2000001002f */
[----:B------:R-:W-:Y:S02]  /*8fa0*/  IMAD.U32 R0, R36, 0x10000, RZ ;  /* 0x0001000024007824 */ /* 0x000fe400078e00ff */
[C---:B------:R-:W-:Y:S01]  /*8fb0*/  FMUL.FTZ R37, R29.reuse, R28 ;  /* 0x0000001c1d257220 */ /* 0x040fe20000410000 */
[----:B------:R-:W-:Y:S01]  /*8fc0*/  FMUL.FTZ R24, R24, R34 ;  /* 0x0000002218187220 */ /* 0x000fe20000410000 */
[----:B------:R-:W-:Y:S01]  /*8fd0*/  LOP3.LUT R40, R40, 0xffff0000, RZ, 0xc0, !PT ;  /* 0xffff000028287812 */ /* 0x000fe200078ec0ff */
[----:B------:R-:W-:Y:S01]  /*8fe0*/  FMUL.FTZ R29, R29, R0 ;  /* 0x000000001d1d7220 */ /* 0x000fe20000410000 */
[----:B------:R-:W-:Y:S01]  /*8ff0*/  LOP3.LUT R36, R36, 0xffff0000, RZ, 0xc0, !PT ;  /* 0xffff000024247812 */ /* 0x000fe200078ec0ff */
[C---:B------:R-:W-:Y:S01]  /*9000*/  FFMA.FTZ R44, R3.reuse, R34, -R44 ;  /* 0x00000022032c7223 */ /* 0x040fe2000001082c */
[----:B------:R-:W-:Y:S01]  /*9010*/  SHF.L.U32 R30, R26, 0x10, RZ ;  /* 0x000000101a1e7819 */ /* 0x000fe200000006ff */
[C---:B------:R-:W-:Y:S01]  /*9020*/  FFMA.FTZ R28, R12.reuse, R28, R29 ;  /* 0x0000001c0c1c7223 */ /* 0x040fe2000001001d */
[----:B------:R-:W-:Y:S01]  /*9030*/  FFMA.FTZ R24, R3, R39, R24 ;  /* 0x0000002703187223 */ /* 0x000fe20000010018 */
[----:B------:R-:W-:Y:S01]  /*9040*/  FFMA.FTZ R37, R12, R0, -R37 ;  /* 0x000000000c257223 */ /* 0x000fe20000010825 */
[----:B------:R-:W-:-:S02]  /*9050*/  IMAD.U32 R29, R42, 0x10000, RZ ;  /* 0x000100002a1d7824 */ /* 0x000fc400078e00ff */
[C---:B------:R-:W-:Y:S01]  /*9060*/  FMUL.FTZ R0, R25.reuse, R40 ;  /* 0x0000002819007220 */ /* 0x040fe20000410000 */
[----:B------:R-:W-:Y:S02]  /*9070*/  IMAD.U32 R3, R38, 0x10000, RZ ;  /* 0x0001000026037824 */ /* 0x000fe400078e00ff */
[-C--:B------:R-:W-:Y:S01]  /*9080*/  FMUL.FTZ R34, R25, R36.reuse ;  /* 0x0000002419227220 */ /* 0x080fe20000410000 */
[----:B------:R-:W-:Y:S02]  /*9090*/  IMAD.U32 R31, R27, 0x10000, RZ ;  /* 0x000100001b1f7824 */ /* 0x000fe400078e00ff */
[C---:B------:R-:W-:Y:S01]  /*90a0*/  FMUL.FTZ R39, R30.reuse, R29 ;  /* 0x0000001d1e277220 */ /* 0x040fe20000410000 */
[----:B------:R-:W-:Y:S02]  /*90b0*/  IMAD.U32 R12, R43, 0x10000, RZ ;  /* 0x000100002b0c7824 */ /* 0x000fe400078e00ff */
[C---:B------:R-:W-:Y:S01]  /*90c0*/  FFMA.FTZ R36, R13.reuse, R36, -R0 ;  /* 0x000000240d247223 */ /* 0x040fe20000010800 */
[----:B------:R-:W-:Y:S01]  /*90d0*/  FMUL.FTZ R30, R30, R3 ;  /* 0x000000031e1e7220 */ /* 0x000fe20000410000 */
[----:B------:R-:W-:Y:S01]  /*90e0*/  FFMA.FTZ R25, R13, R40, R34 ;  /* 0x000000280d197223 */ /* 0x000fe20000010022 */
[----:B------:R-:W-:-:S02]  /*90f0*/  IMAD.U32 R21, R15, 0x10000, RZ ;  /* 0x000100000f157824 */ /* 0x000fc400078e00ff */
[C---:B------:R-:W-:Y:S01]  /*9100*/  FMUL.FTZ R34, R31.reuse, R12 ;  /* 0x0000000c1f227220 */ /* 0x040fe20000410000 */
[----:B------:R-:W-:Y:S02]  /*9110*/  IMAD.U32 R0, R32, 0x10000, RZ ;  /* 0x0001000020007824 */ /* 0x000fe400078e00ff */
[C---:B------:R-:W-:Y:S01]  /*9120*/  FFMA.FTZ R39, R20.reuse, R3, -R39 ;  /* 0x0000000314277223 */ /* 0x040fe20000010827 */
[----:B------:R-:W-:Y:S01]  /*9130*/  FFMA.FTZ R30, R20, R29, R30 ;  /* 0x0000001d141e7223 */ /* 0x000fe2000001001e */
[----:B------:R-:W-:Y:S01]  /*9140*/  LOP3.LUT R26, R26, 0xffff0000, RZ, 0xc0, !PT ;  /* 0xffff00001a1a7812 */ /* 0x000fe200078ec0ff */
[-C--:B------:R-:W-:Y:S01]  /*9150*/  FMUL.FTZ R20, R31, R0.reuse ;  /* 0x000000001f147220 */ /* 0x080fe20000410000 */
[----:B------:R-:W-:Y:S01]  /*9160*/  FFMA.FTZ R34, R21, R0, -R34 ;  /* 0x0000000015227223 */ /* 0x000fe20000010822 */
[----:B------:R-:W-:Y:S02]  /*9170*/  LOP3.LUT R13, R42, 0xffff0000, RZ, 0xc0, !PT ;  /* 0xffff00002a0d7812 */ /* 0x000fe400078ec0ff */
[----:B------:R-:W-:Y:S01]  /*9180*/  LOP3.LUT R27, R27, 0xffff0000, RZ, 0xc0, !PT ;  /* 0xffff00001b1b7812 */ /* 0x000fe200078ec0ff */
[----:B------:R-:W-:Y:S01]  /*9190*/  FFMA.FTZ R29, R21, R12, R20 ;  /* 0x0000000c151d7223 */ /* 0x000fe20000010014 */
[----:B------:R-:W-:Y:S01]  /*91a0*/  LOP3.LUT R0, R43, 0xffff0000, RZ, 0xc0, !PT ;  /* 0xffff00002b007812 */ /* 0x000fe200078ec0ff */
[----:B------:R-:W-:Y:S01]  /*91b0*/  FMUL.FTZ R21, R26, R13 ;  /* 0x0000000d1a157220 */ /* 0x000fe20000410000 */
[----:B------:R-:W-:-:S02]  /*91c0*/  LOP3.LUT R3, R38, 0xffff0000, RZ, 0xc0, !PT ;  /* 0xffff000026037812 */ /* 0x000fc400078ec0ff */
[----:B------:R-:W-:Y:S01]  /*91d0*/  LOP3.LUT R32, R32, 0xffff0000, RZ, 0xc0, !PT ;  /* 0xffff000020207812 */ /* 0x000fe200078ec0ff */
[----:B------:R-:W-:Y:S01]  /*91e0*/  FMUL.FTZ R12, R27, R0 ;  /* 0x000000001b0c7220 */ /* 0x000fe20000410000 */
[----:B------:R-:W-:Y:S01]  /*91f0*/  LOP3.LUT R15, R15, 0xffff0000, RZ, 0xc0, !PT ;  /* 0xffff00000f0f7812 */ /* 0x000fe200078ec0ff */
[-C--:B------:R-:W-:Y:S01]  /*9200*/  FMUL.FTZ R26, R26, R3.reuse ;  /* 0x000000031a1a7220 */ /* 0x080fe20000410000 */
[----:B------:R-:W-:Y:S01]  /*9210*/  FFMA.FTZ R20, R14, R3, -R21 ;  /* 0x000000030e147223 */ /* 0x000fe20000010815 */
[-C--:B------:R-:W-:Y:S01]  /*9220*/  FMUL.FTZ R27, R27, R32.reuse ;  /* 0x000000201b1b7220 */ /* 0x080fe20000410000 */
        /* <DEDUP_REMOVED lines=13> */
.L_x_5266:
[----:B------:R-:W-:Y:S05]  /*9300*/  BSYNC B1 ;  /* 0x0000000000017941 */ /* 0x000fea0003800000 */
.L_x_5265:
[----:B------:R-:W-:Y:S01]  /*9310*/  PRMT R3, R54, 0x5410, R53 ;  /* 0x0000541036037816 */ /* 0x000fe20000000035 */
[----:B------:R-:W-:Y:S06]  /*9320*/  @P0 BRA `(.L_x_5257) ;  /* 0x0000000400a80947 */ /* 0x000fec0003800000 */
[----:B01----:R-:W2:Y:S01]  /*9330*/  LDL R12, [R1+0x24] ;  /* 0x00002400010c7983 */ /* 0x003ea20000100800 */
[C---:B------:R-:W-:Y:S02]  /*9340*/  VIADD R13, R23.reuse, 0x40 ;  /* 0x00000040170d7836 */ /* 0x040fe40000000000 */
[----:B------:R-:W-:Y:S01]  /*9350*/  VIADD R14, R23, 0x40 ;  /* 0x00000040170e7836 */ /* 0x000fe20000000000 */
[----:B------:R-:W3:Y:S01]  /*9360*/  LDL R39, [R1+0x54] ;  /* 0x0000540001277983 */ /* 0x000ee20000100800 */
        /* <DEDUP_REMOVED lines=8> */
[----:B------:R-:W-:Y:S02]  /*93f0*/  SHF.R.U64 R32, R4, 0x10, R5 ;  /* 0x0000001004207819 */ /* 0x000fe40000001205 */
[--C-:B------:R-:W-:Y:S02]  /*9400*/  SHF.R.U64 R21, R8, 0x10, R9.reuse ;  /* 0x0000001008157819 */ /* 0x100fe40000001209 */
[----:B------:R-:W-:Y:S02]  /*9410*/  PRMT R32, R49, 0x5432, R32 ;  /* 0x0000543231207816 */ /* 0x000fe40000000020 */
[----:B------:R-:W-:Y:S02]  /*9420*/  SHF.R.U32.HI R29, RZ, 0x10, R9 ;  /* 0x00000010ff1d7819 */ /* 0x000fe40000011609 */
[--C-:B------:R-:W-:Y:S01]  /*9430*/  SHF.R.U64 R30, R10, 0x10, R11.reuse ;  /* 0x000000100a1e7819 */ /* 0x100fe2000000120b */
[----:B------:R-:W-:Y:S01]  /*9440*/  IMAD.U32 R34, R32, 0x10000, RZ ;  /* 0x0001000020227824 */ /* 0x000fe200078e00ff */
[----:B------:R-:W-:-:S02]  /*9450*/  SHF.R.U32.HI R31, RZ, 0x10, R11 ;  /* 0x00000010ff1f7819 */ /* 0x000fc4000001160b */
[----:B------:R-:W-:Y:S02]  /*9460*/  SHF.R.U32.HI R35, RZ, 0x10, R5 ;  /* 0x00000010ff237819 */ /* 0x000fe40000011605 */
[----:B------:R-:W-:Y:S02]  /*9470*/  PRMT R21, R51, 0x5410, R21 ;  /* 0x0000541033157816 */ /* 0x000fe40000000015 */
[----:B------:R-:W-:Y:S02]  /*9480*/  SHF.R.U32.HI R38, RZ, 0x10, R7 ;  /* 0x00000010ff267819 */ /* 0x000fe40000011607 */
[----:B------:R-:W-:Y:S01]  /*9490*/  PRMT R30, R3, 0x5432, R30 ;  /* 0x00005432031e7816 */ /* 0x000fe2000000001e */
[----:B------:R-:W-:Y:S01]  /*94a0*/  IMAD.U32 R28, R21, 0x10000, RZ ;  /* 0x00010000151c7824 */ /* 0x000fe200078e00ff */
[----:B------:R-:W-:Y:S02]  /*94b0*/  PRMT R31, R3, 0x5410, R31 ;  /* 0x00005410031f7816 */ /* 0x000fe4000000001f */
[----:B------:R-:W-:-:S02]  /*94c0*/  PRMT R35, R49, 0x5410, R35 ;  /* 0x0000541031237816 */ /* 0x000fc40000000023 */
[----:B------:R-:W-:Y:S02]  /*94d0*/  PRMT R29, R52, 0x5410, R29 ;  /* 0x00005410341d7816 */ /* 0x000fe4000000001d */
[----:B------:R-:W-:Y:S01]  /*94e0*/  PRMT R38, R50, 0x5432, R38 ;  /* 0x0000543232267816 */ /* 0x000fe20000000026 */
[----:B------:R-:W-:Y:S01]  /*94f0*/  IMAD.U32 R36, R35, 0x10000, RZ ;  /* 0x0001000023247824 */ /* 0x000fe200078e00ff */
[----:B------:R-:W-:Y:S02]  /*9500*/  SHF.R.U64 R37, R6, 0x10, R7 ;  /* 0x0000001006257819 */ /* 0x000fe40000001207 */
[----:B------:R-:W-:Y:S02]  /*9510*/  LOP3.LUT R21, R21, 0xffff0000, RZ, 0xc0, !PT ;  /* 0xffff000015157812 */ /* 0x000fe400078ec0ff */
[----:B------:R-:W-:Y:S02]  /*9520*/  PRMT R37, R50, 0x5410, R37 ;  /* 0x0000541032257816 */ /* 0x000fe40000000025 */
[----:B------:R-:W-:Y:S01]  /*9530*/  LOP3.LUT R35, R35, 0xffff0000, RZ, 0xc0, !PT ;  /* 0xffff000023237812 */ /* 0x000fe200078ec0ff */
[----:B--2---:R-:W-:-:S04]  /*9540*/  IMAD.IADD R0, R12, 0x1, R0 ;  /* 0x000000010c007824 */ /* 0x004fc800078e0200 */
[----:B------:R-:W-:Y:S01]  /*9550*/  IMAD R0, R0, 0x2, R19 ;  /* 0x0000000200007824 */ /* 0x000fe200078e0213 */
[----:B---3--:R-:W0:Y:S04]  /*9560*/  LDS.128 R12, [R39+0x18400] ;  /* 0x01840000270c7984 */ /* 0x008e280000000c00 */
[----:B------:R-:W1:Y:S01]  /*9570*/  LDS.128 R24, [R0+0x18400] ;  /* 0x0184000000187984 */ /* 0x000e620000000c00 */
[----:B0-----:R-:W-:Y:S02]  /*9580*/  IMAD.U32 R3, R12, 0x10000, RZ ;  /* 0x000100000c037824 */ /* 0x001fe400078e00ff */
[----:B-1----:R-:W-:-:S04]  /*9590*/  IMAD.U32 R9, R24, 0x10000, RZ ;  /* 0x0001000018097824 */ /* 0x002fc800078e00ff */
[----:B------:R-:W-:Y:S01]  /*95a0*/  FMUL.FTZ R40, R9, R34 ;  /* 0x0000002209287220 */ /* 0x000fe20000410000 */
[----:B------:R-:W-:Y:S01]  /*95b0*/  IMAD.U32 R11, R25, 0x10000, RZ ;  /* 0x00010000190b7824 */ /* 0x000fe200078e00ff */
[----:B------:R-:W-:Y:S01]  /*95c0*/  LOP3.LUT R10, R24, 0xffff0000, RZ, 0xc0, !PT ;  /* 0xffff0000180a7812 */ /* 0x000fe200078ec0ff */
[-C--:B------:R-:W-:Y:S01]  /*95d0*/  FMUL.FTZ R42, R9, R28.reuse ;  /* 0x0000001c092a7220 */ /* 0x080fe20000410000 */
[----:B------:R-:W-:Y:S01]  /*95e0*/  FFMA.FTZ R40, R3, R28, -R40 ;  /* 0x0000001c03287223 */ /* 0x000fe20000010828 */
[----:B------:R-:W-:Y:S01]  /*95f0*/  LOP3.LUT R24, R25, 0xffff0000, RZ, 0xc0, !PT ;  /* 0xffff000019187812 */ /* 0x000fe200078ec0ff */
[----:B------:R-:W-:Y:S02]  /*9600*/  IMAD.U32 R28, R29, 0x10000, RZ ;  /* 0x000100001d1c7824 */ /* 0x000fe400078e00ff */
[----:B------:R-:W-:Y:S02]  /*9610*/  IMAD.U32 R20, R27, 0x10000, RZ ;  /* 0x000100001b147824 */ /* 0x000fe400078e00ff */
[----:B------:R-:W-:-:S02]  /*9620*/  IMAD.U32 R25, R38, 0x10000, RZ ;  /* 0x0001000026197824 */ /* 0x000fc400078e00ff */
[----:B------:R-:W-:Y:S01]  /*9630*/  FMUL.FTZ R44, R11, R36 ;  /* 0x000000240b2c7220 */ /* 0x000fe20000410000 */
[----:B------:R-:W-:Y:S02]  /*9640*/  IMAD.U32 R5, R13, 0x10000, RZ ;  /* 0x000100000d057824 */ /* 0x000fe400078e00ff */
[----:B------:R-:W-:Y:S01]  /*9650*/  FFMA.FTZ R42, R3, R34, R42 ;  /* 0x00000022032a7223 */ /* 0x000fe2000001002a */
[----:B------:R-:W-:Y:S02]  /*9660*/  IMAD.U32 R3, R31, 0x10000, RZ ;  /* 0x000100001f037824 */ /* 0x000fe400078e00ff */
[-C--:B------:R-:W-:Y:S01]  /*9670*/  FMUL.FTZ R34, R11, R28.reuse ;  /* 0x0000001c0b227220 */ /* 0x080fe20000410000 */
[----:B------:R-:W-:Y:S02]  /*9680*/  IMAD.U32 R8, R15, 0x10000, RZ ;  /* 0x000100000f087824 */ /* 0x000fe400078e00ff */
[----:B------:R-:W-:Y:S01]  /*9690*/  FMUL.FTZ R11, R20, R25 ;  /* 0x00000019140b7220 */ /* 0x000fe20000410000 */
[----:B------:R-:W-:Y:S01]  /*96a0*/  LOP3.LUT R9, R32, 0xffff0000, RZ, 0xc0, !PT ;  /* 0xffff000020097812 */ /* 0x000fe200078ec0ff */
[----:B------:R-:W-:Y:S01]  /*96b0*/  FFMA.FTZ R44, R5, R28, -R44 ;  /* 0x0000001c052c7223 */ /* 0x000fe2000001082c */
[-C--:B------:R-:W-:Y:S01]  /*96c0*/  FMUL.FTZ R28, R20, R3.reuse ;  /* 0x00000003141c7220 */ /* 0x080fe20000410000 */
[----:B------:R-:W-:Y:S01]  /*96d0*/  LOP3.LUT R4, R12, 0xffff0000, RZ, 0xc0, !PT ;  /* 0xffff00000c047812 */ /* 0x000fe200078ec0ff */
[----:B------:R-:W-:Y:S01]  /*96e0*/  FFMA.FTZ R20, R8, R3, -R11 ;  /* 0x0000000308147223 */ /* 0x000fe2000001080b */
[----:B------:R-:W-:Y:S01]  /*96f0*/  FMUL.FTZ R3, R10, R9 ;  /* 0x000000090a037220 */ /* 0x000fe20000410000 */
[----:B------:R-:W-:Y:S01]  /*9700*/  LOP3.LUT R12, R13, 0xffff0000, RZ, 0xc0, !PT ;  /* 0xffff00000d0c7812 */ /* 0x000fe200078ec0ff */
[----:B------:R-:W-:Y:S01]  /*9710*/  FFMA.FTZ R34, R5, R36, R34 ;  /* 0x0000002405227223 */ /* 0x000fe20000010022 */
[----:B------:R-:W-:Y:S01]  /*9720*/  SHF.L.U32 R6, R14, 0x10, RZ ;  /* 0x000000100e067819 */ /* 0x000fe200000006ff */
[----:B------:R-:W-:Y:S01]  /*9730*/  IMAD.U32 R13, R26, 0x10000, RZ ;  /* 0x000100001a0d7824 */ /* 0x000fe200078e00ff */
[----:B------:R-:W-:Y:S01]  /*9740*/  LOP3.LUT R7, R14, 0xffff0000, RZ, 0xc0, !PT ;  /* 0xffff00000e077812 */ /* 0x000fe200078ec0ff */
[----:B------:R-:W-:Y:S01]  /*9750*/  IMAD.U32 R5, R37, 0x10000, RZ ;  /* 0x0001000025057824 */ /* 0x000fe200078e00ff */
[----:B------:R-:W-:Y:S01]  /*9760*/  LOP3.LUT R14, R15, 0xffff0000, RZ, 0xc0, !PT ;  /* 0xffff00000f0e7812 */ /* 0x000fe200078ec0ff */
[-C--:B------:R-:W-:Y:S01]  /*9770*/  FMUL.FTZ R11, R10, R21.reuse ;  /* 0x000000150a0b7220 */ /* 0x080fe20000410000 */
[----:B------:R-:W-:Y:S01]  /*9780*/  LOP3.LUT R15, R26, 0xffff0000, RZ, 0xc0, !PT ;  /* 0xffff00001a0f7812 */ /* 0x000fe200078ec0ff */
[----:B------:R-:W-:Y:S01]  /*9790*/  FFMA.FTZ R21, R4, R21, -R3 ;  /* 0x0000001504157223 */ /* 0x000fe20000010803 */
[----:B------:R-:W-:Y:S01]  /*97a0*/  LOP3.LUT R26, R27, 0xffff0000, RZ, 0xc0, !PT ;  /* 0xffff00001b1a7812 */ /* 0x000fe200078ec0ff */
[----:B------:R-:W-:-:S02]  /*97b0*/  IMAD.U32 R3, R30, 0x10000, RZ ;  /* 0x000100001e037824 */ /* 0x000fc400078e00ff */
[----:B------:R-:W-:Y:S01]  /*97c0*/  FMUL.FTZ R27, R13, R5 ;  /* 0x000000050d1b7220 */ /* 0x000fe20000410000 */
[----:B------:R-:W-:Y:S01]  /*97d0*/  FFMA.FTZ R11, R4, R9, R11 ;  /* 0x00000009040b7223 */ /* 0x000fe2000001000b */
[----:B------:R-:W-:Y:S01]  /*97e0*/  LOP3.LUT R4, R37, 0xffff0000, RZ, 0xc0, !PT ;  /* 0xffff000025047812 */ /* 0x000fe200078ec0ff */
[-C--:B------:R-:W-:Y:S01]  /*97f0*/  FMUL.FTZ R13, R13, R3.reuse ;  /* 0x000000030d0d7220 */ /* 0x080fe20000410000 */
[----:B------:R-:W-:Y:S01]  /*9800*/  FFMA.FTZ R27, R6, R3, -R27 ;  /* 0x00000003061b7223 */ /* 0x000fe2000001081b */
[----:B------:R-:W-:Y:S02]  /*9810*/  LOP3.LUT R30, R30, 0xffff0000, RZ, 0xc0, !PT ;  /* 0xffff00001e1e7812 */ /* 0x000fe400078ec0ff */
[----:B------:R-:W-:Y:S01]  /*9820*/  LOP3.LUT R3, R38, 0xffff0000, RZ, 0xc0, !PT ;  /* 0xffff000026037812 */ /* 0x000fe200078ec0ff */
[----:B------:R-:W-:Y:S01]  /*9830*/  FFMA.FTZ R10, R6, R5, R13 ;  /* 0x00000005060a7223 */ /* 0x000fe2000001000d */
[----:B------:R-:W-:Y:S02]  /*9840*/  LOP3.LUT R29, R29, 0xffff0000, RZ, 0xc0, !PT ;  /* 0xffff00001d1d7812 */ /* 0x000fe400078ec0ff */
[----:B------:R-:W-:Y:S01]  /*9850*/  LOP3.LUT R31, R31, 0xffff0000, RZ, 0xc0, !PT ;  /* 0xffff00001f1f7812 */ /* 0x000fe200078ec0ff */
[C---:B------:R-:W-:Y:S01]  /*9860*/  FMUL.FTZ R6, R15.reuse, R4 ;  /* 0x000000040f067220 */ /* 0x040fe20000410000 */
[----:B------:R-:W-:Y:S01]  /*9870*/  FFMA.FTZ R28, R8, R25, R28 ;  /* 0x00000019081c7223 */ /* 0x000fe2000001001c */
[-C--:B------:R-:W-:Y:S01]  /*9880*/  FMUL.FTZ R15, R15, R30.reuse ;  /* 0x0000001e0f0f7220 */ /* 0x080fe20000410000 */
[----:B------:R-:W-:Y:S01]  /*9890*/  FMUL.FTZ R25, R24, R35 ;  /* 0x0000002318197220 */ /* 0x000fe20000410000 */
[----:B------:R-:W-:Y:S01]  /*98a0*/  FMUL.FTZ R5, R26, R3 ;  /* 0x000000031a057220 */ /* 0x000fe20000410000 */
[----:B------:R-:W-:Y:S01]  /*98b0*/  FMUL.FTZ R24, R24, R29 ;  /* 0x0000001d18187220 */ /* 0x000fe20000410000 */
[----:B------:R-:W-:Y:S01]  /*98c0*/  FMUL.FTZ R26, R26, R31 ;  /* 0x0000001f1a1a7220 */ /* 0x000fe20000410000 */
[C---:B------:R-:W-:Y:S01]  /*98d0*/  FFMA.FTZ R6, R7.reuse, R30, -R6 ;  /* 0x0000001e07067223 */ /* 0x040fe20000010806 */
[----:B------:R-:W-:Y:S01]  /*98e0*/  FFMA.FTZ R15, R7, R4, R15 ;  /* 0x00000004070f7223 */ /* 0x000fe2000001000f */
        /* <DEDUP_REMOVED lines=14> */
.L_x_5257:
[----:B------:R-:W-:Y:S05]  /*99d0*/  BSYNC B0 ;  /* 0x0000000000007941 */ /* 0x000fea0003800000 */
.L_x_5243:
        /* <DEDUP_REMOVED lines=8> */
.L_x_5240:
[----:B0123--:R-:W0:Y:S01]  /*9a60*/  S2R R0, SR_TID.X ;  /* 0x0000000000007919 */ /* 0x00fe220000002100 */
[----:B------:R-:W-:Y:S01]  /*9a70*/  ISETP.NE.AND P0, PT, R204, 0x3, PT ;  /* 0x00000003cc00780c */ /* 0x000fe20003f05270 */
[----:B------:R-:W-:Y:S05]  /*9a80*/  WARPSYNC.ALL ;  /* 0x0000000000007948 */ /* 0x000fea0003800000 */
[----:B0-----:R-:W-:-:S05]  /*9a90*/  SHF.R.U32.HI R0, RZ, 0x7, R0 ;  /* 0x00000007ff007819 */ /* 0x001fca0000011600 */
[----:B------:R-:W-:-:S05]  /*9aa0*/  VIADD R14, R0, 0x8 ;  /* 0x00000008000e7836 */ /* 0x000fca0000000000 */
[----:B------:R0:W-:Y:S06]  /*9ab0*/  BAR.SYNC.DEFER_BLOCKING R14, 0x100 ;  /* 0x0004000e0000751d */ /* 0x0001ec0000010000 */
[----:B------:R-:W-:Y:S05]  /*9ac0*/  @!P0 BRA `(.L_x_5267) ;  /* 0x0000000000048947 */ /* 0x000fea0003800000 */
[----:B------:R-:W-:Y:S01]  /*9ad0*/  BPT.TRAP 0x1 ;  /* 0x000000040000795c */ /* 0x000fe20000300000 */
.L_x_5267:
[----:B------:R-:W-:Y:S01]  /*9ae0*/  IMAD R13, R22, 0x8, R19 ;  /* 0x00000008160d7824 */ /* 0x000fe200078e0213 */
[----:B------:R-:W-:-:S04]  /*9af0*/  SHF.L.U32 R72, R202, 0x1f, RZ ;  /* 0x0000001fca487819 */ /* 0x000fc800000006ff */
[----:B------:R1:W2:Y:S01]  /*9b00*/  SYNCS.PHASECHK.TRANS64.TRYWAIT P1, [R13+URZ+0x22830], R72 ;  /* 0x022830480d0075a7 */ /* 0x0002a2000802017f */
[----:B------:R-:W-:Y:S05]  /*9b10*/  @!P0 BRA `(.L_x_5268) ;  /* 0x0000000000048947 */ /* 0x000fea0003800000 */
[----:B------:R-:W-:Y:S01]  /*9b20*/  BPT.TRAP 0x1 ;  /* 0x000000040000795c */ /* 0x000fe20000300000 */
.L_x_5268:
        /* <DEDUP_REMOVED lines=9> */
.L_x_5269:
[----:B------:R-:W-:Y:S01]  /*9bc0*/  IMAD R20, R22, 0x300, R228 ;  /* 0x0000030016147824 */ /* 0x000fe200078e02e4 */
[----:B------:R-:W-:Y:S05]  /*9bd0*/  WARPSYNC.ALL ;  /* 0x0000000000007948 */ /* 0x000fea0003800000 */
[----:B------:R-:W-:Y:S01]  /*9be0*/  IMAD.MOV.U32 R21, RZ, RZ, 0x40000040 ;  /* 0x40000040ff157424 */ /* 0x000fe200078e00ff */
[----:B------:R-:W-:Y:S01]  /*9bf0*/  R2UR UR4, R4 ;  /* 0x00000000040472ca */ /* 0x000fe200000e0000 */
[----:B------:R-:W-:Y:S01]  /*9c00*/  WARPGROUP.ARRIVE ;  /* 0x00000000000079c5 */ /* 0x000fe20000000000 */
[----:B------:R-:W-:Y:S01]  /*9c10*/  R2UR UR5, R5 ;  /* 0x00000000050572ca */ /* 0x000fe200000e0000 */
[C---:B------:R-:W-:Y:S01]  /*9c20*/  VIADD R6, R20.reuse, 0x2 ;  /* 0x0000000214067836 */ /* 0x040fe20000000000 */
[----:B------:R-:W-:Y:S01]  /*9c30*/  R2UR UR6, R20 ;  /* 0x00000000140672ca */ /* 0x000fe200000e0000 */
[----:B------:R-:W-:Y:S01]  /*9c40*/  IMAD.MOV.U32 R11, RZ, RZ, 0x40000040 ;  /* 0x40000040ff0b7424 */ /* 0x000fe200078e00ff */
[----:B------:R-:W-:Y:S01]  /*9c50*/  R2UR UR7, R21 ;  /* 0x00000000150772ca */ /* 0x000fe200000e0000 */
[----:B------:R-:W-:Y:S01]  /*9c60*/  IMAD.MOV.U32 R7, RZ, RZ, 0x40000040 ;  /* 0x40000040ff077424 */ /* 0x000fe200078e00ff */
[C---:B------:R-:W-:Y:S01]  /*9c70*/  IADD3 R10, R4.reuse, 0x2, RZ ;  /* 0x00000002040a7810 */ /* 0x040fe20007ffe0ff */
[----:B------:R-:W-:Y:S01]  /*9c80*/  VIADD R8, R4, 0x4 ;  /* 0x0000000404087836 */ /* 0x000fe20000000000 */
[----:B------:R-:W3:Y:S01]  /*9c90*/  S2R R0, SR_TID.X ;  /* 0x0000000000007919 */ /* 0x000ee20000002100 */
[----:B------:R-:W-:-:S02]  /*9ca0*/  IMAD.MOV.U32 R9, RZ, RZ, 0x40000040 ;  /* 0x40000040ff097424 */ /* 0x000fc400078e00ff */
[----:B------:R-:W-:-:S06]  /*9cb0*/  IMAD.MOV.U32 R21, RZ, RZ, 0x40000040 ;  /* 0x40000040ff157424 */ /* 0x000fcc00078e00ff */
        /* <DEDUP_REMOVED lines=33> */
.L_x_5271:
[----:B------:R-:W4:Y:S01]  /*9ed0*/  LDL.LU R73, [R1] ;  /* 0x0000000001497983 */ /* 0x000f220000300800 */
[----:B------:R-:W5:Y:S01]  /*9ee0*/  LDC R223, c[0x0][0x448] ;  /* 0x00011200ffdf7b82 */ /* 0x000f620000000800 */
[----:B------:R-:W-:Y:S02]  /*9ef0*/  ULDC UR4, c[0x0][0x9d8] ;  /* 0x0002760000047ab9 */ /* 0x000fe40000000800 */
[----:B------:R-:W2:Y:S04]  /*9f00*/  LDL R12, [R1+0x28] ;  /* 0x00002800010c7983 */ /* 0x000ea80000100800 */
[----:B------:R-:W3:Y:S01]  /*9f10*/  LDL R74, [R1+0x2c] ;  /* 0x00002c00014a7983 */ /* 0x000ee20000100800 */
        /* <DEDUP_REMOVED lines=16> */
[----:B-----5:R-:W-:Y:S01]  /*a020*/  ISETP.NE.AND P1, PT, R223, 0x1, PT ;  /* 0x00000001df00780c */ /* 0x020fe20003f25270 */
[----:B------:R-:W-:Y:S01]  /*a030*/  FMUL.FTZ R47, R47, UR4 ;  /* 0x000000042f2f7c20 */ /* 0x000fe20008410000 */
[----:B------:R-:W-:Y:S01]  /*a040*/  FMUL.FTZ R3, R25, UR4 ;  /* 0x0000000419037c20 */ /* 0x000fe20008410000 */
[----:B------:R-:W-:Y:S01]  /*a050*/  FMUL.FTZ R50, R50, UR4 ;  /* 0x0000000432327c20 */ /* 0x000fe20008410000 */
[----:B------:R5:W1:Y:S01]  /*a060*/  MUFU.TANH R85, R26 ;  /* 0x0000001a00557308 */ /* 0x000a620000002400 */
[----:B------:R-:W-:Y:S01]  /*a070*/  FMUL.FTZ R25, R33, UR4 ;  /* 0x0000000421197c20 */ /* 0x000fe20008410000 */
[----:B------:R-:W-:Y:S01]  /*a080*/  FMUL.FTZ R51, R51, UR4 ;  /* 0x0000000433337c20 */ /* 0x000fe20008410000 */
[----:B------:R-:W-:Y:S01]  /*a090*/  FMUL.FTZ R54, R54, UR4 ;  /* 0x0000000436367c20 */ /* 0x000fe20008410000 */
[----:B------:R-:W-:Y:S01]  /*a0a0*/  FMUL.FTZ R55, R55, UR4 ;  /* 0x0000000437377c20 */ /* 0x000fe20008410000 */
[----:B------:R-:W-:Y:S01]  /*a0b0*/  FMUL.FTZ R58, R58, UR4 ;  /* 0x000000043a3a7c20 */ /* 0x000fe20008410000 */
[----:B------:R-:W-:Y:S01]  /*a0c0*/  FMUL.FTZ R59, R59, UR4 ;  /* 0x000000043b3b7c20 */ /* 0x000fe20008410000 */
[----:B------:R-:W-:Y:S01]  /*a0d0*/  FMUL.FTZ R62, R62, UR4 ;  /* 0x000000043e3e7c20 */ /* 0x000fe20008410000 */
[----:B------:R1:W3:Y:S01]  /*a0e0*/  MUFU.TANH R81, R30 ;  /* 0x0000001e00517308 */ /* 0x0002e20000002400 */
[----:B0-----:R-:W0:Y:S01]  /*a0f0*/  @P1 LDC R27, c[0x0][0x44c] ;  /* 0x00011300ff1b1b82 */ /* 0x001e220000000800 */
[----:B-----5:R-:W-:Y:S01]  /*a100*/  FMUL.FTZ R26, R36, UR4 ;  /* 0x00000004241a7c20 */ /* 0x020fe20008410000 */
[----:B------:R-:W-:Y:S01]  /*a110*/  FMUL.FTZ R63, R63, UR4 ;  /* 0x000000043f3f7c20 */ /* 0x000fe20008410000 */
[----:B------:R-:W-:Y:S01]  /*a120*/  FMUL.FTZ R66, R66, UR4 ;  /* 0x0000000442427c20 */ /* 0x000fe20008410000 */
[----:B------:R-:W-:Y:S01]  /*a130*/  FMUL.FTZ R67, R67, UR4 ;  /* 0x0000000443437c20 */ /* 0x000fe20008410000 */
[----:B------:R-:W-:Y:S01]  /*a140*/  FMUL.FTZ R70, R70, UR4 ;  /* 0x0000000446467c20 */ /* 0x000fe20008410000 */
[----:B------:R-:W-:Y:S01]  /*a150*/  FMUL.FTZ R71, R71, UR4 ;  /* 0x0000000447477c20 */ /* 0x000fe20008410000 */
[----:B------:R-:W5:Y:S01]  /*a160*/  MUFU.TANH R31, R31 ;  /* 0x0000001f001f7308 */ /* 0x000f620000002400 */
[----:B------:R-:W5:Y:S01]  /*a170*/  @P1 LDC R34, c[0x0][0x450] ;  /* 0x00011400ff221b82 */ /* 0x000f620000000800 */
[----:B-1----:R-:W-:Y:S01]  /*a180*/  FMUL.FTZ R30, R41, UR4 ;  /* 0x00000004291e7c20 */ /* 0x002fe20008410000 */
        /* <DEDUP_REMOVED lines=16> */
[----:B------:R-:W-:-:S05]  /*a290*/  FMUL.FTZ R68, R68, UR4 ;  /* 0x0000000444447c20 */ /* 0x000fca0008410000 */
[----:B------:R-:W-:Y:S08]  /*a2a0*/  MUFU.TANH R42, R42 ;  /* 0x0000002a002a7308 */ /* 0x000ff00000002400 */
        /* <DEDUP_REMOVED lines=27> */
[----:B------:R-:W-:Y:S01]  /*a460*/  MUFU.TANH R49, R49 ;  /* 0x0000003100317308 */ /* 0x000fe20000002400 */
[----:B----4-:R-:W-:-:S07]  /*a470*/  LOP3.LUT R73, R73, 0xfffffffe, RZ, 0xc0, !PT ;  /* 0xfffffffe49497812 */ /* 0x010fce00078ec0ff */
[----:B------:R-:W-:Y:S01]  /*a480*/  MUFU.TANH R52, R52 ;  /* 0x0000003400347308 */ /* 0x000fe20000002400 */
[----:B--2---:R-:W-:Y:S01]  /*a490*/  IMAD.IADD R12, R12, 0x1, R229 ;  /* 0x000000010c0c7824 */ /* 0x004fe200078e02e5 */
[----:B------:R-:W-:-:S03]  /*a4a0*/  @P1 LOP3.LUT R73, R73, 0x1, RZ, 0xfc, !PT ;  /* 0x0000000149491812 */ /* 0x000fc600078efcff */
[----:B0-----:R-:W-:-:S03]  /*a4b0*/  @P1 IMAD.HI.U32 R27, R12, R27, RZ ;  /* 0x0000001b0c1b1227 */ /* 0x001fc600078e00ff */
[----:B------:R-:W-:Y:S01]  /*a4c0*/  MUFU.TANH R53, R53 ;  /* 0x0000003500357308 */ /* 0x000fe20000002400 */
[----:B------:R0:W-:Y:S01]  /*a4d0*/  STL [R1], R73 ;  /* 0x0000004901007387 */ /* 0x0001e20000100800 */
[----:B-----5:R-:W-:Y:S01]  /*a4e0*/  @P1 SHF.R.U32.HI R12, RZ, R34, R27 ;  /* 0x00000022ff0c1219 */ /* 0x020fe2000001161b */
[----:B------:R-:W-:-:S05]  /*a4f0*/  IMAD R27, R177, -0x60, R222 ;  /* 0xffffffa0b11b7824 */ /* 0x000fca00078e02de */
[----:B------:R-:W-:Y:S01]  /*a500*/  MUFU.TANH R56, R56 ;  /* 0x0000003800387308 */ /* 0x000fe20000002400 */
[----:B------:R-:W2:Y:S01]  /*a510*/  SHFL.IDX PT, R29, R12, 0x1, 0x1c1f ;  /* 0x003c1f000c1d7f89 */ /* 0x000ea200000e0000 */
[----:B------:R-:W-:-:S03]  /*a520*/  VIADD R27, R27, 0x60 ;  /* 0x000000601b1b7836 */ /* 0x000fc60000000000 */
[----:B------:R-:W4:Y:S01]  /*a530*/  SHFL.IDX PT, R12, R12, RZ, 0x1c1f ;  /* 0x001c1fff0c0c7589 */ /* 0x000f2200000e0000 */
[----:B---3--:R-:W-:Y:S02]  /*a540*/  IMAD R87, R74, -0x2, R27 ;  /* 0xfffffffe4a577824 */ /* 0x008fe400078e021b */
[----:B0-----:R0:W3:Y:S01]  /*a550*/  MUFU.TANH R73, R38 ;  /* 0x0000002600497308 */ /* 0x0010e20000002400 */
[----:B------:R-:W5:Y:S02]  /*a560*/  S2R R74, SR_CgaCtaId ;  /* 0x00000000004a7919 */ /* 0x000f640000008800 */
[----:B------:R-:W-:-:S05]  /*a570*/  IADD3 R36, -R220, 0x1, R87 ;  /* 0x00000001dc247810 */ /* 0x000fca0007ffe157 */
[----:B------:R-:W-:Y:S08]  /*a580*/  MUFU.TANH R60, R60 ;  /* 0x0000003c003c7308 */ /* 0x000ff00000002400 */
[----:B------:R-:W-:Y:S01]  /*a590*/  MUFU.TANH R64, R64 ;  /* 0x0000004000407308 */ /* 0x000fe20000002400 */
[----:B--2---:R-:W-:-:S04]  /*a5a0*/  VIADDMNMX R34, R29, R36, R87, PT ;  /* 0x000000241d227246 */ /* 0x004fc80003800157 */
[C---:B------:R-:W-:Y:S02]  /*a5b0*/  ISETP.GT.AND P1, PT, R34.reuse, RZ, PT ;  /* 0x000000ff2200720c */ /* 0x040fe40003f24270 */
[C---:B------:R-:W-:Y:S01]  /*a5c0*/  ISETP.GT.AND P2, PT, R34.reuse, 0x1, PT ;  /* 0x000000012200780c */ /* 0x040fe20003f44270 */
[----:B------:R-:W-:Y:S01]  /*a5d0*/  MUFU.TANH R68, R68 ;  /* 0x0000004400447308 */ /* 0x000fe20000002400 */
[C---:B------:R-:W-:Y:S02]  /*a5e0*/  ISETP.GT.AND P3, PT, R34.reuse, 0x8, PT ;  /* 0x000000082200780c */ /* 0x040fe40003f64270 */
[----:B------:R-:W-:Y:S02]  /*a5f0*/  FSEL R85, R85, -INF , P1 ;  /* 0xff80000055557808 */ /* 0x000fe40000800000 */
[----:B------:R-:W-:Y:S02]  /*a600*/  FSEL R83, R83, -INF , P2 ;  /* 0xff80000053537808 */ /* 0x000fe40001000000 */
[----:B------:R-:W-:-:S02]  /*a610*/  ISETP.GT.AND P1, PT, R34, 0x9, PT ;  /* 0x000000092200780c */ /* 0x000fc40003f24270 */
[----:B------:R-:W-:Y:S02]  /*a620*/  FSEL R81, R81, -INF , P3 ;  /* 0xff80000051517808 */ /* 0x000fe40001800000 */
[----:B0-----:R-:W-:Y:S02]  /*a630*/  FMNMX.FTZ R38, R85, R83, !PT ;  /* 0x0000005355267209 */ /* 0x001fe40007810000 */
[C---:B------:R-:W-:Y:S02]  /*a640*/  ISETP.GT.AND P2, PT, R34.reuse, 0x10, PT ;  /* 0x000000102200780c */ /* 0x040fe40003f44270 */
[----:B------:R-:W-:Y:S02]  /*a650*/  FSEL R79, R31, -INF , P1 ;  /* 0xff8000001f4f7808 */ /* 0x000fe40000800000 */
[----:B------:R-:W-:Y:S02]  /*a660*/  FMNMX.FTZ R38, R81, R38, !PT ;  /* 0x0000002651267209 */ /* 0x000fe40007810000 */
[----:B------:R-:W-:-:S02]  /*a670*/  ISETP.GT.AND P1, PT, R34, 0x11, PT ;  /* 0x000000112200780c */ /* 0x000fc40003f24270 */
[----:B------:R-:W-:Y:S02]  /*a680*/  FSEL R77, R77, -INF , P2 ;  /* 0xff8000004d4d7808 */ /* 0x000fe40001000000 */
[----:B------:R-:W-:Y:S02]  /*a690*/  FMNMX.FTZ R38, R79, R38, !PT ;  /* 0x000000264f267209 */ /* 0x000fe40007810000 */
[C---:B------:R-:W-:Y:S02]  /*a6a0*/  ISETP.GT.AND P2, PT, R34.reuse, 0x18, PT ;  /* 0x000000182200780c */ /* 0x040fe40003f44270 */
[----:B-1----:R-:W-:Y:S02]  /*a6b0*/  FSEL R75, R35, -INF , P1 ;  /* 0xff800000234b7808 */ /* 0x002fe40000800000 */
[----:B------:R-:W-:Y:S02]  /*a6c0*/  FMNMX.FTZ R38, R77, R38, !PT ;  /* 0x000000264d267209 */ /* 0x000fe40007810000 */
[----:B------:R-:W-:-:S02]  /*a6d0*/  ISETP.GT.AND P1, PT, R34, 0x19, PT ;  /* 0x000000192200780c */ /* 0x000fc40003f24270 */
[----:B---3--:R-:W-:Y:S02]  /*a6e0*/  FSEL R73, R73, -INF , P2 ;  /* 0xff80000049497808 */ /* 0x008fe40001000000 */
[----:B------:R-:W-:Y:S02]  /*a6f0*/  FMNMX.FTZ R38, R75, R38, !PT ;  /* 0x000000264b267209 */ /* 0x000fe40007810000 */
[C---:B------:R-:W-:Y:S02]  /*a700*/  ISETP.GT.AND P2, PT, R34.reuse, 0x20, PT ;  /* 0x000000202200780c */ /* 0x040fe40003f44270 */
[----:B------:R-:W-:Y:S02]  /*a710*/  FSEL R37, R37, -INF , P1 ;  /* 0xff80000025257808 */ /* 0x000fe40000800000 */
[----:B------:R-:W-:Y:S02]  /*a720*/  FMNMX.FTZ R38, R73, R38, !PT ;  /* 0x0000002649267209 */ /* 0x000fe40007810000 */
[----:B------:R-:W-:-:S02]  /*a730*/  ISETP.GT.AND P1, PT, R34, 0x21, PT ;  /* 0x000000212200780c */ /* 0x000fc40003f24270 */
[----:B------:R-:W-:Y:S02]  /*a740*/  FSEL R27, R42, -INF , P2 ;  /* 0xff8000002a1b7808 */ /* 0x000fe40001000000 */
[----:B------:R-:W-:Y:S01]  /*a750*/  FMNMX.FTZ R38, R37, R38, !PT ;  /* 0x0000002625267209 */ /* 0x000fe20007810000 */
[----:B------:R-:W-:Y:S01]  /*a760*/  MUFU.TANH R42, R65 ;  /* 0x00000041002a7308 */ /* 0x000fe20000002400 */
[C---:B------:R-:W-:Y:S02]  /*a770*/  ISETP.GT.AND P2, PT, R34.reuse, 0x28, PT ;  /* 0x000000282200780c */ /* 0x040fe40003f44270 */
[----:B------:R-:W-:Y:S02]  /*a780*/  FSEL R29, R43, -INF , P1 ;  /* 0xff8000002b1d7808 */ /* 0x000fe40000800000 */
[----:B------:R-:W-:Y:S02]  /*a790*/  FMNMX.FTZ R38, R27, R38, !PT ;  /* 0x000000261b267209 */ /* 0x000fe40007810000 */
[----:B------:R-:W-:-:S02]  /*a7a0*/  ISETP.GT.AND P1, PT, R34, 0x29, PT ;  /* 0x000000292200780c */ /* 0x000fc40003f24270 */
[----:B------:R-:W-:Y:S02]  /*a7b0*/  FSEL R31, R46, -INF , P2 ;  /* 0xff8000002e1f7808 */ /* 0x000fe40001000000 */
[----:B------:R-:W-:Y:S02]  /*a7c0*/  FMNMX.FTZ R38, R29, R38, !PT ;  /* 0x000000261d267209 */ /* 0x000fe40007810000 */
        /* <DEDUP_REMOVED lines=33> */
[----:B------:R-:W-:Y:S01]  /*a9e0*/  ISETP.GT.AND P1, PT, R34, 0x59, PT ;  /* 0x000000592200780c */ /* 0x000fe20003f24270 */
[----:B------:R-:W-:Y:S01]  /*a9f0*/  FMUL.FTZ R34, R45, UR4 ;  /* 0x000000042d227c20 */ /* 0x000fe20008410000 */
[----:B------:R-:W-:-:S02]  /*aa00*/  FSEL R71, R70, -INF , P2 ;  /* 0xff80000046477808 */ /* 0x000fc40001000000 */
[----:B------:R-:W-:Y:S01]  /*aa10*/  FMNMX.FTZ R38, R67, R38, !PT ;  /* 0x0000002643267209 */ /* 0x000fe20007810000 */
[----:B------:R0:W1:Y:S01]  /*aa20*/  MUFU.TANH R95, R34 ;  /* 0x00000022005f7308 */ /* 0x0000620000002400 */
[----:B------:R-:W-:Y:S02]  /*aa30*/  FSEL R45, R40, -INF , P1 ;  /* 0xff800000282d7808 */ /* 0x000fe40000800000 */
[----:B------:R-:W-:Y:S02]  /*aa40*/  FMNMX.FTZ R38, R71, R38, !PT ;  /* 0x0000002647267209 */ /* 0x000fe40007810000 */
[----:B----4-:R-:W-:Y:S02]  /*aa50*/  VIADDMNMX R36, R12, R36, R87, PT ;  /* 0x000000240c247246 */ /* 0x010fe40003800157 */
[----:B------:R-:W-:Y:S01]  /*aa60*/  FMNMX.FTZ R38, R45, R38, !PT ;  /* 0x000000262d267209 */ /* 0x000fe20007810000 */
[----:B------:R2:W-:Y:S01]  /*aa70*/  MUFU.TANH R40, R61 ;  /* 0x0000003d00287308 */ /* 0x0005e20000002400 */
[C---:B------:R-:W-:Y:S01]  /*aa80*/  ISETP.GT.AND P1, PT, R36.reuse, RZ, PT ;  /* 0x000000ff2400720c */ /* 0x040fe20003f24270 */
[----:B0-----:R-:W-:Y:S01]  /*aa90*/  FMUL.FTZ R34, R69, UR4 ;  /* 0x0000000445227c20 */ /* 0x001fe20008410000 */
[C---:B------:R-:W-:Y:S01]  /*aaa0*/  ISETP.GT.AND P2, PT, R36.reuse, 0x1, PT ;  /* 0x000000012400780c */ /* 0x040fe20003f44270 */
[----:B------:R-:W0:Y:S01]  /*aab0*/  SHFL.BFLY PT, R89, R38, 0x2, 0x1f ;  /* 0x0c401f0026597f89 */ /* 0x000e2200000e0000 */
[----:B------:R-:W-:Y:S01]  /*aac0*/  ISETP.GT.AND P3, PT, R36, 0x8, PT ;  /* 0x000000082400780c */ /* 0x000fe20003f64270 */
[----:B------:R-:W-:Y:S01]  /*aad0*/  ULDC UR4, c[0x0][0x988] ;  /* 0x0002620000047ab9 */ /* 0x000fe20000000800 */
[----:B------:R-:W-:Y:S01]  /*aae0*/  FSEL R46, R0, -INF , P1 ;  /* 0xff800000002e7808 */ /* 0x000fe20000800000 */
[----:B------:R-:W-:Y:S01]  /*aaf0*/  IMAD.U32 R12, RZ, RZ, UR4 ;  /* 0x00000004ff0c7e24 */ /* 0x000fe2000f8e00ff */
[----:B------:R-:W-:Y:S01]  /*ab00*/  FSEL R87, R3, -INF , P2 ;  /* 0xff80000003577808 */ /* 0x000fe20001000000 */
[----:B------:R-:W-:Y:S01]  /*ab10*/  MUFU.TANH R34, R34 ;  /* 0x0000002200227308 */ /* 0x000fe20000002400 */
[----:B------:R-:W-:-:S02]  /*ab20*/  ISETP.GT.AND P1, PT, R36, 0x9, PT ;  /* 0x000000092400780c */ /* 0x000fc40003f24270 */
[----:B------:R-:W-:Y:S02]  /*ab30*/  FMNMX.FTZ R0, R46, R87, !PT ;  /* 0x000000572e007209 */ /* 0x000fe40007810000 */
[----:B------:R-:W-:Y:S02]  /*ab40*/  ISETP.GT.AND P2, PT, R36, 0x10, PT ;  /* 0x000000102400780c */ /* 0x000fe40003f44270 */
[----:B--2---:R-:W-:Y:S02]  /*ab50*/  FSEL R61, R20, -INF , P1 ;  /* 0xff800000143d7808 */ /* 0x004fe40000800000 */
[----:B------:R-:W-:Y:S02]  /*ab60*/  FSEL R65, R24, -INF , P2 ;  /* 0xff80000018417808 */ /* 0x000fe40001000000 */
[C---:B------:R-:W-:Y:S02]  /*ab70*/  ISETP.GT.AND P1, PT, R36.reuse, 0x18, PT ;  /* 0x000000182400780c */ /* 0x040fe40003f24270 */
[----:B------:R-:W-:-:S04]  /*ab80*/  ISETP.GT.AND P2, PT, R36, 0x19, PT ;  /* 0x000000192400780c */ /* 0x000fc80003f44270 */
[----:B------:R-:W-:Y:S02]  /*ab90*/  FSEL R91, R28, -INF , P2 ;  /* 0xff8000001c5b7808 */ /* 0x000fe40001000000 */
[----:B0-----:R-:W-:Y:S02]  /*aba0*/  FMNMX.FTZ R89, R38, R89, !PT ;  /* 0x0000005926597209 */ /* 0x001fe40007810000 */
[----:B------:R0:W-:Y:S01]  /*abb0*/  MUFU.TANH R38, R57 ;  /* 0x0000003900267308 */ /* 0x0001e20000002400 */
[----:B------:R-:W-:Y:S02]  /*abc0*/  ISETP.GT.AND P2, PT, R36, 0x21, PT ;  /* 0x000000212400780c */ /* 0x000fe40003f44270 */
[----:B------:R-:W2:Y:S02]  /*abd0*/  SHFL.BFLY PT, R176, R89, 0x1, 0x1f ;  /* 0x0c201f0059b07f89 */ /* 0x000ea400000e0000 */
[----:B------:R-:W-:Y:S02]  /*abe0*/  FSEL R93, R30, -INF , P2 ;  /* 0xff8000001e5d7808 */ /* 0x000fe40001000000 */
[----:B------:R-:W-:-:S02]  /*abf0*/  ISETP.GT.AND P2, PT, R36, 0x29, PT ;  /* 0x000000292400780c */ /* 0x000fc40003f44270 */
[----:B0-----:R-:W-:Y:S02]  /*ac00*/  FSEL R57, R15, -INF , P3 ;  /* 0xff8000000f397808 */ /* 0x001fe40001800000 */
[----:B------:R-:W-:Y:S02]  /*ac10*/  ISETP.GT.AND P3, PT, R36, 0x11, PT ;  /* 0x000000112400780c */ /* 0x000fe40003f64270 */
[----:B------:R-:W-:Y:S02]  /*ac20*/  FMNMX.FTZ R0, R57, R0, !PT ;  /* 0x0000000039007209 */ /* 0x000fe40007810000 */
[----:B------:R-:W-:Y:S02]  /*ac30*/  FSEL R69, R25, -INF , P3 ;  /* 0xff80000019457808 */ /* 0x000fe40001800000 */
[----:B------:R-:W-:Y:S02]  /*ac40*/  FMNMX.FTZ R0, R61, R0, !PT ;  /* 0x000000003d007209 */ /* 0x000fe40007810000 */
[----:B-1----:R-:W-:-:S02]  /*ac50*/  FSEL R95, R95, -INF , P2 ;  /* 0xff8000005f5f7808 */ /* 0x002fc40001000000 */
[----:B------:R-:W-:Y:S02]  /*ac60*/  FMNMX.FTZ R20, R65, R0, !PT ;  /* 0x0000000041147209 */ /* 0x000fe40007810000 */
[----:B------:R-:W-:Y:S02]  /*ac70*/  ISETP.GT.AND P2, PT, R36, 0x31, PT ;  /* 0x000000312400780c */ /* 0x000fe40003f44270 */
[----:B------:R-:W-:Y:S02]  /*ac80*/  FMNMX.FTZ R20, R69, R20, !PT ;  /* 0x0000001445147209 */ /* 0x000fe40007810000 */
[----:B--2---:R-:W-:Y:S02]  /*ac90*/  FMNMX.FTZ R176, R89, R176, !PT ;  /* 0x000000b059b07209 */ /* 0x004fe40007810000 */
[----:B------:R-:W-:Y:S02]  /*aca0*/  FSEL R89, R26, -INF , P1 ;  /* 0xff8000001a597808 */ /* 0x000fe40000800000 */
[C---:B------:R-:W-:Y:S01]  /*acb0*/  FSETP.NEU.FTZ.AND P4, PT, R176.reuse, -INF , PT ;  /* 0xff800000b000780b */ /* 0x040fe20003f9d000 */
[----:B------:R-:W-:Y:S01]  /*acc0*/  FMUL.FTZ R3, R176, R12 ;  /* 0x0000000cb0037220 */ /* 0x000fe20000410000 */
[----:B------:R-:W-:-:S02]  /*acd0*/  ISETP.GT.AND P1, PT, R36, 0x20, PT ;  /* 0x000000202400780c */ /* 0x000fc40003f24270 */
[----:B------:R-:W-:Y:S02]  /*ace0*/  FMNMX.FTZ R20, R89, R20, !PT ;  /* 0x0000001459147209 */ /* 0x000fe40007810000 */
[----:B------:R-:W-:Y:S02]  /*acf0*/  FSEL R0, R3, RZ, P4 ;  /* 0x000000ff03007208 */ /* 0x000fe40002000000 */
[----:B------:R-:W-:Y:S02]  /*ad00*/  FMNMX.FTZ R20, R91, R20, !PT ;  /* 0x000000145b147209 */ /* 0x000fe40007810000 */
[----:B------:R-:W-:Y:S01]  /*ad10*/  FSEL R97, R49, -INF , P2 ;  /* 0xff80000031617808 */ /* 0x000fe20001000000 */
[-CC-:B------:R-:W-:Y:S01]  /*ad20*/  FFMA.FTZ R153, R85, R12.reuse, -R0.reuse ;  /* 0x0000000c55997223 */ /* 0x180fe20000010800 */
[----:B------:R-:W-:Y:S01]  /*ad30*/  FSEL R85, R32, -INF , P1 ;  /* 0xff80000020557808 */ /* 0x000fe20000800000 */
[-CC-:B------:R-:W-:Y:S01]  /*ad40*/  FFMA.FTZ R24, R83, R12.reuse, -R0.reuse ;  /* 0x0000000c53187223 */ /* 0x180fe20000010800 */
[----:B------:R-:W-:Y:S01]  /*ad50*/  ISETP.GT.AND P1, PT, R36, 0x28, PT ;  /* 0x000000282400780c */ /* 0x000fe20003f24270 */
[--C-:B------:R-:W-:Y:S01]  /*ad60*/  FFMA.FTZ R155, R81, R12, -R0.reuse ;  /* 0x0000000c519b7223 */ /* 0x100fe20000010800 */
[----:B------:R-:W-:Y:S01]  /*ad70*/  FMNMX.FTZ R20, R85, R20, !PT ;  /* 0x0000001455147209 */ /* 0x000fe20007810000 */
[-CC-:B------:R-:W-:Y:S01]  /*ad80*/  FFMA.FTZ R26, R79, R12.reuse, -R0.reuse ;  /* 0x0000000c4f1a7223 */ /* 0x180fe20000010800 */
[----:B------:R-:W-:Y:S01]  /*ad90*/  FSEL R83, R44, -INF , P1 ;  /* 0xff8000002c537808 */ /* 0x000fe20000800000 */
[--C-:B------:R-:W-:Y:S01]  /*ada0*/  FFMA.FTZ R169, R77, R12, -R0.reuse ;  /* 0x0000000c4da97223 */ /* 0x100fe20000010800 */
[----:B------:R-:W-:Y:S01]  /*adb0*/  FMNMX.FTZ R20, R93, R20, !PT ;  /* 0x000000145d147209 */ /* 0x000fe20007810000 */
[-CC-:B------:R-:W-:Y:S01]  /*adc0*/  FFMA.FTZ R30, R37, R12.reuse, -R0.reuse ;  /* 0x0000000c251e7223 */ /* 0x180fe20000010800 */
[----:B------:R-:W-:Y:S01]  /*add0*/  ISETP.GT.AND P1, PT, R36, 0x30, PT ;  /* 0x000000302400780c */ /* 0x000fe20003f24270 */
[--C-:B------:R-:W-:Y:S01]  /*ade0*/  FFMA.FTZ R165, R27, R12, -R0.reuse ;  /* 0x0000000c1ba57223 */ /* 0x100fe20000010800 */
[----:B------:R-:W-:Y:S01]  /*adf0*/  FMNMX.FTZ R20, R83, R20, !PT ;  /* 0x0000001453147209 */ /* 0x000fe20007810000 */
[----:B------:R-:W-:Y:S01]  /*ae00*/  MUFU.EX2 R153, R153 ;  /* 0x0000009900997308 */ /* 0x000fe20000000800 */
[----:B------:R-:W-:Y:S01]  /*ae10*/  FSEL R81, R48, -INF , P1 ;  /* 0xff80000030517808 */ /* 0x000fe20000800000 */
[--C-:B------:R-:W-:Y:S01]  /*ae20*/  FFMA.FTZ R28, R75, R12, -R0.reuse ;  /* 0x0000000c4b1c7223 */ /* 0x100fe20000010800 */
[----:B------:R-:W-:Y:S01]  /*ae30*/  FMNMX.FTZ R20, R95, R20, !PT ;  /* 0x000000145f147209 */ /* 0x000fe20007810000 */
[-CC-:B------:R-:W-:Y:S01]  /*ae40*/  FFMA.FTZ R171, R73, R12.reuse, -R0.reuse ;  /* 0x0000000c49ab7223 */ /* 0x180fe20000010800 */
[C---:B------:R-:W-:Y:S01]  /*ae50*/  ISETP.GT.AND P1, PT, R36.reuse, 0x38, PT ;  /* 0x000000382400780c */ /* 0x040fe20003f24270 */
[--C-:B------:R-:W-:Y:S01]  /*ae60*/  FFMA.FTZ R32, R29, R12, -R0.reuse ;  /* 0x0000000c1d207223 */ /* 0x100fe20000010800 */
[----:B------:R-:W-:Y:S01]  /*ae70*/  FMNMX.FTZ R20, R81, R20, !PT ;  /* 0x0000001451147209 */ /* 0x000fe20007810000 */
[----:B------:R-:W0:Y:S01]  /*ae80*/  MUFU.EX2 R24, R24 ;  /* 0x0000001800187308 */ /* 0x000e220000000800 */
[----:B------:R-:W-:Y:S01]  /*ae90*/  ISETP.GT.AND P2, PT, R36, 0x39, PT ;  /* 0x000000392400780c */ /* 0x000fe20003f44270 */
[-CC-:B------:R-:W-:Y:S01]  /*aea0*/  FFMA.FTZ R167, R31, R12.reuse, -R0.reuse ;  /* 0x0000000c1fa77223 */ /* 0x180fe20000010800 */
[----:B------:R-:W-:Y:S01]  /*aeb0*/  FSEL R79, R52, -INF , P1 ;  /* 0xff800000344f7808 */ /* 0x000fe20000800000 */
[--C-:B------:R-:W-:Y:S01]  /*aec0*/  FFMA.FTZ R161, R35, R12, -R0.reuse ;  /* 0x0000000c23a17223 */ /* 0x100fe20000010800 */
[----:B------:R-:W-:Y:S01]  /*aed0*/  FMNMX.FTZ R20, R97, R20, !PT ;  /* 0x0000001461147209 */ /* 0x000fe20007810000 */
[-CC-:B------:R-:W-:Y:S01]  /*aee0*/  FFMA.FTZ R163, R41, R12.reuse, -R0.reuse ;  /* 0x0000000c29a37223 */ /* 0x180fe20000010800 */
[C---:B------:R-:W-:Y:S01]  /*aef0*/  ISETP.GT.AND P1, PT, R36.reuse, 0x40, PT ;  /* 0x000000402400780c */ /* 0x040fe20003f24270 */
[----:B------:R-:W1:Y:S01]  /*af00*/  MUFU.EX2 R155, R155 ;  /* 0x0000009b009b7308 */ /* 0x000e620000000800 */
[----:B------:R-:W-:Y:S01]  /*af10*/  FSEL R99, R53, -INF , P2 ;  /* 0xff80000035637808 */ /* 0x000fe20001000000 */
[--C-:B------:R-:W-:Y:S01]  /*af20*/  FFMA.FTZ R44, R43, R12, -R0.reuse ;  /* 0x0000000c2b2c7223 */ /* 0x100fe20000010800 */
[----:B------:R-:W-:Y:S01]  /*af30*/  FMNMX.FTZ R20, R79, R20, !PT ;  /* 0x000000144f147209 */ /* 0x000fe20007810000 */
[-CC-:B------:R-:W-:Y:S01]  /*af40*/  FFMA.FTZ R157, R47, R12.reuse, -R0.reuse ;  /* 0x0000000c2f9d7223 */ /* 0x180fe20000010800 */
[----:B------:R-:W-:Y:S01]  /*af50*/  ISETP.GT.AND P2, PT, R36, 0x41, PT ;  /* 0x000000412400780c */ /* 0x000fe20003f44270 */
[----:B------:R-:W-:Y:S01]  /*af60*/  FFMA.FTZ R159, R55, R12, -R0 ;  /* 0x0000000c379f7223 */ /* 0x000fe20000010800 */
[----:B------:R-:W-:Y:S01]  /*af70*/  FSEL R101, R56, -INF , P1 ;  /* 0xff80000038657808 */ /* 0x000fe20000800000 */
[----:B------:R-:W2:Y:S01]  /*af80*/  MUFU.EX2 R26, R26 ;  /* 0x0000001a001a7308 */ /* 0x000ea20000000800 */
[----:B------:R-:W-:Y:S01]  /*af90*/  FMNMX.FTZ R20, R99, R20, !PT ;  /* 0x0000001463147209 */ /* 0x000fe20007810000 */
[----:B0-----:R-:W-:Y:S01]  /*afa0*/  FADD.FTZ R52, R153, R24 ;  /* 0x0000001899347221 */ /* 0x001fe20000010000 */
[----:B------:R-:W-:Y:S01]  /*afb0*/  ISETP.GT.AND P1, PT, R36, 0x48, PT ;  /* 0x000000482400780c */ /* 0x000fe20003f24270 */
[-CC-:B------:R-:W-:Y:S01]  /*afc0*/  FFMA.FTZ R173, R59, R12.reuse, -R0.reuse ;  /* 0x0000000c3bad7223 */ /* 0x180fe20000010800 */
[----:B------:R-:W-:Y:S01]  /*afd0*/  FSEL R77, R38, -INF , P2 ;  /* 0xff800000264d7808 */ /* 0x000fe20001000000 */
[--C-:B------:R-:W-:Y:S01]  /*afe0*/  FFMA.FTZ R38, R63, R12, -R0.reuse ;  /* 0x0000000c3f267223 */ /* 0x100fe20000010800 */
[----:B------:R-:W-:Y:S01]  /*aff0*/  FMNMX.FTZ R20, R101, R20, !PT ;  /* 0x0000001465147209 */ /* 0x000fe20007810000 */
[----:B------:R-:W0:Y:S01]  /*b000*/  MUFU.EX2 R169, R169 ;  /* 0x000000a900a97308 */ /* 0x000e220000000800 */
[----:B------:R-:W-:Y:S01]  /*b010*/  ISETP.GT.AND P2, PT, R36, 0x49, PT ;  /* 0x000000492400780c */ /* 0x000fe20003f44270 */
[----:B------:R-:W-:Y:S01]  /*b020*/  FFMA.FTZ R175, R71, R12, -R0 ;  /* 0x0000000c47af7223 */ /* 0x000fe20000010800 */
[----:B------:R-:W-:-:S02]  /*b030*/  FSEL R3, R60, -INF , P1 ;  /* 0xff8000003c037808 */ /* 0x000fc40000800000 */
[----:B------:R-:W-:Y:S02]  /*b040*/  FMNMX.FTZ R20, R77, R20, !PT ;  /* 0x000000144d147209 */ /* 0x000fe40007810000 */
[----:B------:R-:W-:Y:S01]  /*b050*/  ISETP.GT.AND P1, PT, R36, 0x50, PT ;  /* 0x000000502400780c */ /* 0x000fe20003f24270 */
[----:B------:R-:W3:Y:S01]  /*b060*/  MUFU.EX2 R28, R28 ;  /* 0x0000001c001c7308 */ /* 0x000ee20000000800 */
[----:B------:R-:W-:Y:S01]  /*b070*/  FSEL R25, R40, -INF , P2 ;  /* 0xff80000028197808 */ /* 0x000fe20001000000 */
[----:B------:R-:W-:Y:S01]  /*b080*/  FFMA.FTZ R40, R39, R12, -R0 ;  /* 0x0000000c27287223 */ /* 0x000fe20000010800 */
[----:B------:R-:W-:Y:S02]  /*b090*/  FMNMX.FTZ R20, R3, R20, !PT ;  /* 0x0000001403147209 */ /* 0x000fe40007810000 */
[----:B------:R-:W-:Y:S02]  /*b0a0*/  ISETP.GT.AND P2, PT, R36, 0x51, PT ;  /* 0x000000512400780c */ /* 0x000fe40003f44270 */
[----:B------:R-:W-:Y:S01]  /*b0b0*/  FSEL R15, R64, -INF , P1 ;  /* 0xff800000400f7808 */ /* 0x000fe20000800000 */
[----:B------:R-:W-:Y:S01]  /*b0c0*/  MUFU.EX2 R171, R171 ;  /* 0x000000ab00ab7308 */ /* 0x000fe20000000800 */
[----:B------:R-:W-:-:S02]  /*b0d0*/  FMNMX.FTZ R20, R25, R20, !PT ;  /* 0x0000001419147209 */ /* 0x000fc40007810000 */
[----:B------:R-:W-:Y:S02]  /*b0e0*/  ISETP.GT.AND P1, PT, R36, 0x58, PT ;  /* 0x000000582400780c */ /* 0x000fe40003f24270 */
[----:B------:R-:W-:Y:S01]  /*b0f0*/  FSEL R49, R42, -INF , P2 ;  /* 0xff8000002a317808 */ /* 0x000fe20001000000 */
[--C-:B------:R-:W-:Y:S01]  /*b100*/  FFMA.FTZ R42, R67, R12, -R0.reuse ;  /* 0x0000000c432a7223 */ /* 0x100fe20000010800 */
[----:B------:R-:W-:Y:S01]  /*b110*/  FMNMX.FTZ R20, R15, R20, !PT ;  /* 0x000000140f147209 */ /* 0x000fe20007810000 */
[----:B------:R-:W-:Y:S01]  /*b120*/  MUFU.EX2 R30, R30 ;  /* 0x0000001e001e7308 */ /* 0x000fe20000000800 */
[----:B------:R-:W-:Y:S01]  /*b130*/  ISETP.GT.AND P2, PT, R36, 0x59, PT ;  /* 0x000000592400780c */ /* 0x000fe20003f44270 */
[----:B------:R-:W-:Y:S01]  /*b140*/  FFMA.FTZ R36, R33, R12, -R0 ;  /* 0x0000000c21247223 */ /* 0x000fe20000010800 */
[----:B------:R-:W-:Y:S02]  /*b150*/  FSEL R37, R68, -INF , P1 ;  /* 0xff80000044257808 */ /* 0x000fe40000800000 */
[----:B------:R-:W-:-:S02]  /*b160*/  FMNMX.FTZ R20, R49, R20, !PT ;  /* 0x0000001431147209 */ /* 0x000fc40007810000 */
[----:B------:R-:W-:Y:S01]  /*b170*/  FSEL R53, R34, -INF , P2 ;  /* 0xff80000022357808 */ /* 0x000fe20001000000 */
[----:B------:R-:W-:Y:S01]  /*b180*/  MUFU.EX2 R165, R165 ;  /* 0x000000a500a57308 */ /* 0x000fe20000000800 */
[----:B------:R-:W-:Y:S01]  /*b190*/  FMNMX.FTZ R20, R37, R20, !PT ;  /* 0x0000001425147209 */ /* 0x000fe20007810000 */
[-CC-:B------:R-:W-:Y:S01]  /*b1a0*/  FFMA.FTZ R34, R51, R12.reuse, -R0.reuse ;  /* 0x0000000c33227223 */ /* 0x180fe20000010800 */
[----:B------:R-:W-:Y:S01]  /*b1b0*/  F2FP.BF16.F32.PACK_AB R153, R24, R153 ;  /* 0x000000991899723e */ /* 0x000fe200000010ff */
[----:B------:R-:W-:Y:S01]  /*b1c0*/  FFMA.FTZ R0, R45, R12, -R0 ;  /* 0x0000000c2d007223 */ /* 0x000fe20000010800 */
[----:B------:R-:W-:-:S03]  /*b1d0*/  FMNMX.FTZ R20, R53, R20, !PT ;  /* 0x0000001435147209 */ /* 0x000fc60007810000 */
[----:B------:R-:W-:Y:S02]  /*b1e0*/  MUFU.EX2 R32, R32 ;  /* 0x0000002000207308 */ /* 0x000fe40000000800 */
[----:B------:R-:W4:Y:S06]  /*b1f0*/  SHFL.BFLY PT, R27, R20, 0x2, 0x1f ;  /* 0x0c401f00141b7f89 */ /* 0x000f2c00000e0000 */
        /* <DEDUP_REMOVED lines=13> */
[----:B------:R-:W-:Y:S01]  /*b2d0*/  FSEL R48, R27, RZ, P1 ;  /* 0x000000ff1b307208 */ /* 0x000fe20000800000 */
[----:B-1----:R-:W-:Y:S01]  /*b2e0*/  FADD.FTZ R27, R155, R52 ;  /* 0x000000349b1b7221 */ /* 0x002fe20000010000 */
[----:B--2---:R-:W-:-:S03]  /*b2f0*/  F2FP.BF16.F32.PACK_AB R155, R26, R155 ;  /* 0x0000009b1a9b723e */ /* 0x004fc600000010ff */
        /* <DEDUP_REMOVED lines=9> */
[----:B------:R-:W-:Y:S01]  /*b390*/  FFMA.FTZ R85, R85, R12, -R48 ;  /* 0x0000000c55557223 */ /* 0x000fe20000010830 */
[----:B------:R-:W-:Y:S01]  /*b3a0*/  FADD.FTZ R52, R26, R27 ;  /* 0x0000001b1a347221 */ /* 0x000fe20000010000 */
[----:B------:R-:W-:-:S02]  /*b3b0*/  VIADD R27, R13, 0x22840 ;  /* 0x000228400d1b7836 */ /* 0x000fc40000000000 */
[-CC-:B------:R-:W-:Y:S01]  /*b3c0*/  FFMA.FTZ R93, R93, R12.reuse, -R48.reuse ;  /* 0x0000000c5d5d7223 */ /* 0x180fe20000010830 */
[-C--:B------:R-:W-:Y:S01]  /*b3d0*/  FFMA.FTZ R83, R83, R12.reuse, -R48 ;  /* 0x0000000c53537223 */ /* 0x080fe20000010830 */
[----:B------:R-:W1:Y:S01]  /*b3e0*/  MUFU.EX2 R87, R87 ;  /* 0x0000005700577308 */ /* 0x000e620000000800 */
[----:B0-----:R-:W-:Y:S01]  /*b3f0*/  FADD.FTZ R31, R169, R52 ;  /* 0x00000034a91f7221 */ /* 0x001fe20000010000 */
[----:B-----5:R-:W-:Y:S01]  /*b400*/  PRMT R27, R74, 0x654, R27 ;  /* 0x000006544a1b7816 */ /* 0x020fe2000000001b */
[-CC-:B------:R-:W-:Y:S01]  /*b410*/  FFMA.FTZ R95, R95, R12.reuse, -R48.reuse ;  /* 0x0000000c5f5f7223 */ /* 0x180fe20000010830 */
[-CC-:B------:R-:W-:Y:S01]  /*b420*/  FFMA.FTZ R81, R81, R12.reuse, -R48.reuse ;  /* 0x0000000c51517223 */ /* 0x180fe20000010830 */
[----:B---3--:R-:W-:Y:S01]  /*b430*/  FADD.FTZ R52, R28, R31 ;  /* 0x0000001f1c347221 */ /* 0x008fe20000010000 */
[----:B------:R0:W-:Y:S01]  /*b440*/  SYNCS.ARRIVE.TRANS64.RED.A1T0 RZ, [R27+URZ], RZ ;  /* 0x000000ff1bff79a7 */ /* 0x0001e2000810043f */
        /* <DEDUP_REMOVED lines=10> */
[----:B-1----:R-:W-:Y:S01]  /*b4f0*/  FADD.FTZ R50, R46, R87 ;  /* 0x000000572e327221 */ /* 0x002fe20000010000 */
[-CC-:B------:R-:W-:Y:S01]  /*b500*/  FFMA.FTZ R49, R49, R12.reuse, -R48.reuse ;  /* 0x0000000c31317223 */ /* 0x180fe20000010830 */
[-CC-:B------:R-:W-:Y:S01]  /*b510*/  FFMA.FTZ R37, R37, R12.reuse, -R48.reuse ;  /* 0x0000000c25257223 */ /* 0x180fe20000010830 */
[----:B------:R-:W-:Y:S01]  /*b520*/  FFMA.FTZ R48, R53, R12, -R48 ;  /* 0x0000000c35307223 */ /* 0x000fe20000010830 */
[----:B------:R-:W-:-:S02]  /*b530*/  F2FP.BF16.F32.PACK_AB R169, R28, R169 ;  /* 0x000000a91ca9723e */ /* 0x000fc400000010ff */
[----:B------:R-:W-:Y:S01]  /*b540*/  F2FP.BF16.F32.PACK_AB R152, R87, R46 ;  /* 0x0000002e5798723e */ /* 0x000fe200000010ff */
[----:B------:R-:W1:Y:S01]  /*b550*/  MUFU.EX2 R65, R65 ;  /* 0x0000004100417308 */ /* 0x000e620000000800 */
[----:B--2---:R-:W-:-:S07]  /*b560*/  FADD.FTZ R29, R57, R50 ;  /* 0x00000032391d7221 */ /* 0x004fce0000010000 */
[----:B------:R-:W2:Y:S01]  /*b570*/  MUFU.EX2 R168, R69 ;  /* 0x0000004500a87308 */ /* 0x000ea20000000800 */
[C---:B---3--:R-:W-:Y:S01]  /*b580*/  FADD.FTZ R50, R154.reuse, R29 ;  /* 0x0000001d9a327221 */ /* 0x048fe20000010000 */
[----:B------:R-:W-:-:S06]  /*b590*/  F2FP.BF16.F32.PACK_AB R154, R154, R57 ;  /* 0x000000399a9a723e */ /* 0x000fcc00000010ff */
[----:B------:R-:W0:Y:S01]  /*b5a0*/  MUFU.EX2 R89, R89 ;  /* 0x0000005900597308 */ /* 0x000e220000000800 */
[----:B-1----:R-:W-:-:S07]  /*b5b0*/  FADD.FTZ R29, R65, R50 ;  /* 0x00000032411d7221 */ /* 0x002fce0000010000 */
[----:B------:R-:W1:Y:S01]  /*b5c0*/  MUFU.EX2 R170, R91 ;  /* 0x0000005b00aa7308 */ /* 0x000e620000000800 */
[----:B--2---:R-:W-:Y:S01]  /*b5d0*/  FADD.FTZ R50, R168, R29 ;  /* 0x0000001da8327221 */ /* 0x004fe20000010000 */
[----:B------:R-:W-:Y:S01]  /*b5e0*/  FADD.FTZ R29, R171, R52 ;  /* 0x00000034ab1d7221 */ /* 0x000fe20000010000 */
[----:B------:R-:W-:Y:S02]  /*b5f0*/  F2FP.BF16.F32.PACK_AB R171, R30, R171 ;  /* 0x000000ab1eab723e */ /* 0x000fe400000010ff */
[----:B------:R-:W-:Y:S01]  /*b600*/  F2FP.BF16.F32.PACK_AB R168, R168, R65 ;  /* 0x00000041a8a8723e */ /* 0x000fe200000010ff */
[----:B------:R-:W-:Y:S02]  /*b610*/  FADD.FTZ R52, R30, R29 ;  /* 0x0000001d1e347221 */ /* 0x000fe40000010000 */
[----:B------:R-:W2:Y:S01]  /*b620*/  MUFU.EX2 R85, R85 ;  /* 0x0000005500557308 */ /* 0x000ea20000000800 */
[----:B0-----:R-:W-:Y:S01]  /*b630*/  FADD.FTZ R27, R89, R50 ;  /* 0x00000032591b7221 */ /* 0x001fe20000010000 */
[----:B------:R-:W-:Y:S01]  /*b640*/  FADD.FTZ R29, R165, R52 ;  /* 0x00000034a51d7221 */ /* 0x000fe20000010000 */
[----:B------:R-:W-:-:S03]  /*b650*/  F2FP.BF16.F32.PACK_AB R165, R32, R165 ;  /* 0x000000a520a5723e */ /* 0x000fc600000010ff */
[----:B------:R-:W-:Y:S02]  /*b660*/  FADD.FTZ R52, R32, R29 ;  /* 0x0000001d20347221 */ /* 0x000fe40000010000 */
[----:B------:R-:W0:Y:S01]  /*b670*/  MUFU.EX2 R164, R93 ;  /* 0x0000005d00a47308 */ /* 0x000e220000000800 */
[----:B-1----:R-:W-:Y:S01]  /*b680*/  FADD.FTZ R50, R170, R27 ;  /* 0x0000001baa327221 */ /* 0x002fe20000010000 */
[----:B------:R-:W-:Y:S01]  /*b690*/  FADD.FTZ R29, R167, R52 ;  /* 0x00000034a71d7221 */ /* 0x000fe20000010000 */
[----:B------:R-:W-:Y:S02]  /*b6a0*/  F2FP.BF16.F32.PACK_AB R167, R36, R167 ;  /* 0x000000a724a7723e */ /* 0x000fe400000010ff */
[----:B------:R-:W-:-:S03]  /*b6b0*/  F2FP.BF16.F32.PACK_AB R170, R170, R89 ;  /* 0x00000059aaaa723e */ /* 0x000fc600000010ff */
[----:B------:R-:W1:Y:S01]  /*b6c0*/  MUFU.EX2 R83, R83 ;  /* 0x0000005300537308 */ /* 0x000e620000000800 */
[----:B--2---:R-:W-:-:S07]  /*b6d0*/  FADD.FTZ R27, R85, R50 ;  /* 0x00000032551b7221 */ /* 0x004fce0000010000 */
[----:B------:R-:W2:Y:S01]  /*b6e0*/  MUFU.EX2 R166, R95 ;  /* 0x0000005f00a67308 */ /* 0x000ea20000000800 */
[C---:B0-----:R-:W-:Y:S01]  /*b6f0*/  FADD.FTZ R50, R164.reuse, R27 ;  /* 0x0000001ba4327221 */ /* 0x041fe20000010000 */
[----:B------:R-:W-:-:S06]  /*b700*/  F2FP.BF16.F32.PACK_AB R164, R164, R85 ;  /* 0x00000055a4a4723e */ /* 0x000fcc00000010ff */
[----:B------:R-:W0:Y:S01]  /*b710*/  MUFU.EX2 R81, R81 ;  /* 0x0000005100517308 */ /* 0x000e220000000800 */
[----:B-1----:R-:W-:Y:S01]  /*b720*/  FADD.FTZ R27, R83, R50 ;  /* 0x00000032531b7221 */ /* 0x002fe20000010000 */
[----:B------:R-:W-:-:S06]  /*b730*/  FADD.FTZ R50, R36, R29 ;  /* 0x0000001d24327221 */ /* 0x000fcc0000010000 */
[----:B------:R-:W1:Y:S01]  /*b740*/  MUFU.EX2 R160, R97 ;  /* 0x0000006100a07308 */ /* 0x000e620000000800 */
[----:B--2---:R-:W-:Y:S01]  /*b750*/  FADD.FTZ R24, R166, R27 ;  /* 0x0000001ba6187221 */ /* 0x004fe20000010000 */
[----:B------:R-:W-:Y:S01]  /*b760*/  FADD.FTZ R27, R161, R50 ;  /* 0x00000032a11b7221 */ /* 0x000fe20000010000 */
[----:B------:R-:W-:Y:S02]  /*b770*/  F2FP.BF16.F32.PACK_AB R161, R40, R161 ;  /* 0x000000a128a1723e */ /* 0x000fe400000010ff */
[----:B------:R-:W-:Y:S01]  /*b780*/  F2FP.BF16.F32.PACK_AB R166, R166, R83 ;  /* 0x00000053a6a6723e */ /* 0x000fe200000010ff */
[----:B------:R-:W-:Y:S02]  /*b790*/  FADD.FTZ R26, R40, R27 ;  /* 0x0000001b281a7221 */ /* 0x000fe40000010000 */
[----:B------:R-:W2:Y:S02]  /*b7a0*/  MUFU.EX2 R79, R79 ;  /* 0x0000004f004f7308 */ /* 0x000ea40000000800 */
[----:B------:R-:W-:Y:S01]  /*b7b0*/  FADD.FTZ R27, R163, R26 ;  /* 0x0000001aa31b7221 */ /* 0x000fe20000010000 */
[----:B------:R-:W-:-:S03]  /*b7c0*/  F2FP.BF16.F32.PACK_AB R163, R44, R163 ;  /* 0x000000a32ca3723e */ /* 0x000fc600000010ff */
[----:B------:R-:W-:Y:S02]  /*b7d0*/  FADD.FTZ R26, R44, R27 ;  /* 0x0000001b2c1a7221 */ /* 0x000fe40000010000 */
[----:B------:R-:W3:Y:S02]  /*b7e0*/  MUFU.EX2 R162, R99 ;  /* 0x0000006300a27308 */ /* 0x000ee40000000800 */
[----:B------:R-:W-:Y:S01]  /*b7f0*/  FADD.FTZ R27, R157, R26 ;  /* 0x0000001a9d1b7221 */ /* 0x000fe20000010000 */
[----:B------:R-:W-:-:S03]  /*b800*/  F2FP.BF16.F32.PACK_AB R157, R34, R157 ;  /* 0x0000009d229d723e */ /* 0x000fc600000010ff */
[----:B------:R-:W-:Y:S02]  /*b810*/  FADD.FTZ R26, R34, R27 ;  /* 0x0000001b221a7221 */ /* 0x000fe40000010000 */
[----:B------:R-:W4:Y:S08]  /*b820*/  MUFU.EX2 R101, R101 ;  /* 0x0000006500657308 */ /* 0x000f300000000800 */
[----:B------:R0:W-:Y:S08]  /*b830*/  MUFU.EX2 R158, R25 ;  /* 0x00000019009e7308 */ /* 0x0001f00000000800 */
[----:B------:R-:W5:Y:S01]  /*b840*/  MUFU.EX2 R156, R77 ;  /* 0x0000004d009c7308 */ /* 0x000f620000000800 */
[----:B0-----:R-:W-:-:S04]  /*b850*/  FADD.FTZ R25, R81, R24 ;  /* 0x0000001851197221 */ /* 0x001fc80000010000 */
[C---:B-1----:R-:W-:Y:S01]  /*b860*/  FADD.FTZ R24, R160.reuse, R25 ;  /* 0x00000019a0187221 */ /* 0x042fe20000010000 */
[----:B------:R-:W-:Y:S02]  /*b870*/  F2FP.BF16.F32.PACK_AB R160, R160, R81 ;  /* 0x00000051a0a0723e */ /* 0x000fe400000010ff */
[----:B------:R-:W0:Y:S01]  /*b880*/  MUFU.EX2 R159, R159 ;  /* 0x0000009f009f7308 */ /* 0x000e220000000800 */
[----:B--2---:R-:W-:-:S04]  /*b890*/  FADD.FTZ R25, R79, R24 ;  /* 0x000000184f197221 */ /* 0x004fc80000010000 */
[C---:B---3--:R-:W-:Y:S01]  /*b8a0*/  FADD.FTZ R24, R162.reuse, R25 ;  /* 0x00000019a2187221 */ /* 0x048fe20000010000 */
[----:B------:R-:W-:Y:S02]  /*b8b0*/  F2FP.BF16.F32.PACK_AB R162, R162, R79 ;  /* 0x0000004fa2a2723e */ /* 0x000fe400000010ff */
[----:B------:R-:W1:Y:S01]  /*b8c0*/  MUFU.EX2 R3, R3 ;  /* 0x0000000300037308 */ /* 0x000e620000000800 */
[----:B----4-:R-:W-:-:S04]  /*b8d0*/  FADD.FTZ R25, R101, R24 ;  /* 0x0000001865197221 */ /* 0x010fc80000010000 */
[C---:B-----5:R-:W-:Y:S01]  /*b8e0*/  FADD.FTZ R24, R156.reuse, R25 ;  /* 0x000000199c187221 */ /* 0x060fe20000010000 */
[----:B------:R-:W-:Y:S02]  /*b8f0*/  F2FP.BF16.F32.PACK_AB R156, R156, R101 ;  /* 0x000000659c9c723e */ /* 0x000fe400000010ff */
[----:B------:R-:W2:Y:S01]  /*b900*/  MUFU.EX2 R38, R38 ;  /* 0x0000002600267308 */ /* 0x000ea20000000800 */
[----:B0-----:R-:W-:-:S07]  /*b910*/  FADD.FTZ R27, R159, R26 ;  /* 0x0000001a9f1b7221 */ /* 0x001fce0000010000 */
[----:B------:R-:W0:Y:S01]  /*b920*/  MUFU.EX2 R173, R173 ;  /* 0x000000ad00ad7308 */ /* 0x000e220000000800 */
[----:B-1----:R-:W-:-:S04]  /*b930*/  FADD.FTZ R25, R3, R24 ;  /* 0x0000001803197221 */ /* 0x002fc80000010000 */
[C---:B------:R-:W-:Y:S01]  /*b940*/  FADD.FTZ R26, R158.reuse, R25 ;  /* 0x000000199e1a7221 */ /* 0x040fe20000010000 */
[----:B------:R-:W-:Y:S02]  /*b950*/  F2FP.BF16.F32.PACK_AB R158, R158, R3 ;  /* 0x000000039e9e723e */ /* 0x000fe400000010ff */
        /* <DEDUP_REMOVED lines=16> */
[----:B--2---:R-:W-:-:S04]  /*ba60*/  FADD.FTZ R3, R37, R26 ;  /* 0x0000001a25037221 */ /* 0x004fc80000010000 */
[C---:B0-----:R-:W-:Y:S01]  /*ba70*/  FADD.FTZ R3, R48.reuse, R3 ;  /* 0x0000000330037221 */ /* 0x041fe20000010000 */
[----:B------:R-:W-:Y:S01]  /*ba80*/  F2FP.BF16.F32.PACK_AB R174, R48, R37 ;  /* 0x0000002530ae723e */ /* 0x000fe200000010ff */
[C---:B-1----:R-:W-:Y:S01]  /*ba90*/  FADD.FTZ R0, R24.reuse, R15 ;  /* 0x0000000f18007221 */ /* 0x042fe20000010000 */
[----:B------:R-:W-:Y:S01]  /*baa0*/  F2FP.BF16.F32.PACK_AB R175, R24, R175 ;  /* 0x000000af18af723e */ /* 0x000fe200000010ff */
[----:B------:R-:W-:Y:S06]  /*bab0*/  @!P0 BRA `(.L_x_5272) ;  /* 0x0000000000048947 */ /* 0x000fec0003800000 */
[----:B------:R-:W-:Y:S01]  /*bac0*/  BPT.TRAP 0x1 ;  /* 0x000000040000795c */ /* 0x000fe20000300000 */
.L_x_5272:
[----:B------:R0:W1:Y:S01]  /*bad0*/  SYNCS.PHASECHK.TRANS64.TRYWAIT P1, [R13+URZ+0x22850], R72 ;  /* 0x022850480d0075a7 */ /* 0x000062000802017f */
[----:B------:R-:W-:Y:S05]  /*bae0*/  @!P0 BRA `(.L_x_5273) ;  /* 0x0000000000048947 */ /* 0x000fea0003800000 */
[----:B------:R-:W-:Y:S01]  /*baf0*/  BPT.TRAP 0x1 ;  /* 0x000000040000795c */ /* 0x000fe20000300000 */
.L_x_5273:
[----:B------:R-:W-:Y:S04]  /*bb00*/  BSSY B0, `(.L_x_5274) ;  /* 0x0000004000007945 */ /* 0x000fe80003800000 */
[----:B-1----:R-:W-:Y:S05]  /*bb10*/  @P1 BRA `(.L_x_5275) ;  /* 0x0000000000081947 */ /* 0x002fea0003800000 */
[----:B------:R-:W1:Y:S02]  /*bb20*/  SYNCS.PHASECHK.TRANS64.TRYWAIT P1, [R13+URZ+0x22850], R72 ;  /* 0x022850480d0075a7 */ /* 0x000e64000802017f */
[----:B-1----:R-:W-:Y:S05]  /*bb30*/  @!P1 BRA `(.L_x_5276) ;  /* 0x0000011000d09947 */ /* 0x002fea0003800000 */
.L_x_5275:
[----:B------:R-:W-:Y:S05]  /*bb40*/  BSYNC B0 ;  /* 0x0000000000007941 */ /* 0x000fea0003800000 */
.L_x_5274:
        /* <DEDUP_REMOVED lines=14> */
[----:B------:R-:W-:Y:S01]  /*bc30*/  IMAD R24, R22, 0xc00, R227 ;  /* 0x00000c0016187824 */ /* 0x000fe200078e02e3 */
[----:B------:R-:W-:Y:S02]  /*bc40*/  R2UR UR23, R31 ;  /* 0x000000001f1772ca */ /* 0x000fe400000e0000 */
[----:B------:R-:W-:Y:S01]  /*bc50*/  R2UR UR27, R25 ;  /* 0x00000000191b72ca */ /* 0x000fe200000e0000 */
[C---:B------:R-:W-:Y:S01]  /*bc60*/  VIADD R26, R24.reuse, 0x80 ;  /* 0x00000080181a7836 */ /* 0x040fe20000000000 */
[C---:B------:R-:W-:Y:S01]  /*bc70*/  R2UR UR6, R24.reuse ;  /* 0x00000000180672ca */ /* 0x040fe200000e0000 */
[----:B------:R-:W-:-:S02]  /*bc80*/  VIADD R28, R24, 0x100 ;  /* 0x00000100181c7836 */ /* 0x000fc40000000000 */
[----:B------:R-:W-:Y:S01]  /*bc90*/  VIADD R30, R24, 0x200 ;  /* 0x00000200181e7836 */ /* 0x000fe20000000000 */
[----:B------:R-:W-:Y:S01]  /*bca0*/  R2UR UR10, R26 ;  /* 0x000000001a0a72ca */ /* 0x000fe200000e0000 */
[----:B------:R-:W-:Y:S01]  /*bcb0*/  VIADD R26, R24, 0x180 ;  /* 0x00000180181a7836 */ /* 0x000fe20000000000 */
[----:B------:R-:W-:Y:S01]  /*bcc0*/  R2UR UR14, R28 ;  /* 0x000000001c0e72ca */ /* 0x000fe200000e0000 */
[----:B------:R-:W-:Y:S01]  /*bcd0*/  VIADD R24, R24, 0x280 ;  /* 0x0000028018187836 */ /* 0x000fe20000000000 */
[----:B------:R-:W-:Y:S02]  /*bce0*/  R2UR UR22, R30 ;  /* 0x000000001e1672ca */ /* 0x000fe400000e0000 */
[----:B------:R-:W-:Y:S02]  /*bcf0*/  R2UR UR18, R26 ;  /* 0x000000001a1272ca */ /* 0x000fe400000e0000 */
        /* <DEDUP_REMOVED lines=26> */
.L_x_5277:
[----:B------:R-:W-:Y:S01]  /*bea0*/  ISETP.NE.AND P1, PT, R223, 0x1, PT ;  /* 0x00000001df00780c */ /* 0x000fe20003f25270 */
[----:B------:R-:W0:Y:S01]  /*beb0*/  S2R R152, SR_CgaCtaId ;  /* 0x0000000000987919 */ /* 0x000e220000008800 */
[----:B------:R-:W-:Y:S01]  /*bec0*/  IMAD.MOV.U32 R15, RZ, RZ, R229 ;  /* 0x000000ffff0f7224 */ /* 0x000fe200078e00e5 */
[----:B------:R-:W-:Y:S01]  /*bed0*/  ULDC UR36, c[0x0][0x9d8] ;  /* 0x0002760000247ab9 */ /* 0x000fe20000000800 */
[----:B------:R-:W-:Y:S01]  /*bee0*/  VIADD R13, R13, 0x22860 ;  /* 0x000228600d0d7836 */ /* 0x000fe20000000000 */
[----:B------:R-:W-:-:S08]  /*bef0*/  ULDC UR37, c[0x0][0x9d8] ;  /* 0x0002760000257ab9 */ /* 0x000fd00000000800 */
[----:B------:R-:W1:Y:S08]  /*bf00*/  @P1 LDC R14, c[0x0][0x44c] ;  /* 0x00011300ff0e1b82 */ /* 0x000e700000000800 */
[----:B------:R-:W2:Y:S01]  /*bf10*/  @P1 LDC R153, c[0x0][0x450] ;  /* 0x00011400ff991b82 */ /* 0x000ea20000000800 */
[----:B0-----:R-:W-:Y:S01]  /*bf20*/  PRMT R13, R152, 0x654, R13 ;  /* 0x00000654980d7816 */ /* 0x001fe2000000000d */
[----:B-1----:R-:W-:-:S03]  /*bf30*/  @P1 IMAD.HI.U32 R14, R229, R14, RZ ;  /* 0x0000000ee50e1227 */ /* 0x002fc600078e00ff */
[----:B------:R0:W-:Y:S02]  /*bf40*/  SYNCS.ARRIVE.TRANS64.RED.A1T0 RZ, [R13+URZ], RZ ;  /* 0x000000ff0dff79a7 */ /* 0x0001e4000810043f */
[----:B--2---:R-:W-:Y:S01]  /*bf50*/  @P1 SHF.R.U32.HI R15, RZ, R153, R14 ;  /* 0x00000099ff0f1219 */ /* 0x004fe2000001160e */
[----:B0-----:R-:W-:-:S03]  /*bf60*/  VIADD R13, R177, 0xfffffffe ;  /* 0xfffffffeb10d7836 */ /* 0x001fc60000000000 */
[----:B------:R-:W-:-:S05]  /*bf70*/  IADD3 R14, R15, R222, -R220 ;  /* 0x000000de0f0e7210 */ /* 0x000fca0007ffe8dc */
[----:B------:R-:W-:-:S05]  /*bf80*/  IMAD.HI R14, R14, 0x2aaaaaab, RZ ;  /* 0x2aaaaaab0e0e7827 */ /* 0x000fca00078e02ff */
[----:B------:R-:W-:-:S04]  /*bf90*/  SHF.R.U32.HI R15, RZ, 0x1f, R14 ;  /* 0x0000001fff0f7819 */ /* 0x000fc8000001160e */
[----:B------:R-:W-:-:S04]  /*bfa0*/  LEA.HI.SX32 R15, R14, R15, 0x1c ;  /* 0x0000000f0e0f7211 */ /* 0x000fc800078fe2ff */
[----:B------:R-:W-:-:S04]  /*bfb0*/  VIMNMX R221, RZ, R15, !PT ;  /* 0x0000000fffdd7248 */ /* 0x000fc80007fe0100 */
[----:B------:R-:W-:-:S13]  /*bfc0*/  ISETP.GE.AND P1, PT, R13, R221, PT ;  /* 0x000000dd0d00720c */ /* 0x000fda0003f26270 */
[----:B------:R-:W-:Y:S05]  /*bfd0*/  @!P1 BRA `(.L_x_5278) ;  /* 0x0000002c00209947 */ /* 0x000fea0003800000 */
[----:B------:R-:W-:Y:S02]  /*bfe0*/  IMAD.MOV.U32 R215, RZ, RZ, R176 ;  /* 0x000000ffffd77224 */ /* 0x000fe400078e00b0 */
[----:B------:R-:W-:-:S07]  /*bff0*/  IMAD.MOV.U32 R214, RZ, RZ, R20 ;  /* 0x000000ffffd67224 */ /* 0x000fce00078e0014 */
.L_x_5290:
[----:B------:R-:W-:Y:S01]  /*c000*/  VIADD R22, R22, 0x1 ;  /* 0x0000000116167836 */ /* 0x000fe20000000000 */
[----:B------:R-:W-:Y:S05]  /*c010*/  YIELD ;  /* 0x0000000000007946 */ /* 0x000fea0003800000 */
[----:B------:R-:W-:-:S04]  /*c020*/  ISETP.NE.AND P1, PT, R22, 0x2, PT ;  /* 0x000000021600780c */ /* 0x000fc80003f25270 */
[----:B------:R-:W-:Y:S02]  /*c030*/  SEL R15, RZ, 0x1, P1 ;  /* 0x00000001ff0f7807 */ /* 0x000fe40000800000 */
[----:B------:R-:W-:Y:S02]  /*c040*/  SEL R22, R22, RZ, P1 ;  /* 0x000000ff16167207 */ /* 0x000fe40000800000 */
[----:B------:R-:W-:Y:S01]  /*c050*/  LOP3.LUT R202, R202, R15, RZ, 0x3c, !PT ;  /* 0x0000000fcaca7212 */ /* 0x000fe200078e3cff */
[----:B0-----:R-:W-:Y:S06]  /*c060*/  @!P0 BRA `(.L_x_5279) ;  /* 0x0000000000048947 */ /* 0x001fec0003800000 */
[----:B------:R-:W-:Y:S01]  /*c070*/  BPT.TRAP 0x1 ;  /* 0x000000040000795c */ /* 0x000fe20000300000 */
.L_x_5279:
[----:B------:R-:W-:Y:S01]  /*c080*/  IMAD R14, R22, 0x8, R19 ;  /* 0x00000008160e7824 */ /* 0x000fe200078e0213 */
[----:B------:R-:W-:-:S04]  /*c090*/  SHF.L.U32 R15, R202, 0x1f, RZ ;  /* 0x0000001fca0f7819 */ /* 0x000fc800000006ff */
[----:B------:R0:W1:Y:S01]  /*c0a0*/  SYNCS.PHASECHK.TRANS64.TRYWAIT P1, [R14+URZ+0x22830], R15 ;  /* 0x0228300f0e0075a7 */ /* 0x000062000802017f */
[----:B------:R-:W-:Y:S05]  /*c0b0*/  @!P0 BRA `(.L_x_5280) ;  /* 0x0000000000048947 */ /* 0x000fea0003800000 */
[----:B------:R-:W-:Y:S01]  /*c0c0*/  BPT.TRAP 0x1 ;  /* 0x000000040000795c */ /* 0x000fe20000300000 */
.L_x_5280:
[----:B------:R-:W-:Y:S02]  /*c0d0*/  IMAD R154, R22, 0x300, R228 ;  /* 0x00000300169a7824 */ /* 0x000fe400078e02e4 */
[----:B------:R-:W-:Y:S01]  /*c0e0*/  IMAD.MOV.U32 R155, RZ, RZ, 0x40000040 ;  /* 0x40000040ff9b7424 */ /* 0x000fe200078e00ff */
[----:B-1----:R-:W-:Y:S06]  /*c0f0*/  @P1 BRA `(.L_x_5281) ;  /* 0x0000000000081947 */ /* 0x002fec0003800000 */
[----:B------:R-:W1:Y:S02]  /*c100*/  SYNCS.PHASECHK.TRANS64.TRYWAIT P1, [R14+URZ+0x22830], R15 ;  /* 0x0228300f0e0075a7 */ /* 0x000e64000802017f */
[----:B-1----:R-:W-:Y:S05]  /*c110*/  @!P1 BRA `(.L_x_5282) ;  /* 0x0000010c006c9947 */ /* 0x002fea0003800000 */
.L_x_5281:
[----:B------:R-:W-:Y:S05]  /*c120*/  WARPSYNC.ALL ;  /* 0x0000000000007948 */ /* 0x000fea0003800000 */
[C---:B------:R-:W-:Y:S01]  /*c130*/  R2UR UR6, R154.reuse ;  /* 0x000000009a0672ca */ /* 0x040fe200000e0000 */
[C---:B------:R-:W-:Y:S01]  /*c140*/  VIADD R152, R154.reuse, 0x2 ;  /* 0x000000029a987836 */ /* 0x040fe20000000000 */
[----:B------:R-:W-:Y:S01]  /*c150*/  R2UR UR7, R155 ;  /* 0x000000009b0772ca */ /* 0x000fe200000e0000 */
[----:B------:R-:W-:Y:S01]  /*c160*/  VIADD R20, R154, 0x4 ;  /* 0x000000049a147836 */ /* 0x000fe20000000000 */
[----:B------:R-:W-:Y:S01]  /*c170*/  R2UR UR4, R4 ;  /* 0x00000000040472ca */ /* 0x000fe200000e0000 */
[----:B------:R-:W-:Y:S01]  /*c180*/  IMAD.MOV.U32 R153, RZ, RZ, 0x40000040 ;  /* 0x40000040ff997424 */ /* 0x000fe200078e00ff */
[----:B------:R-:W-:Y:S01]  /*c190*/  R2UR UR5, R5 ;  /* 0x00000000050572ca */ /* 0x000fe200000e0000 */
[----:B------:R-:W-:Y:S01]  /*c1a0*/  IMAD.MOV.U32 R155, RZ, RZ, 0x40000040 ;  /* 0x40000040ff9b7424 */ /* 0x000fe200078e00ff */
[----:B------:R-:W-:Y:S01]  /*c1b0*/  IADD3 R154, R154, 0x6, RZ ;  /* 0x000000069a9a7810 */ /* 0x000fe20007ffe0ff */
[----:B------:R-:W-:Y:S01]  /*c1c0*/  IMAD.MOV.U32 R21, RZ, RZ, 0x40000040 ;  /* 0x40000040ff157424 */ /* 0x000fe200078e00ff */
[----:B------:R-:W-:Y:S01]  /*c1d0*/  R2UR UR10, R152 ;  /* 0x00000000980a72ca */ /* 0x000fe200000e0000 */
[----:B------:R-:W2:Y:S01]  /*c1e0*/  S2R R12, SR_TID.X ;  /* 0x00000000000c7919 */ /* 0x000ea20000002100 */
[----:B------:R-:W-:-:S02]  /*c1f0*/  R2UR UR11, R153 ;  /* 0x00000000990b72ca */ /* 0x000fc400000e0000 */
[----:B------:R-:W-:Y:S02]  /*c200*/  R2UR UR18, R154 ;  /* 0x000000009a1272ca */ /* 0x000fe400000e0000 */
[----:B------:R-:W-:Y:S02]  /*c210*/  R2UR UR19, R155 ;  /* 0x000000009b1372ca */ /* 0x000fe400000e0000 */
[----:B------:R-:W-:Y:S01]  /*c220*/  WARPGROUP.ARRIVE ;  /* 0x00000000000079c5 */ /* 0x000fe20000000000 */
[----:B------:R-:W-:Y:S02]  /*c230*/  R2UR UR8, R10 ;  /* 0x000000000a0872ca */ /* 0x000fe400000e0000 */
[----:B------:R-:W-:Y:S02]  /*c240*/  R2UR UR9, R11 ;  /* 0x000000000b0972ca */ /* 0x000fe400000e0000 */
[----:B------:R-:W-:Y:S01]  /*c250*/  R2UR UR14, R20 ;  /* 0x00000000140e72ca */ /* 0x000fe200000e0000 */
[----:B------:R-:W-:Y:S01]  /*c260*/  HGMMA.64x96x16.F32.BF16 R152, gdesc[UR4], RZ, !UPT, gsb0 ;  /* 0x01600000049879f0 */ /* 0x000fe2000c0018ff */
[----:B------:R-:W-:-:S02]  /*c270*/  R2UR UR15, R21 ;  /* 0x00000000150f72ca */ /* 0x000fc400000e0000 */
[----:B------:R-:W-:Y:S02]  /*c280*/  R2UR UR12, R8 ;  /* 0x00000000080c72ca */ /* 0x000fe400000e0000 */
[----:B------:R-:W-:Y:S02]  /*c290*/  R2UR UR13, R9 ;  /* 0x00000000090d72ca */ /* 0x000fe400000e0000 */
        /* <DEDUP_REMOVED lines=17> */
.L_x_5283:
[----:B------:R-:W3:Y:S01]  /*c3b0*/  LDL R12, [R1+0x28] ;  /* 0x00002800010c7983 */ /* 0x000ee20000100800 */
[----:B------:R-:W-:-:S03]  /*c3c0*/  ISETP.NE.AND P1, PT, R223, 0x1, PT ;  /* 0x00000001df00780c */ /* 0x000fc60003f25270 */
[----:B------:R-:W4:Y:S10]  /*c3d0*/  LDL R218, [R1+0x2c] ;  /* 0x00002c0001da7983 */ /* 0x000f340000100800 */
[----:B------:R-:W5:Y:S08]  /*c3e0*/  @P1 LDC R216, c[0x0][0x44c] ;  /* 0x00011300ffd81b82 */ /* 0x000f700000000800 */
[----:B------:R-:W0:Y:S01]  /*c3f0*/  @P1 LDC R20, c[0x0][0x450] ;  /* 0x00011400ff141b82 */ /* 0x000e220000000800 */
        /* <DEDUP_REMOVED lines=18> */
[----:B------:R-:W-:-:S03]  /*c520*/  FMUL.FTZ R186, R186, UR37 ;  /* 0x00000025baba7c20 */ /* 0x000fc60008410000 */
[----:B------:R-:W-:Y:S01]  /*c530*/  MUFU.TANH R180, R180 ;  /* 0x000000b400b47308 */ /* 0x000fe20000002400 */
[----:B------:R-:W-:Y:S01]  /*c540*/  FMUL.FTZ R187, R187, UR37 ;  /* 0x00000025bbbb7c20 */ /* 0x000fe20008410000 */
[----:B------:R-:W-:-:S06]  /*c550*/  FMUL.FTZ R190, R190, UR37 ;  /* 0x00000025bebe7c20 */ /* 0x000fcc0008410000 */
[----:B------:R-:W-:Y:S01]  /*c560*/  MUFU.TANH R181, R181 ;  /* 0x000000b500b57308 */ /* 0x000fe20000002400 */
[----:B------:R-:W-:Y:S01]  /*c570*/  FMUL.FTZ R191, R191, UR37 ;  /* 0x00000025bfbf7c20 */ /* 0x000fe20008410000 */
[----:B------:R-:W-:Y:S01]  /*c580*/  FMUL.FTZ R194, R194, UR37 ;  /* 0x00000025c2c27c20 */ /* 0x000fe20008410000 */
[----:B------:R-:W-:Y:S01]  /*c590*/  FMUL.FTZ R195, R195, UR37 ;  /* 0x00000025c3c37c20 */ /* 0x000fe20008410000 */
[----:B------:R-:W-:Y:S01]  /*c5a0*/  FMUL.FTZ R198, R198, UR37 ;  /* 0x00000025c6c67c20 */ /* 0x000fe20008410000 */
[----:B------:R-:W-:Y:S01]  /*c5b0*/  FMUL.FTZ R199, R199, UR37 ;  /* 0x00000025c7c77c20 */ /* 0x000fe20008410000 */
[----:B---3--:R-:W-:-:S04]  /*c5c0*/  IMAD.IADD R12, R12, 0x1, R229 ;  /* 0x000000010c0c7824 */ /* 0x008fc800078e02e5 */
[----:B-----5:R-:W-:-:S05]  /*c5d0*/  @P1 IMAD.HI.U32 R216, R12, R216, RZ ;  /* 0x000000d80cd81227 */ /* 0x020fca00078e00ff */
[----:B0-----:R-:W-:Y:S01]  /*c5e0*/  @P1 SHF.R.U32.HI R12, RZ, R20, R216 ;  /* 0x00000014ff0c1219 */ /* 0x001fe200000116d8 */
        /* <DEDUP_REMOVED lines=14> */
[----:B------:R-:W-:-:S02]  /*c6d0*/  FMUL.FTZ R176, R177, UR37 ;  /* 0x00000025b1b07c20 */ /* 0x000fc40008410000 */
[----:B------:R-:W0:Y:S04]  /*c6e0*/  SHFL.IDX PT, R177, R12, RZ, 0x1c1f ;  /* 0x001c1fff0cb17589 */ /* 0x000e2800000e0000 */
[----:B------:R3:W5:Y:S02]  /*c6f0*/  SHFL.IDX PT, R217, R12, 0x1, 0x1c1f ;  /* 0x003c1f000cd97f89 */ /* 0x00076400000e0000 */
[----:B---3--:R-:W-:Y:S01]  /*c700*/  FMUL.FTZ R12, R184, UR37 ;  /* 0x00000025b80c7c20 */ /* 0x008fe20008410000 */
[----:B------:R-:W-:-:S04]  /*c710*/  IMAD.MOV.U32 R184, RZ, RZ, -0x60 ;  /* 0xffffffa0ffb87424 */ /* 0x000fc800078e00ff */
[----:B------:R-:W-:Y:S01]  /*c720*/  IMAD R184, R13, R184, 0x1 ;  /* 0x000000010db87424 */ /* 0x000fe200078e02b8 */
[----:B------:R-:W3:Y:S03]  /*c730*/  MUFU.TANH R20, R20 ;  /* 0x0000001400147308 */ /* 0x000ee60000002400 */
[----:B----4-:R-:W-:-:S05]  /*c740*/  IMAD R216, R218, -0x2, R184 ;  /* 0xfffffffedad87824 */ /* 0x010fca00078e02b8 */
[----:B------:R4:W-:Y:S02]  /*c750*/  MUFU.TANH R184, R185 ;  /* 0x000000b900b87308 */ /* 0x0009e40000002400 */
[----:B----4-:R-:W-:Y:S01]  /*c760*/  IADD3 R185, -R220, R216, R222 ;  /* 0x000000d8dcb97210 */ /* 0x010fe20007ffe1de */
[----:B------:R-:W-:-:S05]  /*c770*/  FMUL.FTZ R216, R188, UR37 ;  /* 0x00000025bcd87c20 */ /* 0x000fca0008410000 */
[----:B------:R-:W4:Y:S01]  /*c780*/  MUFU.TANH R157, R157 ;  /* 0x0000009d009d7308 */ /* 0x000f220000002400 */
[----:B0-----:R-:W-:-:S07]  /*c790*/  IMAD.IADD R188, R185, 0x1, R177 ;  /* 0x00000001b9bc7824 */ /* 0x001fce00078e02b1 */
[----:B------:R-:W0:Y:S01]  /*c7a0*/  MUFU.TANH R153, R153 ;  /* 0x0000009900997308 */ /* 0x000e220000002400 */
[----:B------:R-:W-:-:S04]  /*c7b0*/  ISETP.GT.AND P3, PT, R188, RZ, PT ;  /* 0x000000ffbc00720c */ /* 0x000fc80003f64270 */
[----:B---3--:R-:W-:-:S03]  /*c7c0*/  FSEL R177, R20, -INF , P3 ;  /* 0xff80000014b17808 */ /* 0x008fc60001800000 */
[----:B------:R-:W3:Y:S01]  /*c7d0*/  MUFU.TANH R20, R155 ;  /* 0x0000009b00147308 */ /* 0x000ee20000002400 */
[----:B-----5:R-:W-:Y:S01]  /*c7e0*/  IMAD.IADD R217, R185, 0x1, R217 ;  /* 0x00000001b9d97824 */ /* 0x020fe200078e02d9 */
[----:B------:R-:W-:-:S06]  /*c7f0*/  ISETP.GT.AND P3, PT, R188, 0x10, PT ;  /* 0x00000010bc00780c */ /* 0x000fcc0003f64270 */
[----:B------:R-:W5:Y:S01]  /*c800*/  MUFU.TANH R155, R158 ;  /* 0x0000009e009b7308 */ /* 0x000f620000002400 */
[----:B------:R-:W-:Y:S02]  /*c810*/  ISETP.GT.AND P6, PT, R217, RZ, PT ;  /* 0x000000ffd900720c */ /* 0x000fe40003fc4270 */
[----:B----4-:R-:W-:Y:S02]  /*c820*/  FSEL R185, R157, -INF , P3 ;  /* 0xff8000009db97808 */ /* 0x010fe40001800000 */
[----:B0-----:R-:W-:-:S03]  /*c830*/  FSEL R153, R153, -INF , P6 ;  /* 0xff80000099997808 */ /* 0x001fc60003000000 */
[----:B------:R-:W0:Y:S01]  /*c840*/  MUFU.TANH R157, R159 ;  /* 0x0000009f009d7308 */ /* 0x000e220000002400 */
[----:B------:R-:W-:-:S07]  /*c850*/  ISETP.GT.AND P6, PT, R217, 0x1, PT ;  /* 0x00000001d900780c */ /* 0x000fce0003fc4270 */
[----:B------:R-:W4:Y:S01]  /*c860*/  MUFU.TANH R165, R165 ;  /* 0x000000a500a57308 */ /* 0x000f220000002400 */
[----:B---3--:R-:W-:Y:S02]  /*c870*/  FSEL R20, R20, -INF , P6 ;  /* 0xff80000014147808 */ /* 0x008fe40003000000 */
[----:B------:R-:W-:-:S05]  /*c880*/  ISETP.GT.AND P6, PT, R217, 0x8, PT ;  /* 0x00000008d900780c */ /* 0x000fca0003fc4270 */
[----:B------:R-:W3:Y:S01]  /*c890*/  MUFU.TANH R158, R162 ;  /* 0x000000a2009e7308 */ /* 0x000ee20000002400 */
[----:B-----5:R-:W-:-:S07]  /*c8a0*/  FSEL R155, R155, -INF , P6 ;  /* 0xff8000009b9b7808 */ /* 0x020fce0003000000 */
[----:B------:R-:W5:Y:S01]  /*c8b0*/  MUFU.TANH R173, R173 ;  /* 0x000000ad00ad7308 */ /* 0x000f620000002400 */
[----:B------:R-:W-:Y:S02]  /*c8c0*/  ISETP.GT.AND P6, PT, R217, 0x9, PT ;  /* 0x00000009d900780c */ /* 0x000fe40003fc4270 */
[----:B------:R-:W-:-:S05]  /*c8d0*/  ISETP.GT.AND P3, PT, R188, 0x20, PT ;  /* 0x00000020bc00780c */ /* 0x000fca0003f64270 */
[----:B------:R-:W1:Y:S01]  /*c8e0*/  MUFU.TANH R159, R163 ;  /* 0x000000a3009f7308 */ /* 0x000e620000002400 */
[----:B0-----:R-:W-:-:S07]  /*c8f0*/  FSEL R157, R157, -INF , P6 ;  /* 0xff8000009d9d7808 */ /* 0x001fce0003000000 */
[----:B------:R-:W0:Y:S01]  /*c900*/  MUFU.TANH R12, R12 ;  /* 0x0000000c000c7308 */ /* 0x000e220000002400 */
[----:B----4-:R-:W-:Y:S02]  /*c910*/  FSEL R165, R165, -INF , P3 ;  /* 0xff800000a5a57808 */ /* 0x010fe40001800000 */
[----:B------:R-:W-:-:S05]  /*c920*/  ISETP.GT.AND P6, PT, R217, 0x10, PT ;  /* 0x00000010d900780c */ /* 0x000fca0003fc4270 */
[----:B------:R-:W4:Y:S01]  /*c930*/  MUFU.TANH R162, R166 ;  /* 0x000000a600a27308 */ /* 0x000f220000002400 */
[----:B------:R-:W-:Y:S02]  /*c940*/  ISETP.GT.AND P3, PT, R188, 0x30, PT ;  /* 0x00000030bc00780c */ /* 0x000fe40003f64270 */
[----:B---3--:R-:W-:Y:S02]  /*c950*/  FSEL R158, R158, -INF , P6 ;  /* 0xff8000009e9e7808 */ /* 0x008fe40003000000 */
[----:B-----5:R-:W-:-:S03]  /*c960*/  FSEL R173, R173, -INF , P3 ;  /* 0xff800000adad7808 */ /* 0x020fc60001800000 */
[----:B------:R-:W3:Y:S01]  /*c970*/  MUFU.TANH R163, R167 ;  /* 0x000000a700a37308 */ /* 0x000ee20000002400 */
[----:B------:R-:W-:Y:S02]  /*c980*/  ISETP.GT.AND P6, PT, R217, 0x11, PT ;  /* 0x00000011d900780c */ /* 0x000fe40003fc4270 */
[----:B------:R-:W-:Y:S02]  /*c990*/  ISETP.GT.AND P3, PT, R188, 0x40, PT ;  /* 0x00000040bc00780c */ /* 0x000fe40003f64270 */
[----:B-1----:R-:W-:-:S03]  /*c9a0*/  FSEL R159, R159, -INF , P6 ;  /* 0xff8000009f9f7808 */ /* 0x002fc60003000000 */
[----:B------:R-:W1:Y:S01]  /*c9b0*/  MUFU.TANH R166, R170 ;  /* 0x000000aa00a67308 */ /* 0x000e620000002400 */
[----:B0-----:R-:W-:Y:S02]  /*c9c0*/  FSEL R219, R12, -INF , P3 ;  /* 0xff8000000cdb7808 */ /* 0x001fe40001800000 */
[----:B------:R-:W-:Y:S02]  /*c9d0*/  ISETP.GT.AND P6, PT, R217, 0x18, PT ;  /* 0x00000018d900780c */ /* 0x000fe40003fc4270 */
[----:B------:R-:W-:-:S03]  /*c9e0*/  FMNMX.FTZ R12, R153, R215, !PT ;  /* 0x000000d7990c7209 */ /* 0x000fc60007810000 */
[----:B------:R-:W0:Y:S01]  /*c9f0*/  MUFU.TANH R167, R171 ;  /* 0x000000ab00a77308 */ /* 0x000e220000002400 */
[----:B----4-:R-:W-:Y:S02]  /*ca00*/  FSEL R162, R162, -INF , P6 ;  /* 0xff800000a2a27808 */ /* 0x010fe40003000000 */
[----:B------:R-:W-:Y:S02]  /*ca10*/  ISETP.GT.AND P6, PT, R217, 0x19, PT ;  /* 0x00000019d900780c */ /* 0x000fe40003fc4270 */
[----:B------:R-:W-:-:S03]  /*ca20*/  FMNMX.FTZ R12, R20, R12, !PT ;  /* 0x0000000c140c7209 */ /* 0x000fc60007810000 */
[----:B------:R-:W4:Y:S01]  /*ca30*/  MUFU.TANH R170, R174 ;  /* 0x000000ae00aa7308 */ /* 0x000f220000002400 */
[----:B---3--:R-:W-:Y:S02]  /*ca40*/  FSEL R163, R163, -INF , P6 ;  /* 0xff800000a3a37808 */ /* 0x008fe40003000000 */
[----:B------:R-:W-:Y:S02]  /*ca50*/  FMNMX.FTZ R12, R155, R12, !PT ;  /* 0x0000000c9b0c7209 */ /* 0x000fe40007810000 */
[----:B------:R-:W-:Y:S02]  /*ca60*/  ISETP.GT.AND P6, PT, R217, 0x20, PT ;  /* 0x00000020d900780c */ /* 0x000fe40003fc4270 */
[----:B------:R-:W-:Y:S01]  /*ca70*/  FMNMX.FTZ R12, R157, R12, !PT ;  /* 0x0000000c9d0c7209 */ /* 0x000fe20007810000 */
[----:B------:R-:W3:Y:S01]  /*ca80*/  MUFU.TANH R171, R175 ;  /* 0x000000af00ab7308 */ /* 0x000ee20000002400 */
[----:B-1----:R-:W-:Y:S02]  /*ca90*/  FSEL R166, R166, -INF , P6 ;  /* 0xff800000a6a67808 */ /* 0x002fe40003000000 */
[----:B------:R-:W-:-:S02]  /*caa0*/  ISETP.GT.AND P6, PT, R217, 0x21, PT ;  /* 0x00000021d900780c */ /* 0x000fc40003fc4270 */
[----:B------:R-:W-:-:S03]  /*cab0*/  FMNMX.FTZ R12, R158, R12, !PT ;  /* 0x0000000c9e0c7209 */ /* 0x000fc60007810000 */
[----:B------:R-:W1:Y:S01]  /*cac0*/  MUFU.TANH R174, R178 ;  /* 0x000000b200ae7308 */ /* 0x000e620000002400 */
[----:B0-----:R-:W-:Y:S02]  /*cad0*/  FSEL R167, R167, -INF , P6 ;  /* 0xff800000a7a77808 */ /* 0x001fe40003000000 */
[----:B------:R-:W-:Y:S02]  /*cae0*/  ISETP.GT.AND P6, PT, R217, 0x28, PT ;  /* 0x00000028d900780c */ /* 0x000fe40003fc4270 */
[----:B------:R-:W-:-:S03]  /*caf0*/  FMNMX.FTZ R12, R159, R12, !PT ;  /* 0x0000000c9f0c7209 */ /* 0x000fc60007810000 */
[----:B------:R-:W0:Y:S01]  /*cb00*/  MUFU.TANH R152, R152 ;  /* 0x0000009800987308 */ /* 0x000e220000002400 */
[----:B----4-:R-:W-:-:S07]  /*cb10*/  FSEL R170, R170, -INF , P6 ;  /* 0xff800000aaaa7808 */ /* 0x010fce0003000000 */
[----:B------:R-:W4:Y:S01]  /*cb20*/  MUFU.TANH R154, R154 ;  /* 0x0000009a009a7308 */ /* 0x000f220000002400 */
[----:B------:R-:W-:Y:S02]  /*cb30*/  ISETP.GT.AND P6, PT, R217, 0x29, PT ;  /* 0x00000029d900780c */ /* 0x000fe40003fc4270 */
[----:B------:R-:W-:-:S05]  /*cb40*/  FMNMX.FTZ R12, R162, R12, !PT ;  /* 0x0000000ca20c7209 */ /* 0x000fca0007810000 */
[----:B------:R-:W5:Y:S01]  /*cb50*/  MUFU.TANH R175, R179 ;  /* 0x000000b300af7308 */ /* 0x000f620000002400 */
[----:B---3--:R-:W-:-:S07]  /*cb60*/  FSEL R171, R171, -INF , P6 ;  /* 0xff800000abab7808 */ /* 0x008fce0003000000 */
[----:B------:R-:W3:Y:S01]  /*cb70*/  MUFU.TANH R156, R156 ;  /* 0x0000009c009c7308 */ /* 0x000ee20000002400 */
[----:B------:R-:W-:-:S07]  /*cb80*/  FMNMX.FTZ R12, R163, R12, !PT ;  /* 0x0000000ca30c7209 */ /* 0x000fce0007810000 */
[----:B------:R-:W2:Y:S01]  /*cb90*/  MUFU.TANH R160, R160 ;  /* 0x000000a000a07308 */ /* 0x000ea20000002400 */
[----:B------:R-:W-:-:S07]  /*cba0*/  ISETP.GT.AND P6, PT, R217, 0x30, PT ;  /* 0x00000030d900780c */ /* 0x000fce0003fc4270 */
[----:B------:R-:W2:Y:S01]  /*cbb0*/  MUFU.TANH R161, R161 ;  /* 0x000000a100a17308 */ /* 0x000ea20000002400 */
[C---:B------:R-:W-:Y:S02]  /*cbc0*/  ISETP.GT.AND P2, PT, R188.reuse, 0x1, PT ;  /* 0x00000001bc00780c */ /* 0x040fe40003f44270 */
[----:B------:R-:W-:-:S05]  /*cbd0*/  ISETP.GT.AND P1, PT, R188, 0x8, PT ;  /* 0x00000008bc00780c */ /* 0x000fca0003f24270 */
[----:B------:R-:W2:Y:S01]  /*cbe0*/  MUFU.TANH R178, R182 ;  /* 0x000000b600b27308 */ /* 0x000ea20000002400 */
[----:B------:R-:W-:-:S07]  /*cbf0*/  FMNMX.FTZ R12, R166, R12, !PT ;  /* 0x0000000ca60c7209 */ /* 0x000fce0007810000 */
[----:B------:R-:W2:Y:S01]  /*cc00*/  MUFU.TANH R164, R164 ;  /* 0x000000a400a47308 */ /* 0x000ea20000002400 */
[----:B-1----:R-:W-:-:S07]  /*cc10*/  FSEL R174, R174, -INF , P6 ;  /* 0xff800000aeae7808 */ /* 0x002fce0003000000 */
[----:B------:R-:W1:Y:S01]  /*cc20*/  MUFU.TANH R168, R168 ;  /* 0x000000a800a87308 */ /* 0x000e620000002400 */
[----:B0-----:R-:W-:-:S07]  /*cc30*/  FSEL R152, R152, -INF , P2 ;  /* 0xff80000098987808 */ /* 0x001fce0001000000 */
[----:B------:R-:W0:Y:S01]  /*cc40*/  MUFU.TANH R169, R169 ;  /* 0x000000a900a97308 */ /* 0x000e220000002400 */
[----:B----4-:R-:W-:Y:S02]  /*cc50*/  FSEL R154, R154, -INF , P1 ;  /* 0xff8000009a9a7808 */ /* 0x010fe40000800000 */
[----:B------:R-:W-:-:S05]  /*cc60*/  ISETP.GT.AND P6, PT, R217, 0x31, PT ;  /* 0x00000031d900780c */ /* 0x000fca0003fc4270 */
[----:B------:R-:W4:Y:S01]  /*cc70*/  MUFU.TANH R179, R183 ;  /* 0x000000b700b37308 */ /* 0x000f220000002400 */
[C---:B------:R-:W-:Y:S02]  /*cc80*/  ISETP.GT.AND P4, PT, R188.reuse, 0x9, PT ;  /* 0x00000009bc00780c */ /* 0x040fe40003f84270 */
[C---:B------:R-:W-:Y:S02]  /*cc90*/  ISETP.GT.AND P2, PT, R188.reuse, 0x11, PT ;  /* 0x00000011bc00780c */ /* 0x040fe40003f44270 */
[----:B------:R-:W-:-:S03]  /*cca0*/  ISETP.GT.AND P1, PT, R188, 0x18, PT ;  /* 0x00000018bc00780c */ /* 0x000fc60003f24270 */
[----:B------:R-:W4:Y:S01]  /*ccb0*/  MUFU.TANH R172, R172 ;  /* 0x000000ac00ac7308 */ /* 0x000f220000002400 */
[----:B------:R-:W-:-:S07]  /*ccc0*/  FMNMX.FTZ R12, R167, R12, !PT ;  /* 0x0000000ca70c7209 */ /* 0x000fce0007810000 */
[----:B------:R-:W4:Y:S01]  /*ccd0*/  MUFU.TANH R176, R176 ;  /* 0x000000b000b07308 */ /* 0x000f220000002400 */
[----:B-----5:R-:W-:Y:S02]  /*cce0*/  FSEL R175, R175, -INF , P6 ;  /* 0xff800000afaf7808 */ /* 0x020fe40003000000 */
[----:B---3--:R-:W-:Y:S02]  /*ccf0*/  FSEL R156, R156, -INF , P4 ;  /* 0xff8000009c9c7808 */ /* 0x008fe40002000000 */
[----:B--2---:R-:W-:-:S03]  /*cd00*/  FSEL R160, R160, -INF , P2 ;  /* 0xff800000a0a07808 */ /* 0x004fc60001000000 */
[----:B------:R-:W2:Y:S01]  /*cd10*/  MUFU.TANH R182, R186 ;  /* 0x000000ba00b67308 */ /* 0x000ea20000002400 */
[----:B------:R-:W-:Y:S02]  /*cd20*/  FSEL R161, R161, -INF , P1 ;  /* 0xff800000a1a17808 */ /* 0x000fe40000800000 */
[----:B------:R-:W-:Y:S02]  /*cd30*/  ISETP.GT.AND P6, PT, R217, 0x38, PT ;  /* 0x00000038d900780c */ /* 0x000fe40003fc4270 */
[----:B------:R-:W-:-:S03]  /*cd40*/  ISETP.GT.AND P4, PT, R188, 0x19, PT ;  /* 0x00000019bc00780c */ /* 0x000fc60003f84270 */
[----:B------:R-:W3:Y:S01]  /*cd50*/  MUFU.TANH R216, R216 ;  /* 0x000000d800d87308 */ /* 0x000ee20000002400 */
[C---:B------:R-:W-:Y:S02]  /*cd60*/  ISETP.GT.AND P2, PT, R188.reuse, 0x21, PT ;  /* 0x00000021bc00780c */ /* 0x040fe40003f44270 */
[----:B------:R-:W-:Y:S02]  /*cd70*/  ISETP.GT.AND P1, PT, R188, 0x28, PT ;  /* 0x00000028bc00780c */ /* 0x000fe40003f24270 */
[----:B------:R-:W-:-:S03]  /*cd80*/  FMNMX.FTZ R12, R170, R12, !PT ;  /* 0x0000000caa0c7209 */ /* 0x000fc60007810000 */
[----:B------:R-:W5:Y:S01]  /*cd90*/  MUFU.TANH R183, R187 ;  /* 0x000000bb00b77308 */ /* 0x000f620000002400 */
[----:B------:R-:W-:Y:S02]  /*cda0*/  FSEL R178, R178, -INF , P6 ;  /* 0xff800000b2b27808 */ /* 0x000fe40003000000 */
[----:B------:R-:W-:Y:S02]  /*cdb0*/  FSEL R164, R164, -INF , P4 ;  /* 0xff800000a4a47808 */ /* 0x000fe40002000000 */
[----:B-1----:R-:W-:Y:S02]  /*cdc0*/  FSEL R168, R168, -INF , P2 ;  /* 0xff800000a8a87808 */ /* 0x002fe40001000000 */
[----:B0-----:R-:W-:Y:S02]  /*cdd0*/  FSEL R169, R169, -INF , P1 ;  /* 0xff800000a9a97808 */ /* 0x001fe40000800000 */
[----:B------:R-:W-:Y:S02]  /*cde0*/  ISETP.GT.AND P6, PT, R217, 0x39, PT ;  /* 0x00000039d900780c */ /* 0x000fe40003fc4270 */
[----:B------:R-:W-:Y:S01]  /*cdf0*/  FMNMX.FTZ R12, R171, R12, !PT ;  /* 0x0000000cab0c7209 */ /* 0x000fe20007810000 */
[----:B------:R-:W0:Y:S01]  /*ce00*/  MUFU.TANH R186, R190 ;  /* 0x000000be00ba7308 */ /* 0x000e220000002400 */
[----:B------:R-:W-:-:S02]  /*ce10*/  ISETP.GT.AND P4, PT, R188, 0x29, PT ;  /* 0x00000029bc00780c */ /* 0x000fc40003f84270 */
[C---:B------:R-:W-:Y:S02]  /*ce20*/  ISETP.GT.AND P2, PT, R188.reuse, 0x31, PT ;  /* 0x00000031bc00780c */ /* 0x040fe40003f44270 */
[----:B------:R-:W-:Y:S02]  /*ce30*/  ISETP.GT.AND P1, PT, R188, 0x38, PT ;  /* 0x00000038bc00780c */ /* 0x000fe40003f24270 */
[----:B----4-:R-:W-:Y:S02]  /*ce40*/  FSEL R179, R179, -INF , P6 ;  /* 0xff800000b3b37808 */ /* 0x010fe40003000000 */
[----:B------:R-:W-:Y:S02]  /*ce50*/  FMNMX.FTZ R12, R174, R12, !PT ;  /* 0x0000000cae0c7209 */ /* 0x000fe40007810000 */
[----:B------:R-:W-:Y:S02]  /*ce60*/  FSEL R172, R172, -INF , P4 ;  /* 0xff800000acac7808 */ /* 0x000fe40002000000 */
[----:B------:R-:W-:-:S02]  /*ce70*/  FSEL R218, R176, -INF , P2 ;  /* 0xff800000b0da7808 */ /* 0x000fc40001000000 */
[----:B------:R-:W-:Y:S02]  /*ce80*/  FSEL R180, R180, -INF , P1 ;  /* 0xff800000b4b47808 */ /* 0x000fe40000800000 */
[----:B------:R-:W-:Y:S01]  /*ce90*/  ISETP.GT.AND P6, PT, R217, 0x40, PT ;  /* 0x00000040d900780c */ /* 0x000fe20003fc4270 */
[----:B------:R-:W1:Y:S01]  /*cea0*/  MUFU.TANH R187, R191 ;  /* 0x000000bf00bb7308 */ /* 0x000e620000002400 */
[C---:B------:R-:W-:Y:S02]  /*ceb0*/  ISETP.GT.AND P4, PT, R188.reuse, 0x39, PT ;  /* 0x00000039bc00780c */ /* 0x040fe40003f84270 */
[C---:B------:R-:W-:Y:S02]  /*cec0*/  ISETP.GT.AND P2, PT, R188.reuse, 0x41, PT ;  /* 0x00000041bc00780c */ /* 0x040fe40003f44270 */
[----:B------:R-:W-:Y:S02]  /*ced0*/  ISETP.GT.AND P1, PT, R188, 0x48, PT ;  /* 0x00000048bc00780c */ /* 0x000fe40003f24270 */
[----:B------:R-:W-:-:S02]  /*cee0*/  FMNMX.FTZ R12, R175, R12, !PT ;  /* 0x0000000caf0c7209 */ /* 0x000fc40007810000 */
[----:B--2---:R-:W-:Y:S02]  /*cef0*/  FSEL R182, R182, -INF , P6 ;  /* 0xff800000b6b67808 */ /* 0x004fe40003000000 */
[----:B------:R-:W-:Y:S02]  /*cf00*/  FSEL R181, R181, -INF , P4 ;  /* 0xff800000b5b57808 */ /* 0x000fe40002000000 */
[----:B------:R-:W-:Y:S02]  /*cf10*/  FSEL R184, R184, -INF , P2 ;  /* 0xff800000b8b87808 */ /* 0x000fe40001000000 */
[----:B---3--:R-:W-:Y:S02]  /*cf20*/  FSEL R216, R216, -INF , P1 ;  /* 0xff800000d8d87808 */ /* 0x008fe40000800000 */
[----:B------:R-:W-:Y:S02]  /*cf30*/  ISETP.GT.AND P6, PT, R217, 0x41, PT ;  /* 0x00000041d900780c */ /* 0x000fe40003fc4270 */
[----:B------:R-:W-:-:S02]  /*cf40*/  ISETP.GT.AND P5, PT, R188, 0x49, PT ;  /* 0x00000049bc00780c */ /* 0x000fc40003fa4270 */
[C---:B------:R-:W-:Y:S02]  /*cf50*/  ISETP.GT.AND P4, PT, R188.reuse, 0x50, PT ;  /* 0x00000050bc00780c */ /* 0x040fe40003f84270 */
[C---:B------:R-:W-:Y:S02]  /*cf60*/  ISETP.GT.AND P3, PT, R188.reuse, 0x51, PT ;  /* 0x00000051bc00780c */ /* 0x040fe40003f64270 */
[C---:B------:R-:W-:Y:S02]  /*cf70*/  ISETP.GT.AND P2, PT, R188.reuse, 0x58, PT ;  /* 0x00000058bc00780c */ /* 0x040fe40003f44270 */
[----:B------:R-:W-:Y:S02]  /*cf80*/  ISETP.GT.AND P1, PT, R188, 0x59, PT ;  /* 0x00000059bc00780c */ /* 0x000fe40003f24270 */
[----:B------:R-:W2:Y:S01]  /*cf90*/  MUFU.TANH R188, R194 ;  /* 0x000000c200bc7308 */ /* 0x000ea20000002400 */
[----:B------:R-:W-:Y:S02]  /*cfa0*/  FMNMX.FTZ R12, R178, R12, !PT ;  /* 0x0000000cb20c7209 */ /* 0x000fe40007810000 */
[----:B-----5:R-:W-:-:S02]  /*cfb0*/  FSEL R183, R183, -INF , P6 ;  /* 0xff800000b7b77808 */ /* 0x020fc40003000000 */
[----:B------:R-:W-:Y:S02]  /*cfc0*/  ISETP.GT.AND P6, PT, R217, 0x48, PT ;  /* 0x00000048d900780c */ /* 0x000fe40003fc4270 */
[----:B------:R-:W-:Y:S01]  /*cfd0*/  FMNMX.FTZ R12, R179, R12, !PT ;  /* 0x0000000cb30c7209 */ /* 0x000fe20007810000 */
[----:B------:R-:W3:Y:S01]  /*cfe0*/  MUFU.TANH R190, R195 ;  /* 0x000000c300be7308 */ /* 0x000ee20000002400 */
[----:B0-----:R-:W-:Y:S02]  /*cff0*/  FSEL R186, R186, -INF , P6 ;  /* 0xff800000baba7808 */ /* 0x001fe40003000000 */
[----:B------:R-:W-:Y:S02]  /*d000*/  ISETP.GT.AND P6, PT, R217, 0x49, PT ;  /* 0x00000049d900780c */ /* 0x000fe40003fc4270 */
[----:B------:R-:W-:-:S03]  /*d010*/  FMNMX.FTZ R12, R182, R12, !PT ;  /* 0x0000000cb60c7209 */ /* 0x000fc60007810000 */
[----:B------:R-:W0:Y:S01]  /*d020*/  MUFU.TANH R191, R198 ;  /* 0x000000c600bf7308 */ /* 0x000e220000002400 */
[----:B-1----:R-:W-:Y:S02]  /*d030*/  FSEL R187, R187, -INF , P6 ;  /* 0xff800000bbbb7808 */ /* 0x002fe40003000000 */
[----:B------:R-:W-:Y:S02]  /*d040*/  FMNMX.FTZ R12, R183, R12, !PT ;  /* 0x0000000cb70c7209 */ /* 0x000fe40007810000 */
[C---:B------:R-:W-:Y:S02]  /*d050*/  ISETP.GT.AND P6, PT, R217.reuse, 0x50, PT ;  /* 0x00000050d900780c */ /* 0x040fe40003fc4270 */
[----:B------:R-:W-:Y:S01]  /*d060*/  FMNMX.FTZ R12, R186, R12, !PT ;  /* 0x0000000cba0c7209 */ /* 0x000fe20007810000 */
[----:B------:R-:W1:Y:S01]  /*d070*/  MUFU.TANH R194, R199 ;  /* 0x000000c700c27308 */ /* 0x000e620000002400 */
[----:B--2---:R-:W-:Y:S02]  /*d080*/  FSEL R188, R188, -INF , P6 ;  /* 0xff800000bcbc7808 */ /* 0x004fe40003000000 */
[----:B------:R-:W-:-:S02]  /*d090*/  ISETP.GT.AND P6, PT, R217, 0x51, PT ;  /* 0x00000051d900780c */ /* 0x000fc40003fc4270 */
[----:B------:R-:W-:Y:S02]  /*d0a0*/  FMNMX.FTZ R12, R187, R12, !PT ;  /* 0x0000000cbb0c7209 */ /* 0x000fe40007810000 */
[----:B---3--:R-:W-:Y:S02]  /*d0b0*/  FSEL R190, R190, -INF , P6 ;  /* 0xff800000bebe7808 */ /* 0x008fe40003000000 */
[----:B------:R-:W-:Y:S02]  /*d0c0*/  ISETP.GT.AND P6, PT, R217, 0x58, PT ;  /* 0x00000058d900780c */ /* 0x000fe40003fc4270 */
[----:B------:R-:W-:Y:S02]  /*d0d0*/  FMNMX.FTZ R12, R188, R12, !PT ;  /* 0x0000000cbc0c7209 */ /* 0x000fe40007810000 */
[----:B0-----:R-:W-:Y:S02]  /*d0e0*/  FSEL R191, R191, -INF , P6 ;  /* 0xff800000bfbf7808 */ /* 0x001fe40003000000 */
[----:B------:R-:W-:-:S02]  /*d0f0*/  ISETP.GT.AND P6, PT, R217, 0x59, PT ;  /* 0x00000059d900780c */ /* 0x000fc40003fc4270 */
[----:B------:R-:W-:Y:S02]  /*d100*/  FMNMX.FTZ R12, R190, R12, !PT ;  /* 0x0000000cbe0c7209 */ /* 0x000fe40007810000 */
[----:B-1----:R-:W-:Y:S02]  /*d110*/  FSEL R194, R194, -INF , P6 ;  /* 0xff800000c2c27808 */ /* 0x002fe40003000000 */
[----:B------:R-:W-:-:S04]  /*d120*/  FMNMX.FTZ R12, R191, R12, !PT ;  /* 0x0000000cbf0c7209 */ /* 0x000fc80007810000 */
[----:B------:R-:W-:-:S05]  /*d130*/  FMNMX.FTZ R12, R194, R12, !PT ;  /* 0x0000000cc20c7209 */ /* 0x000fca0007810000 */
[----:B------:R-:W0:Y:S02]  /*d140*/  SHFL.BFLY PT, R176, R12, 0x2, 0x1f ;  /* 0x0c401f000cb07f89 */ /* 0x000e2400000e0000 */
[----:B0-----:R-:W-:-:S05]  /*d150*/  FMNMX.FTZ R176, R12, R176, !PT ;  /* 0x000000b00cb07209 */ /* 0x001fca0007810000 */
[----:B------:R-:W0:Y:S02]  /*d160*/  SHFL.BFLY PT, R12, R176, 0x1, 0x1f ;  /* 0x0c201f00b00c7f89 */ /* 0x000e2400000e0000 */
[----:B0-----:R-:W-:Y:S02]  /*d170*/  FMNMX.FTZ R176, R176, R12, !PT ;  /* 0x0000000cb0b07209 */ /* 0x001fe40007810000 */
[----:B------:R-:W0:Y:S02]  /*d180*/  LDC R12, c[0x0][0x988] ;  /* 0x00026200ff0c7b82 */ /* 0x000e240000000800 */
[----:B------:R-:W-:-:S04]  /*d190*/  FSETP.NEU.FTZ.AND P6, PT, R176, -INF , PT ;  /* 0xff800000b000780b */ /* 0x000fc80003fdd000 */
[----:B------:R-:W-:-:S05]  /*d1a0*/  FSEL R195, R176, RZ, P6 ;  /* 0x000000ffb0c37208 */ /* 0x000fca0003000000 */
[----:B------:R-:W-:Y:S01]  /*d1b0*/  FADD.FTZ R195, -R195, R215 ;  /* 0x000000d7c3c37221 */ /* 0x000fe20000010100 */
[----:B0-----:R-:W-:-:S05]  /*d1c0*/  FMUL.FTZ R199, R176, R12 ;  /* 0x0000000cb0c77220 */ /* 0x001fca0000410000 */
[----:B------:R-:W-:-:S05]  /*d1d0*/  FSEL R199, R199, RZ, P6 ;  /* 0x000000ffc7c77208 */ /* 0x000fca0003000000 */
[-CC-:B------:R-:W-:Y:S01]  /*d1e0*/  FFMA.FTZ R215, R178, R12.reuse, -R199.reuse ;  /* 0x0000000cb2d77223 */ /* 0x180fe200000108c7 */
[-CC-:B------:R-:W-:Y:S01]  /*d1f0*/  FFMA.FTZ R153, R153, R12.reuse, -R199.reuse ;  /* 0x0000000c99997223 */ /* 0x180fe200000108c7 */
[-C--:B------:R-:W-:Y:S01]  /*d200*/  FFMA.FTZ R20, R20, R12.reuse, -R199 ;  /* 0x0000000c14147223 */ /* 0x080fe200000108c7 */
[----:B------:R-:W-:-:S04]  /*d210*/  FMUL.FTZ R178, R195, R12 ;  /* 0x0000000cc3b27220 */ /* 0x000fc80000410000 */
[----:B------:R-:W-:Y:S01]  /*d220*/  MUFU.EX2 R153, R153 ;  /* 0x0000009900997308 */ /* 0x000fe20000000800 */
[----:B------:R-:W-:-:S07]  /*d230*/  FFMA.FTZ R155, R155, R12, -R199 ;  /* 0x0000000c9b9b7223 */ /* 0x000fce00000108c7 */
[----:B------:R-:W0:Y:S08]  /*d240*/  MUFU.EX2 R178, R178 ;  /* 0x000000b200b27308 */ /* 0x000e300000000800 */
[----:B------:R-:W1:Y:S01]  /*d250*/  MUFU.EX2 R20, R20 ;  /* 0x0000001400147308 */ /* 0x000e620000000800 */
[-CC-:B------:R-:W-:Y:S01]  /*d260*/  FFMA.FTZ R198, R157, R12.reuse, -R199.reuse ;  /* 0x0000000c9dc67223 */ /* 0x180fe200000108c7 */
[----:B------:R-:W-:-:S06]  /*d270*/  FFMA.FTZ R158, R158, R12, -R199 ;  /* 0x0000000c9e9e7223 */ /* 0x000fcc00000108c7 */
[----:B------:R-:W2:Y:S01]  /*d280*/  MUFU.EX2 R155, R155 ;  /* 0x0000009b009b7308 */ /* 0x000ea20000000800 */
[----:B0-----:R-:W-:Y:S01]  /*d290*/  FFMA.FTZ R0, R178, R0, R153 ;  /* 0x00000000b2007223 */ /* 0x001fe20000010099 */
[----:B------:R-:W-:-:S06]  /*d2a0*/  FFMA.FTZ R159, R159, R12, -R199 ;  /* 0x0000000c9f9f7223 */ /* 0x000fcc00000108c7 */
[----:B------:R-:W0:Y:S01]  /*d2b0*/  MUFU.EX2 R198, R198 ;  /* 0x000000c600c67308 */ /* 0x000e220000000800 */
[C---:B-1----:R-:W-:Y:S01]  /*d2c0*/  F2FP.BF16.F32.PACK_AB R157, R20.reuse, R153 ;  /* 0x00000099149d723e */ /* 0x042fe200000010ff */
[----:B------:R-:W-:-:S06]  /*d2d0*/  FADD.FTZ R0, R20, R0 ;  /* 0x0000000014007221 */ /* 0x000fcc0000010000 */
[----:B------:R-:W1:Y:S01]  /*d2e0*/  MUFU.EX2 R153, R158 ;  /* 0x0000009e00997308 */ /* 0x000e620000000800 */
[----:B--2---:R-:W-:-:S07]  /*d2f0*/  FADD.FTZ R0, R155, R0 ;  /* 0x000000009b007221 */ /* 0x004fce0000010000 */
[----:B------:R-:W2:Y:S01]  /*d300*/  MUFU.EX2 R20, R159 ;  /* 0x0000009f00147308 */ /* 0x000ea20000000800 */
[----:B0-----:R-:W-:-:S04]  /*d310*/  FADD.FTZ R0, R198, R0 ;  /* 0x00000000c6007221 */ /* 0x001fc80000010000 */
[----:B-1----:R-:W-:-:S04]  /*d320*/  FADD.FTZ R0, R153, R0 ;  /* 0x0000000099007221 */ /* 0x002fc80000010000 */
[C---:B--2---:R-:W-:Y:S01]  /*d330*/  FADD.FTZ R0, R20.reuse, R0 ;  /* 0x0000000014007221 */ /* 0x044fe20000010000 */
[----:B------:R-:W-:Y:S02]  /*d340*/  F2FP.BF16.F32.PACK_AB R153, R20, R153 ;  /* 0x000000991499723e */ /* 0x000fe400000010ff */
        /* <DEDUP_REMOVED lines=11> */
[----:B------:R-:W-:Y:S01]  /*d400*/  FMNMX.FTZ R20, R172, R20, !PT ;  /* 0x00000014ac147209 */ /* 0x000fe20007810000 */
[----:B------:R-:W-:-:S03]  /*d410*/  FMUL.FTZ R189, R189, UR37 ;  /* 0x00000025bdbd7c20 */ /* 0x000fc60008410000 */
[----:B------:R-:W-:Y:S02]  /*d420*/  FMNMX.FTZ R20, R173, R20, !PT ;  /* 0x00000014ad147209 */ /* 0x000fe40007810000 */
[----:B------:R-:W-:Y:S01]  /*d430*/  F2FP.BF16.F32.PACK_AB R159, R198, R155 ;  /* 0x0000009bc69f723e */ /* 0x000fe200000010ff */
[----:B------:R-:W-:Y:S01]  /*d440*/  FMUL.FTZ R155, R192, UR37 ;  /* 0x00000025c09b7c20 */ /* 0x000fe20008410000 */
[----:B------:R-:W-:Y:S01]  /*d450*/  FMNMX.FTZ R20, R218, R20, !PT ;  /* 0x00000014da147209 */ /* 0x000fe20007810000 */
[----:B------:R-:W0:Y:S01]  /*d460*/  MUFU.TANH R189, R189 ;  /* 0x000000bd00bd7308 */ /* 0x000e220000002400 */
[----:B------:R-:W-:Y:S02]  /*d470*/  FMUL.FTZ R192, R193, UR37 ;  /* 0x00000025c1c07c20 */ /* 0x000fe40008410000 */
[----:B------:R-:W-:Y:S01]  /*d480*/  FMNMX.FTZ R20, R180, R20, !PT ;  /* 0x00000014b4147209 */ /* 0x000fe20007810000 */
[----:B------:R-:W-:-:S03]  /*d490*/  FMUL.FTZ R158, R196, UR37 ;  /* 0x00000025c49e7c20 */ /* 0x000fc60008410000 */
[----:B------:R-:W-:Y:S01]  /*d4a0*/  FMNMX.FTZ R20, R181, R20, !PT ;  /* 0x00000014b5147209 */ /* 0x000fe20007810000 */
[----:B------:R-:W1:Y:S01]  /*d4b0*/  MUFU.TANH R155, R155 ;  /* 0x0000009b009b7308 */ /* 0x000e620000002400 */
[----:B------:R-:W-:Y:S02]  /*d4c0*/  FMUL.FTZ R193, R197, UR37 ;  /* 0x00000025c5c17c20 */ /* 0x000fe40008410000 */
[----:B------:R-:W-:-:S05]  /*d4d0*/  FMNMX.FTZ R20, R219, R20, !PT ;  /* 0x00000014db147209 */ /* 0x000fca0007810000 */
[----:B------:R-:W2:Y:S01]  /*d4e0*/  MUFU.TANH R192, R192 ;  /* 0x000000c000c07308 */ /* 0x000ea20000002400 */
[----:B------:R-:W-:Y:S02]  /*d4f0*/  FMNMX.FTZ R20, R184, R20, !PT ;  /* 0x00000014b8147209 */ /* 0x000fe40007810000 */
[----:B0-----:R-:W-:-:S05]  /*d500*/  FSEL R189, R189, -INF , P5 ;  /* 0xff800000bdbd7808 */ /* 0x001fca0002800000 */
[----:B------:R-:W0:Y:S01]  /*d510*/  MUFU.TANH R158, R158 ;  /* 0x0000009e009e7308 */ /* 0x000e220000002400 */
[----:B------:R-:W-:Y:S02]  /*d520*/  FMNMX.FTZ R20, R216, R20, !PT ;  /* 0x00000014d8147209 */ /* 0x000fe40007810000 */
[----:B-1----:R-:W-:-:S05]  /*d530*/  FSEL R155, R155, -INF , P4 ;  /* 0xff8000009b9b7808 */ /* 0x002fca0002000000 */
[----:B------:R-:W1:Y:S01]  /*d540*/  MUFU.TANH R193, R193 ;  /* 0x000000c100c17308 */ /* 0x000e620000002400 */
[----:B------:R-:W-:Y:S02]  /*d550*/  FMNMX.FTZ R20, R189, R20, !PT ;  /* 0x00000014bd147209 */ /* 0x000fe40007810000 */
[----:B--2---:R-:W-:Y:S02]  /*d560*/  FSEL R192, R192, -INF , P3 ;  /* 0xff800000c0c07808 */ /* 0x004fe40001800000 */
[----:B------:R-:W-:Y:S02]  /*d570*/  FMNMX.FTZ R20, R155, R20, !PT ;  /* 0x000000149b147209 */ /* 0x000fe40007810000 */
[----:B0-----:R-:W-:Y:S02]  /*d580*/  FSEL R158, R158, -INF , P2 ;  /* 0xff8000009e9e7808 */ /* 0x001fe40001000000 */
[----:B------:R-:W-:-:S04]  /*d590*/  FMNMX.FTZ R20, R192, R20, !PT ;  /* 0x00000014c0147209 */ /* 0x000fc80007810000 */
[----:B------:R-:W-:Y:S02]  /*d5a0*/  FMNMX.FTZ R20, R158, R20, !PT ;  /* 0x000000149e147209 */ /* 0x000fe40007810000 */
[----:B-1----:R-:W-:-:S04]  /*d5b0*/  FSEL R193, R193, -INF , P1 ;  /* 0xff800000c1c17808 */ /* 0x002fc80000800000 */
[----:B------:R-:W-:-:S05]  /*d5c0*/  FMNMX.FTZ R20, R193, R20, !PT ;  /* 0x00000014c1147209 */ /* 0x000fca0007810000 */
[----:B------:R-:W0:Y:S02]  /*d5d0*/  SHFL.BFLY PT, R195, R20, 0x2, 0x1f ;  /* 0x0c401f0014c37f89 */ /* 0x000e2400000e0000 */
[----:B0-----:R-:W-:-:S05]  /*d5e0*/  FMNMX.FTZ R20, R20, R195, !PT ;  /* 0x000000c314147209 */ /* 0x001fca0007810000 */
[----:B------:R-:W0:Y:S01]  /*d5f0*/  SHFL.BFLY PT, R197, R20, 0x1, 0x1f ;  /* 0x0c201f0014c57f89 */ /* 0x000e2200000e0000 */
        /* <DEDUP_REMOVED lines=17> */
[----:B0-----:R-:W-:-:S04]  /*d710*/  FMNMX.FTZ R20, R20, R197, !PT ;  /* 0x000000c514147209 */ /* 0x001fc80007810000 */
[C---:B------:R-:W-:Y:S01]  /*d720*/  FSETP.NEU.FTZ.AND P1, PT, R20.reuse, -INF , PT ;  /* 0xff8000001400780b */ /* 0x040fe20003f3d000 */
[----:B------:R-:W-:-:S03]  /*d730*/  FMUL.FTZ R199, R20, R12 ;  /* 0x0000000c14c77220 */ /* 0x000fc60000410000 */
[----:B------:R-:W-:Y:S02]  /*d740*/  FSEL R197, R20, RZ, P1 ;  /* 0x000000ff14c57208 */ /* 0x000fe40000800000 */
[----:B------:R-:W-:Y:S01]  /*d750*/  FSEL R199, R199, RZ, P1 ;  /* 0x000000ffc7c77208 */ /* 0x000fe20000800000 */
[----:B------:R-:W-:Y:S02]  /*d760*/  MUFU.EX2 R196, R171 ;  /* 0x000000ab00c47308 */ /* 0x000fe40000000800 */
[----:B------:R-:W-:Y:S02]  /*d770*/  FADD.FTZ R197, -R197, R214 ;  /* 0x000000d6c5c57221 */ /* 0x000fe40000010100 */
[----:B------:R-:W-:-:S04]  /*d780*/  FFMA.FTZ R177, R177, R12, -R199 ;  /* 0x0000000cb1b17223 */ /* 0x000fc800000108c7 */
[----:B------:R0:W-:Y:S01]  /*d790*/  MUFU.EX2 R171, R186 ;  /* 0x000000ba00ab7308 */ /* 0x0001e20000000800 */
[-CC-:B------:R-:W-:Y:S01]  /*d7a0*/  FFMA.FTZ R152, R152, R12.reuse, -R199.reuse ;  /* 0x0000000c98987223 */ /* 0x180fe200000108c7 */
[----:B0-----:R-:W-:-:S06]  /*d7b0*/  FFMA.FTZ R186, R158, R12, -R199 ;  /* 0x0000000c9eba7223 */ /* 0x001fcc00000108c7 */
[----:B------:R0:W-:Y:S01]  /*d7c0*/  MUFU.EX2 R158, R177 ;  /* 0x000000b1009e7308 */ /* 0x0001e20000000800 */
[-CC-:B------:R-:W-:Y:S01]  /*d7d0*/  FFMA.FTZ R154, R154, R12.reuse, -R199.reuse ;  /* 0x0000000c9a9a7223 */ /* 0x180fe200000108c7 */
[-C--:B0-----:R-:W-:Y:S01]  /*d7e0*/  FMUL.FTZ R177, R197, R12.reuse ;  /* 0x0000000cc5b17220 */ /* 0x081fe20000410000 */
[----:B------:R-:W0:Y:S05]  /*d7f0*/  S2R R224, SR_CgaCtaId ;  /* 0x0000000000e07919 */ /* 0x000e2a0000008800 */
[----:B------:R-:W-:Y:S08]  /*d800*/  MUFU.EX2 R152, R152 ;  /* 0x0000009800987308 */ /* 0x000ff00000000800 */
[----:B------:R-:W1:Y:S01]  /*d810*/  MUFU.EX2 R177, R177 ;  /* 0x000000b100b17308 */ /* 0x000e620000000800 */
[-CC-:B------:R-:W-:Y:S01]  /*d820*/  FFMA.FTZ R156, R156, R12.reuse, -R199.reuse ;  /* 0x0000000c9c9c7223 */ /* 0x180fe200000108c7 */
[-CC-:B------:R-:W-:Y:S01]  /*d830*/  FFMA.FTZ R185, R185, R12.reuse, -R199.reuse ;  /* 0x0000000cb9b97223 */ /* 0x180fe200000108c7 */
[-CC-:B------:R-:W-:Y:S01]  /*d840*/  FFMA.FTZ R160, R160, R12.reuse, -R199.reuse ;  /* 0x0000000ca0a07223 */ /* 0x180fe200000108c7 */
[-CC-:B------:R-:W-:Y:S01]  /*d850*/  FFMA.FTZ R161, R161, R12.reuse, -R199.reuse ;  /* 0x0000000ca1a17223 */ /* 0x180fe200000108c7 */
[----:B------:R-:W-:-:S03]  /*d860*/  FFMA.FTZ R164, R164, R12, -R199 ;  /* 0x0000000ca4a47223 */ /* 0x000fc600000108c7 */
        /* <DEDUP_REMOVED lines=15> */
[----:B------:R-:W-:-:S02]  /*d960*/  FFMA.FTZ R193, R193, R12, -R199 ;  /* 0x0000000cc1c17223 */ /* 0x000fc400000108c7 */
[----:B------:R-:W3:Y:S01]  /*d970*/  MUFU.EX2 R199, R156 ;  /* 0x0000009c00c77308 */ /* 0x000ee20000000800 */
[----:B-1----:R-:W-:-:S07]  /*d980*/  FFMA.FTZ R3, R177, R3, R158 ;  /* 0x00000003b1037223 */ /* 0x002fce000001009e */
[----:B------:R-:W1:Y:S01]  /*d990*/  MUFU.EX2 R185, R185 ;  /* 0x000000b900b97308 */ /* 0x000e620000000800 */
[----:B------:R-:W-:-:S07]  /*d9a0*/  FADD.FTZ R3, R152, R3 ;  /* 0x0000000398037221 */ /* 0x000fce0000010000 */
[----:B------:R-:W4:Y:S01]  /*d9b0*/  MUFU.EX2 R160, R160 ;  /* 0x000000a000a07308 */ /* 0x000f220000000800 */
[----:B--2---:R-:W-:-:S07]  /*d9c0*/  FADD.FTZ R3, R154, R3 ;  /* 0x000000039a037221 */ /* 0x004fce0000010000 */
[----:B------:R-:W2:Y:S01]  /*d9d0*/  MUFU.EX2 R162, R162 ;  /* 0x000000a200a27308 */ /* 0x000ea20000000800 */
[----:B------:R-:W-:-:S07]  /*d9e0*/  VIADD R155, R14, 0x22840 ;  /* 0x000228400e9b7836 */ /* 0x000fce0000000000 */
[----:B------:R-:W5:Y:S01]  /*d9f0*/  MUFU.EX2 R163, R163 ;  /* 0x000000a300a37308 */ /* 0x000f620000000800 */
[----:B---3--:R-:W-:-:S07]  /*da00*/  FADD.FTZ R3, R199, R3 ;  /* 0x00000003c7037221 */ /* 0x008fce0000010000 */
[----:B------:R-:W3:Y:S01]  /*da10*/  MUFU.EX2 R214, R161 ;  /* 0x000000a100d67308 */ /* 0x000ee20000000800 */
[----:B-1----:R-:W-:Y:S01]  /*da20*/  FADD.FTZ R3, R185, R3 ;  /* 0x00000003b9037221 */ /* 0x002fe20000010000 */
[----:B0-----:R-:W-:-:S06]  /*da30*/  PRMT R155, R224, 0x654, R155 ;  /* 0x00000654e09b7816 */ /* 0x001fcc000000009b */
[----:B------:R-:W0:Y:S01]  /*da40*/  MUFU.EX2 R164, R164 ;  /* 0x000000a400a47308 */ /* 0x000e220000000800 */
[----:B----4-:R-:W-:Y:S01]  /*da50*/  FADD.FTZ R3, R160, R3 ;  /* 0x00000003a0037221 */ /* 0x010fe20000010000 */
[----:B------:R5:W-:Y:S06]  /*da60*/  SYNCS.ARRIVE.TRANS64.RED.A1T0 RZ, [R155+URZ], RZ ;  /* 0x000000ff9bff79a7 */ /* 0x000bec000810043f */
[----:B------:R-:W1:Y:S01]  /*da70*/  MUFU.EX2 R166, R166 ;  /* 0x000000a600a67308 */ /* 0x000e620000000800 */
[----:B--2---:R-:W-:-:S07]  /*da80*/  FADD.FTZ R0, R162, R0 ;  /* 0x00000000a2007221 */ /* 0x004fce0000010000 */
[----:B------:R-:W2:Y:S01]  /*da90*/  MUFU.EX2 R165, R165 ;  /* 0x000000a500a57308 */ /* 0x000ea20000000800 */
[----:B-----5:R-:W-:Y:S01]  /*daa0*/  F2FP.BF16.F32.PACK_AB R155, R163, R162 ;  /* 0x000000a2a39b723e */ /* 0x020fe200000010ff */
[----:B---3--:R-:W-:-:S06]  /*dab0*/  FADD.FTZ R3, R214, R3 ;  /* 0x00000003d6037221 */ /* 0x008fcc0000010000 */
[----:B------:R-:W3:Y:S08]  /*dac0*/  MUFU.EX2 R195, R167 ;  /* 0x000000a700c37308 */ /* 0x000ef00000000800 */
[----:B------:R-:W4:Y:S01]  /*dad0*/  MUFU.EX2 R168, R168 ;  /* 0x000000a800a87308 */ /* 0x000f220000000800 */
[----:B------:R-:W-:Y:S01]  /*dae0*/  FADD.FTZ R0, R163, R0 ;  /* 0x00000000a3007221 */ /* 0x000fe20000010000 */
[----:B0-----:R-:W-:-:S06]  /*daf0*/  FADD.FTZ R3, R164, R3 ;  /* 0x00000003a4037221 */ /* 0x001fcc0000010000 */
[----:B------:R-:W0:Y:S08]  /*db00*/  MUFU.EX2 R170, R170 ;  /* 0x000000aa00aa7308 */ /* 0x000e300000000800 */
[----:B------:R-:W5:Y:S01]  /*db10*/  MUFU.EX2 R162, R169 ;  /* 0x000000a900a27308 */ /* 0x000f620000000800 */
[----:B-1----:R-:W-:Y:S01]  /*db20*/  FADD.FTZ R0, R166, R0 ;  /* 0x00000000a6007221 */ /* 0x002fe20000010000 */
[----:B--2---:R-:W-:-:S06]  /*db30*/  FADD.FTZ R3, R165, R3 ;  /* 0x00000003a5037221 */ /* 0x004fcc0000010000 */
[----:B------:R-:W1:Y:S01]  /*db40*/  MUFU.EX2 R172, R172 ;  /* 0x000000ac00ac7308 */ /* 0x000e620000000800 */
[----:B---3--:R-:W-:Y:S01]  /*db50*/  FADD.FTZ R0, R195, R0 ;  /* 0x00000000c3007221 */ /* 0x008fe20000010000 */
[----:B----4-:R-:W-:-:S06]  /*db60*/  FADD.FTZ R3, R168, R3 ;  /* 0x00000003a8037221 */ /* 0x010fcc0000010000 */
[----:B------:R-:W2:Y:S01]  /*db70*/  MUFU.EX2 R174, R174 ;  /* 0x000000ae00ae7308 */ /* 0x000ea20000000800 */
[----:B------:R-:W-:-:S07]  /*db80*/  F2FP.BF16.F32.PACK_AB R161, R195, R166 ;  /* 0x000000a6c3a1723e */ /* 0x000fce00000010ff */
[----:B------:R-:W3:Y:S01]  /*db90*/  MUFU.EX2 R173, R173 ;  /* 0x000000ad00ad7308 */ /* 0x000ee20000000800 */
[----:B0-----:R-:W-:Y:S01]  /*dba0*/  FADD.FTZ R0, R170, R0 ;  /* 0x00000000aa007221 */ /* 0x001fe20000010000 */
[----:B-----5:R-:W-:-:S06]  /*dbb0*/  FADD.FTZ R3, R162, R3 ;  /* 0x00000003a2037221 */ /* 0x020fcc0000010000 */
[----:B------:R-:W0:Y:S08]  /*dbc0*/  MUFU.EX2 R175, R175 ;  /* 0x000000af00af7308 */ /* 0x000e300000000800 */
[----:B------:R-:W4:Y:S01]  /*dbd0*/  MUFU.EX2 R218, R218 ;  /* 0x000000da00da7308 */ /* 0x000f220000000800 */
[----:B------:R-:W-:Y:S01]  /*dbe0*/  FADD.FTZ R0, R196, R0 ;  /* 0x00000000c4007221 */ /* 0x000fe20000010000 */
[----:B------:R-:W-:-:S06]  /*dbf0*/  F2FP.BF16.F32.PACK_AB R156, R152, R158 ;  /* 0x0000009e989c723e */ /* 0x000fcc00000010ff */
[----:B------:R-:W5:Y:S01]  /*dc00*/  MUFU.EX2 R167, R215 ;  /* 0x000000d700a77308 */ /* 0x000f620000000800 */
[----:B-1----:R-:W-:Y:S01]  /*dc10*/  FADD.FTZ R3, R172, R3 ;  /* 0x00000003ac037221 */ /* 0x002fe20000010000 */
[----:B------:R-:W-:-:S06]  /*dc20*/  F2FP.BF16.F32.PACK_AB R152, R160, R185 ;  /* 0x000000b9a098723e */ /* 0x000fcc00000010ff */
[----:B------:R-:W1:Y:S01]  /*dc30*/  MUFU.EX2 R166, R180 ;  /* 0x000000b400a67308 */ /* 0x000e620000000800 */
[----:B------:R-:W-:Y:S01]  /*dc40*/  F2FP.BF16.F32.PACK_AB R160, R168, R165 ;  /* 0x000000a5a8a0723e */ /* 0x000fe200000010ff */
[----:B--2---:R-:W-:-:S06]  /*dc50*/  FADD.FTZ R0, R174, R0 ;  /* 0x00000000ae007221 */ /* 0x004fcc0000010000 */
[----:B------:R-:W2:Y:S01]  /*dc60*/  MUFU.EX2 R179, R179 ;  /* 0x000000b300b37308 */ /* 0x000ea20000000800 */
[----:B---3--:R-:W-:-:S07]  /*dc70*/  FADD.FTZ R3, R173, R3 ;  /* 0x00000003ad037221 */ /* 0x008fce0000010000 */
[----:B------:R-:W3:Y:S01]  /*dc80*/  MUFU.EX2 R181, R181 ;  /* 0x000000b500b57308 */ /* 0x000ee20000000800 */
[----:B0-----:R-:W-:Y:S01]  /*dc90*/  FADD.FTZ R0, R175, R0 ;  /* 0x00000000af007221 */ /* 0x001fe20000010000 */
[----:B----4-:R-:W-:-:S06]  /*dca0*/  FADD.FTZ R3, R218, R3 ;  /* 0x00000003da037221 */ /* 0x010fcc0000010000 */
[----:B------:R-:W0:Y:S01]  /*dcb0*/  MUFU.EX2 R182, R182 ;  /* 0x000000b600b67308 */ /* 0x000e220000000800 */
[----:B------:R-:W-:-:S07]  /*dcc0*/  F2FP.BF16.F32.PACK_AB R163, R196, R170 ;  /* 0x000000aac4a3723e */ /* 0x000fce00000010ff */
[----:B------:R-:W4:Y:S01]  /*dcd0*/  MUFU.EX2 R168, R219 ;  /* 0x000000db00a87308 */ /* 0x000f220000000800 */
[----:B-----5:R-:W-:Y:S01]  /*dce0*/  FADD.FTZ R0, R167, R0 ;  /* 0x00000000a7007221 */ /* 0x020fe20000010000 */
[----:B-1----:R-:W-:-:S06]  /*dcf0*/  FADD.FTZ R3, R166, R3 ;  /* 0x00000003a6037221 */ /* 0x002fcc0000010000 */
[----:B------:R-:W1:Y:S08]  /*dd00*/  MUFU.EX2 R183, R183 ;  /* 0x000000b700b77308 */ /* 0x000e700000000800 */
[----:B------:R-:W5:Y:S01]  /*dd10*/  MUFU.EX2 R184, R184 ;  /* 0x000000b800b87308 */ /* 0x000f620000000800 */
[----:B--2---:R-:W-:Y:S01]  /*dd20*/  FADD.FTZ R0, R179, R0 ;  /* 0x00000000b3007221 */ /* 0x004fe20000010000 */
[----:B---3--:R-:W-:-:S06]  /*dd30*/  FADD.FTZ R3, R181, R3 ;  /* 0x00000003b5037221 */ /* 0x008fcc0000010000 */
[----:B------:R-:W2:Y:S01]  /*dd40*/  MUFU.EX2 R170, R216 ;  /* 0x000000d800aa7308 */ /* 0x000ea20000000800 */
[----:B------:R-:W-:Y:S01]  /*dd50*/  F2FP.BF16.F32.PACK_AB R162, R172, R162 ;  /* 0x000000a2aca2723e */ /* 0x000fe200000010ff */
[----:B0-----:R-:W-:-:S06]  /*dd60*/  FADD.FTZ R0, R182, R0 ;  /* 0x00000000b6007221 */ /* 0x001fcc0000010000 */
[----:B------:R-:W0:Y:S01]  /*dd70*/  MUFU.EX2 R187, R187 ;  /* 0x000000bb00bb7308 */ /* 0x000e220000000800 */
[----:B----4-:R-:W-:-:S07]  /*dd80*/  FADD.FTZ R3, R168, R3 ;  /* 0x00000003a8037221 */ /* 0x010fce0000010000 */
[----:B------:R-:W3:Y:S01]  /*dd90*/  MUFU.EX2 R189, R189 ;  /* 0x000000bd00bd7308 */ /* 0x000ee20000000800 */
[----:B-1----:R-:W-:Y:S01]  /*dda0*/  FADD.FTZ R0, R183, R0 ;  /* 0x00000000b7007221 */ /* 0x002fe20000010000 */
[----:B-----5:R-:W-:-:S06]  /*ddb0*/  FADD.FTZ R3, R184, R3 ;  /* 0x00000003b8037221 */ /* 0x020fcc0000010000 */
[----:B------:R-:W1:Y:S01]  /*ddc0*/  MUFU.EX2 R188, R188 ;  /* 0x000000bc00bc7308 */ /* 0x000e620000000800 */
[----:B------:R-:W-:-:S07]  /*ddd0*/  F2FP.BF16.F32.PACK_AB R165, R175, R174 ;  /* 0x000000aeafa5723e */ /* 0x000fce00000010ff */
[----:B------:R-:W4:Y:S01]  /*dde0*/  MUFU.EX2 R172, R198 ;  /* 0x000000c600ac7308 */ /* 0x000f220000000800 */
[----:B------:R-:W-:Y:S01]  /*ddf0*/  FADD.FTZ R0, R171, R0 ;  /* 0x00000000ab007221 */ /* 0x000fe20000010000 */
[----:B--2---:R-:W-:-:S06]  /*de00*/  FADD.FTZ R3, R170, R3 ;  /* 0x00000003aa037221 */ /* 0x004fcc0000010000 */
[----:B------:R-:W2:Y:S08]  /*de10*/  MUFU.EX2 R190, R190 ;  /* 0x000000be00be7308 */ /* 0x000eb00000000800 */
[----:B------:R-:W5:Y:S01]  /*de20*/  MUFU.EX2 R192, R192 ;  /* 0x000000c000c07308 */ /* 0x000f620000000800 */
[----:B0-----:R-:W-:Y:S01]  /*de30*/  FADD.FTZ R0, R187, R0 ;  /* 0x00000000bb007221 */ /* 0x001fe20000010000 */
[----:B---3--:R-:W-:-:S06]  /*de40*/  FADD.FTZ R3, R189, R3 ;  /* 0x00000003bd037221 */ /* 0x008fcc0000010000 */
[----:B------:R-:W0:Y:S08]  /*de50*/  MUFU.EX2 R191, R191 ;  /* 0x000000bf00bf7308 */ /* 0x000e300000000800 */
[----:B------:R-:W3:Y:S01]  /*de60*/  MUFU.EX2 R174, R186 ;  /* 0x000000ba00ae7308 */ /* 0x000ee20000000800 */
[----:B-1----:R-:W-:Y:S01]  /*de70*/  FADD.FTZ R0, R188, R0 ;  /* 0x00000000bc007221 */ /* 0x002fe20000010000 */
[----:B----4-:R-:W-:-:S06]  /*de80*/  FADD.FTZ R3, R172, R3 ;  /* 0x00000003ac037221 */ /* 0x010fcc0000010000 */
[----:B------:R-:W1:Y:S08]  /*de90*/  MUFU.EX2 R175, R194 ;  /* 0x000000c200af7308 */ /* 0x000e700000000800 */
[----:B------:R-:W4:Y:S01]  /*dea0*/  MUFU.EX2 R193, R193 ;  /* 0x000000c100c17308 */ /* 0x000f220000000800 */
[----:B--2---:R-:W-:Y:S01]  /*deb0*/  FADD.FTZ R0, R190, R0 ;  /* 0x00000000be007221 */ /* 0x004fe20000010000 */
[----:B-----5:R-:W-:Y:S01]  /*dec0*/  FADD.FTZ R3, R192, R3 ;  /* 0x00000003c0037221 */ /* 0x020fe20000010000 */
[----:B------:R-:W-:-:S02]  /*ded0*/  F2FP.BF16.F32.PACK_AB R158, R199, R154 ;  /* 0x0000009ac79e723e */ /* 0x000fc400000010ff */
[----:B0-----:R-:W-:Y:S01]  /*dee0*/  FADD.FTZ R0, R191, R0 ;  /* 0x00000000bf007221 */ /* 0x001fe20000010000 */
[----:B---3--:R-:W-:Y:S01]  /*def0*/  FADD.FTZ R3, R174, R3 ;  /* 0x00000003ae037221 */ /* 0x008fe20000010000 */
[----:B------:R-:W-:Y:S01]  /*df00*/  F2FP.BF16.F32.PACK_AB R154, R164, R214 ;  /* 0x000000d6a49a723e */ /* 0x000fe200000010ff */
[----:B------:R-:W-:Y:S01]  /*df10*/  FMUL.FTZ R24, R24, R177 ;  /* 0x000000b118187220 */ /* 0x000fe20000410000 */
[----:B------:R-:W-:Y:S01]  /*df20*/  F2FP.BF16.F32.PACK_AB R164, R218, R173 ;  /* 0x000000addaa4723e */ /* 0x000fe200000010ff */
[----:B-1----:R-:W-:Y:S01]  /*df30*/  FADD.FTZ R0, R175, R0 ;  /* 0x00000000af007221 */ /* 0x002fe20000010000 */
[----:B------:R-:W-:Y:S01]  /*df40*/  F2FP.BF16.F32.PACK_AB R166, R181, R166 ;  /* 0x000000a6b5a6723e */ /* 0x000fe200000010ff */
[----:B------:R-:W-:Y:S01]  /*df50*/  FMUL.FTZ R25, R25, R177 ;  /* 0x000000b119197220 */ /* 0x000fe20000410000 */
[----:B------:R-:W-:Y:S01]  /*df60*/  F2FP.BF16.F32.PACK_AB R167, R179, R167 ;  /* 0x000000a7b3a7723e */ /* 0x000fe200000010ff */
[-C--:B------:R-:W-:Y:S01]  /*df70*/  FMUL.FTZ R28, R28, R177.reuse ;  /* 0x000000b11c1c7220 */ /* 0x080fe20000410000 */
[----:B------:R-:W-:Y:S01]  /*df80*/  F2FP.BF16.F32.PACK_AB R168, R184, R168 ;  /* 0x000000a8b8a8723e */ /* 0x000fe200000010ff */
[-C--:B------:R-:W-:Y:S01]  /*df90*/  FMUL.FTZ R29, R29, R177.reuse ;  /* 0x000000b11d1d7220 */ /* 0x080fe20000410000 */
[----:B------:R-:W-:Y:S01]  /*dfa0*/  F2FP.BF16.F32.PACK_AB R169, R183, R182 ;  /* 0x000000b6b7a9723e */ /* 0x000fe200000010ff */
[----:B----4-:R-:W-:Y:S01]  /*dfb0*/  FADD.FTZ R3, R193, R3 ;  /* 0x00000003c1037221 */ /* 0x010fe20000010000 */
[----:B------:R-:W-:Y:S01]  /*dfc0*/  F2FP.BF16.F32.PACK_AB R170, R189, R170 ;  /* 0x000000aabdaa723e */ /* 0x000fe200000010ff */
[----:B------:R-:W-:Y:S01]  /*dfd0*/  FMUL.FTZ R32, R32, R177 ;  /* 0x000000b120207220 */ /* 0x000fe20000410000 */
[----:B------:R-:W-:Y:S01]  /*dfe0*/  F2FP.BF16.F32.PACK_AB R171, R187, R171 ;  /* 0x000000abbbab723e */ /* 0x000fe200000010ff */
[-C--:B------:R-:W-:Y:S01]  /*dff0*/  FMUL.FTZ R33, R33, R177.reuse ;  /* 0x000000b121217220 */ /* 0x080fe20000410000 */
[----:B------:R-:W-:Y:S01]  /*e000*/  F2FP.BF16.F32.PACK_AB R172, R192, R172 ;  /* 0x000000acc0ac723e */ /* 0x000fe200000010ff */
[-C--:B------:R-:W-:Y:S01]  /*e010*/  FMUL.FTZ R36, R36, R177.reuse ;  /* 0x000000b124247220 */ /* 0x080fe20000410000 */
[----:B------:R-:W-:Y:S01]  /*e020*/  F2FP.BF16.F32.PACK_AB R173, R190, R188 ;  /* 0x000000bcbead723e */ /* 0x000fe200000010ff */
[-C--:B------:R-:W-:Y:S01]  /*e030*/  FMUL.FTZ R37, R37, R177.reuse ;  /* 0x000000b125257220 */ /* 0x080fe20000410000 */
[----:B------:R-:W-:Y:S01]  /*e040*/  F2FP.BF16.F32.PACK_AB R174, R193, R174 ;  /* 0x000000aec1ae723e */ /* 0x000fe200000010ff */
[----:B------:R-:W-:Y:S01]  /*e050*/  FMUL.FTZ R40, R40, R177 ;  /* 0x000000b128287220 */ /* 0x000fe20000410000 */
[----:B------:R-:W-:Y:S01]  /*e060*/  F2FP.BF16.F32.PACK_AB R175, R175, R191 ;  /* 0x000000bfafaf723e */ /* 0x000fe200000010ff */
        /* <DEDUP_REMOVED lines=119> */
[----:B------:R-:W-:Y:S06]  /*e7e0*/  @!P0 BRA `(.L_x_5284) ;  /* 0x0000000000048947 */ /* 0x000fec0003800000 */
[----:B------:R-:W-:Y:S01]  /*e7f0*/  BPT.TRAP 0x1 ;  /* 0x000000040000795c */ /* 0x000fe20000300000 */
.L_x_5284:
[----:B------:R0:W1:Y:S01]  /*e800*/  SYNCS.PHASECHK.TRANS64.TRYWAIT P1, [R14+URZ+0x22850], R15 ;  /* 0x0228500f0e0075a7 */ /* 0x000062000802017f */
[----:B------:R-:W-:Y:S05]  /*e810*/  @!P0 BRA `(.L_x_5285) ;  /* 0x0000000000048947 */ /* 0x000fea0003800000 */
[----:B------:R-:W-:Y:S01]  /*e820*/  BPT.TRAP 0x1 ;  /* 0x000000040000795c */ /* 0x000fe20000300000 */
.L_x_5285:
[----:B------:R-:W-:Y:S04]  /*e830*/  BSSY B0, `(.L_x_5286) ;  /* 0x0000004000007945 */ /* 0x000fe80003800000 */
[----:B-1----:R-:W-:Y:S05]  /*e840*/  @P1 BRA `(.L_x_5287) ;  /* 0x0000000000081947 */ /* 0x002fea0003800000 */
[----:B------:R-:W1:Y:S02]  /*e850*/  SYNCS.PHASECHK.TRANS64.TRYWAIT P1, [R14+URZ+0x22850], R15 ;  /* 0x0228500f0e0075a7 */ /* 0x000e64000802017f */
[----:B-1----:R-:W-:Y:S05]  /*e860*/  @!P1 BRA `(.L_x_5288) ;  /* 0x000000e400ac9947 */ /* 0x002fea0003800000 */
.L_x_5287:
[----:B------:R-:W-:Y:S05]  /*e870*/  BSYNC B0 ;  /* 0x0000000000007941 */ /* 0x000fea0003800000 */
.L_x_5286:
[----:B------:R-:W2:Y:S01]  /*e880*/  S2R R177, SR_TID.X ;  /* 0x0000000000b17919 */ /* 0x000ea20000002100 */
[----:B------:R-:W-:Y:S05]  /*e890*/  WARPSYNC.ALL ;  /* 0x0000000000007948 */ /* 0x000fea0003800000 */
[----:B------:R-:W-:Y:S02]  /*e8a0*/  IMAD R178, R22, 0xc00, R227 ;  /* 0x00000c0016b27824 */ /* 0x000fe400078e02e3 */
[----:B------:R-:W-:-:S03]  /*e8b0*/  IMAD.MOV.U32 R179, RZ, RZ, 0x40000040 ;  /* 0x40000040ffb37424 */ /* 0x000fc600078e00ff */
[----:B------:R-:W-:Y:S02]  /*e8c0*/  R2UR UR6, R178 ;  /* 0x00000000b20672ca */ /* 0x000fe400000e0000 */
[----:B------:R-:W-:Y:S01]  /*e8d0*/  R2UR UR7, R179 ;  /* 0x00000000b30772ca */ /* 0x000fe200000e0000 */
[----:B------:R-:W-:Y:S01]  /*e8e0*/  IMAD.MOV.U32 R179, RZ, RZ, 0x40000040 ;  /* 0x40000040ffb37424 */ /* 0x000fe200078e00ff */
[----:B--2---:R-:W-:-:S05]  /*e8f0*/  SHF.R.U32.HI R177, RZ, 0x7, R177 ;  /* 0x00000007ffb17819 */ /* 0x004fca00000116b1 */
[----:B01----:R-:W-:-:S05]  /*e900*/  VIADD R15, R177, 0x8 ;  /* 0x00000008b10f7836 */ /* 0x003fca0000000000 */
[----:B------:R0:W-:Y:S06]  /*e910*/  BAR.SYNC.DEFER_BLOCKING R15, 0x100 ;  /* 0x0004000f0000751d */ /* 0x0001ec0000010000 */
[----:B------:R-:W-:-:S06]  /*e920*/  WARPGROUP.ARRIVE ;  /* 0x00000000000079c5 */ /* 0x000fcc0000000000 */
[----:B------:R-:W-:Y:S03]  /*e930*/  HGMMA.64x256x16.F32.BF16 R24, R156, gdesc[UR4].tnspB, R24, gsb0 ;  /* 0x43e000049c187df0 */ /* 0x000fe60008001818 */
[----:B------:R-:W-:Y:S02]  /*e940*/  WARPGROUP.DEPBAR.LE gsb0, 0x0 ;  /* 0x00008000000079c5 */ /* 0x000fe40000010000 */
[----:B------:R-:W-:Y:S01]  /*e950*/  VIADD R156, R178, 0x80 ;  /* 0x00000080b29c7836 */ /* 0x000fe20000000000 */
[----:B------:R-:W-:Y:S01]  /*e960*/  WARPGROUP.ARRIVE ;  /* 0x00000000000079c5 */ /* 0x000fe20000000000 */
[----:B------:R-:W-:-:S03]  /*e970*/  IMAD.MOV.U32 R157, RZ, RZ, 0x40000040 ;  /* 0x40000040ff9d7424 */ /* 0x000fc600078e00ff */
[----:B------:R-:W-:Y:S02]  /*e980*/  R2UR UR6, R156 ;  /* 0x000000009c0672ca */ /* 0x000fe400000e0000 */
[----:B------:R-:W-:-:S15]  /*e990*/  R2UR UR7, R157 ;  /* 0x000000009d0772ca */ /* 0x000fde00000e0000 */
[----:B------:R-:W-:-:S01]  /*e9a0*/  NOP ;  /* 0x0000000000007918 */ /* 0x000fc20000000000 */
        /* <DEDUP_REMOVED lines=11> */
[C---:B------:R-:W-:Y:S01]  /*ea60*/  VIADD R152, R178.reuse, 0x200 ;  /* 0x00000200b2987836 */ /* 0x040fe20000000000 */
[----:B------:R-:W-:Y:S01]  /*ea70*/  R2UR UR7, R153 ;  /* 0x00000000990772ca */ /* 0x000fe200000e0000 */
[----:B------:R-:W-:Y:S01]  /*ea80*/  VIADD R178, R178, 0x280 ;  /* 0x00000280b2b27836 */ /* 0x000fe20000000000 */
[----:B------:R-:W-:Y:S01]  /*ea90*/  MOV R153, 0x40000040 ;  /* 0x4000004000997802 */ /* 0x000fe20000000f00 */
[----:B------:R-:W-:Y:S02]  /*eaa0*/  WARPGROUP.DEPBAR.LE gsb0, 0x0 ;  /* 0x00008000000079c5 */ /* 0x000fe40000010000 */
[----:B------:R-:W-:-:S15]  /*eab0*/  WARPGROUP.ARRIVE ;  /* 0x00000000000079c5 */ /* 0x000fde0000000000 */
[----:B------:R-:W-:-:S05]  /*eac0*/  NOP ;  /* 0x0000000000007918 */ /* 0x000fca0000000000 */
        /* <DEDUP_REMOVED lines=16> */
.L_x_5289:
[----:B------:R-:W0:Y:S01]  /*ebd0*/  S2R R15, SR_CgaCtaId ;  /* 0x00000000000f7919 */ /* 0x000e220000008800 */
[C---:B------:R-:W-:Y:S01]  /*ebe0*/  ISETP.GT.AND P1, PT, R13.reuse, R221, PT ;  /* 0x000000dd0d00720c */ /* 0x040fe20003f24270 */
[----:B------:R-:W-:Y:S02]  /*ebf0*/  VIADD R14, R14, 0x22860 ;  /* 0x000228600e0e7836 */ /* 0x000fe40000000000 */
[----:B------:R-:W-:Y:S02]  /*ec00*/  VIADD R13, R13, 0xffffffff ;  /* 0xffffffff0d0d7836 */ /* 0x000fe40000000000 */
[----:B------:R-:W-:Y:S02]  /*ec10*/  IMAD.MOV.U32 R215, RZ, RZ, R176 ;  /* 0x000000ffffd77224 */ /* 0x000fe400078e00b0 */
[----:B------:R-:W-:Y:S01]  /*ec20*/  IMAD.MOV.U32 R214, RZ, RZ, R20 ;  /* 0x000000ffffd67224 */ /* 0x000fe200078e0014 */
[----:B0-----:R-:W-:-:S04]  /*ec30*/  PRMT R14, R15, 0x654, R14 ;  /* 0x000006540f0e7816 */ /* 0x001fc8000000000e */
[----:B------:R0:W-:Y:S01]  /*ec40*/  SYNCS.ARRIVE.TRANS64.RED.A1T0 RZ, [R14+URZ], RZ ;  /* 0x000000ff0eff79a7 */ /* 0x0001e2000810043f */
[----:B------:R-:W-:Y:S05]  /*ec50*/  @P1 BRA `(.L_x_5290) ;  /* 0xffffffd000e81947 */ /* 0x000fea000383ffff */
.L_x_5278:
[----:B------:R-:W-:-:S13]  /*ec60*/  ISETP.GE.AND P1, PT, R13, RZ, PT ;  /* 0x000000ff0d00720c */ /* 0x000fda0003f26270 */
[----:B------:R-:W-:Y:S05]  /*ec70*/  @!P1 BRA `(.L_x_5291) ;  /* 0x0000002400489947 */ /* 0x000fea0003800000 */
[----:B------:R-:W-:Y:S02]  /*ec80*/  IMAD.MOV.U32 R214, RZ, RZ, R176 ;  /* 0x000000ffffd67224 */ /* 0x000fe400078e00b0 */
[----:B------:R-:W-:-:S07]  /*ec90*/  IMAD.MOV.U32 R215, RZ, RZ, R20 ;  /* 0x000000ffffd77224 */ /* 0x000fce00078e0014 */
.L_x_5303:
[----:B------:R-:W-:Y:S01]  /*eca0*/  VIADD R22, R22, 0x1 ;  /* 0x0000000116167836 */ /* 0x000fe20000000000 */
[----:B------:R-:W-:Y:S05]  /*ecb0*/  YIELD ;  /* 0x0000000000007946 */ /* 0x000fea0003800000 */
[----:B------:R-:W-:-:S04]  /*ecc0*/  ISETP.NE.AND P1, PT, R22, 0x2, PT ;  /* 0x000000021600780c */ /* 0x000fc80003f25270 */
[----:B------:R-:W-:Y:S02]  /*ecd0*/  SEL R15, RZ, 0x1, P1 ;  /* 0x00000001ff0f7807 */ /* 0x000fe40000800000 */
[----:B------:R-:W-:Y:S02]  /*ece0*/  SEL R22, R22, RZ, P1 ;  /* 0x000000ff16167207 */ /* 0x000fe40000800000 */
[----:B------:R-:W-:Y:S01]  /*ecf0*/  LOP3.LUT R202, R202, R15, RZ, 0x3c, !PT ;  /* 0x0000000fcaca7212 */ /* 0x000fe200078e3cff */
[----:B-1----:R-:W-:Y:S06]  /*ed00*/  @!P0 BRA `(.L_x_5292) ;  /* 0x0000000000048947 */ /* 0x002fec0003800000 */
[----:B------:R-:W-:Y:S01]  /*ed10*/  BPT.TRAP 0x1 ;  /* 0x000000040000795c */ /* 0x000fe20000300000 */
.L_x_5292:
[----:B0-----:R-:W-:Y:S01]  /*ed20*/  IMAD R14, R22, 0x8, R19 ;  /* 0x00000008160e7824 */ /* 0x001fe200078e0213 */
[----:B------:R-:W-:-:S04]  /*ed30*/  SHF.L.U32 R15, R202, 0x1f, RZ ;  /* 0x0000001fca0f7819 */ /* 0x000fc800000006ff */
[----:B------:R0:W1:Y:S01]  /*ed40*/  SYNCS.PHASECHK.TRANS64.TRYWAIT P1, [R14+URZ+0x22830], R15 ;  /* 0x0228300f0e0075a7 */ /* 0x000062000802017f */
[----:B------:R-:W-:Y:S05]  /*ed50*/  @!P0 BRA `(.L_x_5293) ;  /* 0x0000000000048947 */ /* 0x000fea0003800000 */
[----:B------:R-:W-:Y:S01]  /*ed60*/  BPT.TRAP 0x1 ;  /* 0x000000040000795c */ /* 0x000fe20000300000 */
.L_x_5293:
[----:B------:R-:W-:Y:S02]  /*ed70*/  IMAD R154, R22, 0x300, R228 ;  /* 0x00000300169a7824 */ /* 0x000fe400078e02e4 */
[----:B------:R-:W-:Y:S01]  /*ed80*/  IMAD.MOV.U32 R155, RZ, RZ, 0x40000040 ;  /* 0x40000040ff9b7424 */ /* 0x000fe200078e00ff */
[----:B-1----:R-:W-:Y:S06]  /*ed90*/  @P1 BRA `(.L_x_5294) ;  /* 0x0000000000081947 */ /* 0x002fec0003800000 */
[----:B------:R-:W1:Y:S02]  /*eda0*/  SYNCS.PHASECHK.TRANS64.TRYWAIT P1, [R14+URZ+0x22830], R15 ;  /* 0x0228300f0e0075a7 */ /* 0x000e64000802017f */
[----:B-1----:R-:W-:Y:S05]  /*edb0*/  @!P1 BRA `(.L_x_5295) ;  /* 0x000000e0006c9947 */ /* 0x002fea0003800000 */
.L_x_5294:
        /* <DEDUP_REMOVED lines=41> */
.L_x_5296:
        /* <DEDUP_REMOVED lines=51> */
[----:B------:R-:W-:-:S03]  /*f380*/  FMUL.FTZ R195, R195, UR36 ;  /* 0x00000024c3c37c20 */ /* 0x000fc60008410000 */
        /* <DEDUP_REMOVED lines=48> */
[----:B------:R-:W-:Y:S08]  /*f690*/  MUFU.TANH R220, R220 ;  /* 0x000000dc00dc7308 */ /* 0x000ff00000002400 */
[----:B------:R-:W-:Y:S01]  /*f6a0*/  MUFU.TANH R223, R223 ;  /* 0x000000df00df7308 */ /* 0x000fe20000002400 */
[----:B---3--:R-:W-:-:S02]  /*f6b0*/  FMNMX.FTZ R20, R20, R12, !PT ;  /* 0x0000000c14147209 */ /* 0x008fc40007810000 */
[----:B------:R-:W3:Y:S03]  /*f6c0*/  LDC R12, c[0x0][0x988] ;  /* 0x00026200ff0c7b82 */ /* 0x000ee60000000800 */
[C---:B------:R-:W-:Y:S02]  /*f6d0*/  FADD.FTZ R154, -R20.reuse, R215 ;  /* 0x000000d7149a7221 */ /* 0x040fe40000010100 */
[----:B------:R-:W-:Y:S08]  /*f6e0*/  MUFU.TANH R221, R221 ;  /* 0x000000dd00dd7308 */ /* 0x000ff00000002400 */
[----:B------:R-:W-:Y:S01]  /*f6f0*/  MUFU.TANH R222, R222 ;  /* 0x000000de00de7308 */ /* 0x000fe20000002400 */
[-C--:B---3--:R-:W-:Y:S01]  /*f700*/  FMUL.FTZ R155, R20, R12.reuse ;  /* 0x0000000c149b7220 */ /* 0x088fe20000410000 */
[----:B------:R-:W-:-:S03]  /*f710*/  FMUL.FTZ R154, R154, R12 ;  /* 0x0000000c9a9a7220 */ /* 0x000fc60000410000 */
        /* <DEDUP_REMOVED lines=12> */
[----:B------:R-:W4:Y:S01]  /*f7e0*/  MUFU.EX2 R152, R152 ;  /* 0x0000009800987308 */ /* 0x000f220000000800 */
[-CC-:B------:R-:W-:Y:S01]  /*f7f0*/  FFMA.FTZ R188, R188, R12.reuse, -R155.reuse ;  /* 0x0000000cbcbc7223 */ /* 0x180fe2000001089b */
[-CC-:B------:R-:W-:Y:S01]  /*f800*/  FFMA.FTZ R165, R165, R12.reuse, -R155.reuse ;  /* 0x0000000ca5a57223 */ /* 0x180fe2000001089b */
[-CC-:B------:R-:W-:Y:S01]  /*f810*/  FFMA.FTZ R169, R169, R12.reuse, -R155.reuse ;  /* 0x0000000ca9a97223 */ /* 0x180fe2000001089b */
[-CC-:B------:R-:W-:Y:S01]  /*f820*/  FFMA.FTZ R172, R172, R12.reuse, -R155.reuse ;  /* 0x0000000cacac7223 */ /* 0x180fe2000001089b */
[-CC-:B------:R-:W-:Y:S01]  /*f830*/  FFMA.FTZ R180, R180, R12.reuse, -R155.reuse ;  /* 0x0000000cb4b47223 */ /* 0x180fe2000001089b */
[-CC-:B------:R-:W-:Y:S01]  /*f840*/  FFMA.FTZ R181, R181, R12.reuse, -R155.reuse ;  /* 0x0000000cb5b57223 */ /* 0x180fe2000001089b */
[-CC-:B------:R-:W-:Y:S01]  /*f850*/  FFMA.FTZ R184, R184, R12.reuse, -R155.reuse ;  /* 0x0000000cb8b87223 */ /* 0x180fe2000001089b */
[----:B------:R-:W5:Y:S01]  /*f860*/  MUFU.EX2 R153, R153 ;  /* 0x0000009900997308 */ /* 0x000f620000000800 */
[-CC-:B------:R-:W-:Y:S01]  /*f870*/  FFMA.FTZ R185, R185, R12.reuse, -R155.reuse ;  /* 0x0000000cb9b97223 */ /* 0x180fe2000001089b */
[-CC-:B------:R-:W-:Y:S01]  /*f880*/  FFMA.FTZ R189, R189, R12.reuse, -R155.reuse ;  /* 0x0000000cbdbd7223 */ /* 0x180fe2000001089b */
[-CC-:B------:R-:W-:Y:S01]  /*f890*/  FFMA.FTZ R192, R192, R12.reuse, -R155.reuse ;  /* 0x0000000cc0c07223 */ /* 0x180fe2000001089b */
[-CC-:B------:R-:W-:Y:S01]  /*f8a0*/  FFMA.FTZ R193, R193, R12.reuse, -R155.reuse ;  /* 0x0000000cc1c17223 */ /* 0x180fe2000001089b */
[-CC-:B------:R-:W-:Y:S01]  /*f8b0*/  FFMA.FTZ R196, R196, R12.reuse, -R155.reuse ;  /* 0x0000000cc4c47223 */ /* 0x180fe2000001089b */
[----:B------:R-:W-:Y:S01]  /*f8c0*/  FFMA.FTZ R155, R197, R12, -R155 ;  /* 0x0000000cc59b7223 */ /* 0x000fe2000001089b */
[----:B---3--:R-:W-:Y:S01]  /*f8d0*/  FMUL.FTZ R24, R24, R177 ;  /* 0x000000b118187220 */ /* 0x008fe20000410000 */
[----:B------:R3:W0:Y:S01]  /*f8e0*/  MUFU.EX2 R154, R156 ;  /* 0x0000009c009a7308 */ /* 0x0006220000000800 */
[----:B----4-:R-:W-:Y:S01]  /*f8f0*/  FFMA.FTZ R3, R177, R3, R152 ;  /* 0x00000003b1037223 */ /* 0x010fe20000010098 */
[-C--:B------:R-:W-:Y:S01]  /*f900*/  FMUL.FTZ R25, R25, R177.reuse ;  /* 0x000000b119197220 */ /* 0x080fe20000410000 */
[-C--:B------:R-:W-:Y:S01]  /*f910*/  FMUL.FTZ R28, R28, R177.reuse ;  /* 0x000000b11c1c7220 */ /* 0x080fe20000410000 */
[-C--:B------:R-:W-:Y:S01]  /*f920*/  FMUL.FTZ R29, R29, R177.reuse ;  /* 0x000000b11d1d7220 */ /* 0x080fe20000410000 */
[-C--:B------:R-:W-:Y:S01]  /*f930*/  FMUL.FTZ R32, R32, R177.reuse ;  /* 0x000000b120207220 */ /* 0x080fe20000410000 */
[-C--:B------:R-:W-:Y:S01]  /*f940*/  FMUL.FTZ R33, R33, R177.reuse ;  /* 0x000000b121217220 */ /* 0x080fe20000410000 */
[-C--:B------:R-:W-:Y:S01]  /*f950*/  FMUL.FTZ R36, R36, R177.reuse ;  /* 0x000000b124247220 */ /* 0x080fe20000410000 */
[----:B------:R-:W4:Y:S01]  /*f960*/  MUFU.EX2 R157, R157 ;  /* 0x0000009d009d7308 */ /* 0x000f220000000800 */
[C---:B-----5:R-:W-:Y:S01]  /*f970*/  FADD.FTZ R3, R153.reuse, R3 ;  /* 0x0000000399037221 */ /* 0x060fe20000010000 */
[----:B------:R-:W-:Y:S01]  /*f980*/  F2FP.BF16.F32.PACK_AB R152, R153, R152 ;  /* 0x000000989998723e */ /* 0x000fe200000010ff */
[----:B------:R-:W-:Y:S01]  /*f990*/  FMUL.FTZ R153, R175, UR36 ;  /* 0x00000024af997c20 */ /* 0x000fe20008410000 */
[----:B---3--:R-:W-:Y:S01]  /*f9a0*/  FMUL.FTZ R156, R178, UR36 ;  /* 0x00000024b29c7c20 */ /* 0x008fe20008410000 */
        /* <DEDUP_REMOVED lines=12> */
[C---:B----4-:R-:W-:Y:S01]  /*fa70*/  FADD.FTZ R3, R157.reuse, R3 ;  /* 0x000000039d037221 */ /* 0x050fe20000010000 */
[----:B------:R-:W-:Y:S01]  /*fa80*/  F2FP.BF16.F32.PACK_AB R154, R157, R154 ;  /* 0x0000009a9d9a723e */ /* 0x000fe200000010ff */
[----:B------:R-:W-:Y:S01]  /*fa90*/  FMUL.FTZ R157, R179, UR36 ;  /* 0x00000024b39d7c20 */ /* 0x000fe20008410000 */
[-C--:B------:R-:W-:Y:S01]  /*faa0*/  FMUL.FTZ R56, R56, R177.reuse ;  /* 0x000000b138387220 */ /* 0x080fe20000410000 */
[-C--:B------:R-:W-:Y:S01]  /*fab0*/  FMUL.FTZ R57, R57, R177.reuse ;  /* 0x000000b139397220 */ /* 0x080fe20000410000 */
[-C--:B------:R-:W-:Y:S01]  /*fac0*/  FMUL.FTZ R60, R60, R177.reuse ;  /* 0x000000b13c3c7220 */ /* 0x080fe20000410000 */
[-C--:B------:R-:W-:Y:S01]  /*fad0*/  FMUL.FTZ R61, R61, R177.reuse ;  /* 0x000000b13d3d7220 */ /* 0x080fe20000410000 */
[----:B------:R-:W4:Y:S01]  /*fae0*/  MUFU.TANH R153, R153 ;  /* 0x0000009900997308 */ /* 0x000f220000002400 */
[----:B---3--:R-:W-:Y:S01]  /*faf0*/  FADD.FTZ R3, R160, R3 ;  /* 0x00000003a0037221 */ /* 0x008fe20000010000 */
[-C--:B------:R-:W-:Y:S01]  /*fb00*/  FMUL.FTZ R64, R64, R177.reuse ;  /* 0x000000b140407220 */ /* 0x080fe20000410000 */
[-C--:B------:R-:W-:Y:S01]  /*fb10*/  FMUL.FTZ R65, R65, R177.reuse ;  /* 0x000000b141417220 */ /* 0x080fe20000410000 */
[-C--:B------:R-:W-:Y:S01]  /*fb20*/  FMUL.FTZ R68, R68, R177.reuse ;  /* 0x000000b144447220 */ /* 0x080fe20000410000 */
[-C--:B------:R-:W-:Y:S01]  /*fb30*/  FMUL.FTZ R69, R69, R177.reuse ;  /* 0x000000b145457220 */ /* 0x080fe20000410000 */
[-C--:B------:R-:W-:Y:S01]  /*fb40*/  FMUL.FTZ R72, R72, R177.reuse ;  /* 0x000000b148487220 */ /* 0x080fe20000410000 */
[-C--:B------:R-:W-:Y:S01]  /*fb50*/  FMUL.FTZ R73, R73, R177.reuse ;  /* 0x000000b149497220 */ /* 0x080fe20000410000 */
[----:B------:R-:W3:Y:S01]  /*fb60*/  MUFU.TANH R156, R156 ;  /* 0x0000009c009c7308 */ /* 0x000ee20000002400 */
[C---:B0-----:R-:W-:Y:S01]  /*fb70*/  FADD.FTZ R3, R161.reuse, R3 ;  /* 0x00000003a1037221 */ /* 0x041fe20000010000 */
[----:B------:R-:W-:Y:S01]  /*fb80*/  F2FP.BF16.F32.PACK_AB R168, R161, R160 ;  /* 0x000000a0a1a8723e */ /* 0x000fe200000010ff */
[----:B------:R-:W-:Y:S01]  /*fb90*/  FMUL.FTZ R160, R182, UR36 ;  /* 0x00000024b6a07c20 */ /* 0x000fe20008410000 */
[----:B------:R-:W-:Y:S01]  /*fba0*/  FMNMX.FTZ R161, R218, R214, !PT ;  /* 0x000000d6daa17209 */ /* 0x000fe20007810000 */
[-C--:B------:R-:W-:Y:S01]  /*fbb0*/  FMUL.FTZ R76, R76, R177.reuse ;  /* 0x000000b14c4c7220 */ /* 0x080fe20000410000 */
[-C--:B------:R-:W-:Y:S01]  /*fbc0*/  FMUL.FTZ R77, R77, R177.reuse ;  /* 0x000000b14d4d7220 */ /* 0x080fe20000410000 */
[----:B------:R-:W-:Y:S01]  /*fbd0*/  FMUL.FTZ R80, R80, R177 ;  /* 0x000000b150507220 */ /* 0x000fe20000410000 */
[----:B------:R-:W-:Y:S01]  /*fbe0*/  FMNMX.FTZ R161, R217, R161, !PT ;  /* 0x000000a1d9a17209 */ /* 0x000fe20007810000 */
[----:B------:R-:W0:Y:S01]  /*fbf0*/  MUFU.TANH R157, R157 ;  /* 0x0000009d009d7308 */ /* 0x000e220000002400 */
[-C--:B------:R-:W-:Y:S01]  /*fc00*/  FMUL.FTZ R81, R81, R177.reuse ;  /* 0x000000b151517220 */ /* 0x080fe20000410000 */
[----:B------:R-:W-:Y:S01]  /*fc10*/  FMUL.FTZ R84, R84, R177 ;  /* 0x000000b154547220 */ /* 0x000fe20000410000 */
[----:B------:R-:W-:Y:S01]  /*fc20*/  FMNMX.FTZ R162, R216, R161, !PT ;  /* 0x000000a1d8a27209 */ /* 0x000fe20007810000 */
[-C--:B------:R-:W-:Y:S01]  /*fc30*/  FMUL.FTZ R85, R85, R177.reuse ;  /* 0x000000b155557220 */ /* 0x080fe20000410000 */
[-C--:B------:R-:W-:Y:S01]  /*fc40*/  FMUL.FTZ R88, R88, R177.reuse ;  /* 0x000000b158587220 */ /* 0x080fe20000410000 */
[-C--:B------:R-:W-:Y:S01]  /*fc50*/  FMUL.FTZ R89, R89, R177.reuse ;  /* 0x000000b159597220 */ /* 0x080fe20000410000 */
[----:B------:R-:W-:Y:S01]  /*fc60*/  FMNMX.FTZ R162, R226, R162, !PT ;  /* 0x000000a2e2a27209 */ /* 0x000fe20007810000 */
[----:B------:R-:W5:Y:S01]  /*fc70*/  MUFU.TANH R160, R160 ;  /* 0x000000a000a07308 */ /* 0x000f620000002400 */
[-C--:B------:R-:W-:Y:S01]  /*fc80*/  FMUL.FTZ R92, R92, R177.reuse ;  /* 0x000000b15c5c7220 */ /* 0x080fe20000410000 */
[-C--:B------:R-:W-:Y:S01]  /*fc90*/  FMUL.FTZ R93, R93, R177.reuse ;  /* 0x000000b15d5d7220 */ /* 0x080fe20000410000 */
[----:B------:R-:W-:Y:S01]  /*fca0*/  FMNMX.FTZ R163, R225, R162, !PT ;  /* 0x000000a2e1a37209 */ /* 0x000fe20007810000 */
[-C--:B------:R-:W-:Y:S01]  /*fcb0*/  FMUL.FTZ R96, R96, R177.reuse ;  /* 0x000000b160607220 */ /* 0x080fe20000410000 */
[-C--:B------:R-:W-:Y:S01]  /*fcc0*/  FMUL.FTZ R97, R97, R177.reuse ;  /* 0x000000b161617220 */ /* 0x080fe20000410000 */
[----:B------:R-:W-:Y:S01]  /*fcd0*/  FMUL.FTZ R100, R100, R177 ;  /* 0x000000b164647220 */ /* 0x000fe20000410000 */
[----:B------:R-:W-:Y:S01]  /*fce0*/  FMNMX.FTZ R163, R224, R163, !PT ;  /* 0x000000a3e0a37209 */ /* 0x000fe20007810000 */
[----:B------:R-:W1:Y:S01]  /*fcf0*/  MUFU.TANH R161, R183 ;  /* 0x000000b700a17308 */ /* 0x000e620000002400 */
[-C--:B------:R-:W-:Y:S01]  /*fd00*/  FMUL.FTZ R101, R101, R177.reuse ;  /* 0x000000b165657220 */ /* 0x080fe20000410000 */
[----:B------:R-:W-:Y:S01]  /*fd10*/  FMUL.FTZ R104, R104, R177 ;  /* 0x000000b168687220 */ /* 0x000fe20000410000 */
[----:B------:R-:W-:Y:S01]  /*fd20*/  FMNMX.FTZ R166, R219, R163, !PT ;  /* 0x000000a3dba67209 */ /* 0x000fe20007810000 */
[-C--:B------:R-:W-:Y:S01]  /*fd30*/  FMUL.FTZ R105, R105, R177.reuse ;  /* 0x000000b169697220 */ /* 0x080fe20000410000 */
[-C--:B------:R-:W-:Y:S01]  /*fd40*/  FMUL.FTZ R108, R108, R177.reuse ;  /* 0x000000b16c6c7220 */ /* 0x080fe20000410000 */
[-C--:B------:R-:W-:Y:S01]  /*fd50*/  FMUL.FTZ R109, R109, R177.reuse ;  /* 0x000000b16d6d7220 */ /* 0x080fe20000410000 */
[----:B------:R-:W-:Y:S01]  /*fd60*/  FMNMX.FTZ R166, R220, R166, !PT ;  /* 0x000000a6dca67209 */ /* 0x000fe20007810000 */
[----:B------:R2:W1:Y:S01]  /*fd70*/  MUFU.TANH R162, R186 ;  /* 0x000000ba00a27308 */ /* 0x0004620000002400 */
[-C--:B------:R-:W-:Y:S01]  /*fd80*/  FMUL.FTZ R112, R112, R177.reuse ;  /* 0x000000b170707220 */ /* 0x080fe20000410000 */
[-C--:B------:R-:W-:Y:S01]  /*fd90*/  FMUL.FTZ R113, R113, R177.reuse ;  /* 0x000000b171717220 */ /* 0x080fe20000410000 */
[----:B------:R-:W-:Y:S01]  /*fda0*/  FMNMX.FTZ R167, R223, R166, !PT ;  /* 0x000000a6dfa77209 */ /* 0x000fe20007810000 */
[-C--:B------:R-:W-:Y:S01]  /*fdb0*/  FMUL.FTZ R116, R116, R177.reuse ;  /* 0x000000b174747220 */ /* 0x080fe20000410000 */
[-C--:B------:R-:W-:Y:S01]  /*fdc0*/  FMUL.FTZ R117, R117, R177.reuse ;  /* 0x000000b175757220 */ /* 0x080fe20000410000 */
[----:B------:R-:W-:Y:S01]  /*fdd0*/  FMUL.FTZ R120, R120, R177 ;  /* 0x000000b178787220 */ /* 0x000fe20000410000 */
[----:B------:R-:W-:Y:S01]  /*fde0*/  FMNMX.FTZ R167, R221, R167, !PT ;  /* 0x000000a7dda77209 */ /* 0x000fe20007810000 */
[----:B------:R3:W1:Y:S01]  /*fdf0*/  MUFU.TANH R163, R187 ;  /* 0x000000bb00a37308 */ /* 0x0006620000002400 */
[----:B--2---:R-:W-:Y:S01]  /*fe00*/  FMUL.FTZ R186, R198, UR36 ;  /* 0x00000024c6ba7c20 */ /* 0x004fe20008410000 */
[----:B------:R-:W-:Y:S01]  /*fe10*/  FMUL.FTZ R121, R121, R177 ;  /* 0x000000b179797220 */ /* 0x000fe20000410000 */
[----:B------:R-:W-:Y:S01]  /*fe20*/  FMNMX.FTZ R170, R222, R167, !PT ;  /* 0x000000a7deaa7209 */ /* 0x000fe20007810000 */
[-C--:B------:R-:W-:Y:S01]  /*fe30*/  FMUL.FTZ R124, R124, R177.reuse ;  /* 0x000000b17c7c7220 */ /* 0x080fe20000410000 */
[-C--:B------:R-:W-:Y:S01]  /*fe40*/  FMUL.FTZ R125, R125, R177.reuse ;  /* 0x000000b17d7d7220 */ /* 0x080fe20000410000 */
[-C--:B------:R-:W-:Y:S01]  /*fe50*/  FMUL.FTZ R128, R128, R177.reuse ;  /* 0x000000b180807220 */ /* 0x080fe20000410000 */
[----:B----4-:R-:W-:Y:S01]  /*fe60*/  FMNMX.FTZ R170, R153, R170, !PT ;  /* 0x000000aa99aa7209 */ /* 0x010fe20007810000 */
[----:B------:R-:W2:Y:S01]  /*fe70*/  MUFU.TANH R166, R190 ;  /* 0x000000be00a67308 */ /* 0x000ea20000002400 */
[----:B---3--:R-:W-:Y:S01]  /*fe80*/  FMUL.FTZ R187, R199, UR36 ;  /* 0x00000024c7bb7c20 */ /* 0x008fe20008410000 */
[-C--:B------:R-:W-:Y:S01]  /*fe90*/  FMUL.FTZ R129, R129, R177.reuse ;  /* 0x000000b181817220 */ /* 0x080fe20000410000 */
[----:B------:R-:W-:Y:S01]  /*fea0*/  FMNMX.FTZ R171, R156, R170, !PT ;  /* 0x000000aa9cab7209 */ /* 0x000fe20007810000 */
[-C--:B------:R-:W-:Y:S01]  /*feb0*/  FMUL.FTZ R132, R132, R177.reuse ;  /* 0x000000b184847220 */ /* 0x080fe20000410000 */
[-C--:B------:R-:W-:Y:S01]  /*fec0*/  FMUL.FTZ R133, R133, R177.reuse ;  /* 0x000000b185857220 */ /* 0x080fe20000410000 */
[----:B------:R-:W-:Y:S01]  /*fed0*/  FMUL.FTZ R136, R136, R177 ;  /* 0x000000b188887220 */ /* 0x000fe20000410000 */
[----:B0-----:R-:W-:Y:S01]  /*fee0*/  FMNMX.FTZ R171, R157, R171, !PT ;  /* 0x000000ab9dab7209 */ /* 0x001fe20007810000 */
[----:B------:R-:W0:Y:S01]  /*fef0*/  MUFU.TANH R167, R191 ;  /* 0x000000bf00a77308 */ /* 0x000e220000002400 */
[-C--:B------:R-:W-:Y:S01]  /*ff00*/  FMUL.FTZ R137, R137, R177.reuse ;  /* 0x000000b189897220 */ /* 0x080fe20000410000 */
[----:B------:R-:W-:Y:S01]  /*ff10*/  FMUL.FTZ R140, R140, R177 ;  /* 0x000000b18c8c7220 */ /* 0x000fe20000410000 */
[----:B-----5:R-:W-:Y:S01]  /*ff20*/  FMNMX.FTZ R174, R160, R171, !PT ;  /* 0x000000aba0ae7209 */ /* 0x020fe20007810000 */
[-C--:B------:R-:W-:Y:S01]  /*ff30*/  FMUL.FTZ R141, R141, R177.reuse ;  /* 0x000000b18d8d7220 */ /* 0x080fe20000410000 */
[-C--:B------:R-:W-:Y:S01]  /*ff40*/  FMUL.FTZ R144, R144, R177.reuse ;  /* 0x000000b190907220 */ /* 0x080fe20000410000 */
[-C--:B------:R-:W-:Y:S01]  /*ff50*/  FMUL.FTZ R145, R145, R177.reuse ;  /* 0x000000b191917220 */ /* 0x080fe20000410000 */
[----:B-1----:R-:W-:Y:S01]  /*ff60*/  FMNMX.FTZ R174, R161, R174, !PT ;  /* 0x000000aea1ae7209 */ /* 0x002fe20007810000 */
[----:B------:R-:W1:Y:S01]  /*ff70*/  MUFU.TANH R170, R194 ;  /* 0x000000c200aa7308 */ /* 0x000e620000002400 */
[-C--:B------:R-:W-:Y:S01]  /*ff80*/  FMUL.FTZ R148, R148, R177.reuse ;  /* 0x000000b194947220 */ /* 0x080fe20000410000 */
[----:B------:R-:W-:Y:S01]  /*ff90*/  FMUL.FTZ R149, R149, R177 ;  /* 0x000000b195957220 */ /* 0x000fe20000410000 */
[----:B------:R-:W-:-:S04]  /*ffa0*/  FMNMX.FTZ R174, R162, R174, !PT ;  /* 0x000000aea2ae7209 */ /* 0x000fc80007810000 */
[----:B------:R-:W-:Y:S01]  /*ffb0*/  FMNMX.FTZ R174, R163, R174, !PT ;  /* 0x000000aea3ae7209 */ /* 0x000fe20007810000 */
[----:B------:R-:W3:Y:S03]  /*ffc0*/  MUFU.TANH R171, R195 ;  /* 0x000000c300ab7308 */ /* 0x000ee60000002400 */
[----:B--2---:R-:W-:-:S04]  /*ffd0*/  FMNMX.FTZ R174, R166, R174, !PT ;  /* 0x000000aea6ae7209 */ /* 0x004fc80007810000 */
[----:B0-----:R-:W-:Y:S01]  /*ffe0*/  FMNMX.FTZ R174, R167, R174, !PT ;  /* 0x000000aea7ae7209 */ /* 0x001fe20007810000 */
[----:B------:R-:W0:Y:S03]  /*fff0*/  MUFU.TANH R186, R186 ;  /* 0x000000ba00ba7308 */ /* 0x000e260000002400 */
[----:B-1----:R-:W-:-:S05]  /*10000*/  FMNMX.FTZ R174, R170, R174, !PT ;  /* 0x000000aeaaae7209 */ /* 0x002fca0007810000 */
[----:B------:R-:W1:Y:S01]  /*10010*/  MUFU.TANH R187, R187 ;  /* 0x000000bb00bb7308 */ /* 0x000e620000002400 */
[----:B---3--:R-:W-:-:S07]  /*10020*/  FMNMX.FTZ R174, R171, R174, !PT ;  /* 0x000000aeabae7209 */ /* 0x008fce0007810000 */
[----:B------:R-:W-:Y:S01]  /*10030*/  MUFU.EX2 R182, R173 ;  /* 0x000000ad00b67308 */ /* 0x000fe20000000800 */
[----:B0-----:R-:W-:-:S07]  /*10040*/  FMNMX.FTZ R174, R186, R174, !PT ;  /* 0x000000aebaae7209 */ /* 0x001fce0007810000 */
[----:B------:R-:W-:Y:S01]  /*10050*/  MUFU.EX2 R173, R176 ;  /* 0x000000b000ad7308 */ /* 0x000fe20000000800 */
[----:B-1----:R-:W-:-:S05]  /*10060*/  FMNMX.FTZ R174, R187, R174, !PT ;  /* 0x000000aebbae7209 */ /* 0x002fca0007810000 */
[----:B------:R-:W0:Y:S02]  /*10070*/  SHFL.BFLY PT, R175, R174, 0x2, 0x1f ;  /* 0x0c401f00aeaf7f89 */ /* 0x000e2400000e0000 */
[----:B------:R-:W1:Y:S08]  /*10080*/  MUFU.EX2 R178, R164 ;  /* 0x000000a400b27308 */ /* 0x000e700000000800 */
[----:B------:R-:W-:Y:S08]  /*10090*/  MUFU.EX2 R164, R158 ;  /* 0x0000009e00a47308 */ /* 0x000ff00000000800 */
[----:B------:R2:W-:Y:S01]  /*100a0*/  MUFU.EX2 R158, R188 ;  /* 0x000000bc009e7308 */ /* 0x0005e20000000800 */
[----:B-1----:R-:W-:Y:S01]  /*100b0*/  FADD.FTZ R3, R178, R3 ;  /* 0x00000003b2037221 */ /* 0x002fe20000010000 */
[----:B0-----:R-:W-:-:S06]  /*100c0*/  FMNMX.FTZ R174, R174, R175, !PT ;  /* 0x000000afaeae7209 */ /* 0x001fcc0007810000 */
[----:B------:R-:W-:Y:S01]  /*100d0*/  MUFU.EX2 R175, R172 ;  /* 0x000000ac00af7308 */ /* 0x000fe20000000800 */
[----:B------:R-:W0:Y:S07]  /*100e0*/  SHFL.BFLY PT, R183, R174, 0x1, 0x1f ;  /* 0x0c201f00aeb77f89 */ /* 0x000e2e00000e0000 */
[----:B------:R-:W-:Y:S08]  /*100f0*/  MUFU.EX2 R172, R192 ;  /* 0x000000c000ac7308 */ /* 0x000ff00000000800 */
[----:B------:R-:W1:Y:S08]  /*10100*/  MUFU.EX2 R165, R165 ;  /* 0x000000a500a57308 */ /* 0x000e700000000800 */
[----:B------:R3:W4:Y:S01]  /*10110*/  MUFU.EX2 R179, R169 ;  /* 0x000000a900b37308 */ /* 0x0007220000000800 */
[----:B0-----:R-:W-:-:S05]  /*10120*/  FMNMX.FTZ R176, R174, R183, !PT ;  /* 0x000000b7aeb07209 */ /* 0x001fca0007810000 */
[C---:B--2---:R-:W-:Y:S01]  /*10130*/  FADD.FTZ R188, -R176.reuse, R214 ;  /* 0x000000d6b0bc7221 */ /* 0x044fe20000010100 */
[-C--:B------:R-:W-:Y:S01]  /*10140*/  FMUL.FTZ R215, R176, R12.reuse ;  /* 0x0000000cb0d77220 */ /* 0x080fe20000410000 */
[----:B------:R-:W-:Y:S01]  /*10150*/  MUFU.EX2 R183, R155 ;  /* 0x0000009b00b77308 */ /* 0x000fe20000000800 */
[----:B-1----:R-:W-:Y:S01]  /*10160*/  FADD.FTZ R3, R165, R3 ;  /* 0x00000003a5037221 */ /* 0x002fe20000010000 */
[-C--:B------:R-:W-:Y:S01]  /*10170*/  FMUL.FTZ R188, R188, R12.reuse ;  /* 0x0000000cbcbc7220 */ /* 0x080fe20000410000 */
[-CC-:B------:R-:W-:Y:S01]  /*10180*/  FFMA.FTZ R197, R216, R12.reuse, -R215.reuse ;  /* 0x0000000cd8c57223 */ /* 0x180fe200000108d7 */
[-CC-:B------:R-:W-:Y:S01]  /*10190*/  FFMA.FTZ R216, R226, R12.reuse, -R215.reuse ;  /* 0x0000000ce2d87223 */ /* 0x180fe200000108d7 */
[-CC-:B------:R-:W-:Y:S01]  /*101a0*/  FFMA.FTZ R198, R218, R12.reuse, -R215.reuse ;  /* 0x0000000cdac67223 */ /* 0x180fe200000108d7 */
[----:B------:R-:W0:Y:S01]  /*101b0*/  S2R R226, SR_CgaCtaId ;  /* 0x0000000000e27919 */ /* 0x000e220000008800 */
        /* <DEDUP_REMOVED lines=8> */
[----:B------:R-:W-:Y:S01]  /*10240*/  IADD3 R166, R14, 0x22840, RZ ;  /* 0x000228400ea67810 */ /* 0x000fe20007ffe0ff */
[-CC-:B------:R-:W-:Y:S01]  /*10250*/  FFMA.FTZ R214, R223, R12.reuse, -R215.reuse ;  /* 0x0000000cdfd67223 */ /* 0x180fe200000108d7 */
[----:B------:R-:W1:Y:S01]  /*10260*/  MUFU.EX2 R153, R198 ;  /* 0x000000c600997308 */ /* 0x000e620000000800 */
[-CC-:B---3--:R-:W-:Y:S01]  /*10270*/  FFMA.FTZ R169, R221, R12.reuse, -R215.reuse ;  /* 0x0000000cdda97223 */ /* 0x188fe200000108d7 */
[-CC-:B------:R-:W-:Y:S01]  /*10280*/  FFMA.FTZ R190, R222, R12.reuse, -R215.reuse ;  /* 0x0000000cdebe7223 */ /* 0x180fe200000108d7 */
[-CC-:B------:R-:W-:Y:S01]  /*10290*/  FFMA.FTZ R194, R167, R12.reuse, -R215.reuse ;  /* 0x0000000ca7c27223 */ /* 0x180fe200000108d7 */
[--C-:B------:R-:W-:Y:S01]  /*102a0*/  FFMA.FTZ R195, R170, R12, -R215.reuse ;  /* 0x0000000caac37223 */ /* 0x100fe200000108d7 */
[----:B------:R-:W-:Y:S01]  /*102b0*/  F2FP.BF16.F32.PACK_AB R170, R165, R178 ;  /* 0x000000b2a5aa723e */ /* 0x000fe200000010ff */
[-CC-:B------:R-:W-:Y:S01]  /*102c0*/  FFMA.FTZ R156, R156, R12.reuse, -R215.reuse ;  /* 0x0000000c9c9c7223 */ /* 0x180fe200000108d7 */
[-C--:B------:R-:W-:Y:S01]  /*102d0*/  FFMA.FTZ R157, R157, R12.reuse, -R215 ;  /* 0x0000000c9d9d7223 */ /* 0x080fe200000108d7 */
[----:B------:R-:W2:Y:S01]  /*102e0*/  MUFU.EX2 R199, R199 ;  /* 0x000000c700c77308 */ /* 0x000ea20000000800 */
[----:B------:R-:W-:Y:S01]  /*102f0*/  FADD.FTZ R3, R164, R3 ;  /* 0x00000003a4037221 */ /* 0x000fe20000010000 */
[-CC-:B------:R-:W-:Y:S01]  /*10300*/  FFMA.FTZ R160, R160, R12.reuse, -R215.reuse ;  /* 0x0000000ca0a07223 */ /* 0x180fe200000108d7 */
[-CC-:B------:R-:W-:Y:S01]  /*10310*/  FFMA.FTZ R161, R161, R12.reuse, -R215.reuse ;  /* 0x0000000ca1a17223 */ /* 0x180fe200000108d7 */
[-C--:B------:R-:W-:Y:S01]  /*10320*/  FFMA.FTZ R162, R162, R12.reuse, -R215 ;  /* 0x0000000ca2a27223 */ /* 0x080fe200000108d7 */
[----:B----4-:R-:W-:Y:S01]  /*10330*/  FADD.FTZ R3, R179, R3 ;  /* 0x00000003b3037221 */ /* 0x010fe20000010000 */
[-CC-:B------:R-:W-:Y:S01]  /*10340*/  FFMA.FTZ R163, R163, R12.reuse, -R215.reuse ;  /* 0x0000000ca3a37223 */ /* 0x180fe200000108d7 */
[----:B------:R-:W-:Y:S01]  /*10350*/  FFMA.FTZ R186, R186, R12, -R215 ;  /* 0x0000000cbaba7223 */ /* 0x000fe200000108d7 */
[----:B------:R-:W3:Y:S01]  /*10360*/  MUFU.EX2 R155, R197 ;  /* 0x000000c5009b7308 */ /* 0x000ee20000000800 */
[----:B-1----:R-:W-:Y:S01]  /*10370*/  FFMA.FTZ R0, R188, R0, R153 ;  /* 0x00000000bc007223 */ /* 0x002fe20000010099 */
[----:B------:R-:W-:Y:S01]  /*10380*/  FADD.FTZ R3, R175, R3 ;  /* 0x00000003af037221 */ /* 0x000fe20000010000 */
[----:B------:R-:W-:Y:S01]  /*10390*/  FFMA.FTZ R187, R187, R12, -R215 ;  /* 0x0000000cbbbb7223 */ /* 0x000fe200000108d7 */
[----:B------:R-:W-:Y:S01]  /*103a0*/  F2FP.BF16.F32.PACK_AB R164, R179, R164 ;  /* 0x000000a4b3a4723e */ /* 0x000fe200000010ff */
[-C--:B------:R-:W-:Y:S01]  /*103b0*/  FMUL.FTZ R26, R26, R188.reuse ;  /* 0x000000bc1a1a7220 */ /* 0x080fe20000410000 */
[----:B0-----:R-:W-:Y:S01]  /*103c0*/  PRMT R166, R226, 0x654, R166 ;  /* 0x00000654e2a67816 */ /* 0x001fe200000000a6 */
[----:B------:R-:W-:Y:S01]  /*103d0*/  FADD.FTZ R3, R182, R3 ;  /* 0x00000003b6037221 */ /* 0x000fe20000010000 */
[----:B------:R-:W0:Y:S01]  /*103e0*/  MUFU.EX2 R216, R216 ;  /* 0x000000d800d87308 */ /* 0x000e220000000800 */
[C---:B--2---:R-:W-:Y:S01]  /*103f0*/  FADD.FTZ R0, R199.reuse, R0 ;  /* 0x00000000c7007221 */ /* 0x044fe20000010000 */
[----:B------:R1:W-:Y:S01]  /*10400*/  SYNCS.ARRIVE.TRANS64.RED.A1T0 RZ, [R166+URZ], RZ ;  /* 0x000000ffa6ff79a7 */ /* 0x0003e2000810043f */
[----:B------:R-:W-:Y:S01]  /*10410*/  F2FP.BF16.F32.PACK_AB R153, R199, R153 ;  /* 0x00000099c799723e */ /* 0x000fe200000010ff */
        /* <DEDUP_REMOVED lines=20> */
[----:B------:R0:W-:Y:S01]  /*10560*/  MUFU.EX2 R174, R196 ;  /* 0x000000c400ae7308 */ /* 0x0001e20000000800 */
[----:B-1----:R-:W-:Y:S01]  /*10570*/  FADD.FTZ R166, R217, R0 ;  /* 0x00000000d9a67221 */ /* 0x002fe20000010000 */
[-C--:B------:R-:W-:Y:S01]  /*10580*/  FMUL.FTZ R58, R58, R188.reuse ;  /* 0x000000bc3a3a7220 */ /* 0x080fe20000410000 */
[-C--:B------:R-:W-:Y:S01]  /*10590*/  FMUL.FTZ R59, R59, R188.reuse ;  /* 0x000000bc3b3b7220 */ /* 0x080fe20000410000 */
[-C--:B------:R-:W-:Y:S01]  /*105a0*/  FMUL.FTZ R62, R62, R188.reuse ;  /* 0x000000bc3e3e7220 */ /* 0x080fe20000410000 */
[-C--:B------:R-:W-:Y:S01]  /*105b0*/  FMUL.FTZ R63, R63, R188.reuse ;  /* 0x000000bc3f3f7220 */ /* 0x080fe20000410000 */
[-C--:B------:R-:W-:Y:S01]  /*105c0*/  FMUL.FTZ R66, R66, R188.reuse ;  /* 0x000000bc42427220 */ /* 0x080fe20000410000 */
[----:B------:R-:W-:Y:S01]  /*105d0*/  FMUL.FTZ R67, R67, R188 ;  /* 0x000000bc43437220 */ /* 0x000fe20000410000 */
[----:B------:R-:W-:Y:S01]  /*105e0*/  MUFU.EX2 R220, R220 ;  /* 0x000000dc00dc7308 */ /* 0x000fe20000000800 */
[----:B0-----:R-:W-:Y:S01]  /*105f0*/  FFMA.FTZ R196, R171, R12, -R215 ;  /* 0x0000000cabc47223 */ /* 0x001fe200000108d7 */
[----:B--2---:R-:W-:Y:S01]  /*10600*/  FADD.FTZ R166, R218, R166 ;  /* 0x000000a6daa67221 */ /* 0x004fe20000010000 */
        /* <DEDUP_REMOVED lines=23> */
[----:B------:R-:W-:Y:S01]  /*10780*/  F2FP.BF16.F32.PACK_AB R166, R182, R175 ;  /* 0x000000afb6a6723e */ /* 0x000fe200000010ff */
[-C--:B------:R-:W-:Y:S01]  /*10790*/  FMUL.FTZ R107, R107, R188.reuse ;  /* 0x000000bc6b6b7220 */ /* 0x080fe20000410000 */
[C---:B------:R-:W-:Y:S01]  /*107a0*/  F2FP.BF16.F32.PACK_AB R171, R220.reuse, R171 ;  /* 0x000000abdcab723e */ /* 0x040fe200000010ff */
[----:B------:R-:W-:Y:S01]  /*107b0*/  FADD.FTZ R165, R220, R165 ;  /* 0x000000a5dca57221 */ /* 0x000fe20000010000 */
[-C--:B------:R-:W-:Y:S01]  /*107c0*/  FMUL.FTZ R110, R110, R188.reuse ;  /* 0x000000bc6e6e7220 */ /* 0x080fe20000410000 */
[-C--:B------:R-:W-:Y:S01]  /*107d0*/  FMUL.FTZ R111, R111, R188.reuse ;  /* 0x000000bc6f6f7220 */ /* 0x080fe20000410000 */
[----:B------:R-:W0:Y:S01]  /*107e0*/  MUFU.EX2 R167, R190 ;  /* 0x000000be00a77308 */ /* 0x000e220000000800 */
[----:B-1----:R-:W-:Y:S01]  /*107f0*/  FADD.FTZ R165, R214, R165 ;  /* 0x000000a5d6a57221 */ /* 0x002fe20000010000 */
[----:B--2---:R-:W-:Y:S01]  /*10800*/  F2FP.BF16.F32.PACK_AB R169, R218, R217 ;  /* 0x000000d9daa9723e */ /* 0x004fe200000010ff */
[-C--:B------:R-:W-:Y:S01]  /*10810*/  FMUL.FTZ R114, R114, R188.reuse ;  /* 0x000000bc72727220 */ /* 0x080fe20000410000 */
[-C--:B------:R-:W-:Y:S01]  /*10820*/  FMUL.FTZ R115, R115, R188.reuse ;  /* 0x000000bc73737220 */ /* 0x080fe20000410000 */
[-C--:B------:R-:W-:Y:S01]  /*10830*/  FMUL.FTZ R118, R118, R188.reuse ;  /* 0x000000bc76767220 */ /* 0x080fe20000410000 */
[-C--:B------:R-:W-:Y:S01]  /*10840*/  FMUL.FTZ R119, R119, R188.reuse ;  /* 0x000000bc77777220 */ /* 0x080fe20000410000 */
[----:B------:R-:W-:Y:S01]  /*10850*/  FMUL.FTZ R122, R122, R188 ;  /* 0x000000bc7a7a7220 */ /* 0x000fe20000410000 */
        /* <DEDUP_REMOVED lines=21> */
[----:B------:R-:W-:-:S03]  /*109b0*/  FMUL.FTZ R151, R151, R188 ;  /* 0x000000bc97977220 */ /* 0x000fc60000410000 */
[----:B------:R-:W1:Y:S08]  /*109c0*/  MUFU.EX2 R157, R157 ;  /* 0x0000009d009d7308 */ /* 0x000e700000000800 */
[----:B------:R-:W3:Y:S08]  /*109d0*/  MUFU.EX2 R180, R180 ;  /* 0x000000b400b47308 */ /* 0x000ef00000000800 */
[----:B------:R4:W-:Y:S08]  /*109e0*/  MUFU.EX2 R0, R160 ;  /* 0x000000a000007308 */ /* 0x0009f00000000800 */
[----:B------:R-:W5:Y:S01]  /*109f0*/  MUFU.EX2 R181, R181 ;  /* 0x000000b500b57308 */ /* 0x000f620000000800 */
[----:B----4-:R-:W-:-:S07]  /*10a00*/  FADD.FTZ R160, R173, R3 ;  /* 0x00000003ada07221 */ /* 0x010fce0000010000 */
[----:B------:R4:W5:Y:S08]  /*10a10*/  MUFU.EX2 R175, R161 ;  /* 0x000000a100af7308 */ /* 0x0009700000000800 */
[----:B------:R-:W5:Y:S01]  /*10a20*/  MUFU.EX2 R184, R184 ;  /* 0x000000b800b87308 */ /* 0x000f620000000800 */
[----:B----4-:R-:W-:-:S04]  /*10a30*/  FADD.FTZ R161, R191, R178 ;  /* 0x000000b2bfa17221 */ /* 0x010fc80000010000 */
[----:B--2---:R-:W-:-:S03]  /*10a40*/  FADD.FTZ R161, R156, R161 ;  /* 0x000000a19ca17221 */ /* 0x004fc60000010000 */
[----:B------:R0:W-:Y:S08]  /*10a50*/  MUFU.EX2 R3, R162 ;  /* 0x000000a200037308 */ /* 0x0001f00000000800 */
[----:B------:R-:W2:Y:S01]  /*10a60*/  MUFU.EX2 R185, R185 ;  /* 0x000000b900b97308 */ /* 0x000ea20000000800 */
[C---:B0-----:R-:W-:Y:S01]  /*10a70*/  FADD.FTZ R162, R159.reuse, R160 ;  /* 0x000000a09fa27221 */ /* 0x041fe20000010000 */
[----:B------:R-:W-:-:S06]  /*10a80*/  F2FP.BF16.F32.PACK_AB R160, R159, R173 ;  /* 0x000000ad9fa0723e */ /* 0x000fcc00000010ff */
[----:B------:R1:W0:Y:S08]  /*10a90*/  MUFU.EX2 R159, R163 ;  /* 0x000000a3009f7308 */ /* 0x0002300000000800 */
[----:B------:R-:W4:Y:S01]  /*10aa0*/  MUFU.EX2 R192, R192 ;  /* 0x000000c000c07308 */ /* 0x000f220000000800 */
[C---:B-1----:R-:W-:Y:S01]  /*10ab0*/  FADD.FTZ R163, R157.reuse, R161 ;  /* 0x000000a19da37221 */ /* 0x042fe20000010000 */
[----:B------:R-:W-:Y:S01]  /*10ac0*/  F2FP.BF16.F32.PACK_AB R161, R157, R156 ;  /* 0x0000009c9da1723e */ /* 0x000fe200000010ff */
[----:B---3--:R-:W-:Y:S01]  /*10ad0*/  FADD.FTZ R156, R180, R162 ;  /* 0x000000a2b49c7221 */ /* 0x008fe20000010000 */
[----:B-----5:R-:W-:Y:S01]  /*10ae0*/  F2FP.BF16.F32.PACK_AB R162, R181, R180 ;  /* 0x000000b4b5a2723e */ /* 0x020fe200000010ff */
[----:B------:R-:W-:Y:S01]  /*10af0*/  FADD.FTZ R157, R0, R163 ;  /* 0x000000a3009d7221 */ /* 0x000fe20000010000 */
[----:B------:R-:W-:Y:S01]  /*10b00*/  F2FP.BF16.F32.PACK_AB R163, R175, R0 ;  /* 0x00000000afa3723e */ /* 0x000fe200000010ff */
[----:B------:R-:W-:Y:S01]  /*10b10*/  FADD.FTZ R156, R181, R156 ;  /* 0x0000009cb59c7221 */ /* 0x000fe20000010000 */
[----:B------:R-:W1:Y:S01]  /*10b20*/  MUFU.EX2 R189, R189 ;  /* 0x000000bd00bd7308 */ /* 0x000e620000000800 */
[----:B------:R-:W-:-:S02]  /*10b30*/  FADD.FTZ R157, R175, R157 ;  /* 0x0000009daf9d7221 */ /* 0x000fc40000010000 */
[----:B------:R-:W-:Y:S01]  /*10b40*/  FADD.FTZ R0, R184, R156 ;  /* 0x0000009cb8007221 */ /* 0x000fe20000010000 */
[----:B--2---:R-:W-:Y:S01]  /*10b50*/  F2FP.BF16.F32.PACK_AB R156, R185, R184 ;  /* 0x000000b8b99c723e */ /* 0x004fe200000010ff */
[----:B------:R-:W-:Y:S02]  /*10b60*/  FADD.FTZ R157, R3, R157 ;  /* 0x0000009d039d7221 */ /* 0x000fe40000010000 */
[----:B------:R-:W-:Y:S01]  /*10b70*/  FADD.FTZ R0, R185, R0 ;  /* 0x00000000b9007221 */ /* 0x000fe20000010000 */
[----:B------:R-:W2:Y:S01]  /*10b80*/  MUFU.EX2 R194, R194 ;  /* 0x000000c200c27308 */ /* 0x000ea20000000800 */
[C---:B0-----:R-:W-:Y:S01]  /*10b90*/  FADD.FTZ R178, R159.reuse, R157 ;  /* 0x0000009d9fb27221 */ /* 0x041fe20000010000 */
[----:B------:R-:W-:Y:S01]  /*10ba0*/  F2FP.BF16.F32.PACK_AB R157, R159, R3 ;  /* 0x000000039f9d723e */ /* 0x000fe200000010ff */
[----:B------:R-:W-:Y:S02]  /*10bb0*/  FADD.FTZ R0, R158, R0 ;  /* 0x000000009e007221 */ /* 0x000fe40000010000 */
[----:B----4-:R-:W-:-:S03]  /*10bc0*/  FADD.FTZ R178, R192, R178 ;  /* 0x000000b2c0b27221 */ /* 0x010fc60000010000 */
        /* <DEDUP_REMOVED lines=12> */
[----:B------:R-:W-:Y:S01]  /*10c90*/  FADD.FTZ R3, R174, R3 ;  /* 0x00000003ae037221 */ /* 0x000fe20000010000 */
[C---:B------:R-:W-:Y:S02]  /*10ca0*/  F2FP.BF16.F32.PACK_AB R174, R183.reuse, R174 ;  /* 0x000000aeb7ae723e */ /* 0x040fe400000010ff */
[----:B------:R-:W1:Y:S01]  /*10cb0*/  MUFU.EX2 R187, R187 ;  /* 0x000000bb00bb7308 */ /* 0x000e620000000800 */
[C---:B--2---:R-:W-:Y:S01]  /*10cc0*/  FADD.FTZ R0, R196.reuse, R178 ;  /* 0x000000b2c4007221 */ /* 0x044fe20000010000 */
[----:B------:R-:W-:Y:S01]  /*10cd0*/  F2FP.BF16.F32.PACK_AB R173, R196, R173 ;  /* 0x000000adc4ad723e */ /* 0x000fe200000010ff */
[----:B------:R-:W-:Y:S02]  /*10ce0*/  FADD.FTZ R3, R183, R3 ;  /* 0x00000003b7037221 */ /* 0x000fe40000010000 */
[----:B0-----:R-:W-:-:S04]  /*10cf0*/  FADD.FTZ R0, R175, R0 ;  /* 0x00000000af007221 */ /* 0x001fc80000010000 */
[C---:B-1----:R-:W-:Y:S01]  /*10d00*/  FADD.FTZ R0, R187.reuse, R0 ;  /* 0x00000000bb007221 */ /* 0x042fe20000010000 */
[----:B------:R-:W-:Y:S01]  /*10d10*/  F2FP.BF16.F32.PACK_AB R175, R187, R175 ;  /* 0x000000afbbaf723e */ /* 0x000fe200000010ff */
[----:B------:R-:W-:Y:S06]  /*10d20*/  @!P0 BRA `(.L_x_5297) ;  /* 0x0000000000048947 */ /* 0x000fec0003800000 */
[----:B------:R-:W-:Y:S01]  /*10d30*/  BPT.TRAP 0x1 ;  /* 0x000000040000795c */ /* 0x000fe20000300000 */
.L_x_5297:
[----:B------:R0:W1:Y:S01]  /*10d40*/  SYNCS.PHASECHK.TRANS64.TRYWAIT P1, [R14+URZ+0x22850], R15 ;  /* 0x0228500f0e0075a7 */ /* 0x000062000802017f */
[----:B------:R-:W-:Y:S05]  /*10d50*/  @!P0 BRA `(.L_x_5298) ;  /* 0x0000000000048947 */ /* 0x000fea0003800000 */
[----:B------:R-:W-:Y:S01]  /*10d60*/  BPT.TRAP 0x1 ;  /* 0x000000040000795c */ /* 0x000fe20000300000 */
.L_x_5298:
[----:B------:R-:W-:Y:S04]  /*10d70*/  BSSY B0, `(.L_x_5299) ;  /* 0x0000004000007945 */ /* 0x000fe80003800000 */
[----:B-1----:R-:W-:Y:S05]  /*10d80*/  @P1 BRA `(.L_x_5300) ;  /* 0x0000000000081947 */ /* 0x002fea0003800000 */
[----:B------:R-:W1:Y:S02]  /*10d90*/  SYNCS.PHASECHK.TRANS64.TRYWAIT P1, [R14+URZ+0x22850], R15 ;  /* 0x0228500f0e0075a7 */ /* 0x000e64000802017f */
[----:B-1----:R-:W-:Y:S05]  /*10da0*/  @!P1 BRA `(.L_x_5301) ;  /* 0x000000c000849947 */ /* 0x002fea0003800000 */
.L_x_5300:
[----:B------:R-:W-:Y:S05]  /*10db0*/  BSYNC B0 ;  /* 0x0000000000007941 */ /* 0x000fea0003800000 */
.L_x_5299:
        /* <DEDUP_REMOVED lines=53> */
.L_x_5302:
[----:B------:R-:W0:Y:S01]  /*11110*/  S2R R15, SR_CgaCtaId ;  /* 0x00000000000f7919 */ /* 0x000e220000008800 */
[C---:B------:R-:W-:Y:S01]  /*11120*/  ISETP.GT.AND P1, PT, R13.reuse, RZ, PT ;  /* 0x000000ff0d00720c */ /* 0x040fe20003f24270 */
[----:B------:R-:W-:Y:S02]  /*11130*/  VIADD R14, R14, 0x22860 ;  /* 0x000228600e0e7836 */ /* 0x000fe40000000000 */
[----:B------:R-:W-:Y:S02]  /*11140*/  VIADD R13, R13, 0xffffffff ;  /* 0xffffffff0d0d7836 */ /* 0x000fe40000000000 */
[----:B------:R-:W-:Y:S02]  /*11150*/  IMAD.MOV.U32 R214, RZ, RZ, R176 ;  /* 0x000000ffffd67224 */ /* 0x000fe400078e00b0 */
[----:B------:R-:W-:Y:S01]  /*11160*/  IMAD.MOV.U32 R215, RZ, RZ, R20 ;  /* 0x000000ffffd77224 */ /* 0x000fe200078e0014 */
[----:B0-----:R-:W-:-:S04]  /*11170*/  PRMT R14, R15, 0x654, R14 ;  /* 0x000006540f0e7816 */ /* 0x001fc8000000000e */
[----:B------:R1:W-:Y:S01]  /*11180*/  SYNCS.ARRIVE.TRANS64.RED.A1T0 RZ, [R14+URZ], RZ ;  /* 0x000000ff0eff79a7 */ /* 0x0003e2000810043f */
[----:B------:R-:W-:Y:S05]  /*11190*/  @P1 BRA `(.L_x_5303) ;  /* 0xffffffd800c01947 */ /* 0x000fea000383ffff */
.L_x_5291:
[----:B------:R-:W2:Y:S01]  /*111a0*/  LDL.LU R171, [R1+0x44] ;  /* 0x0000440001ab7983 */ /* 0x000ea20000300800 */
[----:B------:R-:W-:Y:S05]  /*111b0*/  WARPSYNC.ALL ;  /* 0x0000000000007948 */ /* 0x000fea0003800000 */
[----:B------:R-:W3:Y:S01]  /*111c0*/  SHFL.BFLY PT, R4, R3, 0x2, 0x1f ;  /* 0x0c401f0003047f89 */ /* 0x000ee200000e0000 */
[----:B------:R-:W-:Y:S01]  /*111d0*/  IADD3 R22, R22, 0x1, RZ ;  /* 0x0000000116167810 */ /* 0x000fe20007ffe0ff */
[----:B------:R4:W-:Y:S08]  /*111e0*/  BAR.ARV R21, 0x100 ;  /* 0x000400150000751d */ /* 0x0009f00000002000 */
[----:B------:R-:W-:Y:S06]  /*111f0*/  BAR.ARV 0x8, 0x180 ;  /* 0x0206000000007b1d */ /* 0x000fec0000002000 */
[----:B------:R-:W-:Y:S01]  /*11200*/  ISETP.NE.AND P0, PT, R22, 0x2, PT ;  /* 0x000000021600780c */ /* 0x000fe20003f05270 */
[----:B------:R-:W5:Y:S01]  /*11210*/  SHFL.BFLY PT, R7, R0, 0x2, 0x1f ;  /* 0x0c401f0000077f89 */ /* 0x000f6200000e0000 */
[----:B------:R-:W-:-:S02]  /*11220*/  PLOP3.LUT P1, PT, PT, PT, PT, 0x8, 0x0 ;  /* 0x000000000000781c */ /* 0x000fc40003f2e170 */
[----:B------:R-:W-:Y:S01]  /*11230*/  SEL R22, R22, RZ, P0 ;  /* 0x000000ff16167207 */ /* 0x000fe20000000000 */
[----:B---3--:R-:W-:Y:S01]  /*11240*/  FADD.FTZ R4, R4, R3 ;  /* 0x0000000304047221 */ /* 0x008fe20000010000 */
[----:B------:R-:W-:-:S04]  /*11250*/  SEL R3, RZ, 0x1, P0 ;  /* 0x00000001ff037807 */ /* 0x000fc80000000000 */
[----:B------:R-:W3:Y:S01]  /*11260*/  SHFL.BFLY PT, R5, R4, 0x1, 0x1f ;  /* 0x0c201f0004057f89 */ /* 0x000ee200000e0000 */
[----:B------:R-:W-:Y:S01]  /*11270*/  LOP3.LUT R202, R202, R3, RZ, 0x3c, !PT ;  /* 0x00000003caca7212 */ /* 0x000fe200078e3cff */
[----:B-----5:R-:W-:Y:S01]  /*11280*/  FADD.FTZ R8, R7, R0 ;  /* 0x0000000007087221 */ /* 0x020fe20000010000 */
[----:B------:R-:W-:-:S04]  /*11290*/  IMAD.MOV.U32 R7, RZ, RZ, RZ ;  /* 0x000000ffff077224 */ /* 0x000fc800078e00ff */
[----:B------:R-:W5:Y:S01]  /*112a0*/  SHFL.BFLY PT, R9, R8, 0x1, 0x1f ;  /* 0x0c201f0008097f89 */ /* 0x000f6200000e0000 */
[----:B---3--:R-:W-:Y:S01]  /*112b0*/  FADD.FTZ R5, R4, R5 ;  /* 0x0000000504057221 */ /* 0x008fe20000010000 */
[----:B------:R-:W-:-:S04]  /*112c0*/  IMAD.MOV.U32 R4, RZ, RZ, RZ ;  /* 0x000000ffff047224 */ /* 0x000fc800078e00ff */
[----:B------:R-:W-:-:S13]  /*112d0*/  FSETP.NE.FTZ.AND P2, PT, R5, RZ, PT ;  /* 0x000000ff0500720b */ /* 0x000fda0003f55000 */
[----:B------:R-:W3:Y:S01]  /*112e0*/  @P2 MUFU.RCP R7, R5 ;  /* 0x0000000500072308 */ /* 0x000ee20000001000 */
[----:B-----5:R-:W-:Y:S01]  /*112f0*/  FADD.FTZ R6, R8, R9 ;  /* 0x0000000908067221 */ /* 0x020fe20000010000 */
[----:B------:R-:W-:Y:S02]  /*11300*/  IMAD.MOV.U32 R9, RZ, RZ, -0x800000 ;  /* 0xff800000ff097424 */ /* 0x000fe400078e00ff */
[----:B------:R-:W-:Y:S02]  /*11310*/  IMAD.MOV.U32 R8, RZ, RZ, -0x800000 ;  /* 0xff800000ff087424 */ /* 0x000fe400078e00ff */
[----:B------:R-:W-:Y:S02]  /*11320*/  FSETP.NE.FTZ.AND P3, PT, R6, RZ, PT ;  /* 0x000000ff0600720b */ /* 0x000fe40003f75000 */
[----:B------:R-:W-:Y:S01]  /*11330*/  @P2 MUFU.LG2 R19, R5 ;  /* 0x0000000500132308 */ /* 0x000fe20000000c00 */
[-C--:B---3--:R-:W-:Y:S01]  /*11340*/  FMUL.FTZ R155, R56, R7.reuse ;  /* 0x00000007389b7220 */ /* 0x088fe20000410000 */
[-C--:B------:R-:W-:Y:S01]  /*11350*/  FMUL.FTZ R158, R68, R7.reuse ;  /* 0x00000007449e7220 */ /* 0x080fe20000410000 */
[----:B------:R-:W-:-:S08]  /*11360*/  FMUL.FTZ R159, R72, R7 ;  /* 0x00000007489f7220 */ /* 0x000fd00000410000 */
[----:B------:R-:W3:Y:S01]  /*11370*/  @P3 MUFU.RCP R4, R6 ;  /* 0x0000000600043308 */ /* 0x000ee20000001000 */
[-C--:B------:R-:W-:Y:S01]  /*11380*/  FMUL.FTZ R160, R76, R7.reuse ;  /* 0x000000074ca07220 */ /* 0x080fe20000410000 */
[-C--:B------:R-:W-:Y:S01]  /*11390*/  FMUL.FTZ R161, R80, R7.reuse ;  /* 0x0000000750a17220 */ /* 0x080fe20000410000 */
[-C--:B------:R-:W-:Y:S01]  /*113a0*/  FMUL.FTZ R162, R84, R7.reuse ;  /* 0x0000000754a27220 */ /* 0x080fe20000410000 */
[-C--:B------:R-:W-:Y:S01]  /*113b0*/  FMUL.FTZ R163, R88, R7.reuse ;  /* 0x0000000758a37220 */ /* 0x080fe20000410000 */
[-C--:B------:R-:W-:Y:S01]  /*113c0*/  FMUL.FTZ R0, R24, R7.reuse ;  /* 0x0000000718007220 */ /* 0x080fe20000410000 */
[-C--:B------:R-:W-:Y:S01]  /*113d0*/  FMUL.FTZ R25, R25, R7.reuse ;  /* 0x0000000719197220 */ /* 0x080fe20000410000 */
[-C--:B------:R-:W-:Y:S01]  /*113e0*/  FMUL.FTZ R28, R28, R7.reuse ;  /* 0x000000071c1c7220 */ /* 0x080fe20000410000 */
[----:B------:R-:W5:Y:S01]  /*113f0*/  @P3 MUFU.LG2 R5, R6 ;  /* 0x0000000600053308 */ /* 0x000f620000000c00 */
[-C--:B------:R-:W-:Y:S01]  /*11400*/  FMUL.FTZ R29, R29, R7.reuse ;  /* 0x000000071d1d7220 */ /* 0x080fe20000410000 */
[-C--:B01----:R-:W-:Y:S01]  /*11410*/  FMUL.FTZ R14, R32, R7.reuse ;  /* 0x00000007200e7220 */ /* 0x083fe20000410000 */
        /* <DEDUP_REMOVED lines=52> */
[-C--:B---3--:R-:W-:Y:S01]  /*11760*/  FMUL.FTZ R7, R30, R4.reuse ;  /* 0x000000041e077220 */ /* 0x088fe20000410000 */
[C---:B------:R-:W-:Y:S01]  /*11770*/  @P2 FMUL.FTZ R24, R12.reuse, 0.69314718246459960938 ;  /* 0x3f3172180c182820 */ /* 0x040fe20000410000 */
[----:B----4-:R-:W-:Y:S01]  /*11780*/  @P3 FMUL.FTZ R21, R12, 0.69314718246459960938 ;  /* 0x3f3172180c153820 */ /* 0x010fe20000410000 */
[----:B------:R-:W-:Y:S01]  /*11790*/  @P2 FMUL.FTZ R19, R19, 0.69314718246459960938 ;  /* 0x3f31721813132820 */ /* 0x000fe20000410000 */
[----:B-----5:R-:W-:Y:S01]  /*117a0*/  @P3 FMUL.FTZ R30, R5, 0.69314718246459960938 ;  /* 0x3f317218051e3820 */ /* 0x020fe20000410000 */
        /* <DEDUP_REMOVED lines=67> */
.L_x_5232:
        /* <DEDUP_REMOVED lines=11> */
[----:B------:R-:W4:Y:S01]  /*11c90*/  LDL.LU R172, [R1+0x3c] ;  /* 0x00003c0001ac7983 */ /* 0x000f220000300800 */
[----:B------:R-:W1:Y:S01]  /*11ca0*/  S2R R4, SR_SWINHI ;  /* 0x0000000000047919 */ /* 0x000e620000002f00 */
[----:B------:R-:W-:Y:S05]  /*11cb0*/  WARPSYNC.ALL ;  /* 0x0000000000007948 */ /* 0x000fea0003800000 */
[----:B------:R-:W-:Y:S01]  /*11cc0*/  F2FP.BF16.F32.PACK_AB R7, R12, R7 ;  /* 0x000000070c07723e */ /* 0x000fe200000010ff */
[----:B------:R-:W-:Y:S01]  /*11cd0*/  ULDC.64 UR4, c[0x0][0xc00] ;  /* 0x0003000000047ab9 */ /* 0x000fe20000000a00 */
[----:B------:R-:W-:Y:S01]  /*11ce0*/  F2FP.BF16.F32.PACK_AB R13, R43, R13 ;  /* 0x0000000d2b0d723e */ /* 0x000fe200000010ff */
        /* <DEDUP_REMOVED lines=19> */
[----:B------:R-:W-:-:S04]  /*11e20*/  IADD3 R5, P2, R112, 0x40, RZ ;  /* 0x0000004070057810 */ /* 0x000fc80007f5e0ff */
[----:B------:R-:W-:Y:S02]  /*11e30*/  LOP3.LUT R24, R5, 0x380, RZ, 0xc0, !PT ;  /* 0x0000038005187812 */ /* 0x000fe400078ec0ff */
[----:B------:R-:W-:Y:S02]  /*11e40*/  IADD3 R97, P1, R112, 0x20, RZ ;  /* 0x0000002070617810 */ /* 0x000fe40007f3e0ff */
[----:B------:R-:W-:Y:S02]  /*11e50*/  SHF.R.U64 R24, R24, 0x3, RZ ;  /* 0x0000000318187819 */ /* 0x000fe400000012ff */
[----:B------:R-:W-:Y:S02]  /*11e60*/  LOP3.LUT R96, R97, 0x380, RZ, 0xc0, !PT ;  /* 0x0000038061607812 */ /* 0x000fe400078ec0ff */
[----:B------:R-:W-:Y:S02]  /*11e70*/  LOP3.LUT R24, R24, R5, RZ, 0x3c, !PT ;  /* 0x0000000518187212 */ /* 0x000fe400078e3cff */
[----:B------:R-:W-:-:S02]  /*11e80*/  LOP3.LUT R5, R112, 0x380, RZ, 0xc0, !PT ;  /* 0x0000038070057812 */ /* 0x000fc400078ec0ff */
[----:B------:R-:W-:Y:S02]  /*11e90*/  SHF.R.U64 R96, R96, 0x3, RZ ;  /* 0x0000000360607819 */ /* 0x000fe400000012ff */
[----:B------:R-:W-:Y:S02]  /*11ea0*/  SHF.R.U64 R5, R5, 0x3, RZ ;  /* 0x0000000305057819 */ /* 0x000fe400000012ff */
[----:B------:R-:W-:Y:S02]  /*11eb0*/  LOP3.LUT R96, R96, R97, RZ, 0x3c, !PT ;  /* 0x0000006160607212 */ /* 0x000fe400078e3cff */
[----:B------:R-:W-:Y:S01]  /*11ec0*/  LOP3.LUT R4, R5, R112, RZ, 0x3c, !PT ;  /* 0x0000007005047212 */ /* 0x000fe200078e3cff */
[--C-:B------:R-:W-:Y:S01]  /*11ed0*/  IMAD.MOV.U32 R5, RZ, RZ, R113.reuse ;  /* 0x000000ffff057224 */ /* 0x100fe200078e0071 */
[C---:B------:R-:W-:Y:S01]  /*11ee0*/  IADD3 R111, P3, R112.reuse, 0x60, RZ ;  /* 0x00000060706f7810 */ /* 0x040fe20007f7e0ff */
[----:B------:R-:W-:Y:S01]  /*11ef0*/  IMAD.X R97, RZ, RZ, R113, P1 ;  /* 0x000000ffff617224 */ /* 0x000fe200008e0671 */
[----:B------:R-:W-:-:S02]  /*11f00*/  IADD3 R101, P4, R112, 0x4000, RZ ;  /* 0x0000400070657810 */ /* 0x000fc40007f9e0ff */
[----:B------:R-:W-:Y:S02]  /*11f10*/  IADD3 R105, P1, R112, 0x4060, RZ ;  /* 0x0000406070697810 */ /* 0x000fe40007f3e0ff */
[----:B------:R-:W-:Y:S02]  /*11f20*/  LOP3.LUT R110, R111, 0x380, RZ, 0xc0, !PT ;  /* 0x000003806f6e7812 */ /* 0x000fe400078ec0ff */
[----:B------:R-:W-:Y:S02]  /*11f30*/  MOV R30, R4 ;  /* 0x00000004001e7202 */ /* 0x000fe40000000f00 */
[----:B------:R-:W-:Y:S02]  /*11f40*/  LOP3.LUT R100, R101, 0x380, RZ, 0xc0, !PT ;  /* 0x0000038065647812 */ /* 0x000fe400078ec0ff */
[----:B------:R-:W-:Y:S02]  /*11f50*/  LOP3.LUT R104, R105, 0x380, RZ, 0xc0, !PT ;  /* 0x0000038069687812 */ /* 0x000fe400078ec0ff */
[----:B------:R-:W-:Y:S01]  /*11f60*/  F2FP.BF16.F32.PACK_AB R4, R25, R0 ;  /* 0x000000001904723e */ /* 0x000fe200000010ff */
[----:B------:R-:W-:Y:S01]  /*11f70*/  IMAD.X R25, RZ, RZ, R113, P2 ;  /* 0x000000ffff197224 */ /* 0x000fe200010e0671 */
[----:B------:R-:W-:-:S02]  /*11f80*/  F2FP.BF16.F32.PACK_AB R5, R6, R26 ;  /* 0x0000001a0605723e */ /* 0x000fc400000010ff */
[----:B------:R-:W-:Y:S02]  /*11f90*/  F2FP.BF16.F32.PACK_AB R6, R29, R28 ;  /* 0x0000001c1d06723e */ /* 0x000fe400000010ff */
[----:B------:R-:W-:Y:S02]  /*11fa0*/  IADD3 R29, P2, R112, 0x8000, RZ ;  /* 0x00008000701d7810 */ /* 0x000fe40007f5e0ff */
[----:B------:R-:W-:Y:S02]  /*11fb0*/  SHF.R.U64 R110, R110, 0x3, RZ ;  /* 0x000000036e6e7819 */ /* 0x000fe400000012ff */
[----:B------:R-:W-:Y:S02]  /*11fc0*/  SHF.R.U64 R100, R100, 0x3, RZ ;  /* 0x0000000364647819 */ /* 0x000fe400000012ff */
[----:B------:R-:W-:Y:S02]  /*11fd0*/  SHF.R.U64 R104, R104, 0x3, RZ ;  /* 0x0000000368687819 */ /* 0x000fe400000012ff */
[----:B------:R-:W-:-:S02]  /*11fe0*/  LOP3.LUT R0, R29, 0x380, RZ, 0xc0, !PT ;  /* 0x000003801d007812 */ /* 0x000fc400078ec0ff */
[----:B------:R-:W-:Y:S01]  /*11ff0*/  LOP3.LUT R110, R110, R111, RZ, 0x3c, !PT ;  /* 0x0000006f6e6e7212 */ /* 0x000fe200078e3cff */
[--C-:B------:R-:W-:Y:S01]  /*12000*/  IMAD.X R111, RZ, RZ, R113.reuse, P3 ;  /* 0x000000ffff6f7224 */ /* 0x100fe200018e0671 */
[----:B------:R-:W-:Y:S01]  /*12010*/  LOP3.LUT R100, R100, R101, RZ, 0x3c, !PT ;  /* 0x0000006564647212 */ /* 0x000fe200078e3cff */
[----:B------:R0:W-:Y:S01]  /*12020*/  STSM.16.M88.4 [R30], R4 ;  /* 0x000000041e007844 */ /* 0x0001e20000000200 */
[----:B------:R-:W-:Y:S01]  /*12030*/  LOP3.LUT R104, R104, R105, RZ, 0x3c, !PT ;  /* 0x0000006968687212 */ /* 0x000fe200078e3cff */
[----:B------:R-:W-:Y:S01]  /*12040*/  IMAD.X R101, RZ, RZ, R113, P4 ;  /* 0x000000ffff657224 */ /* 0x000fe200020e0671 */
[C---:B------:R-:W-:Y:S02]  /*12050*/  IADD3 R105, P3, R112.reuse, 0x8020, RZ ;  /* 0x0000802070697810 */ /* 0x040fe40007f7e0ff */
[C---:B------:R-:W-:Y:S02]  /*12060*/  IADD3 R115, P4, R112.reuse, 0x8040, RZ ;  /* 0x0000804070737810 */ /* 0x040fe40007f9e0ff */
[----:B------:R-:W-:-:S02]  /*12070*/  IADD3 R109, P5, R112, 0x4020, RZ ;  /* 0x00004020706d7810 */ /* 0x000fc40007fbe0ff */
[----:B------:R-:W-:Y:S02]  /*12080*/  IADD3 R107, P0, R112, 0x4040, RZ ;  /* 0x00004040706b7810 */ /* 0x000fe40007f1e0ff */
[----:B------:R-:W-:Y:S02]  /*12090*/  LOP3.LUT R12, R105, 0x380, RZ, 0xc0, !PT ;  /* 0x00000380690c7812 */ /* 0x000fe400078ec0ff */
[----:B0-----:R-:W-:Y:S01]  /*120a0*/  SHF.R.U64 R4, R0, 0x3, RZ ;  /* 0x0000000300047819 */ /* 0x001fe200000012ff */
[----:B------:R-:W-:Y:S01]  /*120b0*/  IMAD.X R5, RZ, RZ, R113, P2 ;  /* 0x000000ffff057224 */ /* 0x000fe200010e0671 */
[----:B------:R-:W-:Y:S02]  /*120c0*/  LOP3.LUT R114, R115, 0x380, RZ, 0xc0, !PT ;  /* 0x0000038073727812 */ /* 0x000fe400078ec0ff */
[----:B------:R-:W-:Y:S02]  /*120d0*/  LOP3.LUT R4, R4, R29, RZ, 0x3c, !PT ;  /* 0x0000001d04047212 */ /* 0x000fe400078e3cff */
[----:B------:R-:W-:-:S02]  /*120e0*/  IADD3 R29, P2, R112, 0xc040, RZ ;  /* 0x0000c040701d7810 */ /* 0x000fc40007f5e0ff */
[----:B------:R-:W-:Y:S02]  /*120f0*/  LOP3.LUT R108, R109, 0x380, RZ, 0xc0, !PT ;  /* 0x000003806d6c7812 */ /* 0x000fe400078ec0ff */
[----:B------:R-:W-:Y:S02]  /*12100*/  LOP3.LUT R106, R107, 0x380, RZ, 0xc0, !PT ;  /* 0x000003806b6a7812 */ /* 0x000fe400078ec0ff */
[----:B------:R-:W-:Y:S02]  /*12110*/  SHF.R.U64 R6, R12, 0x3, RZ ;  /* 0x000000030c067819 */ /* 0x000fe400000012ff */
[----:B------:R-:W-:Y:S01]  /*12120*/  SHF.R.U64 R114, R114, 0x3, RZ ;  /* 0x0000000372727819 */ /* 0x000fe200000012ff */
[----:B------:R-:W-:Y:S01]  /*12130*/  IMAD.X R7, RZ, RZ, R113, P3 ;  /* 0x000000ffff077224 */ /* 0x000fe200018e0671 */
[----:B------:R-:W-:Y:S02]  /*12140*/  LOP3.LUT R28, R29, 0x380, RZ, 0xc0, !PT ;  /* 0x000003801d1c7812 */ /* 0x000fe400078ec0ff */
[----:B------:R-:W-:-:S02]  /*12150*/  SHF.R.U64 R108, R108, 0x3, RZ ;  /* 0x000000036c6c7819 */ /* 0x000fc400000012ff */
[----:B------:R-:W-:Y:S02]  /*12160*/  SHF.R.U64 R106, R106, 0x3, RZ ;  /* 0x000000036a6a7819 */ /* 0x000fe400000012ff */
[----:B------:R-:W-:Y:S02]  /*12170*/  LOP3.LUT R6, R6, R105, RZ, 0x3c, !PT ;  /* 0x0000006906067212 */ /* 0x000fe400078e3cff */
[----:B------:R-:W-:Y:S02]  /*12180*/  LOP3.LUT R114, R114, R115, RZ, 0x3c, !PT ;  /* 0x0000007372727212 */ /* 0x000fe400078e3cff */
[----:B------:R-:W-:Y:S02]  /*12190*/  IADD3 R115, P3, R112, 0xc060, RZ ;  /* 0x0000c06070737810 */ /* 0x000fe40007f7e0ff */
[----:B------:R-:W-:Y:S01]  /*121a0*/  SHF.R.U64 R28, R28, 0x3, RZ ;  /* 0x000000031c1c7819 */ /* 0x000fe200000012ff */
[--C-:B------:R-:W-:Y:S01]  /*121b0*/  IMAD.X R105, RZ, RZ, R113.reuse, P1 ;  /* 0x000000ffff697224 */ /* 0x100fe200008e0671 */
[----:B------:R-:W-:Y:S01]  /*121c0*/  LOP3.LUT R108, R108, R109, RZ, 0x3c, !PT ;  /* 0x0000006d6c6c7212 */ /* 0x000fe200078e3cff */
[--C-:B------:R-:W-:Y:S01]  /*121d0*/  IMAD.X R109, RZ, RZ, R113.reuse, P5 ;  /* 0x000000ffff6d7224 */ /* 0x100fe200028e0671 */
[----:B------:R-:W-:Y:S01]  /*121e0*/  LOP3.LUT R106, R106, R107, RZ, 0x3c, !PT ;  /* 0x0000006b6a6a7212 */ /* 0x000fe200078e3cff */
[----:B------:R-:W-:Y:S01]  /*121f0*/  IMAD.X R107, RZ, RZ, R113, P0 ;  /* 0x000000ffff6b7224 */ /* 0x000fe200000e0671 */
[----:B------:R-:W-:-:S02]  /*12200*/  MOV R0, R4 ;  /* 0x0000000400007202 */ /* 0x000fc40000000f00 */
[----:B--2---:R-:W-:Y:S02]  /*12210*/  MOV R32, R6 ;  /* 0x0000000600207202 */ /* 0x004fe40000000f00 */
[C---:B------:R-:W-:Y:S02]  /*12220*/  IADD3 R117, P5, R112.reuse, 0x8060, RZ ;  /* 0x0000806070757810 */ /* 0x040fe40007fbe0ff */
[C---:B------:R-:W-:Y:S02]  /*12230*/  IADD3 R119, P0, R112.reuse, 0xc000, RZ ;  /* 0x0000c00070777810 */ /* 0x040fe40007f1e0ff */
[----:B------:R-:W-:Y:S02]  /*12240*/  IADD3 R121, P1, R112, 0xc020, RZ ;  /* 0x0000c02070797810 */ /* 0x000fe40007f3e0ff */
[----:B------:R-:W-:Y:S02]  /*12250*/  MOV R96, R96 ;  /* 0x0000006000607202 */ /* 0x000fe40000000f00 */
[----:B------:R-:W-:-:S02]  /*12260*/  F2FP.BF16.F32.PACK_AB R4, R3, R14 ;  /* 0x0000000e0304723e */ /* 0x000fc400000010ff */
[----:B------:R-:W-:Y:S02]  /*12270*/  F2FP.BF16.F32.PACK_AB R5, R11, R10 ;  /* 0x0000000a0b05723e */ /* 0x000fe400000010ff */
[----:B------:R-:W-:Y:S02]  /*12280*/  F2FP.BF16.F32.PACK_AB R6, R37, R36 ;  /* 0x000000242506723e */ /* 0x000fe400000010ff */
[----:B------:R-:W-:Y:S02]  /*12290*/  F2FP.BF16.F32.PACK_AB R7, R39, R38 ;  /* 0x000000262707723e */ /* 0x000fe400000010ff */
[----:B------:R-:W-:Y:S02]  /*122a0*/  LOP3.LUT R112, R115, 0x380, RZ, 0xc0, !PT ;  /* 0x0000038073707812 */ /* 0x000fe400078ec0ff */
[----:B------:R-:W-:Y:S01]  /*122b0*/  LOP3.LUT R28, R28, R29, RZ, 0x3c, !PT ;  /* 0x0000001d1c1c7212 */ /* 0x000fe200078e3cff */
[----:B------:R-:W-:Y:S01]  /*122c0*/  IMAD.X R29, RZ, RZ, R113, P2 ;  /* 0x000000ffff1d7224 */ /* 0x000fe200010e0671 */
[----:B------:R-:W-:-:S02]  /*122d0*/  MOV R24, R24 ;  /* 0x0000001800187202 */ /* 0x000fc40000000f00 */
[----:B------:R-:W-:Y:S02]  /*122e0*/  F2FP.BF16.F32.PACK_AB R12, R41, R152 ;  /* 0x00000098290c723e */ /* 0x000fe400000010ff */
[----:B------:R-:W-:Y:S01]  /*122f0*/  F2FP.BF16.F32.PACK_AB R14, R45, R44 ;  /* 0x0000002c2d0e723e */ /* 0x000fe200000010ff */
[----:B------:R-:W-:Y:S01]  /*12300*/  STSM.16.M88.4 [R96], R4 ;  /* 0x0000000460007844 */ /* 0x000fe20000000200 */
[----:B------:R-:W-:Y:S02]  /*12310*/  SHF.R.U64 R112, R112, 0x3, RZ ;  /* 0x0000000370707819 */ /* 0x000fe400000012ff */
[----:B------:R-:W-:Y:S01]  /*12320*/  LOP3.LUT R116, R117, 0x380, RZ, 0xc0, !PT ;  /* 0x0000038075747812 */ /* 0x000fe200078ec0ff */
[----:B------:R0:W-:Y:S01]  /*12330*/  STSM.16.M88.4 [R24], R12 ;  /* 0x0000000c18007844 */ /* 0x0001e20000000200 */
[----:B------:R-:W-:Y:S02]  /*12340*/  LOP3.LUT R118, R119, 0x380, RZ, 0xc0, !PT ;  /* 0x0000038077767812 */ /* 0x000fe400078ec0ff */
[----:B------:R-:W-:-:S02]  /*12350*/  MOV R110, R110 ;  /* 0x0000006e006e7202 */ /* 0x000fc40000000f00 */
[----:B------:R-:W-:Y:S02]  /*12360*/  MOV R3, R28 ;  /* 0x0000001c00037202 */ /* 0x000fe40000000f00 */
[----:B------:R-:W-:Y:S02]  /*12370*/  F2FP.BF16.F32.PACK_AB R25, R51, R50 ;  /* 0x000000323319723e */ /* 0x000fe400000010ff */
[----:B------:R-:W-:Y:S02]  /*12380*/  F2FP.BF16.F32.PACK_AB R26, R53, R154 ;  /* 0x0000009a351a723e */ /* 0x000fe400000010ff */
[----:B------:R-:W-:Y:S02]  /*12390*/  MOV R100, R100 ;  /* 0x0000006400647202 */ /* 0x000fe40000000f00 */
[----:B------:R-:W-:Y:S02]  /*123a0*/  F2FP.BF16.F32.PACK_AB R28, R57, R155 ;  /* 0x0000009b391c723e */ /* 0x000fe400000010ff */
[----:B------:R-:W-:-:S02]  /*123b0*/  F2FP.BF16.F32.PACK_AB R29, R59, R58 ;  /* 0x0000003a3b1d723e */ /* 0x000fc400000010ff */
[----:B0-----:R-:W-:Y:S02]  /*123c0*/  F2FP.BF16.F32.PACK_AB R24, R49, R153 ;  /* 0x000000993118723e */ /* 0x001fe400000010ff */
[----:B------:R-:W-:Y:S02]  /*123d0*/  F2FP.BF16.F32.PACK_AB R30, R61, R156 ;  /* 0x0000009c3d1e723e */ /* 0x000fe400000010ff */
[----:B------:R-:W-:Y:S02]  /*123e0*/  LOP3.LUT R120, R121, 0x380, RZ, 0xc0, !PT ;  /* 0x0000038079787812 */ /* 0x000fe400078ec0ff */
[----:B------:R-:W-:Y:S01]  /*123f0*/  LOP3.LUT R112, R112, R115, RZ, 0x3c, !PT ;  /* 0x0000007370707212 */ /* 0x000fe200078e3cff */
[----:B------:R-:W-:Y:S01]  /*12400*/  IMAD.X R115, RZ, RZ, R113, P4 ;  /* 0x000000ffff737224 */ /* 0x000fe200020e0671 */
[----:B------:R-:W-:Y:S02]  /*12410*/  MOV R108, R108 ;  /* 0x0000006c006c7202 */ /* 0x000fe40000000f00 */
[----:B------:R-:W-:-:S02]  /*12420*/  F2FP.BF16.F32.PACK_AB R4, R65, R157 ;  /* 0x0000009d4104723e */ /* 0x000fc400000010ff */
[----:B------:R-:W-:Y:S02]  /*12430*/  F2FP.BF16.F32.PACK_AB R5, R67, R66 ;  /* 0x000000424305723e */ /* 0x000fe400000010ff */
[----:B------:R-:W-:Y:S02]  /*12440*/  F2FP.BF16.F32.PACK_AB R6, R69, R158 ;  /* 0x0000009e4506723e */ /* 0x000fe400000010ff */
[----:B------:R-:W-:Y:S02]  /*12450*/  F2FP.BF16.F32.PACK_AB R7, R71, R70 ;  /* 0x000000464707723e */ /* 0x000fe400000010ff */
[----:B------:R-:W-:Y:S01]  /*12460*/  SHF.R.U64 R116, R116, 0x3, RZ ;  /* 0x0000000374747819 */ /* 0x000fe200000012ff */
[----:B------:R-:W-:Y:S01]  /*12470*/  STSM.16.M88.4 [R110], R24 ;  /* 0x000000186e007844 */ /* 0x000fe20000000200 */
[----:B------:R-:W-:Y:S02]  /*12480*/  SHF.R.U64 R118, R118, 0x3, RZ ;  /* 0x0000000376767819 */ /* 0x000fe400000012ff */
[----:B------:R-:W-:-:S02]  /*12490*/  MOV R106, R106 ;  /* 0x0000006a006a7202 */ /* 0x000fc40000000f00 */
[----:B------:R-:W-:Y:S02]  /*124a0*/  F2FP.BF16.F32.PACK_AB R12, R73, R159 ;  /* 0x0000009f490c723e */ /* 0x000fe400000010ff */
[----:B------:R-:W-:Y:S02]  /*124b0*/  F2FP.BF16.F32.PACK_AB R13, R75, R74 ;  /* 0x0000004a4b0d723e */ /* 0x000fe400000010ff */
[----:B------:R-:W-:Y:S02]  /*124c0*/  F2FP.BF16.F32.PACK_AB R14, R77, R160 ;  /* 0x000000a04d0e723e */ /* 0x000fe400000010ff */
[----:B------:R-:W-:Y:S01]  /*124d0*/  F2FP.BF16.F32.PACK_AB R15, R79, R78 ;  /* 0x0000004e4f0f723e */ /* 0x000fe200000010ff */
[----:B------:R-:W-:Y:S01]  /*124e0*/  STSM.16.M88.4 [R100], R28 ;  /* 0x0000001c64007844 */ /* 0x000fe20000000200 */
[----:B------:R-:W-:Y:S02]  /*124f0*/  MOV R104, R104 ;  /* 0x0000006800687202 */ /* 0x000fe40000000f00 */
[----:B------:R-:W-:-:S02]  /*12500*/  F2FP.BF16.F32.PACK_AB R36, R81, R161 ;  /* 0x000000a15124723e */ /* 0x000fc400000010ff */
[----:B------:R-:W-:Y:S02]  /*12510*/  F2FP.BF16.F32.PACK_AB R37, R83, R82 ;  /* 0x000000525325723e */ /* 0x000fe400000010ff */
[----:B------:R-:W-:Y:S02]  /*12520*/  F2FP.BF16.F32.PACK_AB R38, R85, R162 ;  /* 0x000000a25526723e */ /* 0x000fe400000010ff */
[----:B------:R-:W-:Y:S01]  /*12530*/  F2FP.BF16.F32.PACK_AB R39, R87, R86 ;  /* 0x000000565727723e */ /* 0x000fe200000010ff */
[----:B------:R0:W-:Y:S01]  /*12540*/  STSM.16.M88.4 [R108], R4 ;  /* 0x000000046c007844 */ /* 0x0001e20000000200 */
[----:B------:R-:W-:Y:S02]  /*12550*/  SHF.R.U64 R120, R120, 0x3, RZ ;  /* 0x0000000378787819 */ /* 0x000fe400000012ff */
[----:B------:R-:W-:Y:S02]  /*12560*/  F2FP.BF16.F32.PACK_AB R44, R89, R163 ;  /* 0x000000a3592c723e */ /* 0x000fe400000010ff */
[----:B------:R-:W-:-:S02]  /*12570*/  F2FP.BF16.F32.PACK_AB R45, R91, R90 ;  /* 0x0000005a5b2d723e */ /* 0x000fc400000010ff */
[----:B------:R-:W-:Y:S01]  /*12580*/  LOP3.LUT R116, R116, R117, RZ, 0x3c, !PT ;  /* 0x0000007574747212 */ /* 0x000fe200078e3cff */
[--C-:B------:R-:W-:Y:S01]  /*12590*/  IMAD.X R117, RZ, RZ, R113.reuse, P5 ;  /* 0x000000ffff757224 */ /* 0x100fe200028e0671 */
        /* <DEDUP_REMOVED lines=10> */
[----:B------:R-:W-:Y:S01]  /*12640*/  F2FP.BF16.F32.PACK_AB R7, R52, R48 ;  /* 0x000000303407723e */ /* 0x000fe200000010ff */
[----:B------:R-:W-:Y:S01]  /*12650*/  STSM.16.M88.4 [R104], R36 ;  /* 0x0000002468007844 */ /* 0x000fe20000000200 */
[----:B------:R-:W-:Y:S02]  /*12660*/  LOP3.LUT R120, R120, R121, RZ, 0x3c, !PT ;  /* 0x0000007978787212 */ /* 0x000fe400078e3cff */
[----:B------:R-:W-:Y:S01]  /*12670*/  IADD3.X R121, RZ, R113, RZ, P1, !PT ;  /* 0x00000071ff797210 */ /* 0x000fe20000ffe4ff */
[----:B------:R-:W-:Y:S01]  /*12680*/  STSM.16.M88.4 [R0], R44 ;  /* 0x0000002c00007844 */ /* 0x000fe20000000200 */
[----:B------:R-:W-:Y:S01]  /*12690*/  IMAD.X R113, RZ, RZ, R113, P3 ;  /* 0x000000ffff717224 */ /* 0x000fe200018e0671 */
[----:B------:R-:W-:-:S02]  /*126a0*/  MOV R116, R116 ;  /* 0x0000007400747202 */ /* 0x000fc40000000f00 */
[----:B------:R0:W-:Y:S01]  /*126b0*/  STSM.16.M88.4 [R32], R56 ;  /* 0x0000003820007844 */ /* 0x0001e20000000200 */
[----:B-1----:R-:W-:Y:S02]  /*126c0*/  F2FP.BF16.F32.PACK_AB R12, R80, R168 ;  /* 0x000000a8500c723e */ /* 0x002fe400000010ff */
[----:B------:R-:W-:Y:S01]  /*126d0*/  F2FP.BF16.F32.PACK_AB R13, R60, R54 ;  /* 0x000000363c0d723e */ /* 0x000fe200000010ff */
[----:B------:R4:W-:Y:S01]  /*126e0*/  STSM.16.M88.4 [R114], R4 ;  /* 0x0000000472007844 */ /* 0x0009e20000000200 */
[----:B------:R-:W-:Y:S02]  /*126f0*/  F2FP.BF16.F32.PACK_AB R14, R84, R169 ;  /* 0x000000a9540e723e */ /* 0x000fe400000010ff */
[----:B------:R-:W-:Y:S02]  /*12700*/  F2FP.BF16.F32.PACK_AB R15, R64, R63 ;  /* 0x0000003f400f723e */ /* 0x000fe400000010ff */
[----:B------:R-:W-:Y:S02]  /*12710*/  MOV R118, R118 ;  /* 0x0000007600767202 */ /* 0x000fe40000000f00 */
[----:B------:R-:W-:-:S02]  /*12720*/  F2FP.BF16.F32.PACK_AB R24, R88, R170 ;  /* 0x000000aa5818723e */ /* 0x000fc400000010ff */
[----:B------:R-:W-:Y:S02]  /*12730*/  F2FP.BF16.F32.PACK_AB R25, R123, R122 ;  /* 0x0000007a7b19723e */ /* 0x000fe400000010ff */
[----:B------:R-:W-:Y:S02]  /*12740*/  F2FP.BF16.F32.PACK_AB R26, R125, R124 ;  /* 0x0000007c7d1a723e */ /* 0x000fe400000010ff */
[----:B------:R-:W-:Y:S01]  /*12750*/  F2FP.BF16.F32.PACK_AB R27, R127, R126 ;  /* 0x0000007e7f1b723e */ /* 0x000fe200000010ff */
[----:B0-----:R-:W0:Y:S01]  /*12760*/  LDC R32, c[0x0][0xbe8] ;  /* 0x0002fa00ff207b82 */ /* 0x001e220000000800 */
[----:B------:R-:W-:Y:S02]  /*12770*/  ISETP.NE.U32.AND P0, PT, RZ, UR4, PT ;  /* 0x00000004ff007c0c */ /* 0x000fe4000bf05070 */
[----:B----4-:R-:W-:Y:S02]  /*12780*/  IADD3 R6, P1, R173, UR4, RZ ;  /* 0x00000004ad067c10 */ /* 0x010fe4000ff3e0ff */
[----:B------:R-:W-:-:S02]  /*12790*/  MOV R120, R120 ;  /* 0x0000007800787202 */ /* 0x000fc40000000f00 */
[----:B------:R-:W-:Y:S02]  /*127a0*/  F2FP.BF16.F32.PACK_AB R28, R129, R128 ;  /* 0x00000080811c723e */ /* 0x000fe400000010ff */
[----:B------:R-:W-:Y:S02]  /*127b0*/  F2FP.BF16.F32.PACK_AB R29, R131, R130 ;  /* 0x00000082831d723e */ /* 0x000fe400000010ff */
[----:B------:R-:W-:Y:S02]  /*127c0*/  F2FP.BF16.F32.PACK_AB R30, R133, R132 ;  /* 0x00000084851e723e */ /* 0x000fe400000010ff */
[----:B------:R-:W-:Y:S01]  /*127d0*/  F2FP.BF16.F32.PACK_AB R31, R135, R134 ;  /* 0x00000086871f723e */ /* 0x000fe200000010ff */
[----:B------:R1:W-:Y:S01]  /*127e0*/  STSM.16.M88.4 [R116], R12 ;  /* 0x0000000c74007844 */ /* 0x0003e20000000200 */
[----:B------:R-:W-:Y:S02]  /*127f0*/  MOV R112, R112 ;  /* 0x0000007000707202 */ /* 0x000fe40000000f00 */
[----:B------:R-:W-:Y:S01]  /*12800*/  ISETP.NE.AND.EX P0, PT, RZ, UR5, PT, P0 ;  /* 0x00000005ff007c0c */ /* 0x000fe2000bf05300 */
[----:B------:R2:W-:Y:S01]  /*12810*/  STSM.16.M88.4 [R118], R24 ;  /* 0x0000001876007844 */ /* 0x0005e20000000200 */
[----:B------:R-:W-:Y:S01]  /*12820*/  IADD3.X R7, R172, UR5, RZ, P1, !PT ;  /* 0x00000005ac077c10 */ /* 0x000fe20008ffe4ff */
[----:B------:R-:W-:-:S02]  /*12830*/  ULDC.64 UR4, c[0x0][0xc08] ;  /* 0x0003020000047ab9 */ /* 0x000fc40000000a00 */
[----:B------:R3:W-:Y:S01]  /*12840*/  STSM.16.M88.4 [R120], R28 ;  /* 0x0000001c78007844 */ /* 0x0007e20000000200 */
        /* <DEDUP_REMOVED lines=8> */
[----:B-1----:R-:W-:Y:S01]  /*128d0*/  IMAD.U32 R15, RZ, RZ, UR4 ;  /* 0x00000004ff0f7e24 */ /* 0x002fe2000f8e00ff */
[----:B------:R-:W-:Y:S01]  /*128e0*/  @P2 IADD3.X R5, R172, UR5, RZ, P3, !PT ;  /* 0x00000005ac052c10 */ /* 0x000fe20009ffe4ff */
[----:B------:R3:W5:Y:S04]  /*128f0*/  @P0 LDG.E R80, desc[UR40][R6.64] ;  /* 0x0000002806500981 */ /* 0x000768000c1e1900 */
[----:B------:R3:W5:Y:S01]  /*12900*/  @P2 LDG.E R15, desc[UR40][R4.64] ;  /* 0x00000028040f2981 */ /* 0x000762000c1e1900 */
[----:B0-----:R-:W-:-:S13]  /*12910*/  ISETP.NE.AND P1, PT, R32, 0x1, PT ;  /* 0x000000012000780c */ /* 0x001fda0003f25270 */
[----:B------:R-:W0:Y:S08]  /*12920*/  @P1 LDC R0, c[0x0][0xbec] ;  /* 0x0002fb00ff001b82 */ /* 0x000e300000000800 */
[----:B------:R-:W1:Y:S01]  /*12930*/  @P1 LDC R11, c[0x0][0xbf0] ;  /* 0x0002fc00ff0b1b82 */ /* 0x000e620000000800 */
[----:B--2---:R-:W-:Y:S01]  /*12940*/  IMAD.IADD R27, R171, 0x1, R229 ;  /* 0x00000001ab1b7824 */ /* 0x004fe200078e02e5 */
[----:B---3--:R-:W-:Y:S06]  /*12950*/  @P2 BRA `(.L_x_5306) ;  /* 0x0000000000102947 */ /* 0x008fec0003800000 */
[----:B------:R-:W-:Y:S05]  /*12960*/  @!P0 BRA `(.L_x_5306) ;  /* 0x00000000000c8947 */ /* 0x000fea0003800000 */
[----:B------:R-:W2:Y:S04]  /*12970*/  LDG.E R4, desc[UR40][R6.64] ;  /* 0x0000002806047981 */ /* 0x000ea8000c1e1900 */
[----:B-----5:R-:W2:Y:S02]  /*12980*/  LDG.E R15, desc[UR40][R6.64+0x4] ;  /* 0x00000428060f7981 */ /* 0x020ea4000c1e1900 */
[----:B--2---:R-:W-:-:S07]  /*12990*/  IMAD.IADD R15, R15, 0x1, -R4 ;  /* 0x000000010f0f7824 */ /* 0x004fce00078e0a04 */
.L_x_5306:
        /* <DEDUP_REMOVED lines=9> */
[----:B------:R-:W2:Y:S02]  /*12a30*/  LDL R14, [R1+0x58] ;  /* 0x00005800010e7983 */ /* 0x000ea40000100800 */
[----:B------:R-:W-:Y:S01]  /*12a40*/  IMAD.MOV R25, RZ, RZ, -R7 ;  /* 0x000000ffff197224 */ /* 0x000fe200078e0a07 */
[----:B------:R-:W1:Y:S01]  /*12a50*/  S2R R87, SR_TID.X ;  /* 0x0000000000577919 */ /* 0x000e620000002100 */
[----:B------:R-:W0:Y:S01]  /*12a60*/  S2R R30, SR_TID.X ;  /* 0x00000000001e7919 */ /* 0x000e220000002100 */
[----:B-1----:R-:W-:-:S05]  /*12a70*/  VIADD R87, R87, 0xffffff80 ;  /* 0xffffff8057577836 */ /* 0x002fca0000000000 */
[----:B------:R-:W-:-:S04]  /*12a80*/  SHF.R.S32.HI R86, RZ, 0x1f, R87 ;  /* 0x0000001fff567819 */ /* 0x000fc80000011457 */
[----:B------:R-:W-:-:S04]  /*12a90*/  LEA.HI R86, R86, R87, RZ, 0x3 ;  /* 0x0000005756567211 */ /* 0x000fc800078f18ff */
[----:B------:R-:W-:-:S05]  /*12aa0*/  SHF.R.S32.HI R86, RZ, 0x3, R86 ;  /* 0x00000003ff567819 */ /* 0x000fca0000011456 */
[----:B------:R-:W-:-:S04]  /*12ab0*/  IMAD R13, R86, 0x40, R213 ;  /* 0x00000040560d7824 */ /* 0x000fc800078e02d5 */
[----:B------:R-:W-:Y:S01]  /*12ac0*/  IMAD.WIDE R20, R13, 0x2, R20 ;  /* 0x000000020d147825 */ /* 0x000fe200078e0214 */
[----:B------:R-:W-:-:S03]  /*12ad0*/  SHF.R.S32.HI R13, RZ, 0x1f, R7 ;  /* 0x0000001fff0d7819 */ /* 0x000fc60000011407 */
[----:B0-----:R-:W-:Y:S01]  /*12ae0*/  VIADD R30, R30, 0xffffff80 ;  /* 0xffffff801e1e7836 */ /* 0x001fe20000000000 */
[----:B------:R-:W-:-:S04]  /*12af0*/  IADD3 R37, P4, R20, 0x5000, RZ ;  /* 0x0000500014257810 */ /* 0x000fc80007f9e0ff */
[----:B------:R-:W-:Y:S02]  /*12b00*/  SHF.R.S32.HI R26, RZ, 0x1f, R30 ;  /* 0x0000001fff1a7819 */ /* 0x000fe4000001141e */
[----:B------:R-:W-:Y:S02]  /*12b10*/  LOP3.LUT R36, R37, 0x380, RZ, 0xc0, !PT ;  /* 0x0000038025247812 */ /* 0x000fe400078ec0ff */
[----:B------:R-:W-:Y:S02]  /*12b20*/  LEA.HI R26, R26, R30, RZ, 0x7 ;  /* 0x0000001e1a1a7211 */ /* 0x000fe400078f38ff */
[----:B------:R-:W-:Y:S02]  /*12b30*/  SHF.R.U64 R36, R36, 0x3, RZ ;  /* 0x0000000324247819 */ /* 0x000fe400000012ff */
[----:B------:R-:W-:Y:S02]  /*12b40*/  LOP3.LUT R26, R26, 0xffffff80, RZ, 0xc0, !PT ;  /* 0xffffff801a1a7812 */ /* 0x000fe400078ec0ff */
[----:B------:R-:W-:Y:S01]  /*12b50*/  LOP3.LUT R36, R36, R37, RZ, 0x3c, !PT ;  /* 0x0000002524247212 */ /* 0x000fe200078e3cff */
[----:B------:R-:W-:-:S02]  /*12b60*/  IMAD.X R37, RZ, RZ, R21, P4 ;  /* 0x000000ffff257224 */ /* 0x000fc400020e0615 */
[----:B------:R-:W-:Y:S01]  /*12b70*/  IMAD.IADD R26, R30, 0x1, -R26 ;  /* 0x000000011e1a7824 */ /* 0x000fe200078e0a1a */
[----:B------:R-:W-:-:S04]  /*12b80*/  IADD3 R57, P4, R20, 0xa000, RZ ;  /* 0x0000a00014397810 */ /* 0x000fc80007f9e0ff */
[----:B------:R-:W-:Y:S02]  /*12b90*/  LOP3.LUT R56, R57, 0x380, RZ, 0xc0, !PT ;  /* 0x0000038039387812 */ /* 0x000fe400078ec0ff */
[----:B------:R-:W-:Y:S02]  /*12ba0*/  SHF.R.S32.HI R84, RZ, 0x1f, R87 ;  /* 0x0000001fff547819 */ /* 0x000fe40000011457 */
[----:B------:R-:W-:Y:S02]  /*12bb0*/  SHF.R.U64 R56, R56, 0x3, RZ ;  /* 0x0000000338387819 */ /* 0x000fe400000012ff */
[----:B------:R-:W-:Y:S02]  /*12bc0*/  LEA.HI R84, R84, R87, RZ, 0x3 ;  /* 0x0000005754547211 */ /* 0x000fe400078f18ff */
[----:B------:R-:W-:Y:S01]  /*12bd0*/  LOP3.LUT R56, R56, R57, RZ, 0x3c, !PT ;  /* 0x0000003938387212 */ /* 0x000fe200078e3cff */
[----:B------:R-:W-:Y:S01]  /*12be0*/  IMAD.X R57, RZ, RZ, R21, P4 ;  /* 0x000000ffff397224 */ /* 0x000fe200020e0615 */
[----:B------:R-:W-:-:S02]  /*12bf0*/  IADD3 R73, P4, R20, 0xe000, RZ ;  /* 0x0000e00014497810 */ /* 0x000fc40007f9e0ff */
[----:B------:R-:W-:Y:S02]  /*12c00*/  LOP3.LUT R84, R84, 0xfffffff8, RZ, 0xc0, !PT ;  /* 0xfffffff854547812 */ /* 0x000fe400078ec0ff */
[----:B------:R-:W-:-:S03]  /*12c10*/  LOP3.LUT R72, R73, 0x380, RZ, 0xc0, !PT ;  /* 0x0000038049487812 */ /* 0x000fc600078ec0ff */
[----:B------:R-:W-:Y:S01]  /*12c20*/  IMAD.IADD R84, R87, 0x1, -R84 ;  /* 0x0000000157547824 */ /* 0x000fe200078e0a54 */
[----:B------:R-:W-:Y:S01]  /*12c30*/  SHF.R.U64 R72, R72, 0x3, RZ ;  /* 0x0000000348487819 */ /* 0x000fe200000012ff */
[----:B------:R-:W0:Y:S03]  /*12c40*/  @P1 LDC R87, c[0x0][0xbf0] ;  /* 0x0002fc00ff571b82 */ /* 0x000e260000000800 */
[----:B------:R-:W-:Y:S01]  /*12c50*/  LOP3.LUT R72, R72, R73, RZ, 0x3c, !PT ;  /* 0x0000004948487212 */ /* 0x000fe200078e3cff */
[----:B------:R-:W-:Y:S02]  /*12c60*/  IMAD.X R73, RZ, RZ, R21, P4 ;  /* 0x000000ffff497224 */ /* 0x000fe400020e0615 */
[C---:B------:R-:W-:Y:S02]  /*12c70*/  VIADD R89, R213.reuse, 0xc0 ;  /* 0x000000c0d5597836 */ /* 0x040fe40000000000 */
[----:B------:R-:W-:-:S02]  /*12c80*/  VIADD R91, R213, 0x80 ;  /* 0x00000080d55b7836 */ /* 0x000fc40000000000 */
[C---:B------:R-:W-:Y:S01]  /*12c90*/  VIADD R93, R213.reuse, 0x40 ;  /* 0x00000040d55d7836 */ /* 0x040fe20000000000 */
[----:B------:R-:W-:Y:S01]  /*12ca0*/  BSSY B1, `(.L_x_5307) ;  /* 0x00000c2000017945 */ /* 0x000fe20003800000 */
[----:B------:R-:W-:Y:S01]  /*12cb0*/  SHF.R.S32.HI R89, RZ, 0x1f, R89 ;  /* 0x0000001fff597819 */ /* 0x000fe20000011459 */
[C---:B------:R-:W-:Y:S01]  /*12cc0*/  VIADD R90, R213.reuse, 0x80 ;  /* 0x00000080d55a7836 */ /* 0x040fe20000000000 */
[----:B------:R-:W-:Y:S01]  /*12cd0*/  SHF.R.S32.HI R91, RZ, 0x1f, R91 ;  /* 0x0000001fff5b7819 */ /* 0x000fe2000001145b */
[----:B------:R-:W-:Y:S01]  /*12ce0*/  VIADD R92, R213, 0x40 ;  /* 0x00000040d55c7836 */ /* 0x000fe20000000000 */
[----:B------:R-:W-:Y:S02]  /*12cf0*/  SHF.R.S32.HI R93, RZ, 0x1f, R93 ;  /* 0x0000001fff5d7819 */ /* 0x000fe4000001145d */
[----:B------:R-:W-:Y:S02]  /*12d00*/  SHF.R.S32.HI R94, RZ, 0x1f, R213 ;  /* 0x0000001fff5e7819 */ /* 0x000fe400000114d5 */
[----:B---3--:R-:W-:-:S02]  /*12d10*/  SEL R82, R6, RZ, !P0 ;  /* 0x000000ff06527207 */ /* 0x008fc40004000000 */
[----:B----4-:R-:W-:Y:S01]  /*12d20*/  SHF.R.S32.HI R83, RZ, 0x1f, R88 ;  /* 0x0000001fff537819 */ /* 0x010fe20000011458 */
[----:B------:R-:W-:-:S04]  /*12d30*/  IMAD.WIDE.U32 R4, R88, UR4, R80 ;  /* 0x0000000458047c25 */ /* 0x000fc8000f8e0050 */
[----:B------:R-:W-:-:S04]  /*12d40*/  IMAD R3, R83, UR4, RZ ;  /* 0x0000000453037c24 */ /* 0x000fc8000f8e02ff */
[----:B------:R-:W-:Y:S01]  /*12d50*/  IMAD R11, R88, UR5, R3 ;  /* 0x00000005580b7c24 */ /* 0x000fe2000f8e0203 */
[----:B--2---:R-:W-:Y:S01]  /*12d60*/  SEL R3, R10, RZ, !P0 ;  /* 0x000000ff0a037207 */ /* 0x004fe20004000000 */
[----:B------:R-:W-:Y:S02]  /*12d70*/  ULDC.64 UR4, c[0x0][0xb98] ;  /* 0x0002e60000047ab9 */ /* 0x000fe40000000a00 */
[----:B------:R-:W-:Y:S02]  /*12d80*/  IMAD.IADD R5, R5, 0x1, R11 ;  /* 0x0000000105057824 */ /* 0x000fe400078e020b */
[----:B------:R-:W-:Y:S02]  /*12d90*/  IMAD R11, R32, R25, R27 ;  /* 0x00000019200b7224 */ /* 0x000fe400078e021b */
[----:B------:R-:W-:Y:S02]  /*12da0*/  IMAD R25, R3, UR4, RZ ;  /* 0x0000000403197c24 */ /* 0x000fe4000f8e02ff */
[----:B------:R-:W-:Y:S01]  /*12db0*/  IMAD.WIDE.U32 R4, R82, UR4, R4 ;  /* 0x0000000452047c25 */ /* 0x000fe2000f8e0004 */
        /* <DEDUP_REMOVED lines=11> */
[C---:B------:R-:W-:Y:S02]  /*12e70*/  IADD3 R13, P3, R20.reuse, 0x2000, RZ ;  /* 0x00002000140d7810 */ /* 0x040fe40007f7e0ff */
[----:B------:R-:W-:Y:S02]  /*12e80*/  IADD3 R7, P2, R20, 0x1000, RZ ;  /* 0x0000100014077810 */ /* 0x000fe40007f5e0ff */
[----:B------:R-:W-:Y:S02]  /*12e90*/  LEA.HI.X R4, R4, UR5, R5, 0x2, P0 ;  /* 0x0000000504047c11 */ /* 0x000fe400080f1405 */
[C---:B------:R-:W-:Y:S02]  /*12ea0*/  IADD3 R25, P5, R20.reuse, 0x3000, RZ ;  /* 0x0000300014197810 */ /* 0x040fe40007fbe0ff */
[----:B------:R-:W-:Y:S01]  /*12eb0*/  LOP3.LUT R12, R13, 0x380, RZ, 0xc0, !PT ;  /* 0x000003800d0c7812 */ /* 0x000fe200078ec0ff */
[----:B------:R-:W-:Y:S01]  /*12ec0*/  IMAD.X R11, RZ, RZ, R21, P2 ;  /* 0x000000ffff0b7224 */ /* 0x000fe200010e0615 */
[----:B------:R-:W-:Y:S01]  /*12ed0*/  IADD3 R29, P0, R20, 0x4000, RZ ;  /* 0x00004000141d7810 */ /* 0x000fe20007f1e0ff */
[----:B------:R-:W-:Y:S01]  /*12ee0*/  SHFL.IDX PT, R54, R6, RZ, 0x1c1f ;  /* 0x001c1fff06367589 */ /* 0x000fe200000e0000 */
[----:B------:R-:W-:Y:S01]  /*12ef0*/  SHF.R.U64 R12, R12, 0x3, RZ ;  /* 0x000000030c0c7819 */ /* 0x000fe200000012ff */
[----:B------:R-:W-:Y:S01]  /*12f00*/  IMAD R0, R15, R32, RZ ;  /* 0x000000200f007224 */ /* 0x000fe200078e02ff */
[----:B------:R-:W-:Y:S01]  /*12f10*/  LOP3.LUT R28, R29, 0x380, RZ, 0xc0, !PT ;  /* 0x000003801d1c7812 */ /* 0x000fe200078ec0ff */
[----:B------:R-:W-:Y:S01]  /*12f20*/  SHFL.IDX PT, R58, R6, 0x1, 0x1c1f ;  /* 0x003c1f00063a7f89 */ /* 0x000fe200000e0000 */
[----:B------:R-:W-:Y:S01]  /*12f30*/  IADD3 R41, P2, R20, 0x6000, RZ ;  /* 0x0000600014297810 */ /* 0x000fe20007f5e0ff */
[----:B------:R-:W-:Y:S01]  /*12f40*/  ULDC.64 UR4, c[0x0][0xaa0] ;  /* 0x0002a80000047ab9 */ /* 0x000fe20000000a00 */
[----:B------:R-:W-:-:S02]  /*12f50*/  SHF.R.U64 R28, R28, 0x3, RZ ;  /* 0x000000031c1c7819 */ /* 0x000fc400000012ff */
[----:B------:R-:W-:Y:S01]  /*12f60*/  LOP3.LUT R12, R12, R13, RZ, 0x3c, !PT ;  /* 0x0000000d0c0c7212 */ /* 0x000fe200078e3cff */
[--C-:B------:R-:W-:Y:S01]  /*12f70*/  IMAD.X R13, RZ, RZ, R21.reuse, P3 ;  /* 0x000000ffff0d7224 */ /* 0x100fe200018e0615 */
[----:B------:R-:W-:Y:S02]  /*12f80*/  LOP3.LUT R40, R41, 0x380, RZ, 0xc0, !PT ;  /* 0x0000038029287812 */ /* 0x000fe400078ec0ff */
[----:B------:R-:W-:Y:S02]  /*12f90*/  IADD3 R45, P3, R20, 0x7000, RZ ;  /* 0x00007000142d7810 */ /* 0x000fe40007f7e0ff */
[----:B------:R-:W-:Y:S01]  /*12fa0*/  LOP3.LUT R28, R28, R29, RZ, 0x3c, !PT ;  /* 0x0000001d1c1c7212 */ /* 0x000fe200078e3cff */
[----:B------:R-:W-:Y:S01]  /*12fb0*/  IMAD.X R29, RZ, RZ, R21, P0 ;  /* 0x000000ffff1d7224 */ /* 0x000fe200000e0615 */
[----:B------:R-:W-:Y:S02]  /*12fc0*/  SHF.R.U64 R40, R40, 0x3, RZ ;  /* 0x0000000328287819 */ /* 0x000fe400000012ff */
[----:B------:R-:W-:-:S02]  /*12fd0*/  IADD3 R53, P0, R20, 0x9000, RZ ;  /* 0x0000900014357810 */ /* 0x000fc40007f1e0ff */
[----:B------:R-:W-:Y:S02]  /*12fe0*/  LOP3.LUT R44, R45, 0x380, RZ, 0xc0, !PT ;  /* 0x000003802d2c7812 */ /* 0x000fe400078ec0ff */
[----:B------:R-:W-:Y:S02]  /*12ff0*/  LOP3.LUT R24, R25, 0x380, RZ, 0xc0, !PT ;  /* 0x0000038019187812 */ /* 0x000fe400078ec0ff */
[----:B------:R-:W-:Y:S02]  /*13000*/  LOP3.LUT R40, R40, R41, RZ, 0x3c, !PT ;  /* 0x0000002928287212 */ /* 0x000fe400078e3cff */
[----:B------:R-:W-:Y:S02]  /*13010*/  IADD3.X R41, RZ, R21, RZ, P2, !PT ;  /* 0x00000015ff297210 */ /* 0x000fe400017fe4ff */
[----:B------:R-:W-:Y:S02]  /*13020*/  LOP3.LUT R52, R53, 0x380, RZ, 0xc0, !PT ;  /* 0x0000038035347812 */ /* 0x000fe400078ec0ff */
[----:B------:R-:W-:-:S02]  /*13030*/  SHF.R.U64 R44, R44, 0x3, RZ ;  /* 0x000000032c2c7819 */ /* 0x000fc400000012ff */
[----:B------:R-:W-:Y:S02]  /*13040*/  IADD3 R61, P2, R20, 0xb000, RZ ;  /* 0x0000b000143d7810 */ /* 0x000fe40007f5e0ff */
[----:B------:R-:W-:Y:S02]  /*13050*/  SHF.R.U64 R24, R24, 0x3, RZ ;  /* 0x0000000318187819 */ /* 0x000fe400000012ff */
[----:B------:R-:W-:Y:S02]  /*13060*/  SHF.R.U64 R52, R52, 0x3, RZ ;  /* 0x0000000334347819 */ /* 0x000fe400000012ff */
[----:B------:R-:W-:Y:S01]  /*13070*/  LOP3.LUT R44, R44, R45, RZ, 0x3c, !PT ;  /* 0x0000002d2c2c7212 */ /* 0x000fe200078e3cff */
[--C-:B------:R-:W-:Y:S01]  /*13080*/  IMAD.X R45, RZ, RZ, R21.reuse, P3 ;  /* 0x000000ffff2d7224 */ /* 0x100fe200018e0615 */
[----:B------:R-:W-:Y:S02]  /*13090*/  LOP3.LUT R60, R61, 0x380, RZ, 0xc0, !PT ;  /* 0x000003803d3c7812 */ /* 0x000fe400078ec0ff */
[----:B------:R-:W-:Y:S01]  /*130a0*/  LOP3.LUT R24, R24, R25, RZ, 0x3c, !PT ;  /* 0x0000001918187212 */ /* 0x000fe200078e3cff */
[----:B------:R-:W-:Y:S01]  /*130b0*/  IMAD.X R25, RZ, RZ, R21, P5 ;  /* 0x000000ffff197224 */ /* 0x000fe200028e0615 */
[C---:B------:R-:W-:Y:S01]  /*130c0*/  IADD3 R65, P3, R20.reuse, 0xc000, RZ ;  /* 0x0000c00014417810 */ /* 0x040fe20007f7e0ff */
[----:B------:R-:W1:Y:S01]  /*130d0*/  SHFL.IDX PT, R55, R4, RZ, 0x1c1f ;  /* 0x001c1fff04377589 */ /* 0x000e6200000e0000 */
[----:B------:R-:W-:Y:S01]  /*130e0*/  IADD3 R49, P5, R20, 0x8000, RZ ;  /* 0x0000800014317810 */ /* 0x000fe20007fbe0ff */
[----:B------:R-:W-:Y:S01]  /*130f0*/  IMAD.IADD R5, R14, 0x1, R229 ;  /* 0x000000010e057824 */ /* 0x000fe200078e02e5 */
[----:B------:R-:W-:Y:S01]  /*13100*/  LOP3.LUT R52, R52, R53, RZ, 0x3c, !PT ;  /* 0x0000003534347212 */ /* 0x000fe200078e3cff */
[----:B------:R-:W-:Y:S01]  /*13110*/  IMAD.X R53, RZ, RZ, R21, P0 ;  /* 0x000000ffff357224 */ /* 0x000fe200000e0615 */
[----:B------:R-:W-:Y:S01]  /*13120*/  SHF.R.U64 R60, R60, 0x3, RZ ;  /* 0x000000033c3c7819 */ /* 0x000fe200000012ff */
[----:B------:R2:W3:Y:S01]  /*13130*/  SHFL.IDX PT, R59, R4, 0x1, 0x1c1f ;  /* 0x003c1f00043b7f89 */ /* 0x0004e200000e0000 */
[----:B------:R-:W-:-:S02]  /*13140*/  LOP3.LUT R64, R65, 0x380, RZ, 0xc0, !PT ;  /* 0x0000038041407812 */ /* 0x000fc400078ec0ff */
[----:B------:R-:W-:Y:S02]  /*13150*/  LOP3.LUT P0, RZ, R26, 0x3, RZ, 0xc0, !PT ;  /* 0x000000031aff7812 */ /* 0x000fe4000780c0ff */
[----:B------:R-:W-:Y:S02]  /*13160*/  LOP3.LUT R10, R7, 0x380, RZ, 0xc0, !PT ;  /* 0x00000380070a7812 */ /* 0x000fe400078ec0ff */
[----:B------:R-:W-:Y:S02]  /*13170*/  LOP3.LUT R48, R49, 0x380, RZ, 0xc0, !PT ;  /* 0x0000038031307812 */ /* 0x000fe400078ec0ff */
[----:B------:R-:W-:Y:S01]  /*13180*/  LOP3.LUT R60, R60, R61, RZ, 0x3c, !PT ;  /* 0x0000003d3c3c7212 */ /* 0x000fe200078e3cff */
[----:B------:R-:W-:Y:S01]  /*13190*/  IMAD.X R61, RZ, RZ, R21, P2 ;  /* 0x000000ffff3d7224 */ /* 0x000fe200010e0615 */
[----:B------:R-:W-:Y:S02]  /*131a0*/  SHF.R.U64 R64, R64, 0x3, RZ ;  /* 0x0000000340407819 */ /* 0x000fe400000012ff */
[C---:B------:R-:W-:Y:S01]  /*131b0*/  ISETP.GE.OR P2, PT, R5.reuse, R0, P0 ;  /* 0x000000000500720c */ /* 0x040fe20000746670 */
[----:B------:R-:W-:Y:S01]  /*131c0*/  VIADD R5, R5, 0x8 ;  /* 0x0000000805057836 */ /* 0x000fe20000000000 */
[----:B------:R-:W-:-:S02]  /*131d0*/  SHF.R.U64 R10, R10, 0x3, RZ ;  /* 0x000000030a0a7819 */ /* 0x000fc400000012ff */
[----:B------:R-:W-:Y:S02]  /*131e0*/  SHF.R.U64 R48, R48, 0x3, RZ ;  /* 0x0000000330307819 */ /* 0x000fe400000012ff */
[----:B------:R-:W-:Y:S01]  /*131f0*/  LOP3.LUT R64, R64, R65, RZ, 0x3c, !PT ;  /* 0x0000004140407212 */ /* 0x000fe200078e3cff */
[--C-:B------:R-:W-:Y:S01]  /*13200*/  IMAD.X R65, RZ, RZ, R21.reuse, P3 ;  /* 0x000000ffff417224 */ /* 0x100fe200018e0615 */
[----:B------:R-:W-:Y:S02]  /*13210*/  LOP3.LUT R10, R10, R7, RZ, 0x3c, !PT ;  /* 0x000000070a0a7212 */ /* 0x000fe400078e3cff */
[----:B------:R-:W-:Y:S01]  /*13220*/  LOP3.LUT R48, R48, R49, RZ, 0x3c, !PT ;  /* 0x0000003130307212 */ /* 0x000fe200078e3cff */
[----:B------:R-:W-:Y:S01]  /*13230*/  IMAD.X R49, RZ, RZ, R21, P5 ;  /* 0x000000ffff317224 */ /* 0x000fe200028e0615 */
[----:B------:R-:W-:Y:S02]  /*13240*/  IADD3 R7, P3, R20, 0xf000, RZ ;  /* 0x0000f00014077810 */ /* 0x000fe40007f7e0ff */
[----:B------:R-:W-:-:S02]  /*13250*/  ISETP.GE.OR P0, PT, R5, R0, P0 ;  /* 0x000000000500720c */ /* 0x000fc40000706670 */
[C---:B------:R-:W-:Y:S02]  /*13260*/  IADD3 R69, P5, R20.reuse, 0xd000, RZ ;  /* 0x0000d00014457810 */ /* 0x040fe40007fbe0ff */
[----:B------:R-:W-:Y:S02]  /*13270*/  LOP3.LUT R15, R20, 0x380, RZ, 0xc0, !PT ;  /* 0x00000380140f7812 */ /* 0x000fe400078ec0ff */
[----:B--2---:R-:W-:Y:S02]  /*13280*/  LOP3.LUT R4, R7, 0x380, RZ, 0xc0, !PT ;  /* 0x0000038007047812 */ /* 0x004fe400078ec0ff */
[----:B------:R-:W-:Y:S02]  /*13290*/  LOP3.LUT R68, R69, 0x380, RZ, 0xc0, !PT ;  /* 0x0000038045447812 */ /* 0x000fe400078ec0ff */
[----:B------:R-:W-:Y:S02]  /*132a0*/  SHF.R.U64 R15, R15, 0x3, RZ ;  /* 0x000000030f0f7819 */ /* 0x000fe400000012ff */
[----:B------:R-:W-:-:S02]  /*132b0*/  SHF.R.U64 R4, R4, 0x3, RZ ;  /* 0x0000000304047819 */ /* 0x000fc400000012ff */
[----:B------:R-:W-:Y:S02]  /*132c0*/  SHF.R.U64 R68, R68, 0x3, RZ ;  /* 0x0000000344447819 */ /* 0x000fe400000012ff */
[----:B------:R-:W-:Y:S01]  /*132d0*/  LOP3.LUT R20, R15, R20, RZ, 0x3c, !PT ;  /* 0x000000140f147212 */ /* 0x000fe200078e3cff */
[----:B-1----:R-:W-:Y:S01]  /*132e0*/  @!P2 ST.E desc[UR40][R54.64], R9 ;  /* 0x000000093600a985 */ /* 0x002fe2000c101928 */
[----:B------:R-:W-:Y:S01]  /*132f0*/  LOP3.LUT R68, R68, R69, RZ, 0x3c, !PT ;  /* 0x0000004544447212 */ /* 0x000fe200078e3cff */
[--C-:B------:R-:W-:Y:S01]  /*13300*/  IMAD.X R69, RZ, RZ, R21.reuse, P5 ;  /* 0x000000ffff457224 */ /* 0x100fe200028e0615 */
[----:B------:R-:W-:Y:S01]  /*13310*/  LOP3.LUT R76, R4, R7, RZ, 0x3c, !PT ;  /* 0x00000007044c7212 */ /* 0x000fe200078e3cff */
[----:B---3--:R1:W-:Y:S01]  /*13320*/  @!P0 ST.E desc[UR40][R58.64], R8 ;  /* 0x000000083a008985 */ /* 0x0083e2000c101928 */
[----:B------:R-:W-:-:S03]  /*13330*/  IMAD.X R77, RZ, RZ, R21, P3 ;  /* 0x000000ffff4d7224 */ /* 0x000fc600018e0615 */
[----:B------:R2:W5:Y:S04]  /*13340*/  LD.E.128 R4, desc[UR40][R20.64] ;  /* 0x0000002814047980 */ /* 0x000568000c101d00 */
[----:B------:R-:W5:Y:S04]  /*13350*/  LD.E.128 R12, desc[UR40][R12.64] ;  /* 0x000000280c0c7980 */ /* 0x000f68000c101d00 */
[----:B-1----:R-:W5:Y:S01]  /*13360*/  LD.E.128 R8, desc[UR40][R10.64] ;  /* 0x000000280a087980 */ /* 0x002f62000c101d00 */
[----:B--2---:R-:W-:-:S03]  /*13370*/  IMAD R21, R81, UR4, RZ ;  /* 0x0000000451157c24 */ /* 0x004fc6000f8e02ff */
[----:B------:R-:W5:Y:S01]  /*13380*/  LD.E.128 R24, desc[UR40][R24.64] ;  /* 0x0000002818187980 */ /* 0x000f62000c101d00 */
[C---:B------:R-:W-:Y:S02]  /*13390*/  IMAD R81, R80.reuse, UR5, R21 ;  /* 0x0000000550517c24 */ /* 0x040fe4000f8e0215 */
[----:B------:R-:W-:Y:S01]  /*133a0*/  IMAD.WIDE.U32 R20, R80, UR4, RZ ;  /* 0x0000000450147c25 */ /* 0x000fe2000f8e00ff */
[----:B------:R-:W-:Y:S01]  /*133b0*/  ULDC.64 UR4, c[0x0][0xae8] ;  /* 0x0002ba0000047ab9 */ /* 0x000fe20000000a00 */
[----:B------:R-:W5:Y:S02]  /*133c0*/  LD.E.128 R28, desc[UR40][R28.64] ;  /* 0x000000281c1c7980 */ /* 0x000f64000c101d00 */
[----:B------:R-:W-:Y:S02]  /*133d0*/  IMAD R80, R84, 0x20, R86 ;  /* 0x0000002054507824 */ /* 0x000fe400078e0256 */
[----:B------:R-:W-:Y:S01]  /*133e0*/  IMAD.IADD R21, R21, 0x1, R81 ;  /* 0x0000000115157824 */ /* 0x000fe200078e0251 */
        /* <DEDUP_REMOVED lines=8> */
[----:B------:R-:W-:Y:S01]  /*13470*/  @P1 IMAD.HI.U32 R80, R84, R85, RZ ;  /* 0x0000005554501227 */ /* 0x000fe200078e00ff */
[----:B------:R-:W-:Y:S01]  /*13480*/  IADD3 R21, R21, R83, RZ ;  /* 0x0000005315157210 */ /* 0x000fe20007ffe0ff */
[----:B------:R-:W5:Y:S02]  /*13490*/  LD.E.128 R48, desc[UR40][R48.64] ;  /* 0x0000002830307980 */ /* 0x000f64000c101d00 */
[----:B------:R-:W-:Y:S01]  /*134a0*/  IMAD.MOV.U32 R81, RZ, RZ, R84 ;  /* 0x000000ffff517224 */ /* 0x000fe200078e0054 */
[----:B0-----:R-:W-:Y:S01]  /*134b0*/  @P1 SHF.R.U32.HI R81, RZ, R87, R80 ;  /* 0x00000057ff511219 */ /* 0x001fe20000011650 */
[----:B------:R-:W-:Y:S01]  /*134c0*/  IMAD R3, R3, UR4, RZ ;  /* 0x0000000403037c24 */ /* 0x000fe2000f8e02ff */
[----:B------:R-:W5:Y:S03]  /*134d0*/  LD.E.128 R52, desc[UR40][R52.64] ;  /* 0x0000002834347980 */ /* 0x000f66000c101d00 */
[C---:B------:R-:W-:Y:S01]  /*134e0*/  IMAD R85, R82.reuse, UR5, R3 ;  /* 0x0000000552557c24 */ /* 0x040fe2000f8e0203 */
[----:B------:R-:W-:Y:S01]  /*134f0*/  SHF.R.S32.HI R3, RZ, 0x1f, R81 ;  /* 0x0000001fff037819 */ /* 0x000fe20000011451 */
[----:B------:R-:W-:Y:S01]  /*13500*/  IMAD.WIDE.U32 R82, R82, UR4, R20 ;  /* 0x0000000452527c25 */ /* 0x000fe2000f8e0014 */
[----:B------:R-:W-:Y:S01]  /*13510*/  ULDC.64 UR4, c[0x0][0xae0] ;  /* 0x0002b80000047ab9 */ /* 0x000fe20000000a00 */
[----:B------:R-:W5:Y:S02]  /*13520*/  LD.E.128 R56, desc[UR40][R56.64] ;  /* 0x0000002838387980 */ /* 0x000f64000c101d00 */
[----:B------:R-:W-:-:S02]  /*13530*/  IMAD.MOV R21, RZ, RZ, -R81 ;  /* 0x000000ffff157224 */ /* 0x000fc400078e0a51 */
[----:B------:R-:W-:Y:S01]  /*13540*/  IMAD R20, R3, UR4, RZ ;  /* 0x0000000403147c24 */ /* 0x000fe2000f8e02ff */
[----:B------:R-:W5:Y:S01]  /*13550*/  LD.E.128 R60, desc[UR40][R60.64] ;  /* 0x000000283c3c7980 */ /* 0x000f62000c101d00 */
[----:B------:R-:W-:Y:S02]  /*13560*/  IMAD R3, R32, R21, R84 ;  /* 0x0000001520037224 */ /* 0x000fe400078e0254 */
[----:B------:R-:W-:Y:S01]  /*13570*/  IMAD.IADD R83, R83, 0x1, R85 ;  /* 0x0000000153537824 */ /* 0x000fe200078e0255 */
[----:B------:R-:W5:Y:S01]  /*13580*/  LD.E.128 R64, desc[UR40][R64.64] ;  /* 0x0000002840407980 */ /* 0x000f62000c101d00 */
[C---:B------:R-:W-:Y:S01]  /*13590*/  IMAD R85, R81.reuse, UR5, R20 ;  /* 0x0000000551557c24 */ /* 0x040fe2000f8e0214 */
[----:B------:R-:W-:Y:S02]  /*135a0*/  SHF.R.S32.HI R32, RZ, 0x1f, R3 ;  /* 0x0000001fff207819 */ /* 0x000fe40000011403 */
[----:B------:R-:W5:Y:S01]  /*135b0*/  LD.E.128 R68, desc[UR40][R68.64] ;  /* 0x0000002844447980 */ /* 0x000f62000c101d00 */
[----:B------:R-:W-:Y:S01]  /*135c0*/  IMAD.WIDE.U32 R20, R81, UR4, R82 ;  /* 0x0000000451147c25 */ /* 0x000fe2000f8e0052 */
[----:B------:R-:W-:-:S02]  /*135d0*/  ULDC.64 UR4, c[0x0][0xad8] ;  /* 0x0002b60000047ab9 */ /* 0x000fc40000000a00 */
        /* <DEDUP_REMOVED lines=21> */
[----:B------:R-:W-:Y:S01]  /*13730*/  ISETP.GE.AND P1, PT, R81, R0, PT ;  /* 0x000000005100720c */ /* 0x000fe20003f26270 */
[----:B------:R-:W-:Y:S01]  /*13740*/  VIADD R81, R229, 0x40 ;  /* 0x00000040e5517836 */ /* 0x000fe20000000000 */
[----:B0-----:R0:W-:Y:S01]  /*13750*/  SYNCS.ARRIVE.TRANS64.RED.A1T0 RZ, [R3+URZ], RZ ;  /* 0x000000ff03ff79a7 */ /* 0x0011e2000810043f */
[----:B------:R0:W1:Y:S01]  /*13760*/  SHFL.IDX PT, R84, R32, RZ, 0x181f ;  /* 0x00181fff20547589 */ /* 0x00006200000e0000 */
[----:B------:R-:W-:-:S03]  /*13770*/  VIADD R87, R213, 0xc0 ;  /* 0x000000c0d5577836 */ /* 0x000fc60000000000 */
        /* <DEDUP_REMOVED lines=20> */
.L_x_5308:
[----:B------:R-:W-:Y:S05]  /*138c0*/  BSYNC B1 ;  /* 0x0000000000017941 */ /* 0x000fea0003800000 */
.L_x_5307:
        /* <DEDUP_REMOVED lines=21> */
.L_x_5310:
[----:B------:R-:W-:Y:S05]  /*13a20*/  BSYNC B1 ;  /* 0x0000000000017941 */ /* 0x000fea0003800000 */
.L_x_5309:
        /* <DEDUP_REMOVED lines=21> */
.L_x_5312:
[----:B------:R-:W-:Y:S05]  /*13b80*/  BSYNC B1 ;  /* 0x0000000000017941 */ /* 0x000fea0003800000 */
.L_x_5311:
        /* <DEDUP_REMOVED lines=9> */
[CC--:B0-----:R-:W-:Y:S02]  /*13c20*/  @!P3 LEA R4, P0, R213.reuse, R32.reuse, 0x1 ;  /* 0x00000020d504b211 */ /* 0x0c1fe400078008ff */
        /* <DEDUP_REMOVED lines=14> */
.L_x_5305:
        /* <DEDUP_REMOVED lines=15> */
[----:B------:R-:W-:Y:S02]  /*13e00*/  MOV R8, UR4 ;  /* 0x0000000400087c02 */ /* 0x000fe40008000f00 */
        /* <DEDUP_REMOVED lines=13> */
.L_x_5314:
[----:B------:R-:W2:Y:S04]  /*13ee0*/  LDL.LU R4, [R1+0x40] ;  /* 0x0000400001047983 */ /* 0x000ea80000300800 */
[----:B------:R-:W3:Y:S04]  /*13ef0*/  LDL.LU R3, [R1+0x4c] ;  /* 0x00004c0001037983 */ /* 0x000ee80000300800 */
[----:B------:R-:W4:Y:S01]  /*13f00*/  LDL R24, [R1+0x34] ;  /* 0x0000340001187983 */ /* 0x000f220000100800 */
[----:B------:R-:W-:Y:S01]  /*13f10*/  BSSY B1, `(.L_x_5315) ;  /* 0x000002d000017945 */ /* 0x000fe20003800000 */
[----:B-----5:R-:W-:-:S02]  /*13f20*/  SHF.R.S32.HI R11, RZ, 0x1f, R0 ;  /* 0x0000001fff0b7819 */ /* 0x020fc40000011400 */
[----:B--2---:R-:W-:Y:S02]  /*13f30*/  SEL R13, R4, RZ, !P0 ;  /* 0x000000ff040d7207 */ /* 0x004fe40004000000 */
[----:B---3--:R-:W-:Y:S02]  /*13f40*/  SEL R14, R3, RZ, !P0 ;  /* 0x000000ff030e7207 */ /* 0x008fe40004000000 */
[----:B----4-:R-:W-:Y:S01]  /*13f50*/  SHF.R.S32.HI R12, RZ, 0x1f, R24 ;  /* 0x0000001fff0c7819 */ /* 0x010fe20000011418 */
[----:B------:R-:W-:Y:S06]  /*13f60*/  @P3 BRA `(.L_x_5316) ;  /* 0x00000000009c3947 */ /* 0x000fec0003800000 */
[----:B------:R-:W2:Y:S01]  /*13f70*/  S2R R10, SR_TID.X ;  /* 0x00000000000a7919 */ /* 0x000ea20000002100 */
[----:B------:R-:W3:Y:S02]  /*13f80*/  LDC R9, c[0x0][0xbe8] ;  /* 0x0002fa00ff097b82 */ /* 0x000ee40000000800 */
[----:B---3--:R-:W-:Y:S01]  /*13f90*/  IMAD R3, R8, R9, RZ ;  /* 0x0000000908037224 */ /* 0x008fe200078e02ff */
[----:B--2---:R-:W-:-:S04]  /*13fa0*/  IADD3 R10, R229, -0x80, R10 ;  /* 0xffffff80e50a7810 */ /* 0x004fc80007ffe00a */
        /* <DEDUP_REMOVED lines=35> */
.L_x_5316:
[----:B------:R-:W-:Y:S05]  /*141e0*/  BSYNC B1 ;  /* 0x0000000000017941 */ /* 0x000fea0003800000 */
.L_x_5315:
[--C-:B--2---:R-:W-:Y:S01]  /*141f0*/  SHF.R.S32.HI R6, RZ, 0x1f, R26.reuse ;  /* 0x0000001fff067819 */ /* 0x104fe2000001141a */
        /* <DEDUP_REMOVED lines=14> */
[----:B------:R-:W-:Y:S02]  /*142e0*/  IMAD.IADD R9, R229, 0x1, R0 ;  /* 0x00000001e5097824 */ /* 0x000fe400078e0200 */
[----:B------:R-:W-:-:S02]  /*142f0*/  IMAD R7, R24, UR5, R6 ;  /* 0x0000000518077c24 */ /* 0x000fc4000f8e0206 */
[----:B------:R-:W-:-:S04]  /*14300*/  @P2 IMAD.HI.U32 R0, R9, R20, RZ ;  /* 0x0000001409002227 */ /* 0x000fc800078e00ff */
[----:B------:R-:W-:Y:S01]  /*14310*/  IMAD.WIDE.U32 R4, R24, UR4, R4 ;  /* 0x0000000418047c25 */ /* 0x000fe2000f8e0004 */
[----:B------:R-:W-:-:S03]  /*14320*/  ULDC.64 UR4, c[0x0][0xaf0] ;  /* 0x0002bc0000047ab9 */ /* 0x000fc60000000a00 */
[----:B------:R-:W-:Y:S01]  /*14330*/  IMAD.MOV.U32 R3, RZ, RZ, R9 ;  /* 0x000000ffff037224 */ /* 0x000fe200078e0009 */
[----:B0-----:R-:W-:Y:S01]  /*14340*/  @P2 SHF.R.U32.HI R3, RZ, R27, R0 ;  /* 0x0000001bff032219 */ /* 0x001fe20000011600 */
        /* <DEDUP_REMOVED lines=26> */
.L_x_5505:
[----:B------:R-:W-:Y:S01]  /*144f0*/  IMAD R8, R8, R25, RZ ;  /* 0x0000001908087224 */ /* 0x000fe200078e02ff */
[----:B------:R-:W-:Y:S01]  /*14500*/  BSSY B1, `(.L_x_5318) ;  /* 0x000001f000017945 */ /* 0x000fe20003800000 */
[----:B------:R-:W-:-:S05]  /*14510*/  IMAD.IADD R229, R10, 0x1, R229 ;  /* 0x000000010ae57824 */ /* 0x000fca00078e02e5 */
        /* <DEDUP_REMOVED lines=19> */
[C---:B------:R-:W-:Y:S02]  /*14650*/  @!P1 LEA R12, P5, R20.reuse, R14, 0x1 ;  /* 0x0000000e140c9211 */ /* 0x040fe400078a08ff */
        /* <DEDUP_REMOVED lines=9> */
.L_x_5319:
[----:B------:R-:W-:Y:S05]  /*146f0*/  BSYNC B1 ;  /* 0x0000000000017941 */ /* 0x000fea0003800000 */
.L_x_5318:
[----:B------:R-:W-:-:S03]  /*14700*/  UMOV UR4, 0xffffffff ;  /* 0xffffffff00047882 */ /* 0x000fc60000000000 */
[----:B------:R-:W-:Y:S05]  /*14710*/  BRA.DIV UR4, `(.L_x_5320) ;  /* 0x0000008a04707947 */ /* 0x000fea000b800000 */
[----:B--2---:R2:W0:Y:S04]  /*14720*/  SHFL.IDX PT, R0, R4, 0x1, 0x181f ;  /* 0x00381f0004007f89 */ /* 0x00442800000e0000 */
[----:B---34-:R2:W3:Y:S02]  /*14730*/  SHFL.IDX PT, R14, R3, 0x1, 0x181f ;  /* 0x00381f00030e7f89 */ /* 0x0184e400000e0000 */
.L_x_5509:
[----:B------:R-:W-:Y:S01]  /*14740*/  VIADD R5, R229, 0x20 ;  /* 0x00000020e5057836 */ /* 0x000fe20000000000 */
[----:B------:R-:W-:Y:S04]  /*14750*/  BSSY B1, `(.L_x_5321) ;  /* 0x000001e000017945 */ /* 0x000fe80003800000 */
[----:B------:R-:W-:-:S13]  /*14760*/  ISETP.GE.AND P0, PT, R5, R8, PT ;  /* 0x000000080500720c */ /* 0x000fda0003f06270 */
[----:B------:R-:W-:Y:S05]  /*14770*/  @P0 BRA `(.L_x_5322) ;  /* 0x00000000006c0947 */ /* 0x000fea0003800000 */
[C---:B------:R-:W-:Y:S01]  /*14780*/  VIADD R15, R213.reuse, 0x40 ;  /* 0x00000040d50f7836 */ /* 0x040fe20000000000 */
[----:B------:R-:W-:Y:S01]  /*14790*/  ULDC UR4, c[0x0][0xac8] ;  /* 0x0002b20000047ab9 */ /* 0x000fe20000000800 */
[C---:B------:R-:W-:Y:S01]  /*147a0*/  VIADD R21, R213.reuse, 0x80 ;  /* 0x00000080d5157836 */ /* 0x040fe20000000000 */
[C---:B------:R-:W-:Y:S01]  /*147b0*/  ISETP.GE.AND P3, PT, R213.reuse, UR4, PT ;  /* 0x00000004d5007c0c */ /* 0x040fe2000bf66270 */
[----:B------:R-:W-:Y:S01]  /*147c0*/  VIADD R9, R213, 0xc0 ;  /* 0x000000c0d5097836 */ /* 0x000fe20000000000 */
[----:B------:R-:W-:Y:S01]  /*147d0*/  ISETP.GE.AND P2, PT, R15, UR4, PT ;  /* 0x000000040f007c0c */ /* 0x000fe2000bf46270 */
[----:B------:R-:W-:Y:S01]  /*147e0*/  VIADD R25, R213, 0x40 ;  /* 0x00000040d5197836 */ /* 0x000fe20000000000 */
[----:B------:R-:W-:Y:S01]  /*147f0*/  ISETP.GE.AND P1, PT, R21, UR4, PT ;  /* 0x0000000415007c0c */ /* 0x000fe2000bf26270 */
[----:B------:R-:W-:Y:S01]  /*14800*/  VIADD R24, R213, 0x80 ;  /* 0x00000080d5187836 */ /* 0x000fe20000000000 */
[----:B------:R-:W-:Y:S01]  /*14810*/  ISETP.GE.AND P0, PT, R9, UR4, PT ;  /* 0x0000000409007c0c */ /* 0x000fe2000bf06270 */
[----:B------:R-:W-:Y:S01]  /*14820*/  VIADD R20, R213, 0xc0 ;  /* 0x000000c0d5147836 */ /* 0x000fe20000000000 */
[----:B------:R-:W-:-:S02]  /*14830*/  SHF.R.S32.HI R12, RZ, 0x1f, R213 ;  /* 0x0000001fff0c7819 */ /* 0x000fc400000114d5 */
[----:B------:R-:W-:Y:S02]  /*14840*/  SHF.R.S32.HI R25, RZ, 0x1f, R25 ;  /* 0x0000001fff197819 */ /* 0x000fe40000011419 */
[----:B------:R-:W-:Y:S02]  /*14850*/  SHF.R.S32.HI R24, RZ, 0x1f, R24 ;  /* 0x0000001fff187819 */ /* 0x000fe40000011418 */
[-C--:B---3--:R-:W-:Y:S02]  /*14860*/  @!P3 LEA R6, P5, R213, R14.reuse, 0x1 ;  /* 0x0000000ed506b211 */ /* 0x088fe400078a08ff */
[----:B------:R-:W-:Y:S02]  /*14870*/  @!P2 LEA R10, P4, R15, R14, 0x1 ;  /* 0x0000000e0f0aa211 */ /* 0x000fe400078808ff */
[----:B0-----:R-:W-:Y:S02]  /*14880*/  @!P3 LEA.HI.X R7, R213, R0, R12, 0x1, P5 ;  /* 0x00000000d507b211 */ /* 0x001fe400028f0c0c */
[----:B------:R-:W-:-:S02]  /*14890*/  @!P1 LEA R12, P5, R21, R14, 0x1 ;  /* 0x0000000e150c9211 */ /* 0x000fc400078a08ff */
        /* <DEDUP_REMOVED lines=9> */
.L_x_5322:
[----:B------:R-:W-:Y:S05]  /*14930*/  BSYNC B1 ;  /* 0x0000000000017941 */ /* 0x000fea0003800000 */
.L_x_5321:
[----:B------:R-:W-:-:S03]  /*14940*/  UMOV UR4, 0xffffffff ;  /* 0xffffffff00047882 */ /* 0x000fc60000000000 */
[----:B------:R-:W-:Y:S05]  /*14950*/  BRA.DIV UR4, `(.L_x_5323) ;  /* 0x0000008a04287947 */ /* 0x000fea000b800000 */
[----:B0-----:R0:W0:Y:S04]  /*14960*/  SHFL.IDX PT, R0, R4, 0x2, 0x181f ;  /* 0x00581f0004007f89 */ /* 0x00102800000e0000 */
[----:B---34-:R3:W4:Y:S02]  /*14970*/  SHFL.IDX PT, R14, R3, 0x2, 0x181f ;  /* 0x00581f00030e7f89 */ /* 0x01872400000e0000 */
.L_x_5513:
[----:B------:R-:W-:Y:S01]  /*14980*/  IADD3 R5, R229, 0x40, RZ ;  /* 0x00000040e5057810 */ /* 0x000fe20007ffe0ff */
[----:B------:R-:W-:Y:S03]  /*14990*/  BSSY B1, `(.L_x_5324) ;  /* 0x000001e000017945 */ /* 0x000fe60003800000 */
        /* <DEDUP_REMOVED lines=16> */
[-C--:B----4-:R-:W-:Y:S02]  /*14aa0*/  @!P3 LEA R6, P5, R213, R14.reuse, 0x1 ;  /* 0x0000000ed506b211 */ /* 0x090fe400078a08ff */
        /* <DEDUP_REMOVED lines=12> */
.L_x_5325:
[----:B------:R-:W-:Y:S05]  /*14b70*/  BSYNC B1 ;  /* 0x0000000000017941 */ /* 0x000fea0003800000 */
.L_x_5324:
[----:B------:R-:W-:-:S03]  /*14b80*/  UMOV UR4, 0xffffffff ;  /* 0xffffffff00047882 */ /* 0x000fc60000000000 */
[----:B------:R-:W-:Y:S05]  /*14b90*/  BRA.DIV UR4, `(.L_x_5326) ;  /* 0x0000008604e07947 */ /* 0x000fea000b800000 */
[----:B0-----:R0:W0:Y:S04]  /*14ba0*/  SHFL.IDX PT, R0, R4, 0x3, 0x181f ;  /* 0x00781f0004007f89 */ /* 0x00102800000e0000 */
[----:B----4-:R4:W0:Y:S02]  /*14bb0*/  SHFL.IDX PT, R14, R3, 0x3, 0x181f ;  /* 0x00781f00030e7f89 */ /* 0x01082400000e0000 */
.L_x_5517:
[----:B--234-:R-:W-:-:S05]  /*14bc0*/  VIADD R3, R229, 0x60 ;  /* 0x00000060e5037836 */ /* 0x01cfca0000000000 */
        /* <DEDUP_REMOVED lines=8> */
[C---:B------:R-:W-:Y:S01]  /*14c50*/  VIADD R20, R213.reuse, 0x40 ;  /* 0x00000040d5147836 */ /* 0x040fe20000000000 */
[----:B------:R-:W-:Y:S01]  /*14c60*/  ISETP.GE.AND P1, PT, R12, UR4, PT ;  /* 0x000000040c007c0c */ /* 0x000fe2000bf26270 */
[C---:B------:R-:W-:Y:S01]  /*14c70*/  VIADD R13, R213.reuse, 0x80 ;  /* 0x00000080d50d7836 */ /* 0x040fe20000000000 */
[----:B------:R-:W-:Y:S01]  /*14c80*/  ISETP.GE.AND P0, PT, R10, UR4, PT ;  /* 0x000000040a007c0c */ /* 0x000fe2000bf06270 */
[----:B------:R-:W-:Y:S01]  /*14c90*/  VIADD R11, R213, 0xc0 ;  /* 0x000000c0d50b7836 */ /* 0x000fe20000000000 */
[----:B------:R-:W-:-:S02]  /*14ca0*/  SHF.R.S32.HI R9, RZ, 0x1f, R213 ;  /* 0x0000001fff097819 */ /* 0x000fc400000114d5 */
[----:B------:R-:W-:Y:S02]  /*14cb0*/  SHF.R.S32.HI R20, RZ, 0x1f, R20 ;  /* 0x0000001fff147819 */ /* 0x000fe40000011414 */
[----:B------:R-:W-:Y:S02]  /*14cc0*/  SHF.R.S32.HI R13, RZ, 0x1f, R13 ;  /* 0x0000001fff0d7819 */ /* 0x000fe4000001140d */
[-C--:B0-----:R-:W-:Y:S02]  /*14cd0*/  @!P3 LEA R4, P5, R213, R14.reuse, 0x1 ;  /* 0x0000000ed504b211 */ /* 0x081fe400078a08ff */
[----:B------:R-:W-:Y:S02]  /*14ce0*/  @!P2 LEA R6, P4, R15, R14, 0x1 ;  /* 0x0000000e0f06a211 */ /* 0x000fe400078808ff */
[----:B------:R-:W-:Y:S02]  /*14cf0*/  @!P3 LEA.HI.X R5, R213, R0, R9, 0x1, P5 ;  /* 0x00000000d505b211 */ /* 0x000fe400028f0c09 */
        /* <DEDUP_REMOVED lines=10> */
.L_x_5313:
[----:B------:R-:W-:Y:S05]  /*14da0*/  BSYNC B0 ;  /* 0x0000000000007941 */ /* 0x000fea0003800000 */
.L_x_5304:
[----:B------:R-:W-:Y:S02]  /*14db0*/  ULDC UR4, c[0x0][0xc3c] ;  /* 0x00030f0000047ab9 */ /* 0x000fe40000000800 */
[----:B------:R-:W-:-:S13]  /*14dc0*/  ISETP.GE.AND P0, PT, R35, UR4, PT ;  /* 0x0000000423007c0c */ /* 0x000fda000bf06270 */
[----:B------:R-:W-:Y:S05]  /*14dd0*/  @!P0 BRA `(.L_x_5327) ;  /* 0xfffffec000e48947 */ /* 0x000fea000383ffff */
[----:B------:R-:W-:Y:S05]  /*14de0*/  BRA `(.L_x_5168) ;  /* 0x0000006c00487947 */ /* 0x000fea0003800000 */
.L_x_5166:
[----:B------:R-:W-:-:S08]  /*14df0*/  NOP ;  /* 0x0000000000007918 */ /* 0x000fd00000000000 */
[----:B------:R-:W0:-:S00]  /*14e00*/  USETMAXREG.DEALLOC.CTAPOOL 0x28 ;  /* 0x00000028000079c8 */ /* 0x000e0000080e0500 */
[----:B0-----:R-:W2:Y:S01]  /*14e10*/  LDL.LU R3, [R1] ;  /* 0x0000000001037983 */ /* 0x001ea20000300800 */
[----:B------:R-:W-:Y:S01]  /*14e20*/  LOP3.LUT R2, R2, 0x3, RZ, 0xc0, !PT ;  /* 0x0000000302027812 */ /* 0x000fe200078ec0ff */
[----:B------:R-:W-:-:S05]  /*14e30*/  IMAD.MOV.U32 R4, RZ, RZ, RZ ;  /* 0x000000ffff047224 */ /* 0x000fca00078e00ff */
[----:B------:R-:W0:Y:S02]  /*14e40*/  SHFL.IDX PT, R2, R2, RZ, 0x1f ;  /* 0x00001fff02027589 */ /* 0x000e2400000e0000 */
[----:B0-----:R-:W-:Y:S02]  /*14e50*/  ISETP.NE.AND P0, PT, R2, RZ, PT ;  /* 0x000000ff0200720c */ /* 0x001fe40003f05270 */
[----:B--2---:R-:W-:-:S11]  /*14e60*/  LOP3.LUT R3, R3, 0xffffff7f, RZ, 0xc0, !PT ;  /* 0xffffff7f03037812 */ /* 0x004fd600078ec0ff */
[----:B------:R-:W-:-:S05]  /*14e70*/  @P0 LOP3.LUT R3, R3, 0x80, RZ, 0xfc, !PT ;  /* 0x0000008003030812 */ /* 0x000fca00078efcff */
[----:B------:R0:W-:Y:S01]  /*14e80*/  STL [R1], R3 ;  /* 0x0000000301007387 */ /* 0x0001e20000100800 */
[----:B------:R-:W-:Y:S05]  /*14e90*/  @!P0 BRA `(.L_x_5328) ;  /* 0x00000000001c8947 */ /* 0x000fea0003800000 */
[----:B------:R-:W1:Y:S08]  /*14ea0*/  S2UR UR5, SR_CgaCtaId ;  /* 0x00000000000579c3 */ /* 0x000e700000008800 */
[----:B------:R-:W-:Y:S06]  /*14eb0*/  BAR.SYNC.DEFER_BLOCKING 0x5, 0x180 ;  /* 0x0146000000007b1d */ /* 0x000fec0000010000 */
[----:B------:R-:W-:-:S02]  /*14ec0*/  UMOV UR4, 0x400 ;  /* 0x0000040000047882 */ /* 0x000fc40000000000 */
[----:B-1----:R-:W-:-:S09]  /*14ed0*/  ULEA UR4, UR5, UR4, 0x18 ;  /* 0x0000000405047291 */ /* 0x002fd2000f8ec03f */
[----:B------:R-:W1:Y:S01]  /*14ee0*/  LDS.128 R16, [UR4+0x228d0] ;  /* 0x0228d004ff107984 */ /* 0x000e620008000c00 */
[----:B------:R-:W-:Y:S06]  /*14ef0*/  BAR.ARV 0x4, 0x180 ;  /* 0x0106000000007b1d */ /* 0x000fec0000002000 */
[----:B------:R-:W-:Y:S05]  /*14f00*/  BRA `(.L_x_5329) ;  /* 0x0000000800887947 */ /* 0x000fea0003800000 */
.L_x_5328:
[----:B------:R-:W-:Y:S01]  /*14f10*/  LOP3.LUT R5, R0, 0x1f, RZ, 0xc0, !PT ;  /* 0x0000001f00057812 */ /* 0x000fe200078ec0ff */
[----:B------:R-:W-:Y:S01]  /*14f20*/  ULDC UR4, c[0x0][0xc3c] ;  /* 0x00030f0000047ab9 */ /* 0x000fe20000000800 */
[----:B------:R-:W1:Y:S01]  /*14f30*/  S2UR UR6, SR_CTAID.X ;  /* 0x00000000000679c3 */ /* 0x000e620000002500 */
[----:B------:R-:W-:Y:S01]  /*14f40*/  ULDC UR5, c[0x0][0xc38] ;  /* 0x00030e0000057ab9 */ /* 0x000fe20000000800 */
[----:B------:R-:W-:-:S04]  /*14f50*/  ISETP.NE.AND P0, PT, R5, 0x1f, PT ;  /* 0x0000001f0500780c */ /* 0x000fc80003f05270 */
[----:B------:R-:W-:-:S13]  /*14f60*/  ISETP.GE.OR P1, PT, R5, UR4, !P0 ;  /* 0x0000000405007c0c */ /* 0x000fda000c726670 */
[----:B0-----:R-:W0:Y:S02]  /*14f70*/  @!P1 LDC.64 R2, c[0x0][0xc80] ;  /* 0x00032000ff029b82 */ /* 0x001e240000000a00 */
        /* <DEDUP_REMOVED lines=34> */
.L_x_5334:
        /* <DEDUP_REMOVED lines=12> */
.L_x_5333:
[----:B------:R-:W-:Y:S05]  /*15260*/  BSYNC B0 ;  /* 0x0000000000007941 */ /* 0x000fea0003800000 */
.L_x_5332:
        /* <DEDUP_REMOVED lines=20> */
.L_x_5330:
        /* <DEDUP_REMOVED lines=15> */
[----:B0-----:R-:W-:-:S06]  /*154a0*/  IADD3 R11, R10, 0xffffffe, RZ ;  /* 0x0ffffffe0a0b7810 */ /* 0x001fcc0007ffe0ff */
[----:B------:R0:W1:Y:S01]  /*154b0*/  F2I.FTZ.U32.TRUNC.NTZ R3, R11 ;  /* 0x0000000b00037305 */ /* 0x000062000021f000 */
[----:B------:R-:W-:Y:S05]  /*154c0*/  @!P0 BRA `(.L_x_5335) ;  /* 0x0000000000088947 */ /* 0x000fea0003800000 */
[----:B------:R-:W-:-:S05]  /*154d0*/  VIADD R9, R15, 0xffffffff ;  /* 0xffffffff0f097836 */ /* 0x000fca0000000000 */
[----:B------:R2:W3:Y:S02]  /*154e0*/  SHFL.IDX PT, R16, R8, R9, 0x1f ;  /* 0x00001f0908107589 */ /* 0x0004e400000e0000 */
.L_x_5335:
        /* <DEDUP_REMOVED lines=28> */
[----:B------:R-:W-:-:S04]  /*156b0*/  VIADDMNMX R18, R10, UR5, R7, PT ;  /* 0x000000050a127c46 */ /* 0x000fc8000b800107 */
[-C--:B------:R-:W-:Y:S02]  /*156c0*/  IABS R10, R18.reuse ;  /* 0x00000012000a7213 */ /* 0x080fe40000000000 */
[----:B------:R-:W-:Y:S02]  /*156d0*/  IABS R6, R18 ;  /* 0x0000001200067213 */ /* 0x000fe40000000000 */
        /* <DEDUP_REMOVED lines=8> */
[----:B------:R-:W-:Y:S01]  /*15760*/  IMAD.HI.U32 R2, R3, R9, R2 ;  /* 0x0000000903027227 */ /* 0x000fe200078e0002 */
[----:B------:R-:W-:-:S05]  /*15770*/  IADD3 R3, RZ, -R6, RZ ;  /* 0x80000006ff037210 */ /* 0x000fca0007ffe0ff */
        /* <DEDUP_REMOVED lines=12> */
[----:B------:R-:W-:Y:S01]  /*15840*/  @!P1 LOP3.LUT R2, RZ, R18, RZ, 0x33, !PT ;  /* 0x00000012ff029212 */ /* 0x000fe200078e33ff */
[----:B------:R-:W-:-:S03]  /*15850*/  IMAD.MOV R18, RZ, RZ, -R18 ;  /* 0x000000ffff127224 */ /* 0x000fc600078e0a12 */
[----:B------:R-:W-:Y:S01]  /*15860*/  LOP3.LUT R17, RZ, R2, RZ, 0x33, !PT ;  /* 0x00000002ff117212 */ /* 0x000fe200078e33ff */
[----:B------:R-:W-:-:S04]  /*15870*/  IMAD R18, R2, R18, R3 ;  /* 0x0000001202127224 */ /* 0x000fc800078e0203 */
[----:B------:R-:W-:Y:S01]  /*15880*/  IMAD.IADD R17, R4, 0x1, R17 ;  /* 0x0000000104117824 */ /* 0x000fe200078e0211 */
[----:B------:R-:W-:Y:S06]  /*15890*/  BRA `(.L_x_5336) ;  /* 0x00000000000c7947 */ /* 0x000fec0003800000 */
.L_x_5331:
[----:B------:R-:W-:Y:S02]  /*158a0*/  IMAD.MOV.U32 R17, RZ, RZ, RZ ;  /* 0x000000ffff117224 */ /* 0x000fe400078e00ff */
[----:B------:R-:W-:Y:S02]  /*158b0*/  IMAD.U32 R16, RZ, RZ, UR6 ;  /* 0x00000006ff107e24 */ /* 0x000fe4000f8e00ff */
[----:B------:R-:W-:-:S07]  /*158c0*/  IMAD.MOV.U32 R18, RZ, RZ, RZ ;  /* 0x000000ffff127224 */ /* 0x000fce00078e00ff */
.L_x_5336:
[----:B------:R-:W-:-:S13]  /*158d0*/  ISETP.NE.AND P0, PT, R5, RZ, PT ;  /* 0x000000ff0500720c */ /* 0x000fda0003f05270 */
[----:B------:R-:W0:Y:S01]  /*158e0*/  @!P0 S2R R3, SR_CgaCtaId ;  /* 0x0000000000038919 */ /* 0x000e220000008800 */
[----:B------:R-:W-:-:S04]  /*158f0*/  @!P0 MOV R2, 0x400 ;  /* 0x0000040000028802 */ /* 0x000fc80000000f00 */
[----:B0-----:R-:W-:-:S05]  /*15900*/  @!P0 LEA R2, R3, R2, 0x18 ;  /* 0x0000000203028211 */ /* 0x001fca00078ec0ff */
[----:B------:R0:W-:Y:S01]  /*15910*/  @!P0 STS.128 [R2+0x228d0], R16 ;  /* 0x0228d01002008388 */ /* 0x0001e20000000c00 */
[----:B------:R-:W-:Y:S06]  /*15920*/  BAR.ARV 0x5, 0x180 ;  /* 0x0146000000007b1d */ /* 0x000fec0000002000 */
.L_x_5329:
        /* <DEDUP_REMOVED lines=12> */
[C---:B------:R-:W-:Y:S01]  /*159f0*/  LOP3.LUT R3, R2.reuse, 0x1f8, RZ, 0xc0, !PT ;  /* 0x000001f802037812 */ /* 0x040fe200078ec0ff */
[----:B------:R-:W-:Y:S01]  /*15a00*/  IMAD.SHL.U32 R29, R5, 0x8, RZ ;  /* 0x00000008051d7824 */ /* 0x000fe200078e00ff */
[----:B------:R-:W-:Y:S01]  /*15a10*/  LOP3.LUT R2, R2, 0x38, RZ, 0xc0, !PT ;  /* 0x0000003802027812 */ /* 0x000fe200078ec0ff */
[----:B------:R-:W-:Y:S01]  /*15a20*/  IMAD.MOV.U32 R25, RZ, RZ, 0x1 ;  /* 0x00000001ff197424 */ /* 0x000fe200078e00ff */
[----:B------:R-:W-:Y:S01]  /*15a30*/  LOP3.LUT R4, R3, 0x38, R0, 0x78, !PT ;  /* 0x0000003803047812 */ /* 0x000fe200078e7800 */
[----:B------:R-:W-:Y:S01]  /*15a40*/  IMAD.SHL.U32 R0, R0, 0x10, RZ ;  /* 0x0000001000007824 */ /* 0x000fe200078e00ff */
[----:B------:R-:W-:Y:S01]  /*15a50*/  SHF.R.U32.HI R3, RZ, 0x3, R5 ;  /* 0x00000003ff037819 */ /* 0x000fe20000011605 */
[----:B------:R-:W-:Y:S01]  /*15a60*/  IMAD.MOV.U32 R23, RZ, RZ, RZ ;  /* 0x000000ffff177224 */ /* 0x000fe200078e00ff */
[----:B------:R-:W-:Y:S01]  /*15a70*/  LOP3.LUT R29, R4, 0x200, R29, 0xf8, !PT ;  /* 0x00000200041d7812 */ /* 0x000fe200078ef81d */
[----:B------:R-:W-:Y:S01]  /*15a80*/  IMAD.MOV.U32 R26, RZ, RZ, 0x1 ;  /* 0x00000001ff1a7424 */ /* 0x000fe200078e00ff */
[----:B------:R-:W-:Y:S01]  /*15a90*/  LOP3.LUT R3, R3, 0x70, R0, 0xf8, !PT ;  /* 0x0000007003037812 */ /* 0x000fe200078ef800 */
[----:B------:R-:W-:Y:S01]  /*15aa0*/  ULDC.64 UR38, c[0x0][0x198] ;  /* 0x0000660000267ab9 */ /* 0x000fe20000000a00 */
[C---:B------:R-:W-:Y:S01]  /*15ab0*/  LOP3.LUT R0, R2.reuse, 0x40, RZ, 0xfc, !PT ;  /* 0x0000004002007812 */ /* 0x040fe200078efcff */
[----:B------:R-:W-:Y:S01]  /*15ac0*/  ULDC UR36, c[0x0][0xc] ;  /* 0x0000030000247ab9 */ /* 0x000fe20000000800 */
[----:B------:R-:W-:-:S02]  /*15ad0*/  LOP3.LUT R3, R2, 0x80, RZ, 0xfc, !PT ;  /* 0x0000008002037812 */ /* 0x000fc400078efcff */
[----:B------:R-:W-:Y:S01]  /*15ae0*/  LOP3.LUT R4, R37, 0x2, RZ, 0xfc, !PT ;  /* 0x0000000225047812 */ /* 0x000fe200078efcff */
[----:B-1----:R-:W-:Y:S01]  /*15af0*/  ULEA UR4, UR5, UR4, 0x18 ;  /* 0x0000000405047291 */ /* 0x002fe2000f8ec03f */
[----:B------:R-:W-:Y:S02]  /*15b00*/  MOV R24, RZ ;  /* 0x000000ff00187202 */ /* 0x000fe40000000f00 */
[----:B------:R-:W-:-:S03]  /*15b10*/  LOP3.LUT R2, R2, 0xc0, RZ, 0xfc, !PT ;  /* 0x000000c002027812 */ /* 0x000fc600078efcff */
[----:B------:R-:W-:-:S04]  /*15b20*/  IMAD.U32 R22, RZ, RZ, UR4 ;  /* 0x00000004ff167e24 */ /* 0x000fc8000f8e00ff */
[----:B------:R-:W-:-:S05]  /*15b30*/  IMAD R0, R29, 0x2, R22 ;  /* 0x000000021d007824 */ /* 0x000fca00078e0216 */
[----:B------:R0:W-:Y:S02]  /*15b40*/  STL [R1+0x4], R0 ;  /* 0x0000040001007387 */ /* 0x0001e40000100800 */
.L_x_5436:
[----:B-1----:R-:W1:Y:S02]  /*15b50*/  LDC.64 R34, c[0x0][0xc88] ;  /* 0x00032200ff227b82 */ /* 0x002e640000000a00 */
[----:B-1----:R-:W-:-:S06]  /*15b60*/  IMAD.WIDE R34, R19, 0x4, R34 ;  /* 0x0000000413227825 */ /* 0x002fcc00078e0222 */
        /* <DEDUP_REMOVED lines=19> */
[----:B0-----:R-:W-:Y:S01]  /*15ca0*/  IMAD.MOV.U32 R0, RZ, RZ, RZ ;  /* 0x000000ffff007224 */ /* 0x001fe200078e00ff */
[----:B------:R-:W-:Y:S02]  /*15cb0*/  ISETP.NE.AND.EX P0, PT, RZ, UR5, PT, P0 ;  /* 0x00000005ff007c0c */ /* 0x000fe4000bf05300 */
[----:B------:R-:W-:Y:S02]  /*15cc0*/  ISETP.NE.AND.EX P2, PT, RZ, UR9, PT, P2 ;  /* 0x00000009ff007c0c */ /* 0x000fe4000bf45320 */
[----:B------:R-:W-:Y:S02]  /*15cd0*/  ISETP.NE.U32.AND P1, PT, RZ, UR6, PT ;  /* 0x00000006ff007c0c */ /* 0x000fe4000bf25070 */
[----:B-1----:R-:W-:-:S02]  /*15ce0*/  IADD3 R2, P3, R27, UR4, RZ ;  /* 0x000000041b027c10 */ /* 0x002fc4000ff7e0ff */
[----:B------:R-:W-:Y:S02]  /*15cf0*/  ISETP.NE.AND.EX P1, PT, RZ, UR7, PT, P1 ;  /* 0x00000007ff007c0c */ /* 0x000fe4000bf25310 */
[----:B------:R-:W-:Y:S02]  /*15d00*/  IADD3.X R3, R31, UR5, RZ, P3, !PT ;  /* 0x000000051f037c10 */ /* 0x000fe40009ffe4ff */
[----:B---34-:R-:W-:-:S03]  /*15d10*/  IADD3 R4, P4, R27, UR6, RZ ;  /* 0x000000061b047c10 */ /* 0x018fc6000ff9e0ff */
[----:B--2---:R-:W2:Y:S01]  /*15d20*/  @P0 LDG.E R6, desc[UR40][R2.64] ;  /* 0x0000002802060981 */ /* 0x004ea2000c1e1900 */
[----:B------:R-:W-:Y:S01]  /*15d30*/  ULDC UR4, c[0x0][0x288] ;  /* 0x0000a20000047ab9 */ /* 0x000fe20000000800 */
[----:B------:R-:W-:Y:S01]  /*15d40*/  IADD3.X R5, R31, UR7, RZ, P4, !PT ;  /* 0x000000071f057c10 */ /* 0x000fe2000a7fe4ff */
[----:B------:R-:W-:Y:S01]  /*15d50*/  IMAD.U32 R8, RZ, RZ, UR4 ;  /* 0x00000004ff087e24 */ /* 0x000fe2000f8e00ff */
[----:B------:R-:W-:-:S03]  /*15d60*/  ULDC.64 UR4, c[0x0][0x418] ;  /* 0x0001060000047ab9 */ /* 0x000fc60000000a00 */
        /* <DEDUP_REMOVED lines=22> */
.L_x_5338:
        /* <DEDUP_REMOVED lines=9> */
.L_x_5339:
        /* <DEDUP_REMOVED lines=9> */
.L_x_5340:
[----:B--2---:R-:W2:Y:S01]  /*15ff0*/  @P1 LDG.E R2, desc[UR40][R4.64] ;  /* 0x0000002804021981 */ /* 0x004ea2000c1e1900 */
[----:B------:R-:W3:Y:S03]  /*16000*/  LDC R3, c[0x0][0x448] ;  /* 0x00011200ff037b82 */ /* 0x000ee60000000800 */
[----:B------:R4:W2:Y:S01]  /*16010*/  @P1 LDG.E R5, desc[UR40][R4.64+0x4] ;  /* 0x0000042804051981 */ /* 0x0008a2000c1e1900 */
[----:B-----5:R-:W-:Y:S01]  /*16020*/  IMAD.IADD R7, R7, 0x1, -R30 ;  /* 0x0000000107077824 */ /* 0x020fe200078e0a1e */
[----:B------:R-:W-:Y:S01]  /*16030*/  BSSY B0, `(.L_x_5341) ;  /* 0x0000143000007945 */ /* 0x000fe20003800000 */
[----:B---3--:R-:W-:-:S13]  /*16040*/  ISETP.NE.AND P0, PT, R3, 0x1, PT ;  /* 0x000000010300780c */ /* 0x008fda0003f05270 */
[----:B----4-:R-:W3:Y:S08]  /*16050*/  @P0 LDC R4, c[0x0][0x44c] ;  /* 0x00011300ff040b82 */ /* 0x010ef00000000800 */
[----:B------:R-:W4:Y:S01]  /*16060*/  @P0 LDC R3, c[0x0][0x450] ;  /* 0x00011400ff030b82 */ /* 0x000f220000000800 */
[----:B--2---:R-:W-:Y:S01]  /*16070*/  @P1 IMAD.IADD R6, R5, 0x1, -R2 ;  /* 0x0000000105061824 */ /* 0x004fe200078e0a02 */
[----:B------:R-:W-:-:S03]  /*16080*/  SHF.L.U32 R2, R17, 0x7, RZ ;  /* 0x0000000711027819 */ /* 0x000fc600000006ff */
[----:B------:R-:W-:Y:S02]  /*16090*/  IMAD.IADD R32, R7, 0x1, R6 ;  /* 0x0000000107207824 */ /* 0x000fe400078e0206 */
[----:B------:R-:W-:Y:S02]  /*160a0*/  VIADD R2, R2, 0x7f ;  /* 0x0000007f02027836 */ /* 0x000fe40000000000 */
[----:B------:R-:W-:Y:S02]  /*160b0*/  VIADD R5, R32, 0x5f ;  /* 0x0000005f20057836 */ /* 0x000fe40000000000 */
[----:B---3--:R-:W-:-:S04]  /*160c0*/  @P0 IMAD.HI.U32 R4, R2, R4, RZ ;  /* 0x0000000402040227 */ /* 0x008fc800078e00ff */
[----:B------:R-:W-:Y:S01]  /*160d0*/  IMAD.HI R5, R5, 0x2aaaaaab, RZ ;  /* 0x2aaaaaab05057827 */ /* 0x000fe200078e02ff */
[----:B----4-:R-:W-:Y:S02]  /*160e0*/  @P0 SHF.R.U32.HI R2, RZ, R3, R4 ;  /* 0x00000003ff020219 */ /* 0x010fe40000011604 */
[----:B------:R-:W-:Y:S02]  /*160f0*/  IADD3 R4, R32, 0x60, -R10 ;  /* 0x0000006020047810 */ /* 0x000fe40007ffe80a */
[----:B------:R-:W-:-:S03]  /*16100*/  SHF.R.U32.HI R3, RZ, 0x1f, R5 ;  /* 0x0000001fff037819 */ /* 0x000fc60000011605 */
[----:B------:R-:W-:Y:S01]  /*16110*/  IMAD.IADD R2, R4, 0x1, R2 ;  /* 0x0000000104027824 */ /* 0x000fe200078e0202 */
[----:B------:R-:W-:-:S03]  /*16120*/  LEA.HI.SX32 R5, R5, R3, 0x1c ;  /* 0x0000000305057211 */ /* 0x000fc600078fe2ff */
[----:B------:R-:W-:-:S05]  /*16130*/  IMAD.HI R2, R2, 0x2aaaaaab, RZ ;  /* 0x2aaaaaab02027827 */ /* 0x000fca00078e02ff */
[----:B------:R-:W-:-:S04]  /*16140*/  SHF.R.U32.HI R3, RZ, 0x1f, R2 ;  /* 0x0000001fff037819 */ /* 0x000fc80000011602 */
[----:B------:R-:W-:-:S04]  /*16150*/  LEA.HI.SX32 R3, R2, R3, 0x1c ;  /* 0x0000000302037211 */ /* 0x000fc800078fe2ff */
[----:B------:R-:W-:-:S05]  /*16160*/  VIMNMX R2, R5, R3, PT ;  /* 0x0000000305027248 */ /* 0x000fca0003fe0100 */
[--C-:B------:R-:W-:Y:S02]  /*16170*/  IMAD R2, R2, 0x60, -R7.reuse ;  /* 0x0000006002027824 */ /* 0x100fe400078e0a07 */
[----:B------:R-:W-:-:S03]  /*16180*/  IMAD.MOV R7, RZ, RZ, -R7 ;  /* 0x000000ffff077224 */ /* 0x000fc600078e0a07 */
[----:B------:R-:W-:Y:S02]  /*16190*/  VIMNMX R2, R2, R6, PT ;  /* 0x0000000602027248 */ /* 0x000fe40003fe0100 */
[----:B------:R-:W-:-:S04]  /*161a0*/  VIMNMX R7, RZ, R7, !PT ;  /* 0x00000007ff077248 */ /* 0x000fc80007fe0100 */
[----:B------:R-:W-:-:S13]  /*161b0*/  ISETP.GT.AND P0, PT, R2, R7, PT ;  /* 0x000000070200720c */ /* 0x000fda0003f04270 */
[----:B------:R-:W-:Y:S02]  /*161c0*/  @P0 VIADD R6, R2, 0x5f ;  /* 0x0000005f02060836 */ /* 0x000fe40000000000 */
        /* <DEDUP_REMOVED lines=12> */
[----:B------:R-:W2:Y:S02]  /*16290*/  S2R R3, SR_TID.X ;  /* 0x0000000000037919 */ /* 0x000ea40000002100 */
[----:B--2---:R-:W-:-:S04]  /*162a0*/  SHF.R.U32.HI R3, RZ, 0x5, R3 ;  /* 0x00000005ff037819 */ /* 0x004fc80000011603 */
[----:B------:R-:W-:-:S05]  /*162b0*/  LOP3.LUT R3, R3, 0x3, RZ, 0xc0, !PT ;  /* 0x0000000303037812 */ /* 0x000fca00078ec0ff */
[----:B------:R2:W3:Y:S02]  /*162c0*/  SHFL.IDX PT, R14, R3, RZ, 0x1f ;  /* 0x00001fff030e7589 */ /* 0x0004e400000e0000 */
.L_x_5520:
[----:B---3--:R-:W-:Y:S02]  /*162d0*/  ISETP.NE.AND P0, PT, R14, RZ, PT ;  /* 0x000000ff0e00720c */ /* 0x008fe40003f05270 */
[----:B------:R-:W-:-:S11]  /*162e0*/  PLOP3.LUT P6, PT, PT, PT, PT, 0x8, 0x0 ;  /* 0x000000000000781c */ /* 0x000fd60003fce170 */
[----:B------:R-:W-:Y:S05]  /*162f0*/  @P0 BRA `(.L_x_5344) ;  /* 0x00000000000c0947 */ /* 0x000fea0003800000 */
[----:B------:R-:W-:-:S03]  /*16300*/  UMOV UR4, 0xffffffff ;  /* 0xffffffff00047882 */ /* 0x000fc60000000000 */
[----:B------:R-:W-:Y:S05]  /*16310*/  BRA.DIV UR4, `(.L_x_5345) ;  /* 0x00000072047c7947 */ /* 0x000fea000b800000 */
[----:B------:R-:W-:-:S13]  /*16320*/  ELECT P6, URZ, PT ;  /* 0x00000000003f782f */ /* 0x000fda00038c0000 */
.L_x_5344:
[----:B--2---:R-:W2:Y:S01]  /*16330*/  LDL R3, [R1+0x24] ;  /* 0x0000240001037983 */ /* 0x004ea20000100800 */
[----:B------:R-:W-:Y:S01]  /*16340*/  BSSY B1, `(.L_x_5346) ;  /* 0x0000008000017945 */ /* 0x000fe20003800000 */
[----:B--2---:R-:W-:-:S05]  /*16350*/  VIADD R3, R3, 0x1 ;  /* 0x0000000103037836 */ /* 0x004fca0000000000 */
[----:B0-----:R-:W-:-:S04]  /*16360*/  LEA.HI R8, R3, R3, RZ, 0x1 ;  /* 0x0000000303087211 */ /* 0x001fc800078f08ff */
[----:B------:R-:W-:-:S05]  /*16370*/  LOP3.LUT R8, R8, 0xfffffffe, RZ, 0xc0, !PT ;  /* 0xfffffffe08087812 */ /* 0x000fca00078ec0ff */
[----:B------:R-:W-:-:S05]  /*16380*/  IMAD.IADD R3, R3, 0x1, -R8 ;  /* 0x0000000103037824 */ /* 0x000fca00078e0a08 */
[----:B------:R-:W-:-:S04]  /*16390*/  SHF.L.U32 R3, R3, 0x1f, RZ ;  /* 0x0000001f03037819 */ /* 0x000fc800000006ff */
[----:B------:R-:W0:Y:S02]  /*163a0*/  SYNCS.PHASECHK.TRANS64.TRYWAIT P0, [R22+URZ+0x22820], R3 ;  /* 0x02282003160075a7 */ /* 0x000e24000800017f */
[----:B0-----:R-:W-:Y:S05]  /*163b0*/  @!P0 BRA `(.L_x_5347) ;  /* 0x0000007000748947 */ /* 0x001fea0003800000 */
.L_x_5523:
[----:B------:R-:W-:Y:S05]  /*163c0*/  BSYNC B1 ;  /* 0x0000000000017941 */ /* 0x000fea0003800000 */
.L_x_5346:
[----:B------:R-:W-:Y:S04]  /*163d0*/  BSSY B1, `(.L_x_5348) ;  /* 0x000007b000017945 */ /* 0x000fe80003800000 */
[----:B------:R-:W-:Y:S05]  /*163e0*/  @!P6 BRA `(.L_x_5349) ;  /* 0x0000000400e4e947 */ /* 0x000fea0003800000 */
[----:B0-----:R-:W-:Y:S01]  /*163f0*/  IMAD R3, R23, 0x8, R22 ;  /* 0x0000000817037824 */ /* 0x001fe200078e0216 */
[----:B------:R-:W-:Y:S01]  /*16400*/  SHF.L.U32 R8, R26, 0x1f, RZ ;  /* 0x0000001f1a087819 */ /* 0x000fe200000006ff */
[----:B------:R-:W0:Y:S01]  /*16410*/  S2R R9, SR_TID.X ;  /* 0x0000000000097919 */ /* 0x000e220000002100 */
[----:B------:R-:W-:Y:S02]  /*16420*/  BSSY B2, `(.L_x_5350) ;  /* 0x0000005000027945 */ /* 0x000fe40003800000 */
[----:B------:R-:W2:Y:S01]  /*16430*/  SYNCS.PHASECHK.TRANS64.TRYWAIT P0, [R3+URZ+0x228a0], R8 ;  /* 0x0228a008030075a7 */ /* 0x000ea2000800017f */
[----:B0-----:R-:W-:-:S04]  /*16440*/  LOP3.LUT R9, R9, 0x7f, RZ, 0xc0, !PT ;  /* 0x0000007f09097812 */ /* 0x001fc800078ec0ff */
[----:B------:R-:W-:Y:S01]  /*16450*/  ISETP.NE.AND P1, PT, R9, RZ, PT ;  /* 0x000000ff0900720c */ /* 0x000fe20003f25270 */
[----:B--2---:R-:W-:-:S12]  /*16460*/  @!P0 BRA `(.L_x_5351) ;  /* 0x00000070005c8947 */ /* 0x004fd80003800000 */
.L_x_5524:
[----:B------:R-:W-:Y:S05]  /*16470*/  BSYNC B2 ;  /* 0x0000000000027941 */ /* 0x000fea0003800000 */
.L_x_5350:
[----:B------:R-:W-:Y:S04]  /*16480*/  BSSY B2, `(.L_x_5352) ;  /* 0x0000009000027945 */ /* 0x000fe80003800000 */
[----:B------:R-:W-:Y:S05]  /*16490*/  @P1 BRA `(.L_x_5353) ;  /* 0x00000000001c1947 */ /* 0x000fea0003800000 */
[----:B-1----:R-:W1:Y:S01]  /*164a0*/  S2R R10, SR_TID.X ;  /* 0x00000000000a7919 */ /* 0x002e620000002100 */
[----:B------:R-:W-:-:S04]  /*164b0*/  IMAD.MOV.U32 R9, RZ, RZ, 0x3000 ;  /* 0x00003000ff097424 */ /* 0x000fc800078e00ff */
[----:B------:R2:W-:Y:S01]  /*164c0*/  SYNCS.ARRIVE.TRANS64 RZ, [R3+URZ+0x22890], R9 ;  /* 0x0228900903ff79a7 */ /* 0x0005e2000800003f */
[----:B-1----:R-:W-:-:S04]  /*164d0*/  LOP3.LUT R10, R10, 0x1f, RZ, 0xc0, !PT ;  /* 0x0000001f0a0a7812 */ /* 0x002fc800078ec0ff */
[----:B------:R-:W-:-:S13]  /*164e0*/  ISETP.NE.AND P0, PT, R10, RZ, PT ;  /* 0x000000ff0a00720c */ /* 0x000fda0003f05270 */
[----:B--2---:R-:W-:Y:S05]  /*164f0*/  @!P0 BRA `(.L_x_5353) ;  /* 0x0000000000048947 */ /* 0x004fea0003800000 */
[----:B------:R-:W-:Y:S01]  /*16500*/  BPT.TRAP 0x1 ;  /* 0x000000040000795c */ /* 0x000fe20000300000 */
.L_x_5353:
[----:B------:R-:W-:Y:S05]  /*16510*/  BSYNC B2 ;  /* 0x0000000000027941 */ /* 0x000fea0003800000 */
.L_x_5352:
[----:B------:R-:W-:Y:S01]  /*16520*/  IMAD.MOV.U32 R14, RZ, RZ, RZ ;  /* 0x000000ffff0e7224 */ /* 0x000fe200078e00ff */
[----:B------:R-:W-:Y:S01]  /*16530*/  UIADD3 UR4, UP0, UR38, 0x570, URZ ;  /* 0x0000057026047890 */ /* 0x000fe2000ff1e03f */
[----:B------:R-:W-:Y:S01]  /*16540*/  IMAD R9, R2, 0x60, R0 ;  /* 0x0000006002097824 */ /* 0x000fe200078e0200 */
[----:B------:R-:W-:Y:S01]  /*16550*/  PLOP3.LUT P0, PT, PT, PT, PT, 0x80, 0x0 ;  /* 0x000000000000781c */ /* 0x000fe20003f0f070 */
[----:B-1----:R-:W-:Y:S01]  /*16560*/  IMAD R10, R23, 0x3000, R22 ;  /* 0x00003000170a7824 */ /* 0x002fe200078e0216 */
[----:B------:R-:W-:Y:S01]  /*16570*/  R2UR UR10, R14 ;  /* 0x000000000e0a72ca */ /* 0x000fe200000e0000 */
[----:B------:R-:W-:Y:S01]  /*16580*/  VIADD R9, R9, 0xffffffa0 ;  /* 0xffffffa009097836 */ /* 0x000fe20000000000 */
[----:B------:R-:W-:Y:S01]  /*16590*/  UIADD3.X UR5, URZ, UR39, URZ, UP0, !UPT ;  /* 0x000000273f057290 */ /* 0x000fe200087fe43f */
[----:B------:R-:W-:Y:S01]  /*165a0*/  VIADD R10, R10, 0x1c400 ;  /* 0x0001c4000a0a7836 */ /* 0x000fe20000000000 */
[----:B------:R-:W-:Y:S01]  /*165b0*/  UMOV UR6, 0x0 ;  /* 0x0000000000067882 */ /* 0x000fe20000000000 */
[----:B------:R-:W-:Y:S01]  /*165c0*/  VIADD R11, R3, 0x22890 ;  /* 0x00022890030b7836 */ /* 0x000fe20000000000 */
[----:B------:R-:W-:-:S09]  /*165d0*/  UMOV UR7, 0x12f00000 ;  /* 0x12f0000000077882 */ /* 0x000fd20000000000 */
.L_x_5354:
        /* <DEDUP_REMOVED lines=13> */
.L_x_5525:
[----:B------:R-:W-:Y:S05]  /*166b0*/  BSYNC B2 ;  /* 0x0000000000027941 */ /* 0x000fea0003800000 */
.L_x_5355:
[----:B------:R-:W-:Y:S01]  /*166c0*/  BSSY B2, `(.L_x_5357) ;  /* 0x000000b000027945 */ /* 0x000fe20003800000 */
[----:B------:R-:W-:Y:S01]  /*166d0*/  MOV R12, 0x0 ;  /* 0x00000000000c7802 */ /* 0x000fe20000000f00 */
[----:B------:R-:W-:Y:S02]  /*166e0*/  IMAD.MOV.U32 R13, RZ, RZ, 0x12f00000 ;  /* 0x12f00000ff0d7424 */ /* 0x000fe400078e00ff */
[----:B------:R-:W-:Y:S05]  /*166f0*/  @P1 BRA `(.L_x_5358) ;  /* 0x00000000001c1947 */ /* 0x000fea0003800000 */
[----:B------:R-:W2:Y:S01]  /*16700*/  S2R R10, SR_TID.X ;  /* 0x00000000000a7919 */ /* 0x000ea20000002100 */
[----:B01----:R-:W-:-:S04]  /*16710*/  IMAD.MOV.U32 R8, RZ, RZ, 0xc000 ;  /* 0x0000c000ff087424 */ /* 0x003fc800078e00ff */
[----:B------:R3:W-:Y:S01]  /*16720*/  SYNCS.ARRIVE.TRANS64 RZ, [R3+URZ+0x228b0], R8 ;  /* 0x0228b00803ff79a7 */ /* 0x0007e2000800003f */
[----:B--2---:R-:W-:-:S04]  /*16730*/  LOP3.LUT R10, R10, 0x1f, RZ, 0xc0, !PT ;  /* 0x0000001f0a0a7812 */ /* 0x004fc800078ec0ff */
[----:B------:R-:W-:-:S13]  /*16740*/  ISETP.NE.AND P0, PT, R10, RZ, PT ;  /* 0x000000ff0a00720c */ /* 0x000fda0003f05270 */
[----:B---3--:R-:W-:Y:S05]  /*16750*/  @!P0 BRA `(.L_x_5358) ;  /* 0x0000000000048947 */ /* 0x008fea0003800000 */
[----:B------:R-:W-:Y:S01]  /*16760*/  BPT.TRAP 0x1 ;  /* 0x000000040000795c */ /* 0x000fe20000300000 */
.L_x_5358:
[----:B------:R-:W-:Y:S05]  /*16770*/  BSYNC B2 ;  /* 0x0000000000027941 */ /* 0x000fea0003800000 */
.L_x_5357:
        /* <DEDUP_REMOVED lines=9> */
.L_x_5359:
        /* <DEDUP_REMOVED lines=15> */
.L_x_5360:
        /* <DEDUP_REMOVED lines=15> */
.L_x_5361:
        /* <DEDUP_REMOVED lines=15> */
.L_x_5362:
        /* <DEDUP_REMOVED lines=10> */
.L_x_5349:
[----:B------:R-:W-:Y:S05]  /*16b80*/  BSYNC B1 ;  /* 0x0000000000017941 */ /* 0x000fea0003800000 */
.L_x_5348:
        /* <DEDUP_REMOVED lines=9> */
.L_x_5378:
[----:B------:R-:W-:Y:S05]  /*16c20*/  YIELD ;  /* 0x0000000000007946 */ /* 0x000fea0003800000 */
[----:B------:R-:W-:Y:S04]  /*16c30*/  BSSY B1, `(.L_x_5363) ;  /* 0x000007a000017945 */ /* 0x000fe80003800000 */
[----:B------:R-:W-:Y:S05]  /*16c40*/  @!P6 BRA `(.L_x_5364) ;  /* 0x0000000400e0e947 */ /* 0x000fea0003800000 */
[----:B------:R-:W-:Y:S01]  /*16c50*/  IMAD R8, R23, 0x8, R22 ;  /* 0x0000000817087824 */ /* 0x000fe200078e0216 */
[----:B------:R-:W-:Y:S01]  /*16c60*/  SHF.L.U32 R2, R26, 0x1f, RZ ;  /* 0x0000001f1a027819 */ /* 0x000fe200000006ff */
[----:B0-----:R-:W0:Y:S01]  /*16c70*/  S2R R3, SR_TID.X ;  /* 0x0000000000037919 */ /* 0x001e220000002100 */
[----:B------:R-:W-:Y:S02]  /*16c80*/  BSSY B2, `(.L_x_5365) ;  /* 0x0000005000027945 */ /* 0x000fe40003800000 */
[----:B------:R-:W2:Y:S01]  /*16c90*/  SYNCS.PHASECHK.TRANS64.TRYWAIT P1, [R8+URZ+0x228a0], R2 ;  /* 0x0228a002080075a7 */ /* 0x000ea2000802017f */
[----:B0-----:R-:W-:-:S04]  /*16ca0*/  LOP3.LUT R3, R3, 0x7f, RZ, 0xc0, !PT ;  /* 0x0000007f03037812 */ /* 0x001fc800078ec0ff */
[----:B------:R-:W-:Y:S01]  /*16cb0*/  ISETP.NE.AND P2, PT, R3, RZ, PT ;  /* 0x000000ff0300720c */ /* 0x000fe20003f45270 */
[----:B--2---:R-:W-:-:S12]  /*16cc0*/  @!P1 BRA `(.L_x_5366) ;  /* 0x00000068006c9947 */ /* 0x004fd80003800000 */
.L_x_5526:
[----:B------:R-:W-:Y:S05]  /*16cd0*/  BSYNC B2 ;  /* 0x0000000000027941 */ /* 0x000fea0003800000 */
.L_x_5365:
[----:B------:R-:W-:Y:S04]  /*16ce0*/  BSSY B2, `(.L_x_5367) ;  /* 0x0000009000027945 */ /* 0x000fe80003800000 */
[----:B------:R-:W-:Y:S05]  /*16cf0*/  @P2 BRA `(.L_x_5368) ;  /* 0x00000000001c2947 */ /* 0x000fea0003800000 */
[----:B------:R-:W2:Y:S01]  /*16d00*/  S2R R9, SR_TID.X ;  /* 0x0000000000097919 */ /* 0x000ea20000002100 */
[----:B------:R-:W-:-:S04]  /*16d10*/  IMAD.MOV.U32 R3, RZ, RZ, 0x3000 ;  /* 0x00003000ff037424 */ /* 0x000fc800078e00ff */
[----:B------:R3:W-:Y:S01]  /*16d20*/  SYNCS.ARRIVE.TRANS64 RZ, [R8+URZ+0x22890], R3 ;  /* 0x0228900308ff79a7 */ /* 0x0007e2000800003f */
[----:B--2---:R-:W-:-:S04]  /*16d30*/  LOP3.LUT R9, R9, 0x1f, RZ, 0xc0, !PT ;  /* 0x0000001f09097812 */ /* 0x004fc800078ec0ff */
[----:B------:R-:W-:-:S13]  /*16d40*/  ISETP.NE.AND P1, PT, R9, RZ, PT ;  /* 0x000000ff0900720c */ /* 0x000fda0003f25270 */
[----:B---3--:R-:W-:Y:S05]  /*16d50*/  @!P1 BRA `(.L_x_5368) ;  /* 0x0000000000049947 */ /* 0x008fea0003800000 */
[----:B------:R-:W-:Y:S01]  /*16d60*/  BPT.TRAP 0x1 ;  /* 0x000000040000795c */ /* 0x000fe20000300000 */
.L_x_5368:
[----:B------:R-:W-:Y:S05]  /*16d70*/  BSYNC B2 ;  /* 0x0000000000027941 */ /* 0x000fea0003800000 */
.L_x_5367:
        /* <DEDUP_REMOVED lines=10> */
[----:B------:R-:W-:-:S10]  /*16e20*/  UMOV UR7, 0x12f00000 ;  /* 0x12f0000000077882 */ /* 0x000fd40000000000 */
.L_x_5369:
        /* <DEDUP_REMOVED lines=13> */
.L_x_5527:
[----:B------:R-:W-:Y:S05]  /*16f00*/  BSYNC B2 ;  /* 0x0000000000027941 */ /* 0x000fea0003800000 */
.L_x_5370:
[----:B------:R-:W-:Y:S01]  /*16f10*/  BSSY B2, `(.L_x_5372) ;  /* 0x000000b000027945 */ /* 0x000fe20003800000 */
[----:B01----:R-:W-:Y:S02]  /*16f20*/  IMAD.MOV.U32 R2, RZ, RZ, 0x0 ;  /* 0x00000000ff027424 */ /* 0x003fe400078e00ff */
[----:B------:R-:W-:Y:S01]  /*16f30*/  IMAD.MOV.U32 R3, RZ, RZ, 0x12f00000 ;  /* 0x12f00000ff037424 */ /* 0x000fe200078e00ff */
[----:B------:R-:W-:Y:S06]  /*16f40*/  @P2 BRA `(.L_x_5373) ;  /* 0x00000000001c2947 */ /* 0x000fec0003800000 */
[----:B------:R-:W0:Y:S01]  /*16f50*/  S2R R13, SR_TID.X ;  /* 0x00000000000d7919 */ /* 0x000e220000002100 */
[----:B------:R-:W-:-:S04]  /*16f60*/  MOV R9, 0xc000 ;  /* 0x0000c00000097802 */ /* 0x000fc80000000f00 */
[----:B------:R1:W-:Y:S01]  /*16f70*/  SYNCS.ARRIVE.TRANS64 RZ, [R8+URZ+0x228b0], R9 ;  /* 0x0228b00908ff79a7 */ /* 0x0003e2000800003f */
[----:B0-----:R-:W-:-:S04]  /*16f80*/  LOP3.LUT R13, R13, 0x1f, RZ, 0xc0, !PT ;  /* 0x0000001f0d0d7812 */ /* 0x001fc800078ec0ff */
[----:B------:R-:W-:-:S13]  /*16f90*/  ISETP.NE.AND P1, PT, R13, RZ, PT ;  /* 0x000000ff0d00720c */ /* 0x000fda0003f25270 */
[----:B-1----:R-:W-:Y:S05]  /*16fa0*/  @!P1 BRA `(.L_x_5373) ;  /* 0x0000000000049947 */ /* 0x002fea0003800000 */
[----:B------:R-:W-:Y:S01]  /*16fb0*/  BPT.TRAP 0x1 ;  /* 0x000000040000795c */ /* 0x000fe20000300000 */
.L_x_5373:
[----:B------:R-:W-:Y:S05]  /*16fc0*/  BSYNC B2 ;  /* 0x0000000000027941 */ /* 0x000fea0003800000 */
.L_x_5372:
        /* <DEDUP_REMOVED lines=9> */
.L_x_5374:
        /* <DEDUP_REMOVED lines=15> */
.L_x_5375:
        /* <DEDUP_REMOVED lines=15> */
.L_x_5376:
        /* <DEDUP_REMOVED lines=15> */
.L_x_5377:
        /* <DEDUP_REMOVED lines=10> */
.L_x_5364:
[----:B------:R-:W-:Y:S05]  /*173d0*/  BSYNC B1 ;  /* 0x0000000000017941 */ /* 0x000fea0003800000 */
.L_x_5363:
[----:B------:R-:W-:Y:S01]  /*173e0*/  ISETP.GT.AND P2, PT, R11, R7, PT ;  /* 0x000000070b00720c */ /* 0x000fe20003f44270 */
[----:B------:R-:W-:Y:S02]  /*173f0*/  VIADD R23, R23, 0x1 ;  /* 0x0000000117177836 */ /* 0x000fe40000000000 */
[----:B------:R-:W-:-:S03]  /*17400*/  VIADD R11, R11, 0xffffffff ;  /* 0xffffffff0b0b7836 */ /* 0x000fc60000000000 */
[----:B------:R-:W-:-:S04]  /*17410*/  ISETP.NE.AND P1, PT, R23, 0x2, PT ;  /* 0x000000021700780c */ /* 0x000fc80003f25270 */
[----:B------:R-:W-:Y:S02]  /*17420*/  SEL R2, RZ, 0x1, P1 ;  /* 0x00000001ff027807 */ /* 0x000fe40000800000 */
[----:B------:R-:W-:Y:S02]  /*17430*/  SEL R23, R23, RZ, P1 ;  /* 0x000000ff17177207 */ /* 0x000fe40000800000 */
[----:B------:R-:W-:Y:S01]  /*17440*/  LOP3.LUT R26, R26, R2, RZ, 0x3c, !PT ;  /* 0x000000021a1a7212 */ /* 0x000fe200078e3cff */
[----:B------:R-:W-:Y:S06]  /*17450*/  @P2 BRA `(.L_x_5378) ;  /* 0xfffffff400f02947 */ /* 0x000fec000383ffff */
.L_x_5342:
[----:B------:R-:W-:Y:S05]  /*17460*/  BSYNC B0 ;  /* 0x0000000000007941 */ /* 0x000fea0003800000 */
.L_x_5341:
[----:B------:R-:W2:Y:S01]  /*17470*/  LDC R0, c[0x0][0x448] ;  /* 0x00011200ff007b82 */ /* 0x000ea20000000800 */
[----:B------:R-:W-:Y:S01]  /*17480*/  LEA R2, R17, 0x7f, 0x7 ;  /* 0x0000007f11027811 */ /* 0x000fe200078e38ff */
[----:B------:R-:W-:Y:S05]  /*17490*/  @!P0 WARPSYNC.ALL ;  /* 0x0000000000008948 */ /* 0x000fea0003800000 */
[----:B------:R-:W-:Y:S01]  /*174a0*/  BSSY B7, `(.L_x_5379) ;  /* 0x000036d000077945 */ /* 0x000fe20003800000 */
[----:B------:R-:W-:Y:S01]  /*174b0*/  @!P0 BAR.SYNC.DEFER_BLOCKING 0xc, 0x180 ;  /* 0x0306000000008b1d */ /* 0x000fe20000010000 */
[----:B--2---:R-:W-:-:S13]  /*174c0*/  ISETP.NE.AND P1, PT, R0, 0x1, PT ;  /* 0x000000010000780c */ /* 0x004fda0003f25270 */
[----:B0-----:R-:W0:Y:S08]  /*174d0*/  @P1 LDC R3, c[0x0][0x44c] ;  /* 0x00011300ff031b82 */ /* 0x001e300000000800 */
[----:B------:R-:W2:Y:S01]  /*174e0*/  @P1 LDC R0, c[0x0][0x450] ;  /* 0x00011400ff001b82 */ /* 0x000ea20000000800 */
[----:B0-----:R-:W-:-:S05]  /*174f0*/  @P1 IMAD.HI.U32 R3, R2, R3, RZ ;  /* 0x0000000302031227 */ /* 0x001fca00078e00ff */
[----:B--2---:R-:W-:-:S05]  /*17500*/  @P1 SHF.R.U32.HI R2, RZ, R0, R3 ;  /* 0x00000000ff021219 */ /* 0x004fca0000011603 */
[----:B------:R-:W-:-:S04]  /*17510*/  IMAD.IADD R2, R4, 0x1, R2 ;  /* 0x0000000104027824 */ /* 0x000fc800078e0202 */
[----:B------:R-:W-:-:S05]  /*17520*/  IMAD.HI R2, R2, 0x2aaaaaab, RZ ;  /* 0x2aaaaaab02027827 */ /* 0x000fca00078e02ff */
        /* <DEDUP_REMOVED lines=12> */
[----:B------:R-:W2:Y:S01]  /*175f0*/  LDC.64 R2, c[0x0][0xc60] ;  /* 0x00031800ff027b82 */ /* 0x000ea20000000a00 */
[----:B------:R-:W0:Y:S02]  /*17600*/  FLO.U32 R0, UR4 ;  /* 0x0000000400007d00 */ /* 0x000e2400080e0000 */
[----:B0-----:R-:W-:-:S06]  /*17610*/  ISETP.EQ.U32.AND P0, PT, R0, R5, PT ;  /* 0x000000050000720c */ /* 0x001fcc0003f02070 */
        /* <DEDUP_REMOVED lines=8> */
.L_x_5380:
        /* <DEDUP_REMOVED lines=14> */
[----:B-1----:R-:W-:Y:S02]  /*17780*/  IMAD.U32 R10, RZ, RZ, UR4 ;  /* 0x00000004ff0a7e24 */ /* 0x002fe4000f8e00ff */
[----:B------:R-:W-:Y:S02]  /*17790*/  IMAD.U32 R11, RZ, RZ, UR5 ;  /* 0x00000005ff0b7e24 */ /* 0x000fe4000f8e00ff */
[----:B------:R-:W-:Y:S02]  /*177a0*/  IMAD.MOV.U32 R8, RZ, RZ, 0x70 ;  /* 0x00000070ff087424 */ /* 0x000fe400078e00ff */
[----:B------:R-:W-:-:S07]  /*177b0*/  IMAD.MOV.U32 R13, RZ, RZ, RZ ;  /* 0x000000ffff0d7224 */ /* 0x000fce00078e00ff */
[----:B------:R-:W-:-:S07]  /*177c0*/  LEPC R20, `(.L_x_5383) ;  /* 0x000000001014794e */ /* 0x000fce0000000000 */
[----:B0-----:R-:W-:Y:S05]  /*177d0*/  CALL.ABS.NOINC R2 ;  /* 0x0000000002007343 */ /* 0x001fea0003c00000 */
.L_x_5383:
[----:B------:R-:W-:Y:S05]  /*177e0*/  BSYNC B6 ;  /* 0x0000000000067941 */ /* 0x000fea0003800000 */
.L_x_5382:
        /* <DEDUP_REMOVED lines=13> */
[----:B-1----:R-:W-:Y:S02]  /*178c0*/  IMAD.U32 R10, RZ, RZ, UR4 ;  /* 0x00000004ff0a7e24 */ /* 0x002fe4000f8e00ff */
[----:B------:R-:W-:Y:S02]  /*178d0*/  IMAD.U32 R11, RZ, RZ, UR5 ;  /* 0x00000005ff0b7e24 */ /* 0x000fe4000f8e00ff */
[----:B------:R-:W-:Y:S02]  /*178e0*/  IMAD.MOV.U32 R8, RZ, RZ, 0x70 ;  /* 0x00000070ff087424 */ /* 0x000fe400078e00ff */
[----:B------:R-:W-:Y:S02]  /*178f0*/  IMAD.MOV.U32 R12, RZ, RZ, 0x1 ;  /* 0x00000001ff0c7424 */ /* 0x000fe400078e00ff */
[----:B0-----:R-:W-:-:S07]  /*17900*/  IMAD.MOV.U32 R13, RZ, RZ, RZ ;  /* 0x000000ffff0d7224 */ /* 0x001fce00078e00ff */
[----:B------:R-:W-:-:S07]  /*17910*/  LEPC R20, `(.L_x_5386) ;  /* 0x000000001014794e */ /* 0x000fce0000000000 */
[----:B--2---:R-:W-:Y:S05]  /*17920*/  CALL.ABS.NOINC R2 ;  /* 0x0000000002007343 */ /* 0x004fea0003c00000 */
.L_x_5386:
        /* <DEDUP_REMOVED lines=15> */
.L_x_5385:
[----:B------:R-:W-:Y:S05]  /*17a20*/  BSYNC B6 ;  /* 0x0000000000067941 */ /* 0x000fea0003800000 */
.L_x_5384:
[----:B------:R-:W-:Y:S01]  /*17a30*/  ULDC.64 UR4, c[0x0][0x9f8] ;  /* 0x00027e0000047ab9 */ /* 0x000fe20000000a00 */
[----:B------:R-:W2:Y:S01]  /*17a40*/  LDL.LU R20, [R1] ;  /* 0x0000000001147983 */ /* 0x000ea20000300800 */
[----:B------:R-:W-:Y:S01]  /*17a50*/  ISETP.NE.U32.AND P0, PT, RZ, UR4, PT ;  /* 0x00000004ff007c0c */ /* 0x000fe2000bf05070 */
[----:B------:R-:W0:Y:S01]  /*17a60*/  LDC R9, c[0x0][0x430] ;  /* 0x00010c00ff097b82 */ /* 0x000e220000000800 */
[----:B------:R-:W3:Y:S02]  /*17a70*/  S2R R21, SR_TID.X ;  /* 0x0000000000157919 */ /* 0x000ee40000002100 */
[----:B------:R-:W-:-:S13]  /*17a80*/  ISETP.NE.AND.EX P0, PT, RZ, UR5, PT, P0 ;  /* 0x00000005ff007c0c */ /* 0x000fda000bf05300 */
[----:B------:R-:W-:Y:S01]  /*17a90*/  @P0 IADD3 R2, P1, R27, UR4, RZ ;  /* 0x000000041b020c10 */ /* 0x000fe2000ff3e0ff */
[----:B-1----:R-:W1:Y:S01]  /*17aa0*/  S2R R10, SR_TID.X ;  /* 0x00000000000a7919 */ /* 0x002e620000002100 */
[----:B------:R-:W-:Y:S01]  /*17ab0*/  VIADD R0, R35, 0xffffffff ;  /* 0xffffffff23007836 */ /* 0x000fe20000000000 */
[----:B------:R-:W-:Y:S01]  /*17ac0*/  ULDC UR4, c[0x0][0x320] ;  /* 0x0000c80000047ab9 */ /* 0x000fe20000000800 */
[----:B------:R-:W-:-:S05]  /*17ad0*/  @P0 IADD3.X R3, R31, UR5, RZ, P1, !PT ;  /* 0x000000051f030c10 */ /* 0x000fca0008ffe4ff */
[----:B------:R4:W2:Y:S01]  /*17ae0*/  @P0 LDG.E R28, desc[UR40][R2.64] ;  /* 0x00000028021c0981 */ /* 0x0008a2000c1e1900 */
[----:B0-----:R-:W-:Y:S02]  /*17af0*/  ISETP.NE.AND P1, PT, R9, 0x1, PT ;  /* 0x000000010900780c */ /* 0x001fe40003f25270 */
[----:B---3--:R-:W-:-:S04]  /*17b00*/  LOP3.LUT R21, R21, 0x7f, RZ, 0xc0, !PT ;  /* 0x0000007f15157812 */ /* 0x008fc800078ec0ff */
[----:B------:R-:W-:-:S07]  /*17b10*/  SHF.R.U32.HI R21, RZ, 0x3, R21 ;  /* 0x00000003ff157819 */ /* 0x000fce0000011615 */
[----:B------:R-:W0:Y:S08]  /*17b20*/  @P1 LDC R5, c[0x0][0x434] ;  /* 0x00010d00ff051b82 */ /* 0x000e300000000800 */
[----:B----4-:R-:W3:Y:S01]  /*17b30*/  @P1 LDC R2, c[0x0][0x438] ;  /* 0x00010e00ff021b82 */ /* 0x010ee20000000800 */
[----:B-1----:R-:W-:-:S05]  /*17b40*/  IMAD.SHL.U32 R10, R10, 0x10, RZ ;  /* 0x000000100a0a7824 */ /* 0x002fca00078e00ff */
[----:B------:R-:W-:-:S05]  /*17b50*/  LOP3.LUT R10, R21, 0x70, R10, 0xf8, !PT ;  /* 0x00000070150a7812 */ /* 0x000fca00078ef80a */
[----:B------:R-:W-:-:S05]  /*17b60*/  IMAD R7, R0, 0x60, R10 ;  /* 0x0000006000077824 */ /* 0x000fca00078e020a */
[C---:B------:R-:W-:Y:S01]  /*17b70*/  ISETP.GE.AND P0, PT, R7.reuse, R32, PT ;  /* 0x000000200700720c */ /* 0x040fe20003f06270 */
[----:B------:R-:W-:-:S03]  /*17b80*/  IMAD.IADD R36, R7, 0x1, R30 ;  /* 0x0000000107247824 */ /* 0x000fc600078e021e */
[----:B------:R-:W-:Y:S01]  /*17b90*/  ISETP.GT.U32.OR P0, PT, R10, 0x5f, P0 ;  /* 0x0000005f0a00780c */ /* 0x000fe20000704470 */
[----:B0-----:R-:W-:-:S04]  /*17ba0*/  @P1 IMAD.HI.U32 R3, R36, R5, RZ ;  /* 0x0000000524031227 */ /* 0x001fc800078e00ff */
[----:B------:R-:W-:Y:S01]  /*17bb0*/  IMAD.MOV.U32 R8, RZ, RZ, R36 ;  /* 0x000000ffff087224 */ /* 0x000fe200078e0024 */
[----:B---3--:R-:W-:-:S07]  /*17bc0*/  @P1 SHF.R.U32.HI R8, RZ, R2, R3 ;  /* 0x00000002ff081219 */ /* 0x008fce0000011603 */
[----:B------:R-:W0:Y:S08]  /*17bd0*/  @!P0 LDC.64 R2, c[0x0][0x428] ;  /* 0x00010a00ff028b82 */ /* 0x000e300000000a00 */
[----:B------:R-:W1:Y:S01]  /*17be0*/  @!P0 LDC.64 R4, c[0x0][0x418] ;  /* 0x00010600ff048b82 */ /* 0x000e620000000a00 */
[--C-:B------:R-:W-:Y:S01]  /*17bf0*/  @!P0 SHF.R.S32.HI R7, RZ, 0x1f, R8.reuse ;  /* 0x0000001fff078819 */ /* 0x100fe20000011408 */
[----:B------:R-:W-:-:S02]  /*17c00*/  @!P0 IMAD.MOV.U32 R6, RZ, RZ, R8 ;  /* 0x000000ffff068224 */ /* 0x000fc400078e0008 */
[----:B------:R-:W-:Y:S01]  /*17c10*/  IMAD.MOV.U32 R35, RZ, RZ, RZ ;  /* 0x000000ffff237224 */ /* 0x000fe200078e00ff */
[----:B------:R-:W-:Y:S01]  /*17c20*/  LOP3.LUT R21, R37, 0x2, RZ, 0xfc, !PT ;  /* 0x0000000225157812 */ /* 0x000fe200078efcff */
[----:B------:R-:W-:Y:S01]  /*17c30*/  UMOV UR5, 0xffffffff ;  /* 0xffffffff00057882 */ /* 0x000fe20000000000 */
[----:B--2---:R-:W-:Y:S01]  /*17c40*/  SHF.R.S32.HI R33, RZ, 0x1f, R28 ;  /* 0x0000001fff217819 */ /* 0x004fe2000001141c */
[----:B0-----:R-:W-:-:S04]  /*17c50*/  @!P0 IMAD.WIDE.U32 R6, R28, R2, R6 ;  /* 0x000000021c068225 */ /* 0x001fc800078e0006 */
[----:B------:R-:W-:-:S04]  /*17c60*/  @!P0 IMAD R2, R33, R2, RZ ;  /* 0x0000000221028224 */ /* 0x000fc800078e02ff */
[----:B------:R-:W-:Y:S01]  /*17c70*/  @!P0 IMAD R3, R28, R3, R2 ;  /* 0x000000031c038224 */ /* 0x000fe200078e0202 */
[----:B-1----:R-:W-:-:S03]  /*17c80*/  @!P0 LEA R4, P1, R6, R4, 0x2 ;  /* 0x0000000406048211 */ /* 0x002fc600078210ff */
[----:B------:R-:W-:-:S05]  /*17c90*/  @!P0 IMAD.IADD R3, R7, 0x1, R3 ;  /* 0x0000000107038824 */ /* 0x000fca00078e0203 */
[----:B------:R-:W-:Y:S02]  /*17ca0*/  @!P0 LEA.HI.X R5, R6, R5, R3, 0x2, P1 ;  /* 0x0000000506058211 */ /* 0x000fe400008f1403 */
[----:B------:R-:W-:Y:S02]  /*17cb0*/  ISETP.GT.U32.AND P1, PT, R10, 0x5f, PT ;  /* 0x0000005f0a00780c */ /* 0x000fe40003f24070 */
[----:B------:R-:W0:Y:S01]  /*17cc0*/  S2R R10, SR_TID.X ;  /* 0x00000000000a7919 */ /* 0x000e220000002100 */
[----:B------:R1:W5:Y:S01]  /*17cd0*/  @!P0 LDG.E R35, desc[UR40][R4.64] ;  /* 0x0000002804238981 */ /* 0x000362000c1e1900 */
[----:B------:R-:W-:Y:S02]  /*17ce0*/  ISETP.NE.AND P0, PT, R21, 0x3, PT ;  /* 0x000000031500780c */ /* 0x000fe40003f05270 */
[----:B------:R-:W2:Y:S01]  /*17cf0*/  S2R R21, SR_TID.X ;  /* 0x0000000000157919 */ /* 0x000ea20000002100 */
[----:B------:R-:W-:-:S06]  /*17d00*/  LOP3.LUT R20, R20, 0xffffffdf, RZ, 0xc0, !PT ;  /* 0xffffffdf14147812 */ /* 0x000fcc00078ec0ff */
[----:B------:R-:W-:-:S04]  /*17d10*/  @P1 LOP3.LUT R20, R20, 0x20, RZ, 0xfc, !PT ;  /* 0x0000002014141812 */ /* 0x000fc800078efcff */
[----:B------:R-:W-:Y:S01]  /*17d20*/  LOP3.LUT R20, R20, 0xffffffbf, RZ, 0xc0, !PT ;  /* 0xffffffbf14147812 */ /* 0x000fe200078ec0ff */
[----:B0-----:R-:W-:-:S05]  /*17d30*/  IMAD.SHL.U32 R10, R10, 0x8, RZ ;  /* 0x000000080a0a7824 */ /* 0x001fca00078e00ff */
[----:B------:R-:W-:Y:S01]  /*17d40*/  LOP3.LUT R10, R10, 0x38, RZ, 0xc0, !PT ;  /* 0x000000380a0a7812 */ /* 0x000fe200078ec0ff */
[----:B--2---:R-:W-:-:S03]  /*17d50*/  IMAD.SHL.U32 R21, R21, 0x8, RZ ;  /* 0x0000000815157824 */ /* 0x004fc600078e00ff */
[----:B------:R-:W-:Y:S02]  /*17d60*/  ISETP.GE.AND P1, PT, R10, UR4, PT ;  /* 0x000000040a007c0c */ /* 0x000fe4000bf26270 */
[----:B------:R-:W-:Y:S02]  /*17d70*/  LOP3.LUT R21, R21, 0x38, RZ, 0xc0, !PT ;  /* 0x0000003815157812 */ /* 0x000fe400078ec0ff */
[----:B------:R-:W-:Y:S02]  /*17d80*/  @P0 LOP3.LUT R20, R20, 0x40, RZ, 0xfc, !PT ;  /* 0x0000004014140812 */ /* 0x000fe400078efcff */
[----:B------:R-:W-:Y:S02]  /*17d90*/  LOP3.LUT R11, R21, 0x40, RZ, 0xfc, !PT ;  /* 0x00000040150b7812 */ /* 0x000fe400078efcff */
[----:B------:R-:W-:Y:S02]  /*17da0*/  LOP3.LUT R20, R20, 0xffffffef, RZ, 0xc0, !PT ;  /* 0xffffffef14147812 */ /* 0x000fe400078ec0ff */
[----:B------:R-:W-:-:S03]  /*17db0*/  ISETP.GE.AND P2, PT, R11, UR4, PT ;  /* 0x000000040b007c0c */ /* 0x000fc6000bf46270 */
[----:B------:R-:W-:Y:S02]  /*17dc0*/  @P1 LOP3.LUT R20, R20, 0x10, RZ, 0xfc, !PT ;  /* 0x0000001014141812 */ /* 0x000fe400078efcff */
[----:B------:R-:W-:Y:S02]  /*17dd0*/  LOP3.LUT R11, R10, 0x80, RZ, 0xfc, !PT ;  /* 0x000000800a0b7812 */ /* 0x000fe400078efcff */
[----:B------:R-:W-:Y:S02]  /*17de0*/  LOP3.LUT R20, R20, 0xfffffff7, RZ, 0xc0, !PT ;  /* 0xfffffff714147812 */ /* 0x000fe400078ec0ff */
[----:B------:R-:W-:Y:S02]  /*17df0*/  LOP3.LUT R10, R10, 0xc0, RZ, 0xfc, !PT ;  /* 0x000000c00a0a7812 */ /* 0x000fe400078efcff */
[----:B------:R-:W-:Y:S02]  /*17e00*/  ISETP.GE.AND P3, PT, R11, UR4, PT ;  /* 0x000000040b007c0c */ /* 0x000fe4000bf66270 */
[----:B------:R-:W-:-:S02]  /*17e10*/  @P2 LOP3.LUT R20, R20, 0x8, RZ, 0xfc, !PT ;  /* 0x0000000814142812 */ /* 0x000fc400078efcff */
[----:B------:R-:W-:Y:S02]  /*17e20*/  ISETP.GE.AND P2, PT, R10, UR4, PT ;  /* 0x000000040a007c0c */ /* 0x000fe4000bf46270 */
[----:B------:R-:W-:-:S04]  /*17e30*/  LOP3.LUT R20, R20, 0xfffffffd, RZ, 0xc0, !PT ;  /* 0xfffffffd14147812 */ /* 0x000fc800078ec0ff */
[----:B------:R-:W-:-:S04]  /*17e40*/  LOP3.LUT R20, R20, 0xfffffffb, RZ, 0xc0, !PT ;  /* 0xfffffffb14147812 */ /* 0x000fc800078ec0ff */
[----:B------:R-:W-:-:S04]  /*17e50*/  @P3 LOP3.LUT R20, R20, 0x4, RZ, 0xfc, !PT ;  /* 0x0000000414143812 */ /* 0x000fc800078efcff */
[----:B------:R-:W-:-:S05]  /*17e60*/  @P2 LOP3.LUT R20, R20, 0x2, RZ, 0xfc, !PT ;  /* 0x0000000214142812 */ /* 0x000fca00078efcff */
[----:B------:R1:W-:Y:S01]  /*17e70*/  STL [R1], R20 ;  /* 0x0000001401007387 */ /* 0x0003e20000100800 */
[----:B------:R-:W-:-:S04]  /*17e80*/  IMAD.MOV R2, RZ, RZ, -R8 ;  /* 0x000000ffff027224 */ /* 0x000fc800078e0a08 */
[----:B------:R-:W-:Y:S01]  /*17e90*/  IMAD R36, R9, R2, R36 ;  /* 0x0000000209247224 */ /* 0x000fe200078e0224 */
[----:B------:R-:W-:Y:S06]  /*17ea0*/  BRA.DIV UR5, `(.L_x_5387) ;  /* 0x0000005a051c7947 */ /* 0x000fec000b800000 */
.L_x_5530:
[----:B------:R-:W-:Y:S02]  /*17eb0*/  SHF.R.S32.HI R27, RZ, 0x1f, R18 ;  /* 0x0000001fff1b7819 */ /* 0x000fe40000011412 */
[----:B------:R-:W-:Y:S01]  /*17ec0*/  SEL R7, RZ, 0x1, P1 ;  /* 0x00000001ff077807 */ /* 0x000fe20000800000 */
[----:B------:R-:W-:Y:S06]  /*17ed0*/  @!P0 BRA `(.L_x_5388) ;  /* 0x0000000000048947 */ /* 0x000fec0003800000 */
[----:B------:R-:W-:Y:S01]  /*17ee0*/  BPT.TRAP 0x1 ;  /* 0x000000040000795c */ /* 0x000fe20000300000 */
.L_x_5388:
[----:B------:R-:W-:Y:S01]  /*17ef0*/  IMAD R32, R0, -0x60, R32 ;  /* 0xffffffa000207824 */ /* 0x000fe200078e0220 */
[----:B------:R-:W-:Y:S01]  /*17f00*/  SHF.L.U32 R0, R25, 0x1f, RZ ;  /* 0x0000001f19007819 */ /* 0x000fe200000006ff */
[----:B------:R-:W-:Y:S01]  /*17f10*/  IMAD R31, R24, 0x8, R22 ;  /* 0x00000008181f7824 */ /* 0x000fe200078e0216 */
[----:B------:R-:W-:Y:S03]  /*17f20*/  BSSY B0, `(.L_x_5389) ;  /* 0x0000003000007945 */ /* 0x000fe60003800000 */
[----:B------:R-:W0:Y:S02]  /*17f30*/  SYNCS.PHASECHK.TRANS64.TRYWAIT P0, [R31+URZ+0x22840], R0 ;  /* 0x022840001f0075a7 */ /* 0x000e24000800017f */
[----:B0-----:R-:W-:Y:S05]  /*17f40*/  @!P0 BRA `(.L_x_5390) ;  /* 0x0000005800288947 */ /* 0x001fea0003800000 */
.L_x_5531:
[----:B------:R-:W-:Y:S05]  /*17f50*/  BSYNC B0 ;  /* 0x0000000000007941 */ /* 0x000fea0003800000 */
.L_x_5389:
[----:B------:R-:W2:Y:S01]  /*17f60*/  LDL.LU R6, [R1] ;  /* 0x0000000001067983 */ /* 0x000ea20000300800 */
[----:B0-----:R-:W-:Y:S01]  /*17f70*/  SHF.R.S32.HI R0, RZ, 0x1f, R36 ;  /* 0x0000001fff007819 */ /* 0x001fe20000011424 */
[----:B------:R-:W-:Y:S01]  /*17f80*/  ULDC.64 UR4, c[0x0][0x300] ;  /* 0x0000c00000047ab9 */ /* 0x000fe20000000a00 */
[----:B-1---5:R-:W-:Y:S01]  /*17f90*/  SHF.R.S32.HI R4, RZ, 0x1f, R35 ;  /* 0x0000001fff047819 */ /* 0x022fe20000011423 */
[----:B------:R-:W-:Y:S01]  /*17fa0*/  IMAD.WIDE.U32 R2, R36, UR4, RZ ;  /* 0x0000000424027c25 */ /* 0x000fe2000f8e00ff */
[----:B------:R-:W0:Y:S01]  /*17fb0*/  S2R R8, SR_TID.X ;  /* 0x0000000000087919 */ /* 0x000e220000002100 */
[----:B------:R1:W-:Y:S04]  /*17fc0*/  STL [R1+0x28], R0 ;  /* 0x0000280001007387 */ /* 0x0003e80000100800 */
[----:B------:R3:W-:Y:S01]  /*17fd0*/  STL [R1+0x2c], R4 ;  /* 0x00002c0401007387 */ /* 0x0007e20000100800 */
[----:B-1----:R-:W-:-:S04]  /*17fe0*/  IMAD R0, R0, UR4, RZ ;  /* 0x0000000400007c24 */ /* 0x002fc8000f8e02ff */
[----:B------:R-:W-:Y:S01]  /*17ff0*/  IMAD R0, R36, UR5, R0 ;  /* 0x0000000524007c24 */ /* 0x000fe2000f8e0200 */
[----:B------:R-:W-:-:S03]  /*18000*/  ULDC.64 UR4, c[0x0][0x310] ;  /* 0x0000c40000047ab9 */ /* 0x000fc60000000a00 */
[----:B------:R-:W-:Y:S02]  /*18010*/  IMAD.IADD R3, R3, 0x1, R0 ;  /* 0x0000000103037824 */ /* 0x000fe400078e0200 */
[----:B------:R-:W-:Y:S02]  /*18020*/  IMAD R0, R4, UR4, RZ ;  /* 0x0000000404007c24 */ /* 0x000fe4000f8e02ff */
[----:B---3--:R-:W1:Y:S01]  /*18030*/  S2R R4, SR_TID.X ;  /* 0x0000000000047919 */ /* 0x008e620000002100 */
        /* <DEDUP_REMOVED lines=11> */
[----:B------:R-:W-:Y:S02]  /*180f0*/  SHF.R.U32.HI R5, RZ, 0x3, R4 ;  /* 0x00000003ff057819 */ /* 0x000fe40000011604 */
[----:B------:R-:W-:Y:S02]  /*18100*/  IADD3 R4, R3, R0, RZ ;  /* 0x0000000003047210 */ /* 0x000fe40007ffe0ff */
[----:B------:R-:W-:Y:S01]  /*18110*/  LEA R0, P0, R2, UR4, 0x1 ;  /* 0x0000000402007c11 */ /* 0x000fe2000f8008ff */
[----:B------:R-:W-:Y:S01]  /*18120*/  ULDC UR4, c[0x0][0x2f4] ;  /* 0x0000bd0000047ab9 */ /* 0x000fe20000000800 */
[----:B------:R-:W-:Y:S01]  /*18130*/  IMAD.IADD R32, R32, 0x1, -R5 ;  /* 0x0000000120207824 */ /* 0x000fe200078e0a05 */
[----:B------:R-:W-:Y:S01]  /*18140*/  ISETP.GE.AND P2, PT, R8, UR4, PT ;  /* 0x0000000408007c0c */ /* 0x000fe2000bf46270 */
[----:B------:R-:W-:Y:S01]  /*18150*/  IMAD R5, R24, 0x1800, R29 ;  /* 0x0000180018057824 */ /* 0x000fe200078e021d */
[----:B------:R-:W-:Y:S01]  /*18160*/  LEA.HI.X R4, R2, UR5, R4, 0x1, P0 ;  /* 0x0000000502047c11 */ /* 0x000fe200080f0c04 */
[----:B------:R-:W-:Y:S01]  /*18170*/  UMOV UR5, 0xffffffff ;  /* 0xffffffff00057882 */ /* 0x000fe20000000000 */
[----:B------:R-:W-:-:S02]  /*18180*/  ISETP.GE.AND P0, PT, R32, 0x1, PT ;  /* 0x000000012000780c */ /* 0x000fc40003f06270 */
[----:B--2---:R-:W-:-:S07]  /*18190*/  LOP3.LUT R6, R6, 0xfffffffe, RZ, 0xc0, !PT ;  /* 0xfffffffe06067812 */ /* 0x004fce00078ec0ff */
[----:B------:R-:W-:-:S05]  /*181a0*/  @P2 LOP3.LUT R6, R6, 0x1, RZ, 0xfc, !PT ;  /* 0x0000000106062812 */ /* 0x000fca00078efcff */
[----:B------:R0:W-:Y:S01]  /*181b0*/  STL [R1], R6 ;  /* 0x0000000601007387 */ /* 0x0001e20000100800 */
[----:B------:R-:W-:Y:S05]  /*181c0*/  BRA.DIV UR5, `(.L_x_5391) ;  /* 0x00000056059c7947 */ /* 0x000fea000b800000 */
[----:B------:R-:W1:Y:S01]  /*181d0*/  SHFL.IDX PT, R3, R0, RZ, 0x181f ;  /* 0x00181fff00037589 */ /* 0x000e6200000e0000 */
[----:B0-----:R-:W-:-:S03]  /*181e0*/  @P0 IMAD R6, R5, 0x2, R22 ;  /* 0x0000000205060824 */ /* 0x001fc600078e0216 */
[----:B------:R-:W0:Y:S01]  /*181f0*/  SHFL.IDX PT, R2, R4, RZ, 0x181f ;  /* 0x00181fff04027589 */ /* 0x000e2200000e0000 */
[----:B-1----:R-:W-:-:S05]  /*18200*/  @P0 LEA R3, P1, R8, R3, 0x1 ;  /* 0x0000000308030211 */ /* 0x002fca00078208ff */
[----:B0-----:R-:W-:-:S05]  /*18210*/  @P0 IMAD.X R2, RZ, RZ, R2, P1 ;  /* 0x000000ffff020224 */ /* 0x001fca00008e0602 */
        /* <DEDUP_REMOVED lines=47> */
.L_x_5545:
        /* <DEDUP_REMOVED lines=10> */
.L_x_5392:
[----:B------:R-:W-:Y:S02]  /*185b0*/  PLOP3.LUT P1, PT, P1, P0, PT, 0xa2, 0x0 ;  /* 0x000000000000781c */ /* 0x000fe40000f21472 */
[----:B------:R-:W-:-:S08]  /*185c0*/  @P0 R2UR P1, UR4, R31 ;  /* 0x000000001f0402ca */ /* 0x000fd00000020000 */
[----:B------:R-:W-:-:S05]  /*185d0*/  @P0 PLOP3.LUT P0, PT, P1, PT, PT, 0x80, 0x0 ;  /* 0x000000000000081c */ /* 0x000fca0000f0f070 */
[----:B------:R-:W-:Y:S01]  /*185e0*/  @!P1 SYNCS.ARRIVE.TRANS64.RED.A0T1 RZ, [UR4+0x22830], RZ ;  /* 0x022830ffffff99a7 */ /* 0x000fe20008200404 */
[----:B------:R-:W-:Y:S07]  /*185f0*/  @!P1 ARRIVES.LDGSTSBAR.64.TRANSCNT [UR4+0x22830] ;  /* 0x02283000ff0099b0 */ /* 0x000fee0008000a84 */
[----:B------:R-:W-:Y:S05]  /*18600*/  @P0 BRA.U.ANY `(.L_x_5392) ;  /* 0xfffffffd00e80947 */ /* 0x000fea000393ffff */
[----:B------:R-:W-:Y:S01]  /*18610*/  NOP ;  /* 0x0000000000007918 */ /* 0x000fe20000000000 */
[----:B------:R-:W-:-:S04]  /*18620*/  LOP3.LUT R0, R37, 0x2, RZ, 0xfc, !PT ;  /* 0x0000000225007812 */ /* 0x000fc800078efcff */
[----:B------:R-:W-:-:S13]  /*18630*/  ISETP.NE.AND P2, PT, R0, 0x3, PT ;  /* 0x000000030000780c */ /* 0x000fda0003f45270 */
[----:B------:R-:W-:Y:S05]  /*18640*/  @!P2 BRA `(.L_x_5393) ;  /* 0x000000000004a947 */ /* 0x000fea0003800000 */
[----:B------:R-:W-:Y:S01]  /*18650*/  BPT.TRAP 0x1 ;  /* 0x000000040000795c */ /* 0x000fe20000300000 */
.L_x_5393:
[----:B------:R1:W5:Y:S01]  /*18660*/  LDL R0, [R1] ;  /* 0x0000000001007983 */ /* 0x0003620000100800 */
[----:B------:R1:W-:Y:S03]  /*18670*/  SYNCS.ARRIVE.TRANS64.A1T0 RZ, [R31+URZ+0x22830], RZ ;  /* 0x022830ff1fff79a7 */ /* 0x0003e6000810003f */
[----:B------:R1:W5:Y:S04]  /*18680*/  LDL.LU R4, [R1+0x18] ;  /* 0x0000180001047983 */ /* 0x0003680000300800 */
[----:B0-----:R1:W5:Y:S02]  /*18690*/  LDL.LU R3, [R1+0x8] ;  /* 0x0000080001037983 */ /* 0x0013640000300800 */
[----:B------:R-:W-:Y:S05]  /*186a0*/  WARPSYNC.ALL ;  /* 0x0000000000007948 */ /* 0x000fea0003800000 */
[----:B------:R-:W-:Y:S01]  /*186b0*/  ULDC.64 UR4, c[0x0][0xa00] ;  /* 0x0002800000047ab9 */ /* 0x000fe20000000a00 */
[----:B------:R-:W-:Y:S01]  /*186c0*/  BSSY B6, `(.L_x_5394) ;  /* 0x000002b000067945 */ /* 0x000fe20003800000 */
[----:B------:R-:W-:Y:S01]  /*186d0*/  BAR.SYNC.DEFER_BLOCKING 0x8, 0x180 ;  /* 0x0206000000007b1d */ /* 0x000fe20000010000 */
[C---:B-----5:R-:W-:Y:S02]  /*186e0*/  LOP3.LUT P0, RZ, R0.reuse, 0x4, RZ, 0xc0, !PT ;  /* 0x0000000400ff7812 */ /* 0x060fe4000780c0ff */
[----:B------:R-:W-:-:S02]  /*186f0*/  LOP3.LUT P2, RZ, R0, 0x8, RZ, 0xc0, !PT ;  /* 0x0000000800ff7812 */ /* 0x000fc4000784c0ff */
[----:B------:R-:W-:Y:S02]  /*18700*/  SEL R2, RZ, 0x4, P0 ;  /* 0x00000004ff027807 */ /* 0x000fe40000000000 */
[----:B------:R-:W-:Y:S02]  /*18710*/  ISETP.NE.U32.AND P0, PT, RZ, UR4, PT ;  /* 0x00000004ff007c0c */ /* 0x000fe4000bf05070 */
[----:B------:R-:W-:Y:S02]  /*18720*/  LOP3.LUT P1, RZ, R0, 0x2, RZ, 0xc0, !PT ;  /* 0x0000000200ff7812 */ /* 0x000fe4000782c0ff */
[----:B------:R-:W-:Y:S01]  /*18730*/  ISETP.NE.AND.EX P0, PT, RZ, UR5, PT, P0 ;  /* 0x00000005ff007c0c */ /* 0x000fe2000bf05300 */
[----:B------:R-:W-:Y:S01]  /*18740*/  ULDC.64 UR4, c[0x0][0x298] ;  /* 0x0000a60000047ab9 */ /* 0x000fe20000000a00 */
[----:B------:R-:W-:Y:S02]  /*18750*/  SEL R0, RZ, 0x2, P2 ;  /* 0x00000002ff007807 */ /* 0x000fe40001000000 */
[----:B------:R-:W-:-:S02]  /*18760*/  SEL R5, R34, RZ, !P0 ;  /* 0x000000ff22057207 */ /* 0x000fc40004000000 */
[----:B------:R-:W-:Y:S02]  /*18770*/  IADD3 R0, R2, R0, R7 ;  /* 0x0000000002007210 */ /* 0x000fe40007ffe007 */
[----:B------:R-:W-:Y:S01]  /*18780*/  SEL R34, RZ, 0x8, P1 ;  /* 0x00000008ff227807 */ /* 0x000fe20000800000 */
[----:B------:R0:W-:Y:S01]  /*18790*/  STL [R1+0x20], R5 ;  /* 0x0000200501007387 */ /* 0x0001e20000100800 */
[----:B------:R-:W-:-:S03]  /*187a0*/  SEL R2, R4, RZ, !P0 ;  /* 0x000000ff04027207 */ /* 0x000fc60004000000 */
[----:B------:R-:W-:Y:S01]  /*187b0*/  IMAD.IADD R34, R0, 0x1, R34 ;  /* 0x0000000100227824 */ /* 0x000fe200078e0222 */
[----:B------:R-:W-:Y:S01]  /*187c0*/  SHF.R.S32.HI R0, RZ, 0x1f, R3 ;  /* 0x0000001fff007819 */ /* 0x000fe20000011403 */
[----:B------:R2:W-:Y:S04]  /*187d0*/  STL [R1+0x30], R2 ;  /* 0x0000300201007387 */ /* 0x0005e80000100800 */
[----:B------:R-:W-:Y:S02]  /*187e0*/  IMAD R0, R0, UR4, RZ ;  /* 0x0000000400007c24 */ /* 0x000fe4000f8e02ff */
[----:B0-----:R-:W-:-:S04]  /*187f0*/  IMAD.WIDE.U32 R4, R3, UR4, RZ ;  /* 0x0000000403047c25 */ /* 0x001fc8000f8e00ff */
[----:B------:R-:W-:Y:S01]  /*18800*/  IMAD R0, R3, UR5, R0 ;  /* 0x0000000503007c24 */ /* 0x000fe2000f8e0200 */
[----:B------:R0:W-:Y:S01]  /*18810*/  STL.64 [R1+0x18], R4 ;  /* 0x0000180401007387 */ /* 0x0001e20000100a00 */
[----:B--2---:R-:W-:-:S03]  /*18820*/  VIADD R2, R22, 0x18400 ;  /* 0x0001840016027836 */ /* 0x004fc60000000000 */
[----:B------:R-:W-:Y:S02]  /*18830*/  IADD3 R0, R5, R0, RZ ;  /* 0x0000000005007210 */ /* 0x000fe40007ffe0ff */
[----:B------:R-:W-:-:S03]  /*18840*/  LOP3.LUT P0, RZ, R2, 0x3ff, RZ, 0xc0, !PT ;  /* 0x000003ff02ff7812 */ /* 0x000fc6000780c0ff */
[----:B------:R0:W-:Y:S10]  /*18850*/  STL [R1+0x8], R0 ;  /* 0x0000080001007387 */ /* 0x0001f40000100800 */
[----:B0-----:R-:W-:Y:S05]  /*18860*/  @!P0 BRA `(.L_x_5395) ;  /* 0x0000000000408947 */ /* 0x001fea0003800000 */
        /* <DEDUP_REMOVED lines=16> */
.L_x_5395:
[----:B------:R-:W-:Y:S05]  /*18970*/  BSYNC B6 ;  /* 0x0000000000067941 */ /* 0x000fea0003800000 */
.L_x_5394:
[----:B------:R-:W2:Y:S01]  /*18980*/  LDL.LU R0, [R1+0x8] ;  /* 0x0000080001007983 */ /* 0x000ea20000300800 */
[----:B------:R-:W-:Y:S01]  /*18990*/  ULDC.64 UR4, c[0x0][0x2d8] ;  /* 0x0000b60000047ab9 */ /* 0x000fe20000000a00 */
[----:B------:R-:W0:Y:S02]  /*189a0*/  LDC R7, c[0x0][0x448] ;  /* 0x00011200ff077b82 */ /* 0x000e240000000800 */
[----:B------:R-:W2:Y:S04]  /*189b0*/  LDL.LU.64 R2, [R1+0x18] ;  /* 0x0000180001027983 */ /* 0x000ea80000300a00 */
[----:B------:R-:W3:Y:S04]  /*189c0*/  LDL.LU R20, [R1+0x30] ;  /* 0x0000300001147983 */ /* 0x000ee80000300800 */
[----:B------:R-:W4:Y:S04]  /*189d0*/  LDL.LU R21, [R1+0x20] ;  /* 0x0000200001157983 */ /* 0x000f280000300800 */
[----:B------:R0:W5:Y:S02]  /*189e0*/  LDL R8, [R1+0x4] ;  /* 0x0000040001087983 */ /* 0x0001640000100800 */
[----:B0-----:R-:W-:-:S13]  /*189f0*/  ISETP.NE.AND P0, PT, R7, 0x1, PT ;  /* 0x000000010700780c */ /* 0x001fda0003f05270 */
[----:B------:R-:W0:Y:S01]  /*18a00*/  @P0 LDC R6, c[0x0][0x44c] ;  /* 0x00011300ff060b82 */ /* 0x000e220000000800 */
        /* <DEDUP_REMOVED lines=19> */
[----:B------:R-:W-:Y:S02]  /*18b40*/  IMAD R5, R17, 0x80, R20 ;  /* 0x0000008011057824 */ /* 0x000fe400078e0214 */
[----:B------:R2:W5:Y:S02]  /*18b50*/  LDL R20, [R1+0x10] ;  /* 0x0000100001147983 */ /* 0x0005640000100800 */
[----:B0-----:R-:W-:-:S04]  /*18b60*/  @P0 IMAD.HI.U32 R6, R5, R6, RZ ;  /* 0x0000000605060227 */ /* 0x001fc800078e00ff */
[----:B------:R-:W-:Y:S01]  /*18b70*/  IMAD.MOV.U32 R4, RZ, RZ, R5 ;  /* 0x000000ffff047224 */ /* 0x000fe200078e0005 */
[----:B----4-:R-:W-:Y:S01]  /*18b80*/  @P0 SHF.R.U32.HI R4, RZ, R0, R6 ;  /* 0x00000000ff040219 */ /* 0x010fe20000011606 */
        /* <DEDUP_REMOVED lines=24> */
[----:B--2---:R-:W-:Y:S10]  /*18d10*/  BRA.DIV UR5, `(.L_x_5396) ;  /* 0x0000005205c87947 */ /* 0x004ff4000b800000 */
[----:B------:R-:W0:Y:S01]  /*18d20*/  SHFL.IDX PT, R3, R0, RZ, 0x181f ;  /* 0x00181fff00037589 */ /* 0x000e2200000e0000 */
[----:B-----5:R-:W-:Y:S02]  /*18d30*/  IMAD R5, R20, R7, RZ ;  /* 0x0000000714057224 */ /* 0x020fe400078e02ff */
[----:B------:R-:W-:Y:S01]  /*18d40*/  IMAD R17, R17, 0x80, R10 ;  /* 0x0000008011117824 */ /* 0x000fe200078e020a */
        /* <DEDUP_REMOVED lines=71> */
.L_x_5562:
[----:B------:R-:W-:-:S04]  /*191c0*/  IADD3 R17, R17, 0x70, RZ ;  /* 0x0000007011117810 */ /* 0x000fc80007ffe0ff */
        /* <DEDUP_REMOVED lines=9> */
.L_x_5397:
        /* <DEDUP_REMOVED lines=18> */
.L_x_5563:
[----:B------:R-:W-:Y:S05]  /*19380*/  BSYNC B0 ;  /* 0x0000000000007941 */ /* 0x000fea0003800000 */
.L_x_5398:
[----:B------:R-:W-:-:S04]  /*19390*/  LOP3.LUT R0, R37, 0x2, RZ, 0xfc, !PT ;  /* 0x0000000225007812 */ /* 0x000fc800078efcff */
[----:B------:R-:W-:-:S13]  /*193a0*/  ISETP.NE.AND P0, PT, R0, 0x3, PT ;  /* 0x000000030000780c */ /* 0x000fda0003f05270 */
[----:B------:R-:W-:Y:S05]  /*193b0*/  @!P0 BRA `(.L_x_5400) ;  /* 0x0000000000048947 */ /* 0x000fea0003800000 */
[----:B------:R-:W-:Y:S01]  /*193c0*/  BPT.TRAP 0x1 ;  /* 0x000000040000795c */ /* 0x000fe20000300000 */
.L_x_5400:
[----:B------:R-:W-:Y:S01]  /*193d0*/  SHF.L.U32 R0, R25, 0x1f, RZ ;  /* 0x0000001f19007819 */ /* 0x000fe200000006ff */
[----:B------:R-:W-:Y:S03]  /*193e0*/  BSSY B0, `(.L_x_5401) ;  /* 0x0000003000007945 */ /* 0x000fe60003800000 */
[----:B------:R-:W2:Y:S02]  /*193f0*/  SYNCS.PHASECHK.TRANS64.TRYWAIT P0, [R31+URZ+0x22860], R0 ;  /* 0x022860001f0075a7 */ /* 0x000ea4000800017f */
[----:B--2---:R-:W-:Y:S05]  /*19400*/  @!P0 BRA `(.L_x_5402) ;  /* 0x0000005400c48947 */ /* 0x004fea0003800000 */
.L_x_5564:
[----:B------:R-:W-:Y:S05]  /*19410*/  BSYNC B0 ;  /* 0x0000000000007941 */ /* 0x000fea0003800000 */
.L_x_5401:
[----:B------:R-:W0:Y:S01]  /*19420*/  LDL.LU R2, [R1+0x28] ;  /* 0x0000280001027983 */ /* 0x000e220000300800 */
[----:B------:R-:W-:-:S03]  /*19430*/  ULDC.64 UR4, c[0x0][0x328] ;  /* 0x0000ca0000047ab9 */ /* 0x000fc60000000a00 */
[----:B------:R-:W2:Y:S01]  /*19440*/  LDL.LU R4, [R1+0x2c] ;  /* 0x00002c0001047983 */ /* 0x000ea20000300800 */
[----:B0-----:R-:W-:-:S04]  /*19450*/  IMAD R3, R2, UR4, RZ ;  /* 0x0000000402037c24 */ /* 0x001fc8000f8e02ff */
[C---:B------:R-:W-:Y:S02]  /*19460*/  IMAD R5, R36.reuse, UR5, R3 ;  /* 0x0000000524057c24 */ /* 0x040fe4000f8e0203 */
[----:B------:R-:W-:Y:S01]  /*19470*/  IMAD.WIDE.U32 R2, R36, UR4, RZ ;  /* 0x0000000424027c25 */ /* 0x000fe2000f8e00ff */
        /* <DEDUP_REMOVED lines=21> */
[----:B------:R-:W2:Y:S01]  /*195d0*/  SHFL.IDX PT, R14, R5, RZ, 0x181f ;  /* 0x00181fff050e7589 */ /* 0x000ea200000e0000 */
[----:B------:R-:W-:Y:S02]  /*195e0*/  ISETP.NE.U32.AND P3, PT, R7, 0x1, PT ;  /* 0x000000010700780c */ /* 0x000fe40003f65070 */
[----:B------:R-:W-:Y:S01]  /*195f0*/  LOP3.LUT P1, RZ, R34, 0x4, RZ, 0xc0, !PT ;  /* 0x0000000422ff7812 */ /* 0x000fe2000782c0ff */
[----:B------:R-:W3:Y:S03]  /*19600*/  SHFL.IDX PT, R3, R6, RZ, 0x181f ;  /* 0x00181fff06037589 */ /* 0x000ee600000e0000 */
[----:B------:R-:W-:Y:S01]  /*19610*/  ISETP.LT.OR P4, PT, R32, 0x1, !P1 ;  /* 0x000000012000780c */ /* 0x000fe20004f81670 */
        /* <DEDUP_REMOVED lines=63> */
.L_x_5578:
        /* <DEDUP_REMOVED lines=15> */
.L_x_5404:
[----:B------:R-:W-:Y:S02]  /*19b00*/  PLOP3.LUT P1, PT, P1, P0, PT, 0xa2, 0x0 ;  /* 0x000000000000781c */ /* 0x000fe40000f21472 */
[----:B------:R-:W-:-:S08]  /*19b10*/  @P0 R2UR P1, UR4, R31 ;  /* 0x000000001f0402ca */ /* 0x000fd00000020000 */
[----:B------:R-:W-:-:S05]  /*19b20*/  @P0 PLOP3.LUT P0, PT, P1, PT, PT, 0x80, 0x0 ;  /* 0x000000000000081c */ /* 0x000fca0000f0f070 */
[----:B------:R-:W-:Y:S01]  /*19b30*/  @!P1 SYNCS.ARRIVE.TRANS64.RED.A0T1 RZ, [UR4+0x22850], RZ ;  /* 0x022850ffffff99a7 */ /* 0x000fe20008200404 */
[----:B------:R-:W-:Y:S07]  /*19b40*/  @!P1 ARRIVES.LDGSTSBAR.64.TRANSCNT [UR4+0x22850] ;  /* 0x02285000ff0099b0 */ /* 0x000fee0008000a84 */
[----:B------:R-:W-:Y:S05]  /*19b50*/  @P0 BRA.U.ANY `(.L_x_5404) ;  /* 0xfffffffd00e80947 */ /* 0x000fea000393ffff */
[----:B------:R-:W-:Y:S01]  /*19b60*/  NOP ;  /* 0x0000000000007918 */ /* 0x000fe20000000000 */
[----:B0-----:R-:W-:-:S04]  /*19b70*/  LOP3.LUT R2, R37, 0x2, RZ, 0xfc, !PT ;  /* 0x0000000225027812 */ /* 0x001fc800078efcff */
[----:B------:R-:W-:-:S13]  /*19b80*/  ISETP.NE.AND P2, PT, R2, 0x3, PT ;  /* 0x000000030200780c */ /* 0x000fda0003f45270 */
[----:B------:R-:W-:Y:S05]  /*19b90*/  @!P2 BRA `(.L_x_5405) ;  /* 0x000000000004a947 */ /* 0x000fea0003800000 */
[----:B------:R-:W-:Y:S01]  /*19ba0*/  BPT.TRAP 0x1 ;  /* 0x000000040000795c */ /* 0x000fe20000300000 */
.L_x_5405:
[----:B------:R-:W2:Y:S01]  /*19bb0*/  LDL R2, [R1+0x14] ;  /* 0x0000140001027983 */ /* 0x000ea20000100800 */
[----:B------:R0:W-:Y:S01]  /*19bc0*/  SYNCS.ARRIVE.TRANS64.A1T0 RZ, [R31+URZ+0x22850], RZ ;  /* 0x022850ff1fff79a7 */ /* 0x0001e2000810003f */
[----:B------:R-:W-:Y:S01]  /*19bd0*/  BSSY B0, `(.L_x_5406) ;  /* 0x00000e2000007945 */ /* 0x000fe20003800000 */
[----:B--2---:R-:W-:-:S13]  /*19be0*/  ISETP.GE.AND P0, PT, R2, 0x2, PT ;  /* 0x000000020200780c */ /* 0x004fda0003f06270 */
[----:B0-----:R-:W-:Y:S05]  /*19bf0*/  @!P0 BRA `(.L_x_5407) ;  /* 0x0000000c007c8947 */ /* 0x001fea0003800000 */
[----:B------:R-:W-:-:S07]  /*19c00*/  VIADD R10, R2, 0xfffffffe ;  /* 0xfffffffe020a7836 */ /* 0x000fce0000000000 */
.L_x_5420:
[----:B0-----:R-:W0:Y:S01]  /*19c10*/  S2R R2, SR_TID.X ;  /* 0x0000000000027919 */ /* 0x001e220000002100 */
[----:B------:R-:W2:Y:S01]  /*19c20*/  LDC R6, c[0x0][0x430] ;  /* 0x00010c00ff067b82 */ /* 0x000ea20000000800 */
[----:B------:R-:W-:Y:S01]  /*19c30*/  IMAD R7, R10, 0x60, R30 ;  /* 0x000000600a077824 */ /* 0x000fe200078e021e */
[----:B------:R-:W-:Y:S01]  /*19c40*/  LOP3.LUT R12, R37, 0x2, RZ, 0xfc, !PT ;  /* 0x00000002250c7812 */ /* 0x000fe200078efcff */
[----:B---34-:R-:W3:Y:S01]  /*19c50*/  S2R R4, SR_TID.X ;  /* 0x0000000000047919 */ /* 0x018ee20000002100 */
[----:B------:R-:W-:Y:S01]  /*19c60*/  VIADD R24, R24, 0x1 ;  /* 0x0000000118187836 */ /* 0x000fe20000000000 */
[----:B--2---:R-:W-:Y:S02]  /*19c70*/  ISETP.NE.AND P0, PT, R6, 0x1, PT ;  /* 0x000000010600780c */ /* 0x004fe40003f05270 */
[----:B0-----:R-:W-:-:S04]  /*19c80*/  LOP3.LUT R2, R2, 0x7f, RZ, 0xc0, !PT ;  /* 0x0000007f02027812 */ /* 0x001fc800078ec0ff */
[----:B------:R-:W-:Y:S02]  /*19c90*/  SHF.R.U32.HI R2, RZ, 0x3, R2 ;  /* 0x00000003ff027819 */ /* 0x000fe40000011602 */
[----:B---3--:R-:W-:-:S05]  /*19ca0*/  SHF.L.U32 R4, R4, 0x4, RZ ;  /* 0x0000000404047819 */ /* 0x008fca00000006ff */
[----:B------:R-:W0:Y:S01]  /*19cb0*/  @P0 LDC R3, c[0x0][0x438] ;  /* 0x00010e00ff030b82 */ /* 0x000e220000000800 */
[----:B------:R-:W-:-:S04]  /*19cc0*/  LOP3.LUT R4, R2, 0x70, R4, 0xf8, !PT ;  /* 0x0000007002047812 */ /* 0x000fc800078ef804 */
[----:B------:R-:W-:-:S03]  /*19cd0*/  ISETP.GT.U32.AND P1, PT, R4, 0x5f, PT ;  /* 0x0000005f0400780c */ /* 0x000fc60003f24070 */
[----:B------:R-:W2:Y:S01]  /*19ce0*/  @P0 LDC R2, c[0x0][0x434] ;  /* 0x00010d00ff020b82 */ /* 0x000ea20000000800 */
[----:B------:R-:W-:-:S04]  /*19cf0*/  IMAD.IADD R7, R4, 0x1, R7 ;  /* 0x0000000104077824 */ /* 0x000fc800078e0207 */
[----:B------:R-:W-:-:S05]  /*19d00*/  IMAD.MOV.U32 R11, RZ, RZ, R7 ;  /* 0x000000ffff0b7224 */ /* 0x000fca00078e0007 */
[----:B------:R-:W3:Y:S08]  /*19d10*/  @!P1 LDC.64 R4, c[0x0][0x428] ;  /* 0x00010a00ff049b82 */ /* 0x000ef00000000a00 */
[----:B------:R-:W4:Y:S01]  /*19d20*/  @!P1 LDC.64 R8, c[0x0][0x418] ;  /* 0x00010600ff089b82 */ /* 0x000f220000000a00 */
[----:B--2---:R-:W-:-:S05]  /*19d30*/  @P0 IMAD.HI.U32 R2, R7, R2, RZ ;  /* 0x0000000207020227 */ /* 0x004fca00078e00ff */
[----:B0-----:R-:W-:-:S04]  /*19d40*/  @P0 SHF.R.U32.HI R11, RZ, R3, R2 ;  /* 0x00000003ff0b0219 */ /* 0x001fc80000011602 */
[--C-:B------:R-:W-:Y:S01]  /*19d50*/  @!P1 SHF.R.S32.HI R3, RZ, 0x1f, R11.reuse ;  /* 0x0000001fff039819 */ /* 0x100fe2000001140b */
[----:B------:R-:W-:-:S04]  /*19d60*/  @!P1 IMAD.MOV.U32 R2, RZ, RZ, R11 ;  /* 0x000000ffff029224 */ /* 0x000fc800078e000b */
[----:B---3--:R-:W-:-:S04]  /*19d70*/  @!P1 IMAD.WIDE.U32 R2, R28, R4, R2 ;  /* 0x000000041c029225 */ /* 0x008fc800078e0002 */
[----:B------:R-:W-:Y:S01]  /*19d80*/  @!P1 IMAD R4, R33, R4, RZ ;  /* 0x0000000421049224 */ /* 0x000fe200078e02ff */
[----:B----4-:R-:W-:-:S03]  /*19d90*/  @!P1 LEA R8, P0, R2, R8, 0x2 ;  /* 0x0000000802089211 */ /* 0x010fc600078010ff */
        /* <DEDUP_REMOVED lines=15> */
[----:B------:R-:W-:Y:S01]  /*19e90*/  ISETP.GT.AND P2, PT, R2, RZ, PT ;  /* 0x000000ff0200720c */ /* 0x000fe20003f44270 */
[----:B0-----:R-:W-:-:S12]  /*19ea0*/  @!P1 BRA `(.L_x_5408) ;  /* 0x0000000000049947 */ /* 0x001fd80003800000 */
[----:B------:R-:W-:Y:S01]  /*19eb0*/  BPT.TRAP 0x1 ;  /* 0x000000040000795c */ /* 0x000fe20000300000 */
.L_x_5408:
[----:B------:R-:W-:Y:S01]  /*19ec0*/  IMAD R4, R24, 0x8, R22 ;  /* 0x0000000818047824 */ /* 0x000fe200078e0216 */
[----:B------:R-:W-:Y:S01]  /*19ed0*/  SHF.L.U32 R21, R25, 0x1f, RZ ;  /* 0x0000001f19157819 */ /* 0x000fe200000006ff */
[----:B------:R-:W-:Y:S01]  /*19ee0*/  BSSY B1, `(.L_x_5409) ;  /* 0x0000004000017945 */ /* 0x000fe20003800000 */
[----:B------:R-:W-:Y:S02]  /*19ef0*/  SHF.R.S32.HI R17, RZ, 0x1f, R6 ;  /* 0x0000001fff117819 */ /* 0x000fe40000011406 */
[----:B------:R-:W0:Y:S02]  /*19f00*/  SYNCS.PHASECHK.TRANS64.TRYWAIT P0, [R4+URZ+0x22840], R21 ;  /* 0x02284015040075a7 */ /* 0x000e24000800017f */
[----:B0-----:R-:W-:Y:S05]  /*19f10*/  @!P0 BRA `(.L_x_5410) ;  /* 0x00000054005c8947 */ /* 0x001fea0003800000 */
.L_x_5579:
[----:B------:R-:W-:Y:S05]  /*19f20*/  BSYNC B1 ;  /* 0x0000000000017941 */ /* 0x000fea0003800000 */
.L_x_5409:
[----:B------:R-:W2:Y:S01]  /*19f30*/  LDL R2, [R1] ;  /* 0x0000000001027983 */ /* 0x000ea20000100800 */
[----:B------:R-:W-:Y:S01]  /*19f40*/  ULDC.64 UR4, c[0x0][0x300] ;  /* 0x0000c00000047ab9 */ /* 0x000fe20000000a00 */
[----:B-----5:R-:W-:Y:S01]  /*19f50*/  SHF.R.S32.HI R20, RZ, 0x1f, R5 ;  /* 0x0000001fff147819 */ /* 0x020fe20000011405 */
[----:B------:R-:W-:Y:S02]  /*19f60*/  IMAD R3, R17, UR4, RZ ;  /* 0x0000000411037c24 */ /* 0x000fe4000f8e02ff */
[----:B------:R-:W-:Y:S02]  /*19f70*/  IMAD R8, R24, 0x1800, R29 ;  /* 0x0000180018087824 */ /* 0x000fe400078e021d */
[----:B------:R-:W-:Y:S01]  /*19f80*/  IMAD R7, R6, UR5, R3 ;  /* 0x0000000506077c24 */ /* 0x000fe2000f8e0203 */
[----:B--2---:R-:W-:Y:S01]  /*19f90*/  LOP3.LUT P1, RZ, R2, 0x1, RZ, 0xc0, !PT ;  /* 0x0000000102ff7812 */ /* 0x004fe2000782c0ff */
        /* <DEDUP_REMOVED lines=17> */
[----:B------:R-:W2:Y:S01]  /*1a0b0*/  SHFL.IDX PT, R2, R7, RZ, 0x181f ;  /* 0x00181fff07027589 */ /* 0x000ea200000e0000 */
[----:B------:R-:W-:-:S03]  /*1a0c0*/  IMAD R8, R8, 0x2, R22 ;  /* 0x0000000208087824 */ /* 0x000fc600078e0216 */
[----:B------:R-:W3:Y:S01]  /*1a0d0*/  SHFL.IDX PT, R3, R9, RZ, 0x181f ;  /* 0x00181fff09037589 */ /* 0x000ee200000e0000 */
[----:B--2---:R-:W-:-:S05]  /*1a0e0*/  IADD3 R2, P0, R2, R0, RZ ;  /* 0x0000000002027210 */ /* 0x004fca0007f1e0ff */
[----:B---3--:R-:W-:-:S05]  /*1a0f0*/  IMAD.X R3, RZ, RZ, R3, P0 ;  /* 0x000000ffff037224 */ /* 0x008fca00000e0603 */
[----:B------:R-:W-:Y:S01]  /*1a100*/  @!PT LDS RZ, [RZ] ;  /* 0x00000000fffff984 */ /* 0x000fe20000000800 */
        /* <DEDUP_REMOVED lines=8> */
[----:B--2---:R-:W-:-:S04]  /*1a190*/  IADD3 R2, P0, R2, R0, RZ ;  /* 0x0000000002027210 */ /* 0x004fc80007f1e0ff */
[----:B---3--:R-:W-:-:S05]  /*1a1a0*/  IADD3.X R3, RZ, R3, RZ, P0, !PT ;  /* 0x00000003ff037210 */ /* 0x008fca00007fe4ff */
        /* <DEDUP_REMOVED lines=11> */
[----:B------:R2:W-:Y:S04]  /*1a260*/  LDGSTS.E.BYPASS.LTC128B.128 [R8+0x1e400], desc[UR40][R2.64], !P1 ;  /* 0x1e40000002087fae */ /* 0x0005e8000c901d68 */
[----:B--2-4-:R2:W3:Y:S02]  /*1a270*/  SHFL.IDX PT, R2, R7, 0x5, 0x181f ;  /* 0x00b81f0007027f89 */ /* 0x0144e400000e0000 */
.L_x_5593:
[----:B---3--:R-:W-:-:S05]  /*1a280*/  IADD3 R2, P0, R2, R0, RZ ;  /* 0x0000000002027210 */ /* 0x008fca0007f1e0ff */
[----:B------:R-:W-:Y:S01]  /*1a290*/  IMAD.X R3, RZ, RZ, R9, P0 ;  /* 0x000000ffff037224 */ /* 0x000fe200000e0609 */
[----:B------:R-:W-:-:S04]  /*1a2a0*/  PLOP3.LUT P0, PT, PT, PT, PT, 0x80, 0x0 ;  /* 0x000000000000781c */ /* 0x000fc80003f0f070 */
[----:B------:R-:W-:Y:S01]  /*1a2b0*/  @!PT LDS RZ, [RZ] ;  /* 0x00000000fffff984 */ /* 0x000fe20000000800 */
[----:B------:R-:W-:Y:S01]  /*1a2c0*/  @!PT LDS RZ, [RZ] ;  /* 0x00000000fffff984 */ /* 0x000fe20000000800 */
[----:B------:R-:W-:Y:S01]  /*1a2d0*/  @!PT LDS RZ, [RZ] ;  /* 0x00000000fffff984 */ /* 0x000fe20000000800 */
[----:B------:R3:W-:Y:S01]  /*1a2e0*/  LDGSTS.E.BYPASS.LTC128B.128 [R8+0x1ec00], desc[UR40][R2.64], !P1 ;  /* 0x1ec0000002087fae */ /* 0x0007e2000c901d68 */
[----:B------:R-:W-:-:S08]  /*1a2f0*/  NOP ;  /* 0x0000000000007918 */ /* 0x000fd00000000000 */
.L_x_5412:
[----:B------:R-:W-:Y:S02]  /*1a300*/  PLOP3.LUT P1, PT, P1, P0, PT, 0xa2, 0x0 ;  /* 0x000000000000781c */ /* 0x000fe40000f21472 */
[----:B------:R-:W-:-:S08]  /*1a310*/  @P0 R2UR P1, UR4, R4 ;  /* 0x00000000040402ca */ /* 0x000fd00000020000 */
[----:B------:R-:W-:-:S05]  /*1a320*/  @P0 PLOP3.LUT P0, PT, P1, PT, PT, 0x80, 0x0 ;  /* 0x000000000000081c */ /* 0x000fca0000f0f070 */
[----:B------:R-:W-:Y:S01]  /*1a330*/  @!P1 SYNCS.ARRIVE.TRANS64.RED.A0T1 RZ, [UR4+0x22830], RZ ;  /* 0x022830ffffff99a7 */ /* 0x000fe20008200404 */
[----:B------:R-:W-:Y:S07]  /*1a340*/  @!P1 ARRIVES.LDGSTSBAR.64.TRANSCNT [UR4+0x22830] ;  /* 0x02283000ff0099b0 */ /* 0x000fee0008000a84 */
[----:B------:R-:W-:Y:S05]  /*1a350*/  @P0 BRA.U.ANY `(.L_x_5412) ;  /* 0xfffffffd00e80947 */ /* 0x000fea000393ffff */
[----:B------:R-:W-:Y:S01]  /*1a360*/  NOP ;  /* 0x0000000000007918 */ /* 0x000fe20000000000 */
[----:B---3--:R-:W-:-:S04]  /*1a370*/  LOP3.LUT R2, R37, 0x2, RZ, 0xfc, !PT ;  /* 0x0000000225027812 */ /* 0x008fc800078efcff */
[----:B------:R-:W-:-:S13]  /*1a380*/  ISETP.NE.AND P3, PT, R2, 0x3, PT ;  /* 0x000000030200780c */ /* 0x000fda0003f65270 */
[----:B------:R-:W-:Y:S05]  /*1a390*/  @!P3 BRA `(.L_x_5413) ;  /* 0x000000000004b947 */ /* 0x000fea0003800000 */
[----:B------:R-:W-:Y:S01]  /*1a3a0*/  BPT.TRAP 0x1 ;  /* 0x000000040000795c */ /* 0x000fe20000300000 */
.L_x_5413:
[----:B------:R3:W-:Y:S01]  /*1a3b0*/  SYNCS.ARRIVE.TRANS64.A1T0 RZ, [R4+URZ+0x22830], RZ ;  /* 0x022830ff04ff79a7 */ /* 0x0007e2000810003f */
[----:B------:R-:W-:Y:S05]  /*1a3c0*/  @!P3 BRA `(.L_x_5414) ;  /* 0x000000000004b947 */ /* 0x000fea0003800000 */
[----:B------:R-:W-:Y:S01]  /*1a3d0*/  BPT.TRAP 0x1 ;  /* 0x000000040000795c */ /* 0x000fe20000300000 */
.L_x_5414:
[----:B------:R-:W4:Y:S01]  /*1a3e0*/  SYNCS.PHASECHK.TRANS64.TRYWAIT P0, [R4+URZ+0x22860], R21 ;  /* 0x02286015040075a7 */ /* 0x000f22000800017f */
[----:B------:R-:W-:Y:S04]  /*1a3f0*/  BSSY B1, `(.L_x_5415) ;  /* 0x0000002000017945 */ /* 0x000fe80003800000 */
[----:B----4-:R-:W-:Y:S05]  /*1a400*/  @!P0 BRA `(.L_x_5416) ;  /* 0x0000005400d88947 */ /* 0x010fea0003800000 */
.L_x_5594:
[----:B------:R-:W-:Y:S05]  /*1a410*/  BSYNC B1 ;  /* 0x0000000000017941 */ /* 0x000fea0003800000 */
.L_x_5415:
[----:B------:R-:W5:Y:S01]  /*1a420*/  LDL R2, [R1] ;  /* 0x0000000001027983 */ /* 0x000f620000100800 */
[----:B------:R-:W-:Y:S02]  /*1a430*/  ULDC.64 UR4, c[0x0][0x328] ;  /* 0x0000ca0000047ab9 */ /* 0x000fe40000000a00 */
[----:B------:R-:W-:-:S04]  /*1a440*/  IMAD R17, R17, UR4, RZ ;  /* 0x0000000411117c24 */ /* 0x000fc8000f8e02ff */
[----:B------:R-:W-:Y:S01]  /*1a450*/  IMAD R17, R6, UR5, R17 ;  /* 0x0000000506117c24 */ /* 0x000fe2000f8e0211 */
[C---:B-----5:R-:W-:Y:S02]  /*1a460*/  LOP3.LUT P5, RZ, R2.reuse, 0x10, RZ, 0xc0, !PT ;  /* 0x0000001002ff7812 */ /* 0x060fe400078ac0ff */
[C---:B------:R-:W-:Y:S02]  /*1a470*/  LOP3.LUT P4, RZ, R2.reuse, 0x8, RZ, 0xc0, !PT ;  /* 0x0000000802ff7812 */ /* 0x040fe4000788c0ff */
[C---:B------:R-:W-:Y:S02]  /*1a480*/  LOP3.LUT P3, RZ, R2.reuse, 0x4, RZ, 0xc0, !PT ;  /* 0x0000000402ff7812 */ /* 0x040fe4000786c0ff */
[----:B------:R-:W-:Y:S01]  /*1a490*/  LOP3.LUT P1, RZ, R2, 0x2, RZ, 0xc0, !PT ;  /* 0x0000000202ff7812 */ /* 0x000fe2000782c0ff */
[----:B------:R-:W-:Y:S01]  /*1a4a0*/  IMAD.WIDE.U32 R2, R6, UR4, RZ ;  /* 0x0000000406027c25 */ /* 0x000fe2000f8e00ff */
[----:B------:R-:W-:-:S03]  /*1a4b0*/  ULDC.64 UR4, c[0x0][0x338] ;  /* 0x0000ce0000047ab9 */ /* 0x000fc60000000a00 */
[----:B------:R-:W-:Y:S02]  /*1a4c0*/  IMAD.IADD R3, R3, 0x1, R17 ;  /* 0x0000000103037824 */ /* 0x000fe400078e0211 */
[----:B------:R-:W-:Y:S02]  /*1a4d0*/  IMAD R20, R20, UR4, RZ ;  /* 0x0000000414147c24 */ /* 0x000fe4000f8e02ff */
[----:B------:R-:W-:-:S04]  /*1a4e0*/  IMAD.WIDE.U32 R2, R5, UR4, R2 ;  /* 0x0000000405027c25 */ /* 0x000fc8000f8e0002 */
[----:B--2---:R-:W-:Y:S01]  /*1a4f0*/  IMAD R7, R5, UR5, R20 ;  /* 0x0000000505077c24 */ /* 0x004fe2000f8e0214 */
        /* <DEDUP_REMOVED lines=14> */
[----:B------:R-:W5:Y:S04]  /*1a5e0*/  SHFL.IDX PT, R3, R7, RZ, 0x181f ;  /* 0x00181fff07037589 */ /* 0x000f6800000e0000 */
[----:B------:R-:W-:Y:S01]  /*1a5f0*/  SHFL.IDX PT, R8, R7, 0x1, 0x181f ;  /* 0x00381f0007087f89 */ /* 0x000fe200000e0000 */
[----:B--2---:R-:W-:-:S03]  /*1a600*/  IADD3 R2, P0, R14, R0, RZ ;  /* 0x000000000e027210 */ /* 0x004fc60007f1e0ff */
[----:B------:R-:W2:Y:S02]  /*1a610*/  SHFL.IDX PT, R14, R5, 0x1, 0x181f ;  /* 0x00381f00050e7f89 */ /* 0x000ea400000e0000 */
[----:B-----5:R-:W-:-:S05]  /*1a620*/  IMAD.X R3, RZ, RZ, R3, P0 ;  /* 0x000000ffff037224 */ /* 0x020fca00000e0603 */
[----:B------:R-:W-:Y:S04]  /*1a630*/  LDGSTS.E.BYPASS.LTC128B.128 [R6+0x400], desc[UR40][R2.64], !P5 ;  /* 0x0040000002067fae */ /* 0x000fe8000e901d68 */
[----:B------:R-:W-:Y:S04]  /*1a640*/  LDGSTS.E.BYPASS.LTC128B.128 [R6+0x3400], desc[UR40][R2.64+0x80], !P4 ;  /* 0x0340008002067fae */ /* 0x000fe8000e101d68 */
[----:B------:R-:W-:Y:S04]  /*1a650*/  LDGSTS.E.BYPASS.LTC128B.128 [R6+0x6400], desc[UR40][R2.64+0x100], !P3 ;  /* 0x0640010002067fae */ /* 0x000fe8000d901d68 */
[----:B------:R2:W-:Y:S02]  /*1a660*/  LDGSTS.E.BYPASS.LTC128B.128 [R6+0x9400], desc[UR40][R2.64+0x180], !P1 ;  /* 0x0940018002067fae */ /* 0x0005e4000c901d68 */
[----:B--2---:R-:W-:-:S02]  /*1a670*/  IADD3 R2, P0, R14, R0, RZ ;  /* 0x000000000e027210 */ /* 0x004fc40007f1e0ff */
[----:B------:R-:W2:Y:S03]  /*1a680*/  SHFL.IDX PT, R14, R5, 0x2, 0x181f ;  /* 0x00581f00050e7f89 */ /* 0x000ea600000e0000 */
[----:B------:R-:W-:Y:S02]  /*1a690*/  IMAD.X R3, RZ, RZ, R8, P0 ;  /* 0x000000ffff037224 */ /* 0x000fe400000e0608 */
[----:B------:R-:W5:Y:S04]  /*1a6a0*/  SHFL.IDX PT, R8, R7, 0x2, 0x181f ;  /* 0x00581f0007087f89 */ /* 0x000f6800000e0000 */
[----:B------:R-:W-:Y:S04]  /*1a6b0*/  LDGSTS.E.BYPASS.LTC128B.128 [R6+0xc00], desc[UR40][R2.64], !P5 ;  /* 0x00c0000002067fae */ /* 0x000fe8000e901d68 */
[----:B------:R-:W-:Y:S04]  /*1a6c0*/  LDGSTS.E.BYPASS.LTC128B.128 [R6+0x3c00], desc[UR40][R2.64+0x80], !P4 ;  /* 0x03c0008002067fae */ /* 0x000fe8000e101d68 */
[----:B------:R-:W-:Y:S04]  /*1a6d0*/  LDGSTS.E.BYPASS.LTC128B.128 [R6+0x6c00], desc[UR40][R2.64+0x100], !P3 ;  /* 0x06c0010002067fae */ /* 0x000fe8000d901d68 */
[----:B------:R2:W-:Y:S02]  /*1a6e0*/  LDGSTS.E.BYPASS.LTC128B.128 [R6+0x9c00], desc[UR40][R2.64+0x180], !P1 ;  /* 0x09c0018002067fae */ /* 0x0005e4000c901d68 */
[----:B--2---:R-:W-:-:S02]  /*1a6f0*/  IADD3 R2, P0, R14, R0, RZ ;  /* 0x000000000e027210 */ /* 0x004fc40007f1e0ff */
[----:B------:R-:W2:Y:S03]  /*1a700*/  SHFL.IDX PT, R14, R5, 0x3, 0x181f ;  /* 0x00781f00050e7f89 */ /* 0x000ea600000e0000 */
[----:B-----5:R-:W-:Y:S02]  /*1a710*/  IMAD.X R3, RZ, RZ, R8, P0 ;  /* 0x000000ffff037224 */ /* 0x020fe400000e0608 */
        /* <DEDUP_REMOVED lines=14> */
[----:B------:R2:W0:Y:S03]  /*1a800*/  SHFL.IDX PT, R14, R5, 0x5, 0x181f ;  /* 0x00b81f00050e7f89 */ /* 0x00042600000e0000 */
[----:B-----5:R-:W-:Y:S02]  /*1a810*/  IMAD.X R3, RZ, RZ, R8, P0 ;  /* 0x000000ffff037224 */ /* 0x020fe400000e0608 */
[----:B------:R2:W0:Y:S04]  /*1a820*/  SHFL.IDX PT, R8, R7, 0x5, 0x181f ;  /* 0x00b81f0007087f89 */ /* 0x00042800000e0000 */
[----:B------:R2:W-:Y:S04]  /*1a830*/  LDGSTS.E.BYPASS.LTC128B.128 [R6+0x2400], desc[UR40][R2.64], !P5 ;  /* 0x0240000002067fae */ /* 0x0005e8000e901d68 */
[----:B------:R2:W-:Y:S04]  /*1a840*/  LDGSTS.E.BYPASS.LTC128B.128 [R6+0x5400], desc[UR40][R2.64+0x80], !P4 ;  /* 0x0540008002067fae */ /* 0x0005e8000e101d68 */
[----:B------:R2:W-:Y:S04]  /*1a850*/  LDGSTS.E.BYPASS.LTC128B.128 [R6+0x8400], desc[UR40][R2.64+0x100], !P3 ;  /* 0x0840010002067fae */ /* 0x0005e8000d901d68 */
[----:B------:R2:W-:Y:S02]  /*1a860*/  LDGSTS.E.BYPASS.LTC128B.128 [R6+0xb400], desc[UR40][R2.64+0x180], !P1 ;  /* 0x0b40018002067fae */ /* 0x0005e4000c901d68 */
.L_x_5608:
        /* <DEDUP_REMOVED lines=11> */
.L_x_5418:
        /* <DEDUP_REMOVED lines=11> */
.L_x_5419:
[----:B------:R0:W-:Y:S01]  /*1a9d0*/  SYNCS.ARRIVE.TRANS64.A1T0 RZ, [R4+URZ+0x22850], RZ ;  /* 0x022850ff04ff79a7 */ /* 0x0001e2000810003f */
[----:B------:R-:W-:Y:S05]  /*1a9e0*/  @P2 BRA `(.L_x_5420) ;  /* 0xfffffff000882947 */ /* 0x000fea000383ffff */
.L_x_5407:
[----:B------:R-:W-:Y:S05]  /*1a9f0*/  BSYNC B0 ;  /* 0x0000000000007941 */ /* 0x000fea0003800000 */
.L_x_5406:
[----:B------:R-:W2:Y:S01]  /*1aa00*/  S2R R2, SR_TID.X ;  /* 0x0000000000027919 */ /* 0x000ea20000002100 */
[----:B------:R-:W-:Y:S01]  /*1aa10*/  VIADD R24, R24, 0x1 ;  /* 0x0000000118187836 */ /* 0x000fe20000000000 */
[----:B------:R-:W-:Y:S04]  /*1aa20*/  BSSY B0, `(.L_x_5421) ;  /* 0x0000013000007945 */ /* 0x000fe80003800000 */
[----:B------:R-:W-:-:S04]  /*1aa30*/  ISETP.NE.AND P0, PT, R24, 0x2, PT ;  /* 0x000000021800780c */ /* 0x000fc80003f05270 */
[----:B------:R-:W-:-:S04]  /*1aa40*/  SEL R0, RZ, 0x1, P0 ;  /* 0x00000001ff007807 */ /* 0x000fc80000000000 */
[----:B------:R-:W-:Y:S02]  /*1aa50*/  LOP3.LUT R25, R25, R0, RZ, 0x3c, !PT ;  /* 0x0000000019197212 */ /* 0x000fe400078e3cff */
[----:B--2---:R-:W-:-:S04]  /*1aa60*/  LOP3.LUT R2, R2, 0x7f, RZ, 0xc0, !PT ;  /* 0x0000007f02027812 */ /* 0x004fc800078ec0ff */
[----:B------:R-:W-:-:S13]  /*1aa70*/  ISETP.NE.AND P1, PT, R2, RZ, PT ;  /* 0x000000ff0200720c */ /* 0x000fda0003f25270 */
[----:B------:R-:W-:Y:S05]  /*1aa80*/  @P1 BRA `(.L_x_5422) ;  /* 0x0000000000301947 */ /* 0x000fea0003800000 */
[----:B------:R-:W2:Y:S01]  /*1aa90*/  S2R R5, SR_LANEID ;  /* 0x0000000000057919 */ /* 0x000ea20000000000 */
[----:B------:R-:W-:Y:S01]  /*1aaa0*/  VOTEU.ANY UR4, UPT, PT ;  /* 0x0000000000047886 */ /* 0x000fe200038e0100 */
[----:B------:R-:W5:Y:S01]  /*1aab0*/  LDC.64 R2, c[0x0][0xc60] ;  /* 0x00031800ff027b82 */ /* 0x000f620000000a00 */
[----:B------:R-:W2:Y:S02]  /*1aac0*/  FLO.U32 R0, UR4 ;  /* 0x0000000400007d00 */ /* 0x000ea400080e0000 */
[----:B--2---:R-:W-:-:S06]  /*1aad0*/  ISETP.EQ.U32.AND P1, PT, R0, R5, PT ;  /* 0x000000050000720c */ /* 0x004fcc0003f22070 */
[----:B------:R-:W5:Y:S07]  /*1aae0*/  POPC R5, UR4 ;  /* 0x0000000400057d09 */ /* 0x000f6e0008000000 */
[----:B-----5:R-:W2:Y:S01]  /*1aaf0*/  @P1 ATOMG.E.ADD.STRONG.GPU PT, R3, desc[UR40][R2.64], R5 ;  /* 0x00000005020319a8 */ /* 0x020ea200081ee1e8 */
[----:B0--34-:R-:W0:Y:S02]  /*1ab00*/  S2R R4, SR_LTMASK ;  /* 0x0000000000047919 */ /* 0x019e240000003900 */
[----:B0-----:R-:W-:-:S04]  /*1ab10*/  LOP3.LUT R4, R4, UR4, RZ, 0xc0, !PT ;  /* 0x0000000404047c12 */ /* 0x001fc8000f8ec0ff */
[----:B------:R-:W0:Y:S01]  /*1ab20*/  POPC R7, R4 ;  /* 0x0000000400077309 */ /* 0x000e220000000000 */
[----:B--2---:R-:W0:Y:S02]  /*1ab30*/  SHFL.IDX PT, R0, R3, R0, 0x1f ;  /* 0x00001f0003007589 */ /* 0x004e2400000e0000 */
[----:B0-----:R-:W-:-:S07]  /*1ab40*/  IADD3 R16, R0, UR36, R7 ;  /* 0x0000002400107c10 */ /* 0x001fce000fffe007 */
.L_x_5422:
[----:B------:R-:W-:Y:S05]  /*1ab50*/  BSYNC B0 ;  /* 0x0000000000007941 */ /* 0x000fea0003800000 */
.L_x_5421:
[----:B------:R-:W-:-:S07]  /*1ab60*/  SEL R24, R24, RZ, P0 ;  /* 0x000000ff18187207 */ /* 0x000fce0000000000 */
.L_x_5381:
[----:B------:R-:W-:Y:S05]  /*1ab70*/  BSYNC B7 ;  /* 0x0000000000077941 */ /* 0x000fea0003800000 */
.L_x_5379:
[----:B------:R-:W2:Y:S02]  /*1ab80*/  LDL R0, [R1] ;  /* 0x0000000001007983 */ /* 0x000ea40000100800 */
[----:B--2---:R-:W-:-:S13]  /*1ab90*/  LOP3.LUT P0, RZ, R0, 0x80, RZ, 0xc0, !PT ;  /* 0x0000008000ff7812 */ /* 0x004fda000780c0ff */
[----:B------:R-:W-:Y:S05]  /*1aba0*/  @!P0 BRA `(.L_x_5423) ;  /* 0x0000000000248947 */ /* 0x000fea0003800000 */
[----:B------:R-:W-:Y:S05]  /*1abb0*/  WARPSYNC.ALL ;  /* 0x0000000000007948 */ /* 0x000fea0003800000 */
[----:B------:R-:W2:Y:S08]  /*1abc0*/  S2UR UR5, SR_CgaCtaId ;  /* 0x00000000000579c3 */ /* 0x000eb00000008800 */
[----:B------:R-:W-:Y:S06]  /*1abd0*/  BAR.SYNC.DEFER_BLOCKING 0x5, 0x180 ;  /* 0x0146000000007b1d */ /* 0x000fec0000010000 */
[----:B------:R-:W-:-:S02]  /*1abe0*/  UMOV UR4, 0x400 ;  /* 0x0000040000047882 */ /* 0x000fc40000000000 */
[----:B--2---:R-:W-:-:S06]  /*1abf0*/  ULEA UR4, UR5, UR4, 0x18 ;  /* 0x0000000405047291 */ /* 0x004fcc000f8ec03f */
[----:B------:R-:W-:-:S05]  /*1ac00*/  IMAD.U32 R22, RZ, RZ, UR4 ;  /* 0x00000004ff167e24 */ /* 0x000fca000f8e00ff */
[----:B------:R2:W0:Y:S01]  /*1ac10*/  LDS.128 R16, [R22+0x228d0] ;  /* 0x0228d00016107984 */ /* 0x0004220000000c00 */
[----:B------:R-:W-:Y:S06]  /*1ac20*/  BAR.ARV 0x4, 0x180 ;  /* 0x0106000000007b1d */ /* 0x000fec0000002000 */
[----:B------:R-:W-:Y:S05]  /*1ac30*/  BRA `(.L_x_5424) ;  /* 0x0000000800cc7947 */ /* 0x000fea0003800000 */
.L_x_5423:
        /* <DEDUP_REMOVED lines=11> */
[----:B------:R-:W-:Y:S02]  /*1acf0*/  MOV R17, RZ ;  /* 0x000000ff00117202 */ /* 0x000fe40000000f00 */
[C---:B------:R-:W-:Y:S01]  /*1ad00*/  ISETP.GE.U32.AND P2, PT, R8.reuse, 0x2, PT ;  /* 0x000000020800780c */ /* 0x040fe20003f46070 */
[----:B------:R-:W-:Y:S01]  /*1ad10*/  SHFL.IDX PT, R0, R16, RZ, 0x1f ;  /* 0x00001fff10007589 */ /* 0x000fe200000e0000 */
[C---:B------:R-:W-:Y:S02]  /*1ad20*/  ISETP.GE.U32.AND P3, PT, R8.reuse, 0x4, PT ;  /* 0x000000040800780c */ /* 0x040fe40003f66070 */
[C---:B------:R-:W-:Y:S02]  /*1ad30*/  ISETP.GE.U32.AND P4, PT, R8.reuse, 0x8, PT ;  /* 0x000000080800780c */ /* 0x040fe40003f86070 */
[C---:B------:R-:W-:Y:S01]  /*1ad40*/  ISETP.GE.U32.AND P5, PT, R8.reuse, 0x10, PT ;  /* 0x000000100800780c */ /* 0x040fe20003fa6070 */
[----:B--2---:R-:W-:Y:S01]  /*1ad50*/  @!P1 IMAD.MOV.U32 R17, RZ, RZ, R2 ;  /* 0x000000ffff119224 */ /* 0x004fe200078e0002 */
[----:B------:R-:W-:-:S04]  /*1ad60*/  ISETP.NE.AND P1, PT, R8, RZ, PT ;  /* 0x000000ff0800720c */ /* 0x000fc80003f25270 */
[----:B------:R-:W0:Y:S02]  /*1ad70*/  SHFL.UP PT, R14, R17, 0x1, RZ ;  /* 0x04200000110e7989 */ /* 0x000e2400000e00ff */
[----:B0--34-:R-:W-:-:S05]  /*1ad80*/  SEL R4, R14, RZ, P1 ;  /* 0x000000ff0e047207 */ /* 0x019fca0000800000 */
[----:B------:R-:W-:-:S05]  /*1ad90*/  IMAD.IADD R4, R17, 0x1, R4 ;  /* 0x0000000111047824 */ /* 0x000fca00078e0204 */
[----:B------:R-:W0:Y:S02]  /*1ada0*/  SHFL.UP PT, R14, R4, 0x2, RZ ;  /* 0x04400000040e7989 */ /* 0x000e2400000e00ff */
[----:B0-----:R-:W-:-:S05]  /*1adb0*/  SEL R5, R14, RZ, P2 ;  /* 0x000000ff0e057207 */ /* 0x001fca0001000000 */
[----:B------:R-:W-:Y:S02]  /*1adc0*/  IMAD.IADD R6, R4, 0x1, R5 ;  /* 0x0000000104067824 */ /* 0x000fe400078e0205 */
[----:B------:R-:W-:Y:S04]  /*1add0*/  SHFL.IDX PT, R5, R16, 0x1, 0x1f ;  /* 0x00201f0010057f89 */ /* 0x000fe800000e0000 */
        /* <DEDUP_REMOVED lines=10> */
.L_x_5618:
[----:B------:R-:W-:Y:S02]  /*1ae80*/  ULDC UR4, c[0x0][0xc38] ;  /* 0x00030e0000047ab9 */ /* 0x000fe40000000800 */
[----:B------:R-:W-:-:S04]  /*1ae90*/  IMAD.U32 R4, RZ, RZ, UR4 ;  /* 0x00000004ff047e24 */ /* 0x000fc8000f8e00ff */
[----:B--2---:R-:W-:-:S04]  /*1aea0*/  IMAD R14, R14, R4, RZ ;  /* 0x000000040e0e7224 */ /* 0x004fc800078e02ff */
[----:B------:R-:W-:-:S05]  /*1aeb0*/  IMAD.IADD R5, R5, 0x1, R14 ;  /* 0x0000000105057824 */ /* 0x000fca00078e020e */
[----:B------:R-:W-:-:S13]  /*1aec0*/  ISETP.GT.AND P6, PT, R5, R0, PT ;  /* 0x000000000500720c */ /* 0x000fda0003fc4270 */
[----:B------:R-:W-:Y:S05]  /*1aed0*/  @P6 BRA `(.L_x_5426) ;  /* 0x00000000009c6947 */ /* 0x000fea0003800000 */
.L_x_5431:
        /* <DEDUP_REMOVED lines=14> */
.L_x_5429:
[----:B------:R-:W-:Y:S05]  /*1afc0*/  BSYNC B0 ;  /* 0x0000000000007941 */ /* 0x000fea0003800000 */
.L_x_5428:
[----:B------:R-:W-:-:S03]  /*1afd0*/  UMOV UR4, 0xffffffff ;  /* 0xffffffff00047882 */ /* 0x000fc60000000000 */
[----:B------:R-:W-:Y:S05]  /*1afe0*/  BRA.DIV UR4, `(.L_x_5430) ;  /* 0x0000005604e07947 */ /* 0x000fea000b800000 */
[----:B-----5:R-:W2:Y:S02]  /*1aff0*/  SHFL.UP PT, R14, R17, 0x1, RZ ;  /* 0x04200000110e7989 */ /* 0x020ea400000e00ff */
[----:B--2---:R-:W-:-:S05]  /*1b000*/  SEL R14, R14, RZ, P1 ;  /* 0x000000ff0e0e7207 */ /* 0x004fca0000800000 */
        /* <DEDUP_REMOVED lines=14> */
.L_x_5626:
[----:B------:R-:W-:Y:S02]  /*1b0f0*/  ULDC UR4, c[0x0][0xc38] ;  /* 0x00030e0000047ab9 */ /* 0x000fe40000000800 */
[----:B------:R-:W-:-:S05]  /*1b100*/  MOV R4, UR4 ;  /* 0x0000000400047c02 */ /* 0x000fca0008000f00 */
[----:B--2---:R-:W-:-:S04]  /*1b110*/  IMAD R14, R14, R4, RZ ;  /* 0x000000040e0e7224 */ /* 0x004fc800078e02ff */
[----:B------:R-:W-:-:S05]  /*1b120*/  IMAD.IADD R5, R14, 0x1, R5 ;  /* 0x000000010e057824 */ /* 0x000fca00078e0205 */
[----:B------:R-:W-:-:S13]  /*1b130*/  ISETP.GT.AND P6, PT, R5, R0, PT ;  /* 0x000000000500720c */ /* 0x000fda0003fc4270 */
[----:B------:R-:W-:Y:S05]  /*1b140*/  @!P6 BRA `(.L_x_5431) ;  /* 0xfffffffc0064e947 */ /* 0x000fea000383ffff */
.L_x_5426:
        /* <DEDUP_REMOVED lines=8> */
.L_x_5630:
[----:B------:R-:W-:Y:S01]  /*1b1d0*/  ISETP.NE.AND P0, PT, R3, RZ, PT ;  /* 0x000000ff0300720c */ /* 0x000fe20003f05270 */
[----:B------:R-:W-:-:S12]  /*1b1e0*/  IMAD.MOV.U32 R14, RZ, RZ, RZ ;  /* 0x000000ffff0e7224 */ /* 0x000fd800078e00ff */
[----:B------:R-:W-:Y:S05]  /*1b1f0*/  @!P0 BRA `(.L_x_5433) ;  /* 0x0000000000108947 */ /* 0x000fea0003800000 */
[----:B------:R-:W-:Y:S01]  /*1b200*/  UMOV UR4, 0xffffffff ;  /* 0xffffffff00047882 */ /* 0x000fe20000000000 */
[----:B------:R-:W-:Y:S02]  /*1b210*/  VIADD R12, R6, 0xffffffff ;  /* 0xffffffff060c7836 */ /* 0x000fe40000000000 */
[----:B------:R-:W-:Y:S05]  /*1b220*/  BRA.DIV UR4, `(.L_x_5434) ;  /* 0x0000005a04547947 */ /* 0x000fea000b800000 */
[----:B------:R4:W0:Y:S02]  /*1b230*/  SHFL.IDX PT, R14, R2, R12, 0x1f ;  /* 0x00001f0c020e7589 */ /* 0x00082400000e0000 */
.L_x_5433:
        /* <DEDUP_REMOVED lines=9> */
[----:B0-----:R-:W1:Y:S02]  /*1b2d0*/  MUFU.RCP R9, R9 ;  /* 0x0000000900097308 */ /* 0x001e640000001000 */
[----:B-1----:R-:W-:-:S06]  /*1b2e0*/  VIADD R10, R9, 0xffffffe ;  /* 0x0ffffffe090a7836 */ /* 0x002fcc0000000000 */
        /* <DEDUP_REMOVED lines=20> */
[----:B------:R-:W-:Y:S01]  /*1b430*/  IMAD R0, R7, R2, RZ ;  /* 0x0000000207007224 */ /* 0x000fe200078e02ff */
[----:B------:R-:W-:-:S03]  /*1b440*/  IADD3 R2, -R2, RZ, RZ ;  /* 0x000000ff02027210 */ /* 0x000fc60007ffe1ff */
        /* <DEDUP_REMOVED lines=33> */
.L_x_5427:
[----:B------:R-:W-:Y:S01]  /*1b660*/  UMOV UR4, URZ ;  /* 0x0000003f00047c82 */ /* 0x000fe20008000000 */
[----:B------:R-:W-:Y:S01]  /*1b670*/  UMOV UR5, URZ ;  /* 0x0000003f00057c82 */ /* 0x000fe20008000000 */
[----:B------:R-:W-:Y:S01]  /*1b680*/  ULDC UR6, c[0x0][0xc3c] ;  /* 0x00030f0000067ab9 */ /* 0x000fe20000000800 */
[----:B------:R-:W-:Y:S02]  /*1b690*/  IMAD.MOV.U32 R16, RZ, RZ, R0 ;  /* 0x000000ffff107224 */ /* 0x000fe400078e0000 */
[----:B------:R-:W-:Y:S02]  /*1b6a0*/  IMAD.U32 R17, RZ, RZ, UR4 ;  /* 0x00000004ff117e24 */ /* 0x000fe4000f8e00ff */
[----:B------:R-:W-:Y:S02]  /*1b6b0*/  IMAD.U32 R18, RZ, RZ, UR5 ;  /* 0x00000005ff127e24 */ /* 0x000fe4000f8e00ff */
[----:B------:R-:W-:-:S07]  /*1b6c0*/  IMAD.U32 R19, RZ, RZ, UR6 ;  /* 0x00000006ff137e24 */ /* 0x000fce000f8e00ff */
.L_x_5435:
        /* <DEDUP_REMOVED lines=10> */
.L_x_5424:
[----:B------:R-:W-:Y:S02]  /*1b770*/  ULDC UR4, c[0x0][0xc3c] ;  /* 0x00030f0000047ab9 */ /* 0x000fe40000000800 */
[----:B0-----:R-:W-:-:S13]  /*1b780*/  ISETP.GE.AND P0, PT, R19, UR4, PT ;  /* 0x0000000413007c0c */ /* 0x001fda000bf06270 */
[----:B------:R-:W-:Y:S05]  /*1b790*/  @!P0 BRA `(.L_x_5436) ;  /* 0xffffffa000ec8947 */ /* 0x000fea000383ffff */
[----:B------:R-:W-:Y:S05]  /*1b7a0*/  BSYNC B8 ;  /* 0x0000000000087941 */ /* 0x000fea0003800000 */
.L_x_5337:
[----:B------:R-:W5:Y:S01]  /*1b7b0*/  LDL.LU R0, [R1+0x24] ;  /* 0x0000240001007983 */ /* 0x000f620000300800 */
[----:B------:R-:W-:Y:S01]  /*1b7c0*/  BSSY B0, `(.L_x_5437) ;  /* 0x000000b000007945 */ /* 0x000fe20003800000 */
[----:B------:R-:W1:Y:S01]  /*1b7d0*/  S2R R5, SR_CgaCtaId ;  /* 0x0000000000057919 */ /* 0x000e620000008800 */
[----:B-----5:R-:W-:-:S05]  /*1b7e0*/  VIADD R0, R0, 0x1 ;  /* 0x0000000100007836 */ /* 0x020fca0000000000 */
        /* <DEDUP_REMOVED lines=8> */
.L_x_5633:
[----:B------:R-:W-:Y:S05]  /*1b870*/  BSYNC B0 ;  /* 0x0000000000007941 */ /* 0x000fea0003800000 */
.L_x_5437:
[----:B------:R-:W-:-:S03]  /*1b880*/  UMOV UR4, 0xffffffff ;  /* 0xffffffff00047882 */ /* 0x000fc60000000000 */
[----:B------:R-:W-:Y:S05]  /*1b890*/  BRA.DIV UR4, `(.L_x_5439) ;  /* 0x0000005204f07947 */ /* 0x000fea000b800000 */
[----:B0-----:R-:W0:Y:S02]  /*1b8a0*/  S2R R0, SR_TID.X ;  /* 0x0000000000007919 */ /* 0x001e240000002100 */
[----:B0-----:R-:W-:-:S04]  /*1b8b0*/  SHF.R.U32.HI R0, RZ, 0x5, R0 ;  /* 0x00000005ff007819 */ /* 0x001fc80000011600 */
[----:B------:R-:W-:-:S05]  /*1b8c0*/  LOP3.LUT R0, R0, 0x3, RZ, 0xc0, !PT ;  /* 0x0000000300007812 */ /* 0x000fca00078ec0ff */
[----:B------:R0:W1:Y:S02]  /*1b8d0*/  SHFL.IDX PT, R14, R0, RZ, 0x1f ;  /* 0x00001fff000e7589 */ /* 0x00006400000e0000 */
.L_x_5636:
[----:B-1----:R-:W-:-:S13]  /*1b8e0*/  ISETP.NE.AND P0, PT, R14, RZ, PT ;  /* 0x000000ff0e00720c */ /* 0x002fda0003f05270 */
[----:B------:R-:W-:Y:S05]  /*1b8f0*/  @P0 BRA `(.L_x_5168) ;  /* 0x0000000000840947 */ /* 0x000fea0003800000 */
[----:B------:R-:W-:-:S03]  /*1b900*/  UMOV UR4, 0xffffffff ;  /* 0xffffffff00047882 */ /* 0x000fc60000000000 */
[----:B------:R-:W-:Y:S05]  /*1b910*/  BRA.DIV UR4, `(.L_x_5440) ;  /* 0x0000005604047947 */ /* 0x000fea000b800000 */
[----:B------:R-:W-:-:S13]  /*1b920*/  ELECT P6, URZ, PT ;  /* 0x00000000003f782f */ /* 0x000fda00038c0000 */
.L_x_5639:
[----:B------:R-:W-:Y:S05]  /*1b930*/  @!P6 BRA `(.L_x_5168) ;  /* 0x000000000074e947 */ /* 0x000fea0003800000 */
[----:B------:R-:W-:-:S04]  /*1b940*/  LOP3.LUT R37, R37, 0x2, RZ, 0xfc, !PT ;  /* 0x0000000225257812 */ /* 0x000fc800078efcff */
[----:B------:R-:W-:-:S13]  /*1b950*/  ISETP.NE.AND P0, PT, R37, 0x3, PT ;  /* 0x000000032500780c */ /* 0x000fda0003f05270 */
[----:B------:R-:W-:Y:S05]  /*1b960*/  @!P0 BRA `(.L_x_5441) ;  /* 0x0000000000048947 */ /* 0x000fea0003800000 */
[----:B------:R-:W-:Y:S01]  /*1b970*/  BPT.TRAP 0x1 ;  /* 0x000000040000795c */ /* 0x000fe20000300000 */
.L_x_5441:
[C---:B------:R-:W-:Y:S01]  /*1b980*/  LEA R3, R24.reuse, R5, 0x3 ;  /* 0x0000000518037211 */ /* 0x040fe200078e18ff */
[----:B------:R-:W-:Y:S01]  /*1b990*/  VIADD R24, R24, 0x1 ;  /* 0x0000000118187836 */ /* 0x000fe20000000000 */
[----:B------:R-:W-:-:S04]  /*1b9a0*/  SHF.L.U32 R2, R25, 0x1f, RZ ;  /* 0x0000001f19027819 */ /* 0x000fc800000006ff */
[----:B------:R-:W1:Y:S01]  /*1b9b0*/  SYNCS.PHASECHK.TRANS64.TRYWAIT P1, [R3+URZ+0x22840], R2 ;  /* 0x02284002030075a7 */ /* 0x000e62000802017f */
[----:B------:R-:W-:-:S04]  /*1b9c0*/  ISETP.NE.AND P2, PT, R24, 0x2, PT ;  /* 0x000000021800780c */ /* 0x000fc80003f45270 */
[----:B0-----:R-:W-:Y:S01]  /*1b9d0*/  SEL R0, RZ, 0x1, P2 ;  /* 0x00000001ff007807 */ /* 0x001fe20001000000 */
[----:B-1----:R-:W-:Y:S08]  /*1b9e0*/  @!P1 BRA `(.L_x_5442) ;  /* 0x0000005000f09947 */ /* 0x002ff00003800000 */
.L_x_5640:
[----:B------:R-:W-:Y:S02]  /*1b9f0*/  SEL R24, R24, RZ, P2 ;  /* 0x000000ff18187207 */ /* 0x000fe40001000000 */
[----:B------:R-:W-:Y:S01]  /*1ba00*/  LOP3.LUT R0, R25, R0, RZ, 0x3c, !PT ;  /* 0x0000000019007212 */ /* 0x000fe200078e3cff */
[----:B------:R-:W-:Y:S06]  /*1ba10*/  @!P0 BRA `(.L_x_5443) ;  /* 0x0000000000048947 */ /* 0x000fec0003800000 */
[----:B------:R-:W-:Y:S01]  /*1ba20*/  BPT.TRAP 0x1 ;  /* 0x000000040000795c */ /* 0x000fe20000300000 */
.L_x_5443:
[----:B------:R-:W-:Y:S01]  /*1ba30*/  IMAD R5, R24, 0x8, R5 ;  /* 0x0000000818057824 */ /* 0x000fe200078e0205 */
[----:B------:R-:W-:-:S04]  /*1ba40*/  SHF.L.U32 R0, R0, 0x1f, RZ ;  /* 0x0000001f00007819 */ /* 0x000fc800000006ff */
[----:B------:R-:W1:Y:S02]  /*1ba50*/  SYNCS.PHASECHK.TRANS64.TRYWAIT P1, [R5+URZ+0x22840], R0 ;  /* 0x02284000050075a7 */ /* 0x000e64000802017f */
[----:B-1----:R-:W-:Y:S05]  /*1ba60*/  @!P1 BRA `(.L_x_5444) ;  /* 0x0000005000e49947 */ /* 0x002fea0003800000 */
.L_x_5641:
[----:B------:R-:W-:Y:S05]  /*1ba70*/  @!P0 BRA `(.L_x_5445) ;  /* 0x0000000000048947 */ /* 0x000fea0003800000 */
[----:B------:R-:W-:Y:S01]  /*1ba80*/  BPT.TRAP 0x1 ;  /* 0x000000040000795c */ /* 0x000fe20000300000 */
.L_x_5445:
[----:B------:R-:W5:Y:S02]  /*1ba90*/  SYNCS.PHASECHK.TRANS64.TRYWAIT P1, [R3+URZ+0x22860], R2 ;  /* 0x02286002030075a7 */ /* 0x000f64000802017f */
[----:B-----5:R-:W-:Y:S05]  /*1baa0*/  @!P1 BRA `(.L_x_5446) ;  /* 0x0000005000e89947 */ /* 0x020fea0003800000 */
.L_x_5642:
[----:B------:R-:W-:Y:S05]  /*1bab0*/  @!P0 BRA `(.L_x_5447) ;  /* 0x0000000000048947 */ /* 0x000fea0003800000 */
[----:B------:R-:W-:Y:S01]  /*1bac0*/  BPT.TRAP 0x1 ;  /* 0x000000040000795c */ /* 0x000fe20000300000 */
.L_x_5447:
[----:B------:R0:W0:Y:S02]  /*1bad0*/  SYNCS.PHASECHK.TRANS64.TRYWAIT P0, [R5+URZ+0x22860], R0 ;  /* 0x02286000050075a7 */ /* 0x000024000800017f */
[----:B0-----:R-:W-:Y:S05]  /*1bae0*/  @!P0 NANOSLEEP.SYNCS 0x989680 ;  /* 0x009896800000895d */ /* 0x001fea0003900000 */
[----:B------:R-:W0:Y:S02]  /*1baf0*/  @!P0 SYNCS.PHASECHK.TRANS64 P0, [R5+URZ+0x22860], R0 ;  /* 0x02286000050085a7 */ /* 0x000e24000800007f */
[----:B0-----:R-:W-:Y:S05]  /*1bb00*/  @!P0 BRA `(.L_x_5447) ;  /* 0xfffffffc00f08947 */ /* 0x001fea000383ffff */
.L_x_5168:
[----:B------:R-:W-:Y:S05]  /*1bb10*/  BSYNC B9 ;  /* 0x0000000000097941 */ /* 0x000fea0003800000 */
.L_x_5165:
[----:B------:R-:W-:Y:S05]  /*1bb20*/  EXIT ;  /* 0x000000000000794d */ /* 0x000fea0003800000 */
.L_x_5186:
[----:B0-----:R0:W1:Y:S02]  /*1bb30*/  SYNCS.PHASECHK.TRANS64.TRYWAIT P5, [R87+URZ+0x22890], R99 ;  /* 0x02289063570075a7 */ /* 0x00106400080a017f */
[----:B-1----:R-:W-:Y:S05]  /*1bb40*/  @!P5 NANOSLEEP.SYNCS 0x989680 ;  /* 0x009896800000d95d */ /* 0x002fea0003900000 */
[----:B------:R-:W1:Y:S02]  /*1bb50*/  @!P5 SYNCS.PHASECHK.TRANS64 P5, [R87+URZ+0x22890], R99 ;  /* 0x022890635700d5a7 */ /* 0x000e6400080a007f */
[----:B-1----:R-:W-:Y:S05]  /*1bb60*/  @!P5 BRA `(.L_x_5186) ;  /* 0xfffffffc00f0d947 */ /* 0x002fea000383ffff */
[----:B------:R-:W-:Y:S05]  /*1bb70*/  BRA `(.L_x_5448) ;  /* 0xfffffe7000bc7947 */ /* 0x000fea000383ffff */
.L_x_5187:
        /* <DEDUP_REMOVED lines=8> */
.L_x_5450:
[----:B------:R-:W-:Y:S05]  /*1bc00*/  BSYNC B1 ;  /* 0x0000000000017941 */ /* 0x000fea0003800000 */
.L_x_5449:
        /* <DEDUP_REMOVED lines=8> */
.L_x_5451:
[----:B------:R-:W-:Y:S05]  /*1bc90*/  BRA `(.L_x_5452) ;  /* 0xfffffe7000887947 */ /* 0x000fea000383ffff */
.L_x_5196:
[----:B------:R-:W-:Y:S01]  /*1bca0*/  BSSY B1, `(.L_x_5453) ;  /* 0x0000008000017945 */ /* 0x000fe20003800000 */
[----:B0---4-:R-:W-:Y:S02]  /*1bcb0*/  IMAD.MOV.U32 R13, RZ, RZ, R101 ;  /* 0x000000ffff0d7224 */ /* 0x011fe400078e0065 */
[----:B------:R-:W-:Y:S02]  /*1bcc0*/  IMAD.MOV.U32 R12, RZ, RZ, 0x1 ;  /* 0x00000001ff0c7424 */ /* 0x000fe400078e00ff */
[----:B------:R-:W-:Y:S02]  /*1bcd0*/  IMAD.MOV.U32 R11, RZ, RZ, 0x1c1f ;  /* 0x00001c1fff0b7424 */ /* 0x000fe400078e00ff */
[----:B------:R-:W-:-:S07]  /*1bce0*/  IMAD.MOV.U32 R15, RZ, RZ, -0x1 ;  /* 0xffffffffff0f7424 */ /* 0x000fce00078e00ff */
[----:B-123--:R-:W-:Y:S05]  /*1bcf0*/  WARPSYNC.COLLECTIVE R15, `(.L_x_5454) ;  /* 0x000000000f087348 */ /* 0x00efea0003c00000 */
[----:B---3--:R0:W3:Y:S02]  /*1bd00*/  SHFL.IDX P6, R14, R13, R12, R11 ;  /* 0x0000000c0d0e7389 */ /* 0x0080e400000c000b */
[----:B0123--:R-:W-:Y:S01]  /*1bd10*/  ENDCOLLECTIVE ;  /* 0x000000000000791b */ /* 0x00ffe20003800000 */
.L_x_5454:
[----:B------:R-:W-:Y:S05]  /*1bd20*/  BSYNC B1 ;  /* 0x0000000000017941 */ /* 0x000fea0003800000 */
.L_x_5453:
[----:B------:R-:W-:Y:S01]  /*1bd30*/  MOV R13, R100 ;  /* 0x00000064000d7202 */ /* 0x000fe20000000f00 */
[----:B------:R-:W-:Y:S02]  /*1bd40*/  IMAD.MOV.U32 R12, RZ, RZ, 0x1 ;  /* 0x00000001ff0c7424 */ /* 0x000fe400078e00ff */
[----:B------:R-:W-:Y:S02]  /*1bd50*/  IMAD.MOV.U32 R11, RZ, RZ, 0x1c1f ;  /* 0x00001c1fff0b7424 */ /* 0x000fe400078e00ff */
[----:B------:R-:W-:Y:S02]  /*1bd60*/  IMAD.MOV.U32 R15, RZ, RZ, -0x1 ;  /* 0xffffffffff0f7424 */ /* 0x000fe400078e00ff */
[----:B------:R-:W-:-:S07]  /*1bd70*/  IMAD.MOV.U32 R101, RZ, RZ, R14 ;  /* 0x000000ffff657224 */ /* 0x000fce00078e000e */
[----:B------:R-:W-:Y:S05]  /*1bd80*/  WARPSYNC.COLLECTIVE R15, `(.L_x_5455) ;  /* 0x000000000f087348 */ /* 0x000fea0003c00000 */
[----:B------:R0:W1:Y:S02]  /*1bd90*/  SHFL.IDX P6, R14, R13, R12, R11 ;  /* 0x0000000c0d0e7389 */ /* 0x00006400000c000b */
[----:B01----:R-:W-:Y:S01]  /*1bda0*/  ENDCOLLECTIVE ;  /* 0x000000000000791b */ /* 0x003fe20003800000 */
.L_x_5455:
[----:B------:R-:W-:Y:S05]  /*1bdb0*/  BRA `(.L_x_5456) ;  /* 0xfffffe7800207947 */ /* 0x000fea000383ffff */
.L_x_5206:
[----:B-1----:R1:W2:Y:S02]  /*1bdc0*/  SYNCS.PHASECHK.TRANS64.TRYWAIT P4, [R87+URZ+0x22890], R99 ;  /* 0x02289063570075a7 */ /* 0x0022a4000808017f */
[----:B--2---:R-:W-:Y:S05]  /*1bdd0*/  @!P4 NANOSLEEP.SYNCS 0x989680 ;  /* 0x009896800000c95d */ /* 0x004fea0003900000 */
[----:B------:R-:W2:Y:S02]  /*1bde0*/  @!P4 SYNCS.PHASECHK.TRANS64 P4, [R87+URZ+0x22890], R99 ;  /* 0x022890635700c5a7 */ /* 0x000ea4000808007f */
[----:B--2---:R-:W-:Y:S05]  /*1bdf0*/  @!P4 BRA `(.L_x_5206) ;  /* 0xfffffffc00f0c947 */ /* 0x004fea000383ffff */
[----:B------:R-:W-:Y:S05]  /*1be00*/  BRA `(.L_x_5457) ;  /* 0xfffffe8400147947 */ /* 0x000fea000383ffff */
.L_x_5207:
        /* <DEDUP_REMOVED lines=8> */
.L_x_5459:
[----:B------:R-:W-:Y:S05]  /*1be90*/  BSYNC B1 ;  /* 0x0000000000017941 */ /* 0x000fea0003800000 */
.L_x_5458:
        /* <DEDUP_REMOVED lines=8> */
.L_x_5460:
[----:B------:R-:W-:Y:S01]  /*1bf20*/  IMAD.MOV.U32 R92, RZ, RZ, R14 ;  /* 0x000000ffff5c7224 */ /* 0x000fe200078e000e */
[----:B------:R-:W-:Y:S06]  /*1bf30*/  BRA `(.L_x_5461) ;  /* 0xfffffe8000e07947 */ /* 0x000fec000383ffff */
.L_x_5212:
[----:B------:R-:W-:Y:S01]  /*1bf40*/  BSSY B1, `(.L_x_5462) ;  /* 0x0000008000017945 */ /* 0x000fe20003800000 */
[----:B----4-:R-:W-:Y:S01]  /*1bf50*/  IMAD.MOV.U32 R13, RZ, RZ, R101 ;  /* 0x000000ffff0d7224 */ /* 0x010fe200078e0065 */
[----:B------:R-:W-:Y:S01]  /*1bf60*/  MOV R15, 0xffffffff ;  /* 0xffffffff000f7802 */ /* 0x000fe20000000f00 */
[----:B------:R-:W-:Y:S02]  /*1bf70*/  IMAD.MOV.U32 R12, RZ, RZ, 0x1 ;  /* 0x00000001ff0c7424 */ /* 0x000fe400078e00ff */
[----:B------:R-:W-:-:S07]  /*1bf80*/  IMAD.MOV.U32 R11, RZ, RZ, 0x1c1f ;  /* 0x00001c1fff0b7424 */ /* 0x000fce00078e00ff */
[----:B0123--:R-:W-:Y:S05]  /*1bf90*/  WARPSYNC.COLLECTIVE R15, `(.L_x_5463) ;  /* 0x000000000f087348 */ /* 0x00ffea0003c00000 */
[----:B------:R4:W0:Y:S02]  /*1bfa0*/  SHFL.IDX P6, R14, R13, R12, R11 ;  /* 0x0000000c0d0e7389 */ /* 0x00082400000c000b */
[----:B01234-:R-:W-:Y:S01]  /*1bfb0*/  ENDCOLLECTIVE ;  /* 0x000000000000791b */ /* 0x01ffe20003800000 */
.L_x_5463:
[----:B------:R-:W-:Y:S05]  /*1bfc0*/  BSYNC B1 ;  /* 0x0000000000017941 */ /* 0x000fea0003800000 */
.L_x_5462:
        /* <DEDUP_REMOVED lines=8> */
.L_x_5464:
[----:B------:R-:W-:Y:S01]  /*1c050*/  IMAD.MOV.U32 R100, RZ, RZ, R14 ;  /* 0x000000ffff647224 */ /* 0x000fe200078e000e */
[----:B------:R-:W-:Y:S06]  /*1c060*/  BRA `(.L_x_5465) ;  /* 0xfffffe8800907947 */ /* 0x000fec000383ffff */
.L_x_5217:
[----:B0-----:R0:W1:Y:S02]  /*1c070*/  SYNCS.PHASECHK.TRANS64.TRYWAIT P2, [R87+URZ+0x22890], R99 ;  /* 0x02289063570075a7 */ /* 0x001064000804017f */
[----:B-1----:R-:W-:Y:S05]  /*1c080*/  @!P2 NANOSLEEP.SYNCS 0x989680 ;  /* 0x009896800000a95d */ /* 0x002fea0003900000 */
[----:B------:R-:W1:Y:S02]  /*1c090*/  @!P2 SYNCS.PHASECHK.TRANS64 P2, [R87+URZ+0x22890], R99 ;  /* 0x022890635700a5a7 */ /* 0x000e64000804007f */
[----:B-1----:R-:W-:Y:S05]  /*1c0a0*/  @!P2 BRA `(.L_x_5217) ;  /* 0xfffffffc00f0a947 */ /* 0x002fea000383ffff */
[----:B------:R-:W-:Y:S05]  /*1c0b0*/  BRA `(.L_x_5466) ;  /* 0xfffffe9000a87947 */ /* 0x000fea000383ffff */
.L_x_5218:
        /* <DEDUP_REMOVED lines=8> */
.L_x_5468:
[----:B------:R-:W-:Y:S05]  /*1c140*/  BSYNC B1 ;  /* 0x0000000000017941 */ /* 0x000fea0003800000 */
.L_x_5467:
        /* <DEDUP_REMOVED lines=8> */
.L_x_5469:
[----:B------:R-:W-:Y:S01]  /*1c1d0*/  IMAD.MOV.U32 R37, RZ, RZ, R14 ;  /* 0x000000ffff257224 */ /* 0x000fe200078e000e */
[----:B------:R-:W-:Y:S06]  /*1c1e0*/  BRA `(.L_x_5470) ;  /* 0xfffffe9000cc7947 */ /* 0x000fec000383ffff */
.L_x_5221:
[----:B------:R-:W-:Y:S01]  /*1c1f0*/  BSSY B1, `(.L_x_5471) ;  /* 0x0000008000017945 */ /* 0x000fe20003800000 */
[----:B----4-:R-:W-:Y:S01]  /*1c200*/  MOV R13, R38 ;  /* 0x00000026000d7202 */ /* 0x010fe20000000f00 */
[----:B------:R-:W-:Y:S02]  /*1c210*/  IMAD.MOV.U32 R12, RZ, RZ, 0x1 ;  /* 0x00000001ff0c7424 */ /* 0x000fe400078e00ff */
[----:B------:R-:W-:Y:S02]  /*1c220*/  IMAD.MOV.U32 R11, RZ, RZ, 0x1c1f ;  /* 0x00001c1fff0b7424 */ /* 0x000fe400078e00ff */
[----:B------:R-:W-:-:S07]  /*1c230*/  IMAD.MOV.U32 R15, RZ, RZ, -0x1 ;  /* 0xffffffffff0f7424 */ /* 0x000fce00078e00ff */
[----:B0123--:R-:W-:Y:S05]  /*1c240*/  WARPSYNC.COLLECTIVE R15, `(.L_x_5472) ;  /* 0x000000000f087348 */ /* 0x00ffea0003c00000 */
[----:B------:R4:W0:Y:S02]  /*1c250*/  SHFL.IDX P6, R14, R13, R12, R11 ;  /* 0x0000000c0d0e7389 */ /* 0x00082400000c000b */
[----:B01234-:R-:W-:Y:S01]  /*1c260*/  ENDCOLLECTIVE ;  /* 0x000000000000791b */ /* 0x01ffe20003800000 */
.L_x_5472:
[----:B------:R-:W-:Y:S05]  /*1c270*/  BSYNC B1 ;  /* 0x0000000000017941 */ /* 0x000fea0003800000 */
.L_x_5471:
        /* <DEDUP_REMOVED lines=8> */
.L_x_5473:
[----:B------:R-:W-:Y:S01]  /*1c300*/  IMAD.MOV.U32 R37, RZ, RZ, R14 ;  /* 0x000000ffff257224 */ /* 0x000fe200078e000e */
[----:B------:R-:W-:Y:S06]  /*1c310*/  BRA `(.L_x_5474) ;  /* 0xfffffe9000c87947 */ /* 0x000fec000383ffff */
.L_x_5225:
[----:B---3--:R3:W4:Y:S02]  /*1c320*/  SYNCS.PHASECHK.TRANS64.TRYWAIT P3, [R87+URZ+0x228b0], R99 ;  /* 0x0228b063570075a7 */ /* 0x008724000806017f */
[----:B----4-:R-:W-:Y:S05]  /*1c330*/  @!P3 NANOSLEEP.SYNCS 0x989680 ;  /* 0x009896800000b95d */ /* 0x010fea0003900000 */
[----:B------:R-:W4:Y:S02]  /*1c340*/  @!P3 SYNCS.PHASECHK.TRANS64 P3, [R87+URZ+0x228b0], R99 ;  /* 0x0228b0635700b5a7 */ /* 0x000f24000806007f */
[----:B----4-:R-:W-:Y:S05]  /*1c350*/  @!P3 BRA `(.L_x_5225) ;  /* 0xfffffffc00f0b947 */ /* 0x010fea000383ffff */
[----:B------:R-:W-:Y:S05]  /*1c360*/  BRA `(.L_x_5475) ;  /* 0xfffffe9400407947 */ /* 0x000fea000383ffff */
.L_x_5233:
        /* <DEDUP_REMOVED lines=10> */
[----:B------:R-:W-:Y:S05]  /*1c410*/  WARPSYNC.COLLECTIVE R15, `(.L_x_5477) ;  /* 0x000000000f087348 */ /* 0x000fea0003c00000 */
[----:B------:R0:W1:Y:S02]  /*1c420*/  SHFL.IDX P6, R14, R13, R12, R11 ;  /* 0x0000000c0d0e7389 */ /* 0x00006400000c000b */
[----:B01----:R-:W-:Y:S01]  /*1c430*/  ENDCOLLECTIVE ;  /* 0x000000000000791b */ /* 0x003fe20003800000 */
.L_x_5477:
[----:B------:R-:W-:Y:S05]  /*1c440*/  BSYNC B0 ;  /* 0x0000000000007941 */ /* 0x000fea0003800000 */
.L_x_5476:
[----:B------:R-:W-:Y:S05]  /*1c450*/  BRA `(.L_x_5478) ;  /* 0xfffffea000c87947 */ /* 0x000fea000383ffff */
.L_x_5245:
        /* <DEDUP_REMOVED lines=8> */
.L_x_5480:
[----:B------:R-:W-:Y:S05]  /*1c4e0*/  BSYNC B1 ;  /* 0x0000000000017941 */ /* 0x000fea0003800000 */
.L_x_5479:
        /* <DEDUP_REMOVED lines=8> */
.L_x_5481:
[----:B------:R-:W-:Y:S02]  /*1c570*/  IMAD.MOV.U32 R13, RZ, RZ, R8 ;  /* 0x000000ffff0d7224 */ /* 0x000fe400078e0008 */
[----:B------:R-:W-:-:S07]  /*1c580*/  IMAD.MOV.U32 R0, RZ, RZ, R14 ;  /* 0x000000ffff007224 */ /* 0x000fce00078e000e */
[----:B------:R-:W-:Y:S05]  /*1c590*/  WARPSYNC.COLLECTIVE R15, `(.L_x_5482) ;  /* 0x000000000f087348 */ /* 0x000fea0003c00000 */
[----:B------:R0:W1:Y:S02]  /*1c5a0*/  SHFL.IDX P6, R14, R13, R12, R11 ;  /* 0x0000000c0d0e7389 */ /* 0x00006400000c000b */
[----:B01----:R-:W-:Y:S01]  /*1c5b0*/  ENDCOLLECTIVE ;  /* 0x000000000000791b */ /* 0x003fe20003800000 */
.L_x_5482:
[----:B------:R-:W-:Y:S02]  /*1c5c0*/  IMAD.MOV.U32 R13, RZ, RZ, R7 ;  /* 0x000000ffff0d7224 */ /* 0x000fe400078e0007 */
[----:B------:R-:W-:-:S07]  /*1c5d0*/  IMAD.MOV.U32 R5, RZ, RZ, R14 ;  /* 0x000000ffff057224 */ /* 0x000fce00078e000e */
[----:B------:R-:W-:Y:S05]  /*1c5e0*/  WARPSYNC.COLLECTIVE R15, `(.L_x_5483) ;  /* 0x000000000f087348 */ /* 0x000fea0003c00000 */
[----:B------:R0:W1:Y:S02]  /*1c5f0*/  SHFL.IDX P6, R14, R13, R12, R11 ;  /* 0x0000000c0d0e7389 */ /* 0x00006400000c000b */
[----:B01----:R-:W-:Y:S01]  /*1c600*/  ENDCOLLECTIVE ;  /* 0x000000000000791b */ /* 0x003fe20003800000 */
.L_x_5483:
[----:B------:R-:W-:Y:S05]  /*1c610*/  BRA `(.L_x_5484) ;  /* 0xfffffea800407947 */ /* 0x000fea000383ffff */
.L_x_5248:
        /* <DEDUP_REMOVED lines=8> */
.L_x_5486:
[----:B------:R-:W-:Y:S05]  /*1c6a0*/  BSYNC B1 ;  /* 0x0000000000017941 */ /* 0x000fea0003800000 */
.L_x_5485:
        /* <DEDUP_REMOVED lines=8> */
.L_x_5487:
[----:B------:R-:W-:Y:S02]  /*1c730*/  IMAD.MOV.U32 R13, RZ, RZ, R8 ;  /* 0x000000ffff0d7224 */ /* 0x000fe400078e0008 */
[----:B------:R-:W-:-:S07]  /*1c740*/  IMAD.MOV.U32 R0, RZ, RZ, R14 ;  /* 0x000000ffff007224 */ /* 0x000fce00078e000e */
[----:B------:R-:W-:Y:S05]  /*1c750*/  WARPSYNC.COLLECTIVE R15, `(.L_x_5488) ;  /* 0x000000000f087348 */ /* 0x000fea0003c00000 */
[----:B------:R0:W1:Y:S02]  /*1c760*/  SHFL.IDX P6, R14, R13, R12, R11 ;  /* 0x0000000c0d0e7389 */ /* 0x00006400000c000b */
[----:B01----:R-:W-:Y:S01]  /*1c770*/  ENDCOLLECTIVE ;  /* 0x000000000000791b */ /* 0x003fe20003800000 */
.L_x_5488:
[----:B------:R-:W-:Y:S02]  /*1c780*/  IMAD.MOV.U32 R13, RZ, RZ, R7 ;  /* 0x000000ffff0d7224 */ /* 0x000fe400078e0007 */
[----:B------:R-:W-:-:S07]  /*1c790*/  IMAD.MOV.U32 R5, RZ, RZ, R14 ;  /* 0x000000ffff057224 */ /* 0x000fce00078e000e */
[----:B------:R-:W-:Y:S05]  /*1c7a0*/  WARPSYNC.COLLECTIVE R15, `(.L_x_5489) ;  /* 0x000000000f087348 */ /* 0x000fea0003c00000 */
[----:B------:R0:W1:Y:S02]  /*1c7b0*/  SHFL.IDX P6, R14, R13, R12, R11 ;  /* 0x0000000c0d0e7389 */ /* 0x00006400000c000b */
[----:B01----:R-:W-:Y:S01]  /*1c7c0*/  ENDCOLLECTIVE ;  /* 0x000000000000791b */ /* 0x003fe20003800000 */
.L_x_5489:
[----:B------:R-:W-:Y:S05]  /*1c7d0*/  BRA `(.L_x_5490) ;  /* 0xfffffea800a47947 */ /* 0x000fea000383ffff */
.L_x_5252:
[----:B0-----:R0:W1:Y:S02]  /*1c7e0*/  SYNCS.PHASECHK.TRANS64.TRYWAIT P0, [R19+URZ+0x22800], R32 ;  /* 0x02280020130075a7 */ /* 0x001064000800017f */
[----:B-1----:R-:W-:Y:S05]  /*1c7f0*/  @!P0 NANOSLEEP.SYNCS 0x989680 ;  /* 0x009896800000895d */ /* 0x002fea0003900000 */
[----:B------:R-:W1:Y:S02]  /*1c800*/  @!P0 SYNCS.PHASECHK.TRANS64 P0, [R19+URZ+0x22800], R32 ;  /* 0x02280020130085a7 */ /* 0x000e64000800007f */
[----:B-1----:R-:W-:Y:S05]  /*1c810*/  @!P0 BRA `(.L_x_5252) ;  /* 0xfffffffc00f08947 */ /* 0x002fea000383ffff */
[----:B------:R-:W-:Y:S05]  /*1c820*/  BRA `(.L_x_5491) ;  /* 0xfffffeac00ac7947 */ /* 0x000fea000383ffff */
.L_x_5260:
        /* <DEDUP_REMOVED lines=9> */
.L_x_5493:
[----:B------:R-:W-:Y:S05]  /*1c8c0*/  BSYNC B1 ;  /* 0x0000000000017941 */ /* 0x000fea0003800000 */
.L_x_5492:
        /* <DEDUP_REMOVED lines=10> */
.L_x_5494:
[----:B------:R-:W-:Y:S02]  /*1c970*/  ISETP.GE.OR P1, PT, R41, R30, P0 ;  /* 0x0000001e2900720c */ /* 0x000fe40000726670 */
[----:B------:R-:W-:-:S11]  /*1c980*/  MOV R13, R24 ;  /* 0x00000018000d7202 */ /* 0x000fd60000000f00 */
[C---:B------:R-:W-:Y:S01]  /*1c990*/  @!P1 IMAD.SHL.U32 R5, R16.reuse, 0x2, RZ ;  /* 0x0000000210059824 */ /* 0x040fe200078e00ff */
[----:B------:R-:W-:Y:S01]  /*1c9a0*/  @!P1 SHF.L.U64.HI R21, R16, 0x1, R17 ;  /* 0x0000000110159819 */ /* 0x000fe20000010211 */
[----:B------:R-:W-:-:S07]  /*1c9b0*/  IMAD.MOV.U32 R3, RZ, RZ, R14 ;  /* 0x000000ffff037224 */ /* 0x000fce00078e000e */
[----:B------:R-:W-:Y:S05]  /*1c9c0*/  WARPSYNC.COLLECTIVE R15, `(.L_x_5495) ;  /* 0x000000000f087348 */ /* 0x000fea0003c00000 */
[----:B------:R0:W1:Y:S02]  /*1c9d0*/  SHFL.IDX P6, R14, R13, R12, R11 ;  /* 0x0000000c0d0e7389 */ /* 0x00006400000c000b */
[----:B01----:R-:W-:Y:S01]  /*1c9e0*/  ENDCOLLECTIVE ;  /* 0x000000000000791b */ /* 0x003fe20003800000 */
.L_x_5495:
[----:B------:R-:W-:-:S05]  /*1c9f0*/  @!P1 IADD3 R6, P2, R3, R5, RZ ;  /* 0x0000000503069210 */ /* 0x000fca0007f5e0ff */
[----:B------:R-:W-:Y:S02]  /*1ca00*/  @!P1 IMAD.X R7, R0, 0x1, R21, P2 ;  /* 0x0000000100079824 */ /* 0x000fe400010e0615 */
[----:B------:R-:W-:Y:S02]  /*1ca10*/  IMAD.MOV.U32 R13, RZ, RZ, R27 ;  /* 0x000000ffff0d7224 */ /* 0x000fe400078e001b */
[----:B------:R-:W-:-:S07]  /*1ca20*/  IMAD.MOV.U32 R4, RZ, RZ, R14 ;  /* 0x000000ffff047224 */ /* 0x000fce00078e000e */
[----:B------:R-:W-:Y:S05]  /*1ca30*/  WARPSYNC.COLLECTIVE R15, `(.L_x_5496) ;  /* 0x000000000f087348 */ /* 0x000fea0003c00000 */
[----:B------:R0:W1:Y:S02]  /*1ca40*/  SHFL.IDX P6, R14, R13, R12, R11 ;  /* 0x0000000c0d0e7389 */ /* 0x00006400000c000b */
[----:B01----:R-:W-:Y:S01]  /*1ca50*/  ENDCOLLECTIVE ;  /* 0x000000000000791b */ /* 0x003fe20003800000 */
.L_x_5496:
        /* <DEDUP_REMOVED lines=9> */
[----:B------:R-:W-:Y:S02]  /*1caf0*/  CS2R R28, SRZ ;  /* 0x00000000001c7805 */ /* 0x000fe4000001ff00 */
[----:B------:R-:W-:Y:S01]  /*1cb00*/  CS2R R20, SRZ ;  /* 0x0000000000147805 */ /* 0x000fe2000001ff00 */
[----:B0-----:R-:W-:Y:S02]  /*1cb10*/  IMAD.MOV.U32 R15, RZ, RZ, -0x1 ;  /* 0xffffffffff0f7424 */ /* 0x001fe400078e00ff */
[----:B--2---:R-:W-:-:S02]  /*1cb20*/  @!P1 IMAD.MOV.U32 R37, RZ, RZ, R11 ;  /* 0x000000ffff259224 */ /* 0x004fc400078e000b */
[----:B------:R-:W-:Y:S02]  /*1cb30*/  IMAD.MOV.U32 R11, RZ, RZ, 0x1c1f ;  /* 0x00001c1fff0b7424 */ /* 0x000fe400078e00ff */
[----:B------:R-:W-:Y:S02]  /*1cb40*/  @!P1 IMAD.MOV.U32 R38, RZ, RZ, R8 ;  /* 0x000000ffff269224 */ /* 0x000fe400078e0008 */
[----:B------:R-:W-:-:S07]  /*1cb50*/  @!P1 IMAD.MOV.U32 R39, RZ, RZ, R9 ;  /* 0x000000ffff279224 */ /* 0x000fce00078e0009 */
[----:B-----5:R-:W-:Y:S05]  /*1cb60*/  WARPSYNC.COLLECTIVE R15, `(.L_x_5497) ;  /* 0x000000000f087348 */ /* 0x020fea0003c00000 */
[----:B------:R0:W1:Y:S02]  /*1cb70*/  SHFL.IDX P6, R14, R13, R12, R11 ;  /* 0x0000000c0d0e7389 */ /* 0x00006400000c000b */
[----:B01---5:R-:W-:Y:S01]  /*1cb80*/  ENDCOLLECTIVE ;  /* 0x000000000000791b */ /* 0x023fe20003800000 */
.L_x_5497:
[----:B------:R-:W-:Y:S02]  /*1cb90*/  IMAD.MOV.U32 R0, RZ, RZ, R38 ;  /* 0x000000ffff007224 */ /* 0x000fe400078e0026 */
[----:B------:R-:W-:Y:S02]  /*1cba0*/  IMAD.MOV.U32 R3, RZ, RZ, R39 ;  /* 0x000000ffff037224 */ /* 0x000fe400078e0027 */
[----:B------:R-:W-:Y:S01]  /*1cbb0*/  @!P1 IMAD.MOV.U32 R36, RZ, RZ, R10 ;  /* 0x000000ffff249224 */ /* 0x000fe200078e000a */
[----:B------:R-:W-:Y:S01]  /*1cbc0*/  PRMT R32, R32, 0x5410, R0 ;  /* 0x0000541020207816 */ /* 0x000fe20000000000 */
[----:B------:R-:W-:Y:S01]  /*1cbd0*/  IMAD.MOV.U32 R9, RZ, RZ, R37 ;  /* 0x000000ffff097224 */ /* 0x000fe200078e0025 */
[----:B------:R-:W-:Y:S01]  /*1cbe0*/  PRMT R45, R45, 0x5410, R3 ;  /* 0x000054102d2d7816 */ /* 0x000fe20000000003 */
[----:B------:R-:W-:-:S03]  /*1cbf0*/  IMAD.MOV.U32 R8, RZ, RZ, R36 ;  /* 0x000000ffff087224 */ /* 0x000fc600078e0024 */
[----:B------:R-:W-:Y:S01]  /*1cc00*/  PRMT R32, R9, 0x7610, R32 ;  /* 0x0000761009207816 */ /* 0x000fe20000000020 */
[----:B------:R-:W-:Y:S01]  /*1cc10*/  IMAD.MOV.U32 R13, RZ, RZ, R25 ;  /* 0x000000ffff0d7224 */ /* 0x000fe200078e0019 */
[----:B------:R-:W-:Y:S01]  /*1cc20*/  PRMT R31, R8, 0x7610, R31 ;  /* 0x00007610081f7816 */ /* 0x000fe2000000001f */
[----:B------:R-:W-:Y:S02]  /*1cc30*/  @!P1 IMAD.MOV.U32 R28, RZ, RZ, R4 ;  /* 0x000000ffff1c9224 */ /* 0x000fe400078e0004 */
[----:B------:R-:W-:Y:S02]  /*1cc40*/  @!P1 IMAD.MOV.U32 R29, RZ, RZ, R5 ;  /* 0x000000ffff1d9224 */ /* 0x000fe400078e0005 */
[----:B------:R-:W-:Y:S02]  /*1cc50*/  @!P1 IMAD.MOV.U32 R20, RZ, RZ, R6 ;  /* 0x000000ffff149224 */ /* 0x000fe400078e0006 */
[----:B------:R-:W-:Y:S01]  /*1cc60*/  @!P1 IMAD.MOV.U32 R21, RZ, RZ, R7 ;  /* 0x000000ffff159224 */ /* 0x000fe200078e0007 */
[----:B------:R-:W-:Y:S01]  /*1cc70*/  MOV R0, R14 ;  /* 0x0000000e00007202 */ /* 0x000fe20000000f00 */
[----:B------:R-:W-:-:S07]  /*1cc80*/  IMAD.MOV.U32 R4, RZ, RZ, R28 ;  /* 0x000000ffff047224 */ /* 0x000fce00078e001c */
[----:B------:R-:W-:Y:S05]  /*1cc90*/  WARPSYNC.COLLECTIVE R15, `(.L_x_5498) ;  /* 0x000000000f087348 */ /* 0x000fea0003c00000 */
[----:B------:R0:W1:Y:S02]  /*1cca0*/  SHFL.IDX P6, R14, R13, R12, R11 ;  /* 0x0000000c0d0e7389 */ /* 0x00006400000c000b */
[----:B01----:R-:W-:Y:S01]  /*1ccb0*/  ENDCOLLECTIVE ;  /* 0x000000000000791b */ /* 0x003fe20003800000 */
.L_x_5498:
[----:B------:R-:W-:Y:S02]  /*1ccc0*/  IMAD.MOV.U32 R5, RZ, RZ, R29 ;  /* 0x000000ffff057224 */ /* 0x000fe400078e001d */
[----:B------:R-:W-:Y:S02]  /*1ccd0*/  IMAD.MOV.U32 R6, RZ, RZ, R20 ;  /* 0x000000ffff067224 */ /* 0x000fe400078e0014 */
[----:B------:R-:W-:Y:S01]  /*1cce0*/  IMAD.MOV.U32 R7, RZ, RZ, R21 ;  /* 0x000000ffff077224 */ /* 0x000fe200078e0015 */
[----:B------:R-:W-:Y:S02]  /*1ccf0*/  PRMT R31, R31, 0x5410, R5 ;  /* 0x000054101f1f7816 */ /* 0x000fe40000000005 */
[----:B------:R-:W-:Y:S02]  /*1cd00*/  PRMT R44, R4, 0x5410, R6 ;  /* 0x00005410042c7816 */ /* 0x000fe40000000006 */
[----:B------:R-:W-:Y:S02]  /*1cd10*/  CS2R R4, SRZ ;  /* 0x0000000000047805 */ /* 0x000fe4000001ff00 */
[----:B------:R-:W-:Y:S01]  /*1cd20*/  PRMT R45, R7, 0x7610, R45 ;  /* 0x00007610072d7816 */ /* 0x000fe2000000002d */
[----:B------:R-:W-:-:S02]  /*1cd30*/  IMAD.MOV.U32 R13, RZ, RZ, R24 ;  /* 0x000000ffff0d7224 */ /* 0x000fc400078e0018 */
[----:B------:R-:W-:-:S07]  /*1cd40*/  IMAD.MOV.U32 R3, RZ, RZ, R14 ;  /* 0x000000ffff037224 */ /* 0x000fce00078e000e */
[----:B------:R-:W-:Y:S05]  /*1cd50*/  WARPSYNC.COLLECTIVE R15, `(.L_x_5499) ;  /* 0x000000000f087348 */ /* 0x000fea0003c00000 */
[----:B------:R0:W1:Y:S02]  /*1cd60*/  SHFL.IDX P6, R14, R13, R12, R11 ;  /* 0x0000000c0d0e7389 */ /* 0x00006400000c000b */
[----:B01----:R-:W-:Y:S01]  /*1cd70*/  ENDCOLLECTIVE ;  /* 0x000000000000791b */ /* 0x003fe20003800000 */
.L_x_5499:
[----:B------:R-:W-:Y:S02]  /*1cd80*/  IMAD.MOV.U32 R13, RZ, RZ, R27 ;  /* 0x000000ffff0d7224 */ /* 0x000fe400078e001b */
[----:B------:R-:W-:-:S07]  /*1cd90*/  IMAD.MOV.U32 R24, RZ, RZ, R14 ;  /* 0x000000ffff187224 */ /* 0x000fce00078e000e */
[----:B------:R-:W-:Y:S05]  /*1cda0*/  WARPSYNC.COLLECTIVE R15, `(.L_x_5500) ;  /* 0x000000000f087348 */ /* 0x000fea0003c00000 */
[----:B------:R0:W1:Y:S02]  /*1cdb0*/  SHFL.IDX P6, R14, R13, R12, R11 ;  /* 0x0000000c0d0e7389 */ /* 0x00006400000c000b */
[----:B01----:R-:W-:Y:S01]  /*1cdc0*/  ENDCOLLECTIVE ;  /* 0x000000000000791b */ /* 0x003fe20003800000 */
.L_x_5500:
[----:B------:R-:W-:Y:S05]  /*1cdd0*/  BRA `(.L_x_5501) ;  /* 0xfffffeb800d47947 */ /* 0x000fea000383ffff */
.L_x_5264:
[----:B0-----:R0:W1:Y:S02]  /*1cde0*/  SYNCS.PHASECHK.TRANS64.TRYWAIT P1, [R19+URZ+0x22800], R12 ;  /* 0x0228000c130075a7 */ /* 0x001064000802017f */
[----:B-1----:R-:W-:Y:S05]  /*1cdf0*/  @!P1 NANOSLEEP.SYNCS 0x989680 ;  /* 0x009896800000995d */ /* 0x002fea0003900000 */
[----:B------:R-:W1:Y:S02]  /*1ce00*/  @!P1 SYNCS.PHASECHK.TRANS64 P1, [R19+URZ+0x22800], R12 ;  /* 0x0228000c130095a7 */ /* 0x000e64000802007f */
[----:B-1----:R-:W-:Y:S05]  /*1ce10*/  @!P1 BRA `(.L_x_5264) ;  /* 0xfffffffc00f09947 */ /* 0x002fea000383ffff */
[----:B------:R-:W-:Y:S05]  /*1ce20*/  BRA `(.L_x_5502) ;  /* 0xfffffebc00707947 */ /* 0x000fea000383ffff */
.L_x_5270:
[----:B--2---:R2:W3:Y:S02]  /*1ce30*/  SYNCS.PHASECHK.TRANS64.TRYWAIT P1, [R13+URZ+0x22830], R72 ;  /* 0x022830480d0075a7 */ /* 0x0044e4000802017f */
[----:B---3--:R-:W-:Y:S05]  /*1ce40*/  @!P1 NANOSLEEP.SYNCS 0x989680 ;  /* 0x009896800000995d */ /* 0x008fea0003900000 */
[----:B------:R-:W3:Y:S02]  /*1ce50*/  @!P1 SYNCS.PHASECHK.TRANS64 P1, [R13+URZ+0x22830], R72 ;  /* 0x022830480d0095a7 */ /* 0x000ee4000802007f */
[----:B---3--:R-:W-:Y:S05]  /*1ce60*/  @!P1 BRA `(.L_x_5270) ;  /* 0xfffffffc00f09947 */ /* 0x008fea000383ffff */
[----:B------:R-:W-:Y:S05]  /*1ce70*/  BRA `(.L_x_5269) ;  /* 0xfffffecc00507947 */ /* 0x000fea000383ffff */
.L_x_5276:
[----:B-1----:R1:W2:Y:S02]  /*1ce80*/  SYNCS.PHASECHK.TRANS64.TRYWAIT P1, [R13+URZ+0x22850], R72 ;  /* 0x022850480d0075a7 */ /* 0x0022a4000802017f */
[----:B--2---:R-:W-:Y:S05]  /*1ce90*/  @!P1 NANOSLEEP.SYNCS 0x989680 ;  /* 0x009896800000995d */ /* 0x004fea0003900000 */
[----:B------:R-:W2:Y:S02]  /*1cea0*/  @!P1 SYNCS.PHASECHK.TRANS64 P1, [R13+URZ+0x22850], R72 ;  /* 0x022850480d0095a7 */ /* 0x000ea4000802007f */
[----:B--2---:R-:W-:Y:S05]  /*1ceb0*/  @!P1 BRA `(.L_x_5276) ;  /* 0xfffffffc00f09947 */ /* 0x004fea000383ffff */
[----:B------:R-:W-:Y:S05]  /*1cec0*/  BRA `(.L_x_5275) ;  /* 0xfffffeec001c7947 */ /* 0x000fea000383ffff */
.L_x_5282:
[----:B-1----:R1:W2:Y:S02]  /*1ced0*/  SYNCS.PHASECHK.TRANS64.TRYWAIT P1, [R14+URZ+0x22830], R15 ;  /* 0x0228300f0e0075a7 */ /* 0x0022a4000802017f */
[----:B--2---:R-:W-:Y:S05]  /*1cee0*/  @!P1 NANOSLEEP.SYNCS 0x989680 ;  /* 0x009896800000995d */ /* 0x004fea0003900000 */
[----:B------:R-:W2:Y:S02]  /*1cef0*/  @!P1 SYNCS.PHASECHK.TRANS64 P1, [R14+URZ+0x22830], R15 ;  /* 0x0228300f0e0095a7 */ /* 0x000ea4000802007f */
[----:B--2---:R-:W-:Y:S05]  /*1cf00*/  @!P1 BRA `(.L_x_5282) ;  /* 0xfffffffc00f09947 */ /* 0x004fea000383ffff */
[----:B------:R-:W-:Y:S05]  /*1cf10*/  BRA `(.L_x_5281) ;  /* 0xfffffef000807947 */ /* 0x000fea000383ffff */
.L_x_5288:
[----:B-1----:R1:W2:Y:S02]  /*1cf20*/  SYNCS.PHASECHK.TRANS64.TRYWAIT P1, [R14+URZ+0x22850], R15 ;  /* 0x0228500f0e0075a7 */ /* 0x0022a4000802017f */
[----:B--2---:R-:W-:Y:S05]  /*1cf30*/  @!P1 NANOSLEEP.SYNCS 0x989680 ;  /* 0x009896800000995d */ /* 0x004fea0003900000 */
[----:B------:R-:W2:Y:S02]  /*1cf40*/  @!P1 SYNCS.PHASECHK.TRANS64 P1, [R14+URZ+0x22850], R15 ;  /* 0x0228500f0e0095a7 */ /* 0x000ea4000802007f */
[----:B--2---:R-:W-:Y:S05]  /*1cf50*/  @!P1 BRA `(.L_x_5288) ;  /* 0xfffffffc00f09947 */ /* 0x004fea000383ffff */
[----:B------:R-:W-:Y:S05]  /*1cf60*/  BRA `(.L_x_5287) ;  /* 0xffffff1800407947 */ /* 0x000fea000383ffff */
.L_x_5295:
[----:B-1----:R1:W2:Y:S02]  /*1cf70*/  SYNCS.PHASECHK.TRANS64.TRYWAIT P1, [R14+URZ+0x22830], R15 ;  /* 0x0228300f0e0075a7 */ /* 0x0022a4000802017f */
[----:B--2---:R-:W-:Y:S05]  /*1cf80*/  @!P1 NANOSLEEP.SYNCS 0x989680 ;  /* 0x009896800000995d */ /* 0x004fea0003900000 */
[----:B------:R-:W2:Y:S02]  /*1cf90*/  @!P1 SYNCS.PHASECHK.TRANS64 P1, [R14+URZ+0x22830], R15 ;  /* 0x0228300f0e0095a7 */ /* 0x000ea4000802007f */
[----:B--2---:R-:W-:Y:S05]  /*1cfa0*/  @!P1 BRA `(.L_x_5295) ;  /* 0xfffffffc00f09947 */ /* 0x004fea000383ffff */
[----:B------:R-:W-:Y:S05]  /*1cfb0*/  BRA `(.L_x_5294) ;  /* 0xffffff1c00807947 */ /* 0x000fea000383ffff */
.L_x_5301:
[----:B-1----:R1:W2:Y:S02]  /*1cfc0*/  SYNCS.PHASECHK.TRANS64.TRYWAIT P1, [R14+URZ+0x22850], R15 ;  /* 0x0228500f0e0075a7 */ /* 0x0022a4000802017f */
[----:B--2---:R-:W-:Y:S05]  /*1cfd0*/  @!P1 NANOSLEEP.SYNCS 0x989680 ;  /* 0x009896800000995d */ /* 0x004fea0003900000 */
[----:B------:R-:W2:Y:S02]  /*1cfe0*/  @!P1 SYNCS.PHASECHK.TRANS64 P1, [R14+URZ+0x22850], R15 ;  /* 0x0228500f0e0095a7 */ /* 0x000ea4000802007f */
[----:B--2---:R-:W-:Y:S05]  /*1cff0*/  @!P1 BRA `(.L_x_5301) ;  /* 0xfffffffc00f09947 */ /* 0x004fea000383ffff */
[----:B------:R-:W-:Y:S05]  /*1d000*/  BRA `(.L_x_5300) ;  /* 0xffffff3c00687947 */ /* 0x000fea000383ffff */
.L_x_5317:
[----:B------:R-:W-:Y:S01]  /*1d010*/  IMAD.MOV.U32 R13, RZ, RZ, R4 ;  /* 0x000000ffff0d7224 */ /* 0x000fe200078e0004 */
[----:B------:R-:W-:Y:S01]  /*1d020*/  MOV R12, RZ ;  /* 0x000000ff000c7202 */ /* 0x000fe20000000f00 */
[----:B------:R-:W-:Y:S02]  /*1d030*/  IMAD.MOV.U32 R11, RZ, RZ, 0x181f ;  /* 0x0000181fff0b7424 */ /* 0x000fe400078e00ff */
[----:B------:R-:W-:-:S07]  /*1d040*/  IMAD.MOV.U32 R15, RZ, RZ, -0x1 ;  /* 0xffffffffff0f7424 */ /* 0x000fce00078e00ff */
[----:B-1----:R-:W-:Y:S05]  /*1d050*/  WARPSYNC.COLLECTIVE R15, `(.L_x_5503) ;  /* 0x000000000f087348 */ /* 0x002fea0003c00000 */
[----:B------:R0:W2:Y:S02]  /*1d060*/  SHFL.IDX P6, R14, R13, R12, R11 ;  /* 0x0000000c0d0e7389 */ /* 0x0000a400000c000b */
[----:B012---:R-:W-:Y:S01]  /*1d070*/  ENDCOLLECTIVE ;  /* 0x000000000000791b */ /* 0x007fe20003800000 */
.L_x_5503:
[----:B------:R-:W-:Y:S02]  /*1d080*/  IMAD.MOV.U32 R13, RZ, RZ, R3 ;  /* 0x000000ffff0d7224 */ /* 0x000fe400078e0003 */
[----:B------:R-:W-:-:S07]  /*1d090*/  IMAD.MOV.U32 R0, RZ, RZ, R14 ;  /* 0x000000ffff007224 */ /* 0x000fce00078e000e */
[----:B------:R-:W-:Y:S05]  /*1d0a0*/  WARPSYNC.COLLECTIVE R15, `(.L_x_5504) ;  /* 0x000000000f087348 */ /* 0x000fea0003c00000 */
[----:B------:R0:W1:Y:S02]  /*1d0b0*/  SHFL.IDX P6, R14, R13, R12, R11 ;  /* 0x0000000c0d0e7389 */ /* 0x00006400000c000b */
[----:B01----:R-:W-:Y:S01]  /*1d0c0*/  ENDCOLLECTIVE ;  /* 0x000000000000791b */ /* 0x003fe20003800000 */
.L_x_5504:
[----:B------:R-:W-:Y:S05]  /*1d0d0*/  BRA `(.L_x_5505) ;  /* 0xffffff7400047947 */ /* 0x000fea000383ffff */
.L_x_5320:
        /* <DEDUP_REMOVED lines=8> */
.L_x_5507:
[----:B------:R-:W-:Y:S05]  /*1d160*/  BSYNC B1 ;  /* 0x0000000000017941 */ /* 0x000fea0003800000 */
.L_x_5506:
        /* <DEDUP_REMOVED lines=8> */
.L_x_5508:
[----:B------:R-:W-:Y:S05]  /*1d1f0*/  BRA `(.L_x_5509) ;  /* 0xffffff7400507947 */ /* 0x000fea000383ffff */
.L_x_5323:
[----:B------:R-:W-:Y:S01]  /*1d200*/  BSSY B1, `(.L_x_5510) ;  /* 0x0000008000017945 */ /* 0x000fe20003800000 */
[----:B----4-:R-:W-:Y:S01]  /*1d210*/  IMAD.MOV.U32 R13, RZ, RZ, R4 ;  /* 0x000000ffff0d7224 */ /* 0x010fe200078e0004 */
[----:B------:R-:W-:Y:S01]  /*1d220*/  MOV R15, 0xffffffff ;  /* 0xffffffff000f7802 */ /* 0x000fe20000000f00 */
[----:B------:R-:W-:Y:S02]  /*1d230*/  IMAD.MOV.U32 R12, RZ, RZ, 0x2 ;  /* 0x00000002ff0c7424 */ /* 0x000fe400078e00ff */
[----:B------:R-:W-:-:S07]  /*1d240*/  IMAD.MOV.U32 R11, RZ, RZ, 0x181f ;  /* 0x0000181fff0b7424 */ /* 0x000fce00078e00ff */
[----:B0123--:R-:W-:Y:S05]  /*1d250*/  WARPSYNC.COLLECTIVE R15, `(.L_x_5511) ;  /* 0x000000000f087348 */ /* 0x00ffea0003c00000 */
[----:B---3--:R3:W4:Y:S02]  /*1d260*/  SHFL.IDX P6, R14, R13, R12, R11 ;  /* 0x0000000c0d0e7389 */ /* 0x00872400000c000b */
[----:B01234-:R-:W-:Y:S01]  /*1d270*/  ENDCOLLECTIVE ;  /* 0x000000000000791b */ /* 0x01ffe20003800000 */
.L_x_5511:
[----:B------:R-:W-:Y:S05]  /*1d280*/  BSYNC B1 ;  /* 0x0000000000017941 */ /* 0x000fea0003800000 */
.L_x_5510:
        /* <DEDUP_REMOVED lines=8> */
.L_x_5512:
[----:B------:R-:W-:Y:S05]  /*1d310*/  BRA `(.L_x_5513) ;  /* 0xffffff7400987947 */ /* 0x000fea000383ffff */
.L_x_5326:
        /* <DEDUP_REMOVED lines=8> */
.L_x_5515:
[----:B------:R-:W-:Y:S05]  /*1d3a0*/  BSYNC B1 ;  /* 0x0000000000017941 */ /* 0x000fea0003800000 */
.L_x_5514:
        /* <DEDUP_REMOVED lines=8> */
.L_x_5516:
[----:B------:R-:W-:Y:S05]  /*1d430*/  BRA `(.L_x_5517) ;  /* 0xffffff7400e07947 */ /* 0x000fea000383ffff */
.L_x_5343:
[----:B0-----:R-:W0:Y:S01]  /*1d440*/  S2R R8, SR_TID.X ;  /* 0x0000000000087919 */ /* 0x001e220000002100 */
[----:B------:R-:W-:Y:S01]  /*1d450*/  BSSY B1, `(.L_x_5518) ;  /* 0x000000a000017945 */ /* 0x000fe20003800000 */
[----:B------:R-:W-:Y:S01]  /*1d460*/  IMAD.MOV.U32 R12, RZ, RZ, RZ ;  /* 0x000000ffff0c7224 */ /* 0x000fe200078e00ff */
[----:B------:R-:W-:Y:S01]  /*1d470*/  MOV R11, 0x1f ;  /* 0x0000001f000b7802 */ /* 0x000fe20000000f00 */
[----:B------:R-:W-:Y:S01]  /*1d480*/  IMAD.MOV.U32 R15, RZ, RZ, -0x1 ;  /* 0xffffffffff0f7424 */ /* 0x000fe200078e00ff */
[----:B0-----:R-:W-:-:S04]  /*1d490*/  SHF.R.U32.HI R8, RZ, 0x5, R8 ;  /* 0x00000005ff087819 */ /* 0x001fc80000011608 */
[----:B------:R-:W-:-:S05]  /*1d4a0*/  LOP3.LUT R8, R8, 0x3, RZ, 0xc0, !PT ;  /* 0x0000000308087812 */ /* 0x000fca00078ec0ff */
[----:B------:R-:W-:-:S07]  /*1d4b0*/  IMAD.MOV.U32 R13, RZ, RZ, R8 ;  /* 0x000000ffff0d7224 */ /* 0x000fce00078e0008 */
[----:B-1----:R-:W-:Y:S05]  /*1d4c0*/  WARPSYNC.COLLECTIVE R15, `(.L_x_5519) ;  /* 0x000000000f087348 */ /* 0x002fea0003c00000 */
[----:B------:R0:W2:Y:S02]  /*1d4d0*/  SHFL.IDX P6, R14, R13, R12, R11 ;  /* 0x0000000c0d0e7389 */ /* 0x0000a400000c000b */
[----:B012---:R-:W-:Y:S01]  /*1d4e0*/  ENDCOLLECTIVE ;  /* 0x000000000000791b */ /* 0x007fe20003800000 */
.L_x_5519:
[----:B------:R-:W-:Y:S05]  /*1d4f0*/  BSYNC B1 ;  /* 0x0000000000017941 */ /* 0x000fea0003800000 */
.L_x_5518:
[----:B------:R-:W-:Y:S05]  /*1d500*/  BRA `(.L_x_5520) ;  /* 0xffffff8c00707947 */ /* 0x000fea000383ffff */
.L_x_5345:
[----:B------:R-:W-:Y:S01]  /*1d510*/  BSSY B1, `(.L_x_5521) ;  /* 0x0000006000017945 */ /* 0x000fe20003800000 */
[----:B------:R-:W-:-:S07]  /*1d520*/  IMAD.MOV.U32 R15, RZ, RZ, -0x1 ;  /* 0xffffffffff0f7424 */ /* 0x000fce00078e00ff */
[----:B012---:R-:W-:Y:S05]  /*1d530*/  WARPSYNC.COLLECTIVE R15, `(.L_x_5522) ;  /* 0x000000000f0c7348 */ /* 0x007fea0003c00000 */
[----:B------:R-:W-:Y:S02]  /*1d540*/  ELECT P6, UR62, PT ;  /* 0x00000000003e782f */ /* 0x000fe400038c0000 */
[----:B------:R-:W-:Y:S01]  /*1d550*/  MOV R14, UR62 ;  /* 0x0000003e000e7c02 */ /* 0x000fe20008000f00 */
[----:B012---:R-:W-:Y:S10]  /*1d560*/  ENDCOLLECTIVE ;  /* 0x000000000000791b */ /* 0x007ff40003800000 */
.L_x_5522:
[----:B------:R-:W-:Y:S05]  /*1d570*/  BSYNC B1 ;  /* 0x0000000000017941 */ /* 0x000fea0003800000 */
.L_x_5521:
[----:B------:R-:W-:Y:S05]  /*1d580*/  BRA `(.L_x_5344) ;  /* 0xffffff8c00687947 */ /* 0x000fea000383ffff */
.L_x_5347:
[----:B0-----:R0:W2:Y:S02]  /*1d590*/  SYNCS.PHASECHK.TRANS64.TRYWAIT P0, [R22+URZ+0x22820], R3 ;  /* 0x02282003160075a7 */ /* 0x0010a4000800017f */
[----:B--2---:R-:W-:Y:S05]  /*1d5a0*/  @!P0 NANOSLEEP.SYNCS 0x989680 ;  /* 0x009896800000895d */ /* 0x004fea0003900000 */
[----:B------:R-:W2:Y:S02]  /*1d5b0*/  @!P0 SYNCS.PHASECHK.TRANS64 P0, [R22+URZ+0x22820], R3 ;  /* 0x02282003160085a7 */ /* 0x000ea4000800007f */
[----:B--2---:R-:W-:Y:S05]  /*1d5c0*/  @!P0 BRA `(.L_x_5347) ;  /* 0xfffffffc00f08947 */ /* 0x004fea000383ffff */
[----:B------:R-:W-:Y:S05]  /*1d5d0*/  BRA `(.L_x_5523) ;  /* 0xffffff8c00787947 */ /* 0x000fea000383ffff */
.L_x_5351:
[----:B0-----:R0:W2:Y:S02]  /*1d5e0*/  SYNCS.PHASECHK.TRANS64.TRYWAIT P0, [R3+URZ+0x228a0], R8 ;  /* 0x0228a008030075a7 */ /* 0x0010a4000800017f */
[----:B--2---:R-:W-:Y:S05]  /*1d5f0*/  @!P0 NANOSLEEP.SYNCS 0x989680 ;  /* 0x009896800000895d */ /* 0x004fea0003900000 */
[----:B------:R-:W2:Y:S02]  /*1d600*/  @!P0 SYNCS.PHASECHK.TRANS64 P0, [R3+URZ+0x228a0], R8 ;  /* 0x0228a008030085a7 */ /* 0x000ea4000800007f */
[----:B--2---:R-:W-:Y:S05]  /*1d610*/  @!P0 BRA `(.L_x_5351) ;  /* 0xfffffffc00f08947 */ /* 0x004fea000383ffff */
[----:B------:R-:W-:Y:S05]  /*1d620*/  BRA `(.L_x_5524) ;  /* 0xffffff8c00907947 */ /* 0x000fea000383ffff */
.L_x_5356:
[----:B-1----:R1:W2:Y:S02]  /*1d630*/  SYNCS.PHASECHK.TRANS64.TRYWAIT P0, [R3+URZ+0x228c0], R8 ;  /* 0x0228c008030075a7 */ /* 0x0022a4000800017f */
[----:B--2---:R-:W-:Y:S05]  /*1d640*/  @!P0 NANOSLEEP.SYNCS 0x989680 ;  /* 0x009896800000895d */ /* 0x004fea0003900000 */
[----:B------:R-:W2:Y:S02]  /*1d650*/  @!P0 SYNCS.PHASECHK.TRANS64 P0, [R3+URZ+0x228c0], R8 ;  /* 0x0228c008030085a7 */ /* 0x000ea4000800007f */
[----:B--2---:R-:W-:Y:S05]  /*1d660*/  @!P0 BRA `(.L_x_5356) ;  /* 0xfffffffc00f08947 */ /* 0x004fea000383ffff */
[----:B------:R-:W-:Y:S05]  /*1d670*/  BRA `(.L_x_5525) ;  /* 0xffffff90000c7947 */ /* 0x000fea000383ffff */
.L_x_5366:
[----:B0-----:R0:W2:Y:S02]  /*1d680*/  SYNCS.PHASECHK.TRANS64.TRYWAIT P1, [R8+URZ+0x228a0], R2 ;  /* 0x0228a002080075a7 */ /* 0x0010a4000802017f */
[----:B--2---:R-:W-:Y:S05]  /*1d690*/  @!P1 NANOSLEEP.SYNCS 0x989680 ;  /* 0x009896800000995d */ /* 0x004fea0003900000 */
[----:B------:R-:W2:Y:S02]  /*1d6a0*/  @!P1 SYNCS.PHASECHK.TRANS64 P1, [R8+URZ+0x228a0], R2 ;  /* 0x0228a002080095a7 */ /* 0x000ea4000802007f */
[----:B--2---:R-:W-:Y:S05]  /*1d6b0*/  @!P1 BRA `(.L_x_5366) ;  /* 0xfffffffc00f09947 */ /* 0x004fea000383ffff */
[----:B------:R-:W-:Y:S05]  /*1d6c0*/  BRA `(.L_x_5526) ;  /* 0xffffff9400807947 */ /* 0x000fea000383ffff */
.L_x_5371:
[----:B-1----:R1:W2:Y:S02]  /*1d6d0*/  SYNCS.PHASECHK.TRANS64.TRYWAIT P1, [R8+URZ+0x228c0], R2 ;  /* 0x0228c002080075a7 */ /* 0x0022a4000802017f */
[----:B--2---:R-:W-:Y:S05]  /*1d6e0*/  @!P1 NANOSLEEP.SYNCS 0x989680 ;  /* 0x009896800000995d */ /* 0x004fea0003900000 */
[----:B------:R-:W2:Y:S02]  /*1d6f0*/  @!P1 SYNCS.PHASECHK.TRANS64 P1, [R8+URZ+0x228c0], R2 ;  /* 0x0228c002080095a7 */ /* 0x000ea4000802007f */
[----:B--2---:R-:W-:Y:S05]  /*1d700*/  @!P1 BRA `(.L_x_5371) ;  /* 0xfffffffc00f09947 */ /* 0x004fea000383ffff */
[----:B------:R-:W-:Y:S05]  /*1d710*/  BRA `(.L_x_5527) ;  /* 0xffffff9400f87947 */ /* 0x000fea000383ffff */
.L_x_5387:
        /* <DEDUP_REMOVED lines=11> */
.L_x_5529:
[----:B------:R-:W-:Y:S05]  /*1d7d0*/  BSYNC B0 ;  /* 0x0000000000007941 */ /* 0x000fea0003800000 */
.L_x_5528:
[----:B------:R-:W-:Y:S05]  /*1d7e0*/  BRA `(.L_x_5530) ;  /* 0xffffffa400b07947 */ /* 0x000fea000383ffff */
.L_x_5390:
[----:B0-----:R0:W2:Y:S02]  /*1d7f0*/  SYNCS.PHASECHK.TRANS64.TRYWAIT P0, [R31+URZ+0x22840], R0 ;  /* 0x022840001f0075a7 */ /* 0x0010a4000800017f */
[----:B--2---:R-:W-:Y:S05]  /*1d800*/  @!P0 NANOSLEEP.SYNCS 0x989680 ;  /* 0x009896800000895d */ /* 0x004fea0003900000 */
[----:B------:R-:W2:Y:S02]  /*1d810*/  @!P0 SYNCS.PHASECHK.TRANS64 P0, [R31+URZ+0x22840], R0 ;  /* 0x022840001f0085a7 */ /* 0x000ea4000800007f */
[----:B--2---:R-:W-:Y:S05]  /*1d820*/  @!P0 BRA `(.L_x_5390) ;  /* 0xfffffffc00f08947 */ /* 0x004fea000383ffff */
[----:B------:R-:W-:Y:S05]  /*1d830*/  BRA `(.L_x_5531) ;  /* 0xffffffa400c47947 */ /* 0x000fea000383ffff */
.L_x_5391:
        /* <DEDUP_REMOVED lines=8> */
.L_x_5533:
[----:B------:R-:W-:Y:S05]  /*1d8c0*/  BSYNC B0 ;  /* 0x0000000000007941 */ /* 0x000fea0003800000 */
.L_x_5532:
        /* <DEDUP_REMOVED lines=9> */
.L_x_5534:
[----:B------:R-:W-:Y:S02]  /*1d960*/  IMAD.MOV.U32 R13, RZ, RZ, R4 ;  /* 0x000000ffff0d7224 */ /* 0x000fe400078e0004 */
[----:B------:R-:W-:Y:S02]  /*1d970*/  IMAD.MOV.U32 R12, RZ, RZ, 0x1 ;  /* 0x00000001ff0c7424 */ /* 0x000fe400078e00ff */
[----:B------:R-:W-:-:S07]  /*1d980*/  IMAD.MOV.U32 R3, RZ, RZ, R14 ;  /* 0x000000ffff037224 */ /* 0x000fce00078e000e */
[----:B------:R-:W-:Y:S05]  /*1d990*/  WARPSYNC.COLLECTIVE R15, `(.L_x_5535) ;  /* 0x000000000f087348 */ /* 0x000fea0003c00000 */
[----:B------:R0:W1:Y:S02]  /*1d9a0*/  SHFL.IDX P6, R14, R13, R12, R11 ;  /* 0x0000000c0d0e7389 */ /* 0x00006400000c000b */
[----:B01----:R-:W-:Y:S01]  /*1d9b0*/  ENDCOLLECTIVE ;  /* 0x000000000000791b */ /* 0x003fe20003800000 */
.L_x_5535:
[----:B------:R-:W-:-:S04]  /*1d9c0*/  @P0 LEA R3, P1, R8, R3, 0x1 ;  /* 0x0000000308030211 */ /* 0x000fc800078208ff */
[----:B------:R-:W-:-:S04]  /*1d9d0*/  @P0 IADD3.X R2, RZ, R2, RZ, P1, !PT ;  /* 0x00000002ff020210 */ /* 0x000fc80000ffe4ff */
        /* <DEDUP_REMOVED lines=13> */
.L_x_5536:
[----:B------:R-:W-:Y:S02]  /*1dab0*/  @P0 IMAD R6, R5, 0x2, R22 ;  /* 0x0000000205060824 */ /* 0x000fe400078e0216 */
[----:B------:R-:W-:Y:S02]  /*1dac0*/  IMAD.MOV.U32 R13, RZ, RZ, R4 ;  /* 0x000000ffff0d7224 */ /* 0x000fe400078e0004 */
[----:B------:R-:W-:Y:S02]  /*1dad0*/  IMAD.MOV.U32 R12, RZ, RZ, 0x2 ;  /* 0x00000002ff0c7424 */ /* 0x000fe400078e00ff */
[----:B------:R-:W-:-:S07]  /*1dae0*/  IMAD.MOV.U32 R3, RZ, RZ, R14 ;  /* 0x000000ffff037224 */ /* 0x000fce00078e000e */
[----:B------:R-:W-:Y:S05]  /*1daf0*/  WARPSYNC.COLLECTIVE R15, `(.L_x_5537) ;  /* 0x000000000f087348 */ /* 0x000fea0003c00000 */
[----:B------:R0:W1:Y:S02]  /*1db00*/  SHFL.IDX P6, R14, R13, R12, R11 ;  /* 0x0000000c0d0e7389 */ /* 0x00006400000c000b */
[----:B01----:R-:W-:Y:S01]  /*1db10*/  ENDCOLLECTIVE ;  /* 0x000000000000791b */ /* 0x003fe20003800000 */
.L_x_5537:
        /* <DEDUP_REMOVED lines=15> */
.L_x_5538:
[----:B------:R-:W-:Y:S02]  /*1dc10*/  @P0 IMAD R6, R5, 0x2, R22 ;  /* 0x0000000205060824 */ /* 0x000fe400078e0216 */
[----:B------:R-:W-:Y:S01]  /*1dc20*/  IMAD.MOV.U32 R13, RZ, RZ, R4 ;  /* 0x000000ffff0d7224 */ /* 0x000fe200078e0004 */
[----:B------:R-:W-:Y:S01]  /*1dc30*/  MOV R12, 0x3 ;  /* 0x00000003000c7802 */ /* 0x000fe20000000f00 */
[----:B------:R-:W-:-:S07]  /*1dc40*/  IMAD.MOV.U32 R3, RZ, RZ, R14 ;  /* 0x000000ffff037224 */ /* 0x000fce00078e000e */
[----:B------:R-:W-:Y:S05]  /*1dc50*/  WARPSYNC.COLLECTIVE R15, `(.L_x_5539) ;  /* 0x000000000f087348 */ /* 0x000fea0003c00000 */
[----:B------:R0:W1:Y:S02]  /*1dc60*/  SHFL.IDX P6, R14, R13, R12, R11 ;  /* 0x0000000c0d0e7389 */ /* 0x00006400000c000b */
[----:B01----:R-:W-:Y:S01]  /*1dc70*/  ENDCOLLECTIVE ;  /* 0x000000000000791b */ /* 0x003fe20003800000 */
.L_x_5539:
        /* <DEDUP_REMOVED lines=15> */
.L_x_5540:
[----:B------:R-:W-:Y:S02]  /*1dd70*/  @P0 IMAD R6, R5, 0x2, R22 ;  /* 0x0000000205060824 */ /* 0x000fe400078e0216 */
[----:B------:R-:W-:Y:S02]  /*1dd80*/  IMAD.MOV.U32 R13, RZ, RZ, R4 ;  /* 0x000000ffff0d7224 */ /* 0x000fe400078e0004 */
[----:B------:R-:W-:Y:S02]  /*1dd90*/  IMAD.MOV.U32 R12, RZ, RZ, 0x4 ;  /* 0x00000004ff0c7424 */ /* 0x000fe400078e00ff */
[----:B------:R-:W-:-:S07]  /*1dda0*/  IMAD.MOV.U32 R3, RZ, RZ, R14 ;  /* 0x000000ffff037224 */ /* 0x000fce00078e000e */
[----:B------:R-:W-:Y:S05]  /*1ddb0*/  WARPSYNC.COLLECTIVE R15, `(.L_x_5541) ;  /* 0x000000000f087348 */ /* 0x000fea0003c00000 */
[----:B------:R0:W1:Y:S02]  /*1ddc0*/  SHFL.IDX P6, R14, R13, R12, R11 ;  /* 0x0000000c0d0e7389 */ /* 0x00006400000c000b */
[----:B01----:R-:W-:Y:S01]  /*1ddd0*/  ENDCOLLECTIVE ;  /* 0x000000000000791b */ /* 0x003fe20003800000 */
.L_x_5541:
        /* <DEDUP_REMOVED lines=15> */
.L_x_5542:
[----:B------:R-:W-:Y:S02]  /*1ded0*/  @P0 IMAD R6, R5, 0x2, R22 ;  /* 0x0000000205060824 */ /* 0x000fe400078e0216 */
[----:B------:R-:W-:Y:S02]  /*1dee0*/  IMAD.MOV.U32 R13, RZ, RZ, R4 ;  /* 0x000000ffff0d7224 */ /* 0x000fe400078e0004 */
[----:B------:R-:W-:Y:S02]  /*1def0*/  IMAD.MOV.U32 R12, RZ, RZ, 0x5 ;  /* 0x00000005ff0c7424 */ /* 0x000fe400078e00ff */
[----:B------:R-:W-:-:S07]  /*1df00*/  IMAD.MOV.U32 R3, RZ, RZ, R14 ;  /* 0x000000ffff037224 */ /* 0x000fce00078e000e */
[----:B------:R-:W-:Y:S05]  /*1df10*/  WARPSYNC.COLLECTIVE R15, `(.L_x_5543) ;  /* 0x000000000f087348 */ /* 0x000fea0003c00000 */
[----:B------:R0:W1:Y:S02]  /*1df20*/  SHFL.IDX P6, R14, R13, R12, R11 ;  /* 0x0000000c0d0e7389 */ /* 0x00006400000c000b */
[----:B01----:R-:W-:Y:S01]  /*1df30*/  ENDCOLLECTIVE ;  /* 0x000000000000791b */ /* 0x003fe20003800000 */
.L_x_5543:
        /* <DEDUP_REMOVED lines=10> */
.L_x_5544:
[----:B------:R-:W-:Y:S01]  /*1dfe0*/  @!PT LDS RZ, [RZ] ;  /* 0x00000000fffff984 */ /* 0x000fe20000000800 */
[----:B------:R-:W-:Y:S01]  /*1dff0*/  @!PT LDS RZ, [RZ] ;  /* 0x00000000fffff984 */ /* 0x000fe20000000800 */
[----:B------:R-:W-:Y:S01]  /*1e000*/  @!PT LDS RZ, [RZ] ;  /* 0x00000000fffff984 */ /* 0x000fe20000000800 */
[----:B------:R1:W-:Y:S01]  /*1e010*/  @P0 LDGSTS.E.BYPASS.LTC128B.128 [R6+0x1e400], desc[UR40][R2.64], !P2 ;  /* 0x1e40000002060fae */ /* 0x0003e2000d101d68 */
[----:B------:R-:W-:Y:S01]  /*1e020*/  MOV R0, R14 ;  /* 0x0000000e00007202 */ /* 0x000fe20000000f00 */
[----:B------:R-:W-:Y:S06]  /*1e030*/  BRA `(.L_x_5545) ;  /* 0xffffffa400347947 */ /* 0x000fec000383ffff */
.L_x_5396:
[----:B------:R-:W-:Y:S02]  /*1e040*/  IMAD.MOV.U32 R13, RZ, RZ, R4 ;  /* 0x000000ffff0d7224 */ /* 0x000fe400078e0004 */
[----:B------:R-:W-:Y:S02]  /*1e050*/  IMAD.MOV.U32 R12, RZ, RZ, RZ ;  /* 0x000000ffff0c7224 */ /* 0x000fe400078e00ff */
[----:B------:R-:W-:Y:S02]  /*1e060*/  IMAD.MOV.U32 R11, RZ, RZ, 0x181f ;  /* 0x0000181fff0b7424 */ /* 0x000fe400078e00ff */
[----:B------:R-:W-:Y:S02]  /*1e070*/  IMAD.MOV.U32 R15, RZ, RZ, -0x1 ;  /* 0xffffffffff0f7424 */ /* 0x000fe400078e00ff */
[----:B-----5:R-:W-:Y:S02]  /*1e080*/  IMAD R5, R20, R7, RZ ;  /* 0x0000000714057224 */ /* 0x020fe400078e02ff */
[----:B------:R-:W-:-:S07]  /*1e090*/  IMAD R17, R17, 0x80, R10 ;  /* 0x0000008011117824 */ /* 0x000fce00078e020a */
[----:B-1----:R-:W-:Y:S05]  /*1e0a0*/  WARPSYNC.COLLECTIVE R15, `(.L_x_5546) ;  /* 0x000000000f087348 */ /* 0x002fea0003c00000 */
[----:B------:R0:W2:Y:S02]  /*1e0b0*/  SHFL.IDX P6, R14, R13, R12, R11 ;  /* 0x0000000c0d0e7389 */ /* 0x0000a400000c000b */
[----:B012---:R-:W-:Y:S01]  /*1e0c0*/  ENDCOLLECTIVE ;  /* 0x000000000000791b */ /* 0x007fe20003800000 */
.L_x_5546:
[C---:B------:R-:W-:Y:S01]  /*1e0d0*/  VIADD R6, R17.reuse, 0x10 ;  /* 0x0000001011067836 */ /* 0x040fe20000000000 */
[----:B------:R-:W-:Y:S01]  /*1e0e0*/  ISETP.GE.AND P0, PT, R17, R5, PT ;  /* 0x000000051100720c */ /* 0x000fe20003f06270 */
[----:B------:R-:W-:Y:S02]  /*1e0f0*/  IMAD.MOV.U32 R13, RZ, RZ, R0 ;  /* 0x000000ffff0d7224 */ /* 0x000fe400078e0000 */
[----:B------:R-:W-:-:S10]  /*1e100*/  IMAD.MOV.U32 R2, RZ, RZ, R14 ;  /* 0x000000ffff027224 */ /* 0x000fd400078e000e */
[----:B------:R-:W-:Y:S05]  /*1e110*/  WARPSYNC.COLLECTIVE R15, `(.L_x_5547) ;  /* 0x000000000f087348 */ /* 0x000fea0003c00000 */
[----:B------:R0:W1:Y:S02]  /*1e120*/  SHFL.IDX P6, R14, R13, R12, R11 ;  /* 0x0000000c0d0e7389 */ /* 0x00006400000c000b */
[----:B01----:R-:W-:Y:S01]  /*1e130*/  ENDCOLLECTIVE ;  /* 0x000000000000791b */ /* 0x003fe20003800000 */
.L_x_5547:
[----:B------:R-:W-:Y:S02]  /*1e140*/  IMAD.MOV.U32 R13, RZ, RZ, R4 ;  /* 0x000000ffff0d7224 */ /* 0x000fe400078e0004 */
[----:B------:R-:W-:Y:S02]  /*1e150*/  IMAD.MOV.U32 R12, RZ, RZ, 0x1 ;  /* 0x00000001ff0c7424 */ /* 0x000fe400078e00ff */
[----:B------:R-:W-:-:S07]  /*1e160*/  IMAD.MOV.U32 R3, RZ, RZ, R14 ;  /* 0x000000ffff037224 */ /* 0x000fce00078e000e */
[----:B------:R-:W-:Y:S05]  /*1e170*/  WARPSYNC.COLLECTIVE R15, `(.L_x_5548) ;  /* 0x000000000f087348 */ /* 0x000fea0003c00000 */
[----:B------:R0:W1:Y:S02]  /*1e180*/  SHFL.IDX P6, R14, R13, R12, R11 ;  /* 0x0000000c0d0e7389 */ /* 0x00006400000c000b */
[----:B01----:R-:W-:Y:S01]  /*1e190*/  ENDCOLLECTIVE ;  /* 0x000000000000791b */ /* 0x003fe20003800000 */
.L_x_5548:
        /* <DEDUP_REMOVED lines=15> */
.L_x_5549:
[----:B------:R-:W-:Y:S02]  /*1e290*/  IMAD.MOV.U32 R13, RZ, RZ, R4 ;  /* 0x000000ffff0d7224 */ /* 0x000fe400078e0004 */
[----:B------:R-:W-:Y:S02]  /*1e2a0*/  IMAD.MOV.U32 R12, RZ, RZ, 0x2 ;  /* 0x00000002ff0c7424 */ /* 0x000fe400078e00ff */
[----:B------:R-:W-:-:S07]  /*1e2b0*/  IMAD.MOV.U32 R3, RZ, RZ, R14 ;  /* 0x000000ffff037224 */ /* 0x000fce00078e000e */
[----:B------:R-:W-:Y:S05]  /*1e2c0*/  WARPSYNC.COLLECTIVE R15, `(.L_x_5550) ;  /* 0x000000000f087348 */ /* 0x000fea0003c00000 */
[----:B------:R0:W1:Y:S02]  /*1e2d0*/  SHFL.IDX P6, R14, R13, R12, R11 ;  /* 0x0000000c0d0e7389 */ /* 0x00006400000c000b */
[----:B01----:R-:W-:Y:S01]  /*1e2e0*/  ENDCOLLECTIVE ;  /* 0x000000000000791b */ /* 0x003fe20003800000 */
.L_x_5550:
        /* <DEDUP_REMOVED lines=16> */
.L_x_5551:
[----:B------:R-:W-:Y:S02]  /*1e3f0*/  IMAD.MOV.U32 R13, RZ, RZ, R4 ;  /* 0x000000ffff0d7224 */ /* 0x000fe400078e0004 */
[----:B------:R-:W-:Y:S02]  /*1e400*/  IMAD.MOV.U32 R12, RZ, RZ, 0x3 ;  /* 0x00000003ff0c7424 */ /* 0x000fe400078e00ff */
[----:B------:R-:W-:-:S07]  /*1e410*/  IMAD.MOV.U32 R3, RZ, RZ, R14 ;  /* 0x000000ffff037224 */ /* 0x000fce00078e000e */
[----:B------:R-:W-:Y:S05]  /*1e420*/  WARPSYNC.COLLECTIVE R15, `(.L_x_5552) ;  /* 0x000000000f087348 */ /* 0x000fea0003c00000 */
[----:B------:R0:W1:Y:S02]  /*1e430*/  SHFL.IDX P6, R14, R13, R12, R11 ;  /* 0x0000000c0d0e7389 */ /* 0x00006400000c000b */
[----:B01----:R-:W-:Y:S01]  /*1e440*/  ENDCOLLECTIVE ;  /* 0x000000000000791b */ /* 0x003fe20003800000 */
.L_x_5552:
        /* <DEDUP_REMOVED lines=16> */
.L_x_5553:
[----:B------:R-:W-:Y:S02]  /*1e550*/  IMAD.MOV.U32 R13, RZ, RZ, R4 ;  /* 0x000000ffff0d7224 */ /* 0x000fe400078e0004 */
[----:B------:R-:W-:Y:S02]  /*1e560*/  IMAD.MOV.U32 R12, RZ, RZ, 0x4 ;  /* 0x00000004ff0c7424 */ /* 0x000fe400078e00ff */
[----:B------:R-:W-:-:S07]  /*1e570*/  IMAD.MOV.U32 R3, RZ, RZ, R14 ;  /* 0x000000ffff037224 */ /* 0x000fce00078e000e */
[----:B------:R-:W-:Y:S05]  /*1e580*/  WARPSYNC.COLLECTIVE R15, `(.L_x_5554) ;  /* 0x000000000f087348 */ /* 0x000fea0003c00000 */
[----:B------:R0:W1:Y:S02]  /*1e590*/  SHFL.IDX P6, R14, R13, R12, R11 ;  /* 0x0000000c0d0e7389 */ /* 0x00006400000c000b */
[----:B01----:R-:W-:Y:S01]  /*1e5a0*/  ENDCOLLECTIVE ;  /* 0x000000000000791b */ /* 0x003fe20003800000 */
.L_x_5554:
        /* <DEDUP_REMOVED lines=16> */
.L_x_5555:
[----:B------:R-:W-:Y:S02]  /*1e6b0*/  IMAD.MOV.U32 R13, RZ, RZ, R4 ;  /* 0x000000ffff0d7224 */ /* 0x000fe400078e0004 */
[----:B------:R-:W-:Y:S02]  /*1e6c0*/  IMAD.MOV.U32 R12, RZ, RZ, 0x5 ;  /* 0x00000005ff0c7424 */ /* 0x000fe400078e00ff */
[----:B------:R-:W-:-:S07]  /*1e6d0*/  IMAD.MOV.U32 R3, RZ, RZ, R14 ;  /* 0x000000ffff037224 */ /* 0x000fce00078e000e */
[----:B------:R-:W-:Y:S05]  /*1e6e0*/  WARPSYNC.COLLECTIVE R15, `(.L_x_5556) ;  /* 0x000000000f087348 */ /* 0x000fea0003c00000 */
[----:B------:R0:W1:Y:S02]  /*1e6f0*/  SHFL.IDX P6, R14, R13, R12, R11 ;  /* 0x0000000c0d0e7389 */ /* 0x00006400000c000b */
[----:B01----:R-:W-:Y:S01]  /*1e700*/  ENDCOLLECTIVE ;  /* 0x000000000000791b */ /* 0x003fe20003800000 */
.L_x_5556:
        /* <DEDUP_REMOVED lines=16> */
.L_x_5557:
[----:B------:R-:W-:Y:S02]  /*1e810*/  IMAD.MOV.U32 R13, RZ, RZ, R4 ;  /* 0x000000ffff0d7224 */ /* 0x000fe400078e0004 */
[----:B------:R-:W-:Y:S02]  /*1e820*/  IMAD.MOV.U32 R12, RZ, RZ, 0x6 ;  /* 0x00000006ff0c7424 */ /* 0x000fe400078e00ff */
[----:B------:R-:W-:-:S07]  /*1e830*/  IMAD.MOV.U32 R3, RZ, RZ, R14 ;  /* 0x000000ffff037224 */ /* 0x000fce00078e000e */
[----:B------:R-:W-:Y:S05]  /*1e840*/  WARPSYNC.COLLECTIVE R15, `(.L_x_5558) ;  /* 0x000000000f087348 */ /* 0x000fea0003c00000 */
[----:B------:R0:W1:Y:S02]  /*1e850*/  SHFL.IDX P6, R14, R13, R12, R11 ;  /* 0x0000000c0d0e7389 */ /* 0x00006400000c000b */
[----:B01----:R-:W-:Y:S01]  /*1e860*/  ENDCOLLECTIVE ;  /* 0x000000000000791b */ /* 0x003fe20003800000 */
.L_x_5558:
        /* <DEDUP_REMOVED lines=16> */
.L_x_5559:
[----:B------:R-:W-:Y:S02]  /*1e970*/  IMAD.MOV.U32 R13, RZ, RZ, R4 ;  /* 0x000000ffff0d7224 */ /* 0x000fe400078e0004 */
[----:B------:R-:W-:Y:S02]  /*1e980*/  IMAD.MOV.U32 R12, RZ, RZ, 0x7 ;  /* 0x00000007ff0c7424 */ /* 0x000fe400078e00ff */
[----:B------:R-:W-:-:S07]  /*1e990*/  IMAD.MOV.U32 R3, RZ, RZ, R14 ;  /* 0x000000ffff037224 */ /* 0x000fce00078e000e */
[----:B------:R-:W-:Y:S05]  /*1e9a0*/  WARPSYNC.COLLECTIVE R15, `(.L_x_5560) ;  /* 0x000000000f087348 */ /* 0x000fea0003c00000 */
[----:B------:R0:W1:Y:S02]  /*1e9b0*/  SHFL.IDX P6, R14, R13, R12, R11 ;  /* 0x0000000c0d0e7389 */ /* 0x00006400000c000b */
[----:B01----:R-:W-:Y:S01]  /*1e9c0*/  ENDCOLLECTIVE ;  /* 0x000000000000791b */ /* 0x003fe20003800000 */
.L_x_5560:
        /* <DEDUP_REMOVED lines=14> */
.L_x_5561:
[----:B------:R-:W-:Y:S01]  /*1eab0*/  IMAD.MOV.U32 R0, RZ, RZ, R14 ;  /* 0x000000ffff007224 */ /* 0x000fe200078e000e */
[----:B------:R-:W-:Y:S06]  /*1eac0*/  BRA `(.L_x_5562) ;  /* 0xffffffa400bc7947 */ /* 0x000fec000383ffff */
.L_x_5399:
[----:B0-----:R0:W2:Y:S02]  /*1ead0*/  SYNCS.PHASECHK.TRANS64.TRYWAIT P0, [R22+URZ+0x22820], R3 ;  /* 0x02282003160075a7 */ /* 0x0010a4000800017f */
[----:B--2---:R-:W-:Y:S05]  /*1eae0*/  @!P0 NANOSLEEP.SYNCS 0x989680 ;  /* 0x009896800000895d */ /* 0x004fea0003900000 */
[----:B------:R-:W2:Y:S02]  /*1eaf0*/  @!P0 SYNCS.PHASECHK.TRANS64 P0, [R22+URZ+0x22820], R3 ;  /* 0x02282003160085a7 */ /* 0x000ea4000800007f */
[----:B--2---:R-:W-:Y:S05]  /*1eb00*/  @!P0 BRA `(.L_x_5399) ;  /* 0xfffffffc00f08947 */ /* 0x004fea000383ffff */
[----:B------:R-:W-:Y:S05]  /*1eb10*/  BRA `(.L_x_5563) ;  /* 0xffffffa800187947 */ /* 0x000fea000383ffff */
.L_x_5402:
[----:B--2---:R2:W3:Y:S02]  /*1eb20*/  SYNCS.PHASECHK.TRANS64.TRYWAIT P0, [R31+URZ+0x22860], R0 ;  /* 0x022860001f0075a7 */ /* 0x0044e4000800017f */
[----:B---3--:R-:W-:Y:S05]  /*1eb30*/  @!P0 NANOSLEEP.SYNCS 0x989680 ;  /* 0x009896800000895d */ /* 0x008fea0003900000 */
[----:B------:R-:W3:Y:S02]  /*1eb40*/  @!P0 SYNCS.PHASECHK.TRANS64 P0, [R31+URZ+0x22860], R0 ;  /* 0x022860001f0085a7 */ /* 0x000ee4000800007f */
[----:B---3--:R-:W-:Y:S05]  /*1eb50*/  @!P0 BRA `(.L_x_5402) ;  /* 0xfffffffc00f08947 */ /* 0x008fea000383ffff */
[----:B------:R-:W-:Y:S05]  /*1eb60*/  BRA `(.L_x_5564) ;  /* 0xffffffa800287947 */ /* 0x000fea000383ffff */
.L_x_5403:
        /* <DEDUP_REMOVED lines=8> */
.L_x_5566:
[----:B------:R-:W-:Y:S05]  /*1ebf0*/  BSYNC B0 ;  /* 0x0000000000007941 */ /* 0x000fea0003800000 */
.L_x_5565:
        /* <DEDUP_REMOVED lines=13> */
.L_x_5567:
        /* <DEDUP_REMOVED lines=11> */
.L_x_5568:
        /* <DEDUP_REMOVED lines=17> */
.L_x_5569:
[----:B------:R-:W-:Y:S02]  /*1ee90*/  IMAD.MOV.U32 R13, RZ, RZ, R6 ;  /* 0x000000ffff0d7224 */ /* 0x000fe400078e0006 */
[----:B------:R-:W-:Y:S01]  /*1eea0*/  IMAD.MOV.U32 R12, RZ, RZ, 0x2 ;  /* 0x00000002ff0c7424 */ /* 0x000fe200078e00ff */
[----:B------:R-:W-:-:S13]  /*1eeb0*/  IADD3 R2, P4, R14, R0, RZ ;  /* 0x000000000e027210 */ /* 0x000fda0007f9e0ff */
[----:B------:R-:W-:Y:S05]  /*1eec0*/  WARPSYNC.COLLECTIVE R15, `(.L_x_5570) ;  /* 0x000000000f087348 */ /* 0x000fea0003c00000 */
[----:B------:R0:W1:Y:S02]  /*1eed0*/  SHFL.IDX P6, R14, R13, R12, R11 ;  /* 0x0000000c0d0e7389 */ /* 0x00006400000c000b */
[----:B01----:R-:W-:Y:S01]  /*1eee0*/  ENDCOLLECTIVE ;  /* 0x000000000000791b */ /* 0x003fe20003800000 */
.L_x_5570:
        /* <DEDUP_REMOVED lines=17> */
.L_x_5571:
[----:B------:R-:W-:Y:S02]  /*1f000*/  IMAD.MOV.U32 R13, RZ, RZ, R6 ;  /* 0x000000ffff0d7224 */ /* 0x000fe400078e0006 */
[----:B------:R-:W-:Y:S01]  /*1f010*/  IMAD.MOV.U32 R12, RZ, RZ, 0x3 ;  /* 0x00000003ff0c7424 */ /* 0x000fe200078e00ff */
[----:B------:R-:W-:-:S13]  /*1f020*/  IADD3 R2, P4, R14, R0, RZ ;  /* 0x000000000e027210 */ /* 0x000fda0007f9e0ff */
[----:B------:R-:W-:Y:S05]  /*1f030*/  WARPSYNC.COLLECTIVE R15, `(.L_x_5572) ;  /* 0x000000000f087348 */ /* 0x000fea0003c00000 */
[----:B------:R0:W1:Y:S02]  /*1f040*/  SHFL.IDX P6, R14, R13, R12, R11 ;  /* 0x0000000c0d0e7389 */ /* 0x00006400000c000b */
[----:B01----:R-:W-:Y:S01]  /*1f050*/  ENDCOLLECTIVE ;  /* 0x000000000000791b */ /* 0x003fe20003800000 */
.L_x_5572:
        /* <DEDUP_REMOVED lines=17> */
.L_x_5573:
[----:B------:R-:W-:Y:S01]  /*1f170*/  MOV R13, R6 ;  /* 0x00000006000d7202 */ /* 0x000fe20000000f00 */
[----:B------:R-:W-:Y:S01]  /*1f180*/  IMAD.MOV.U32 R12, RZ, RZ, 0x4 ;  /* 0x00000004ff0c7424 */ /* 0x000fe200078e00ff */
[----:B------:R-:W-:-:S13]  /*1f190*/  IADD3 R2, P4, R14, R0, RZ ;  /* 0x000000000e027210 */ /* 0x000fda0007f9e0ff */
[----:B------:R-:W-:Y:S05]  /*1f1a0*/  WARPSYNC.COLLECTIVE R15, `(.L_x_5574) ;  /* 0x000000000f087348 */ /* 0x000fea0003c00000 */
[----:B------:R0:W1:Y:S02]  /*1f1b0*/  SHFL.IDX P6, R14, R13, R12, R11 ;  /* 0x0000000c0d0e7389 */ /* 0x00006400000c000b */
[----:B01----:R-:W-:Y:S01]  /*1f1c0*/  ENDCOLLECTIVE ;  /* 0x000000000000791b */ /* 0x003fe20003800000 */
.L_x_5574:
        /* <DEDUP_REMOVED lines=17> */
.L_x_5575:
[----:B------:R-:W-:Y:S02]  /*1f2e0*/  IMAD.MOV.U32 R13, RZ, RZ, R6 ;  /* 0x000000ffff0d7224 */ /* 0x000fe400078e0006 */
[----:B------:R-:W-:Y:S01]  /*1f2f0*/  IMAD.MOV.U32 R12, RZ, RZ, 0x5 ;  /* 0x00000005ff0c7424 */ /* 0x000fe200078e00ff */
[----:B------:R-:W-:-:S13]  /*1f300*/  IADD3 R2, P4, R14, R0, RZ ;  /* 0x000000000e027210 */ /* 0x000fda0007f9e0ff */
[----:B------:R-:W-:Y:S05]  /*1f310*/  WARPSYNC.COLLECTIVE R15, `(.L_x_5576) ;  /* 0x000000000f087348 */ /* 0x000fea0003c00000 */
[----:B------:R0:W1:Y:S02]  /*1f320*/  SHFL.IDX P6, R14, R13, R12, R11 ;  /* 0x0000000c0d0e7389 */ /* 0x00006400000c000b */
[----:B01----:R-:W-:Y:S01]  /*1f330*/  ENDCOLLECTIVE ;  /* 0x000000000000791b */ /* 0x003fe20003800000 */
.L_x_5576:
        /* <DEDUP_REMOVED lines=12> */
.L_x_5577:
        /* <DEDUP_REMOVED lines=9> */
.L_x_5410:
[----:B0-----:R0:W2:Y:S02]  /*1f490*/  SYNCS.PHASECHK.TRANS64.TRYWAIT P0, [R4+URZ+0x22840], R21 ;  /* 0x02284015040075a7 */ /* 0x0010a4000800017f */
[----:B--2---:R-:W-:Y:S05]  /*1f4a0*/  @!P0 NANOSLEEP.SYNCS 0x989680 ;  /* 0x009896800000895d */ /* 0x004fea0003900000 */
[----:B------:R-:W2:Y:S02]  /*1f4b0*/  @!P0 SYNCS.PHASECHK.TRANS64 P0, [R4+URZ+0x22840], R21 ;  /* 0x02284015040085a7 */ /* 0x000ea4000800007f */
[----:B--2---:R-:W-:Y:S05]  /*1f4c0*/  @!P0 BRA `(.L_x_5410) ;  /* 0xfffffffc00f08947 */ /* 0x004fea000383ffff */
[----:B------:R-:W-:Y:S05]  /*1f4d0*/  BRA `(.L_x_5579) ;  /* 0xffffffa800907947 */ /* 0x000fea000383ffff */
.L_x_5411:
        /* <DEDUP_REMOVED lines=8> */
.L_x_5581:
[----:B------:R-:W-:Y:S05]  /*1f560*/  BSYNC B1 ;  /* 0x0000000000017941 */ /* 0x000fea0003800000 */
.L_x_5580:
        /* <DEDUP_REMOVED lines=9> */
.L_x_5582:
[----:B------:R-:W-:Y:S02]  /*1f600*/  IMAD.MOV.U32 R13, RZ, RZ, R9 ;  /* 0x000000ffff0d7224 */ /* 0x000fe400078e0009 */
[----:B------:R-:W-:Y:S02]  /*1f610*/  IMAD.MOV.U32 R12, RZ, RZ, 0x1 ;  /* 0x00000001ff0c7424 */ /* 0x000fe400078e00ff */
[----:B------:R-:W-:-:S07]  /*1f620*/  IMAD.MOV.U32 R2, RZ, RZ, R14 ;  /* 0x000000ffff027224 */ /* 0x000fce00078e000e */
[----:B------:R-:W-:Y:S05]  /*1f630*/  WARPSYNC.COLLECTIVE R15, `(.L_x_5583) ;  /* 0x000000000f087348 */ /* 0x000fea0003c00000 */
[----:B------:R0:W1:Y:S02]  /*1f640*/  SHFL.IDX P6, R14, R13, R12, R11 ;  /* 0x0000000c0d0e7389 */ /* 0x00006400000c000b */
[----:B01----:R-:W-:Y:S01]  /*1f650*/  ENDCOLLECTIVE ;  /* 0x000000000000791b */ /* 0x003fe20003800000 */
.L_x_5583:
        /* <DEDUP_REMOVED lines=11> */
.L_x_5584:
[----:B------:R-:W-:Y:S02]  /*1f710*/  IMAD.MOV.U32 R13, RZ, RZ, R9 ;  /* 0x000000ffff0d7224 */ /* 0x000fe400078e0009 */
[----:B------:R-:W-:Y:S02]  /*1f720*/  IMAD.MOV.U32 R12, RZ, RZ, 0x2 ;  /* 0x00000002ff0c7424 */ /* 0x000fe400078e00ff */
[----:B------:R-:W-:-:S07]  /*1f730*/  IMAD.MOV.U32 R2, RZ, RZ, R14 ;  /* 0x000000ffff027224 */ /* 0x000fce00078e000e */
[----:B------:R-:W-:Y:S05]  /*1f740*/  WARPSYNC.COLLECTIVE R15, `(.L_x_5585) ;  /* 0x000000000f087348 */ /* 0x000fea0003c00000 */
[----:B------:R0:W1:Y:S02]  /*1f750*/  SHFL.IDX P6, R14, R13, R12, R11 ;  /* 0x0000000c0d0e7389 */ /* 0x00006400000c000b */
[----:B01----:R-:W-:Y:S01]  /*1f760*/  ENDCOLLECTIVE ;  /* 0x000000000000791b */ /* 0x003fe20003800000 */
.L_x_5585:
        /* <DEDUP_REMOVED lines=11> */
.L_x_5586:
[----:B------:R-:W-:Y:S01]  /*1f820*/  IMAD.MOV.U32 R13, RZ, RZ, R9 ;  /* 0x000000ffff0d7224 */ /* 0x000fe200078e0009 */
[----:B------:R-:W-:Y:S01]  /*1f830*/  MOV R12, 0x3 ;  /* 0x00000003000c7802 */ /* 0x000fe20000000f00 */
[----:B------:R-:W-:-:S07]  /*1f840*/  IMAD.MOV.U32 R2, RZ, RZ, R14 ;  /* 0x000000ffff027224 */ /* 0x000fce00078e000e */
[----:B------:R-:W-:Y:S05]  /*1f850*/  WARPSYNC.COLLECTIVE R15, `(.L_x_5587) ;  /* 0x000000000f087348 */ /* 0x000fea0003c00000 */
[----:B------:R0:W1:Y:S02]  /*1f860*/  SHFL.IDX P6, R14, R13, R12, R11 ;  /* 0x0000000c0d0e7389 */ /* 0x00006400000c000b */
[----:B01----:R-:W-:Y:S01]  /*1f870*/  ENDCOLLECTIVE ;  /* 0x000000000000791b */ /* 0x003fe20003800000 */
.L_x_5587:
        /* <DEDUP_REMOVED lines=11> */
.L_x_5588:
[----:B------:R-:W-:Y:S02]  /*1f930*/  IMAD.MOV.U32 R13, RZ, RZ, R9 ;  /* 0x000000ffff0d7224 */ /* 0x000fe400078e0009 */
[----:B------:R-:W-:Y:S02]  /*1f940*/  IMAD.MOV.U32 R12, RZ, RZ, 0x4 ;  /* 0x00000004ff0c7424 */ /* 0x000fe400078e00ff */
[----:B------:R-:W-:-:S07]  /*1f950*/  IMAD.MOV.U32 R2, RZ, RZ, R14 ;  /* 0x000000ffff027224 */ /* 0x000fce00078e000e */
[----:B------:R-:W-:Y:S05]  /*1f960*/  WARPSYNC.COLLECTIVE R15, `(.L_x_5589) ;  /* 0x000000000f087348 */ /* 0x000fea0003c00000 */
[----:B------:R0:W1:Y:S02]  /*1f970*/  SHFL.IDX P6, R14, R13, R12, R11 ;  /* 0x0000000c0d0e7389 */ /* 0x00006400000c000b */
[----:B01----:R-:W-:Y:S01]  /*1f980*/  ENDCOLLECTIVE ;  /* 0x000000000000791b */ /* 0x003fe20003800000 */
.L_x_5589:
        /* <DEDUP_REMOVED lines=11> */
.L_x_5590:
[----:B------:R-:W-:Y:S02]  /*1fa40*/  IMAD.MOV.U32 R13, RZ, RZ, R9 ;  /* 0x000000ffff0d7224 */ /* 0x000fe400078e0009 */
[----:B------:R-:W-:Y:S02]  /*1fa50*/  IMAD.MOV.U32 R12, RZ, RZ, 0x5 ;  /* 0x00000005ff0c7424 */ /* 0x000fe400078e00ff */
[----:B------:R-:W-:-:S07]  /*1fa60*/  IMAD.MOV.U32 R2, RZ, RZ, R14 ;  /* 0x000000ffff027224 */ /* 0x000fce00078e000e */
[----:B------:R-:W-:Y:S05]  /*1fa70*/  WARPSYNC.COLLECTIVE R15, `(.L_x_5591) ;  /* 0x000000000f087348 */ /* 0x000fea0003c00000 */
[----:B------:R0:W1:Y:S02]  /*1fa80*/  SHFL.IDX P6, R14, R13, R12, R11 ;  /* 0x0000000c0d0e7389 */ /* 0x00006400000c000b */
[----:B01----:R-:W-:Y:S01]  /*1fa90*/  ENDCOLLECTIVE ;  /* 0x000000000000791b */ /* 0x003fe20003800000 */
.L_x_5591:
        /* <DEDUP_REMOVED lines=11> */
.L_x_5592:
[----:B------:R-:W-:Y:S01]  /*1fb50*/  IMAD.MOV.U32 R2, RZ, RZ, R14 ;  /* 0x000000ffff027224 */ /* 0x000fe200078e000e */
[----:B------:R-:W-:Y:S06]  /*1fb60*/  BRA `(.L_x_5593) ;  /* 0xffffffa400c47947 */ /* 0x000fec000383ffff */
.L_x_5416:
[----:B----4-:R4:W0:Y:S02]  /*1fb70*/  SYNCS.PHASECHK.TRANS64.TRYWAIT P0, [R4+URZ+0x22860], R21 ;  /* 0x02286015040075a7 */ /* 0x010824000800017f */
[----:B0-----:R-:W-:Y:S05]  /*1fb80*/  @!P0 NANOSLEEP.SYNCS 0x989680 ;  /* 0x009896800000895d */ /* 0x001fea0003900000 */
[----:B------:R-:W0:Y:S02]  /*1fb90*/  @!P0 SYNCS.PHASECHK.TRANS64 P0, [R4+URZ+0x22860], R21 ;  /* 0x02286015040085a7 */ /* 0x000e24000800007f */
[----:B0-----:R-:W-:Y:S05]  /*1fba0*/  @!P0 BRA `(.L_x_5416) ;  /* 0xfffffffc00f08947 */ /* 0x001fea000383ffff */
[----:B------:R-:W-:Y:S05]  /*1fbb0*/  BRA `(.L_x_5594) ;  /* 0xffffffa800147947 */ /* 0x000fea000383ffff */
.L_x_5417:
[----:B------:R-:W-:Y:S01]  /*1fbc0*/  BSSY B1, `(.L_x_5595) ;  /* 0x0000008000017945 */ /* 0x000fe20003800000 */
[----:B------:R-:W-:Y:S01]  /*1fbd0*/  IMAD.MOV.U32 R13, RZ, RZ, R7 ;  /* 0x000000ffff0d7224 */ /* 0x000fe200078e0007 */
[----:B------:R-:W-:Y:S01]  /*1fbe0*/  MOV R12, RZ ;  /* 0x000000ff000c7202 */ /* 0x000fe20000000f00 */
[----:B------:R-:W-:Y:S02]  /*1fbf0*/  IMAD.MOV.U32 R11, RZ, RZ, 0x181f ;  /* 0x0000181fff0b7424 */ /* 0x000fe400078e00ff */
[----:B------:R-:W-:-:S07]  /*1fc00*/  IMAD.MOV.U32 R15, RZ, RZ, -0x1 ;  /* 0xffffffffff0f7424 */ /* 0x000fce00078e00ff */
[----:B01-34-:R-:W-:Y:S05]  /*1fc10*/  WARPSYNC.COLLECTIVE R15, `(.L_x_5596) ;  /* 0x000000000f087348 */ /* 0x01bfea0003c00000 */
[----:B------:R2:W0:Y:S02]  /*1fc20*/  SHFL.IDX P6, R14, R13, R12, R11 ;  /* 0x0000000c0d0e7389 */ /* 0x00042400000c000b */
[----:B01234-:R-:W-:Y:S01]  /*1fc30*/  ENDCOLLECTIVE ;  /* 0x000000000000791b */ /* 0x01ffe20003800000 */
.L_x_5596:
[----:B------:R-:W-:Y:S05]  /*1fc40*/  BSYNC B1 ;  /* 0x0000000000017941 */ /* 0x000fea0003800000 */
.L_x_5595:
        /* <DEDUP_REMOVED lines=9> */
.L_x_5597:
[----:B------:R-:W-:Y:S02]  /*1fce0*/  IMAD.MOV.U32 R13, RZ, RZ, R7 ;  /* 0x000000ffff0d7224 */ /* 0x000fe400078e0007 */
[----:B------:R-:W-:Y:S01]  /*1fcf0*/  IMAD.MOV.U32 R12, RZ, RZ, 0x1 ;  /* 0x00000001ff0c7424 */ /* 0x000fe200078e00ff */
[----:B------:R-:W-:-:S13]  /*1fd00*/  IADD3 R2, P0, R14, R0, RZ ;  /* 0x000000000e027210 */ /* 0x000fda0007f1e0ff */
[----:B------:R-:W-:Y:S05]  /*1fd10*/  WARPSYNC.COLLECTIVE R15, `(.L_x_5598) ;  /* 0x000000000f087348 */ /* 0x000fea0003c00000 */
[----:B------:R0:W1:Y:S02]  /*1fd20*/  SHFL.IDX P6, R14, R13, R12, R11 ;  /* 0x0000000c0d0e7389 */ /* 0x00006400000c000b */
[----:B01----:R-:W-:Y:S01]  /*1fd30*/  ENDCOLLECTIVE ;  /* 0x000000000000791b */ /* 0x003fe20003800000 */
.L_x_5598:
        /* <DEDUP_REMOVED lines=13> */
.L_x_5599:
[----:B------:R-:W-:Y:S02]  /*1fe10*/  IMAD.MOV.U32 R13, RZ, RZ, R7 ;  /* 0x000000ffff0d7224 */ /* 0x000fe400078e0007 */
[----:B------:R-:W-:Y:S01]  /*1fe20*/  IMAD.MOV.U32 R12, RZ, RZ, 0x2 ;  /* 0x00000002ff0c7424 */ /* 0x000fe200078e00ff */
[----:B------:R-:W-:-:S13]  /*1fe30*/  IADD3 R2, P0, R14, R0, RZ ;  /* 0x000000000e027210 */ /* 0x000fda0007f1e0ff */
[----:B------:R-:W-:Y:S05]  /*1fe40*/  WARPSYNC.COLLECTIVE R15, `(.L_x_5600) ;  /* 0x000000000f087348 */ /* 0x000fea0003c00000 */
[----:B------:R0:W1:Y:S02]  /*1fe50*/  SHFL.IDX P6, R14, R13, R12, R11 ;  /* 0x0000000c0d0e7389 */ /* 0x00006400000c000b */
[----:B01----:R-:W-:Y:S01]  /*1fe60*/  ENDCOLLECTIVE ;  /* 0x000000000000791b */ /* 0x003fe20003800000 */
.L_x_5600:
        /* <DEDUP_REMOVED lines=13> */
.L_x_5601:
[----:B------:R-:W-:Y:S02]  /*1ff40*/  IMAD.MOV.U32 R13, RZ, RZ, R7 ;  /* 0x000000ffff0d7224 */ /* 0x000fe400078e0007 */
[----:B------:R-:W-:Y:S01]  /*1ff50*/  IMAD.MOV.U32 R12, RZ, RZ, 0x3 ;  /* 0x00000003ff0c7424 */ /* 0x000fe200078e00ff */
[----:B------:R-:W-:-:S13]  /*1ff60*/  IADD3 R2, P0, R14, R0, RZ ;  /* 0x000000000e027210 */ /* 0x000fda0007f1e0ff */
[----:B------:R-:W-:Y:S05]  /*1ff70*/  WARPSYNC.COLLECTIVE R15, `(.L_x_5602) ;  /* 0x000000000f087348 */ /* 0x000fea0003c00000 */
[----:B------:R0:W1:Y:S02]  /*1ff80*/  SHFL.IDX P6, R14, R13, R12, R11 ;  /* 0x0000000c0d0e7389 */ /* 0x00006400000c000b */
[----:B01----:R-:W-:Y:S01]  /*1ff90*/  ENDCOLLECTIVE ;  /* 0x000000000000791b */ /* 0x003fe20003800000 */
.L_x_5602:
        /* <DEDUP_REMOVED lines=13> */
.L_x_5603:
[----:B------:R-:W-:Y:S02]  /*20070*/  IMAD.MOV.U32 R13, RZ, RZ, R7 ;  /* 0x000000ffff0d7224 */ /* 0x000fe400078e0007 */
[----:B------:R-:W-:Y:S01]  /*20080*/  IMAD.MOV.U32 R12, RZ, RZ, 0x4 ;  /* 0x00000004ff0c7424 */ /* 0x000fe200078e00ff */
[----:B------:R-:W-:-:S13]  /*20090*/  IADD3 R2, P0, R14, R0, RZ ;  /* 0x000000000e027210 */ /* 0x000fda0007f1e0ff */
[----:B------:R-:W-:Y:S05]  /*200a0*/  WARPSYNC.COLLECTIVE R15, `(.L_x_5604) ;  /* 0x000000000f087348 */ /* 0x000fea0003c00000 */
[----:B------:R0:W1:Y:S02]  /*200b0*/  SHFL.IDX P6, R14, R13, R12, R11 ;  /* 0x0000000c0d0e7389 */ /* 0x00006400000c000b */
[----:B01----:R-:W-:Y:S01]  /*200c0*/  ENDCOLLECTIVE ;  /* 0x000000000000791b */ /* 0x003fe20003800000 */
.L_x_5604:
        /* <DEDUP_REMOVED lines=13> */
.L_x_5605:
[----:B------:R-:W-:Y:S02]  /*201a0*/  IMAD.MOV.U32 R13, RZ, RZ, R7 ;  /* 0x000000ffff0d7224 */ /* 0x000fe400078e0007 */
[----:B------:R-:W-:Y:S01]  /*201b0*/  IMAD.MOV.U32 R12, RZ, RZ, 0x5 ;  /* 0x00000005ff0c7424 */ /* 0x000fe200078e00ff */
[----:B------:R-:W-:-:S13]  /*201c0*/  IADD3 R2, P0, R14, R0, RZ ;  /* 0x000000000e027210 */ /* 0x000fda0007f1e0ff */
[----:B------:R-:W-:Y:S05]  /*201d0*/  WARPSYNC.COLLECTIVE R15, `(.L_x_5606) ;  /* 0x000000000f087348 */ /* 0x000fea0003c00000 */
[----:B------:R0:W1:Y:S02]  /*201e0*/  SHFL.IDX P6, R14, R13, R12, R11 ;  /* 0x0000000c0d0e7389 */ /* 0x00006400000c000b */
[----:B01----:R-:W-:Y:S01]  /*201f0*/  ENDCOLLECTIVE ;  /* 0x000000000000791b */ /* 0x003fe20003800000 */
.L_x_5606:
        /* <DEDUP_REMOVED lines=13> */
.L_x_5607:
[----:B------:R-:W-:Y:S05]  /*202d0*/  BRA `(.L_x_5608) ;  /* 0xffffffa400647947 */ /* 0x000fea000383ffff */
.L_x_5425:
[----:B------:R-:W-:Y:S01]  /*202e0*/  BSSY B0, `(.L_x_5609) ;  /* 0x0000008000007945 */ /* 0x000fe20003800000 */
[----:B------:R-:W-:Y:S01]  /*202f0*/  MOV R13, R16 ;  /* 0x00000010000d7202 */ /* 0x000fe20000000f00 */
[----:B------:R-:W-:Y:S02]  /*20300*/  IMAD.MOV.U32 R12, RZ, RZ, RZ ;  /* 0x000000ffff0c7224 */ /* 0x000fe400078e00ff */
[----:B------:R-:W-:Y:S02]  /*20310*/  IMAD.MOV.U32 R11, RZ, RZ, 0x1f ;  /* 0x0000001fff0b7424 */ /* 0x000fe400078e00ff */
[----:B------:R-:W-:-:S07]  /*20320*/  IMAD.MOV.U32 R15, RZ, RZ, -0x1 ;  /* 0xffffffffff0f7424 */ /* 0x000fce00078e00ff */
[----:B01-34-:R-:W-:Y:S05]  /*20330*/  WARPSYNC.COLLECTIVE R15, `(.L_x_5610) ;  /* 0x000000000f087348 */ /* 0x01bfea0003c00000 */
[----:B------:R2:W0:Y:S02]  /*20340*/  SHFL.IDX P6, R14, R13, R12, R11 ;  /* 0x0000000c0d0e7389 */ /* 0x00042400000c000b */
[----:B01234-:R-:W-:Y:S01]  /*20350*/  ENDCOLLECTIVE ;  /* 0x000000000000791b */ /* 0x01ffe20003800000 */
.L_x_5610:
[----:B------:R-:W-:Y:S05]  /*20360*/  BSYNC B0 ;  /* 0x0000000000007941 */ /* 0x000fea0003800000 */
.L_x_5609:
        /* <DEDUP_REMOVED lines=9> */
.L_x_5611:
        /* <DEDUP_REMOVED lines=18> */
.L_x_5612:
[----:B------:R-:W-:Y:S02]  /*20520*/  MOV R12, 0x2 ;  /* 0x00000002000c7802 */ /* 0x000fe40000000f00 */
[----:B------:R-:W-:-:S05]  /*20530*/  SEL R4, R14, RZ, P1 ;  /* 0x000000ff0e047207 */ /* 0x000fca0000800000 */
[----:B------:R-:W-:-:S04]  /*20540*/  IMAD.IADD R4, R17, 0x1, R4 ;  /* 0x0000000111047824 */ /* 0x000fc800078e0204 */
[----:B------:R-:W-:-:S07]  /*20550*/  IMAD.MOV.U32 R13, RZ, RZ, R4 ;  /* 0x000000ffff0d7224 */ /* 0x000fce00078e0004 */
[----:B------:R-:W-:Y:S05]  /*20560*/  WARPSYNC.COLLECTIVE R15, `(.L_x_5613) ;  /* 0x000000000f087348 */ /* 0x000fea0003c00000 */
[----:B------:R0:W1:Y:S02]  /*20570*/  SHFL.UP P6, R14, R13, R12, R11 ;  /* 0x0400000c0d0e7389 */ /* 0x00006400000c000b */
[----:B01----:R-:W-:Y:S01]  /*20580*/  ENDCOLLECTIVE ;  /* 0x000000000000791b */ /* 0x003fe20003800000 */
.L_x_5613:
[----:B------:R-:W-:Y:S01]  /*20590*/  IMAD.MOV.U32 R12, RZ, RZ, 0x4 ;  /* 0x00000004ff0c7424 */ /* 0x000fe200078e00ff */
[----:B------:R-:W-:-:S05]  /*205a0*/  SEL R3, R14, RZ, P2 ;  /* 0x000000ff0e037207 */ /* 0x000fca0001000000 */
[----:B------:R-:W-:-:S04]  /*205b0*/  IMAD.IADD R6, R4, 0x1, R3 ;  /* 0x0000000104067824 */ /* 0x000fc800078e0203 */
[----:B------:R-:W-:-:S07]  /*205c0*/  IMAD.MOV.U32 R13, RZ, RZ, R6 ;  /* 0x000000ffff0d7224 */ /* 0x000fce00078e0006 */
[----:B------:R-:W-:Y:S05]  /*205d0*/  WARPSYNC.COLLECTIVE R15, `(.L_x_5614) ;  /* 0x000000000f087348 */ /* 0x000fea0003c00000 */
[----:B------:R0:W1:Y:S02]  /*205e0*/  SHFL.UP P6, R14, R13, R12, R11 ;  /* 0x0400000c0d0e7389 */ /* 0x00006400000c000b */
[----:B01----:R-:W-:Y:S01]  /*205f0*/  ENDCOLLECTIVE ;  /* 0x000000000000791b */ /* 0x003fe20003800000 */
.L_x_5614:
[----:B------:R-:W-:Y:S01]  /*20600*/  IMAD.MOV.U32 R12, RZ, RZ, 0x8 ;  /* 0x00000008ff0c7424 */ /* 0x000fe200078e00ff */
[----:B------:R-:W-:-:S05]  /*20610*/  SEL R3, R14, RZ, P3 ;  /* 0x000000ff0e037207 */ /* 0x000fca0001800000 */
[----:B------:R-:W-:-:S04]  /*20620*/  IMAD.IADD R2, R6, 0x1, R3 ;  /* 0x0000000106027824 */ /* 0x000fc800078e0203 */
[----:B------:R-:W-:-:S07]  /*20630*/  IMAD.MOV.U32 R13, RZ, RZ, R2 ;  /* 0x000000ffff0d7224 */ /* 0x000fce00078e0002 */
[----:B------:R-:W-:Y:S05]  /*20640*/  WARPSYNC.COLLECTIVE R15, `(.L_x_5615) ;  /* 0x000000000f087348 */ /* 0x000fea0003c00000 */
[----:B------:R0:W1:Y:S02]  /*20650*/  SHFL.UP P6, R14, R13, R12, R11 ;  /* 0x0400000c0d0e7389 */ /* 0x00006400000c000b */
[----:B01----:R-:W-:Y:S01]  /*20660*/  ENDCOLLECTIVE ;  /* 0x000000000000791b */ /* 0x003fe20003800000 */
.L_x_5615:
[----:B------:R-:W-:Y:S01]  /*20670*/  IMAD.MOV.U32 R12, RZ, RZ, 0x10 ;  /* 0x00000010ff0c7424 */ /* 0x000fe200078e00ff */
[----:B------:R-:W-:-:S05]  /*20680*/  SEL R3, R14, RZ, P4 ;  /* 0x000000ff0e037207 */ /* 0x000fca0002000000 */
[----:B------:R-:W-:-:S04]  /*20690*/  IMAD.IADD R3, R2, 0x1, R3 ;  /* 0x0000000102037824 */ /* 0x000fc800078e0203 */
[----:B------:R-:W-:-:S07]  /*206a0*/  IMAD.MOV.U32 R13, RZ, RZ, R3 ;  /* 0x000000ffff0d7224 */ /* 0x000fce00078e0003 */
[----:B------:R-:W-:Y:S05]  /*206b0*/  WARPSYNC.COLLECTIVE R15, `(.L_x_5616) ;  /* 0x000000000f087348 */ /* 0x000fea0003c00000 */
[----:B------:R0:W1:Y:S02]  /*206c0*/  SHFL.UP P6, R14, R13, R12, R11 ;  /* 0x0400000c0d0e7389 */ /* 0x00006400000c000b */
[----:B01----:R-:W-:Y:S01]  /*206d0*/  ENDCOLLECTIVE ;  /* 0x000000000000791b */ /* 0x003fe20003800000 */
.L_x_5616:
        /* <DEDUP_REMOVED lines=8> */
.L_x_5617:
[----:B------:R-:W-:Y:S05]  /*20760*/  BRA `(.L_x_5618) ;  /* 0xffffffa400c47947 */ /* 0x000fea000383ffff */
.L_x_5430:
[----:B------:R-:W-:Y:S01]  /*20770*/  BSSY B0, `(.L_x_5619) ;  /* 0x0000008000007945 */ /* 0x000fe20003800000 */
[----:B-----5:R-:W-:Y:S01]  /*20780*/  IMAD.MOV.U32 R13, RZ, RZ, R17 ;  /* 0x000000ffff0d7224 */ /* 0x020fe200078e0011 */
[----:B------:R-:W-:Y:S01]  /*20790*/  MOV R15, 0xffffffff ;  /* 0xffffffff000f7802 */ /* 0x000fe20000000f00 */
[----:B------:R-:W-:Y:S02]  /*207a0*/  IMAD.MOV.U32 R12, RZ, RZ, 0x1 ;  /* 0x00000001ff0c7424 */ /* 0x000fe400078e00ff */
[----:B------:R-:W-:-:S07]  /*207b0*/  IMAD.MOV.U32 R11, RZ, RZ, RZ ;  /* 0x000000ffff0b7224 */ /* 0x000fce00078e00ff */
[----:B01----:R-:W-:Y:S05]  /*207c0*/  WARPSYNC.COLLECTIVE R15, `(.L_x_5620) ;  /* 0x000000000f087348 */ /* 0x003fea0003c00000 */
[----:B------:R2:W3:Y:S02]  /*207d0*/  SHFL.UP P6, R14, R13, R12, R11 ;  /* 0x0400000c0d0e7389 */ /* 0x0004e400000c000b */
[----:B0123--:R-:W-:Y:S01]  /*207e0*/  ENDCOLLECTIVE ;  /* 0x000000000000791b */ /* 0x00ffe20003800000 */
.L_x_5620:
[----:B------:R-:W-:Y:S05]  /*207f0*/  BSYNC B0 ;  /* 0x0000000000007941 */ /* 0x000fea0003800000 */
.L_x_5619:
        /* <DEDUP_REMOVED lines=8> */
.L_x_5621:
[----:B------:R-:W-:Y:S01]  /*20880*/  IMAD.MOV.U32 R12, RZ, RZ, 0x4 ;  /* 0x00000004ff0c7424 */ /* 0x000fe200078e00ff */
[----:B------:R-:W-:-:S05]  /*20890*/  SEL R2, R14, RZ, P2 ;  /* 0x000000ff0e027207 */ /* 0x000fca0001000000 */
[----:B------:R-:W-:-:S04]  /*208a0*/  IMAD.IADD R2, R13, 0x1, R2 ;  /* 0x000000010d027824 */ /* 0x000fc800078e0202 */
[----:B------:R-:W-:-:S07]  /*208b0*/  IMAD.MOV.U32 R13, RZ, RZ, R2 ;  /* 0x000000ffff0d7224 */ /* 0x000fce00078e0002 */
[----:B------:R-:W-:Y:S05]  /*208c0*/  WARPSYNC.COLLECTIVE R15, `(.L_x_5622) ;  /* 0x000000000f087348 */ /* 0x000fea0003c00000 */
[----:B------:R0:W1:Y:S02]  /*208d0*/  SHFL.UP P6, R14, R13, R12, R11 ;  /* 0x0400000c0d0e7389 */ /* 0x00006400000c000b */
[----:B01----:R-:W-:Y:S01]  /*208e0*/  ENDCOLLECTIVE ;  /* 0x000000000000791b */ /* 0x003fe20003800000 */
.L_x_5622:
[----:B------:R-:W-:Y:S01]  /*208f0*/  IMAD.MOV.U32 R12, RZ, RZ, 0x8 ;  /* 0x00000008ff0c7424 */ /* 0x000fe200078e00ff */
[----:B------:R-:W-:-:S05]  /*20900*/  SEL R3, R14, RZ, P3 ;  /* 0x000000ff0e037207 */ /* 0x000fca0001800000 */
[----:B------:R-:W-:-:S04]  /*20910*/  IMAD.IADD R3, R2, 0x1, R3 ;  /* 0x0000000102037824 */ /* 0x000fc800078e0203 */
[----:B------:R-:W-:-:S07]  /*20920*/  IMAD.MOV.U32 R13, RZ, RZ, R3 ;  /* 0x000000ffff0d7224 */ /* 0x000fce00078e0003 */
[----:B------:R-:W-:Y:S05]  /*20930*/  WARPSYNC.COLLECTIVE R15, `(.L_x_5623) ;  /* 0x000000000f087348 */ /* 0x000fea0003c00000 */
[----:B------:R0:W1:Y:S02]  /*20940*/  SHFL.UP P6, R14, R13, R12, R11 ;  /* 0x0400000c0d0e7389 */ /* 0x00006400000c000b */
[----:B01----:R-:W-:Y:S01]  /*20950*/  ENDCOLLECTIVE ;  /* 0x000000000000791b */ /* 0x003fe20003800000 */
.L_x_5623:
[----:B------:R-:W-:Y:S01]  /*20960*/  IMAD.MOV.U32 R12, RZ, RZ, 0x10 ;  /* 0x00000010ff0c7424 */ /* 0x000fe200078e00ff */
[----:B------:R-:W-:-:S05]  /*20970*/  SEL R4, R14, RZ, P4 ;  /* 0x000000ff0e047207 */ /* 0x000fca0002000000 */
[----:B------:R-:W-:-:S04]  /*20980*/  IMAD.IADD R4, R3, 0x1, R4 ;  /* 0x0000000103047824 */ /* 0x000fc800078e0204 */
[----:B------:R-:W-:-:S07]  /*20990*/  IMAD.MOV.U32 R13, RZ, RZ, R4 ;  /* 0x000000ffff0d7224 */ /* 0x000fce00078e0004 */
[----:B------:R-:W-:Y:S05]  /*209a0*/  WARPSYNC.COLLECTIVE R15, `(.L_x_5624) ;  /* 0x000000000f087348 */ /* 0x000fea0003c00000 */
[----:B------:R0:W1:Y:S02]  /*209b0*/  SHFL.UP P6, R14, R13, R12, R11 ;  /* 0x0400000c0d0e7389 */ /* 0x00006400000c000b */
[----:B01----:R-:W-:Y:S01]  /*209c0*/  ENDCOLLECTIVE ;  /* 0x000000000000791b */ /* 0x003fe20003800000 */
.L_x_5624:
[----:B------:R-:W-:Y:S01]  /*209d0*/  IMAD.MOV.U32 R12, RZ, RZ, 0x1f ;  /* 0x0000001fff0c7424 */ /* 0x000fe200078e00ff */
[----:B------:R-:W-:Y:S02]  /*209e0*/  MOV R11, 0x1f ;  /* 0x0000001f000b7802 */ /* 0x000fe40000000f00 */
[----:B------:R-:W-:-:S05]  /*209f0*/  SEL R3, R14, RZ, P5 ;  /* 0x000000ff0e037207 */ /* 0x000fca0002800000 */
[----:B------:R-:W-:-:S04]  /*20a00*/  IMAD.IADD R2, R4, 0x1, R3 ;  /* 0x0000000104027824 */ /* 0x000fc800078e0203 */
[----:B------:R-:W-:-:S07]  /*20a10*/  IMAD.MOV.U32 R13, RZ, RZ, R2 ;  /* 0x000000ffff0d7224 */ /* 0x000fce00078e0002 */
[----:B------:R-:W-:Y:S05]  /*20a20*/  WARPSYNC.COLLECTIVE R15, `(.L_x_5625) ;  /* 0x000000000f087348 */ /* 0x000fea0003c00000 */
[----:B------:R0:W1:Y:S02]  /*20a30*/  SHFL.IDX P6, R14, R13, R12, R11 ;  /* 0x0000000c0d0e7389 */ /* 0x00006400000c000b */
[----:B01----:R-:W-:Y:S01]  /*20a40*/  ENDCOLLECTIVE ;  /* 0x000000000000791b */ /* 0x003fe20003800000 */
.L_x_5625:
[----:B------:R-:W-:Y:S05]  /*20a50*/  BRA `(.L_x_5626) ;  /* 0xffffffa400a47947 */ /* 0x000fea000383ffff */
.L_x_5432:
[----:B------:R-:W-:Y:S01]  /*20a60*/  BSSY B0, `(.L_x_5627) ;  /* 0x0000006000007945 */ /* 0x000fe20003800000 */
[----:B------:R-:W-:Y:S01]  /*20a70*/  PLOP3.LUT P6, PT, P6, PT, PT, 0x8, 0x0 ;  /* 0x000000000000781c */ /* 0x000fe200037ce170 */
[----:B------:R-:W-:-:S12]  /*20a80*/  IMAD.MOV.U32 R15, RZ, RZ, -0x1 ;  /* 0xffffffffff0f7424 */ /* 0x000fd800078e00ff */
[----:B01----:R-:W-:Y:S05]  /*20a90*/  WARPSYNC.COLLECTIVE R15, `(.L_x_5628) ;  /* 0x000000000f087348 */ /* 0x003fea0003c00000 */
[----:B------:R-:W-:Y:S01]  /*20aa0*/  VOTE.ANY R14, PT, P6 ;  /* 0x00000000000e7806 */ /* 0x000fe200030e0100 */
[----:B01----:R-:W-:Y:S06]  /*20ab0*/  ENDCOLLECTIVE ;  /* 0x000000000000791b */ /* 0x003fec0003800000 */
.L_x_5628:
[----:B------:R-:W-:Y:S05]  /*20ac0*/  BSYNC B0 ;  /* 0x0000000000007941 */ /* 0x000fea0003800000 */
.L_x_5627:
        /* <DEDUP_REMOVED lines=9> */
.L_x_5629:
[----:B------:R-:W-:Y:S01]  /*20b60*/  IMAD.MOV.U32 R17, RZ, RZ, R14 ;  /* 0x000000ffff117224 */ /* 0x000fe200078e000e */
[----:B------:R-:W-:Y:S06]  /*20b70*/  BRA `(.L_x_5630) ;  /* 0xffffffa400947947 */ /* 0x000fec000383ffff */
.L_x_5434:
[----:B------:R-:W-:Y:S01]  /*20b80*/  BSSY B0, `(.L_x_5631) ;  /* 0x0000007000007945 */ /* 0x000fe20003800000 */
[----:B------:R-:W-:Y:S02]  /*20b90*/  IMAD.MOV.U32 R13, RZ, RZ, R2 ;  /* 0x000000ffff0d7224 */ /* 0x000fe400078e0002 */
[----:B------:R-:W-:Y:S02]  /*20ba0*/  IMAD.MOV.U32 R11, RZ, RZ, 0x1f ;  /* 0x0000001fff0b7424 */ /* 0x000fe400078e00ff */
[----:B------:R-:W-:-:S07]  /*20bb0*/  IMAD.MOV.U32 R15, RZ, RZ, -0x1 ;  /* 0xffffffffff0f7424 */ /* 0x000fce00078e00ff */
[----:B0123--:R-:W-:Y:S05]  /*20bc0*/  WARPSYNC.COLLECTIVE R15, `(.L_x_5632) ;  /* 0x000000000f087348 */ /* 0x00ffea0003c00000 */
[----:B------:R4:W0:Y:S02]  /*20bd0*/  SHFL.IDX P6, R14, R13, R12, R11 ;  /* 0x0000000c0d0e7389 */ /* 0x00082400000c000b */
[----:B01234-:R-:W-:Y:S01]  /*20be0*/  ENDCOLLECTIVE ;  /* 0x000000000000791b */ /* 0x01ffe20003800000 */
.L_x_5632:
[----:B------:R-:W-:Y:S05]  /*20bf0*/  BSYNC B0 ;  /* 0x0000000000007941 */ /* 0x000fea0003800000 */
.L_x_5631:
[----:B------:R-:W-:Y:S05]  /*20c00*/  BRA `(.L_x_5433) ;  /* 0xffffffa4008c7947 */ /* 0x000fea000383ffff */
.L_x_5438:
[----:B0-----:R0:W1:Y:S02]  /*20c10*/  SYNCS.PHASECHK.TRANS64.TRYWAIT P0, [R5+URZ+0x22820], R0 ;  /* 0x02282000050075a7 */ /* 0x001064000800017f */
[----:B-1----:R-:W-:Y:S05]  /*20c20*/  @!P0 NANOSLEEP.SYNCS 0x989680 ;  /* 0x009896800000895d */ /* 0x002fea0003900000 */
[----:B------:R-:W1:Y:S02]  /*20c30*/  @!P0 SYNCS.PHASECHK.TRANS64 P0, [R5+URZ+0x22820], R0 ;  /* 0x02282000050085a7 */ /* 0x000e64000800007f */
[----:B-1----:R-:W-:Y:S05]  /*20c40*/  @!P0 BRA `(.L_x_5438) ;  /* 0xfffffffc00f08947 */ /* 0x002fea000383ffff */
[----:B------:R-:W-:Y:S05]  /*20c50*/  BRA `(.L_x_5633) ;  /* 0xffffffac00047947 */ /* 0x000fea000383ffff */
.L_x_5439:
        /* <DEDUP_REMOVED lines=11> */
.L_x_5635:
[----:B------:R-:W-:Y:S05]  /*20d10*/  BSYNC B0 ;  /* 0x0000000000007941 */ /* 0x000fea0003800000 */
.L_x_5634:
[----:B------:R-:W-:Y:S05]  /*20d20*/  BRA `(.L_x_5636) ;  /* 0xffffffa800ec7947 */ /* 0x000fea000383ffff */
.L_x_5440:
[----:B------:R-:W-:Y:S01]  /*20d30*/  BSSY B0, `(.L_x_5637) ;  /* 0x0000006000007945 */ /* 0x000fe20003800000 */
[----:B------:R-:W-:-:S07]  /*20d40*/  IMAD.MOV.U32 R15, RZ, RZ, -0x1 ;  /* 0xffffffffff0f7424 */ /* 0x000fce00078e00ff */
[----:B0-234-:R-:W-:Y:S05]  /*20d50*/  WARPSYNC.COLLECTIVE R15, `(.L_x_5638) ;  /* 0x000000000f0c7348 */ /* 0x01dfea0003c00000 */
[----:B------:R-:W-:Y:S02]  /*20d60*/  ELECT P6, UR62, PT ;  /* 0x00000000003e782f */ /* 0x000fe400038c0000 */
[----:B------:R-:W-:Y:S01]  /*20d70*/  MOV R14, UR62 ;  /* 0x0000003e000e7c02 */ /* 0x000fe20008000f00 */
[----:B0-234-:R-:W-:Y:S10]  /*20d80*/  ENDCOLLECTIVE ;  /* 0x000000000000791b */ /* 0x01dff40003800000 */
.L_x_5638:
[----:B------:R-:W-:Y:S05]  /*20d90*/  BSYNC B0 ;  /* 0x0000000000007941 */ /* 0x000fea0003800000 */
.L_x_5637:
[----:B------:R-:W-:Y:S05]  /*20da0*/  BRA `(.L_x_5639) ;  /* 0xffffffa800e07947 */ /* 0x000fea000383ffff */
.L_x_5442:
[----:B0-----:R0:W1:Y:S02]  /*20db0*/  SYNCS.PHASECHK.TRANS64.TRYWAIT P1, [R3+URZ+0x22840], R2 ;  /* 0x02284002030075a7 */ /* 0x001064000802017f */
[----:B-1----:R-:W-:Y:S05]  /*20dc0*/  @!P1 NANOSLEEP.SYNCS 0x989680 ;  /* 0x009896800000995d */ /* 0x002fea0003900000 */
[----:B------:R-:W1:Y:S02]  /*20dd0*/  @!P1 SYNCS.PHASECHK.TRANS64 P1, [R3+URZ+0x22840], R2 ;  /* 0x02284002030095a7 */ /* 0x000e64000802007f */
[----:B-1----:R-:W-:Y:S05]  /*20de0*/  @!P1 BRA `(.L_x_5442) ;  /* 0xfffffffc00f09947 */ /* 0x002fea000383ffff */
[----:B------:R-:W-:Y:S05]  /*20df0*/  BRA `(.L_x_5640) ;  /* 0xffffffa800fc7947 */ /* 0x000fea000383ffff */
.L_x_5444:
[----:B-1----:R1:W0:Y:S02]  /*20e00*/  SYNCS.PHASECHK.TRANS64.TRYWAIT P1, [R5+URZ+0x22840], R0 ;  /* 0x02284000050075a7 */ /* 0x002224000802017f */
[----:B0-----:R-:W-:Y:S05]  /*20e10*/  @!P1 NANOSLEEP.SYNCS 0x989680 ;  /* 0x009896800000995d */ /* 0x001fea0003900000 */
[----:B------:R-:W0:Y:S02]  /*20e20*/  @!P1 SYNCS.PHASECHK.TRANS64 P1, [R5+URZ+0x22840], R0 ;  /* 0x02284000050095a7 */ /* 0x000e24000802007f */
[----:B0-----:R-:W-:Y:S05]  /*20e30*/  @!P1 BRA `(.L_x_5444) ;  /* 0xfffffffc00f09947 */ /* 0x001fea000383ffff */
[----:B------:R-:W-:Y:S05]  /*20e40*/  BRA `(.L_x_5641) ;  /* 0xffffffac00087947 */ /* 0x000fea000383ffff */
.L_x_5446:
[----:B------:R0:W0:Y:S02]  /*20e50*/  SYNCS.PHASECHK.TRANS64.TRYWAIT P1, [R3+URZ+0x22860], R2 ;  /* 0x02286002030075a7 */ /* 0x000024000802017f */
[----:B0-----:R-:W-:Y:S05]  /*20e60*/  @!P1 NANOSLEEP.SYNCS 0x989680 ;  /* 0x009896800000995d */ /* 0x001fea0003900000 */
[----:B------:R-:W0:Y:S02]  /*20e70*/  @!P1 SYNCS.PHASECHK.TRANS64 P1, [R3+URZ+0x22860], R2 ;  /* 0x02286002030095a7 */ /* 0x000e24000802007f */
[----:B0-----:R-:W-:Y:S05]  /*20e80*/  @!P1 BRA `(.L_x_5446) ;  /* 0xfffffffc00f09947 */ /* 0x001fea000383ffff */
[----:B------:R-:W-:Y:S05]  /*20e90*/  BRA `(.L_x_5642) ;  /* 0xffffffac00047947 */ /* 0x000fea000383ffff */
.L_x_5643:
        /* <DEDUP_REMOVED lines=14> */
.L_x_6466:


//--------------------- .text._ZN7cutlass13device_kernelIN5flash11enable_sm90INS1_16FlashAttnFwdSm90INS1_25CollectiveMainloopFwdSm90ILi2EN4cute5tupleIJNS5_1CILi1EEES8_S8_EEENS6_IJNS7_ILi128EEENS7_ILi96EEENS7_ILi64EEEEEELi256ENS_10bfloat16_tEfNS_4arch4Sm90ELb1ELb0ELb1ELb1ELb1ELb0ELb1ELb1ELb0ELb1ELb0ELb0EEENS1_21CollectiveEpilogueFwdINS6_IJSA_NS7_ILi256EEESB_EEES9_SE_SG_Li256ELb1ELb1ELb0ELb0EEENS1_36VarlenDynamicPersistentTileSchedulerILi128ELi96ELi256ELi128ELb0ELb1ELb1ELb1ELb1ELb1EEEEEEEEEvNT_6ParamsE --------------------------
	.section	.text._ZN7cutlass13device_kernelIN5flash11enable_sm90INS1_16FlashAttnFwdSm90INS1_25CollectiveMainloopFwdSm90ILi2EN4cute5tupleIJNS5_1CILi1EEES8_S8_EEENS6_IJNS7_ILi128EEENS7_ILi96EEENS7_ILi64EEEEEELi256ENS_10bfloat16_tEfNS_4arch4Sm90ELb1ELb0ELb1ELb1ELb1ELb0ELb1ELb1ELb0ELb1ELb0ELb0EEENS1_21CollectiveEpilogueFwdINS6_IJSA_NS7_ILi256EEESB_EEES9_SE_SG_Li256ELb1ELb1ELb0ELb0EEENS1_36VarlenDynamicPersistentTileSchedulerILi128ELi96ELi256ELi128ELb0ELb1ELb1ELb1ELb1ELb1EEEEEEEEEvNT_6ParamsE,"ax",@progbits
	.align	128
.text._ZN7cutlass13device_kernelIN5flash11enable_sm90INS1_16FlashAttnFwdSm90INS1_25CollectiveMainloopFwdSm90ILi2EN4cute5tupleIJNS5_1CILi1EEES8_S8_EEENS6_IJNS7_ILi128EEENS7_ILi96EEENS7_ILi64EEEEEELi256ENS_10bfloat16_tEfNS_4arch4Sm90ELb1ELb0ELb1ELb1ELb1ELb0ELb1ELb1ELb0ELb1ELb0ELb0EEENS1_21CollectiveEpilogueFwdINS6_IJSA_NS7_ILi256EEESB_EEES9_SE_SG_Li256ELb1ELb1ELb0ELb0EEENS1_36VarlenDynamicPersistentTileSchedulerILi128ELi96ELi256ELi128ELb0ELb1ELb1ELb1ELb1ELb1EEEEEEEEEvNT_6ParamsE:
        .type           _ZN7cutlass13device_kernelIN5flash11enable_sm90INS1_16FlashAttnFwdSm90INS1_25CollectiveMainloopFwdSm90ILi2EN4cute5tupleIJNS5_1CILi1EEES8_S8_EEENS6_IJNS7_ILi128EEENS7_ILi96EEENS7_ILi64EEEEEELi256ENS_10bfloat16_tEfNS_4arch4Sm90ELb1ELb0ELb1ELb1ELb1ELb0ELb1ELb1ELb0ELb1ELb0ELb0EEENS1_21CollectiveEpilogueFwdINS6_IJSA_NS7_ILi256EEESB_EEES9_SE_SG_Li256ELb1ELb1ELb0ELb0EEENS1_36VarlenDynamicPersistentTileSchedulerILi128ELi96ELi256ELi128ELb0ELb1ELb1ELb1ELb1ELb1EEEEEEEEEvNT_6ParamsE,@function
        .size           _ZN7cutlass13device_kernelIN5flash11enable_sm90INS1_16FlashAttnFwdSm90INS1_25CollectiveMainloopFwdSm90ILi2EN4cute5tupleIJNS5_1CILi1EEES8_S8_EEENS6_IJNS7_ILi128EEENS7_ILi96EEENS7_ILi64EEEEEELi256ENS_10bfloat16_tEfNS_4arch4Sm90ELb1ELb0ELb1ELb1ELb1ELb0ELb1ELb1ELb0ELb1ELb0ELb0EEENS1_21CollectiveEpilogueFwdINS6_IJSA_NS7_ILi256EEESB_EEES9_SE_SG_Li256ELb1ELb1ELb0ELb0EEENS1_36VarlenDynamicPersistentTileSchedulerILi128ELi96ELi256ELi128ELb0ELb1ELb1ELb1ELb1ELb1EEEEEEEEEvNT_6ParamsE,(.L_x_6467 - _ZN7cutlass13device_kernelIN5flash11enable_sm90INS1_16FlashAttnFwdSm90INS1_25CollectiveMainloopFwdSm90ILi2EN4cute5tupleIJNS5_1CILi1EEES8_S8_EEENS6_IJNS7_ILi128EEENS7_ILi96EEENS7_ILi64EEEEEELi256ENS_10bfloat16_tEfNS_4arch4Sm90ELb1ELb0ELb1ELb1ELb1ELb0ELb1ELb1ELb0ELb1ELb0ELb0EEENS1_21CollectiveEpilogueFwdINS6_IJSA_NS7_ILi256EEESB_EEES9_SE_SG_Li256ELb1ELb1ELb0ELb0EEENS1_36VarlenDynamicPersistentTileSchedulerILi128ELi96ELi256ELi128ELb0ELb1ELb1ELb1ELb1ELb1EEEEEEEEEvNT_6ParamsE)
        .other          _ZN7cutlass13device_kernelIN5flash11enable_sm90INS1_16FlashAttnFwdSm90INS1_25CollectiveMainloopFwdSm90ILi2EN4cute5tupleIJNS5_1CILi1EEES8_S8_EEENS6_IJNS7_ILi128EEENS7_ILi96EEENS7_ILi64EEEEEELi256ENS_10bfloat16_tEfNS_4arch4Sm90ELb1ELb0ELb1ELb1ELb1ELb0ELb1ELb1ELb0ELb1ELb0ELb0EEENS1_21CollectiveEpilogueFwdINS6_IJSA_NS7_ILi256EEESB_EEES9_SE_SG_Li256ELb1ELb1ELb0ELb0EEENS1_36VarlenDynamicPersistentTileSchedulerILi128ELi96ELi256ELi128ELb0ELb1ELb1ELb1ELb1ELb1EEEEEEEEEvNT_6ParamsE,@"STO_CUDA_ENTRY STV_DEFAULT"
_ZN7cutlass13device_kernelIN5flash11enable_sm90INS1_16FlashAttnFwdSm90INS1_25CollectiveMainloopFwdSm90ILi2EN4cute5tupleIJNS5_1CILi1EEES8_S8_EEENS6_IJNS7_ILi128EEENS7_ILi96EEENS7_ILi64EEEEEELi256ENS_10bfloat16_tEfNS_4arch4Sm90ELb1ELb0ELb1ELb1ELb1ELb0ELb1ELb1ELb0ELb1ELb0ELb0EEENS1_21CollectiveEpilogueFwdINS6_IJSA_NS7_ILi256EEESB_EEES9_SE_SG_Li256ELb1ELb1ELb0ELb0EEENS1_36VarlenDynamicPersistentTileSchedulerILi128ELi96ELi256ELi128ELb0ELb1ELb1ELb1ELb1ELb1EEEEEEEEEvNT_6ParamsE:
        /* <DEDUP_REMOVED lines=47> */
.L_x_5644:
        /* <DEDUP_REMOVED lines=22> */
.L_x_5645:
        /* <DEDUP_REMOVED lines=18> */
.L_x_5646:
        /* <DEDUP_REMOVED lines=22> */
.L_x_5647:
        /* <DEDUP_REMOVED lines=23> */
.L_x_5648:
        /* <DEDUP_REMOVED lines=10> */
.L_x_5650:
        /* <DEDUP_REMOVED lines=20> */
[----:B------:R-:W-:Y:S01]  /*0a20*/  IMAD.MOV.U32 R225, RZ, RZ, RZ ;  /* 0x000000ffffe17224 */ /* 0x000fe200078e00ff */
[----:B------:R-:W-:Y:S01]  /*0a30*/  R2UR UR6, R14 ;  /* 0x000000000e0672ca */ /* 0x000fe200000e0000 */
[----:B------:R-:W0:Y:S01]  /*0a40*/  S2R R0, SR_TID.X ;  /* 0x0000000000007919 */ /* 0x000e220000002100 */
[----:B------:R-:W-:Y:S01]  /*0a50*/  UMOV UR39, URZ ;  /* 0x0000003f00277c82 */ /* 0x000fe20008000000 */
[----:B------:R-:W-:Y:S01]  /*0a60*/  UMOV UR38, URZ ;  /* 0x0000003f00267c82 */ /* 0x000fe20008000000 */
[----:B0-----:R-:W-:-:S05]  /*0a70*/  VIADD R12, R0, 0xffffff80 ;  /* 0xffffff80000c7836 */ /* 0x001fca0000000000 */
[----:B------:R-:W-:-:S04]  /*0a80*/  SHF.R.S32.HI R0, RZ, 0x1f, R12 ;  /* 0x0000001fff007819 */ /* 0x000fc8000001140c */
[CC--:B------:R-:W-:Y:S02]  /*0a90*/  LEA.HI R4, R0.reuse, R12.reuse, RZ, 0x5 ;  /* 0x0000000c00047211 */ /* 0x0c0fe400078f28ff */
[CC--:B------:R-:W-:Y:S02]  /*0aa0*/  LEA.HI R3, R0.reuse, R12.reuse, RZ, 0x4 ;  /* 0x0000000c00037211 */ /* 0x0c0fe400078f20ff */
[----:B------:R-:W-:Y:S01]  /*0ab0*/  LEA.HI R11, R0, R12, RZ, 0x2 ;  /* 0x0000000c000b7211 */ /* 0x000fe200078f10ff */
[----:B------:R-:W-:Y:S01]  /*0ac0*/  IMAD.SHL.U32 R5, R4, 0x20, RZ ;  /* 0x0000002004057824 */ /* 0x000fe200078e00ff */
[----:B------:R-:W-:Y:S02]  /*0ad0*/  LOP3.LUT R4, R3, 0x3fffff0, RZ, 0xc0, !PT ;  /* 0x03fffff003047812 */ /* 0x000fe400078ec0ff */
[----:B------:R-:W-:Y:S02]  /*0ae0*/  SHF.R.S32.HI R6, RZ, 0x4, R3 ;  /* 0x00000004ff067819 */ /* 0x000fe40000011403 */
[----:B------:R-:W-:Y:S01]  /*0af0*/  LOP3.LUT R11, R11, 0xfffffffc, RZ, 0xc0, !PT ;  /* 0xfffffffc0b0b7812 */ /* 0x000fe200078ec0ff */
[----:B------:R-:W-:Y:S01]  /*0b00*/  IMAD.IADD R4, R12, 0x1, -R4 ;  /* 0x000000010c047824 */ /* 0x000fe200078e0a04 */
[----:B------:R-:W-:-:S02]  /*0b10*/  LEA.HI R3, R3, R6, RZ, 0x1 ;  /* 0x0000000603037211 */ /* 0x000fc400078f08ff */
[----:B------:R-:W-:Y:S01]  /*0b20*/  LOP3.LUT R5, R5, 0xfffffc00, RZ, 0xc0, !PT ;  /* 0xfffffc0005057812 */ /* 0x000fe200078ec0ff */
[----:B------:R-:W-:Y:S01]  /*0b30*/  IMAD.IADD R11, R12, 0x1, -R11 ;  /* 0x000000010c0b7824 */ /* 0x000fe200078e0a0b */
[----:B------:R-:W-:Y:S02]  /*0b40*/  LOP3.LUT R3, R3, 0x1ffffffe, RZ, 0xc0, !PT ;  /* 0x1ffffffe03037812 */ /* 0x000fe400078ec0ff */
[----:B------:R-:W-:Y:S02]  /*0b50*/  LEA R4, R4, R5, 0x6 ;  /* 0x0000000504047211 */ /* 0x000fe400078e30ff */
        /* <DEDUP_REMOVED lines=14> */
[----:B------:R-:W-:-:S02]  /*0c40*/  IADD3 R220, R12, -R220, RZ ;  /* 0x800000dc0cdc7210 */ /* 0x000fc40007ffe0ff */
[----:B------:R-:W-:Y:S02]  /*0c50*/  SHF.R.S32.HI R7, RZ, 0x1f, R226 ;  /* 0x0000001fff077819 */ /* 0x000fe400000114e2 */
[----:B------:R-:W-:Y:S01]  /*0c60*/  LOP3.LUT R2, R2, 0x3fffffe, RZ, 0xc0, !PT ;  /* 0x03fffffe02027812 */ /* 0x000fe200078ec0ff */
[----:B------:R-:W-:Y:S01]  /*0c70*/  IMAD.SHL.U32 R200, R220, 0x8, RZ ;  /* 0x00000008dcc87824 */ /* 0x000fe200078e00ff */
[CC--:B------:R-:W-:Y:S02]  /*0c80*/  LEA.HI R8, R7.reuse, R226.reuse, RZ, 0x2 ;  /* 0x000000e207087211 */ /* 0x0c0fe400078f10ff */
        /* <DEDUP_REMOVED lines=17> */
[----:B------:R-:W-:-:S03]  /*0da0*/  SHF.R.S32.HI R0, RZ, 0x1f, R219 ;  /* 0x0000001fff007819 */ /* 0x000fc600000114db */
[----:B------:R-:W-:Y:S02]  /*0db0*/  IMAD R228, R2, 0x40, R7 ;  /* 0x0000004002e47824 */ /* 0x000fe400078e0207 */
[----:B------:R-:W-:Y:S02]  /*0dc0*/  IMAD.U32 R2, RZ, RZ, UR4 ;  /* 0x00000004ff027e24 */ /* 0x000fe4000f8e00ff */
[----:B------:R-:W-:Y:S02]  /*0dd0*/  IMAD.MOV.U32 R7, RZ, RZ, R15 ;  /* 0x000000ffff077224 */ /* 0x000fe400078e000f */
[----:B------:R-:W-:Y:S01]  /*0de0*/  IMAD R215, R215, 0x8, R228 ;  /* 0x00000008d7d77824 */ /* 0x000fe200078e02e4 */
[----:B------:R0:W-:Y:S02]  /*0df0*/  STL [R1], R2 ;  /* 0x0000000201007387 */ /* 0x0001e40000100800 */
[----:B0-----:R-:W-:-:S07]  /*0e00*/  SHF.R.S32.HI R2, RZ, 0x1f, R217 ;  /* 0x0000001fff027819 */ /* 0x001fce00000114d9 */
.L_x_5711:
[----:B012-4-:R-:W0:Y:S01]  /*0e10*/  LDC.64 R2, c[0x0][0xd88] ;  /* 0x00036200ff027b82 */ /* 0x017e220000000a00 */
[----:B------:R-:W-:Y:S01]  /*0e20*/  ULDC.64 UR8, c[0x0][0xb20] ;  /* 0x0002c80000087ab9 */ /* 0x000fe20000000a00 */
[----:B------:R-:W-:Y:S01]  /*0e30*/  ULDC.64 UR10, c[0x0][0xb10] ;  /* 0x0002c400000a7ab9 */ /* 0x000fe20000000a00 */
[----:B0-----:R-:W-:-:S06]  /*0e40*/  IMAD.WIDE R2, R7, 0x4, R2 ;  /* 0x0000000407027825 */ /* 0x001fcc00078e0202 */
[----:B------:R-:W2:Y:S01]  /*0e50*/  LDG.E R2, desc[UR36][R2.64] ;  /* 0x0000002402027981 */ /* 0x000ea2000c1e1900 */
[----:B------:R-:W-:Y:S01]  /*0e60*/  UISETP.NE.U32.AND UP0, UPT, UR8, URZ, UPT ;  /* 0x0000003f0800728c */ /* 0x000fe2000bf05070 */
[----:B------:R-:W-:Y:S01]  /*0e70*/  MOV R7, RZ ;  /* 0x000000ff00077202 */ /* 0x000fe20000000f00 */
[----:B------:R-:W-:Y:S02]  /*0e80*/  UISETP.NE.U32.AND UP1, UPT, UR10, URZ, UPT ;  /* 0x0000003f0a00728c */ /* 0x000fe4000bf25070 */
[----:B------:R-:W-:Y:S02]  /*0e90*/  UISETP.NE.AND.EX UP0, UPT, UR9, URZ, UPT, UP0 ;  /* 0x0000003f0900728c */ /* 0x000fe4000bf05300 */
[----:B------:R-:W-:-:S04]  /*0ea0*/  UISETP.NE.AND.EX UP1, UPT, UR11, URZ, UPT, UP1 ;  /* 0x0000003f0b00728c */ /* 0x000fc8000bf25310 */
[----:B------:R-:W-:Y:S02]  /*0eb0*/  PLOP3.LUT P0, PT, PT, PT, UP0, 0x80, 0x0 ;  /* 0x000000000000781c */ /* 0x000fe40003f0f008 */
[----:B------:R-:W-:Y:S02]  /*0ec0*/  PLOP3.LUT P2, PT, PT, PT, UP1, 0x80, 0x0 ;  /* 0x000000000000781c */ /* 0x000fe40003f4f018 */
[----:B--2---:R-:W-:-:S13]  /*0ed0*/  R2UR UR4, R2 ;  /* 0x00000000020472ca */ /* 0x004fda00000e0000 */
[----:B------:R-:W-:Y:S02]  /*0ee0*/  USHF.R.S32.HI UR7, URZ, 0x1f, UR4 ;  /* 0x0000001f3f077899 */ /* 0x000fe40008011404 */
[----:B------:R-:W-:Y:S01]  /*0ef0*/  IMAD.U32 R221, RZ, RZ, UR4 ;  /* 0x00000004ffdd7e24 */ /* 0x000fe2000f8e00ff */
[----:B------:R-:W-:-:S04]  /*0f00*/  @UP0 ULEA UR8, UP2, UR4, UR8, 0x2 ;  /* 0x0000000804080291 */ /* 0x000fc8000f84103f */
[----:B------:R-:W-:Y:S02]  /*0f10*/  @UP0 ULEA.HI.X UR9, UR4, UR9, UR7, 0x2, UP2 ;  /* 0x0000000904090291 */ /* 0x000fe400090f1407 */
[----:B------:R-:W-:Y:S01]  /*0f20*/  IMAD.U32 R223, RZ, RZ, UR7 ;  /* 0x00000007ffdf7e24 */ /* 0x000fe2000f8e00ff */
[----:B------:R-:W-:Y:S01]  /*0f30*/  @UP1 ULEA UR10, UP0, UR4, UR10, 0x2 ;  /* 0x0000000a040a1291 */ /* 0x000fe2000f80103f */
[----:B------:R-:W-:-:S03]  /*0f40*/  IMAD.U32 R2, RZ, RZ, UR8 ;  /* 0x00000008ff027e24 */ /* 0x000fc6000f8e00ff */
[----:B------:R-:W-:Y:S01]  /*0f50*/  @UP1 ULEA.HI.X UR11, UR4, UR11, UR7, 0x2, UP0 ;  /* 0x0000000b040b1291 */ /* 0x000fe200080f1407 */
[----:B------:R-:W-:Y:S01]  /*0f60*/  IMAD.U32 R3, RZ, RZ, UR9 ;  /* 0x00000009ff037e24 */ /* 0x000fe2000f8e00ff */
[----:B------:R-:W-:Y:S01]  /*0f70*/  ULDC.64 UR8, c[0x0][0x418] ;  /* 0x0001060000087ab9 */ /* 0x000fe20000000a00 */
[----:B------:R-:W-:Y:S01]  /*0f80*/  IMAD.U32 R4, RZ, RZ, UR10 ;  /* 0x0000000aff047e24 */ /* 0x000fe2000f8e00ff */
[----:B------:R-:W-:Y:S01]  /*0f90*/  ULDC UR4, c[0x0][0x424] ;  /* 0x0001090000047ab9 */ /* 0x000fe20000000800 */
[----:B------:R-:W-:Y:S01]  /*0fa0*/  ULDC UR7, c[0x0][0x2f0] ;  /* 0x0000bc0000077ab9 */ /* 0x000fe20000000800 */
[----:B------:R-:W-:Y:S01]  /*0fb0*/  IMAD.U32 R5, RZ, RZ, UR11 ;  /* 0x0000000bff057e24 */ /* 0x000fe2000f8e00ff */
[----:B------:R0:W5:Y:S04]  /*0fc0*/  @P0 LDG.E R7, desc[UR36][R2.64] ;  /* 0x0000002402070981 */ /* 0x000168000c1e1900 */
[----:B------:R0:W5:Y:S01]  /*0fd0*/  @P2 LDG.E R201, desc[UR36][R4.64] ;  /* 0x0000002404c92981 */ /* 0x000162000c1e1900 */
[----:B------:R-:W-:Y:S01]  /*0fe0*/  UISETP.NE.U32.AND UP0, UPT, UR8, URZ, UPT ;  /* 0x0000003f0800728c */ /* 0x000fe2000bf05070 */
[----:B------:R-:W-:-:S03]  /*0ff0*/  IMAD.U32 R222, RZ, RZ, UR6 ;  /* 0x00000006ffde7e24 */ /* 0x000fc6000f8e00ff */
[----:B------:R-:W-:-:S03]  /*1000*/  UISETP.NE.AND.EX UP0, UPT, UR9, URZ, UPT, UP0 ;  /* 0x0000003f0900728c */ /* 0x000fc6000bf05300 */
[----:B------:R-:W-:Y:S01]  /*1010*/  ULDC.64 UR8, c[0x0][0xb18] ;  /* 0x0002c60000087ab9 */ /* 0x000fe20000000a00 */
[----:B------:R-:W-:Y:S01]  /*1020*/  USEL UR4, UR4, 0x1, UP0 ;  /* 0x0000000104047887 */ /* 0x000fe20008000000 */
[----:B------:R-:W-:-:S03]  /*1030*/  ISETP.NE.U32.AND P1, PT, RZ, UR8, PT ;  /* 0x00000008ff007c0c */ /* 0x000fc6000bf25070 */
[----:B------:R-:W-:Y:S01]  /*1040*/  UIMAD UR4, UR4, UR7, URZ ;  /* 0x00000007040472a4 */ /* 0x000fe2000f8e023f */
[----:B------:R-:W-:Y:S01]  /*1050*/  ISETP.NE.AND.EX P1, PT, RZ, UR9, PT, P1 ;  /* 0x00000009ff007c0c */ /* 0x000fe2000bf25310 */
[----:B0--3--:R-:W-:-:S12]  /*1060*/  @P2 BRA `(.L_x_5651) ;  /* 0x0000000000342947 */ /* 0x009fd80003800000 */
[----:B------:R-:W-:Y:S01]  /*1070*/  ULDC.64 UR6, c[0x0][0xaf8] ;  /* 0x0002be0000067ab9 */ /* 0x000fe20000000a00 */
[----:B-----5:R-:W0:Y:S01]  /*1080*/  LDC R201, c[0x0][0x288] ;  /* 0x0000a200ffc97b82 */ /* 0x020e220000000800 */
[----:B------:R-:W-:-:S04]  /*1090*/  ISETP.NE.U32.AND P0, PT, RZ, UR6, PT ;  /* 0x00000006ff007c0c */ /* 0x000fc8000bf05070 */
[----:B------:R-:W-:-:S13]  /*10a0*/  ISETP.NE.AND.EX P0, PT, RZ, UR7, PT, P0 ;  /* 0x00000007ff007c0c */ /* 0x000fda000bf05300 */
[----:B------:R-:W-:Y:S05]  /*10b0*/  @!P0 BRA `(.L_x_5651) ;  /* 0x0000000000208947 */ /* 0x000fea0003800000 */
[----:B------:R-:W-:Y:S01]  /*10c0*/  R2UR UR10, R221 ;  /* 0x00000000dd0a72ca */ /* 0x000fe200000e0000 */
[----:B------:R-:W-:-:S12]  /*10d0*/  ULDC.64 UR6, c[0x0][0xaf8] ;  /* 0x0002be0000067ab9 */ /* 0x000fd80000000a00 */
[----:B------:R-:W-:-:S06]  /*10e0*/  UIMAD.WIDE UR6, UR10, 0x4, UR6 ;  /* 0x000000040a0678a5 */ /* 0x000fcc000f8e0206 */
[----:B------:R-:W-:Y:S01]  /*10f0*/  IMAD.U32 R2, RZ, RZ, UR6 ;  /* 0x00000006ff027e24 */ /* 0x000fe2000f8e00ff */
[----:B------:R-:W-:-:S05]  /*1100*/  MOV R3, UR7 ;  /* 0x0000000700037c02 */ /* 0x000fca0008000f00 */
[----:B0-----:R-:W2:Y:S04]  /*1110*/  LDG.E R201, desc[UR36][R2.64] ;  /* 0x0000002402c97981 */ /* 0x001ea8000c1e1900 */
[----:B------:R-:W2:Y:S02]  /*1120*/  LDG.E R0, desc[UR36][R2.64+0x4] ;  /* 0x0000042402007981 */ /* 0x000ea4000c1e1900 */
[----:B--2---:R-:W-:-:S07]  /*1130*/  IMAD.IADD R201, R0, 0x1, -R201 ;  /* 0x0000000100c97824 */ /* 0x004fce00078e0ac9 */
.L_x_5651:
[----:B------:R-:W-:Y:S01]  /*1140*/  IMAD.U32 R214, RZ, RZ, UR4 ;  /* 0x00000004ffd67e24 */ /* 0x000fe2000f8e00ff */
[----:B------:R-:W-:Y:S06]  /*1150*/  @!P1 BRA `(.L_x_5652) ;  /* 0x0000000000209947 */ /* 0x000fec0003800000 */
[----:B------:R-:W-:Y:S02]  /*1160*/  R2UR UR6, R221 ;  /* 0x00000000dd0672ca */ /* 0x000fe400000e0000 */
[----:B------:R-:W-:-:S11]  /*1170*/  R2UR UR7, R223 ;  /* 0x00000000df0772ca */ /* 0x000fd600000e0000 */
[----:B------:R-:W-:-:S04]  /*1180*/  ULEA UR4, UP0, UR6, UR8, 0x2 ;  /* 0x0000000806047291 */ /* 0x000fc8000f80103f */
[----:B------:R-:W-:Y:S02]  /*1190*/  ULEA.HI.X UR6, UR6, UR9, UR7, 0x2, UP0 ;  /* 0x0000000906067291 */ /* 0x000fe400080f1407 */
[----:B------:R-:W-:-:S04]  /*11a0*/  IMAD.U32 R2, RZ, RZ, UR4 ;  /* 0x00000004ff027e24 */ /* 0x000fc8000f8e00ff */
[----:B------:R-:W-:-:S05]  /*11b0*/  IMAD.U32 R3, RZ, RZ, UR6 ;  /* 0x00000006ff037e24 */ /* 0x000fca000f8e00ff */
[----:B------:R1:W5:Y:S01]  /*11c0*/  LDG.E R214, desc[UR36][R2.64] ;  /* 0x0000002402d67981 */ /* 0x000362000c1e1900 */
[----:B------:R-:W-:Y:S05]  /*11d0*/  BRA `(.L_x_5653) ;  /* 0x0000000000307947 */ /* 0x000fea0003800000 */
.L_x_5652:
[----:B------:R-:W-:Y:S02]  /*11e0*/  ULDC.64 UR6, c[0x0][0xb00] ;  /* 0x0002c00000067ab9 */ /* 0x000fe40000000a00 */
[----:B------:R-:W-:-:S04]  /*11f0*/  ISETP.NE.U32.AND P0, PT, RZ, UR6, PT ;  /* 0x00000006ff007c0c */ /* 0x000fc8000bf05070 */
[----:B------:R-:W-:-:S13]  /*1200*/  ISETP.NE.AND.EX P0, PT, RZ, UR7, PT, P0 ;  /* 0x00000007ff007c0c */ /* 0x000fda000bf05300 */
[----:B------:R-:W-:Y:S05]  /*1210*/  @!P0 BRA `(.L_x_5653) ;  /* 0x0000000000208947 */ /* 0x000fea0003800000 */
[----:B------:R-:W-:Y:S01]  /*1220*/  R2UR UR4, R221 ;  /* 0x00000000dd0472ca */ /* 0x000fe200000e0000 */
[----:B------:R-:W-:-:S12]  /*1230*/  ULDC.64 UR6, c[0x0][0xb00] ;  /* 0x0002c00000067ab9 */ /* 0x000fd80000000a00 */
[----:B------:R-:W-:-:S06]  /*1240*/  UIMAD.WIDE UR6, UR4, 0x4, UR6 ;  /* 0x00000004040678a5 */ /* 0x000fcc000f8e0206 */
[----:B------:R-:W-:Y:S02]  /*1250*/  IMAD.U32 R2, RZ, RZ, UR6 ;  /* 0x00000006ff027e24 */ /* 0x000fe4000f8e00ff */
[----:B------:R-:W-:-:S05]  /*1260*/  IMAD.U32 R3, RZ, RZ, UR7 ;  /* 0x00000007ff037e24 */ /* 0x000fca000f8e00ff */
[----:B------:R-:W2:Y:S04]  /*1270*/  LDG.E R214, desc[UR36][R2.64] ;  /* 0x0000002402d67981 */ /* 0x000ea8000c1e1900 */
[----:B------:R-:W2:Y:S02]  /*1280*/  LDG.E R5, desc[UR36][R2.64+0x4] ;  /* 0x0000042402057981 */ /* 0x000ea4000c1e1900 */
[----:B--2---:R-:W-:-:S07]  /*1290*/  IADD3 R214, -R214, R5, RZ ;  /* 0x00000005d6d67210 */ /* 0x004fce0007ffe1ff */
.L_x_5653:
[----:B------:R-:W2:Y:S01]  /*12a0*/  LDC R0, c[0x0][0x448] ;  /* 0x00011200ff007b82 */ /* 0x000ea20000000800 */
[----:B------:R-:W-:Y:S01]  /*12b0*/  USHF.L.U32 UR61, UR5, 0x7, URZ ;  /* 0x00000007053d7899 */ /* 0x000fe2000800063f */
[----:B-----5:R-:W-:Y:S01]  /*12c0*/  IMAD.IADD R214, R214, 0x1, -R7 ;  /* 0x00000001d6d67824 */ /* 0x020fe200078e0a07 */
[----:B------:R-:W-:Y:S01]  /*12d0*/  CS2R R148, SRZ ;  /* 0x0000000000947805 */ /* 0x000fe2000001ff00 */
[----:B------:R-:W-:Y:S01]  /*12e0*/  IMAD.MOV.U32 R150, RZ, RZ, RZ ;  /* 0x000000ffff967224 */ /* 0x000fe200078e00ff */
[----:B------:R-:W-:Y:S01]  /*12f0*/  UIADD3 UR4, UR61, 0x7f, URZ ;  /* 0x0000007f3d047890 */ /* 0x000fe2000fffe03f */
[----:B------:R-:W-:Y:S02]  /*1300*/  CS2R R146, SRZ ;  /* 0x0000000000927805 */ /* 0x000fe4000001ff00 */
[----:B01----:R-:W-:Y:S02]  /*1310*/  IADD3 R3, R214, 0x60, -R201 ;  /* 0x00000060d6037810 */ /* 0x003fe40007ffe8c9 */
        /* <DEDUP_REMOVED lines=16> */
[----:B--2---:R-:W-:Y:S01]  /*1420*/  ISETP.NE.AND P0, PT, R0, 0x1, PT ;  /* 0x000000010000780c */ /* 0x004fe20003f05270 */
[----:B------:R-:W-:Y:S01]  /*1430*/  IMAD.U32 R0, RZ, RZ, UR4 ;  /* 0x00000004ff007e24 */ /* 0x000fe2000f8e00ff */
        /* <DEDUP_REMOVED lines=11> */
[----:B------:R-:W0:Y:S01]  /*14f0*/  @P0 LDC R2, c[0x0][0x44c] ;  /* 0x00011300ff020b82 */ /* 0x000e220000000800 */
[----:B------:R-:W-:Y:S02]  /*1500*/  CS2R R92, SRZ ;  /* 0x00000000005c7805 */ /* 0x000fe4000001ff00 */
[----:B------:R-:W-:Y:S02]  /*1510*/  CS2R R90, SRZ ;  /* 0x00000000005a7805 */ /* 0x000fe4000001ff00 */
[----:B------:R-:W-:-:S02]  /*1520*/  CS2R R88, SRZ ;  /* 0x0000000000587805 */ /* 0x000fc4000001ff00 */
[----:B------:R-:W-:Y:S02]  /*1530*/  CS2R R86, SRZ ;  /* 0x0000000000567805 */ /* 0x000fe4000001ff00 */
[----:B------:R-:W-:Y:S02]  /*1540*/  CS2R R84, SRZ ;  /* 0x0000000000547805 */ /* 0x000fe4000001ff00 */
[----:B------:R-:W-:Y:S02]  /*1550*/  CS2R R82, SRZ ;  /* 0x0000000000527805 */ /* 0x000fe4000001ff00 */
[----:B------:R-:W-:Y:S01]  /*1560*/  CS2R R80, SRZ ;  /* 0x0000000000507805 */ /* 0x000fe2000001ff00 */
[----:B------:R-:W1:Y:S01]  /*1570*/  @P0 LDC R5, c[0x0][0x450] ;  /* 0x00011400ff050b82 */ /* 0x000e620000000800 */
        /* <DEDUP_REMOVED lines=15> */
[----:B0-----:R-:W-:Y:S01]  /*1670*/  @P0 IMAD.HI.U32 R2, R2, UR4, RZ ;  /* 0x0000000402020c27 */ /* 0x001fe2000f8e00ff */
[----:B------:R-:W-:Y:S02]  /*1680*/  CS2R R48, SRZ ;  /* 0x0000000000307805 */ /* 0x000fe4000001ff00 */
[----:B------:R-:W-:Y:S02]  /*1690*/  CS2R R42, SRZ ;  /* 0x00000000002a7805 */ /* 0x000fe4000001ff00 */
[----:B------:R-:W-:Y:S02]  /*16a0*/  CS2R R44, SRZ ;  /* 0x00000000002c7805 */ /* 0x000fe4000001ff00 */
[----:B------:R-:W-:Y:S02]  /*16b0*/  CS2R R160, SRZ ;  /* 0x0000000000a07805 */ /* 0x000fe4000001ff00 */
[----:B------:R-:W-:-:S02]  /*16c0*/  CS2R R40, SRZ ;  /* 0x0000000000287805 */ /* 0x000fc4000001ff00 */
[----:B------:R-:W-:Y:S02]  /*16d0*/  CS2R R34, SRZ ;  /* 0x0000000000227805 */ /* 0x000fe4000001ff00 */
[----:B------:R-:W-:Y:S02]  /*16e0*/  CS2R R36, SRZ ;  /* 0x0000000000247805 */ /* 0x000fe4000001ff00 */
[----:B-1----:R-:W-:Y:S01]  /*16f0*/  @P0 SHF.R.U32.HI R0, RZ, R5, R2 ;  /* 0x00000005ff000219 */ /* 0x002fe20000011602 */
[----:B------:R-:W-:Y:S01]  /*1700*/  VIADD R2, R214, 0x5f ;  /* 0x0000005fd6027836 */ /* 0x000fe20000000000 */
[----:B------:R-:W-:Y:S02]  /*1710*/  PLOP3.LUT P0, PT, PT, PT, PT, 0x80, 0x0 ;  /* 0x000000000000781c */ /* 0x000fe40003f0f070 */
[----:B------:R-:W-:Y:S02]  /*1720*/  CS2R R162, SRZ ;  /* 0x0000000000a27805 */ /* 0x000fe4000001ff00 */
[----:B------:R-:W-:Y:S01]  /*1730*/  CS2R R32, SRZ ;  /* 0x0000000000207805 */ /* 0x000fe2000001ff00 */
[----:B------:R-:W-:Y:S01]  /*1740*/  IMAD.IADD R0, R3, 0x1, R0 ;  /* 0x0000000103007824 */ /* 0x000fe200078e0200 */
[----:B------:R-:W-:Y:S01]  /*1750*/  CS2R R26, SRZ ;  /* 0x00000000001a7805 */ /* 0x000fe2000001ff00 */
[----:B------:R-:W-:Y:S01]  /*1760*/  IMAD.HI R2, R2, 0x2aaaaaab, RZ ;  /* 0x2aaaaaab02027827 */ /* 0x000fe200078e02ff */
[----:B------:R-:W-:-:S02]  /*1770*/  CS2R R28, SRZ ;  /* 0x00000000001c7805 */ /* 0x000fc4000001ff00 */
[----:B------:R-:W-:Y:S01]  /*1780*/  CS2R R24, SRZ ;  /* 0x0000000000187805 */ /* 0x000fe2000001ff00 */
[----:B------:R-:W-:Y:S01]  /*1790*/  IMAD.HI R0, R0, 0x2aaaaaab, RZ ;  /* 0x2aaaaaab00007827 */ /* 0x000fe200078e02ff */
[----:B------:R-:W-:-:S04]  /*17a0*/  SHF.R.U32.HI R3, RZ, 0x1f, R2 ;  /* 0x0000001fff037819 */ /* 0x000fc80000011602 */
[----:B------:R-:W-:Y:S02]  /*17b0*/  SHF.R.U32.HI R5, RZ, 0x1f, R0 ;  /* 0x0000001fff057819 */ /* 0x000fe40000011600 */
[----:B------:R-:W-:Y:S02]  /*17c0*/  LEA.HI.SX32 R3, R2, R3, 0x1c ;  /* 0x0000000302037211 */ /* 0x000fe400078fe2ff */
[----:B------:R-:W-:-:S04]  /*17d0*/  LEA.HI.SX32 R0, R0, R5, 0x1c ;  /* 0x0000000500007211 */ /* 0x000fc800078fe2ff */
[----:B------:R-:W-:Y:S02]  /*17e0*/  VIMNMX R203, R3, R0, PT ;  /* 0x0000000003cb7248 */ /* 0x000fe40003fe0100 */
[----:B------:R-:W-:Y:S01]  /*17f0*/  CS2R R2, SRZ ;  /* 0x0000000000027805 */ /* 0x000fe2000001ff00 */
[----:B------:R-:W-:Y:S01]  /*1800*/  IMAD.MOV.U32 R0, RZ, RZ, RZ ;  /* 0x000000ffff007224 */ /* 0x000fe200078e00ff */
[----:B------:R-:W-:-:S13]  /*1810*/  ISETP.GE.AND P1, PT, R203, 0x1, PT ;  /* 0x00000001cb00780c */ /* 0x000fda0003f26270 */
[----:B------:R-:W-:Y:S05]  /*1820*/  @!P1 BRA `(.L_x_5654) ;  /* 0x0000009000f09947 */ /* 0x000fea0003800000 */
        /* <DEDUP_REMOVED lines=20> */
[----:B------:R-:W-:Y:S01]  /*1970*/  IMAD.U32 R23, RZ, RZ, UR5 ;  /* 0x00000005ff177e24 */ /* 0x000fe2000f8e00ff */
[----:B------:R-:W-:Y:S01]  /*1980*/  MOV R22, UR4 ;  /* 0x0000000400167c02 */ /* 0x000fe20008000f00 */
        /* <DEDUP_REMOVED lines=17> */
.L_x_5655:
        /* <DEDUP_REMOVED lines=9> */
.L_x_5802:
[----:B------:R-:W2:Y:S01]  /*1b30*/  LDL R2, [R1] ;  /* 0x0000000001027983 */ /* 0x000ea20000100800 */
[----:B------:R-:W-:Y:S05]  /*1b40*/  WARPSYNC.ALL ;  /* 0x0000000000007948 */ /* 0x000fea0003800000 */
[----:B------:R1:W-:Y:S01]  /*1b50*/  BAR.SYNC.DEFER_BLOCKING R208, 0x100 ;  /* 0x000400d00000751d */ /* 0x0003e20000010000 */
[----:B--2---:R-:W-:-:S13]  /*1b60*/  R2UR UR4, R2 ;  /* 0x00000000020472ca */ /* 0x004fda00000e0000 */
[----:B------:R-:W-:-:S05]  /*1b70*/  IMAD.U32 R2, RZ, RZ, UR4 ;  /* 0x00000004ff027e24 */ /* 0x000fca000f8e00ff */
[----:B------:R-:W-:-:S13]  /*1b80*/  ISETP.NE.AND P0, PT, R2, 0x3, PT ;  /* 0x000000030200780c */ /* 0x000fda0003f05270 */
[----:B-1----:R-:W-:Y:S05]  /*1b90*/  @!P0 BRA `(.L_x_5657) ;  /* 0x0000000000048947 */ /* 0x002fea0003800000 */
[----:B------:R-:W-:Y:S01]  /*1ba0*/  BPT.TRAP 0x1 ;  /* 0x000000040000795c */ /* 0x000fe20000300000 */
.L_x_5657:
[----:B------:R-:W-:Y:S01]  /*1bb0*/  ULEA UR6, UR38, UR40, 0x3 ;  /* 0x0000002826067291 */ /* 0x000fe2000f8e183f */
[----:B------:R-:W-:-:S04]  /*1bc0*/  MOV R2, UR39 ;  /* 0x0000002700027c02 */ /* 0x000fc80008000f00 */
[----:B------:R-:W-:-:S04]  /*1bd0*/  SHF.L.U32 R2, R2, 0x1f, RZ ;  /* 0x0000001f02027819 */ /* 0x000fc800000006ff */
[----:B------:R1:W2:Y:S01]  /*1be0*/  SYNCS.PHASECHK.TRANS64.TRYWAIT P1, [UR6+0x32430], R2 ;  /* 0x03243002ff0075a7 */ /* 0x0002a20008020146 */
[----:B------:R-:W-:Y:S05]  /*1bf0*/  @!P0 BRA `(.L_x_5658) ;  /* 0x0000000000048947 */ /* 0x000fea0003800000 */
[----:B------:R-:W-:Y:S01]  /*1c00*/  BPT.TRAP 0x1 ;  /* 0x000000040000795c */ /* 0x000fe20000300000 */
.L_x_5658:
[----:B--2---:R-:W-:Y:S05]  /*1c10*/  @P1 BRA `(.L_x_5659) ;  /* 0x0000000000081947 */ /* 0x004fea0003800000 */
[----:B------:R-:W2:Y:S02]  /*1c20*/  SYNCS.PHASECHK.TRANS64.TRYWAIT P1, [UR6+0x32430], R2 ;  /* 0x03243002ff0075a7 */ /* 0x000ea40008020146 */
[----:B--2---:R-:W-:Y:S05]  /*1c30*/  @!P1 BRA `(.L_x_5660) ;  /* 0x0000012000bc9947 */ /* 0x004fea0003800000 */
.L_x_5659:
        /* <DEDUP_REMOVED lines=40> */
[----:B------:R-:W-:Y:S01]  /*1ec0*/  IMAD.U32 R14, RZ, RZ, UR8 ;  /* 0x00000008ff0e7e24 */ /* 0x000fe2000f8e00ff */
[----:B------:R-:W-:Y:S01]  /*1ed0*/  MOV R15, UR9 ;  /* 0x00000009000f7c02 */ /* 0x000fe20008000f00 */
[----:B------:R-:W-:Y:S02]  /*1ee0*/  WARPGROUP.DEPBAR.LE gsb0, 0x0 ;  /* 0x00008000000079c5 */ /* 0x000fe40000010000 */
[----:B------:R-:W-:-:S06]  /*1ef0*/  WARPGROUP.ARRIVE ;  /* 0x00000000000079c5 */ /* 0x000fcc0000000000 */
[----:B------:R-:W-:Y:S03]  /*1f00*/  HGMMA.64x96x16.F32.BF16 R24, gdesc[UR8], R24, gsb0 ;  /* 0x01600000081879f0 */ /* 0x000fe60008001818 */
[----:B------:R-:W-:Y:S02]  /*1f10*/  WARPGROUP.DEPBAR.LE gsb0, 0x0 ;  /* 0x00008000000079c5 */ /* 0x000fe40000010000 */
[----:B------:R-:W2:Y:S02]  /*1f20*/  SYNCS.PHASECHK.TRANS64.TRYWAIT P1, [UR40+0x32410], R0 ;  /* 0x03241000ff0075a7 */ /* 0x000ea40008020168 */
[----:B--2---:R-:W-:Y:S05]  /*1f30*/  @!P1 BRA `(.L_x_5661) ;  /* 0x0000012000149947 */ /* 0x004fea0003800000 */
.L_x_5803:
[----:B------:R-:W-:Y:S05]  /*1f40*/  @!P0 BRA `(.L_x_5662) ;  /* 0x0000000000048947 */ /* 0x000fea0003800000 */
[----:B------:R-:W-:Y:S01]  /*1f50*/  BPT.TRAP 0x1 ;  /* 0x000000040000795c */ /* 0x000fe20000300000 */
.L_x_5662:
[----:B------:R2:W3:Y:S01]  /*1f60*/  SYNCS.PHASECHK.TRANS64.TRYWAIT P1, [UR6+0x32450], R2 ;  /* 0x03245002ff0075a7 */ /* 0x0004e20008020146 */
[----:B------:R-:W-:Y:S05]  /*1f70*/  @!P0 BRA `(.L_x_5663) ;  /* 0x0000000000048947 */ /* 0x000fea0003800000 */
[----:B------:R-:W-:Y:S01]  /*1f80*/  BPT.TRAP 0x1 ;  /* 0x000000040000795c */ /* 0x000fe20000300000 */
.L_x_5663:
[----:B---3--:R-:W-:Y:S05]  /*1f90*/  @P1 BRA `(.L_x_5664) ;  /* 0x0000000000081947 */ /* 0x008fea0003800000 */
[----:B------:R-:W3:Y:S02]  /*1fa0*/  SYNCS.PHASECHK.TRANS64.TRYWAIT P1, [UR6+0x32450], R2 ;  /* 0x03245002ff0075a7 */ /* 0x000ee40008020146 */
[----:B---3--:R-:W-:Y:S05]  /*1fb0*/  @!P1 BRA `(.L_x_5665) ;  /* 0x00000120000c9947 */ /* 0x008fea0003800000 */
.L_x_5664:
        /* <DEDUP_REMOVED lines=28> */
[----:B------:R-:W-:Y:S01]  /*2180*/  IMAD.U32 R10, RZ, RZ, UR12 ;  /* 0x0000000cff0a7e24 */ /* 0x000fe2000f8e00ff */
        /* <DEDUP_REMOVED lines=113> */
.L_x_5666:
[----:B------:R-:W1:Y:S01]  /*28a0*/  LDC R4, c[0x0][0x448] ;  /* 0x00011200ff047b82 */ /* 0x000e620000000800 */
[----:B------:R-:W-:Y:S01]  /*28b0*/  ULDC UR4, c[0x0][0xad0] ;  /* 0x0002b40000047ab9 */ /* 0x000fe20000000800 */
[----:B------:R-:W-:Y:S01]  /*28c0*/  ULDC UR5, c[0x0][0xa80] ;  /* 0x0002a00000057ab9 */ /* 0x000fe20000000800 */
[----:B------:R-:W-:Y:S01]  /*28d0*/  FMUL.FTZ R24, R24, UR4 ;  /* 0x0000000418187c20 */ /* 0x000fe20008410000 */
[----:B------:R-:W-:Y:S01]  /*28e0*/  FMUL.FTZ R25, R25, UR4 ;  /* 0x0000000419197c20 */ /* 0x000fe20008410000 */
[----:B------:R-:W-:Y:S01]  /*28f0*/  FMUL.FTZ R32, R32, UR4 ;  /* 0x0000000420207c20 */ /* 0x000fe20008410000 */
[----:B------:R-:W-:Y:S01]  /*2900*/  FMUL.FTZ R33, R33, UR4 ;  /* 0x0000000421217c20 */ /* 0x000fe20008410000 */
[----:B------:R2:W3:Y:S01]  /*2910*/  MUFU.TANH R72, R24 ;  /* 0x0000001800487308 */ /* 0x0004e20000002400 */
[----:B------:R-:W-:Y:S01]  /*2920*/  FMUL.FTZ R28, R28, UR4 ;  /* 0x000000041c1c7c20 */ /* 0x000fe20008410000 */
[----:B------:R-:W-:Y:S01]  /*2930*/  FMUL.FTZ R36, R36, UR4 ;  /* 0x0000000424247c20 */ /* 0x000fe20008410000 */
[----:B------:R-:W-:Y:S01]  /*2940*/  FMUL.FTZ R41, R41, UR4 ;  /* 0x0000000429297c20 */ /* 0x000fe20008410000 */
[----:B------:R-:W-:Y:S01]  /*2950*/  FMUL.FTZ R44, R44, UR4 ;  /* 0x000000042c2c7c20 */ /* 0x000fe20008410000 */
[----:B------:R-:W-:Y:S01]  /*2960*/  FMUL.FTZ R37, R37, UR4 ;  /* 0x0000000425257c20 */ /* 0x000fe20008410000 */
[----:B------:R-:W-:Y:S01]  /*2970*/  FMUL.FTZ R45, R45, UR4 ;  /* 0x000000042d2d7c20 */ /* 0x000fe20008410000 */
[----:B------:R-:W-:Y:S01]  /*2980*/  FMUL.FTZ R52, R52, UR4 ;  /* 0x0000000434347c20 */ /* 0x000fe20008410000 */
[----:B------:R4:W5:Y:S01]  /*2990*/  MUFU.TANH R73, R25 ;  /* 0x0000001900497308 */ /* 0x0009620000002400 */
        /* <DEDUP_REMOVED lines=8> */
[----:B-1----:R-:W-:Y:S01]  /*2a20*/  ISETP.NE.AND P6, PT, R4, 0x1, PT ;  /* 0x000000010400780c */ /* 0x002fe20003fc5270 */
[----:B------:R-:W-:-:S02]  /*2a30*/  VIADD R4, R215, UR61 ;  /* 0x0000003dd7047c36 */ /* 0x000fc40008000000 */
        /* <DEDUP_REMOVED lines=11> */
[----:B------:R-:W3:Y:S01]  /*2af0*/  @P6 LDC R5, c[0x0][0x44c] ;  /* 0x00011300ff056b82 */ /* 0x000ee20000000800 */
[----:B------:R-:W-:Y:S01]  /*2b00*/  FMUL.FTZ R49, R49, UR4 ;  /* 0x0000000431317c20 */ /* 0x000fe20008410000 */
[----:B------:R-:W-:Y:S01]  /*2b10*/  MUFU.TANH R28, R28 ;  /* 0x0000001c001c7308 */ /* 0x000fe20000002400 */
[----:B------:R-:W-:Y:S01]  /*2b20*/  FMUL.FTZ R39, R39, UR4 ;  /* 0x0000000427277c20 */ /* 0x000fe20008410000 */
[----:B------:R-:W-:Y:S01]  /*2b30*/  FMUL.FTZ R60, R60, UR4 ;  /* 0x000000043c3c7c20 */ /* 0x000fe20008410000 */
[----:B------:R-:W-:Y:S01]  /*2b40*/  FMUL.FTZ R42, R42, UR4 ;  /* 0x000000042a2a7c20 */ /* 0x000fe20008410000 */
[----:B------:R-:W-:Y:S01]  /*2b50*/  FMUL.FTZ R43, R43, UR4 ;  /* 0x000000042b2b7c20 */ /* 0x000fe20008410000 */
[----:B------:R-:W-:Y:S01]  /*2b60*/  FMUL.FTZ R46, R46, UR4 ;  /* 0x000000042e2e7c20 */ /* 0x000fe20008410000 */
[----:B--2---:R-:W2:Y:S01]  /*2b70*/  @P6 LDC R24, c[0x0][0x450] ;  /* 0x00011400ff186b82 */ /* 0x004ea20000000800 */
        /* <DEDUP_REMOVED lines=15> */
[----:B---3--:R-:W-:-:S04]  /*2c70*/  @P6 IMAD.HI.U32 R5, R4, R5, RZ ;  /* 0x0000000504056227 */ /* 0x008fc800078e00ff */
[----:B------:R-:W-:Y:S01]  /*2c80*/  FMUL.FTZ R71, R71, UR4 ;  /* 0x0000000447477c20 */ /* 0x000fe20008410000 */
[----:B------:R-:W3:Y:S01]  /*2c90*/  MUFU.TANH R44, R44 ;  /* 0x0000002c002c7308 */ /* 0x000ee20000002400 */
[----:B------:R-:W-:Y:S02]  /*2ca0*/  UIADD3 UR10, UR6, 0x32440, URZ ;  /* 0x00032440060a7890 */ /* 0x000fe4000fffe03f */
[----:B------:R-:W-:Y:S02]  /*2cb0*/  ULOP3.LUT UR7, UR7, 0x3000000, URZ, 0xfc, !UPT ;  /* 0x0300000007077892 */ /* 0x000fe4000f8efc3f */
[----:B------:R-:W-:Y:S01]  /*2cc0*/  UPRMT UR10, UR48, 0x654, UR10 ;  /* 0x00000654300a7896 */ /* 0x000fe2000800000a */
[----:B--2---:R-:W-:Y:S01]  /*2cd0*/  @P6 SHF.R.U32.HI R4, RZ, R24, R5 ;  /* 0x00000018ff046219 */ /* 0x004fe20000011605 */
[----:B------:R-:W-:Y:S01]  /*2ce0*/  IMAD R5, R203, -0x60, R214 ;  /* 0xffffffa0cb057824 */ /* 0x000fe200078e02d6 */
[----:B------:R-:W-:Y:S01]  /*2cf0*/  MUFU.TANH R37, R37 ;  /* 0x0000002500257308 */ /* 0x000fe20000002400 */
[----:B------:R-:W-:-:S02]  /*2d00*/  UIMAD UR4, UR38, 0xc00, UR7 ;  /* 0x00000c00260478a4 */ /* 0x000fc4000f8e0207 */
[----:B------:R-:W2:Y:S01]  /*2d10*/  SHFL.IDX PT, R21, R4, RZ, 0x1c1f ;  /* 0x001c1fff04157589 */ /* 0x000ea200000e0000 */
[----:B------:R-:W-:Y:S01]  /*2d20*/  VIADD R5, R5, 0x60 ;  /* 0x0000006005057836 */ /* 0x000fe20000000000 */
[----:B------:R-:W-:Y:S01]  /*2d30*/  UMOV UR11, 0x40000040 ;  /* 0x40000040000b7882 */ /* 0x000fe20000000000 */
[----:B------:R-:W-:Y:S01]  /*2d40*/  SYNCS.ARRIVE.TRANS64.RED.A1T0 RZ, [UR10], RZ ;  /* 0x000000ffffff79a7 */ /* 0x000fe2000810040a */
[----:B----4-:R4:W5:Y:S01]  /*2d50*/  SHFL.IDX PT, R25, R4, 0x1, 0x1c1f ;  /* 0x003c1f0004197f89 */ /* 0x01096200000e0000 */
[----:B------:R-:W-:Y:S01]  /*2d60*/  IMAD R24, R216, -0x2, R5 ;  /* 0xfffffffed8187824 */ /* 0x000fe200078e0205 */
[----:B------:R-:W3:Y:S01]  /*2d70*/  MUFU.TANH R45, R45 ;  /* 0x0000002d002d7308 */ /* 0x000ee20000002400 */
[----:B------:R-:W-:-:S03]  /*2d80*/  UMOV UR10, UR4 ;  /* 0x00000004000a7c82 */ /* 0x000fc60008000000 */
[----:B------:R-:W-:-:S04]  /*2d90*/  IADD3 R5, -R201, 0x1, R24 ;  /* 0x00000001c9057810 */ /* 0x000fc80007ffe118 */
[----:B------:R-:W3:Y:S08]  /*2da0*/  MUFU.TANH R52, R52 ;  /* 0x0000003400347308 */ /* 0x000ef00000002400 */
[----:B------:R-:W3:Y:S01]  /*2db0*/  MUFU.TANH R53, R53 ;  /* 0x0000003500357308 */ /* 0x000ee20000002400 */
[----:B--2---:R-:W-:-:S04]  /*2dc0*/  VIADDMNMX R21, R21, R5, R24, PT ;  /* 0x0000000515157246 */ /* 0x004fc80003800118 */
[----:B------:R-:W-:-:S03]  /*2dd0*/  ISETP.GT.AND P5, PT, R21, RZ, PT ;  /* 0x000000ff1500720c */ /* 0x000fc60003fa4270 */
[----:B------:R-:W-:Y:S01]  /*2de0*/  MUFU.TANH R29, R29 ;  /* 0x0000001d001d7308 */ /* 0x000fe20000002400 */
[C---:B------:R-:W-:Y:S02]  /*2df0*/  ISETP.GT.AND P4, PT, R21.reuse, 0x1, PT ;  /* 0x000000011500780c */ /* 0x040fe40003f84270 */
[----:B----4-:R-:W-:Y:S02]  /*2e00*/  FSEL R4, R72, -INF , P5 ;  /* 0xff80000048047808 */ /* 0x010fe40002800000 */
[C---:B------:R-:W-:Y:S02]  /*2e10*/  ISETP.GT.AND P2, PT, R21.reuse, 0x10, PT ;  /* 0x000000101500780c */ /* 0x040fe40003f44270 */
[----:B------:R-:W-:Y:S01]  /*2e20*/  ISETP.GT.AND P5, PT, R21, 0x11, PT ;  /* 0x000000111500780c */ /* 0x000fe20003fa4270 */
[----:B------:R-:W-:Y:S01]  /*2e30*/  MUFU.TANH R48, R48 ;  /* 0x0000003000307308 */ /* 0x000fe20000002400 */
[----:B-----5:R-:W-:Y:S02]  /*2e40*/  VIADDMNMX R25, R25, R5, R24, PT ;  /* 0x0000000519197246 */ /* 0x020fe40003800118 */
[----:B------:R-:W-:-:S02]  /*2e50*/  ISETP.GT.AND P3, PT, R21, 0x8, PT ;  /* 0x000000081500780c */ /* 0x000fc40003f64270 */
[----:B------:R-:W-:Y:S02]  /*2e60*/  FSEL R24, R73, -INF , P4 ;  /* 0xff80000049187808 */ /* 0x000fe40002000000 */
[----:B------:R-:W-:Y:S01]  /*2e70*/  ISETP.GT.AND P4, PT, R21, 0x18, PT ;  /* 0x000000181500780c */ /* 0x000fe20003f84270 */
[----:B------:R-:W2:Y:S01]  /*2e80*/  MUFU.TANH R56, R56 ;  /* 0x0000003800387308 */ /* 0x000ea20000002400 */
[----:B0-----:R-:W-:Y:S02]  /*2e90*/  FSEL R171, R32, -INF , P2 ;  /* 0xff80000020ab7808 */ /* 0x001fe40001000000 */
[----:B-1----:R-:W-:Y:S02]  /*2ea0*/  FSEL R172, R33, -INF , P5 ;  /* 0xff80000021ac7808 */ /* 0x002fe40002800000 */
[C---:B------:R-:W-:Y:S02]  /*2eb0*/  ISETP.GT.AND P2, PT, R21.reuse, 0x21, PT ;  /* 0x000000211500780c */ /* 0x040fe40003f44270 */
[----:B------:R-:W-:Y:S01]  /*2ec0*/  ISETP.GT.AND P5, PT, R21, 0x28, PT ;  /* 0x000000281500780c */ /* 0x000fe20003fa4270 */
[----:B------:R-:W0:Y:S01]  /*2ed0*/  MUFU.TANH R61, R61 ;  /* 0x0000003d003d7308 */ /* 0x000e220000002400 */
[----:B------:R-:W-:-:S02]  /*2ee0*/  FSEL R173, R36, -INF , P4 ;  /* 0xff80000024ad7808 */ /* 0x000fc40002000000 */
[----:B------:R-:W-:Y:S02]  /*2ef0*/  ISETP.GT.AND P4, PT, R21, 0x29, PT ;  /* 0x000000291500780c */ /* 0x000fe40003f84270 */
[----:B------:R-:W-:Y:S02]  /*2f00*/  FSEL R181, R41, -INF , P2 ;  /* 0xff80000029b57808 */ /* 0x000fe40001000000 */
[----:B---3--:R-:W-:Y:S01]  /*2f10*/  FSEL R183, R44, -INF , P5 ;  /* 0xff8000002cb77808 */ /* 0x008fe20002800000 */
[----:B------:R-:W1:Y:S01]  /*2f20*/  MUFU.TANH R64, R64 ;  /* 0x0000004000407308 */ /* 0x000e620000002400 */
[C---:B------:R-:W-:Y:S02]  /*2f30*/  ISETP.GT.AND P2, PT, R21.reuse, 0x38, PT ;  /* 0x000000381500780c */ /* 0x040fe40003f44270 */
[C---:B------:R-:W-:Y:S02]  /*2f40*/  ISETP.GT.AND P5, PT, R21.reuse, 0x39, PT ;  /* 0x000000391500780c */ /* 0x040fe40003fa4270 */
[----:B------:R-:W-:-:S02]  /*2f50*/  ISETP.GT.AND P1, PT, R21, 0x9, PT ;  /* 0x000000091500780c */ /* 0x000fc40003f24270 */
[----:B------:R-:W-:Y:S01]  /*2f60*/  FMNMX.FTZ R5, R4, R24, !PT ;  /* 0x0000001804057209 */ /* 0x000fe20007810000 */
[----:B------:R-:W3:Y:S01]  /*2f70*/  MUFU.TANH R57, R57 ;  /* 0x0000003900397308 */ /* 0x000ee20000002400 */
[----:B------:R-:W-:Y:S02]  /*2f80*/  FSEL R185, R45, -INF , P4 ;  /* 0xff8000002db97808 */ /* 0x000fe40002000000 */
[----:B------:R-:W-:Y:S02]  /*2f90*/  ISETP.GT.AND P4, PT, R21, 0x40, PT ;  /* 0x000000401500780c */ /* 0x000fe40003f84270 */
[----:B------:R-:W-:Y:S02]  /*2fa0*/  FSEL R205, R52, -INF , P2 ;  /* 0xff80000034cd7808 */ /* 0x000fe40001000000 */
[----:B------:R-:W-:Y:S01]  /*2fb0*/  FSEL R207, R53, -INF , P5 ;  /* 0xff80000035cf7808 */ /* 0x000fe20002800000 */
[----:B------:R4:W-:Y:S01]  /*2fc0*/  MUFU.TANH R74, R26 ;  /* 0x0000001a004a7308 */ /* 0x0009e20000002400 */
[----:B------:R-:W-:-:S02]  /*2fd0*/  ISETP.GT.AND P2, PT, R21, 0x49, PT ;  /* 0x000000491500780c */ /* 0x000fc40003f44270 */
[C---:B------:R-:W-:Y:S02]  /*2fe0*/  ISETP.GT.AND P5, PT, R21.reuse, 0x50, PT ;  /* 0x000000501500780c */ /* 0x040fe40003fa4270 */
[----:B--2---:R-:W-:Y:S02]  /*2ff0*/  FSEL R195, R56, -INF , P4 ;  /* 0xff80000038c37808 */ /* 0x004fe40002000000 */
[C---:B------:R-:W-:Y:S01]  /*3000*/  ISETP.GT.AND P4, PT, R21.reuse, 0x51, PT ;  /* 0x000000511500780c */ /* 0x040fe20003f84270 */
[----:B------:R-:W2:Y:S01]  /*3010*/  MUFU.TANH R65, R65 ;  /* 0x0000004100417308 */ /* 0x000ea20000002400 */
[----:B----4-:R-:W-:Y:S02]  /*3020*/  FSEL R26, R28, -INF , P3 ;  /* 0xff8000001c1a7808 */ /* 0x010fe40001800000 */
[----:B------:R-:W-:Y:S02]  /*3030*/  ISETP.GT.AND P3, PT, R21, 0x19, PT ;  /* 0x000000191500780c */ /* 0x000fe40003f64270 */
[----:B------:R-:W-:-:S02]  /*3040*/  FSEL R28, R29, -INF , P1 ;  /* 0xff8000001d1c7808 */ /* 0x000fc40000800000 */
[----:B------:R-:W-:Y:S01]  /*3050*/  FSEL R174, R37, -INF , P3 ;  /* 0xff80000025ae7808 */ /* 0x000fe20001800000 */
[----:B------:R-:W4:Y:S01]  /*3060*/  MUFU.TANH R75, R27 ;  /* 0x0000001b004b7308 */ /* 0x000f220000002400 */
[C---:B------:R-:W-:Y:S02]  /*3070*/  ISETP.GT.AND P3, PT, R21.reuse, 0x30, PT ;  /* 0x000000301500780c */ /* 0x040fe40003f64270 */
[----:B------:R-:W-:Y:S02]  /*3080*/  FMNMX.FTZ R5, R26, R5, !PT ;  /* 0x000000051a057209 */ /* 0x000fe40007810000 */
[----:B------:R-:W-:Y:S02]  /*3090*/  FSEL R202, R48, -INF , P3 ;  /* 0xff80000030ca7808 */ /* 0x000fe40001800000 */
[----:B------:R-:W-:Y:S01]  /*30a0*/  ISETP.GT.AND P3, PT, R21, 0x41, PT ;  /* 0x000000411500780c */ /* 0x000fe20003f64270 */
[----:B------:R-:W5:Y:S01]  /*30b0*/  MUFU.TANH R68, R68 ;  /* 0x0000004400447308 */ /* 0x000f620000002400 */
[----:B0-----:R-:W-:-:S02]  /*30c0*/  FSEL R192, R61, -INF , P2 ;  /* 0xff8000003dc07808 */ /* 0x001fc40001000000 */
[----:B-1----:R-:W-:Y:S02]  /*30d0*/  FSEL R161, R64, -INF , P5 ;  /* 0xff80000040a17808 */ /* 0x002fe40002800000 */
[C---:B------:R-:W-:Y:S02]  /*30e0*/  ISETP.GT.AND P2, PT, R25.reuse, RZ, PT ;  /* 0x000000ff1900720c */ /* 0x040fe40003f44270 */
[----:B------:R-:W-:Y:S01]  /*30f0*/  ISETP.GT.AND P5, PT, R25, 0x1, PT ;  /* 0x000000011900780c */ /* 0x000fe20003fa4270 */
[----:B------:R0:W1:Y:S01]  /*3100*/  MUFU.TANH R76, R30 ;  /* 0x0000001e004c7308 */ /* 0x0000620000002400 */
[----:B---3--:R-:W-:Y:S02]  /*3110*/  FSEL R187, R57, -INF , P3 ;  /* 0xff80000039bb7808 */ /* 0x008fe40001800000 */
[----:B------:R-:W-:Y:S02]  /*3120*/  ISETP.GT.AND P3, PT, R21, 0x58, PT ;  /* 0x000000581500780c */ /* 0x000fe40003f64270 */
[----:B--2---:R-:W-:-:S02]  /*3130*/  FSEL R162, R65, -INF , P4 ;  /* 0xff80000041a27808 */ /* 0x004fc40002000000 */
[----:B------:R-:W-:Y:S01]  /*3140*/  ISETP.GT.AND P4, PT, R25, 0x8, PT ;  /* 0x000000081900780c */ /* 0x000fe20003f84270 */
[----:B------:R1:W2:Y:S01]  /*3150*/  MUFU.TANH R77, R31 ;  /* 0x0000001f004d7308 */ /* 0x0002a20000002400 */
[----:B0-----:R-:W-:Y:S02]  /*3160*/  FMNMX.FTZ R30, R28, R5, !PT ;  /* 0x000000051c1e7209 */ /* 0x001fe40007810000 */
[----:B------:R-:W-:Y:S02]  /*3170*/  FSEL R27, R74, -INF , P2 ;  /* 0xff8000004a1b7808 */ /* 0x000fe40001000000 */
[----:B------:R-:W-:Y:S02]  /*3180*/  FMNMX.FTZ R5, R171, R30, !PT ;  /* 0x0000001eab057209 */ /* 0x000fe40007810000 */
[----:B----4-:R-:W-:Y:S01]  /*3190*/  FSEL R29, R75, -INF , P5 ;  /* 0xff8000004b1d7808 */ /* 0x010fe20002800000 */
[----:B------:R-:W0:Y:S01]  /*31a0*/  MUFU.TANH R40, R40 ;  /* 0x0000002800287308 */ /* 0x000e220000002400 */
[----:B-----5:R-:W-:-:S02]  /*31b0*/  FSEL R163, R68, -INF , P3 ;  /* 0xff80000044a37808 */ /* 0x020fc40001800000 */
[----:B------:R-:W-:Y:S02]  /*31c0*/  FMNMX.FTZ R32, R172, R5, !PT ;  /* 0x00000005ac207209 */ /* 0x000fe40007810000 */
[----:B------:R-:W-:Y:S02]  /*31d0*/  ISETP.GT.AND P3, PT, R25, 0x9, PT ;  /* 0x000000091900780c */ /* 0x000fe40003f64270 */
[----:B-1----:R-:W-:Y:S01]  /*31e0*/  FSEL R31, R76, -INF , P4 ;  /* 0xff8000004c1f7808 */ /* 0x002fe20002000000 */
[----:B------:R-:W1:Y:S01]  /*31f0*/  MUFU.TANH R34, R34 ;  /* 0x0000002200227308 */ /* 0x000e620000002400 */
[----:B------:R-:W-:Y:S02]  /*3200*/  FMNMX.FTZ R30, R27, R29, !PT ;  /* 0x0000001d1b1e7209 */ /* 0x000fe40007810000 */
[----:B------:R-:W-:Y:S02]  /*3210*/  ISETP.GT.AND P1, PT, R21, 0x20, PT ;  /* 0x000000201500780c */ /* 0x000fe40003f24270 */
[----:B------:R-:W-:-:S02]  /*3220*/  FMNMX.FTZ R5, R173, R32, !PT ;  /* 0x00000020ad057209 */ /* 0x000fc40007810000 */
[----:B------:R-:W-:Y:S01]  /*3230*/  ISETP.GT.AND P2, PT, R25, 0x10, PT ;  /* 0x000000101900780c */ /* 0x000fe20003f44270 */
[----:B------:R-:W3:Y:S01]  /*3240*/  MUFU.TANH R35, R35 ;  /* 0x0000002300237308 */ /* 0x000ee20000002400 */
[----:B--2---:R-:W-:Y:S02]  /*3250*/  FSEL R33, R77, -INF , P3 ;  /* 0xff8000004d217808 */ /* 0x004fe40001800000 */
[----:B------:R-:W-:Y:S02]  /*3260*/  FMNMX.FTZ R30, R31, R30, !PT ;  /* 0x0000001e1f1e7209 */ /* 0x000fe40007810000 */
[----:B0-----:R-:W-:Y:S02]  /*3270*/  FSEL R179, R40, -INF , P1 ;  /* 0xff80000028b37808 */ /* 0x001fe40000800000 */
[----:B------:R-:W-:Y:S01]  /*3280*/  FMNMX.FTZ R32, R174, R5, !PT ;  /* 0x00000005ae207209 */ /* 0x000fe20007810000 */
[----:B------:R-:W0:Y:S01]  /*3290*/  MUFU.TANH R38, R38 ;  /* 0x0000002600267308 */ /* 0x000e220000002400 */
[----:B------:R-:W-:-:S02]  /*32a0*/  ISETP.GT.AND P4, PT, R25, 0x11, PT ;  /* 0x000000111900780c */ /* 0x000fc40003f84270 */
[----:B-1----:R-:W-:Y:S02]  /*32b0*/  FSEL R175, R34, -INF , P2 ;  /* 0xff80000022af7808 */ /* 0x002fe40001000000 */
[----:B------:R-:W-:Y:S02]  /*32c0*/  FMNMX.FTZ R30, R33, R30, !PT ;  /* 0x0000001e211e7209 */ /* 0x000fe40007810000 */
[----:B------:R-:W-:Y:S01]  /*32d0*/  FMNMX.FTZ R32, R179, R32, !PT ;  /* 0x00000020b3207209 */ /* 0x000fe20007810000 */
[----:B------:R-:W1:Y:S01]  /*32e0*/  MUFU.TANH R49, R49 ;  /* 0x0000003100317308 */ /* 0x000e620000002400 */
[----:B------:R-:W-:Y:S02]  /*32f0*/  ISETP.GT.AND P1, PT, R21, 0x31, PT ;  /* 0x000000311500780c */ /* 0x000fe40003f24270 */
[----:B------:R-:W-:Y:S02]  /*3300*/  ISETP.GT.AND P3, PT, R25, 0x18, PT ;  /* 0x000000181900780c */ /* 0x000fe40003f64270 */
[----:B---3--:R-:W-:-:S02]  /*3310*/  FSEL R176, R35, -INF , P4 ;  /* 0xff80000023b07808 */ /* 0x008fc40002000000 */
[----:B------:R-:W-:Y:S01]  /*3320*/  FMNMX.FTZ R5, R175, R30, !PT ;  /* 0x0000001eaf057209 */ /* 0x000fe20007810000 */
[----:B------:R-:W2:Y:S01]  /*3330*/  MUFU.TANH R39, R39 ;  /* 0x0000002700277308 */ /* 0x000ea20000002400 */
[----:B------:R-:W-:Y:S02]  /*3340*/  FMNMX.FTZ R32, R181, R32, !PT ;  /* 0x00000020b5207209 */ /* 0x000fe40007810000 */
[----:B------:R-:W-:Y:S02]  /*3350*/  ISETP.GT.AND P2, PT, R25, 0x19, PT ;  /* 0x000000191900780c */ /* 0x000fe40003f44270 */
[----:B0-----:R-:W-:Y:S02]  /*3360*/  FSEL R177, R38, -INF , P3 ;  /* 0xff80000026b17808 */ /* 0x001fe40001800000 */
[----:B------:R-:W-:Y:S01]  /*3370*/  FMNMX.FTZ R30, R176, R5, !PT ;  /* 0x00000005b01e7209 */ /* 0x000fe20007810000 */
[----:B------:R-:W0:Y:S01]  /*3380*/  MUFU.TANH R60, R60 ;  /* 0x0000003c003c7308 */ /* 0x000e220000002400 */
[----:B-1----:R-:W-:-:S02]  /*3390*/  FSEL R204, R49, -INF , P1 ;  /* 0xff80000031cc7808 */ /* 0x002fc40000800000 */
[----:B------:R-:W-:Y:S02]  /*33a0*/  ISETP.GT.AND P1, PT, R21, 0x48, PT ;  /* 0x000000481500780c */ /* 0x000fe40003f24270 */
[----:B------:R-:W-:Y:S02]  /*33b0*/  FMNMX.FTZ R32, R183, R32, !PT ;  /* 0x00000020b7207209 */ /* 0x000fe40007810000 */
[----:B------:R-:W-:Y:S01]  /*33c0*/  ISETP.GT.AND P4, PT, R25, 0x20, PT ;  /* 0x000000201900780c */ /* 0x000fe20003f84270 */
[----:B------:R-:W1:Y:S01]  /*33d0*/  MUFU.TANH R42, R42 ;  /* 0x0000002a002a7308 */ /* 0x000e620000002400 */
[----:B--2---:R-:W-:Y:S02]  /*33e0*/  FSEL R178, R39, -INF , P2 ;  /* 0xff80000027b27808 */ /* 0x004fe40001000000 */
[----:B------:R-:W-:Y:S02]  /*33f0*/  FMNMX.FTZ R5, R177, R30, !PT ;  /* 0x0000001eb1057209 */ /* 0x000fe40007810000 */
[----:B------:R-:W-:-:S02]  /*3400*/  ISETP.GT.AND P3, PT, R25, 0x21, PT ;  /* 0x000000211900780c */ /* 0x000fc40003f64270 */
[----:B------:R-:W-:Y:S01]  /*3410*/  FMNMX.FTZ R5, R178, R5, !PT ;  /* 0x00000005b2057209 */ /* 0x000fe20007810000 */
[----:B------:R-:W2:Y:S01]  /*3420*/  MUFU.TANH R43, R43 ;  /* 0x0000002b002b7308 */ /* 0x000ea20000002400 */
[----:B0-----:R-:W-:Y:S02]  /*3430*/  FSEL R190, R60, -INF , P1 ;  /* 0xff8000003cbe7808 */ /* 0x001fe40000800000 */
[----:B------:R-:W-:Y:S02]  /*3440*/  ISETP.GT.AND P1, PT, R21, 0x59, PT ;  /* 0x000000591500780c */ /* 0x000fe40003f24270 */
[----:B------:R-:W-:Y:S02]  /*3450*/  FMNMX.FTZ R21, R185, R32, !PT ;  /* 0x00000020b9157209 */ /* 0x000fe40007810000 */
[----:B------:R-:W-:Y:S01]  /*3460*/  ISETP.GT.AND P2, PT, R25, 0x28, PT ;  /* 0x000000281900780c */ /* 0x000fe20003f44270 */
[----:B------:R-:W0:Y:S01]  /*3470*/  MUFU.TANH R46, R46 ;  /* 0x0000002e002e7308 */ /* 0x000e220000002400 */
[----:B-1----:R-:W-:-:S02]  /*3480*/  FSEL R180, R42, -INF , P4 ;  /* 0xff8000002ab47808 */ /* 0x002fc40002000000 */
[----:B------:R-:W-:Y:S02]  /*3490*/  FMNMX.FTZ R21, R202, R21, !PT ;  /* 0x00000015ca157209 */ /* 0x000fe40007810000 */
[----:B------:R-:W-:Y:S02]  /*34a0*/  FMNMX.FTZ R5, R180, R5, !PT ;  /* 0x00000005b4057209 */ /* 0x000fe40007810000 */
[----:B------:R-:W-:Y:S01]  /*34b0*/  FMNMX.FTZ R30, R204, R21, !PT ;  /* 0x00000015cc1e7209 */ /* 0x000fe20007810000 */
[----:B------:R-:W1:Y:S01]  /*34c0*/  MUFU.TANH R47, R47 ;  /* 0x0000002f002f7308 */ /* 0x000e620000002400 */
[----:B--2---:R-:W-:Y:S02]  /*34d0*/  FSEL R182, R43, -INF , P3 ;  /* 0xff8000002bb67808 */ /* 0x004fe40001800000 */
[----:B------:R-:W-:Y:S02]  /*34e0*/  ISETP.GT.AND P4, PT, R25, 0x29, PT ;  /* 0x000000291900780c */ /* 0x000fe40003f84270 */
[----:B------:R-:W-:-:S02]  /*34f0*/  FMNMX.FTZ R5, R182, R5, !PT ;  /* 0x00000005b6057209 */ /* 0x000fc40007810000 */
[----:B------:R-:W-:Y:S01]  /*3500*/  FMNMX.FTZ R30, R205, R30, !PT ;  /* 0x0000001ecd1e7209 */ /* 0x000fe20007810000 */
[----:B------:R-:W2:Y:S01]  /*3510*/  MUFU.TANH R50, R50 ;  /* 0x0000003200327308 */ /* 0x000ea20000002400 */
[----:B0-----:R-:W-:Y:S02]  /*3520*/  FSEL R184, R46, -INF , P2 ;  /* 0xff8000002eb87808 */ /* 0x001fe40001000000 */
[----:B------:R-:W-:Y:S02]  /*3530*/  ISETP.GT.AND P3, PT, R25, 0x30, PT ;  /* 0x000000301900780c */ /* 0x000fe40003f64270 */
[----:B------:R-:W-:Y:S02]  /*3540*/  FMNMX.FTZ R5, R184, R5, !PT ;  /* 0x00000005b8057209 */ /* 0x000fe40007810000 */
[----:B------:R-:W-:Y:S01]  /*3550*/  FMNMX.FTZ R30, R207, R30, !PT ;  /* 0x0000001ecf1e7209 */ /* 0x000fe20007810000 */
[----:B------:R-:W0:Y:S01]  /*3560*/  MUFU.TANH R51, R51 ;  /* 0x0000003300337308 */ /* 0x000e220000002400 */
[----:B-1----:R-:W-:-:S02]  /*3570*/  FSEL R186, R47, -INF , P4 ;  /* 0xff8000002fba7808 */ /* 0x002fc40002000000 */
[----:B------:R-:W-:Y:S02]  /*3580*/  ISETP.GT.AND P2, PT, R25, 0x31, PT ;  /* 0x000000311900780c */ /* 0x000fe40003f44270 */
[----:B------:R-:W-:Y:S02]  /*3590*/  FMNMX.FTZ R5, R186, R5, !PT ;  /* 0x00000005ba057209 */ /* 0x000fe40007810000 */
[----:B------:R-:W-:Y:S01]  /*35a0*/  FMNMX.FTZ R32, R195, R30, !PT ;  /* 0x0000001ec3207209 */ /* 0x000fe20007810000 */
[----:B------:R-:W1:Y:S01]  /*35b0*/  MUFU.TANH R54, R54 ;  /* 0x0000003600367308 */ /* 0x000e620000002400 */
[----:B--2---:R-:W-:Y:S02]  /*35c0*/  FSEL R196, R50, -INF , P3 ;  /* 0xff80000032c47808 */ /* 0x004fe40001800000 */
[----:B------:R-:W-:Y:S02]  /*35d0*/  ISETP.GT.AND P4, PT, R25, 0x38, PT ;  /* 0x000000381900780c */ /* 0x000fe40003f84270 */
[----:B------:R-:W-:-:S02]  /*35e0*/  FMNMX.FTZ R30, R196, R5, !PT ;  /* 0x00000005c41e7209 */ /* 0x000fc40007810000 */
[----:B------:R-:W-:Y:S01]  /*35f0*/  ISETP.GT.AND P3, PT, R25, 0x39, PT ;  /* 0x000000391900780c */ /* 0x000fe20003f64270 */
[----:B------:R-:W2:Y:S01]  /*3600*/  MUFU.TANH R55, R55 ;  /* 0x0000003700377308 */ /* 0x000ea20000002400 */
[----:B0-----:R-:W-:Y:S02]  /*3610*/  FSEL R197, R51, -INF , P2 ;  /* 0xff80000033c57808 */ /* 0x001fe40001000000 */
[----:B------:R-:W-:Y:S02]  /*3620*/  FMNMX.FTZ R21, R187, R32, !PT ;  /* 0x00000020bb157209 */ /* 0x000fe40007810000 */
[----:B------:R-:W-:Y:S02]  /*3630*/  FMNMX.FTZ R5, R197, R30, !PT ;  /* 0x0000001ec5057209 */ /* 0x000fe40007810000 */
[----:B------:R-:W-:Y:S01]  /*3640*/  ISETP.GT.AND P2, PT, R25, 0x40, PT ;  /* 0x000000401900780c */ /* 0x000fe20003f44270 */
[----:B------:R-:W0:Y:S01]  /*3650*/  MUFU.TANH R58, R58 ;  /* 0x0000003a003a7308 */ /* 0x000e220000002400 */
[----:B-1----:R-:W-:-:S02]  /*3660*/  FSEL R198, R54, -INF , P4 ;  /* 0xff80000036c67808 */ /* 0x002fc40002000000 */
[----:B------:R-:W-:Y:S02]  /*3670*/  FMNMX.FTZ R21, R190, R21, !PT ;  /* 0x00000015be157209 */ /* 0x000fe40007810000 */
[----:B------:R-:W-:Y:S02]  /*3680*/  FMNMX.FTZ R30, R198, R5, !PT ;  /* 0x00000005c61e7209 */ /* 0x000fe40007810000 */
[----:B------:R-:W-:Y:S01]  /*3690*/  ISETP.GT.AND P4, PT, R25, 0x41, PT ;  /* 0x000000411900780c */ /* 0x000fe20003f84270 */
[----:B------:R-:W1:Y:S01]  /*36a0*/  MUFU.TANH R59, R59 ;  /* 0x0000003b003b7308 */ /* 0x000e620000002400 */
[----:B--2---:R-:W-:Y:S02]  /*36b0*/  FSEL R199, R55, -INF , P3 ;  /* 0xff80000037c77808 */ /* 0x004fe40001800000 */
[----:B------:R-:W-:Y:S02]  /*36c0*/  FMNMX.FTZ R32, R192, R21, !PT ;  /* 0x00000015c0207209 */ /* 0x000fe40007810000 */
        /* <DEDUP_REMOVED lines=13> */
[----:B--2---:R-:W-:-:S04]  /*37a0*/  FSEL R191, R62, -INF , P3 ;  /* 0xff8000003ebf7808 */ /* 0x004fc80001800000 */
[----:B------:R-:W-:-:S03]  /*37b0*/  FMNMX.FTZ R30, R191, R30, !PT ;  /* 0x0000001ebf1e7209 */ /* 0x000fc60007810000 */
[----:B------:R-:W2:Y:S01]  /*37c0*/  MUFU.TANH R66, R66 ;  /* 0x0000004200427308 */ /* 0x000ea20000002400 */
[----:B0-----:R-:W-:Y:S01]  /*37d0*/  FSEL R164, R69, -INF , P1 ;  /* 0xff80000045a47808 */ /* 0x001fe20000800000 */
[----:B------:R0:W-:Y:S01]  /*37e0*/  BAR.SYNC.DEFER_BLOCKING R208, 0x100 ;  /* 0x000400d00000751d */ /* 0x0001e20000010000 */
[----:B------:R-:W-:Y:S02]  /*37f0*/  ISETP.GT.AND P1, PT, R25, 0x50, PT ;  /* 0x000000501900780c */ /* 0x000fe40003f24270 */
[----:B------:R-:W-:-:S03]  /*3800*/  FMNMX.FTZ R21, R164, R5, !PT ;  /* 0x00000005a4157209 */ /* 0x000fc60007810000 */
[----:B------:R-:W3:Y:S01]  /*3810*/  MUFU.TANH R67, R67 ;  /* 0x0000004300437308 */ /* 0x000ee20000002400 */
[----:B-1----:R-:W-:Y:S01]  /*3820*/  FSEL R193, R63, -INF , P2 ;  /* 0xff8000003fc17808 */ /* 0x002fe20001000000 */
[----:B------:R-:W1:Y:S01]  /*3830*/  SHFL.BFLY PT, R32, R21, 0x2, 0x1f ;  /* 0x0c401f0015207f89 */ /* 0x000e6200000e0000 */
[----:B------:R-:W-:Y:S02]  /*3840*/  ISETP.GT.AND P2, PT, R25, 0x51, PT ;  /* 0x000000511900780c */ /* 0x000fe40003f44270 */
[----:B------:R-:W-:-:S03]  /*3850*/  FMNMX.FTZ R30, R193, R30, !PT ;  /* 0x0000001ec11e7209 */ /* 0x000fc60007810000 */
[----:B------:R-:W4:Y:S01]  /*3860*/  MUFU.TANH R70, R70 ;  /* 0x0000004600467308 */ /* 0x000f220000002400 */
[----:B--2---:R-:W-:Y:S02]  /*3870*/  FSEL R165, R66, -INF , P1 ;  /* 0xff80000042a57808 */ /* 0x004fe40000800000 */
[----:B------:R-:W-:Y:S02]  /*3880*/  ISETP.GT.AND P1, PT, R25, 0x58, PT ;  /* 0x000000581900780c */ /* 0x000fe40003f24270 */
[----:B------:R-:W-:-:S03]  /*3890*/  FMNMX.FTZ R5, R165, R30, !PT ;  /* 0x0000001ea5057209 */ /* 0x000fc60007810000 */
[----:B------:R-:W2:Y:S01]  /*38a0*/  MUFU.TANH R71, R71 ;  /* 0x0000004700477308 */ /* 0x000ea20000002400 */
[----:B---3--:R-:W-:Y:S02]  /*38b0*/  FSEL R166, R67, -INF , P2 ;  /* 0xff80000043a67808 */ /* 0x008fe40001000000 */
[----:B------:R-:W-:Y:S02]  /*38c0*/  ISETP.GT.AND P2, PT, R25, 0x59, PT ;  /* 0x000000591900780c */ /* 0x000fe40003f44270 */
[----:B------:R-:W-:Y:S02]  /*38d0*/  FMNMX.FTZ R30, R166, R5, !PT ;  /* 0x00000005a61e7209 */ /* 0x000fe40007810000 */
[----:B----4-:R-:W-:Y:S02]  /*38e0*/  FSEL R167, R70, -INF , P1 ;  /* 0xff80000046a77808 */ /* 0x010fe40000800000 */
[----:B-1----:R-:W-:Y:S02]  /*38f0*/  FMNMX.FTZ R32, R21, R32, !PT ;  /* 0x0000002015207209 */ /* 0x002fe40007810000 */
[----:B------:R-:W-:-:S03]  /*3900*/  FMNMX.FTZ R5, R167, R30, !PT ;  /* 0x0000001ea7057209 */ /* 0x000fc60007810000 */
[----:B------:R-:W1:Y:S01]  /*3910*/  SHFL.BFLY PT, R21, R32, 0x1, 0x1f ;  /* 0x0c201f0020157f89 */ /* 0x000e6200000e0000 */
[----:B--2---:R-:W-:-:S04]  /*3920*/  FSEL R168, R71, -INF , P2 ;  /* 0xff80000047a87808 */ /* 0x004fc80001000000 */
[----:B------:R-:W-:-:S05]  /*3930*/  FMNMX.FTZ R5, R168, R5, !PT ;  /* 0x00000005a8057209 */ /* 0x000fca0007810000 */
[----:B------:R-:W2:Y:S01]  /*3940*/  SHFL.BFLY PT, R30, R5, 0x2, 0x1f ;  /* 0x0c401f00051e7f89 */ /* 0x000ea200000e0000 */
[----:B-1----:R-:W-:-:S04]  /*3950*/  FMNMX.FTZ R206, R32, R21, !PT ;  /* 0x0000001520ce7209 */ /* 0x002fc80007810000 */
[C---:B------:R-:W-:Y:S01]  /*3960*/  FSETP.NEU.FTZ.AND P1, PT, R206.reuse, -INF , PT ;  /* 0xff800000ce00780b */ /* 0x040fe20003f3d000 */
[----:B------:R-:W-:Y:S01]  /*3970*/  FMUL.FTZ R169, R206, UR5 ;  /* 0x00000005cea97c20 */ /* 0x000fe20008410000 */
[----:B--2---:R-:W-:-:S04]  /*3980*/  FMNMX.FTZ R30, R5, R30, !PT ;  /* 0x0000001e051e7209 */ /* 0x004fc80007810000 */
        /* <DEDUP_REMOVED lines=92> */
[----:B------:R-:W0:Y:S08]  /*3f50*/  MUFU.EX2 R202, R202 ;  /* 0x000000ca00ca7308 */ /* 0x000e300000000800 */
        /* <DEDUP_REMOVED lines=52> */
[----:B------:R-:W-:-:S03]  /*42a0*/  F2FP.BF16.F32.PACK_AB R155, R186, R184 ;  /* 0x000000b8ba9b723e */ /* 0x000fc600000010ff */
[----:B------:R-:W-:Y:S01]  /*42b0*/  FADD.FTZ R185, R202, R185 ;  /* 0x000000b9cab97221 */ /* 0x000fe20000010000 */
[----:B------:R-:W-:-:S06]  /*42c0*/  WARPGROUP.ARRIVE ;  /* 0x00000000000079c5 */ /* 0x000fcc0000000000 */
[----:B------:R-:W-:Y:S01]  /*42d0*/  HGMMA.64x256x16.F32.BF16 R24, R152, gdesc[UR8].tnspB, R24, gsb0 ;  /* 0x43e0000898187df0 */ /* 0x000fe20008001818 */
[----:B------:R-:W-:Y:S01]  /*42e0*/  UIADD3 UR10, UR4, 0x180, URZ ;  /* 0x00000180040a7890 */ /* 0x000fe2000fffe03f */
[----:B------:R-:W-:Y:S01]  /*42f0*/  UMOV UR11, 0x40000040 ;  /* 0x40000040000b7882 */ /* 0x000fe20000000000 */
[----:B------:R-:W-:Y:S02]  /*4300*/  WARPGROUP.DEPBAR.LE gsb0, 0x0 ;  /* 0x00008000000079c5 */ /* 0x000fe40000010000 */
[C---:B------:R-:W-:Y:S01]  /*4310*/  F2FP.BF16.F32.PACK_AB R152, R204.reuse, R202 ;  /* 0x000000cacc98723e */ /* 0x040fe200000010ff */
        /* <DEDUP_REMOVED lines=27> */
[----:B------:R-:W-:-:S11]  /*44d0*/  FADD.FTZ R188, R193, R188 ;  /* 0x000000bcc1bc7221 */ /* 0x000fd60000010000 */
        /* <DEDUP_REMOVED lines=21> */
.L_x_5667:
[----:B------:R-:W0:Y:S01]  /*4630*/  @P6 LDC R152, c[0x0][0x44c] ;  /* 0x00011300ff986b82 */ /* 0x000e220000000800 */
[----:B------:R-:W-:Y:S01]  /*4640*/  IMAD.U32 R21, RZ, RZ, UR61 ;  /* 0x0000003dff157e24 */ /* 0x000fe2000f8e00ff */
[----:B------:R-:W-:Y:S01]  /*4650*/  IADD3 R203, R203, -0x2, RZ ;  /* 0xfffffffecbcb7810 */ /* 0x000fe20007ffe0ff */
[----:B------:R-:W-:-:S04]  /*4660*/  UIADD3 UR6, UR6, 0x32460, URZ ;  /* 0x0003246006067890 */ /* 0x000fc8000fffe03f */
[----:B------:R-:W-:Y:S01]  /*4670*/  UPRMT UR6, UR48, 0x654, UR6 ;  /* 0x0000065430067896 */ /* 0x000fe20008000006 */
[----:B------:R-:W1:Y:S08]  /*4680*/  @P6 LDC R153, c[0x0][0x450] ;  /* 0x00011400ff996b82 */ /* 0x000e700000000800 */
[----:B------:R-:W-:Y:S01]  /*4690*/  SYNCS.ARRIVE.TRANS64.RED.A1T0 RZ, [UR6], RZ ;  /* 0x000000ffffff79a7 */ /* 0x000fe20008100406 */
[----:B0-----:R-:W-:-:S05]  /*46a0*/  @P6 IMAD.HI.U32 R152, R152, UR61, RZ ;  /* 0x0000003d98986c27 */ /* 0x001fca000f8e00ff */
[----:B-1----:R-:W-:-:S04]  /*46b0*/  @P6 SHF.R.U32.HI R21, RZ, R153, R152 ;  /* 0x00000099ff156219 */ /* 0x002fc80000011698 */
        /* <DEDUP_REMOVED lines=9> */
.L_x_5679:
        /* <DEDUP_REMOVED lines=8> */
.L_x_5669:
        /* <DEDUP_REMOVED lines=9> */
.L_x_5670:
[----:B-1----:R-:W-:Y:S05]  /*4860*/  @P1 BRA `(.L_x_5671) ;  /* 0x0000000000081947 */ /* 0x002fea0003800000 */
[----:B------:R-:W1:Y:S02]  /*4870*/  SYNCS.PHASECHK.TRANS64.TRYWAIT P1, [UR4+0x32430], R0 ;  /* 0x03243000ff0075a7 */ /* 0x000e640008020144 */
[----:B-1----:R-:W-:Y:S05]  /*4880*/  @!P1 BRA `(.L_x_5672) ;  /* 0x000000f400f09947 */ /* 0x002fea0003800000 */
.L_x_5671:
        /* <DEDUP_REMOVED lines=32> */
.L_x_5673:
[----:B------:R1:W2:Y:S01]  /*4a90*/  SYNCS.PHASECHK.TRANS64.TRYWAIT P1, [UR4+0x32450], R0 ;  /* 0x03245000ff0075a7 */ /* 0x0002a20008020144 */
[----:B------:R-:W-:Y:S05]  /*4aa0*/  @!P0 BRA `(.L_x_5674) ;  /* 0x0000000000048947 */ /* 0x000fea0003800000 */
[----:B------:R-:W-:Y:S01]  /*4ab0*/  BPT.TRAP 0x1 ;  /* 0x000000040000795c */ /* 0x000fe20000300000 */
.L_x_5674:
[----:B--2---:R-:W-:Y:S05]  /*4ac0*/  @P1 BRA `(.L_x_5675) ;  /* 0x0000000000081947 */ /* 0x004fea0003800000 */
[----:B------:R-:W2:Y:S02]  /*4ad0*/  SYNCS.PHASECHK.TRANS64.TRYWAIT P1, [UR4+0x32450], R0 ;  /* 0x03245000ff0075a7 */ /* 0x000ea40008020144 */
[----:B--2---:R-:W-:Y:S05]  /*4ae0*/  @!P1 BRA `(.L_x_5676) ;  /* 0x000000f400709947 */ /* 0x004fea0003800000 */
.L_x_5675:
        /* <DEDUP_REMOVED lines=101> */
.L_x_5677:
[----:B------:R-:W1:Y:S01]  /*5140*/  LDC R204, c[0x0][0x448] ;  /* 0x00011200ffcc7b82 */ /* 0x000e620000000800 */
[----:B------:R-:W-:Y:S01]  /*5150*/  VIADD R206, R215, UR61 ;  /* 0x0000003dd7ce7c36 */ /* 0x000fe20008000000 */
        /* <DEDUP_REMOVED lines=22> */
[----:B-1----:R-:W-:Y:S01]  /*52c0*/  ISETP.NE.AND P1, PT, R204, 0x1, PT ;  /* 0x00000001cc00780c */ /* 0x002fe20003f25270 */
        /* <DEDUP_REMOVED lines=12> */
[----:B------:R-:W5:Y:S01]  /*5390*/  @P1 LDC R204, c[0x0][0x44c] ;  /* 0x00011300ffcc1b82 */ /* 0x000f620000000800 */
[----:B------:R-:W-:Y:S01]  /*53a0*/  FMUL.FTZ R171, R171, UR5 ;  /* 0x00000005abab7c20 */ /* 0x000fe20008410000 */
[----:B------:R-:W-:Y:S01]  /*53b0*/  FMUL.FTZ R174, R174, UR5 ;  /* 0x00000005aeae7c20 */ /* 0x000fe20008410000 */
[----:B------:R-:W-:Y:S01]  /*53c0*/  FMUL.FTZ R175, R175, UR5 ;  /* 0x00000005afaf7c20 */ /* 0x000fe20008410000 */
[----:B------:R-:W-:Y:S01]  /*53d0*/  FMUL.FTZ R178, R178, UR5 ;  /* 0x00000005b2b27c20 */ /* 0x000fe20008410000 */
[----:B------:R-:W0:Y:S01]  /*53e0*/  MUFU.TANH R169, R169 ;  /* 0x000000a900a97308 */ /* 0x000e220000002400 */
[----:B------:R-:W-:Y:S01]  /*53f0*/  FMUL.FTZ R179, R179, UR5 ;  /* 0x00000005b3b37c20 */ /* 0x000fe20008410000 */
[----:B------:R-:W-:Y:S01]  /*5400*/  FMUL.FTZ R182, R182, UR5 ;  /* 0x00000005b6b67c20 */ /* 0x000fe20008410000 */
[----:B------:R-:W2:Y:S01]  /*5410*/  @P1 LDC R205, c[0x0][0x450] ;  /* 0x00011400ffcd1b82 */ /* 0x000ea20000000800 */
        /* <DEDUP_REMOVED lines=15> */
[----:B-----5:R-:W-:Y:S01]  /*5510*/  @P1 IMAD.HI.U32 R204, R206, R204, RZ ;  /* 0x000000cccecc1227 */ /* 0x020fe200078e00ff */
[----:B------:R-:W-:-:S02]  /*5520*/  UPRMT UR10, UR54, 0x654, UR10 ;  /* 0x00000654360a7896 */ /* 0x000fc4000800000a */
[----:B------:R-:W-:Y:S02]  /*5530*/  UIMAD UR6, UR6, 0xc00, UR7 ;  /* 0x00000c00060678a4 */ /* 0x000fe4000f8e0207 */
[----:B------:R-:W5:Y:S01]  /*5540*/  MUFU.TANH R161, R161 ;  /* 0x000000a100a17308 */ /* 0x000f620000002400 */
[----:B------:R-:W-:Y:S01]  /*5550*/  UMOV UR11, 0x40000040 ;  /* 0x40000040000b7882 */ /* 0x000fe20000000000 */
[----:B--2---:R-:W-:-:S03]  /*5560*/  @P1 SHF.R.U32.HI R206, RZ, R205, R204 ;  /* 0x000000cdffce1219 */ /* 0x004fc600000116cc */
[----:B------:R-:W-:Y:S01]  /*5570*/  SYNCS.ARRIVE.TRANS64.RED.A1T0 RZ, [UR10], RZ ;  /* 0x000000ffffff79a7 */ /* 0x000fe2000810040a */
[----:B------:R-:W-:Y:S01]  /*5580*/  UMOV UR10, UR6 ;  /* 0x00000006000a7c82 */ /* 0x000fe20008000000 */
[----:B------:R-:W-:Y:S01]  /*5590*/  SHFL.IDX PT, R204, R206, RZ, 0x1c1f ;  /* 0x001c1fffcecc7589 */ /* 0x000fe200000e0000 */
[----:B------:R-:W2:Y:S03]  /*55a0*/  MUFU.TANH R180, R180 ;  /* 0x000000b400b47308 */ /* 0x000ea60000002400 */
[----:B------:R3:W1:Y:S05]  /*55b0*/  SHFL.IDX PT, R205, R206, 0x1, 0x1c1f ;  /* 0x003c1f00cecd7f89 */ /* 0x00066a00000e0000 */
[----:B------:R-:W2:Y:S01]  /*55c0*/  MUFU.TANH R154, R154 ;  /* 0x0000009a009a7308 */ /* 0x000ea20000002400 */
[----:B---3--:R-:W-:-:S04]  /*55d0*/  IMAD.MOV.U32 R206, RZ, RZ, -0x60 ;  /* 0xffffffa0ffce7424 */ /* 0x008fc800078e00ff */
[----:B------:R-:W-:-:S03]  /*55e0*/  IMAD R206, R203, R206, 0x1 ;  /* 0x00000001cbce7424 */ /* 0x000fc600078e02ce */
[----:B------:R-:W3:Y:S01]  /*55f0*/  MUFU.TANH R164, R164 ;  /* 0x000000a400a47308 */ /* 0x000ee20000002400 */
[----:B------:R-:W-:-:S05]  /*5600*/  IMAD R206, R216, -0x2, R206 ;  /* 0xfffffffed8ce7824 */ /* 0x000fca00078e02ce */
[----:B------:R-:W-:Y:S02]  /*5610*/  IADD3 R206, -R201, R206, R214 ;  /* 0x000000cec9ce7210 */ /* 0x000fe40007ffe1d6 */
[----:B------:R-:W3:Y:S02]  /*5620*/  MUFU.TANH R172, R172 ;  /* 0x000000ac00ac7308 */ /* 0x000ee40000002400 */
[C---:B-1----:R-:W-:Y:S01]  /*5630*/  IADD3 R205, R206.reuse, R205, RZ ;  /* 0x000000cdcecd7210 */ /* 0x042fe20007ffe0ff */
[----:B------:R-:W-:Y:S02]  /*5640*/  IMAD.IADD R199, R206, 0x1, R204 ;  /* 0x00000001cec77824 */ /* 0x000fe400078e02cc */
[----:B------:R-:W-:Y:S01]  /*5650*/  FMUL.FTZ R204, R197, UR5 ;  /* 0x00000005c5cc7c20 */ /* 0x000fe20008410000 */
[----:B------:R-:W-:Y:S02]  /*5660*/  ULDC UR5, c[0x0][0xa80] ;  /* 0x0002a00000057ab9 */ /* 0x000fe40000000800 */
[----:B------:R-:W1:Y:S01]  /*5670*/  MUFU.TANH R155, R155 ;  /* 0x0000009b009b7308 */ /* 0x000e620000002400 */
[----:B------:R-:W-:-:S02]  /*5680*/  ISETP.GT.AND P4, PT, R199, 0x9, PT ;  /* 0x00000009c700780c */ /* 0x000fc40003f84270 */
[----:B------:R-:W-:Y:S02]  /*5690*/  ISETP.GT.AND P5, PT, R199, 0x10, PT ;  /* 0x00000010c700780c */ /* 0x000fe40003fa4270 */
[----:B------:R-:W-:Y:S02]  /*56a0*/  FSEL R157, R157, -INF , P4 ;  /* 0xff8000009d9d7808 */ /* 0x000fe40002000000 */
[C---:B------:R-:W-:Y:S01]  /*56b0*/  ISETP.GT.AND P4, PT, R199.reuse, 0x20, PT ;  /* 0x00000020c700780c */ /* 0x040fe20003f84270 */
[----:B------:R-:W1:Y:S01]  /*56c0*/  MUFU.TANH R173, R173 ;  /* 0x000000ad00ad7308 */ /* 0x000e620000002400 */
[C---:B------:R-:W-:Y:S02]  /*56d0*/  ISETP.GT.AND P1, PT, R199.reuse, RZ, PT ;  /* 0x000000ffc700720c */ /* 0x040fe40003f24270 */
[----:B------:R-:W-:Y:S02]  /*56e0*/  FSEL R160, R160, -INF , P5 ;  /* 0xff800000a0a07808 */ /* 0x000fe40002800000 */
[----:B------:R-:W-:-:S02]  /*56f0*/  ISETP.GT.AND P5, PT, R199, 0x21, PT ;  /* 0x00000021c700780c */ /* 0x000fc40003fa4270 */
[----:B------:R-:W-:Y:S01]  /*5700*/  FSEL R168, R168, -INF , P4 ;  /* 0xff800000a8a87808 */ /* 0x000fe20002000000 */
[----:B------:R-:W1:Y:S01]  /*5710*/  MUFU.TANH R181, R181 ;  /* 0x000000b500b57308 */ /* 0x000e620000002400 */
[C---:B------:R-:W-:Y:S02]  /*5720*/  ISETP.GT.AND P4, PT, R199.reuse, 0x31, PT ;  /* 0x00000031c700780c */ /* 0x040fe40003f84270 */
[C---:B------:R-:W-:Y:S02]  /*5730*/  ISETP.GT.AND P2, PT, R199.reuse, 0x1, PT ;  /* 0x00000001c700780c */ /* 0x040fe40003f44270 */
[----:B----4-:R-:W-:Y:S02]  /*5740*/  FSEL R152, R152, -INF , P1 ;  /* 0xff80000098987808 */ /* 0x010fe40000800000 */
[----:B------:R-:W-:Y:S01]  /*5750*/  ISETP.GT.AND P1, PT, R199, 0x11, PT ;  /* 0x00000011c700780c */ /* 0x000fe20003f24270 */
[----:B------:R-:W4:Y:S01]  /*5760*/  MUFU.TANH R158, R158 ;  /* 0x0000009e009e7308 */ /* 0x000f220000002400 */
[----:B0-----:R-:W-:-:S02]  /*5770*/  FSEL R169, R169, -INF , P5 ;  /* 0xff800000a9a97808 */ /* 0x001fc40002800000 */
[----:B------:R-:W-:Y:S02]  /*5780*/  ISETP.GT.AND P5, PT, R199, 0x38, PT ;  /* 0x00000038c700780c */ /* 0x000fe40003fa4270 */
[----:B------:R-:W-:Y:S02]  /*5790*/  FSEL R177, R177, -INF , P4 ;  /* 0xff800000b1b17808 */ /* 0x000fe40002000000 */
[----:B------:R-:W-:Y:S01]  /*57a0*/  FSEL R153, R153, -INF , P2 ;  /* 0xff80000099997808 */ /* 0x000fe20001000000 */
[----:B------:R-:W0:Y:S01]  /*57b0*/  MUFU.TANH R184, R184 ;  /* 0x000000b800b87308 */ /* 0x000e220000002400 */
[----:B------:R-:W-:Y:S02]  /*57c0*/  ISETP.GT.AND P4, PT, R205, RZ, PT ;  /* 0x000000ffcd00720c */ /* 0x000fe40003f84270 */
[----:B------:R-:W-:Y:S02]  /*57d0*/  ISETP.GT.AND P2, PT, R199, 0x18, PT ;  /* 0x00000018c700780c */ /* 0x000fe40003f44270 */
[----:B-----5:R-:W-:-:S02]  /*57e0*/  FSEL R161, R161, -INF , P1 ;  /* 0xff800000a1a17808 */ /* 0x020fc40000800000 */
[----:B------:R-:W-:Y:S01]  /*57f0*/  ISETP.GT.AND P1, PT, R199, 0x28, PT ;  /* 0x00000028c700780c */ /* 0x000fe20003f24270 */
[----:B------:R-:W5:Y:S01]  /*5800*/  MUFU.TANH R156, R156 ;  /* 0x0000009c009c7308 */ /* 0x000f620000002400 */
[----:B--2---:R-:W-:Y:S02]  /*5810*/  FSEL R180, R180, -INF , P5 ;  /* 0xff800000b4b47808 */ /* 0x004fe40002800000 */
[----:B------:R-:W-:Y:S02]  /*5820*/  ISETP.GT.AND P5, PT, R205, 0x1, PT ;  /* 0x00000001cd00780c */ /* 0x000fe40003fa4270 */
[----:B------:R-:W-:Y:S02]  /*5830*/  FSEL R154, R154, -INF , P4 ;  /* 0xff8000009a9a7808 */ /* 0x000fe40002000000 */
[----:B---3--:R-:W-:Y:S01]  /*5840*/  FSEL R164, R164, -INF , P2 ;  /* 0xff800000a4a47808 */ /* 0x008fe20001000000 */
[----:B------:R-:W2:Y:S01]  /*5850*/  MUFU.TANH R159, R159 ;  /* 0x0000009f009f7308 */ /* 0x000ea20000002400 */
[----:B------:R-:W-:-:S02]  /*5860*/  ISETP.GT.AND P2, PT, R199, 0x29, PT ;  /* 0x00000029c700780c */ /* 0x000fc40003f44270 */
[----:B------:R-:W-:Y:S02]  /*5870*/  FSEL R172, R172, -INF , P1 ;  /* 0xff800000acac7808 */ /* 0x000fe40000800000 */
[----:B------:R-:W-:Y:S02]  /*5880*/  ISETP.GT.AND P1, PT, R199, 0x39, PT ;  /* 0x00000039c700780c */ /* 0x000fe40003f24270 */
[----:B------:R-:W-:Y:S01]  /*5890*/  ISETP.GT.AND P4, PT, R205, 0x8, PT ;  /* 0x00000008cd00780c */ /* 0x000fe20003f84270 */
[----:B------:R-:W3:Y:S01]  /*58a0*/  MUFU.TANH R162, R162 ;  /* 0x000000a200a27308 */ /* 0x000ee20000002400 */
[----:B-1----:R-:W-:Y:S02]  /*58b0*/  FSEL R155, R155, -INF , P5 ;  /* 0xff8000009b9b7808 */ /* 0x002fe40002800000 */
[----:B------:R-:W-:Y:S02]  /*58c0*/  FMNMX.FTZ R206, R154, R202, !PT ;  /* 0x000000ca9ace7209 */ /* 0x000fe40007810000 */
[----:B------:R-:W-:-:S02]  /*58d0*/  FSEL R173, R173, -INF , P2 ;  /* 0xff800000adad7808 */ /* 0x000fc40001000000 */
[----:B------:R-:W-:Y:S01]  /*58e0*/  ISETP.GT.AND P2, PT, R199, 0x40, PT ;  /* 0x00000040c700780c */ /* 0x000fe20003f44270 */
[----:B------:R-:W1:Y:S01]  /*58f0*/  MUFU.TANH R165, R165 ;  /* 0x000000a500a57308 */ /* 0x000e620000002400 */
[----:B------:R-:W-:Y:S02]  /*5900*/  FSEL R181, R181, -INF , P1 ;  /* 0xff800000b5b57808 */ /* 0x000fe40000800000 */
[----:B------:R-:W-:Y:S02]  /*5910*/  ISETP.GT.AND P3, PT, R199, 0x8, PT ;  /* 0x00000008c700780c */ /* 0x000fe40003f64270 */
[----:B------:R-:W-:Y:S02]  /*5920*/  ISETP.GT.AND P1, PT, R205, 0x9, PT ;  /* 0x00000009cd00780c */ /* 0x000fe40003f24270 */
[----:B----4-:R-:W-:Y:S01]  /*5930*/  FSEL R158, R158, -INF , P4 ;  /* 0xff8000009e9e7808 */ /* 0x010fe20002000000 */
[----:B------:R-:W4:Y:S01]  /*5940*/  MUFU.TANH R163, R163 ;  /* 0x000000a300a37308 */ /* 0x000f220000002400 */
[----:B------:R-:W-:-:S02]  /*5950*/  FMNMX.FTZ R206, R155, R206, !PT ;  /* 0x000000ce9bce7209 */ /* 0x000fc40007810000 */
[----:B0-----:R-:W-:Y:S02]  /*5960*/  FSEL R184, R184, -INF , P2 ;  /* 0xff800000b8b87808 */ /* 0x001fe40001000000 */
[----:B-----5:R-:W-:Y:S02]  /*5970*/  FSEL R156, R156, -INF , P3 ;  /* 0xff8000009c9c7808 */ /* 0x020fe40001800000 */
[----:B------:R-:W-:Y:S01]  /*5980*/  ISETP.GT.AND P2, PT, R205, 0x10, PT ;  /* 0x00000010cd00780c */ /* 0x000fe20003f44270 */
[----:B------:R-:W0:Y:S01]  /*5990*/  MUFU.TANH R176, R176 ;  /* 0x000000b000b07308 */ /* 0x000e220000002400 */
[----:B--2---:R-:W-:Y:S02]  /*59a0*/  FSEL R159, R159, -INF , P1 ;  /* 0xff8000009f9f7808 */ /* 0x004fe40000800000 */
[----:B------:R-:W-:Y:S02]  /*59b0*/  FMNMX.FTZ R206, R158, R206, !PT ;  /* 0x000000ce9ece7209 */ /* 0x000fe40007810000 */
[----:B------:R-:W-:-:S02]  /*59c0*/  ISETP.GT.AND P3, PT, R199, 0x19, PT ;  /* 0x00000019c700780c */ /* 0x000fc40003f64270 */
[----:B------:R-:W-:Y:S01]  /*59d0*/  ISETP.GT.AND P5, PT, R205, 0x11, PT ;  /* 0x00000011cd00780c */ /* 0x000fe20003fa4270 */
[----:B------:R-:W2:Y:S01]  /*59e0*/  MUFU.TANH R166, R166 ;  /* 0x000000a600a67308 */ /* 0x000ea20000002400 */
[----:B---3--:R-:W-:Y:S02]  /*59f0*/  FSEL R162, R162, -INF , P2 ;  /* 0xff800000a2a27808 */ /* 0x008fe40001000000 */
[----:B------:R-:W-:Y:S02]  /*5a00*/  FMNMX.FTZ R206, R159, R206, !PT ;  /* 0x000000ce9fce7209 */ /* 0x000fe40007810000 */
[----:B-1----:R-:W-:Y:S02]  /*5a10*/  FSEL R165, R165, -INF , P3 ;  /* 0xff800000a5a57808 */ /* 0x002fe40001800000 */
[----:B------:R-:W-:Y:S01]  /*5a20*/  ISETP.GT.AND P3, PT, R199, 0x30, PT ;  /* 0x00000030c700780c */ /* 0x000fe20003f64270 */
[----:B------:R-:W1:Y:S01]  /*5a30*/  MUFU.TANH R185, R185 ;  /* 0x000000b900b97308 */ /* 0x000e620000002400 */
[----:B------:R-:W-:-:S02]  /*5a40*/  ISETP.GT.AND P4, PT, R205, 0x18, PT ;  /* 0x00000018cd00780c */ /* 0x000fc40003f84270 */
[----:B----4-:R-:W-:Y:S02]  /*5a50*/  FSEL R163, R163, -INF , P5 ;  /* 0xff800000a3a37808 */ /* 0x010fe40002800000 */
[----:B------:R-:W-:Y:S02]  /*5a60*/  FMNMX.FTZ R206, R162, R206, !PT ;  /* 0x000000cea2ce7209 */ /* 0x000fe40007810000 */
[----:B0-----:R-:W-:Y:S01]  /*5a70*/  FSEL R176, R176, -INF , P3 ;  /* 0xff800000b0b07808 */ /* 0x001fe20001800000 */
[----:B------:R-:W0:Y:S01]  /*5a80*/  MUFU.TANH R167, R167 ;  /* 0x000000a700a77308 */ /* 0x000e220000002400 */
[----:B------:R-:W-:Y:S02]  /*5a90*/  ISETP.GT.AND P3, PT, R199, 0x41, PT ;  /* 0x00000041c700780c */ /* 0x000fe40003f64270 */
[----:B------:R-:W-:Y:S02]  /*5aa0*/  ISETP.GT.AND P1, PT, R205, 0x19, PT ;  /* 0x00000019cd00780c */ /* 0x000fe40003f24270 */
[----:B--2---:R-:W-:-:S02]  /*5ab0*/  FSEL R166, R166, -INF , P4 ;  /* 0xff800000a6a67808 */ /* 0x004fc40002000000 */
[----:B------:R-:W-:Y:S01]  /*5ac0*/  FMNMX.FTZ R206, R163, R206, !PT ;  /* 0x000000cea3ce7209 */ /* 0x000fe20007810000 */
[----:B------:R-:W2:Y:S01]  /*5ad0*/  MUFU.TANH R170, R170 ;  /* 0x000000aa00aa7308 */ /* 0x000ea20000002400 */
[----:B-1----:R-:W-:Y:S02]  /*5ae0*/  FSEL R185, R185, -INF , P3 ;  /* 0xff800000b9b97808 */ /* 0x002fe40001800000 */
[C---:B------:R-:W-:Y:S02]  /*5af0*/  ISETP.GT.AND P3, PT, R205.reuse, 0x20, PT ;  /* 0x00000020cd00780c */ /* 0x040fe40003f64270 */
[----:B------:R-:W-:Y:S02]  /*5b00*/  FMNMX.FTZ R206, R166, R206, !PT ;  /* 0x000000cea6ce7209 */ /* 0x000fe40007810000 */
[----:B------:R-:W-:Y:S01]  /*5b10*/  ISETP.GT.AND P2, PT, R205, 0x21, PT ;  /* 0x00000021cd00780c */ /* 0x000fe20003f44270 */
[----:B------:R1:W-:Y:S01]  /*5b20*/  MUFU.TANH R197, R207 ;  /* 0x000000cf00c57308 */ /* 0x0003e20000002400 */
[----:B0-----:R-:W-:-:S02]  /*5b30*/  FSEL R167, R167, -INF , P1 ;  /* 0xff800000a7a77808 */ /* 0x001fc40000800000 */
[----:B------:R-:W-:Y:S02]  /*5b40*/  ISETP.GT.AND P5, PT, R205, 0x28, PT ;  /* 0x00000028cd00780c */ /* 0x000fe40003fa4270 */
[----:B------:R-:W-:Y:S02]  /*5b50*/  FMNMX.FTZ R206, R167, R206, !PT ;  /* 0x000000cea7ce7209 */ /* 0x000fe40007810000 */
[----:B------:R-:W-:Y:S01]  /*5b60*/  ISETP.GT.AND P4, PT, R205, 0x29, PT ;  /* 0x00000029cd00780c */ /* 0x000fe20003f84270 */
[----:B------:R-:W0:Y:S01]  /*5b70*/  MUFU.TANH R171, R171 ;  /* 0x000000ab00ab7308 */ /* 0x000e220000002400 */
[----:B-1----:R-:W-:Y:S02]  /*5b80*/  FMNMX.FTZ R207, R152, R21, !PT ;  /* 0x0000001598cf7209 */ /* 0x002fe40007810000 */
[----:B--2---:R-:W-:Y:S02]  /*5b90*/  FSEL R170, R170, -INF , P3 ;  /* 0xff800000aaaa7808 */ /* 0x004fe40001800000 */
[----:B------:R-:W-:-:S02]  /*5ba0*/  FMNMX.FTZ R207, R153, R207, !PT ;  /* 0x000000cf99cf7209 */ /* 0x000fc40007810000 */
[----:B------:R-:W-:Y:S01]  /*5bb0*/  FMNMX.FTZ R206, R170, R206, !PT ;  /* 0x000000ceaace7209 */ /* 0x000fe20007810000 */
[----:B------:R-:W1:Y:S01]  /*5bc0*/  MUFU.TANH R174, R174 ;  /* 0x000000ae00ae7308 */ /* 0x000e620000002400 */
[----:B------:R-:W-:Y:S02]  /*5bd0*/  FMNMX.FTZ R207, R156, R207, !PT ;  /* 0x000000cf9ccf7209 */ /* 0x000fe40007810000 */
[----:B------:R-:W-:Y:S02]  /*5be0*/  ISETP.GT.AND P1, PT, R205, 0x30, PT ;  /* 0x00000030cd00780c */ /* 0x000fe40003f24270 */
[----:B------:R-:W-:Y:S02]  /*5bf0*/  FMNMX.FTZ R207, R157, R207, !PT ;  /* 0x000000cf9dcf7209 */ /* 0x000fe40007810000 */
[----:B------:R-:W-:Y:S01]  /*5c00*/  ISETP.GT.AND P3, PT, R205, 0x31, PT ;  /* 0x00000031cd00780c */ /* 0x000fe20003f64270 */
[----:B------:R-:W2:Y:S01]  /*5c10*/  MUFU.TANH R175, R175 ;  /* 0x000000af00af7308 */ /* 0x000ea20000002400 */
[----:B------:R-:W-:-:S02]  /*5c20*/  FMNMX.FTZ R207, R160, R207, !PT ;  /* 0x000000cfa0cf7209 */ /* 0x000fc40007810000 */
[----:B0-----:R-:W-:Y:S02]  /*5c30*/  FSEL R171, R171, -INF , P2 ;  /* 0xff800000abab7808 */ /* 0x001fe40001000000 */
[----:B------:R-:W-:Y:S02]  /*5c40*/  FMNMX.FTZ R207, R161, R207, !PT ;  /* 0x000000cfa1cf7209 */ /* 0x000fe40007810000 */
[----:B------:R-:W-:Y:S01]  /*5c50*/  FMNMX.FTZ R206, R171, R206, !PT ;  /* 0x000000ceabce7209 */ /* 0x000fe20007810000 */
[----:B------:R-:W0:Y:S01]  /*5c60*/  MUFU.TANH R178, R178 ;  /* 0x000000b200b27308 */ /* 0x000e220000002400 */
[----:B-1----:R-:W-:Y:S02]  /*5c70*/  FSEL R174, R174, -INF , P5 ;  /* 0xff800000aeae7808 */ /* 0x002fe40002800000 */
[----:B------:R-:W-:Y:S02]  /*5c80*/  FMNMX.FTZ R207, R164, R207, !PT ;  /* 0x000000cfa4cf7209 */ /* 0x000fe40007810000 */
[----:B------:R-:W-:-:S02]  /*5c90*/  FMNMX.FTZ R206, R174, R206, !PT ;  /* 0x000000ceaece7209 */ /* 0x000fc40007810000 */
[----:B------:R-:W-:Y:S01]  /*5ca0*/  FMNMX.FTZ R207, R165, R207, !PT ;  /* 0x000000cfa5cf7209 */ /* 0x000fe20007810000 */
[----:B------:R-:W1:Y:S01]  /*5cb0*/  MUFU.TANH R179, R179 ;  /* 0x000000b300b37308 */ /* 0x000e620000002400 */
[----:B--2---:R-:W-:Y:S02]  /*5cc0*/  FSEL R175, R175, -INF , P4 ;  /* 0xff800000afaf7808 */ /* 0x004fe40002000000 */
[----:B------:R-:W-:Y:S02]  /*5cd0*/  FMNMX.FTZ R207, R168, R207, !PT ;  /* 0x000000cfa8cf7209 */ /* 0x000fe40007810000 */
[----:B------:R-:W-:Y:S02]  /*5ce0*/  FMNMX.FTZ R206, R175, R206, !PT ;  /* 0x000000ceafce7209 */ /* 0x000fe40007810000 */
[----:B------:R-:W-:Y:S01]  /*5cf0*/  ISETP.GT.AND P2, PT, R205, 0x38, PT ;  /* 0x00000038cd00780c */ /* 0x000fe20003f44270 */
[----:B------:R-:W2:Y:S01]  /*5d00*/  MUFU.TANH R182, R182 ;  /* 0x000000b600b67308 */ /* 0x000ea20000002400 */
[----:B0-----:R-:W-:-:S02]  /*5d10*/  FSEL R178, R178, -INF , P1 ;  /* 0xff800000b2b27808 */ /* 0x001fc40000800000 */
[----:B------:R-:W-:Y:S02]  /*5d20*/  FMNMX.FTZ R207, R169, R207, !PT ;  /* 0x000000cfa9cf7209 */ /* 0x000fe40007810000 */
[----:B------:R-:W-:Y:S02]  /*5d30*/  FMNMX.FTZ R206, R178, R206, !PT ;  /* 0x000000ceb2ce7209 */ /* 0x000fe40007810000 */
[----:B------:R-:W-:Y:S01]  /*5d40*/  ISETP.GT.AND P5, PT, R205, 0x39, PT ;  /* 0x00000039cd00780c */ /* 0x000fe20003fa4270 */
[----:B------:R-:W0:Y:S01]  /*5d50*/  MUFU.TANH R183, R183 ;  /* 0x000000b700b77308 */ /* 0x000e220000002400 */
[----:B-1----:R-:W-:Y:S02]  /*5d60*/  FSEL R179, R179, -INF , P3 ;  /* 0xff800000b3b37808 */ /* 0x002fe40001800000 */
[----:B------:R-:W-:Y:S02]  /*5d70*/  FMNMX.FTZ R207, R172, R207, !PT ;  /* 0x000000cfaccf7209 */ /* 0x000fe40007810000 */
[----:B------:R-:W-:-:S02]  /*5d80*/  FMNMX.FTZ R206, R179, R206, !PT ;  /* 0x000000ceb3ce7209 */ /* 0x000fc40007810000 */
[----:B------:R-:W-:Y:S01]  /*5d90*/  ISETP.GT.AND P4, PT, R205, 0x40, PT ;  /* 0x00000040cd00780c */ /* 0x000fe20003f84270 */
        /* <DEDUP_REMOVED lines=22> */
[C---:B------:R-:W-:Y:S02]  /*5f00*/  ISETP.GT.AND P4, PT, R205.reuse, 0x51, PT ;  /* 0x00000051cd00780c */ /* 0x040fe40003f84270 */
[C---:B------:R-:W-:Y:S02]  /*5f10*/  ISETP.GT.AND P1, PT, R205.reuse, 0x58, PT ;  /* 0x00000058cd00780c */ /* 0x040fe40003f24270 */
        /* <DEDUP_REMOVED lines=8> */
[----:B------:R-:W-:Y:S02]  /*5fa0*/  FSEL R197, R197, -INF , P3 ;  /* 0xff800000c5c57808 */ /* 0x000fe40001800000 */
        /* <DEDUP_REMOVED lines=9> */
[----:B--2---:R-:W-:Y:S02]  /*6040*/  FSEL R198, R198, -INF , P1 ;  /* 0xff800000c6c67808 */ /* 0x004fe40000800000 */
[----:B------:R-:W-:Y:S02]  /*6050*/  ISETP.GT.AND P1, PT, R199, 0x50, PT ;  /* 0x00000050c700780c */ /* 0x000fe40003f24270 */
[----:B------:R-:W-:-:S03]  /*6060*/  FMNMX.FTZ R206, R198, R206, !PT ;  /* 0x000000cec6ce7209 */ /* 0x000fc60007810000 */
        /* <DEDUP_REMOVED lines=32> */
[--C-:B------:R-:W-:Y:S01]  /*6270*/  FFMA.FTZ R159, R159, UR5, -R199.reuse ;  /* 0x000000059f9f7c23 */ /* 0x100fe200080108c7 */
[--C-:B------:R-:W-:Y:S01]  /*6280*/  FFMA.FTZ R162, R162, UR5, -R199.reuse ;  /* 0x00000005a2a27c23 */ /* 0x100fe200080108c7 */
[--C-:B------:R-:W-:Y:S01]  /*6290*/  FFMA.FTZ R163, R163, UR5, -R199.reuse ;  /* 0x00000005a3a37c23 */ /* 0x100fe200080108c7 */
[----:B0-----:R-:W-:Y:S01]  /*62a0*/  FMNMX.FTZ R206, R206, R208, !PT ;  /* 0x000000d0cece7209 */ /* 0x001fe20007810000 */
[--C-:B------:R-:W-:Y:S01]  /*62b0*/  FFMA.FTZ R208, R155, UR5, -R199.reuse ;  /* 0x000000059bd07c23 */ /* 0x100fe200080108c7 */
[----:B------:R-:W-:Y:S01]  /*62c0*/  MUFU.EX2 R207, R207 ;  /* 0x000000cf00cf7308 */ /* 0x000fe20000000800 */
[----:B------:R-:W0:Y:S01]  /*62d0*/  S2R R155, SR_TID.X ;  /* 0x00000000009b7919 */ /* 0x000e220000002100 */
[C---:B------:R-:W-:Y:S01]  /*62e0*/  FSETP.NEU.FTZ.AND P1, PT, R206.reuse, -INF , PT ;  /* 0xff800000ce00780b */ /* 0x040fe20003f3d000 */
[----:B------:R-:W-:Y:S01]  /*62f0*/  FMUL.FTZ R154, R206, UR5 ;  /* 0x00000005ce9a7c20 */ /* 0x000fe20008410000 */
[--C-:B------:R-:W-:Y:S01]  /*6300*/  FFMA.FTZ R166, R166, UR5, -R199.reuse ;  /* 0x00000005a6a67c23 */ /* 0x100fe200080108c7 */
[--C-:B------:R-:W-:Y:S01]  /*6310*/  FFMA.FTZ R167, R167, UR5, -R199.reuse ;  /* 0x00000005a7a77c23 */ /* 0x100fe200080108c7 */
[--C-:B------:R-:W-:Y:S01]  /*6320*/  FFMA.FTZ R170, R170, UR5, -R199.reuse ;  /* 0x00000005aaaa7c23 */ /* 0x100fe200080108c7 */
[--C-:B------:R-:W-:Y:S01]  /*6330*/  FFMA.FTZ R171, R171, UR5, -R199.reuse ;  /* 0x00000005abab7c23 */ /* 0x100fe200080108c7 */
[----:B------:R-:W-:Y:S01]  /*6340*/  FSEL R158, R154, RZ, P1 ;  /* 0x000000ff9a9e7208 */ /* 0x000fe20000800000 */
[----:B------:R-:W-:Y:S01]  /*6350*/  MUFU.EX2 R208, R208 ;  /* 0x000000d000d07308 */ /* 0x000fe20000000800 */
[--C-:B------:R-:W-:Y:S01]  /*6360*/  FFMA.FTZ R174, R174, UR5, -R199.reuse ;  /* 0x00000005aeae7c23 */ /* 0x100fe200080108c7 */
[--C-:B------:R-:W-:Y:S01]  /*6370*/  FFMA.FTZ R175, R175, UR5, -R199.reuse ;  /* 0x00000005afaf7c23 */ /* 0x100fe200080108c7 */
[----:B------:R-:W-:Y:S01]  /*6380*/  FFMA.FTZ R178, R178, UR5, -R199 ;  /* 0x00000005b2b27c23 */ /* 0x000fe200080108c7 */
[--C-:B------:R-:W-:Y:S01]  /*6390*/  FFMA.FTZ R210, R152, UR5, -R158.reuse ;  /* 0x0000000598d27c23 */ /* 0x100fe2000801089e */
[----:B------:R-:W-:Y:S01]  /*63a0*/  FSEL R152, R206, RZ, P1 ;  /* 0x000000ffce987208 */ /* 0x000fe20000800000 */
[--C-:B------:R-:W-:Y:S01]  /*63b0*/  FFMA.FTZ R156, R156, UR5, -R158.reuse ;  /* 0x000000059c9c7c23 */ /* 0x100fe2000801089e */
[--C-:B------:R-:W-:Y:S01]  /*63c0*/  FFMA.FTZ R211, R153, UR5, -R158.reuse ;  /* 0x0000000599d37c23 */ /* 0x100fe2000801089e */
[----:B------:R-:W-:Y:S01]  /*63d0*/  MUFU.EX2 R209, R209 ;  /* 0x000000d100d17308 */ /* 0x000fe20000000800 */
[--C-:B------:R-:W-:Y:S01]  /*63e0*/  FFMA.FTZ R160, R160, UR5, -R158.reuse ;  /* 0x00000005a0a07c23 */ /* 0x100fe2000801089e */
[----:B------:R-:W-:Y:S01]  /*63f0*/  FADD.FTZ R152, -R152, R21 ;  /* 0x0000001598987221 */ /* 0x000fe20000010100 */
[--C-:B------:R-:W-:Y:S01]  /*6400*/  FFMA.FTZ R161, R161, UR5, -R158.reuse ;  /* 0x00000005a1a17c23 */ /* 0x100fe2000801089e */
[--C-:B------:R-:W-:Y:S01]  /*6410*/  FFMA.FTZ R164, R164, UR5, -R158.reuse ;  /* 0x00000005a4a47c23 */ /* 0x100fe2000801089e */
[--C-:B------:R-:W-:Y:S01]  /*6420*/  FFMA.FTZ R165, R165, UR5, -R158.reuse ;  /* 0x00000005a5a57c23 */ /* 0x100fe2000801089e */
[----:B------:R-:W-:Y:S01]  /*6430*/  FMUL.FTZ R152, R152, UR5 ;  /* 0x0000000598987c20 */ /* 0x000fe20008410000 */
[--C-:B------:R-:W-:Y:S01]  /*6440*/  FFMA.FTZ R168, R168, UR5, -R158.reuse ;  /* 0x00000005a8a87c23 */ /* 0x100fe2000801089e */
[----:B------:R1:W-:Y:S01]  /*6450*/  MUFU.EX2 R21, R156 ;  /* 0x0000009c00157308 */ /* 0x0003e20000000800 */
[--C-:B------:R-:W-:Y:S01]  /*6460*/  FFMA.FTZ R169, R169, UR5, -R158.reuse ;  /* 0x00000005a9a97c23 */ /* 0x100fe2000801089e */
[--C-:B------:R-:W-:Y:S01]  /*6470*/  FFMA.FTZ R172, R172, UR5, -R158.reuse ;  /* 0x00000005acac7c23 */ /* 0x100fe2000801089e */
[--C-:B------:R-:W-:Y:S01]  /*6480*/  FFMA.FTZ R173, R173, UR5, -R158.reuse ;  /* 0x00000005adad7c23 */ /* 0x100fe2000801089e */
[--C-:B------:R-:W-:Y:S01]  /*6490*/  FFMA.FTZ R179, R179, UR5, -R199.reuse ;  /* 0x00000005b3b37c23 */ /* 0x100fe200080108c7 */
[----:B------:R-:W-:Y:S01]  /*64a0*/  FFMA.FTZ R182, R182, UR5, -R199 ;  /* 0x00000005b6b67c23 */ /* 0x000fe200080108c7 */
[--C-:B------:R-:W-:Y:S01]  /*64b0*/  FFMA.FTZ R176, R176, UR5, -R158.reuse ;  /* 0x00000005b0b07c23 */ /* 0x100fe2000801089e */
[--C-:B------:R-:W-:Y:S01]  /*64c0*/  FFMA.FTZ R177, R177, UR5, -R158.reuse ;  /* 0x00000005b1b17c23 */ /* 0x100fe2000801089e */
[----:B------:R2:W3:Y:S01]  /*64d0*/  MUFU.EX2 R213, R152 ;  /* 0x0000009800d57308 */ /* 0x0004e20000000800 */
[----:B0-----:R-:W-:Y:S01]  /*64e0*/  SHF.R.U32.HI R155, RZ, 0x7, R155 ;  /* 0x00000007ff9b7819 */ /* 0x001fe2000001169b */
[--C-:B-1----:R-:W-:Y:S01]  /*64f0*/  FFMA.FTZ R156, R157, UR5, -R158.reuse ;  /* 0x000000059d9c7c23 */ /* 0x102fe2000801089e */
[--C-:B------:R-:W-:Y:S01]  /*6500*/  FFMA.FTZ R180, R180, UR5, -R158.reuse ;  /* 0x00000005b4b47c23 */ /* 0x100fe2000801089e */
[----:B------:R-:W-:Y:S01]  /*6510*/  FFMA.FTZ R181, R181, UR5, -R158 ;  /* 0x00000005b5b57c23 */ /* 0x000fe2000801089e */
[----:B------:R-:W-:Y:S01]  /*6520*/  FFMA.FTZ R183, R183, UR5, -R199 ;  /* 0x00000005b7b77c23 */ /* 0x000fe200080108c7 */
[----:B------:R-:W-:-:S02]  /*6530*/  VIADD R153, R155, 0x8 ;  /* 0x000000089b997836 */ /* 0x000fc40000000000 */
[--C-:B------:R-:W-:Y:S01]  /*6540*/  FFMA.FTZ R186, R186, UR5, -R199.reuse ;  /* 0x00000005baba7c23 */ /* 0x100fe200080108c7 */
[----:B------:R-:W-:Y:S01]  /*6550*/  MUFU.EX2 R159, R159 ;  /* 0x0000009f009f7308 */ /* 0x000fe20000000800 */
[----:B--2---:R-:W-:Y:S01]  /*6560*/  FSEL R152, R189, RZ, P2 ;  /* 0x000000ffbd987208 */ /* 0x004fe20001000000 */
[--C-:B------:R-:W-:Y:S01]  /*6570*/  FFMA.FTZ R187, R187, UR5, -R199.reuse ;  /* 0x00000005bbbb7c23 */ /* 0x100fe200080108c7 */
[----:B------:R0:W-:Y:S01]  /*6580*/  BAR.SYNC.DEFER_BLOCKING R153, 0x100 ;  /* 0x000400990000751d */ /* 0x0001e20000010000 */
[--C-:B------:R-:W-:Y:S01]  /*6590*/  FFMA.FTZ R190, R190, UR5, -R199.reuse ;  /* 0x00000005bebe7c23 */ /* 0x100fe200080108c7 */
[----:B------:R-:W-:Y:S01]  /*65a0*/  FFMA.FTZ R184, R184, UR5, -R158 ;  /* 0x00000005b8b87c23 */ /* 0x000fe2000801089e */
[----:B------:R-:W-:Y:S01]  /*65b0*/  FADD.FTZ R152, -R152, R202 ;  /* 0x000000ca98987221 */ /* 0x000fe20000010100 */
[--C-:B------:R-:W-:Y:S01]  /*65c0*/  FFMA.FTZ R185, R185, UR5, -R158.reuse ;  /* 0x00000005b9b97c23 */ /* 0x100fe2000801089e */
[--C-:B------:R-:W-:Y:S01]  /*65d0*/  FFMA.FTZ R188, R188, UR5, -R158.reuse ;  /* 0x00000005bcbc7c23 */ /* 0x100fe2000801089e */
[----:B------:R-:W-:Y:S01]  /*65e0*/  MUFU.EX2 R210, R210 ;  /* 0x000000d200d27308 */ /* 0x000fe20000000800 */
[----:B------:R-:W-:Y:S01]  /*65f0*/  FMUL.FTZ R152, R152, UR5 ;  /* 0x0000000598987c20 */ /* 0x000fe20008410000 */
[-C--:B---3--:R-:W-:Y:S01]  /*6600*/  FMUL.FTZ R24, R24, R213.reuse ;  /* 0x000000d518187220 */ /* 0x088fe20000410000 */
        /* <DEDUP_REMOVED lines=130> */
[----:B0-----:R-:W-:Y:S01]  /*6e30*/  F2FP.BF16.F32.PACK_AB R153, R208, R207 ;  /* 0x000000cfd099723e */ /* 0x001fe200000010ff */
[----:B------:R-:W-:Y:S01]  /*6e40*/  MUFU.EX2 R162, R162 ;  /* 0x000000a200a27308 */ /* 0x000fe20000000800 */
[----:B------:R-:W-:Y:S01]  /*6e50*/  F2FP.BF16.F32.PACK_AB R155, R159, R209 ;  /* 0x000000d19f9b723e */ /* 0x000fe200000010ff */
[--C-:B------:R-:W-:Y:S01]  /*6e60*/  FFMA.FTZ R202, R204, UR5, -R158.reuse ;  /* 0x00000005ccca7c23 */ /* 0x100fe2000801089e */
[----:B--2---:R-:W-:Y:S01]  /*6e70*/  F2FP.BF16.F32.PACK_AB R152, R211, R210 ;  /* 0x000000d2d398723e */ /* 0x004fe200000010ff */
[--C-:B------:R-:W-:Y:S01]  /*6e80*/  FFMA.FTZ R191, R191, UR5, -R199.reuse ;  /* 0x00000005bfbf7c23 */ /* 0x100fe200080108c7 */
[----:B---3--:R-:W-:Y:S01]  /*6e90*/  F2FP.BF16.F32.PACK_AB R154, R156, R21 ;  /* 0x000000159c9a723e */ /* 0x008fe200000010ff */
[--C-:B------:R-:W-:Y:S01]  /*6ea0*/  FFMA.FTZ R192, R192, UR5, -R158.reuse ;  /* 0x00000005c0c07c23 */ /* 0x100fe2000801089e */
[--C-:B------:R-:W-:Y:S01]  /*6eb0*/  FFMA.FTZ R193, R193, UR5, -R158.reuse ;  /* 0x00000005c1c17c23 */ /* 0x100fe2000801089e */
[----:B------:R-:W0:Y:S01]  /*6ec0*/  MUFU.EX2 R163, R163 ;  /* 0x000000a300a37308 */ /* 0x000e220000000800 */
[----:B------:R-:W-:Y:S01]  /*6ed0*/  WARPGROUP.ARRIVE ;  /* 0x00000000000079c5 */ /* 0x000fe20000000000 */
[--C-:B------:R-:W-:Y:S01]  /*6ee0*/  FFMA.FTZ R196, R196, UR5, -R158.reuse ;  /* 0x00000005c4c47c23 */ /* 0x100fe2000801089e */
[--C-:B------:R-:W-:Y:S01]  /*6ef0*/  FFMA.FTZ R194, R194, UR5, -R199.reuse ;  /* 0x00000005c2c27c23 */ /* 0x100fe200080108c7 */
[--C-:B------:R-:W-:Y:S01]  /*6f00*/  FFMA.FTZ R195, R195, UR5, -R199.reuse ;  /* 0x00000005c3c37c23 */ /* 0x100fe200080108c7 */
[--C-:B------:R-:W-:Y:S01]  /*6f10*/  FFMA.FTZ R198, R198, UR5, -R199.reuse ;  /* 0x00000005c6c67c23 */ /* 0x100fe200080108c7 */
[----:B------:R-:W-:Y:S01]  /*6f20*/  FFMA.FTZ R197, R197, UR5, -R199 ;  /* 0x00000005c5c57c23 */ /* 0x000fe200080108c7 */
[----:B------:R-:W-:Y:S01]  /*6f30*/  HGMMA.64x256x16.F32.BF16 R24, R152, gdesc[UR8].tnspB, R24, gsb0 ;  /* 0x43e0000898187df0 */ /* 0x000fe20008001818 */
[----:B------:R-:W-:Y:S01]  /*6f40*/  MUFU.EX2 R166, R166 ;  /* 0x000000a600a67308 */ /* 0x000fe20000000800 */
[----:B------:R-:W-:Y:S01]  /*6f50*/  UIADD3 UR10, UR6, 0x80, URZ ;  /* 0x00000080060a7890 */ /* 0x000fe2000fffe03f */
[----:B------:R-:W-:Y:S01]  /*6f60*/  FFMA.FTZ R158, R205, UR5, -R158 ;  /* 0x00000005cd9e7c23 */ /* 0x000fe2000801089e */
[----:B------:R-:W-:Y:S01]  /*6f70*/  UMOV UR11, 0x40000040 ;  /* 0x40000040000b7882 */ /* 0x000fe20000000000 */
[----:B------:R-:W-:Y:S01]  /*6f80*/  FFMA.FTZ R5, R157, R5, R207 ;  /* 0x000000059d057223 */ /* 0x000fe200000100cf */
[----:B------:R-:W-:-:S03]  /*6f90*/  FFMA.FTZ R4, R213, R4, R210 ;  /* 0x00000004d5047223 */ /* 0x000fc600000100d2 */
[----:B------:R-:W1:Y:S01]  /*6fa0*/  MUFU.EX2 R167, R167 ;  /* 0x000000a700a77308 */ /* 0x000e620000000800 */
[----:B------:R-:W-:Y:S01]  /*6fb0*/  FADD.FTZ R204, R208, R5 ;  /* 0x00000005d0cc7221 */ /* 0x000fe20000010000 */
[----:B------:R-:W-:-:S03]  /*6fc0*/  FADD.FTZ R4, R211, R4 ;  /* 0x00000004d3047221 */ /* 0x000fc60000010000 */
[----:B------:R-:W-:Y:S01]  /*6fd0*/  FADD.FTZ R204, R209, R204 ;  /* 0x000000ccd1cc7221 */ /* 0x000fe20000010000 */
[----:B------:R-:W-:Y:S02]  /*6fe0*/  FADD.FTZ R21, R21, R4 ;  /* 0x0000000415157221 */ /* 0x000fe40000010000 */
[----:B------:R-:W-:Y:S01]  /*6ff0*/  MUFU.EX2 R160, R160 ;  /* 0x000000a000a07308 */ /* 0x000fe20000000800 */
[----:B------:R-:W-:Y:S01]  /*7000*/  FADD.FTZ R159, R159, R204 ;  /* 0x000000cc9f9f7221 */ /* 0x000fe20000010000 */
[----:B------:R-:W-:-:S06]  /*7010*/  FADD.FTZ R21, R156, R21 ;  /* 0x000000159c157221 */ /* 0x000fcc0000010000 */
        /* <DEDUP_REMOVED lines=30> */
[----:B------:R-:W-:Y:S01]  /*7200*/  MUFU.EX2 R192, R192 ;  /* 0x000000c000c07308 */ /* 0x000fe20000000800 */
[----:B------:R-:W-:-:S02]  /*7210*/  WARPGROUP.DEPBAR.LE gsb0, 0x0 ;  /* 0x00008000000079c5 */ /* 0x000fc40000010000 */
[----:B0-----:R-:W-:-:S05]  /*7220*/  F2FP.BF16.F32.PACK_AB R153, R163, R162 ;  /* 0x000000a2a399723e */ /* 0x001fca00000010ff */
[----:B------:R-:W0:Y:S01]  /*7230*/  MUFU.EX2 R193, R193 ;  /* 0x000000c100c17308 */ /* 0x000e220000000800 */
[----:B-1----:R-:W-:Y:S01]  /*7240*/  F2FP.BF16.F32.PACK_AB R155, R167, R166 ;  /* 0x000000a6a79b723e */ /* 0x002fe200000010ff */
[----:B------:R-:W-:Y:S01]  /*7250*/  FADD.FTZ R162, R162, R159 ;  /* 0x0000009fa2a27221 */ /* 0x000fe20000010000 */
[----:B--2---:R-:W-:Y:S01]  /*7260*/  F2FP.BF16.F32.PACK_AB R152, R161, R160 ;  /* 0x000000a0a198723e */ /* 0x004fe200000010ff */
        /* <DEDUP_REMOVED lines=14> */
[----:B------:R-:W2:Y:S01]  /*7350*/  MUFU.EX2 R197, R197 ;  /* 0x000000c500c57308 */ /* 0x000ea20000000800 */
        /* <DEDUP_REMOVED lines=52> */
[----:B0-----:R-:W-:Y:S01]  /*76a0*/  F2FP.BF16.F32.PACK_AB R152, R193, R192 ;  /* 0x000000c0c198723e */ /* 0x001fe200000010ff */
[----:B------:R-:W-:Y:S01]  /*76b0*/  FADD.FTZ R192, R192, R185 ;  /* 0x000000b9c0c07221 */ /* 0x000fe20000010000 */
[----:B------:R-:W-:Y:S01]  /*76c0*/  F2FP.BF16.F32.PACK_AB R153, R195, R194 ;  /* 0x000000c2c399723e */ /* 0x000fe200000010ff */
[----:B------:R-:W-:Y:S01]  /*76d0*/  FADD.FTZ R194, R194, R191 ;  /* 0x000000bfc2c27221 */ /* 0x000fe20000010000 */
[----:B-1----:R-:W-:Y:S01]  /*76e0*/  F2FP.BF16.F32.PACK_AB R154, R158, R196 ;  /* 0x000000c49e9a723e */ /* 0x002fe200000010ff */
        /* <DEDUP_REMOVED lines=12> */
.L_x_5678:
[----:B------:R-:W-:Y:S01]  /*77b0*/  UIADD3 UR4, UR4, 0x32460, URZ ;  /* 0x0003246004047890 */ /* 0x000fe2000fffe03f */
[C---:B------:R-:W-:Y:S01]  /*77c0*/  ISETP.GT.AND P1, PT, R203.reuse, R212, PT ;  /* 0x000000d4cb00720c */ /* 0x040fe20003f24270 */
[----:B------:R-:W-:Y:S02]  /*77d0*/  VIADD R203, R203, 0xffffffff ;  /* 0xffffffffcbcb7836 */ /* 0x000fe40000000000 */
[----:B------:R-:W-:Y:S01]  /*77e0*/  UPRMT UR4, UR54, 0x654, UR4 ;  /* 0x0000065436047896 */ /* 0x000fe20008000004 */
[----:B------:R-:W-:Y:S02]  /*77f0*/  IMAD.MOV.U32 R202, RZ, RZ, R189 ;  /* 0x000000ffffca7224 */ /* 0x000fe400078e00bd */
[----:B------:R-:W-:-:S06]  /*7800*/  IMAD.MOV.U32 R21, RZ, RZ, R206 ;  /* 0x000000ffff157224 */ /* 0x000fcc00078e00ce */
[----:B------:R-:W-:Y:S01]  /*7810*/  SYNCS.ARRIVE.TRANS64.RED.A1T0 RZ, [UR4], RZ ;  /* 0x000000ffffff79a7 */ /* 0x000fe20008100404 */
[----:B------:R-:W-:Y:S05]  /*7820*/  @P1 BRA `(.L_x_5679) ;  /* 0xffffffcc00c81947 */ /* 0x000fea000383ffff */
.L_x_5668:
[----:B------:R-:W-:-:S13]  /*7830*/  ISETP.GE.AND P1, PT, R203, RZ, PT ;  /* 0x000000ffcb00720c */ /* 0x000fda0003f26270 */
[----:B------:R-:W-:Y:S05]  /*7840*/  @!P1 BRA `(.L_x_5680) ;  /* 0x00000028005c9947 */ /* 0x000fea0003800000 */
[----:B------:R-:W-:Y:S02]  /*7850*/  IMAD.MOV.U32 R201, RZ, RZ, R189 ;  /* 0x000000ffffc97224 */ /* 0x000fe400078e00bd */
[----:B------:R-:W-:-:S07]  /*7860*/  IMAD.MOV.U32 R21, RZ, RZ, R206 ;  /* 0x000000ffff157224 */ /* 0x000fce00078e00ce */
.L_x_5691:
[----:B------:R-:W-:-:S04]  /*7870*/  UIADD3 UR38, UR38, 0x1, URZ ;  /* 0x0000000126267890 */ /* 0x000fc8000fffe03f */
[----:B------:R-:W-:-:S04]  /*7880*/  UISETP.NE.AND UP0, UPT, UR38, 0x2, UPT ;  /* 0x000000022600788c */ /* 0x000fc8000bf05270 */
[----:B------:R-:W-:Y:S02]  /*7890*/  USEL UR4, URZ, 0x1, UP0 ;  /* 0x000000013f047887 */ /* 0x000fe40008000000 */
[----:B------:R-:W-:Y:S02]  /*78a0*/  USEL UR38, UR38, URZ, UP0 ;  /* 0x0000003f26267287 */ /* 0x000fe40008000000 */
[----:B------:R-:W-:Y:S01]  /*78b0*/  ULOP3.LUT UR39, UR39, UR4, URZ, 0x3c, !UPT ;  /* 0x0000000427277292 */ /* 0x000fe2000f8e3c3f */
[----:B------:R-:W-:Y:S11]  /*78c0*/  @!P0 BRA `(.L_x_5681) ;  /* 0x0000000000048947 */ /* 0x000ff60003800000 */
[----:B------:R-:W-:Y:S01]  /*78d0*/  BPT.TRAP 0x1 ;  /* 0x000000040000795c */ /* 0x000fe20000300000 */
.L_x_5681:
        /* <DEDUP_REMOVED lines=9> */
.L_x_5682:
[----:B-1----:R-:W-:Y:S05]  /*7970*/  @P1 BRA `(.L_x_5683) ;  /* 0x0000000000081947 */ /* 0x002fea0003800000 */
[----:B------:R-:W1:Y:S02]  /*7980*/  SYNCS.PHASECHK.TRANS64.TRYWAIT P1, [UR4+0x32430], R0 ;  /* 0x03243000ff0075a7 */ /* 0x000e640008020144 */
[----:B-1----:R-:W-:Y:S05]  /*7990*/  @!P1 BRA `(.L_x_5684) ;  /* 0x000000c400dc9947 */ /* 0x002fea0003800000 */
.L_x_5683:
        /* <DEDUP_REMOVED lines=32> */
.L_x_5685:
[----:B------:R1:W2:Y:S01]  /*7ba0*/  SYNCS.PHASECHK.TRANS64.TRYWAIT P1, [UR4+0x32450], R0 ;  /* 0x03245000ff0075a7 */ /* 0x0002a20008020144 */
[----:B------:R-:W-:Y:S05]  /*7bb0*/  @!P0 BRA `(.L_x_5686) ;  /* 0x0000000000048947 */ /* 0x000fea0003800000 */
[----:B------:R-:W-:Y:S01]  /*7bc0*/  BPT.TRAP 0x1 ;  /* 0x000000040000795c */ /* 0x000fe20000300000 */
.L_x_5686:
[----:B--2---:R-:W-:Y:S05]  /*7bd0*/  @P1 BRA `(.L_x_5687) ;  /* 0x0000000000081947 */ /* 0x004fea0003800000 */
[----:B------:R-:W2:Y:S02]  /*7be0*/  SYNCS.PHASECHK.TRANS64.TRYWAIT P1, [UR4+0x32450], R0 ;  /* 0x03245000ff0075a7 */ /* 0x000ea40008020144 */
[----:B--2---:R-:W-:Y:S05]  /*7bf0*/  @!P1 BRA `(.L_x_5688) ;  /* 0x000000c4005c9947 */ /* 0x004fea0003800000 */
.L_x_5687:
        /* <DEDUP_REMOVED lines=30> */
[----:B---3--:R-:W-:-:S04]  /*7de0*/  SHF.R.U32.HI R212, RZ, 0x7, R202 ;  /* 0x00000007ffd47819 */ /* 0x008fc800000116ca */
        /* <DEDUP_REMOVED lines=70> */
.L_x_5689:
        /* <DEDUP_REMOVED lines=28> */
[----:B-1----:R-:W-:Y:S01]  /*8410*/  FMNMX.FTZ R186, R152, R21, !PT ;  /* 0x0000001598ba7209 */ /* 0x002fe20007810000 */
[----:B------:R-:W-:Y:S01]  /*8420*/  FMUL.FTZ R161, R164, UR5 ;  /* 0x00000005a4a17c20 */ /* 0x000fe20008410000 */
[----:B------:R-:W-:Y:S01]  /*8430*/  FMUL.FTZ R174, R178, UR5 ;  /* 0x00000005b2ae7c20 */ /* 0x000fe20008410000 */
[----:B------:R-:W-:Y:S01]  /*8440*/  FMUL.FTZ R178, R184, UR5 ;  /* 0x00000005b8b27c20 */ /* 0x000fe20008410000 */
[----:B------:R-:W1:Y:S01]  /*8450*/  MUFU.TANH R157, R157 ;  /* 0x0000009d009d7308 */ /* 0x000e620000002400 */
[----:B------:R-:W-:Y:S01]  /*8460*/  FMUL.FTZ R184, R187, UR5 ;  /* 0x00000005bbb87c20 */ /* 0x000fe20008410000 */
[----:B------:R-:W-:Y:S01]  /*8470*/  FMUL.FTZ R155, R155, UR5 ;  /* 0x000000059b9b7c20 */ /* 0x000fe20008410000 */
[----:B--2---:R-:W-:Y:S01]  /*8480*/  FMNMX.FTZ R187, R153, R186, !PT ;  /* 0x000000ba99bb7209 */ /* 0x004fe20007810000 */
        /* <DEDUP_REMOVED lines=15> */
[----:B------:R-:W-:Y:S01]  /*8580*/  UPRMT UR10, UR6, 0x654, UR10 ;  /* 0x00000654060a7896 */ /* 0x000fe2000800000a */
[----:B------:R-:W-:Y:S01]  /*8590*/  UMOV UR11, 0x40000040 ;  /* 0x40000040000b7882 */ /* 0x000fe20000000000 */
[----:B------:R-:W-:-:S03]  /*85a0*/  UMOV UR15, 0x40000040 ;  /* 0x40000040000f7882 */ /* 0x000fc60000000000 */
[----:B------:R-:W1:Y:S01]  /*85b0*/  MUFU.TANH R154, R154 ;  /* 0x0000009a009a7308 */ /* 0x000e620000002400 */
[----:B--2---:R-:W-:-:S03]  /*85c0*/  FMNMX.FTZ R207, R156, R207, !PT ;  /* 0x000000cf9ccf7209 */ /* 0x004fc60007810000 */
[----:B------:R-:W-:Y:S01]  /*85d0*/  SYNCS.ARRIVE.TRANS64.RED.A1T0 RZ, [UR10], RZ ;  /* 0x000000ffffff79a7 */ /* 0x000fe2000810040a */
[----:B------:R-:W-:-:S03]  /*85e0*/  UIMAD UR10, UR38, 0xc00, UR7 ;  /* 0x00000c00260a78a4 */ /* 0x000fc6000f8e0207 */
[----:B------:R-:W2:Y:S01]  /*85f0*/  MUFU.TANH R161, R161 ;  /* 0x000000a100a17308 */ /* 0x000ea20000002400 */
[----:B---3--:R-:W-:Y:S01]  /*8600*/  FMNMX.FTZ R186, R158, R207, !PT ;  /* 0x000000cf9eba7209 */ /* 0x008fe20007810000 */
[----:B------:R-:W-:Y:S01]  /*8610*/  FMUL.FTZ R207, R191, UR5 ;  /* 0x00000005bfcf7c20 */ /* 0x000fe20008410000 */
[----:B------:R-:W-:-:S05]  /*8620*/  UIADD3 UR14, UR10, 0x80, URZ ;  /* 0x000000800a0e7890 */ /* 0x000fca000fffe03f */
        /* <DEDUP_REMOVED lines=71> */
[----:B------:R-:W-:Y:S01]  /*8aa0*/  FMUL.FTZ R196, R199, UR5 ;  /* 0x00000005c7c47c20 */ /* 0x000fe20008410000 */
[----:B------:R-:W-:-:S05]  /*8ab0*/  ULDC UR5, c[0x0][0xa80] ;  /* 0x0002a00000057ab9 */ /* 0x000fca0000000800 */
[----:B------:R-:W2:Y:S01]  /*8ac0*/  MUFU.TANH R193, R193 ;  /* 0x000000c100c17308 */ /* 0x000ea20000002400 */
[----:B---3--:R-:W-:-:S07]  /*8ad0*/  FMNMX.FTZ R208, R192, R195, !PT ;  /* 0x000000c3c0d07209 */ /* 0x008fce0007810000 */
[----:B------:R-:W3:Y:S01]  /*8ae0*/  MUFU.TANH R184, R184 ;  /* 0x000000b800b87308 */ /* 0x000ee20000002400 */
[----:B-1----:R-:W-:-:S07]  /*8af0*/  FMNMX.FTZ R189, R182, R189, !PT ;  /* 0x000000bdb6bd7209 */ /* 0x002fce0007810000 */
[----:B------:R-:W1:Y:S01]  /*8b00*/  MUFU.TANH R190, R190 ;  /* 0x000000be00be7308 */ /* 0x000e620000002400 */
[----:B--2---:R-:W-:-:S05]  /*8b10*/  FMNMX.FTZ R208, R193, R208, !PT ;  /* 0x000000d0c1d07209 */ /* 0x004fca0007810000 */
[----:B------:R-:W2:Y:S02]  /*8b20*/  SHFL.BFLY PT, R197, R208, 0x2, 0x1f ;  /* 0x0c401f00d0c57f89 */ /* 0x000ea400000e0000 */
[----:B------:R-:W4:Y:S01]  /*8b30*/  MUFU.TANH R207, R207 ;  /* 0x000000cf00cf7308 */ /* 0x000f220000002400 */
[----:B---3--:R-:W-:-:S07]  /*8b40*/  FMNMX.FTZ R189, R184, R189, !PT ;  /* 0x000000bdb8bd7209 */ /* 0x008fce0007810000 */
[----:B------:R-:W3:Y:S01]  /*8b50*/  MUFU.TANH R191, R191 ;  /* 0x000000bf00bf7308 */ /* 0x000ee20000002400 */
[----:B-1----:R-:W-:-:S07]  /*8b60*/  FMNMX.FTZ R198, R190, R189, !PT ;  /* 0x000000bdbec67209 */ /* 0x002fce0007810000 */
[----:B------:R-:W1:Y:S01]  /*8b70*/  MUFU.TANH R194, R194 ;  /* 0x000000c200c27308 */ /* 0x000e620000002400 */
[----:B----4-:R-:W-:-:S07]  /*8b80*/  FMNMX.FTZ R198, R207, R198, !PT ;  /* 0x000000c6cfc67209 */ /* 0x010fce0007810000 */
[----:B------:R2:W4:Y:S01]  /*8b90*/  MUFU.TANH R195, R206 ;  /* 0x000000ce00c37308 */ /* 0x0005220000002400 */
[----:B---3--:R-:W-:-:S07]  /*8ba0*/  FMNMX.FTZ R189, R191, R198, !PT ;  /* 0x000000c6bfbd7209 */ /* 0x008fce0007810000 */
[----:B------:R-:W3:Y:S01]  /*8bb0*/  MUFU.TANH R196, R196 ;  /* 0x000000c400c47308 */ /* 0x000ee20000002400 */
[----:B-1----:R-:W-:Y:S02]  /*8bc0*/  FMNMX.FTZ R198, R194, R189, !PT ;  /* 0x000000bdc2c67209 */ /* 0x002fe40007810000 */
[----:B--2---:R-:W-:-:S05]  /*8bd0*/  FMNMX.FTZ R206, R208, R197, !PT ;  /* 0x000000c5d0ce7209 */ /* 0x004fca0007810000 */
[----:B------:R-:W1:Y:S01]  /*8be0*/  SHFL.BFLY PT, R197, R206, 0x1, 0x1f ;  /* 0x0c201f00cec57f89 */ /* 0x000e6200000e0000 */
[----:B----4-:R-:W-:-:S04]  /*8bf0*/  FMNMX.FTZ R189, R195, R198, !PT ;  /* 0x000000c6c3bd7209 */ /* 0x010fc80007810000 */
[----:B---3--:R-:W-:-:S05]  /*8c00*/  FMNMX.FTZ R189, R196, R189, !PT ;  /* 0x000000bdc4bd7209 */ /* 0x008fca0007810000 */
[----:B------:R-:W2:Y:S01]  /*8c10*/  SHFL.BFLY PT, R198, R189, 0x2, 0x1f ;  /* 0x0c401f00bdc67f89 */ /* 0x000ea200000e0000 */
[----:B-1----:R-:W-:-:S05]  /*8c20*/  FMNMX.FTZ R206, R206, R197, !PT ;  /* 0x000000c5cece7209 */ /* 0x002fca0007810000 */
[----:B------:R-:W-:-:S04]  /*8c30*/  FADD.FTZ R199, -R206, R21 ;  /* 0x00000015cec77221 */ /* 0x000fc80000010100 */
[----:B------:R-:W-:Y:S01]  /*8c40*/  FMUL.FTZ R199, R199, UR5 ;  /* 0x00000005c7c77c20 */ /* 0x000fe20008410000 */
[----:B--2---:R-:W-:Y:S01]  /*8c50*/  FMNMX.FTZ R189, R189, R198, !PT ;  /* 0x000000c6bdbd7209 */ /* 0x004fe20007810000 */
[----:B------:R-:W-:-:S04]  /*8c60*/  FMUL.FTZ R198, R206, UR5 ;  /* 0x00000005cec67c20 */ /* 0x000fc80008410000 */
[----:B------:R-:W1:Y:S01]  /*8c70*/  MUFU.EX2 R199, R199 ;  /* 0x000000c700c77308 */ /* 0x000e620000000800 */
[----:B------:R-:W2:Y:S01]  /*8c80*/  SHFL.BFLY PT, R197, R189, 0x1, 0x1f ;  /* 0x0c201f00bdc57f89 */ /* 0x000ea200000e0000 */
        /* <DEDUP_REMOVED lines=13> */
[-C--:B-1----:R-:W-:Y:S01]  /*8d60*/  FMUL.FTZ R24, R24, R199.reuse ;  /* 0x000000c718187220 */ /* 0x082fe20000410000 */
        /* <DEDUP_REMOVED lines=8> */
[----:B------:R-:W-:Y:S01]  /*8df0*/  MUFU.EX2 R157, R157 ;  /* 0x0000009d009d7308 */ /* 0x000fe20000000800 */
[----:B--2---:R-:W-:Y:S01]  /*8e00*/  FMNMX.FTZ R189, R189, R197, !PT ;  /* 0x000000c5bdbd7209 */ /* 0x004fe20007810000 */
[-C--:B------:R-:W-:Y:S01]  /*8e10*/  FMUL.FTZ R40, R40, R199.reuse ;  /* 0x000000c728287220 */ /* 0x080fe20000410000 */
[-C--:B------:R-:W-:Y:S01]  /*8e20*/  FMUL.FTZ R41, R41, R199.reuse ;  /* 0x000000c729297220 */ /* 0x080fe20000410000 */
[-C--:B------:R-:W-:Y:S01]  /*8e30*/  FMUL.FTZ R44, R44, R199.reuse ;  /* 0x000000c72c2c7220 */ /* 0x080fe20000410000 */
[-C--:B------:R-:W-:Y:S01]  /*8e40*/  FMUL.FTZ R45, R45, R199.reuse ;  /* 0x000000c72d2d7220 */ /* 0x080fe20000410000 */
[C---:B------:R-:W-:Y:S01]  /*8e50*/  FADD.FTZ R152, -R189.reuse, R201 ;  /* 0x000000c9bd987221 */ /* 0x040fe20000010100 */
[----:B------:R-:W-:Y:S01]  /*8e60*/  FMUL.FTZ R209, R189, UR5 ;  /* 0x00000005bdd17c20 */ /* 0x000fe20008410000 */
[----:B------:R1:W-:Y:S01]  /*8e70*/  MUFU.EX2 R197, R202 ;  /* 0x000000ca00c57308 */ /* 0x0003e20000000800 */
[-C--:B------:R-:W-:Y:S01]  /*8e80*/  FMUL.FTZ R48, R48, R199.reuse ;  /* 0x000000c730307220 */ /* 0x080fe20000410000 */
[----:B------:R-:W-:Y:S01]  /*8e90*/  FMUL.FTZ R152, R152, UR5 ;  /* 0x0000000598987c20 */ /* 0x000fe20008410000 */
[--C-:B------:R-:W-:Y:S01]  /*8ea0*/  FFMA.FTZ R211, R154, UR5, -R209.reuse ;  /* 0x000000059ad37c23 */ /* 0x100fe200080108d1 */
[--C-:B------:R-:W-:Y:S01]  /*8eb0*/  FFMA.FTZ R201, R155, UR5, -R209.reuse ;  /* 0x000000059bc97c23 */ /* 0x100fe200080108d1 */
[-C--:B------:R-:W-:Y:S01]  /*8ec0*/  FMUL.FTZ R49, R49, R199.reuse ;  /* 0x000000c731317220 */ /* 0x080fe20000410000 */
[-C--:B------:R-:W-:Y:S01]  /*8ed0*/  FMUL.FTZ R52, R52, R199.reuse ;  /* 0x000000c734347220 */ /* 0x080fe20000410000 */
[-C--:B------:R-:W-:Y:S01]  /*8ee0*/  FMUL.FTZ R53, R53, R199.reuse ;  /* 0x000000c735357220 */ /* 0x080fe20000410000 */
[----:B------:R2:W3:Y:S01]  /*8ef0*/  MUFU.EX2 R210, R152 ;  /* 0x0000009800d27308 */ /* 0x0004e20000000800 */
[--C-:B-1----:R-:W-:Y:S01]  /*8f00*/  FFMA.FTZ R202, R204, UR5, -R209.reuse ;  /* 0x00000005ccca7c23 */ /* 0x102fe200080108d1 */
[----:B------:R-:W-:Y:S01]  /*8f10*/  FFMA.FTZ R204, R205, UR5, -R209 ;  /* 0x00000005cdcc7c23 */ /* 0x000fe200080108d1 */
[-C--:B------:R-:W-:Y:S01]  /*8f20*/  FMUL.FTZ R56, R56, R199.reuse ;  /* 0x000000c738387220 */ /* 0x080fe20000410000 */
[-C--:B------:R-:W-:Y:S01]  /*8f30*/  FMUL.FTZ R57, R57, R199.reuse ;  /* 0x000000c739397220 */ /* 0x080fe20000410000 */
[-C--:B------:R-:W-:Y:S01]  /*8f40*/  FMUL.FTZ R60, R60, R199.reuse ;  /* 0x000000c73c3c7220 */ /* 0x080fe20000410000 */
[-C--:B------:R-:W-:Y:S01]  /*8f50*/  FMUL.FTZ R61, R61, R199.reuse ;  /* 0x000000c73d3d7220 */ /* 0x080fe20000410000 */
[----:B------:R-:W-:Y:S01]  /*8f60*/  FMUL.FTZ R64, R64, R199 ;  /* 0x000000c740407220 */ /* 0x000fe20000410000 */
[----:B------:R-:W-:Y:S01]  /*8f70*/  MUFU.EX2 R211, R211 ;  /* 0x000000d300d37308 */ /* 0x000fe20000000800 */
[----:B--2---:R-:W-:-:S02]  /*8f80*/  VIADD R152, R212, 0x8 ;  /* 0x00000008d4987836 */ /* 0x004fc40000000000 */
        /* <DEDUP_REMOVED lines=115> */
[----:B--2---:R-:W-:Y:S01]  /*96c0*/  F2FP.BF16.F32.PACK_AB R153, R201, R211 ;  /* 0x000000d3c999723e */ /* 0x004fe200000010ff */
        /* <DEDUP_REMOVED lines=42> */
[----:B------:R-:W3:Y:S01]  /*9970*/  MUFU.EX2 R160, R160 ;  /* 0x000000a000a07308 */ /* 0x000ee20000000800 */
[----:B------:R-:W-:Y:S02]  /*9980*/  FADD.FTZ R201, R201, R210 ;  /* 0x000000d2c9c97221 */ /* 0x000fe40000010000 */
[----:B------:R-:W-:Y:S02]  /*9990*/  FADD.FTZ R4, R197, R4 ;  /* 0x00000004c5047221 */ /* 0x000fe40000010000 */
[----:B------:R-:W-:Y:S02]  /*99a0*/  FADD.FTZ R201, R202, R201 ;  /* 0x000000c9cac97221 */ /* 0x000fe40000010000 */
[----:B------:R-:W-:Y:S01]  /*99b0*/  FADD.FTZ R157, R157, R4 ;  /* 0x000000049d9d7221 */ /* 0x000fe20000010000 */
[----:B------:R-:W-:Y:S01]  /*99c0*/  MUFU.EX2 R165, R165 ;  /* 0x000000a500a57308 */ /* 0x000fe20000000800 */
[----:B------:R-:W-:-:S02]  /*99d0*/  FADD.FTZ R204, R204, R201 ;  /* 0x000000c9cccc7221 */ /* 0x000fc40000010000 */
[----:B-1----:R-:W-:-:S05]  /*99e0*/  FADD.FTZ R157, R156, R157 ;  /* 0x0000009d9c9d7221 */ /* 0x002fca0000010000 */
        /* <DEDUP_REMOVED lines=86> */
[----:B------:R-:W-:Y:S01]  /*9f50*/  FADD.FTZ R183, R184, R183 ;  /* 0x000000b7b8b77221 */ /* 0x000fe20000010000 */
[----:B------:R-:W-:Y:S02]  /*9f60*/  WARPGROUP.DEPBAR.LE gsb0, 0x0 ;  /* 0x00008000000079c5 */ /* 0x000fe40000010000 */
[C---:B------:R-:W-:Y:S01]  /*9f70*/  F2FP.BF16.F32.PACK_AB R152, R180.reuse, R178 ;  /* 0x000000b2b498723e */ /* 0x040fe200000010ff */
[----:B------:R-:W-:Y:S01]  /*9f80*/  FADD.FTZ R180, R180, R179 ;  /* 0x000000b3b4b47221 */ /* 0x000fe20000010000 */
[----:B------:R-:W-:Y:S02]  /*9f90*/  F2FP.BF16.F32.PACK_AB R153, R184, R182 ;  /* 0x000000b6b899723e */ /* 0x000fe400000010ff */
[----:B------:R-:W-:Y:S01]  /*9fa0*/  F2FP.BF16.F32.PACK_AB R154, R187, R185 ;  /* 0x000000b9bb9a723e */ /* 0x000fe200000010ff */
[----:B------:R-:W-:Y:S01]  /*9fb0*/  FADD.FTZ R180, R185, R180 ;  /* 0x000000b4b9b47221 */ /* 0x000fe20000010000 */
[----:B------:R-:W-:Y:S01]  /*9fc0*/  F2FP.BF16.F32.PACK_AB R155, R205, R190 ;  /* 0x000000becd9b723e */ /* 0x000fe200000010ff */
[----:B------:R-:W-:-:S02]  /*9fd0*/  FADD.FTZ R190, R190, R183 ;  /* 0x000000b7bebe7221 */ /* 0x000fc40000010000 */
[----:B------:R-:W-:Y:S01]  /*9fe0*/  FADD.FTZ R187, R187, R180 ;  /* 0x000000b4bbbb7221 */ /* 0x000fe20000010000 */
[----:B------:R-:W-:Y:S01]  /*9ff0*/  WARPGROUP.ARRIVE ;  /* 0x00000000000079c5 */ /* 0x000fe20000000000 */
[----:B------:R-:W-:Y:S02]  /*a000*/  FADD.FTZ R190, R205, R190 ;  /* 0x000000becdbe7221 */ /* 0x000fe40000010000 */
[----:B------:R-:W-:-:S08]  /*a010*/  FADD.FTZ R187, R186, R187 ;  /* 0x000000bbbabb7221 */ /* 0x000fd00000010000 */
        /* <DEDUP_REMOVED lines=18> */
.L_x_5690:
[----:B------:R-:W-:Y:S01]  /*a140*/  UIADD3 UR4, UR4, 0x32460, URZ ;  /* 0x0003246004047890 */ /* 0x000fe2000fffe03f */
[C---:B------:R-:W-:Y:S01]  /*a150*/  ISETP.GT.AND P1, PT, R203.reuse, RZ, PT ;  /* 0x000000ffcb00720c */ /* 0x040fe20003f24270 */
[----:B------:R-:W-:Y:S02]  /*a160*/  VIADD R203, R203, 0xffffffff ;  /* 0xffffffffcbcb7836 */ /* 0x000fe40000000000 */
[----:B------:R-:W-:Y:S01]  /*a170*/  UPRMT UR4, UR6, 0x654, UR4 ;  /* 0x0000065406047896 */ /* 0x000fe20008000004 */
[----:B------:R-:W-:Y:S02]  /*a180*/  IMAD.MOV.U32 R201, RZ, RZ, R189 ;  /* 0x000000ffffc97224 */ /* 0x000fe400078e00bd */
[----:B------:R-:W-:-:S06]  /*a190*/  IMAD.MOV.U32 R21, RZ, RZ, R206 ;  /* 0x000000ffff157224 */ /* 0x000fcc00078e00ce */
[----:B------:R-:W-:Y:S01]  /*a1a0*/  SYNCS.ARRIVE.TRANS64.RED.A1T0 RZ, [UR4], RZ ;  /* 0x000000ffffff79a7 */ /* 0x000fe20008100404 */
[----:B------:R-:W-:Y:S05]  /*a1b0*/  @P1 BRA `(.L_x_5691) ;  /* 0xffffffd400ac1947 */ /* 0x000fea000383ffff */
.L_x_5680:
[----:B------:R-:W0:Y:S01]  /*a1c0*/  SHFL.BFLY PT, R3, R4, 0x2, 0x1f ;  /* 0x0c401f0004037f89 */ /* 0x000e2200000e0000 */
[----:B------:R-:W-:Y:S01]  /*a1d0*/  IMAD.MOV.U32 R8, RZ, RZ, RZ ;  /* 0x000000ffff087224 */ /* 0x000fe200078e00ff */
[----:B------:R-:W-:Y:S01]  /*a1e0*/  UIADD3 UR38, UR38, 0x1, URZ ;  /* 0x0000000126267890 */ /* 0x000fe2000fffe03f */
[----:B------:R-:W-:Y:S01]  /*a1f0*/  IMAD.U32 R9, RZ, RZ, UR5 ;  /* 0x00000005ff097e24 */ /* 0x000fe2000f8e00ff */
[----:B------:R-:W1:Y:S01]  /*a200*/  SHFL.BFLY PT, R2, R5, 0x2, 0x1f ;  /* 0x0c401f0005027f89 */ /* 0x000e6200000e0000 */
[----:B------:R2:W-:Y:S06]  /*a210*/  BAR.ARV R0, 0x100 ;  /* 0x000400000000751d */ /* 0x0005ec0000002000 */
[----:B------:R-:W-:-:S02]  /*a220*/  UISETP.NE.AND UP0, UPT, UR38, 0x2, UPT ;  /* 0x000000022600788c */ /* 0x000fc4000bf05270 */
[----:B------:R-:W-:Y:S06]  /*a230*/  BAR.ARV 0x8, 0x180 ;  /* 0x0206000000007b1d */ /* 0x000fec0000002000 */
[----:B--2---:R-:W-:Y:S01]  /*a240*/  IMAD.MOV.U32 R0, RZ, RZ, RZ ;  /* 0x000000ffff007224 */ /* 0x004fe200078e00ff */
[----:B------:R-:W-:Y:S01]  /*a250*/  USEL UR4, URZ, 0x1, UP0 ;  /* 0x000000013f047887 */ /* 0x000fe20008000000 */
[----:B0-----:R-:W-:Y:S01]  /*a260*/  FADD.FTZ R3, R3, R4 ;  /* 0x0000000403037221 */ /* 0x001fe20000010000 */
[----:B------:R-:W-:Y:S01]  /*a270*/  PLOP3.LUT P0, PT, PT, PT, PT, 0x8, 0x0 ;  /* 0x000000000000781c */ /* 0x000fe20003f0e170 */
[----:B------:R-:W-:Y:S01]  /*a280*/  VIADD R225, R225, 0x1 ;  /* 0x00000001e1e17836 */ /* 0x000fe20000000000 */
[----:B------:R-:W-:Y:S01]  /*a290*/  USEL UR38, UR38, URZ, UP0 ;  /* 0x0000003f26267287 */ /* 0x000fe20008000000 */
[----:B-1----:R-:W-:Y:S01]  /*a2a0*/  FADD.FTZ R2, R2, R5 ;  /* 0x0000000502027221 */ /* 0x002fe20000010000 */
[----:B------:R-:W0:Y:S01]  /*a2b0*/  SHFL.BFLY PT, R6, R3, 0x1, 0x1f ;  /* 0x0c201f0003067f89 */ /* 0x000e2200000e0000 */
[----:B------:R-:W-:Y:S01]  /*a2c0*/  MOV R5, UR5 ;  /* 0x0000000500057c02 */ /* 0x000fe20008000f00 */
[----:B------:R-:W-:-:S02]  /*a2d0*/  ULOP3.LUT UR39, UR39, UR4, URZ, 0x3c, !UPT ;  /* 0x0000000427277292 */ /* 0x000fc4000f8e3c3f */
[----:B------:R-:W1:Y:S01]  /*a2e0*/  SHFL.BFLY PT, R7, R2, 0x1, 0x1f ;  /* 0x0c201f0002077f89 */ /* 0x000e6200000e0000 */
[----:B0-----:R-:W-:Y:S01]  /*a2f0*/  FADD.FTZ R6, R3, R6 ;  /* 0x0000000603067221 */ /* 0x001fe20000010000 */
[----:B------:R-:W-:Y:S02]  /*a300*/  IMAD.MOV.U32 R3, RZ, RZ, -0x800000 ;  /* 0xff800000ff037424 */ /* 0x000fe400078e00ff */
[----:B-1----:R-:W-:Y:S02]  /*a310*/  FADD.FTZ R7, R2, R7 ;  /* 0x0000000702077221 */ /* 0x002fe40000010000 */
[----:B------:R-:W-:Y:S01]  /*a320*/  FSETP.NE.FTZ.AND P1, PT, R6, RZ, PT ;  /* 0x000000ff0600720b */ /* 0x000fe20003f35000 */
[----:B------:R-:W-:Y:S02]  /*a330*/  IMAD.MOV.U32 R2, RZ, RZ, -0x800000 ;  /* 0xff800000ff027424 */ /* 0x000fe400078e00ff */
[----:B------:R-:W-:-:S10]  /*a340*/  FSETP.NE.FTZ.AND P2, PT, R7, RZ, PT ;  /* 0x000000ff0700720b */ /* 0x000fd40003f55000 */
[----:B------:R-:W0:Y:S01]  /*a350*/  @P1 MUFU.RCP R8, R6 ;  /* 0x0000000600081308 */ /* 0x000e220000001000 */
[----:B------:R-:W-:Y:S02]  /*a360*/  @P1 FMUL.FTZ R5, R5, 0.69314718246459960938 ;  /* 0x3f31721805051820 */ /* 0x000fe40000410000 */
[----:B------:R-:W-:-:S05]  /*a370*/  @P2 FMUL.FTZ R9, R9, 0.69314718246459960938 ;  /* 0x3f31721809092820 */ /* 0x000fca0000410000 */
[----:B------:R-:W1:Y:S08]  /*a380*/  @P2 MUFU.RCP R0, R7 ;  /* 0x0000000700002308 */ /* 0x000e700000001000 */
[----:B------:R-:W2:Y:S01]  /*a390*/  @P1 MUFU.LG2 R6, R6 ;  /* 0x0000000600061308 */ /* 0x000ea20000000c00 */
[-C--:B0-----:R-:W-:Y:S01]  /*a3a0*/  FMUL.FTZ R24, R24, R8.reuse ;  /* 0x0000000818187220 */ /* 0x081fe20000410000 */
[-C--:B------:R-:W-:Y:S01]  /*a3b0*/  FMUL.FTZ R25, R25, R8.reuse ;  /* 0x0000000819197220 */ /* 0x080fe20000410000 */
[-C--:B------:R-:W-:Y:S01]  /*a3c0*/  FMUL.FTZ R28, R28, R8.reuse ;  /* 0x000000081c1c7220 */ /* 0x080fe20000410000 */
[-C--:B------:R-:W-:Y:S01]  /*a3d0*/  FMUL.FTZ R29, R29, R8.reuse ;  /* 0x000000081d1d7220 */ /* 0x080fe20000410000 */
[-C--:B------:R-:W-:Y:S01]  /*a3e0*/  FMUL.FTZ R32, R32, R8.reuse ;  /* 0x0000000820207220 */ /* 0x080fe20000410000 */
[-C--:B------:R-:W-:Y:S01]  /*a3f0*/  FMUL.FTZ R33, R33, R8.reuse ;  /* 0x0000000821217220 */ /* 0x080fe20000410000 */
[----:B------:R-:W-:Y:S01]  /*a400*/  FMUL.FTZ R36, R36, R8 ;  /* 0x0000000824247220 */ /* 0x000fe20000410000 */
        /* <DEDUP_REMOVED lines=9> */
[----:B--2---:R-:W-:Y:S01]  /*a4a0*/  @P1 FMUL.FTZ R6, R6, 0.69314718246459960938 ;  /* 0x3f31721806061820 */ /* 0x004fe20000410000 */
        /* <DEDUP_REMOVED lines=113> */
[----:B------:R-:W-:Y:S01]  /*abc0*/  FMUL.FTZ R0, R151, R0 ;  /* 0x0000000097007220 */ /* 0x000fe20000410000 */
[----:B------:R-:W-:Y:S01]  /*abd0*/  @P1 FFMA.FTZ R3, R5, R206, R6 ;  /* 0x000000ce05031223 */ /* 0x000fe20000010006 */
[----:B------:R-:W-:-:S07]  /*abe0*/  @P2 FFMA.FTZ R2, R9, R189, R4 ;  /* 0x000000bd09022223 */ /* 0x000fce0000010004 */
.L_x_5654:
[----:B------:R-:W0:Y:S08]  /*abf0*/  S2UR UR4, SR_CgaCtaId ;  /* 0x00000000000479c3 */ /* 0x000e300000008800 */
[----:B------:R-:W-:Y:S06]  /*ac00*/  BAR.SYNC.DEFER_BLOCKING 0x5, 0x180 ;  /* 0x0146000000007b1d */ /* 0x000fec0000010000 */
[----:B------:R-:W-:Y:S01]  /*ac10*/  UMOV UR7, 0x400 ;  /* 0x0000040000077882 */ /* 0x000fe20000000000 */
[----:B------:R-:W-:Y:S01]  /*ac20*/  BSSY B0, `(.L_x_5692) ;  /* 0x00002ea000007945 */ /* 0x000fe20003800000 */
[----:B0-----:R-:W-:-:S09]  /*ac30*/  ULEA UR7, UR4, UR7, 0x18 ;  /* 0x0000000704077291 */ /* 0x001fd2000f8ec03f */
[----:B------:R-:W0:Y:S02]  /*ac40*/  LDS.128 R4, [UR7+0x324d0] ;  /* 0x0324d007ff047984 */ /* 0x000e240008000c00 */
[----:B0-----:R-:W-:Y:S02]  /*ac50*/  R2UR UR5, R5 ;  /* 0x00000000050572ca */ /* 0x001fe400000e0000 */
[----:B------:R-:W-:Y:S01]  /*ac60*/  R2UR UR6, R6 ;  /* 0x00000000060672ca */ /* 0x000fe200000e0000 */
[----:B------:R-:W-:Y:S06]  /*ac70*/  BAR.ARV 0x4, 0x180 ;  /* 0x0106000000007b1d */ /* 0x000fec0000002000 */
[----:B------:R-:W-:Y:S08]  /*ac80*/  @P0 BRA `(.L_x_5693) ;  /* 0x0000002000000947 */ /* 0x000ff00003800000 */
[----:B------:R-:W0:Y:S01]  /*ac90*/  S2UR UR4, SR_SWINHI ;  /* 0x00000000000479c3 */ /* 0x000e220000002f00 */
[----:B------:R-:W-:-:S07]  /*aca0*/  IMAD.MOV.U32 R94, RZ, RZ, 0x2 ;  /* 0x00000002ff5e7424 */ /* 0x000fce00078e00ff */
[----:B------:R-:W-:Y:S01]  /*acb0*/  BAR.SYNC.DEFER_BLOCKING 0x1, 0x100 ;  /* 0x0044000000007b1d */ /* 0x000fe20000010000 */
        /* <DEDUP_REMOVED lines=15> */
[----:B------:R-:W-:-:S02]  /*adb0*/  F2FP.BF16.F32.PACK_AB R43, R159, R43 ;  /* 0x0000002b9f2b723e */ /* 0x000fc400000010ff */
[----:B------:R-:W-:Y:S02]  /*adc0*/  F2FP.BF16.F32.PACK_AB R49, R158, R50 ;  /* 0x000000329e31723e */ /* 0x000fe400000010ff */
[C---:B------:R-:W-:Y:S02]  /*add0*/  IADD3 R151, P1, R94.reuse, 0x20, RZ ;  /* 0x000000205e977810 */ /* 0x040fe40007f3e0ff */
[C---:B------:R-:W-:Y:S02]  /*ade0*/  IADD3 R167, P0, R94.reuse, 0x40, RZ ;  /* 0x000000405ea77810 */ /* 0x040fe40007f1e0ff */
[----:B------:R-:W-:Y:S01]  /*adf0*/  LOP3.LUT R8, R151, 0x380, RZ, 0xc0, !PT ;  /* 0x0000038097087812 */ /* 0x000fe200078ec0ff */
[----:B------:R-:W-:Y:S01]  /*ae00*/  IMAD.X R9, RZ, RZ, R95, P1 ;  /* 0x000000ffff097224 */ /* 0x000fe200008e065f */
[C---:B------:R-:W-:Y:S02]  /*ae10*/  IADD3 R169, P4, R94.reuse, 0x60, RZ ;  /* 0x000000605ea97810 */ /* 0x040fe40007f9e0ff */
[----:B------:R-:W-:-:S02]  /*ae20*/  IADD3 R171, P3, R94, 0x4000, RZ ;  /* 0x000040005eab7810 */ /* 0x000fc40007f7e0ff */
[C---:B------:R-:W-:Y:S01]  /*ae30*/  LOP3.LUT R5, R94.reuse, 0x380, RZ, 0xc0, !PT ;  /* 0x000003805e057812 */ /* 0x040fe200078ec0ff */
[--C-:B------:R-:W-:Y:S01]  /*ae40*/  IMAD.X R13, RZ, RZ, R95.reuse, P4 ;  /* 0x000000ffff0d7224 */ /* 0x100fe200020e065f */
[C---:B------:R-:W-:Y:S01]  /*ae50*/  IADD3 R173, P6, R94.reuse, 0x4020, RZ ;  /* 0x000040205ead7810 */ /* 0x040fe20007fde0ff */
[--C-:B------:R-:W-:Y:S01]  /*ae60*/  IMAD.X R15, RZ, RZ, R95.reuse, P3 ;  /* 0x000000ffff0f7224 */ /* 0x100fe200018e065f */
[C---:B------:R-:W-:Y:S02]  /*ae70*/  IADD3 R175, P5, R94.reuse, 0x4040, RZ ;  /* 0x000040405eaf7810 */ /* 0x040fe40007fbe0ff */
[C---:B------:R-:W-:Y:S01]  /*ae80*/  IADD3 R177, P2, R94.reuse, 0x4060, RZ ;  /* 0x000040605eb17810 */ /* 0x040fe20007f5e0ff */
[--C-:B------:R-:W-:Y:S01]  /*ae90*/  IMAD.X R17, RZ, RZ, R95.reuse, P6 ;  /* 0x000000ffff117224 */ /* 0x100fe200030e065f */
[----:B------:R-:W-:Y:S01]  /*aea0*/  IADD3 R179, P1, R94, 0x8000, RZ ;  /* 0x000080005eb37810 */ /* 0x000fe20007f3e0ff */
[--C-:B------:R-:W-:Y:S01]  /*aeb0*/  IMAD.X R19, RZ, RZ, R95.reuse, P5 ;  /* 0x000000ffff137224 */ /* 0x100fe200028e065f */
[----:B------:R-:W-:Y:S01]  /*aec0*/  IADD3.X R11, RZ, R95, RZ, P0, !PT ;  /* 0x0000005fff0b7210 */ /* 0x000fe200007fe4ff */
[--C-:B------:R-:W-:Y:S01]  /*aed0*/  IMAD.X R21, RZ, RZ, R95.reuse, P2 ;  /* 0x000000ffff157224 */ /* 0x100fe200010e065f */
[----:B------:R-:W-:Y:S01]  /*aee0*/  LOP3.LUT R10, R167, 0x380, RZ, 0xc0, !PT ;  /* 0x00000380a70a7812 */ /* 0x000fe200078ec0ff */
[----:B------:R-:W-:Y:S01]  /*aef0*/  IMAD.X R23, RZ, RZ, R95, P1 ;  /* 0x000000ffff177224 */ /* 0x000fe200008e065f */
[----:B------:R-:W-:-:S02]  /*af00*/  SHF.R.U64 R8, R8, 0x3, RZ ;  /* 0x0000000308087819 */ /* 0x000fc400000012ff */
[----:B------:R-:W-:Y:S02]  /*af10*/  IADD3 R30, P0, R94, 0x8020, RZ ;  /* 0x000080205e1e7810 */ /* 0x000fe40007f1e0ff */
[----:B------:R-:W-:Y:S02]  /*af20*/  LOP3.LUT R12, R169, 0x380, RZ, 0xc0, !PT ;  /* 0x00000380a90c7812 */ /* 0x000fe400078ec0ff */
[----:B------:R-:W-:Y:S02]  /*af30*/  LOP3.LUT R14, R171, 0x380, RZ, 0xc0, !PT ;  /* 0x00000380ab0e7812 */ /* 0x000fe400078ec0ff */
[----:B------:R-:W-:Y:S02]  /*af40*/  SHF.R.U64 R5, R5, 0x3, RZ ;  /* 0x0000000305057819 */ /* 0x000fe400000012ff */
[----:B------:R-:W-:Y:S02]  /*af50*/  SHF.R.U64 R10, R10, 0x3, RZ ;  /* 0x000000030a0a7819 */ /* 0x000fe400000012ff */
[----:B------:R-:W-:-:S02]  /*af60*/  LOP3.LUT R8, R8, R151, RZ, 0x3c, !PT ;  /* 0x0000009708087212 */ /* 0x000fc400078e3cff */
[----:B------:R-:W-:Y:S02]  /*af70*/  LOP3.LUT R16, R173, 0x380, RZ, 0xc0, !PT ;  /* 0x00000380ad107812 */ /* 0x000fe400078ec0ff */
[----:B------:R-:W-:Y:S02]  /*af80*/  IADD3 R38, P4, R94, 0x8040, RZ ;  /* 0x000080405e267810 */ /* 0x000fe40007f9e0ff */
[----:B------:R-:W-:Y:S02]  /*af90*/  SHF.R.U64 R12, R12, 0x3, RZ ;  /* 0x000000030c0c7819 */ /* 0x000fe400000012ff */
[----:B------:R-:W-:Y:S01]  /*afa0*/  LOP3.LUT R18, R175, 0x380, RZ, 0xc0, !PT ;  /* 0x00000380af127812 */ /* 0x000fe200078ec0ff */
[----:B------:R-:W-:Y:S01]  /*afb0*/  IMAD.X R39, RZ, RZ, R95, P4 ;  /* 0x000000ffff277224 */ /* 0x000fe200020e065f */
[----:B------:R-:W-:Y:S02]  /*afc0*/  LOP3.LUT R151, R30, 0x380, RZ, 0xc0, !PT ;  /* 0x000003801e977812 */ /* 0x000fe400078ec0ff */
        /* <DEDUP_REMOVED lines=8> */
[----:B------:R-:W-:Y:S01]  /*b050*/  SHF.R.U64 R14, R14, 0x3, RZ ;  /* 0x000000030e0e7819 */ /* 0x000fe200000012ff */
[----:B------:R-:W-:Y:S01]  /*b060*/  IMAD.X R71, RZ, RZ, R95, P2 ;  /* 0x000000ffff477224 */ /* 0x000fe200010e065f */
[----:B------:R-:W-:-:S02]  /*b070*/  LOP3.LUT R20, R177, 0x380, RZ, 0xc0, !PT ;  /* 0x00000380b1147812 */ /* 0x000fc400078ec0ff */
[----:B------:R-:W-:Y:S01]  /*b080*/  LOP3.LUT R94, R5, R94, RZ, 0x3c, !PT ;  /* 0x0000005e055e7212 */ /* 0x000fe200078e3cff */
[----:B------:R-:W-:Y:S01]  /*b090*/  IMAD.X R5, RZ, RZ, R95, P1 ;  /* 0x000000ffff057224 */ /* 0x000fe200008e065f */
[----:B------:R-:W-:Y:S02]  /*b0a0*/  LOP3.LUT R22, R179, 0x380, RZ, 0xc0, !PT ;  /* 0x00000380b3167812 */ /* 0x000fe400078ec0ff */
[----:B------:R-:W-:Y:S02]  /*b0b0*/  LOP3.LUT R10, R10, R167, RZ, 0x3c, !PT ;  /* 0x000000a70a0a7212 */ /* 0x000fe400078e3cff */
[----:B------:R-:W-:Y:S02]  /*b0c0*/  SHF.R.U64 R16, R16, 0x3, RZ ;  /* 0x0000000310107819 */ /* 0x000fe400000012ff */
[----:B------:R-:W-:Y:S02]  /*b0d0*/  LOP3.LUT R12, R12, R169, RZ, 0x3c, !PT ;  /* 0x000000a90c0c7212 */ /* 0x000fe400078e3cff */
[----:B------:R-:W-:-:S02]  /*b0e0*/  SHF.R.U64 R18, R18, 0x3, RZ ;  /* 0x0000000312127819 */ /* 0x000fc400000012ff */
[----:B------:R-:W-:Y:S02]  /*b0f0*/  LOP3.LUT R167, R38, 0x380, RZ, 0xc0, !PT ;  /* 0x0000038026a77812 */ /* 0x000fe400078ec0ff */
[----:B------:R-:W-:Y:S02]  /*b100*/  SHF.R.U64 R151, R151, 0x3, RZ ;  /* 0x0000000397977819 */ /* 0x000fe400000012ff */
[----:B------:R-:W-:Y:S02]  /*b110*/  LOP3.LUT R14, R14, R171, RZ, 0x3c, !PT ;  /* 0x000000ab0e0e7212 */ /* 0x000fe400078e3cff */
[----:B------:R-:W-:Y:S02]  /*b120*/  SHF.R.U64 R20, R20, 0x3, RZ ;  /* 0x0000000314147819 */ /* 0x000fe400000012ff */
[----:B------:R-:W-:Y:S02]  /*b130*/  LOP3.LUT R169, R46, 0x380, RZ, 0xc0, !PT ;  /* 0x000003802ea97812 */ /* 0x000fe400078ec0ff */
[----:B------:R-:W-:-:S02]  /*b140*/  SHF.R.U64 R22, R22, 0x3, RZ ;  /* 0x0000000316167819 */ /* 0x000fc400000012ff */
[----:B------:R-:W-:Y:S02]  /*b150*/  LOP3.LUT R171, R54, 0x380, RZ, 0xc0, !PT ;  /* 0x0000038036ab7812 */ /* 0x000fe400078ec0ff */
[----:B------:R-:W-:Y:S02]  /*b160*/  MOV R94, R94 ;  /* 0x0000005e005e7202 */ /* 0x000fe40000000f00 */
[----:B------:R-:W-:Y:S02]  /*b170*/  IADD3.X R31, RZ, R95, RZ, P0, !PT ;  /* 0x0000005fff1f7210 */ /* 0x000fe400007fe4ff */
[----:B------:R-:W-:Y:S01]  /*b180*/  LOP3.LUT R16, R16, R173, RZ, 0x3c, !PT ;  /* 0x000000ad10107212 */ /* 0x000fe200078e3cff */
[----:B------:R-:W-:Y:S01]  /*b190*/  STSM.16.M88.4 [R94], R24 ;  /* 0x000000185e007844 */ /* 0x000fe20000000200 */
[----:B------:R-:W-:Y:S02]  /*b1a0*/  LOP3.LUT R62, R4, 0x380, RZ, 0xc0, !PT ;  /* 0x00000380043e7812 */ /* 0x000fe400078ec0ff */
[----:B------:R-:W-:-:S02]  /*b1b0*/  MOV R8, R8 ;  /* 0x0000000800087202 */ /* 0x000fc40000000f00 */
[----:B------:R-:W-:Y:S02]  /*b1c0*/  LOP3.LUT R18, R18, R175, RZ, 0x3c, !PT ;  /* 0x000000af12127212 */ /* 0x000fe400078e3cff */
[----:B------:R-:W-:Y:S01]  /*b1d0*/  SHF.R.U64 R167, R167, 0x3, RZ ;  /* 0x00000003a7a77819 */ /* 0x000fe200000012ff */
[----:B------:R-:W-:Y:S01]  /*b1e0*/  STSM.16.M88.4 [R8], R32 ;  /* 0x0000002008007844 */ /* 0x000fe20000000200 */
[----:B------:R-:W-:Y:S02]  /*b1f0*/  LOP3.LUT R30, R151, R30, RZ, 0x3c, !PT ;  /* 0x0000001e971e7212 */ /* 0x000fe400078e3cff */
[----:B------:R-:W-:Y:S02]  /*b200*/  LOP3.LUT R95, R70, 0x380, RZ, 0xc0, !PT ;  /* 0x00000380465f7812 */ /* 0x000fe400078ec0ff */
[----:B------:R-:W-:Y:S02]  /*b210*/  MOV R10, R10 ;  /* 0x0000000a000a7202 */ /* 0x000fe40000000f00 */
[----:B------:R-:W-:-:S02]  /*b220*/  F2FP.BF16.F32.PACK_AB R56, R57, R56 ;  /* 0x000000383938723e */ /* 0x000fc400000010ff */
[----:B------:R-:W-:Y:S01]  /*b230*/  LOP3.LUT R20, R20, R177, RZ, 0x3c, !PT ;  /* 0x000000b114147212 */ /* 0x000fe200078e3cff */
[----:B------:R-:W-:Y:S01]  /*b240*/  STSM.16.M88.4 [R10], R40 ;  /* 0x000000280a007844 */ /* 0x000fe20000000200 */
[----:B------:R-:W-:Y:S02]  /*b250*/  SHF.R.U64 R169, R169, 0x3, RZ ;  /* 0x00000003a9a97819 */ /* 0x000fe400000012ff */
[----:B------:R-:W-:Y:S02]  /*b260*/  LOP3.LUT R151, R6, 0x380, RZ, 0xc0, !PT ;  /* 0x0000038006977812 */ /* 0x000fe400078ec0ff */
        /* <DEDUP_REMOVED lines=8> */
[----:B------:R-:W-:Y:S02]  /*b2f0*/  MOV R14, R14 ;  /* 0x0000000e000e7202 */ /* 0x000fe40000000f00 */
[----:B------:R-:W-:-:S02]  /*b300*/  F2FP.BF16.F32.PACK_AB R58, R61, R60 ;  /* 0x0000003c3d3a723e */ /* 0x000fc400000010ff */
[----:B------:R-:W-:Y:S02]  /*b310*/  F2FP.BF16.F32.PACK_AB R59, R155, R59 ;  /* 0x0000003b9b3b723e */ /* 0x000fe400000010ff */
[----:B------:R-:W-:Y:S02]  /*b320*/  F2FP.BF16.F32.PACK_AB R65, R154, R66 ;  /* 0x000000429a41723e */ /* 0x000fe400000010ff */
[----:B------:R-:W-:Y:S01]  /*b330*/  F2FP.BF16.F32.PACK_AB R72, R73, R72 ;  /* 0x000000484948723e */ /* 0x000fe200000010ff */
[----:B------:R-:W-:Y:S01]  /*b340*/  STSM.16.M88.4 [R14], R56 ;  /* 0x000000380e007844 */ /* 0x000fe20000000200 */
[----:B------:R-:W-:Y:S02]  /*b350*/  SHF.R.U64 R29, R62, 0x3, RZ ;  /* 0x000000033e1d7819 */ /* 0x000fe400000012ff */
[----:B------:R-:W-:Y:S02]  /*b360*/  MOV R16, R16 ;  /* 0x0000001000107202 */ /* 0x000fe40000000f00 */
[----:B------:R-:W-:-:S02]  /*b370*/  F2FP.BF16.F32.PACK_AB R66, R69, R68 ;  /* 0x000000444542723e */ /* 0x000fc400000010ff */
[----:B------:R-:W-:Y:S02]  /*b380*/  F2FP.BF16.F32.PACK_AB R67, R153, R67 ;  /* 0x000000439943723e */ /* 0x000fe400000010ff */
[----:B------:R-:W-:Y:S02]  /*b390*/  F2FP.BF16.F32.PACK_AB R73, R152, R74 ;  /* 0x0000004a9849723e */ /* 0x000fe400000010ff */
[----:B------:R-:W-:Y:S01]  /*b3a0*/  F2FP.BF16.F32.PACK_AB R80, R81, R80 ;  /* 0x000000505150723e */ /* 0x000fe200000010ff */
[----:B------:R-:W-:Y:S01]  /*b3b0*/  STSM.16.M88.4 [R16], R64 ;  /* 0x0000004010007844 */ /* 0x000fe20000000200 */
[----:B------:R-:W-:Y:S02]  /*b3c0*/  R2UR UR11, R223 ;  /* 0x00000000df0b72ca */ /* 0x000fe400000e0000 */
[----:B------:R-:W-:Y:S02]  /*b3d0*/  R2UR UR10, R221 ;  /* 0x00000000dd0a72ca */ /* 0x000fe400000e0000 */
[----:B------:R-:W-:-:S02]  /*b3e0*/  LOP3.LUT R38, R167, R38, RZ, 0x3c, !PT ;  /* 0x00000026a7267212 */ /* 0x000fc400078e3cff */
[----:B------:R-:W-:Y:S02]  /*b3f0*/  SHF.R.U64 R95, R95, 0x3, RZ ;  /* 0x000000035f5f7819 */ /* 0x000fe400000012ff */
[----:B------:R-:W-:Y:S02]  /*b400*/  MOV R18, R18 ;  /* 0x0000001200127202 */ /* 0x000fe40000000f00 */
[----:B------:R-:W-:Y:S02]  /*b410*/  F2FP.BF16.F32.PACK_AB R74, R77, R76 ;  /* 0x0000004c4d4a723e */ /* 0x000fe400000010ff */
[----:B------:R-:W-:Y:S02]  /*b420*/  F2FP.BF16.F32.PACK_AB R75, R75, R78 ;  /* 0x0000004e4b4b723e */ /* 0x000fe400000010ff */
[----:B------:R-:W-:Y:S01]  /*b430*/  F2FP.BF16.F32.PACK_AB R81, R83, R82 ;  /* 0x000000525351723e */ /* 0x000fe200000010ff */
[----:B------:R-:W-:Y:S01]  /*b440*/  USHF.L.U64.HI UR13, UR10, 0x2, UR11 ;  /* 0x000000020a0d7899 */ /* 0x000fe2000801020b */
[----:B------:R-:W-:Y:S01]  /*b450*/  LOP3.LUT R46, R169, R46, RZ, 0x3c, !PT ;  /* 0x0000002ea92e7212 */ /* 0x000fe200078e3cff */
[----:B------:R0:W-:Y:S01]  /*b460*/  STSM.16.M88.4 [R18], R72 ;  /* 0x0000004812007844 */ /* 0x0001e20000000200 */
[----:B------:R-:W-:Y:S01]  /*b470*/  SHF.R.U64 R151, R151, 0x3, RZ ;  /* 0x0000000397977819 */ /* 0x000fe200000012ff */
[----:B------:R-:W-:Y:S01]  /*b480*/  USHF.L.U32 UR12, UR10, 0x2, URZ ;  /* 0x000000020a0c7899 */ /* 0x000fe2000800063f */
[----:B------:R-:W-:-:S02]  /*b490*/  MOV R20, R20 ;  /* 0x0000001400147202 */ /* 0x000fc40000000f00 */
[----:B------:R-:W-:Y:S01]  /*b4a0*/  F2FP.BF16.F32.PACK_AB R82, R85, R84 ;  /* 0x000000545552723e */ /* 0x000fe200000010ff */
[----:B------:R-:W-:Y:S01]  /*b4b0*/  ULDC.64 UR10, c[0x0][0xd00] ;  /* 0x00034000000a7ab9 */ /* 0x000fe20000000a00 */
[----:B------:R-:W-:Y:S01]  /*b4c0*/  F2FP.BF16.F32.PACK_AB R83, R87, R86 ;  /* 0x000000565753723e */ /* 0x000fe200000010ff */
[----:B------:R-:W-:Y:S01]  /*b4d0*/  UISETP.NE.U32.AND UP0, UPT, UR10, URZ, UPT ;  /* 0x0000003f0a00728c */ /* 0x000fe2000bf05070 */
[----:B------:R-:W-:Y:S01]  /*b4e0*/  F2FP.BF16.F32.PACK_AB R96, R97, R96 ;  /* 0x000000606160723e */ /* 0x000fe200000010ff */
[----:B------:R-:W-:Y:S01]  /*b4f0*/  UIADD3 UR4, UP1, UR12, UR10, URZ ;  /* 0x0000000a0c047290 */ /* 0x000fe2000ff3e03f */
[----:B------:R-:W-:Y:S01]  /*b500*/  LOP3.LUT R54, R171, R54, RZ, 0x3c, !PT ;  /* 0x00000036ab367212 */ /* 0x000fe200078e3cff */
[----:B------:R1:W-:Y:S01]  /*b510*/  STSM.16.M88.4 [R20], R80 ;  /* 0x0000005014007844 */ /* 0x0003e20000000200 */
[----:B------:R-:W-:Y:S01]  /*b520*/  MOV R22, R22 ;  /* 0x0000001600167202 */ /* 0x000fe20000000f00 */
[----:B------:R-:W-:Y:S01]  /*b530*/  UISETP.NE.AND.EX UP0, UPT, UR11, URZ, UPT, UP0 ;  /* 0x0000003f0b00728c */ /* 0x000fe2000bf05300 */
[----:B------:R-:W-:Y:S01]  /*b540*/  F2FP.BF16.F32.PACK_AB R76, R89, R88 ;  /* 0x00000058594c723e */ /* 0x000fe200000010ff */
[----:B------:R-:W-:Y:S01]  /*b550*/  UIADD3.X UR10, UR13, UR11, URZ, UP1, !UPT ;  /* 0x0000000b0d0a7290 */ /* 0x000fe20008ffe43f */
[----:B------:R-:W-:Y:S01]  /*b560*/  F2FP.BF16.F32.PACK_AB R77, R91, R90 ;  /* 0x0000005a5b4d723e */ /* 0x000fe200000010ff */
[----:B0-----:R-:W0:Y:S01]  /*b570*/  LDC R73, c[0x0][0xce8] ;  /* 0x00033a00ff497b82 */ /* 0x001e220000000800 */
        /* <DEDUP_REMOVED lines=42> */
[----:B------:R-:W-:Y:S01]  /*b820*/  MOV R6, R4 ;  /* 0x0000000400067202 */ /* 0x000fe20000000f00 */
[----:B------:R1:W-:Y:S01]  /*b830*/  STSM.16.M88.4 [R70], R136 ;  /* 0x0000008846007844 */ /* 0x0003e20000000200 */
[----:B------:R-:W-:Y:S01]  /*b840*/  F2FP.BF16.F32.PACK_AB R146, R149, R148 ;  /* 0x000000949592723e */ /* 0x000fe200000010ff */
[----:B------:R-:W-:Y:S01]  /*b850*/  IMAD.U32 R5, RZ, RZ, UR10 ;  /* 0x0000000aff057e24 */ /* 0x000fe2000f8e00ff */
[----:B------:R-:W-:Y:S01]  /*b860*/  F2FP.BF16.F32.PACK_AB R147, R0, R150 ;  /* 0x000000960093723e */ /* 0x000fe200000010ff */
[----:B------:R-:W-:Y:S01]  /*b870*/  ULDC.64 UR10, c[0x0][0xd08] ;  /* 0x00034200000a7ab9 */ /* 0x000fe20000000a00 */
[----:B------:R-:W-:-:S02]  /*b880*/  PLOP3.LUT P0, PT, PT, PT, UP0, 0x80, 0x0 ;  /* 0x000000000000781c */ /* 0x000fc40003f0f008 */
[----:B------:R-:W-:Y:S01]  /*b890*/  MOV R4, UR4 ;  /* 0x0000000400047c02 */ /* 0x000fe20008000f00 */
[----:B------:R1:W-:Y:S01]  /*b8a0*/  STSM.16.M88.4 [R6], R144 ;  /* 0x0000009006007844 */ /* 0x0003e20000000200 */
[----:B------:R-:W-:Y:S09]  /*b8b0*/  BAR.SYNC.DEFER_BLOCKING 0x1, 0x100 ;  /* 0x0044000000007b1d */ /* 0x000ff20000010000 */
[----:B------:R-:W2:Y:S01]  /*b8c0*/  @P0 LDG.E R0, desc[UR36][R4.64] ;  /* 0x0000002404000981 */ /* 0x000ea2000c1e1900 */
[----:B------:R-:W-:Y:S01]  /*b8d0*/  UISETP.NE.U32.AND UP1, UPT, UR10, URZ, UPT ;  /* 0x0000003f0a00728c */ /* 0x000fe2000bf25070 */
[----:B0-----:R-:W-:Y:S01]  /*b8e0*/  ISETP.NE.AND P1, PT, R73, 0x1, PT ;  /* 0x000000014900780c */ /* 0x001fe20003f25270 */
[----:B------:R-:W-:Y:S01]  /*b8f0*/  UMOV UR4, URZ ;  /* 0x0000003f00047c82 */ /* 0x000fe20008000000 */
[----:B------:R-:W-:Y:S01]  /*b900*/  VIADD R13, R215, UR61 ;  /* 0x0000003dd70d7c36 */ /* 0x000fe20008000000 */
[----:B------:R-:W-:-:S06]  /*b910*/  UISETP.NE.AND.EX UP1, UPT, UR11, URZ, UPT, UP1 ;  /* 0x0000003f0b00728c */ /* 0x000fcc000bf25310 */
[----:B------:R-:W-:-:S04]  /*b920*/  PLOP3.LUT P2, PT, PT, PT, UP1, 0x80, 0x0 ;  /* 0x000000000000781c */ /* 0x000fc80003f4f018 */
[----:B------:R-:W0:Y:S01]  /*b930*/  @P1 LDC R8, c[0x0][0xcec] ;  /* 0x00033b00ff081b82 */ /* 0x000e220000000800 */
[----:B------:R-:W-:-:S03]  /*b940*/  @UP1 UIADD3 UR10, UP2, UR12, UR10, URZ ;  /* 0x0000000a0c0a1290 */ /* 0x000fc6000ff5e03f */
[----:B------:R-:W-:Y:S01]  /*b950*/  ULDC UR12, c[0x0][0xb88] ;  /* 0x0002e200000c7ab9 */ /* 0x000fe20000000800 */
        /* <DEDUP_REMOVED lines=12> */
.L_x_5694:
[----:B------:R-:W-:Y:S01]  /*ba20*/  R2UR UR20, R222 ;  /* 0x00000000de1472ca */ /* 0x000fe200000e0000 */
[----:B------:R-:W-:Y:S01]  /*ba30*/  ULDC.64 UR16, c[0x0][0xc90] ;  /* 0x0003240000107ab9 */ /* 0x000fe20000000a00 */
[----:B------:R-:W-:Y:S01]  /*ba40*/  R2UR UR19, R223 ;  /* 0x00000000df1372ca */ /* 0x000fe200000e0000 */
[----:B------:R-:W-:Y:S01]  /*ba50*/  @P1 IMAD.HI.U32 R4, R13, R8, RZ ;  /* 0x000000080d041227 */ /* 0x000fe200078e00ff */
[----:B------:R-:W-:Y:S01]  /*ba60*/  R2UR UR18, R221 ;  /* 0x00000000dd1272ca */ /* 0x000fe200000e0000 */
[----:B------:R-:W-:Y:S01]  /*ba70*/  USHF.R.S32.HI UR11, URZ, 0x1f, UR4 ;  /* 0x0000001f3f0b7899 */ /* 0x000fe20008011404 */
[----:B------:R-:W-:Y:S01]  /*ba80*/  MOV R8, R13 ;  /* 0x0000000d00087202 */ /* 0x000fe20000000f00 */
[----:B------:R-:W-:Y:S01]  /*ba90*/  UMOV UR10, UR4 ;  /* 0x00000004000a7c82 */ /* 0x000fe20008000000 */
[----:B------:R-:W-:Y:S01]  /*baa0*/  @P1 SHF.R.U32.HI R8, RZ, R9, R4 ;  /* 0x00000009ff081219 */ /* 0x000fe20000011604 */
[----:B------:R-:W-:Y:S01]  /*bab0*/  IMAD.MOV.U32 R5, RZ, RZ, 0x2 ;  /* 0x00000002ff057424 */ /* 0x000fe200078e00ff */
[----:B------:R-:W-:Y:S01]  /*bac0*/  IADD3 R14, R228, UR61, RZ ;  /* 0x0000003de40e7c10 */ /* 0x000fe2000fffe0ff */
[----:B-1---5:R-:W-:Y:S01]  /*bad0*/  IMAD R77, R0, R73, RZ ;  /* 0x00000049004d7224 */ /* 0x022fe200078e02ff */
[--C-:B------:R-:W-:Y:S01]  /*bae0*/  SHF.R.S32.HI R9, RZ, 0x1f, R8.reuse ;  /* 0x0000001fff097819 */ /* 0x100fe20000011408 */
[----:B------:R-:W-:Y:S01]  /*baf0*/  USHF.R.S32.HI UR15, URZ, 0x1f, UR20 ;  /* 0x0000001f3f0f7899 */ /* 0x000fe20008011414 */
[----:B------:R-:W-:Y:S01]  /*bb00*/  IMAD.MOV R4, RZ, RZ, -R8 ;  /* 0x000000ffff047224 */ /* 0x000fe200078e0a08 */
[----:B------:R-:W-:Y:S01]  /*bb10*/  USEL UR19, UR19, URZ, !UP0 ;  /* 0x0000003f13137287 */ /* 0x000fe2000c000000 */
[----:B------:R-:W0:Y:S01]  /*bb20*/  @P1 LDC R75, c[0x0][0xcf0] ;  /* 0x00033c00ff4b1b82 */ /* 0x000e220000000800 */
[----:B------:R-:W-:Y:S01]  /*bb30*/  UIMAD UR14, UR15, UR16, URZ ;  /* 0x000000100f0e72a4 */ /* 0x000fe2000f8e023f */
[----:B------:R-:W-:Y:S01]  /*bb40*/  IMAD R11, R73, R4, R13 ;  /* 0x00000004490b7224 */ /* 0x000fe200078e020d */
[----:B------:R-:W-:Y:S01]  /*bb50*/  UIMAD.WIDE.U32 UR12, UR20, UR16, UR10 ;  /* 0x00000010140c72a5 */ /* 0x000fe2000f8e000a */
[----:B------:R-:W-:Y:S01]  /*bb60*/  IMAD R4, R224, 0x40, R200 ;  /* 0x00000040e0047824 */ /* 0x000fe200078e02c8 */
[----:B------:R-:W-:-:S02]  /*bb70*/  UIMAD UR14, UR20, UR17, UR14 ;  /* 0x00000011140e72a4 */ /* 0x000fc4000f8e020e */
[----:B------:R-:W-:Y:S01]  /*bb80*/  USEL UR18, UR18, URZ, !UP0 ;  /* 0x0000003f12127287 */ /* 0x000fe2000c000000 */
[----:B------:R-:W-:Y:S01]  /*bb90*/  SHF.R.S32.HI R6, RZ, 0x1f, R11 ;  /* 0x0000001fff067819 */ /* 0x000fe2000001140b */
[----:B------:R-:W-:Y:S01]  /*bba0*/  ULDC.64 UR16, c[0x0][0xc98] ;  /* 0x0003260000107ab9 */ /* 0x000fe20000000a00 */
[----:B------:R-:W-:Y:S01]  /*bbb0*/  UIADD3 UR13, UR13, UR14, URZ ;  /* 0x0000000e0d0d7290 */ /* 0x000fe2000fffe03f */
[----:B------:R-:W-:Y:S01]  /*bbc0*/  IMAD.WIDE R4, R4, R5, UR8 ;  /* 0x0000000804047e25 */ /* 0x000fe2000f8e0205 */
[----:B------:R-:W-:Y:S02]  /*bbd0*/  UIMAD UR10, UR19, UR16, URZ ;  /* 0x00000010130a72a4 */ /* 0x000fe4000f8e023f */
[----:B------:R-:W-:Y:S02]  /*bbe0*/  UIMAD.WIDE.U32 UR12, UR18, UR16, UR12 ;  /* 0x00000010120c72a5 */ /* 0x000fe4000f8e000c */
[----:B------:R-:W-:Y:S01]  /*bbf0*/  UIMAD UR10, UR18, UR17, UR10 ;  /* 0x00000011120a72a4 */ /* 0x000fe2000f8e020a */
[C---:B------:R-:W-:Y:S01]  /*bc00*/  IADD3 R29, P2, R4.reuse, 0x5000, RZ ;  /* 0x00005000041d7810 */ /* 0x040fe20007f5e0ff */
[----:B------:R-:W-:Y:S01]  /*bc10*/  ULDC.64 UR8, c[0x0][0xc88] ;  /* 0x0003220000087ab9 */ /* 0x000fe20000000a00 */
[----:B------:R-:W-:Y:S01]  /*bc20*/  IADD3 R25, P3, R4, 0x4000, RZ ;  /* 0x0000400004197810 */ /* 0x000fe20007f7e0ff */
[----:B------:R-:W-:Y:S01]  /*bc30*/  IMAD R6, R6, UR8, RZ ;  /* 0x0000000806067c24 */ /* 0x000fe2000f8e02ff */
[----:B------:R-:W-:Y:S01]  /*bc40*/  IADD3 R8, P0, R8, UR12, RZ ;  /* 0x0000000c08087c10 */ /* 0x000fe2000ff1e0ff */
[----:B------:R-:W-:Y:S01]  /*bc50*/  IMAD.U32 R10, RZ, RZ, UR10 ;  /* 0x0000000aff0a7e24 */ /* 0x000fe2000f8e00ff */
[----:B------:R-:W-:Y:S01]  /*bc60*/  LOP3.LUT R28, R29, 0x380, RZ, 0xc0, !PT ;  /* 0x000003801d1c7812 */ /* 0x000fe200078ec0ff */
[----:B------:R-:W-:Y:S01]  /*bc70*/  IMAD R15, R11, UR9, R6 ;  /* 0x000000090b0f7c24 */ /* 0x000fe2000f8e0206 */
[----:B------:R-:W-:Y:S01]  /*bc80*/  LOP3.LUT R24, R25, 0x380, RZ, 0xc0, !PT ;  /* 0x0000038019187812 */ /* 0x000fe200078ec0ff */
[----:B------:R-:W-:Y:S01]  /*bc90*/  VIADD R6, R14, 0x8 ;  /* 0x000000080e067836 */ /* 0x000fe20000000000 */
[----:B------:R-:W-:Y:S01]  /*bca0*/  IADD3.X R9, R9, UR13, R10, P0, !PT ;  /* 0x0000000d09097c10 */ /* 0x000fe200087fe40a */
[----:B------:R-:W-:Y:S01]  /*bcb0*/  ULDC.64 UR12, c[0x0][0xba0] ;  /* 0x0002e800000c7ab9 */ /* 0x000fe20000000a00 */
[----:B------:R-:W-:-:S02]  /*bcc0*/  SHF.R.U64 R28, R28, 0x3, RZ ;  /* 0x000000031c1c7819 */ /* 0x000fc400000012ff */
[----:B------:R-:W-:Y:S01]  /*bcd0*/  SHF.R.U64 R24, R24, 0x3, RZ ;  /* 0x0000000318187819 */ /* 0x000fe200000012ff */
[----:B------:R-:W-:Y:S01]  /*bce0*/  IMAD.WIDE.U32 R8, R11, UR8, R8 ;  /* 0x000000080b087c25 */ /* 0x000fe2000f8e0008 */
[----:B------:R-:W-:Y:S01]  /*bcf0*/  ULDC.64 UR8, c[0x0][0xc50] ;  /* 0x0003140000087ab9 */ /* 0x000fe20000000a00 */
[----:B------:R-:W-:Y:S02]  /*bd00*/  LOP3.LUT R28, R28, R29, RZ, 0x3c, !PT ;  /* 0x0000001d1c1c7212 */ /* 0x000fe400078e3cff */
[----:B------:R-:W-:Y:S01]  /*bd10*/  IMAD.IADD R9, R9, 0x1, R15 ;  /* 0x0000000109097824 */ /* 0x000fe200078e020f */
[----:B------:R-:W-:Y:S01]  /*bd20*/  LEA R10, P0, R8, UR8, 0x2 ;  /* 0x00000008080a7c11 */ /* 0x000fe2000f8010ff */
[----:B------:R-:W-:Y:S01]  /*bd30*/  IMAD.X R29, RZ, RZ, R5, P2 ;  /* 0x000000ffff1d7224 */ /* 0x000fe200010e0605 */
[----:B------:R-:W-:Y:S02]  /*bd40*/  IADD3 R49, P2, R4, 0xb000, RZ ;  /* 0x0000b00004317810 */ /* 0x000fe40007f5e0ff */
[----:B------:R-:W-:Y:S01]  /*bd50*/  LEA.HI.X R8, R8, UR9, R9, 0x2, P0 ;  /* 0x0000000908087c11 */ /* 0x000fe200080f1409 */
[----:B------:R-:W-:Y:S01]  /*bd60*/  SHFL.IDX PT, R42, R10, RZ, 0x1c1f ;  /* 0x001c1fff0a2a7589 */ /* 0x000fe200000e0000 */
[----:B------:R-:W-:-:S02]  /*bd70*/  IADD3 R21, P0, R4, 0x3000, RZ ;  /* 0x0000300004157810 */ /* 0x000fc40007f1e0ff */
[----:B------:R-:W-:Y:S01]  /*bd80*/  LOP3.LUT R48, R49, 0x380, RZ, 0xc0, !PT ;  /* 0x0000038031307812 */ /* 0x000fe200078ec0ff */
[----:B------:R-:W1:Y:S01]  /*bd90*/  SHFL.IDX PT, R43, R8, RZ, 0x1c1f ;  /* 0x001c1fff082b7589 */ /* 0x000e6200000e0000 */
[----:B------:R-:W-:Y:S02]  /*bda0*/  LOP3.LUT R20, R21, 0x380, RZ, 0xc0, !PT ;  /* 0x0000038015147812 */ /* 0x000fe400078ec0ff */
[----:B------:R-:W-:Y:S01]  /*bdb0*/  SHF.R.U64 R48, R48, 0x3, RZ ;  /* 0x0000000330307819 */ /* 0x000fe200000012ff */
[----:B------:R-:W-:Y:S01]  /*bdc0*/  SHFL.IDX PT, R46, R10, 0x1, 0x1c1f ;  /* 0x003c1f000a2e7f89 */ /* 0x000fe200000e0000 */
[----:B------:R-:W-:Y:S02]  /*bdd0*/  SHF.R.U64 R20, R20, 0x3, RZ ;  /* 0x0000000314147819 */ /* 0x000fe400000012ff */
[----:B------:R-:W-:Y:S01]  /*bde0*/  LOP3.LUT R48, R48, R49, RZ, 0x3c, !PT ;  /* 0x0000003130307212 */ /* 0x000fe200078e3cff */
[--C-:B------:R-:W-:Y:S01]  /*bdf0*/  IMAD.X R49, RZ, RZ, R5.reuse, P2 ;  /* 0x000000ffff317224 */ /* 0x100fe200010e0605 */
[----:B------:R-:W-:Y:S01]  /*be00*/  LOP3.LUT R20, R20, R21, RZ, 0x3c, !PT ;  /* 0x0000001514147212 */ /* 0x000fe200078e3cff */
[----:B------:R-:W-:Y:S01]  /*be10*/  IMAD.X R21, RZ, RZ, R5, P0 ;  /* 0x000000ffff157224 */ /* 0x000fe200000e0605 */
[C---:B------:R-:W-:Y:S01]  /*be20*/  IADD3 R41, P0, R4.reuse, 0x9000, RZ ;  /* 0x0000900004297810 */ /* 0x040fe20007f1e0ff */
[----:B------:R-:W2:Y:S01]  /*be30*/  SHFL.IDX PT, R47, R8, 0x1, 0x1c1f ;  /* 0x003c1f00082f7f89 */ /* 0x000ea200000e0000 */
[----:B------:R-:W-:-:S02]  /*be40*/  IADD3 R13, P5, R4, 0x1000, RZ ;  /* 0x00001000040d7810 */ /* 0x000fc40007fbe0ff */
[----:B------:R-:W-:Y:S02]  /*be50*/  LOP3.LUT R40, R41, 0x380, RZ, 0xc0, !PT ;  /* 0x0000038029287812 */ /* 0x000fe400078ec0ff */
[----:B------:R-:W-:Y:S02]  /*be60*/  IADD3 R17, P4, R4, 0x2000, RZ ;  /* 0x0000200004117810 */ /* 0x000fe40007f9e0ff */
[----:B------:R-:W-:Y:S02]  /*be70*/  SHF.R.U64 R40, R40, 0x3, RZ ;  /* 0x0000000328287819 */ /* 0x000fe400000012ff */
[----:B------:R-:W-:Y:S01]  /*be80*/  LOP3.LUT R24, R24, R25, RZ, 0x3c, !PT ;  /* 0x0000001918187212 */ /* 0x000fe200078e3cff */
[--C-:B------:R-:W-:Y:S01]  /*be90*/  IMAD.X R25, RZ, RZ, R5.reuse, P3 ;  /* 0x000000ffff197224 */ /* 0x100fe200018e0605 */
[----:B------:R-:W-:Y:S01]  /*bea0*/  LOP3.LUT R40, R40, R41, RZ, 0x3c, !PT ;  /* 0x0000002928287212 */ /* 0x000fe200078e3cff */
[----:B------:R-:W-:Y:S01]  /*beb0*/  IMAD.X R41, RZ, RZ, R5, P0 ;  /* 0x000000ffff297224 */ /* 0x000fe200000e0605 */
[----:B------:R-:W-:-:S02]  /*bec0*/  LOP3.LUT P0, RZ, R226, 0x3, RZ, 0xc0, !PT ;  /* 0x00000003e2ff7812 */ /* 0x000fc4000780c0ff */
[----:B------:R-:W-:Y:S02]  /*bed0*/  IADD3 R45, P3, R4, 0xa000, RZ ;  /* 0x0000a000042d7810 */ /* 0x000fe40007f7e0ff */
[----:B------:R-:W-:Y:S02]  /*bee0*/  ISETP.GE.OR P2, PT, R14, R77, P0 ;  /* 0x0000004d0e00720c */ /* 0x000fe40000746670 */
[----:B------:R-:W-:Y:S02]  /*bef0*/  LOP3.LUT R12, R13, 0x380, RZ, 0xc0, !PT ;  /* 0x000003800d0c7812 */ /* 0x000fe400078ec0ff */
[----:B------:R-:W-:Y:S02]  /*bf00*/  LOP3.LUT R16, R17, 0x380, RZ, 0xc0, !PT ;  /* 0x0000038011107812 */ /* 0x000fe400078ec0ff */
[----:B------:R-:W-:Y:S02]  /*bf10*/  LOP3.LUT R44, R45, 0x380, RZ, 0xc0, !PT ;  /* 0x000003802d2c7812 */ /* 0x000fe400078ec0ff */
[----:B------:R-:W-:-:S02]  /*bf20*/  SHF.R.U64 R12, R12, 0x3, RZ ;  /* 0x000000030c0c7819 */ /* 0x000fc400000012ff */
[----:B------:R-:W-:Y:S02]  /*bf30*/  SHF.R.U64 R16, R16, 0x3, RZ ;  /* 0x0000000310107819 */ /* 0x000fe400000012ff */
[----:B------:R-:W-:Y:S01]  /*bf40*/  SHF.R.U64 R44, R44, 0x3, RZ ;  /* 0x000000032c2c7819 */ /* 0x000fe200000012ff */
[----:B-1----:R1:W-:Y:S01]  /*bf50*/  @!P2 ST.E desc[UR36][R42.64], R3 ;  /* 0x000000032a00a985 */ /* 0x0023e2000c101924 */
[----:B------:R-:W-:Y:S01]  /*bf60*/  LOP3.LUT R12, R12, R13, RZ, 0x3c, !PT ;  /* 0x0000000d0c0c7212 */ /* 0x000fe200078e3cff */
[----:B------:R-:W-:Y:S01]  /*bf70*/  IMAD.X R13, RZ, RZ, R5, P5 ;  /* 0x000000ffff0d7224 */ /* 0x000fe200028e0605 */
[----:B------:R-:W-:Y:S02]  /*bf80*/  LOP3.LUT R16, R16, R17, RZ, 0x3c, !PT ;  /* 0x0000001110107212 */ /* 0x000fe400078e3cff */
[----:B------:R-:W-:Y:S02]  /*bf90*/  IADD3.X R17, RZ, R5, RZ, P4, !PT ;  /* 0x00000005ff117210 */ /* 0x000fe400027fe4ff */
[----:B------:R-:W-:-:S02]  /*bfa0*/  IADD3 R33, P6, R4, 0x6000, RZ ;  /* 0x0000600004217810 */ /* 0x000fc40007fde0ff */
[C---:B------:R-:W-:Y:S02]  /*bfb0*/  IADD3 R37, P5, R4.reuse, 0x7000, RZ ;  /* 0x0000700004257810 */ /* 0x040fe40007fbe0ff */
[----:B------:R-:W-:Y:S01]  /*bfc0*/  IADD3 R61, P4, R4, 0x8000, RZ ;  /* 0x00008000043d7810 */ /* 0x000fe20007f9e0ff */
[----:B-1----:R-:W1:Y:S01]  /*bfd0*/  @P1 LDC R3, c[0x0][0xcec] ;  /* 0x00033b00ff031b82 */ /* 0x002e620000000800 */
[----:B------:R-:W-:Y:S01]  /*bfe0*/  LOP3.LUT R44, R44, R45, RZ, 0x3c, !PT ;  /* 0x0000002d2c2c7212 */ /* 0x000fe200078e3cff */
[--C-:B------:R-:W-:Y:S01]  /*bff0*/  IMAD.X R45, RZ, RZ, R5.reuse, P3 ;  /* 0x000000ffff2d7224 */ /* 0x100fe200018e0605 */
[----:B------:R-:W-:Y:S02]  /*c000*/  IADD3 R9, P3, R4, 0xf000, RZ ;  /* 0x0000f00004097810 */ /* 0x000fe40007f7e0ff */
[----:B------:R-:W-:Y:S02]  /*c010*/  LOP3.LUT R32, R33, 0x380, RZ, 0xc0, !PT ;  /* 0x0000038021207812 */ /* 0x000fe400078ec0ff */
[----:B------:R-:W-:Y:S01]  /*c020*/  LOP3.LUT R36, R37, 0x380, RZ, 0xc0, !PT ;  /* 0x0000038025247812 */ /* 0x000fe200078ec0ff */
[----:B------:R-:W-:Y:S01]  /*c030*/  UIMAD UR10, UR11, UR12, URZ ;  /* 0x0000000c0b0a72a4 */ /* 0x000fe2000f8e023f */
[----:B------:R-:W-:Y:S01]  /*c040*/  LOP3.LUT R60, R61, 0x380, RZ, 0xc0, !PT ;  /* 0x000003803d3c7812 */ /* 0x000fe200078ec0ff */
[----:B------:R-:W-:Y:S01]  /*c050*/  UIMAD.WIDE.U32 UR8, UR4, UR12, URZ ;  /* 0x0000000c040872a5 */ /* 0x000fe2000f8e003f */
[----:B------:R-:W-:Y:S01]  /*c060*/  LOP3.LUT R0, R9, 0x380, RZ, 0xc0, !PT ;  /* 0x0000038009007812 */ /* 0x000fe200078ec0ff */
[----:B------:R-:W-:Y:S01]  /*c070*/  IMAD.X R53, RZ, RZ, R5, P3 ;  /* 0x000000ffff357224 */ /* 0x000fe200018e0605 */
[----:B------:R-:W-:-:S02]  /*c080*/  SHF.R.U64 R32, R32, 0x3, RZ ;  /* 0x0000000320207819 */ /* 0x000fc400000012ff */
[----:B------:R-:W-:Y:S02]  /*c090*/  SHF.R.U64 R36, R36, 0x3, RZ ;  /* 0x0000000324247819 */ /* 0x000fe400000012ff */
[----:B------:R-:W-:Y:S02]  /*c0a0*/  SHF.R.U64 R60, R60, 0x3, RZ ;  /* 0x000000033c3c7819 */ /* 0x000fe400000012ff */
[----:B------:R-:W-:Y:S01]  /*c0b0*/  SHF.R.U64 R0, R0, 0x3, RZ ;  /* 0x0000000300007819 */ /* 0x000fe200000012ff */
[----:B------:R-:W-:Y:S01]  /*c0c0*/  UIMAD UR10, UR4, UR13, UR10 ;  /* 0x0000000d040a72a4 */ /* 0x000fe2000f8e020a */
[----:B------:R-:W-:Y:S01]  /*c0d0*/  LOP3.LUT R32, R32, R33, RZ, 0x3c, !PT ;  /* 0x0000002120207212 */ /* 0x000fe200078e3cff */
[--C-:B------:R-:W-:Y:S01]  /*c0e0*/  IMAD.X R33, RZ, RZ, R5.reuse, P6 ;  /* 0x000000ffff217224 */ /* 0x100fe200030e0605 */
[----:B------:R-:W-:Y:S01]  /*c0f0*/  LOP3.LUT R36, R36, R37, RZ, 0x3c, !PT ;  /* 0x0000002524247212 */ /* 0x000fe200078e3cff */
[--C-:B------:R-:W-:Y:S01]  /*c100*/  IMAD.X R37, RZ, RZ, R5.reuse, P5 ;  /* 0x000000ffff257224 */ /* 0x100fe200028e0605 */
[----:B------:R-:W-:Y:S01]  /*c110*/  LOP3.LUT R60, R60, R61, RZ, 0x3c, !PT ;  /* 0x0000003d3c3c7212 */ /* 0x000fe200078e3cff */
[----:B------:R-:W-:Y:S01]  /*c120*/  IMAD.X R61, RZ, RZ, R5, P4 ;  /* 0x000000ffff3d7224 */ /* 0x000fe200020e0605 */
[----:B------:R-:W-:Y:S01]  /*c130*/  ISETP.GE.OR P0, PT, R6, R77, P0 ;  /* 0x0000004d0600720c */ /* 0x000fe20000706670 */
[----:B------:R-:W-:Y:S01]  /*c140*/  ULDC.64 UR12, c[0x0][0xbe8] ;  /* 0x0002fa00000c7ab9 */ /* 0x000fe20000000a00 */
[----:B------:R-:W-:-:S02]  /*c150*/  IADD3 R69, P6, R4, 0xc000, RZ ;  /* 0x0000c00004457810 */ /* 0x000fc40007fde0ff */
[C---:B------:R-:W-:Y:S02]  /*c160*/  IADD3 R65, P5, R4.reuse, 0xd000, RZ ;  /* 0x0000d00004417810 */ /* 0x040fe40007fbe0ff */
[C---:B------:R-:W-:Y:S02]  /*c170*/  IADD3 R57, P4, R4.reuse, 0xe000, RZ ;  /* 0x0000e00004397810 */ /* 0x040fe40007f9e0ff */
[----:B------:R-:W-:Y:S02]  /*c180*/  LOP3.LUT R11, R4, 0x380, RZ, 0xc0, !PT ;  /* 0x00000380040b7812 */ /* 0x000fe400078ec0ff */
[----:B------:R-:W-:Y:S01]  /*c190*/  LOP3.LUT R52, R0, R9, RZ, 0x3c, !PT ;  /* 0x0000000900347212 */ /* 0x000fe200078e3cff */
[----:B------:R-:W-:Y:S01]  /*c1a0*/  IMAD R0, R220, 0x20, R224 ;  /* 0x00000020dc007824 */ /* 0x000fe200078e02e0 */
[----:B------:R-:W-:Y:S01]  /*c1b0*/  UIADD3 UR9, UR9, UR10, URZ ;  /* 0x0000000a09097290 */ /* 0x000fe2000fffe03f */
[----:B------:R-:W-:Y:S01]  /*c1c0*/  LOP3.LUT R68, R69, 0x380, RZ, 0xc0, !PT ;  /* 0x0000038045447812 */ /* 0x000fe200078ec0ff */
[----:B------:R-:W-:Y:S01]  /*c1d0*/  UIMAD UR4, UR15, UR12, URZ ;  /* 0x0000000c0f0472a4 */ /* 0x000fe2000f8e023f */
[----:B------:R-:W-:Y:S01]  /*c1e0*/  LOP3.LUT R64, R65, 0x380, RZ, 0xc0, !PT ;  /* 0x0000038041407812 */ /* 0x000fe200078ec0ff */
[----:B--2---:R2:W-:Y:S01]  /*c1f0*/  @!P0 ST.E desc[UR36][R46.64], R2 ;  /* 0x000000022e008985 */ /* 0x0045e2000c101924 */
[----:B------:R-:W-:-:S02]  /*c200*/  LOP3.LUT R56, R57, 0x380, RZ, 0xc0, !PT ;  /* 0x0000038039387812 */ /* 0x000fc400078ec0ff */
[----:B------:R-:W-:Y:S01]  /*c210*/  SHF.R.U64 R11, R11, 0x3, RZ ;  /* 0x000000030b0b7819 */ /* 0x000fe200000012ff */
[----:B------:R-:W-:Y:S01]  /*c220*/  VIADD R6, R0, UR61 ;  /* 0x0000003d00067c36 */ /* 0x000fe20008000000 */
[----:B------:R-:W-:Y:S01]  /*c230*/  UIMAD UR4, UR20, UR13, UR4 ;  /* 0x0000000d140472a4 */ /* 0x000fe2000f8e0204 */
[----:B------:R-:W-:Y:S01]  /*c240*/  SHF.R.U64 R68, R68, 0x3, RZ ;  /* 0x0000000344447819 */ /* 0x000fe200000012ff */
[----:B------:R-:W-:Y:S01]  /*c250*/  UIMAD.WIDE.U32 UR8, UR20, UR12, UR8 ;  /* 0x0000000c140872a5 */ /* 0x000fe2000f8e0008 */
[----:B------:R-:W-:Y:S01]  /*c260*/  SHF.R.U64 R64, R64, 0x3, RZ ;  /* 0x0000000340407819 */ /* 0x000fe200000012ff */
[----:B------:R-:W-:Y:S01]  /*c270*/  ULDC.64 UR10, c[0x0][0xbf0] ;  /* 0x0002fc00000a7ab9 */ /* 0x000fe20000000a00 */
[----:B------:R-:W-:Y:S01]  /*c280*/  SHF.R.U64 R56, R56, 0x3, RZ ;  /* 0x0000000338387819 */ /* 0x000fe200000012ff */
[----:B------:R-:W5:Y:S01]  /*c290*/  LD.E.128 R12, desc[UR36][R12.64] ;  /* 0x000000240c0c7980 */ /* 0x000f62000c101d00 */
[----:B------:R-:W-:Y:S01]  /*c2a0*/  LOP3.LUT R4, R11, R4, RZ, 0x3c, !PT ;  /* 0x000000040b047212 */ /* 0x000fe200078e3cff */
[----:B-1----:R-:W-:Y:S01]  /*c2b0*/  @P1 IMAD.HI.U32 R0, R6, R3, RZ ;  /* 0x0000000306001227 */ /* 0x002fe200078e00ff */
[----:B------:R-:W-:Y:S01]  /*c2c0*/  UIADD3 UR9, UR9, UR4, URZ ;  /* 0x0000000409097290 */ /* 0x000fe2000fffe03f */
[----:B------:R-:W-:Y:S01]  /*c2d0*/  LOP3.LUT R68, R68, R69, RZ, 0x3c, !PT ;  /* 0x0000004544447212 */ /* 0x000fe200078e3cff */
[----:B------:R-:W-:Y:S01]  /*c2e0*/  UIMAD UR4, UR19, UR10, URZ ;  /* 0x0000000a130472a4 */ /* 0x000fe2000f8e023f */
[----:B------:R-:W-:Y:S01]  /*c2f0*/  LOP3.LUT R64, R64, R65, RZ, 0x3c, !PT ;  /* 0x0000004140407212 */ /* 0x000fe200078e3cff */
[--C-:B------:R-:W-:Y:S01]  /*c300*/  IMAD.X R69, RZ, RZ, R5.reuse, P6 ;  /* 0x000000ffff457224 */ /* 0x100fe200030e0605 */
[----:B------:R-:W-:Y:S01]  /*c310*/  LOP3.LUT R56, R56, R57, RZ, 0x3c, !PT ;  /* 0x0000003938387212 */ /* 0x000fe200078e3cff */
[----:B------:R-:W-:Y:S01]  /*c320*/  IMAD.X R65, RZ, RZ, R5, P5 ;  /* 0x000000ffff417224 */ /* 0x000fe200028e0605 */
[----:B------:R-:W-:Y:S01]  /*c330*/  IADD3.X R57, RZ, R5, RZ, P4, !PT ;  /* 0x00000005ff397210 */ /* 0x000fe200027fe4ff */
[----:B------:R1:W5:Y:S01]  /*c340*/  LD.E.128 R8, desc[UR36][R4.64] ;  /* 0x0000002404087980 */ /* 0x000362000c101d00 */
[----:B------:R-:W-:-:S02]  /*c350*/  UIMAD UR4, UR18, UR11, UR4 ;  /* 0x0000000b120472a4 */ /* 0x000fc4000f8e0204 */
[----:B------:R-:W-:Y:S01]  /*c360*/  UIMAD.WIDE.U32 UR8, UR18, UR10, UR8 ;  /* 0x0000000a120872a5 */ /* 0x000fe2000f8e0008 */
[----:B------:R-:W5:Y:S02]  /*c370*/  LD.E.128 R16, desc[UR36][R16.64] ;  /* 0x0000002410107980 */ /* 0x000f64000c101d00 */
[----:B------:R-:W-:Y:S02]  /*c380*/  ULDC.64 UR10, c[0x0][0xbe0] ;  /* 0x0002f800000a7ab9 */ /* 0x000fe40000000a00 */
[----:B------:R-:W5:Y:S01]  /*c390*/  LD.E.128 R20, desc[UR36][R20.64] ;  /* 0x0000002414147980 */ /* 0x000f62000c101d00 */
[----:B-1----:R-:W-:Y:S01]  /*c3a0*/  IMAD.MOV.U32 R5, RZ, RZ, R6 ;  /* 0x000000ffff057224 */ /* 0x002fe200078e0006 */
[----:B0-----:R-:W-:Y:S01]  /*c3b0*/  @P1 SHF.R.U32.HI R5, RZ, R75, R0 ;  /* 0x0000004bff051219 */ /* 0x001fe20000011600 */
[----:B------:R-:W-:Y:S01]  /*c3c0*/  UIADD3 UR4, UR9, UR4, URZ ;  /* 0x0000000409047290 */ /* 0x000fe2000fffe03f */
[----:B------:R-:W5:Y:S02]  /*c3d0*/  LD.E.128 R24, desc[UR36][R24.64] ;  /* 0x0000002418187980 */ /* 0x000f64000c101d00 */
[--C-:B------:R-:W-:Y:S01]  /*c3e0*/  SHF.R.S32.HI R0, RZ, 0x1f, R5.reuse ;  /* 0x0000001fff007819 */ /* 0x100fe20000011405 */
[----:B------:R-:W-:Y:S01]  /*c3f0*/  IMAD.MOV R4, RZ, RZ, -R5 ;  /* 0x000000ffff047224 */ /* 0x000fe200078e0a05 */
[----:B------:R-:W-:Y:S01]  /*c400*/  MOV R3, UR9 ;  /* 0x0000000900037c02 */ /* 0x000fe20008000f00 */
[----:B--2---:R-:W-:Y:S01]  /*c410*/  IMAD.U32 R2, RZ, RZ, UR8 ;  /* 0x00000008ff027e24 */ /* 0x004fe2000f8e00ff */
[----:B------:R-:W5:Y:S01]  /*c420*/  LD.E.128 R28, desc[UR36][R28.64] ;  /* 0x000000241c1c7980 */ /* 0x000f62000c101d00 */
[----:B------:R-:W-:Y:S01]  /*c430*/  IMAD R0, R0, UR10, RZ ;  /* 0x0000000a00007c24 */ /* 0x000fe2000f8e02ff */
[----:B------:R-:W-:Y:S01]  /*c440*/  ULDC.64 UR8, c[0x0][0xbd8] ;  /* 0x0002f60000087ab9 */ /* 0x000fe20000000a00 */
[----:B------:R-:W-:Y:S01]  /*c450*/  IMAD R73, R73, R4, R6 ;  /* 0x0000000449497224 */ /* 0x000fe200078e0206 */
[----:B------:R-:W5:Y:S01]  /*c460*/  LD.E.128 R32, desc[UR36][R32.64] ;  /* 0x0000002420207980 */ /* 0x000f62000c101d00 */
[----:B------:R-:W-:-:S02]  /*c470*/  IMAD.U32 R3, RZ, RZ, UR4 ;  /* 0x00000004ff037e24 */ /* 0x000fc4000f8e00ff */
        /* <DEDUP_REMOVED lines=30> */
[-C--:B------:R-:W-:Y:S01]  /*c660*/  ISETP.GE.AND P1, PT, R0, R77.reuse, PT ;  /* 0x0000004d0000720c */ /* 0x080fe20003f26270 */
[----:B------:R-:W-:Y:S01]  /*c670*/  VIADD R0, R78, 0x40 ;  /* 0x000000404e007836 */ /* 0x000fe20000000000 */
[----:B------:R-:W-:Y:S01]  /*c680*/  LEA.HI.X R76, R2, UR9, R3, 0x1, P3 ;  /* 0x00000009024c7c11 */ /* 0x000fe200098f0c03 */
[----:B0-----:R0:W1:Y:S01]  /*c690*/  SHFL.IDX PT, R74, R6, RZ, 0x181f ;  /* 0x00181fff064a7589 */ /* 0x00106200000e0000 */
[----:B------:R-:W-:Y:S02]  /*c6a0*/  BSSY B1, `(.L_x_5695) ;  /* 0x000001a000017945 */ /* 0x000fe40003800000 */
[----:B------:R-:W-:Y:S01]  /*c6b0*/  ISETP.GE.AND P0, PT, R0, R77, PT ;  /* 0x0000004d0000720c */ /* 0x000fe20003f06270 */
[----:B------:R-:W-:Y:S01]  /*c6c0*/  SYNCS.ARRIVE.TRANS64.RED.A1T0 RZ, [UR7], RZ ;  /* 0x000000ffffff79a7 */ /* 0x000fe20008100407 */
[----:B------:R0:W2:Y:S01]  /*c6d0*/  SHFL.IDX PT, R0, R76, RZ, 0x181f ;  /* 0x00181fff4c007589 */ /* 0x0000a200000e0000 */
[----:B------:R-:W-:Y:S02]  /*c6e0*/  SHF.R.S32.HI R79, RZ, 0x1f, R219 ;  /* 0x0000001fff4f7819 */ /* 0x000fe400000114db */
[----:B------:R-:W-:-:S02]  /*c6f0*/  SHF.R.S32.HI R80, RZ, 0x1f, R217 ;  /* 0x0000001fff507819 */ /* 0x000fc400000114d9 */
[----:B------:R-:W-:Y:S02]  /*c700*/  SHF.R.S32.HI R81, RZ, 0x1f, R218 ;  /* 0x0000001fff517819 */ /* 0x000fe400000114da */
[----:B------:R-:W-:Y:S01]  /*c710*/  SHF.R.S32.HI R82, RZ, 0x1f, R200 ;  /* 0x0000001fff527819 */ /* 0x000fe200000114c8 */
[----:B0-----:R-:W-:Y:S06]  /*c720*/  @P2 BRA `(.L_x_5696) ;  /* 0x0000000000442947 */ /* 0x001fec0003800000 */
        /* <DEDUP_REMOVED lines=17> */
.L_x_5696:
[----:B------:R-:W-:Y:S05]  /*c840*/  BSYNC B1 ;  /* 0x0000000000017941 */ /* 0x000fea0003800000 */
.L_x_5695:
[----:B--2---:R2:W3:Y:S01]  /*c850*/  SHFL.IDX PT, R0, R76, 0x1, 0x181f ;  /* 0x00381f004c007f89 */ /* 0x0044e200000e0000 */
[----:B------:R-:W-:Y:S03]  /*c860*/  BSSY B1, `(.L_x_5697) ;  /* 0x0000014000017945 */ /* 0x000fe60003800000 */
[----:B0----5:R2:W0:Y:S01]  /*c870*/  SHFL.IDX PT, R10, R6, 0x1, 0x181f ;  /* 0x00381f00060a7f89 */ /* 0x02142200000e0000 */
        /* <DEDUP_REMOVED lines=8> */
[----:B---3--:R-:W-:Y:S02]  /*c900*/  @!P4 LEA.HI.X R3, R200, R0, R82, 0x1, P6 ;  /* 0x00000000c803c211 */ /* 0x008fe400030f0c52 */
        /* <DEDUP_REMOVED lines=9> */
.L_x_5698:
[----:B------:R-:W-:Y:S05]  /*c9a0*/  BSYNC B1 ;  /* 0x0000000000017941 */ /* 0x000fea0003800000 */
.L_x_5697:
[----:B---3--:R3:W1:Y:S01]  /*c9b0*/  SHFL.IDX PT, R0, R76, 0x2, 0x181f ;  /* 0x00581f004c007f89 */ /* 0x00866200000e0000 */
[----:B------:R-:W-:Y:S03]  /*c9c0*/  BSSY B1, `(.L_x_5699) ;  /* 0x0000014000017945 */ /* 0x000fe60003800000 */
[----:B0---4-:R3:W0:Y:S01]  /*c9d0*/  SHFL.IDX PT, R10, R6, 0x2, 0x181f ;  /* 0x00581f00060a7f89 */ /* 0x01162200000e0000 */
        /* <DEDUP_REMOVED lines=9> */
[----:B-1----:R-:W-:Y:S02]  /*ca70*/  @!P3 LEA.HI.X R3, R200, R0, R82, 0x1, P6 ;  /* 0x00000000c803b211 */ /* 0x002fe400030f0c52 */
        /* <DEDUP_REMOVED lines=8> */
.L_x_5700:
[----:B------:R-:W-:Y:S05]  /*cb00*/  BSYNC B1 ;  /* 0x0000000000017941 */ /* 0x000fea0003800000 */
.L_x_5699:
[----:B-1----:R-:W-:Y:S01]  /*cb10*/  IADD3 R0, R78, 0x60, RZ ;  /* 0x000000604e007810 */ /* 0x002fe20007ffe0ff */
[----:B--23--:R-:W3:Y:S03]  /*cb20*/  SHFL.IDX PT, R76, R76, 0x3, 0x181f ;  /* 0x00781f004c4c7f89 */ /* 0x00cee600000e0000 */
[----:B------:R-:W-:Y:S01]  /*cb30*/  ISETP.GE.AND P0, PT, R0, R77, PT ;  /* 0x0000004d0000720c */ /* 0x000fe20003f06270 */
[----:B------:R-:W1:-:S12]  /*cb40*/  SHFL.IDX PT, R6, R6, 0x3, 0x181f ;  /* 0x00781f0006067f89 */ /* 0x000e5800000e0000 */
[----:B------:R-:W-:Y:S05]  /*cb50*/  @P0 BRA `(.L_x_5701) ;  /* 0x0000000c00d80947 */ /* 0x000fea0003800000 */
[----:B------:R-:W-:Y:S02]  /*cb60*/  ULDC UR4, c[0x0][0xbc8] ;  /* 0x0002f20000047ab9 */ /* 0x000fe40000000800 */
[----:B------:R-:W-:Y:S02]  /*cb70*/  ISETP.GE.AND P3, PT, R200, UR4, PT ;  /* 0x00000004c8007c0c */ /* 0x000fe4000bf66270 */
[----:B------:R-:W-:Y:S02]  /*cb80*/  ISETP.GE.AND P4, PT, R218, UR4, PT ;  /* 0x00000004da007c0c */ /* 0x000fe4000bf86270 */
[----:B------:R-:W-:-:S09]  /*cb90*/  ISETP.GE.AND P5, PT, R217, UR4, PT ;  /* 0x00000004d9007c0c */ /* 0x000fd2000bfa6270 */
[-C--:B-1--4-:R-:W-:Y:S02]  /*cba0*/  @!P3 LEA R2, P0, R200, R6.reuse, 0x1 ;  /* 0x00000006c802b211 */ /* 0x092fe400078008ff */
        /* <DEDUP_REMOVED lines=10> */
[----:B-1----:R-:W-:-:S04]  /*cc50*/  LEA R2, P0, R219, R6, 0x1 ;  /* 0x00000006db027211 */ /* 0x002fc800078008ff */
[----:B------:R-:W-:-:S05]  /*cc60*/  LEA.HI.X R3, R219, R76, R79, 0x1, P0 ;  /* 0x0000004cdb037211 */ /* 0x000fca00000f0c4f */
[----:B------:R1:W-:Y:S01]  /*cc70*/  ST.E.128 desc[UR36][R2.64], R52 ;  /* 0x0000003402007985 */ /* 0x0003e2000c101d24 */
[----:B------:R-:W-:Y:S05]  /*cc80*/  BRA `(.L_x_5701) ;  /* 0x0000000c008c7947 */ /* 0x000fea0003800000 */
.L_x_5693:
[----:B------:R-:W-:Y:S01]  /*cc90*/  R2UR UR4, R221 ;  /* 0x00000000dd0472ca */ /* 0x000fe200000e0000 */
[----:B------:R-:W-:Y:S01]  /*cca0*/  ULDC.64 UR8, c[0x0][0xd00] ;  /* 0x0003400000087ab9 */ /* 0x000fe20000000a00 */
[----:B------:R-:W0:Y:S01]  /*ccb0*/  LDC R13, c[0x0][0xce8] ;  /* 0x00033a00ff0d7b82 */ /* 0x000e220000000800 */
[----:B------:R-:W-:Y:S01]  /*ccc0*/  UISETP.NE.U32.AND UP0, UPT, UR8, URZ, UPT ;  /* 0x0000003f0800728c */ /* 0x000fe2000bf05070 */
[----:B------:R-:W-:-:S03]  /*ccd0*/  R2UR UR7, R222 ;  /* 0x00000000de0772ca */ /* 0x000fc600000e0000 */
        /* <DEDUP_REMOVED lines=31> */
[----:B--2---:R-:W-:-:S07]  /*ced0*/  IADD3 R0, -R5, R0, RZ ;  /* 0x0000000005007210 */ /* 0x004fce0007ffe1ff */
.L_x_5702:
[----:B------:R-:W-:Y:S01]  /*cee0*/  R2UR UR8, R221 ;  /* 0x00000000dd0872ca */ /* 0x000fe200000e0000 */
[----:B------:R-:W-:Y:S01]  /*cef0*/  BSSY B1, `(.L_x_5703) ;  /* 0x000002f000017945 */ /* 0x000fe20003800000 */
[----:B------:R-:W-:-:S11]  /*cf00*/  R2UR UR7, R223 ;  /* 0x00000000df0772ca */ /* 0x000fd600000e0000 */
        /* <DEDUP_REMOVED lines=12> */
[----:B------:R-:W-:Y:S01]  /*cfd0*/  R2UR UR16, R222 ;  /* 0x00000000de1072ca */ /* 0x000fe200000e0000 */
[----:B------:R-:W-:Y:S01]  /*cfe0*/  UIMAD UR7, UR11, UR14, URZ ;  /* 0x0000000e0b0772a4 */ /* 0x000fe2000f8e023f */
[----:B------:R-:W-:Y:S01]  /*cff0*/  IMAD.MOV.U32 R2, RZ, RZ, R4 ;  /* 0x000000ffff027224 */ /* 0x000fe200078e0004 */
[----:B------:R-:W-:Y:S01]  /*d000*/  UMOV UR8, UR4 ;  /* 0x0000000400087c82 */ /* 0x000fe20008000000 */
[----:B------:R-:W-:-:S07]  /*d010*/  UMOV UR9, UR10 ;  /* 0x0000000a00097c82 */ /* 0x000fce0008000000 */
        /* <DEDUP_REMOVED lines=28> */
.L_x_5704:
[----:B------:R-:W-:Y:S05]  /*d1e0*/  BSYNC B1 ;  /* 0x0000000000017941 */ /* 0x000fea0003800000 */
.L_x_5703:
[----:B0-----:R-:W0:Y:S01]  /*d1f0*/  @P0 LDC R3, c[0x0][0xcf0] ;  /* 0x00033c00ff030b82 */ /* 0x001e220000000800 */
[----:B------:R-:W-:Y:S01]  /*d200*/  ULDC.64 UR14, c[0x0][0xba0] ;  /* 0x0002e800000e7ab9 */ /* 0x000fe20000000a00 */
[----:B------:R-:W-:Y:S01]  /*d210*/  R2UR UR16, R222 ;  /* 0x00000000de1072ca */ /* 0x000fe200000e0000 */
[----:B------:R-:W-:Y:S01]  /*d220*/  UIMAD UR7, UR10, UR14, URZ ;  /* 0x0000000e0a0772a4 */ /* 0x000fe2000f8e023f */
[----:B------:R-:W-:Y:S01]  /*d230*/  LEA R2, R220, R224, 0x5 ;  /* 0x000000e0dc027211 */ /* 0x000fe200078e28ff */
[----:B------:R-:W-:Y:S01]  /*d240*/  UIMAD.WIDE.U32 UR8, UR4, UR14, URZ ;  /* 0x0000000e040872a5 */ /* 0x000fe2000f8e003f */
[----:B------:R-:W-:Y:S01]  /*d250*/  BSSY B1, `(.L_x_5705) ;  /* 0x0000044000017945 */ /* 0x000fe20003800000 */
[----:B------:R-:W-:Y:S01]  /*d260*/  UIMAD UR7, UR4, UR15, UR7 ;  /* 0x0000000f040772a4 */ /* 0x000fe2000f8e0207 */
[----:B------:R-:W-:Y:S01]  /*d270*/  SHF.R.S32.HI R16, RZ, 0x1f, R219 ;  /* 0x0000001fff107819 */ /* 0x000fe200000114db */
[----:B------:R-:W-:Y:S01]  /*d280*/  VIADD R6, R2, UR61 ;  /* 0x0000003d02067c36 */ /* 0x000fe20008000000 */
[----:B------:R-:W-:Y:S01]  /*d290*/  ULDC.64 UR14, c[0x0][0xbe8] ;  /* 0x0002fa00000e7ab9 */ /* 0x000fe20000000a00 */
[----:B------:R-:W-:Y:S01]  /*d2a0*/  UIADD3 UR9, UR9, UR7, URZ ;  /* 0x0000000709097290 */ /* 0x000fe2000fffe03f */
[----:B------:R-:W-:Y:S01]  /*d2b0*/  SHF.R.S32.HI R17, RZ, 0x1f, R217 ;  /* 0x0000001fff117819 */ /* 0x000fe200000114d9 */
[----:B------:R-:W-:Y:S01]  /*d2c0*/  UIMAD UR4, UR11, UR14, URZ ;  /* 0x0000000e0b0472a4 */ /* 0x000fe2000f8e023f */
[----:B------:R-:W-:Y:S01]  /*d2d0*/  @P0 IMAD.HI.U32 R2, R6, R11, RZ ;  /* 0x0000000b06020227 */ /* 0x000fe200078e00ff */
[----:B------:R-:W-:Y:S01]  /*d2e0*/  UIMAD.WIDE.U32 UR8, UR16, UR14, UR8 ;  /* 0x0000000e100872a5 */ /* 0x000fe2000f8e0008 */
[----:B------:R-:W-:Y:S01]  /*d2f0*/  SHF.R.S32.HI R18, RZ, 0x1f, R218 ;  /* 0x0000001fff127819 */ /* 0x000fe200000114da */
[----:B------:R-:W-:Y:S01]  /*d300*/  UIMAD UR4, UR16, UR15, UR4 ;  /* 0x0000000f100472a4 */ /* 0x000fe2000f8e0204 */
[----:B------:R-:W-:Y:S01]  /*d310*/  IMAD.MOV.U32 R5, RZ, RZ, R6 ;  /* 0x000000ffff057224 */ /* 0x000fe200078e0006 */
[----:B------:R-:W-:Y:S01]  /*d320*/  ULDC.64 UR10, c[0x0][0xbf0] ;  /* 0x0002fc00000a7ab9 */ /* 0x000fe20000000a00 */
[----:B------:R-:W-:Y:S01]  /*d330*/  SHF.R.S32.HI R19, RZ, 0x1f, R200 ;  /* 0x0000001fff137819 */ /* 0x000fe200000114c8 */
[----:B------:R-:W-:-:S02]  /*d340*/  UIADD3 UR9, UR9, UR4, URZ ;  /* 0x0000000409097290 */ /* 0x000fc4000fffe03f */
[----:B------:R-:W-:Y:S01]  /*d350*/  UIMAD UR4, UR13, UR10, URZ ;  /* 0x0000000a0d0472a4 */ /* 0x000fe2000f8e023f */
[----:B0-----:R-:W-:Y:S01]  /*d360*/  @P0 SHF.R.U32.HI R5, RZ, R3, R2 ;  /* 0x00000003ff050219 */ /* 0x001fe20000011602 */
[----:B------:R-:W-:Y:S02]  /*d370*/  UIMAD.WIDE.U32 UR8, UR12, UR10, UR8 ;  /* 0x0000000a0c0872a5 */ /* 0x000fe4000f8e0008 */
[----:B------:R-:W-:Y:S01]  /*d380*/  UIMAD UR4, UR12, UR11, UR4 ;  /* 0x0000000b0c0472a4 */ /* 0x000fe2000f8e0204 */
[--C-:B------:R-:W-:Y:S01]  /*d390*/  SHF.R.S32.HI R2, RZ, 0x1f, R5.reuse ;  /* 0x0000001fff027819 */ /* 0x100fe20000011405 */
[----:B------:R-:W-:Y:S01]  /*d3a0*/  IMAD.MOV R9, RZ, RZ, -R5 ;  /* 0x000000ffff097224 */ /* 0x000fe200078e0a05 */
[----:B------:R-:W-:Y:S01]  /*d3b0*/  ULDC.64 UR10, c[0x0][0xbe0] ;  /* 0x0002f800000a7ab9 */ /* 0x000fe20000000a00 */
[----:B------:R-:W-:Y:S02]  /*d3c0*/  UIADD3 UR4, UR9, UR4, URZ ;  /* 0x0000000409047290 */ /* 0x000fe4000fffe03f */
[----:B------:R-:W-:-:S02]  /*d3d0*/  IMAD.U32 R3, RZ, RZ, UR9 ;  /* 0x00000009ff037e24 */ /* 0x000fc4000f8e00ff */
[----:B------:R-:W-:Y:S02]  /*d3e0*/  IMAD R4, R2, UR10, RZ ;  /* 0x0000000a02047c24 */ /* 0x000fe4000f8e02ff */
[----:B------:R-:W-:Y:S01]  /*d3f0*/  IMAD.U32 R2, RZ, RZ, UR8 ;  /* 0x00000008ff027e24 */ /* 0x000fe2000f8e00ff */
[----:B------:R-:W-:Y:S01]  /*d400*/  ULDC.64 UR8, c[0x0][0xbd8] ;  /* 0x0002f60000087ab9 */ /* 0x000fe20000000a00 */
[----:B------:R-:W-:Y:S02]  /*d410*/  IMAD.U32 R3, RZ, RZ, UR4 ;  /* 0x00000004ff037e24 */ /* 0x000fe4000f8e00ff */
[----:B------:R-:W-:Y:S02]  /*d420*/  IMAD R9, R13, R9, R6 ;  /* 0x000000090d097224 */ /* 0x000fe400078e0206 */
[C---:B------:R-:W-:Y:S02]  /*d430*/  IMAD R11, R5.reuse, UR11, R4 ;  /* 0x0000000b050b7c24 */ /* 0x040fe4000f8e0204 */
[----:B------:R-:W-:Y:S01]  /*d440*/  IMAD.WIDE.U32 R2, R5, UR10, R2 ;  /* 0x0000000a05027c25 */ /* 0x000fe2000f8e0002 */
[----:B------:R-:W-:-:S03]  /*d450*/  SHF.R.S32.HI R4, RZ, 0x1f, R9 ;  /* 0x0000001fff047819 */ /* 0x000fc60000011409 */
[----:B------:R-:W-:Y:S01]  /*d460*/  VIADD R6, R224, UR61 ;  /* 0x0000003de0067c36 */ /* 0x000fe20008000000 */
[----:B------:R-:W-:Y:S01]  /*d470*/  IADD3 R3, R3, R11, RZ ;  /* 0x0000000b03037210 */ /* 0x000fe20007ffe0ff */
[----:B------:R-:W-:Y:S02]  /*d480*/  IMAD R4, R4, UR8, RZ ;  /* 0x0000000804047c24 */ /* 0x000fe4000f8e02ff */
        /* <DEDUP_REMOVED lines=32> */
.L_x_5706:
[----:B------:R-:W-:Y:S05]  /*d690*/  BSYNC B1 ;  /* 0x0000000000017941 */ /* 0x000fea0003800000 */
.L_x_5705:
        /* <DEDUP_REMOVED lines=21> */
.L_x_5708:
[----:B------:R-:W-:Y:S05]  /*d7f0*/  BSYNC B1 ;  /* 0x0000000000017941 */ /* 0x000fea0003800000 */
.L_x_5707:
        /* <DEDUP_REMOVED lines=21> */
.L_x_5710:
[----:B------:R-:W-:Y:S05]  /*d950*/  BSYNC B1 ;  /* 0x0000000000017941 */ /* 0x000fea0003800000 */
.L_x_5709:
        /* <DEDUP_REMOVED lines=22> */
.L_x_5701:
[----:B------:R-:W-:Y:S05]  /*dac0*/  BSYNC B0 ;  /* 0x0000000000007941 */ /* 0x000fea0003800000 */
.L_x_5692:
[----:B------:R-:W-:Y:S02]  /*dad0*/  ULDC UR4, c[0x0][0xd3c] ;  /* 0x00034f0000047ab9 */ /* 0x000fe40000000800 */
[----:B------:R-:W-:-:S13]  /*dae0*/  ISETP.GE.AND P0, PT, R7, UR4, PT ;  /* 0x0000000407007c0c */ /* 0x000fda000bf06270 */
[----:B------:R-:W-:Y:S05]  /*daf0*/  @!P0 BRA `(.L_x_5711) ;  /* 0xffffff3000c48947 */ /* 0x000fea000383ffff */
[----:B------:R-:W-:Y:S05]  /*db00*/  EXIT ;  /* 0x000000000000794d */ /* 0x000fea0003800000 */
.L_x_5649:
        /* <DEDUP_REMOVED lines=16> */
.L_x_5712:
        /* <DEDUP_REMOVED lines=37> */
[----:B------:R-:W-:Y:S01]  /*de60*/  MOV R4, R3 ;  /* 0x0000000300047202 */ /* 0x000fe20000000f00 */
[----:B------:R-:W-:Y:S01]  /*de70*/  UMOV UR4, URZ ;  /* 0x0000003f00047c82 */ /* 0x000fe20008000000 */
[----:B------:R-:W-:-:S05]  /*de80*/  ULDC UR5, c[0x0][0xd38] ;  /* 0x00034e0000057ab9 */ /* 0x000fca0000000800 */
.L_x_5718:
        /* <DEDUP_REMOVED lines=12> */
.L_x_5717:
[----:B------:R-:W-:Y:S05]  /*df50*/  BSYNC B0 ;  /* 0x0000000000007941 */ /* 0x000fea0003800000 */
.L_x_5716:
        /* <DEDUP_REMOVED lines=17> */
[----:B------:R-:W-:-:S05]  /*e070*/  IMAD.IADD R4, R3, 0x1, R4 ;  /* 0x0000000103047824 */ /* 0x000fca00078e0204 */
[----:B------:R-:W-:-:S13]  /*e080*/  ISETP.GT.AND P6, PT, R4, UR6, PT ;  /* 0x0000000604007c0c */ /* 0x000fda000bfc4270 */
[----:B------:R-:W-:Y:S05]  /*e090*/  @!P6 BRA `(.L_x_5718) ;  /* 0xfffffffc007ce947 */ /* 0x000fea000383ffff */
.L_x_5714:
        /* <DEDUP_REMOVED lines=20> */
.L_x_5719:
[----:B-1----:R-:W-:Y:S02]  /*e1e0*/  IMAD.MOV R2, RZ, RZ, -R3 ;  /* 0x000000ffff027224 */ /* 0x002fe400078e0a03 */
[----:B---3--:R-:W-:-:S03]  /*e1f0*/  IMAD R16, R16, UR5, R11 ;  /* 0x0000000510107c24 */ /* 0x008fc6000f8e020b */
[----:B------:R-:W-:Y:S02]  /*e200*/  MOV R11, R2 ;  /* 0x00000002000b7202 */ /* 0x000fe40000000f00 */
        /* <DEDUP_REMOVED lines=53> */
[----:B------:R-:W-:-:S03]  /*e560*/  IMAD R18, R2, R18, R3 ;  /* 0x0000001202127224 */ /* 0x000fc600078e0203 */
[----:B------:R-:W-:Y:S01]  /*e570*/  IADD3 R17, R0, R17, RZ ;  /* 0x0000001100117210 */ /* 0x000fe20007ffe0ff */
[----:B------:R-:W-:Y:S06]  /*e580*/  BRA `(.L_x_5720) ;  /* 0x0000000000147947 */ /* 0x000fec0003800000 */
.L_x_5715:
[----:B------:R-:W-:Y:S01]  /*e590*/  ULDC UR4, c[0x0][0xd3c] ;  /* 0x00034f0000047ab9 */ /* 0x000fe20000000800 */
[----:B------:R-:W-:Y:S02]  /*e5a0*/  IMAD.MOV.U32 R17, RZ, RZ, RZ ;  /* 0x000000ffff117224 */ /* 0x000fe400078e00ff */
[----:B------:R-:W-:Y:S02]  /*e5b0*/  IMAD.U32 R16, RZ, RZ, UR6 ;  /* 0x00000006ff107e24 */ /* 0x000fe4000f8e00ff */
[----:B------:R-:W-:Y:S02]  /*e5c0*/  IMAD.MOV.U32 R18, RZ, RZ, RZ ;  /* 0x000000ffff127224 */ /* 0x000fe400078e00ff */
[----:B------:R-:W-:-:S07]  /*e5d0*/  IMAD.U32 R19, RZ, RZ, UR4 ;  /* 0x00000004ff137e24 */ /* 0x000fce000f8e00ff */
.L_x_5720:
[----:B------:R-:W-:-:S13]  /*e5e0*/  ISETP.NE.AND P0, PT, R5, RZ, PT ;  /* 0x000000ff0500720c */ /* 0x000fda0003f05270 */
[----:B------:R-:W0:Y:S01]  /*e5f0*/  @!P0 S2R R3, SR_CgaCtaId ;  /* 0x0000000000038919 */ /* 0x000e220000008800 */
[----:B------:R-:W-:-:S04]  /*e600*/  @!P0 MOV R0, 0x400 ;  /* 0x0000040000008802 */ /* 0x000fc80000000f00 */
[----:B0-----:R-:W-:-:S05]  /*e610*/  @!P0 LEA R0, R3, R0, 0x18 ;  /* 0x0000000003008211 */ /* 0x001fca00078ec0ff */
[----:B------:R0:W-:Y:S01]  /*e620*/  @!P0 STS.128 [R0+0x324d0], R16 ;  /* 0x0324d01000008388 */ /* 0x0001e20000000c00 */
[----:B------:R-:W-:Y:S06]  /*e630*/  BAR.ARV 0x5, 0x180 ;  /* 0x0146000000007b1d */ /* 0x000fec0000002000 */
.L_x_5713:
[----:B------:R2:W-:Y:S01]  /*e640*/  STL [R1+0x1c], RZ ;  /* 0x00001cff01007387 */ /* 0x0005e20000100800 */
[----:B------:R-:W-:Y:S01]  /*e650*/  ULDC UR4, c[0x0][0xd3c] ;  /* 0x00034f0000047ab9 */ /* 0x000fe20000000800 */
[----:B------:R-:W-:Y:S01]  /*e660*/  IMAD.MOV.U32 R27, RZ, RZ, 0x1 ;  /* 0x00000001ff1b7424 */ /* 0x000fe200078e00ff */
[----:B-1----:R-:W-:Y:S01]  /*e670*/  ISETP.GE.AND P0, PT, R19, UR4, PT ;  /* 0x0000000413007c0c */ /* 0x002fe2000bf06270 */
[----:B------:R-:W-:-:S12]  /*e680*/  IMAD.MOV.U32 R24, RZ, RZ, RZ ;  /* 0x000000ffff187224 */ /* 0x000fd800078e00ff */
[----:B--2---:R-:W-:Y:S05]  /*e690*/  @P0 BRA `(.L_x_5721) ;  /* 0x00000054001c0947 */ /* 0x004fea0003800000 */
[----:B0-----:R-:W2:Y:S01]  /*e6a0*/  LDL R0, [R1+0x24] ;  /* 0x0000240001007983 */ /* 0x001ea20000100800 */
        /* <DEDUP_REMOVED lines=8> */
[----:B--2---:R-:W-:-:S02]  /*e730*/  R2UR UR4, R0 ;  /* 0x00000000000472ca */ /* 0x004fc400000e0000 */
[----:B------:R-:W-:-:S04]  /*e740*/  SHF.L.U32 R0, R5, 0x3, RZ ;  /* 0x0000000305007819 */ /* 0x000fc800000006ff */
        /* <DEDUP_REMOVED lines=15> */
.L_x_5788:
        /* <DEDUP_REMOVED lines=11> */
[C---:B------:R-:W-:Y:S02]  /*e8f0*/  @P0 LEA R2, P1, R34.reuse, UR4, 0x2 ;  /* 0x0000000422020c11 */ /* 0x040fe4000f8210ff */
[C---:B------:R-:W-:Y:S01]  /*e900*/  SHF.L.U32 R28, R34.reuse, 0x2, RZ ;  /* 0x00000002221c7819 */ /* 0x040fe200000006ff */
[----:B------:R0:W-:Y:S01]  /*e910*/  STL [R1+0x8], R0 ;  /* 0x0000080001007387 */ /* 0x0001e20000100800 */
[----:B------:R-:W-:Y:S01]  /*e920*/  @P0 LEA.HI.X R3, R34, UR5, R0, 0x2, P1 ;  /* 0x0000000522030c11 */ /* 0x000fe200088f1400 */
[----:B------:R-:W-:-:S04]  /*e930*/  ULDC.64 UR4, c[0x0][0xaf8] ;  /* 0x0002be0000047ab9 */ /* 0x000fc80000000a00 */
[----:B-1----:R1:W5:Y:S01]  /*e940*/  @P0 LDG.E R32, desc[UR36][R2.64] ;  /* 0x0000002402200981 */ /* 0x002362000c1e1900 */
[----:B------:R-:W-:Y:S02]  /*e950*/  ISETP.NE.U32.AND P0, PT, RZ, UR4, PT ;  /* 0x00000004ff007c0c */ /* 0x000fe4000bf05070 */
[----:B------:R-:W-:Y:S02]  /*e960*/  SHF.L.U64.HI R31, R34, 0x2, R0 ;  /* 0x00000002221f7819 */ /* 0x000fe40000010200 */
[----:B------:R-:W-:Y:S02]  /*e970*/  ISETP.NE.AND.EX P2, PT, RZ, UR5, PT, P0 ;  /* 0x00000005ff007c0c */ /* 0x000fe4000bf45300 */
[----:B------:R-:W-:Y:S02]  /*e980*/  ISETP.NE.U32.AND P0, PT, RZ, UR6, PT ;  /* 0x00000006ff007c0c */ /* 0x000fe4000bf05070 */
[----:B------:R-:W-:Y:S02]  /*e990*/  LOP3.LUT R23, R23, 0xffffffbf, RZ, 0xc0, !PT ;  /* 0xffffffbf17177812 */ /* 0x000fe400078ec0ff */
[----:B------:R-:W-:-:S02]  /*e9a0*/  ISETP.NE.AND.EX P0, PT, RZ, UR7, PT, P0 ;  /* 0x00000007ff007c0c */ /* 0x000fc4000bf05300 */
[----:B-1----:R-:W-:-:S04]  /*e9b0*/  IADD3 R2, P1, R28, UR4, RZ ;  /* 0x000000041c027c10 */ /* 0x002fc8000ff3e0ff */
[----:B------:R-:W-:Y:S01]  /*e9c0*/  IADD3.X R3, R31, UR5, RZ, P1, !PT ;  /* 0x000000051f037c10 */ /* 0x000fe20008ffe4ff */
[----:B------:R-:W-:Y:S01]  /*e9d0*/  ULDC.64 UR4, c[0x0][0x418] ;  /* 0x0001060000047ab9 */ /* 0x000fe20000000a00 */
[----:B------:R-:W-:-:S03]  /*e9e0*/  @P2 LOP3.LUT R23, R23, 0x40, RZ, 0xfc, !PT ;  /* 0x0000004017172812 */ /* 0x000fc600078efcff */
[----:B------:R1:W5:Y:S02]  /*e9f0*/  @P2 LDG.E R35, desc[UR36][R2.64] ;  /* 0x0000002402232981 */ /* 0x000364000c1e1900 */
        /* <DEDUP_REMOVED lines=20> */
.L_x_5722:
        /* <DEDUP_REMOVED lines=9> */
.L_x_5723:
        /* <DEDUP_REMOVED lines=9> */
.L_x_5724:
[----:B------:R-:W3:Y:S01]  /*ec60*/  LDL R4, [R1+0x4] ;  /* 0x0000040001047983 */ /* 0x000ee20000100800 */
[----:B012---:R-:W0:Y:S01]  /*ec70*/  LDC R0, c[0x0][0x448] ;  /* 0x00011200ff007b82 */ /* 0x007e220000000800 */
[----:B-----5:R-:W-:Y:S01]  /*ec80*/  IMAD.IADD R25, R25, 0x1, -R32 ;  /* 0x0000000119197824 */ /* 0x020fe200078e0a20 */
[----:B------:R-:W-:Y:S01]  /*ec90*/  LOP3.LUT R23, R23, 0xfffeffff, RZ, 0xc0, !PT ;  /* 0xfffeffff17177812 */ /* 0x000fe200078ec0ff */
[----:B------:R-:W-:Y:S01]  /*eca0*/  BSSY B7, `(.L_x_5725) ;  /* 0x0000424000077945 */ /* 0x000fe20003800000 */
[----:B0-----:R-:W-:Y:S02]  /*ecb0*/  ISETP.NE.AND P0, PT, R0, 0x1, PT ;  /* 0x000000010000780c */ /* 0x001fe40003f05270 */
[----:B------:R-:W-:-:S05]  /*ecc0*/  SHF.L.U32 R0, R17, 0x7, RZ ;  /* 0x0000000711007819 */ /* 0x000fca00000006ff */
[----:B------:R-:W-:-:S06]  /*ecd0*/  VIADD R0, R0, 0x7f ;  /* 0x0000007f00007836 */ /* 0x000fcc0000000000 */
        /* <DEDUP_REMOVED lines=35> */
.L_x_5726:
        /* <DEDUP_REMOVED lines=19> */
[----:B0-----:R-:W-:Y:S05]  /*f040*/  CALL.ABS.NOINC R2 ;  /* 0x0000000002007343 */ /* 0x001fea0003c00000 */
.L_x_5729:
[----:B------:R-:W-:Y:S05]  /*f050*/  BSYNC B6 ;  /* 0x0000000000067941 */ /* 0x000fea0003800000 */
.L_x_5728:
        /* <DEDUP_REMOVED lines=20> */
.L_x_5732:
        /* <DEDUP_REMOVED lines=15> */
.L_x_5731:
[----:B------:R-:W-:Y:S05]  /*f290*/  BSYNC B6 ;  /* 0x0000000000067941 */ /* 0x000fea0003800000 */
.L_x_5730:
[----:B------:R-:W2:Y:S01]  /*f2a0*/  LDL R20, [R1+0xc] ;  /* 0x00000c0001147983 */ /* 0x000ea20000100800 */
[----:B------:R-:W-:Y:S01]  /*f2b0*/  ULDC.64 UR4, c[0x0][0xaf0] ;  /* 0x0002bc0000047ab9 */ /* 0x000fe20000000a00 */
[----:B------:R-:W0:Y:S01]  /*f2c0*/  LDC R10, c[0x0][0x430] ;  /* 0x00010c00ff0a7b82 */ /* 0x000e220000000800 */
[----:B------:R-:W-:Y:S01]  /*f2d0*/  ISETP.NE.U32.AND P0, PT, RZ, UR4, PT ;  /* 0x00000004ff007c0c */ /* 0x000fe2000bf05070 */
[----:B------:R-:W1:Y:S03]  /*f2e0*/  S2R R21, SR_TID.X ;  /* 0x0000000000157919 */ /* 0x000e660000002100 */
[----:B------:R-:W-:-:S13]  /*f2f0*/  ISETP.NE.AND.EX P0, PT, RZ, UR5, PT, P0 ;  /* 0x00000005ff007c0c */ /* 0x000fda000bf05300 */
[----:B------:R-:W-:Y:S01]  /*f300*/  @P0 IADD3 R2, P1, R28, UR4, RZ ;  /* 0x000000041c020c10 */ /* 0x000fe2000ff3e0ff */
[----:B------:R-:W-:Y:S01]  /*f310*/  ULDC UR4, c[0x0][0x320] ;  /* 0x0000c80000047ab9 */ /* 0x000fe20000000800 */
[----:B------:R-:W-:Y:S02]  /*f320*/  LOP3.LUT R23, R23, 0xffffffef, RZ, 0xc0, !PT ;  /* 0xffffffef17177812 */ /* 0x000fe400078ec0ff */
[----:B------:R-:W-:-:S05]  /*f330*/  @P0 IADD3.X R3, R31, UR5, RZ, P1, !PT ;  /* 0x000000051f030c10 */ /* 0x000fca0008ffe4ff */
[----:B------:R3:W5:Y:S01]  /*f340*/  @P0 LDG.E R29, desc[UR36][R2.64] ;  /* 0x00000024021d0981 */ /* 0x000762000c1e1900 */
[----:B------:R-:W-:Y:S01]  /*f350*/  UMOV UR5, 0xffffffff ;  /* 0xffffffff00057882 */ /* 0x000fe20000000000 */
        /* <DEDUP_REMOVED lines=15> */
[----:B------:R-:W-:Y:S02]  /*f450*/  @P0 LOP3.LUT R23, R23, 0x4, RZ, 0xfc, !PT ;  /* 0x0000000417170812 */ /* 0x000fe400078efcff */
[----:B--2---:R-:W-:Y:S01]  /*f460*/  IADD3 R0, R20, -0x1, RZ ;  /* 0xffffffff14007810 */ /* 0x004fe20007ffe0ff */
[----:B0--3--:R-:W-:Y:S06]  /*f470*/  BRA.DIV UR5, `(.L_x_5733) ;  /* 0x0000004e05547947 */ /* 0x009fec000b800000 */
.L_x_5806:
[----:B------:R-:W0:Y:S01]  /*f480*/  S2R R2, SR_TID.X ;  /* 0x0000000000027919 */ /* 0x000e220000002100 */
[----:B------:R-:W-:Y:S01]  /*f490*/  ISETP.NE.AND P1, PT, R10, 0x1, PT ;  /* 0x000000010a00780c */ /* 0x000fe20003f25270 */
[----:B------:R-:W-:Y:S01]  /*f4a0*/  IMAD.MOV.U32 R36, RZ, RZ, RZ ;  /* 0x000000ffff247224 */ /* 0x000fe200078e00ff */
[----:B-----5:R-:W-:Y:S01]  /*f4b0*/  SHF.R.S32.HI R33, RZ, 0x1f, R29 ;  /* 0x0000001fff217819 */ /* 0x020fe2000001141d */
[----:B------:R-:W1:Y:S01]  /*f4c0*/  S2R R3, SR_TID.X ;  /* 0x0000000000037919 */ /* 0x000e620000002100 */
[----:B------:R-:W-:-:S09]  /*f4d0*/  LOP3.LUT R23, R23, 0xffff7fff, RZ, 0xc0, !PT ;  /* 0xffff7fff17177812 */ /* 0x000fd200078ec0ff */
        /* <DEDUP_REMOVED lines=23> */
[----:B------:R-:W-:Y:S02]  /*f650*/  @!P0 LEA.HI.X R5, R2, R5, R7, 0x2, P1 ;  /* 0x0000000502058211 */ /* 0x000fe400008f1407 */
[----:B------:R-:W-:Y:S02]  /*f660*/  IADD3 R2, -R8, RZ, RZ ;  /* 0x000000ff08027210 */ /* 0x000fe40007ffe1ff */
[----:B------:R-:W-:Y:S01]  /*f670*/  SEL R3, RZ, 0x1, P2 ;  /* 0x00000001ff037807 */ /* 0x000fe20001000000 */
[----:B------:R0:W5:Y:S01]  /*f680*/  @!P0 LDG.E R36, desc[UR36][R4.64] ;  /* 0x0000002404248981 */ /* 0x000162000c1e1900 */
[----:B------:R-:W-:Y:S01]  /*f690*/  ISETP.GT.U32.AND P1, PT, R9, 0x5f, PT ;  /* 0x0000005f0900780c */ /* 0x000fe20003f24070 */
[----:B------:R-:W-:Y:S01]  /*f6a0*/  IMAD R37, R10, R2, R37 ;  /* 0x000000020a257224 */ /* 0x000fe200078e0225 */
[----:B------:R-:W-:Y:S01]  /*f6b0*/  LOP3.LUT R23, R23, 0xfffffbff, RZ, 0xc0, !PT ;  /* 0xfffffbff17177812 */ /* 0x000fe200078ec0ff */
[----:B------:R-:W-:Y:S01]  /*f6c0*/  IMAD.U32 R2, RZ, RZ, UR38 ;  /* 0x00000026ff027e24 */ /* 0x000fe2000f8e00ff */
[----:B------:R0:W-:Y:S01]  /*f6d0*/  STL [R1+0x20], R3 ;  /* 0x0000200301007387 */ /* 0x0001e20000100800 */
[----:B------:R-:W-:-:S03]  /*f6e0*/  SHF.R.S32.HI R28, RZ, 0x1f, R18 ;  /* 0x0000001fff1c7819 */ /* 0x000fc60000011412 */
[----:B------:R-:W-:-:S13]  /*f6f0*/  ISETP.NE.AND P0, PT, R2, 0x3, PT ;  /* 0x000000030200780c */ /* 0x000fda0003f05270 */
[----:B------:R-:W-:-:S04]  /*f700*/  @P0 LOP3.LUT R23, R23, 0x400, RZ, 0xfc, !PT ;  /* 0x0000040017170812 */ /* 0x000fc800078efcff */
[----:B------:R-:W-:-:S04]  /*f710*/  LOP3.LUT R23, R23, 0xffffffdf, RZ, 0xc0, !PT ;  /* 0xffffffdf17177812 */ /* 0x000fc800078ec0ff */
[----:B------:R-:W-:Y:S01]  /*f720*/  @P1 LOP3.LUT R23, R23, 0x20, RZ, 0xfc, !PT ;  /* 0x0000002017171812 */ /* 0x000fe200078efcff */
[----:B0-----:R-:W-:Y:S06]  /*f730*/  @!P0 BRA `(.L_x_5734) ;  /* 0x0000000000048947 */ /* 0x001fec0003800000 */
[----:B------:R-:W-:Y:S01]  /*f740*/  BPT.TRAP 0x1 ;  /* 0x000000040000795c */ /* 0x000fe20000300000 */
.L_x_5734:
[----:B------:R-:W-:Y:S01]  /*f750*/  IMAD R31, R0, -0x60, R25 ;  /* 0xffffffa0001f7824 */ /* 0x000fe200078e0219 */
[----:B------:R-:W-:Y:S01]  /*f760*/  SHF.L.U32 R0, R27, 0x1f, RZ ;  /* 0x0000001f1b007819 */ /* 0x000fe200000006ff */
[----:B------:R-:W-:Y:S01]  /*f770*/  IMAD R25, R24, 0x8, R22 ;  /* 0x0000000818197824 */ /* 0x000fe200078e0216 */
[----:B------:R-:W-:Y:S03]  /*f780*/  BSSY B0, `(.L_x_5735) ;  /* 0x0000003000007945 */ /* 0x000fe60003800000 */
[----:B------:R-:W0:Y:S02]  /*f790*/  SYNCS.PHASECHK.TRANS64.TRYWAIT P0, [R25+URZ+0x32440], R0 ;  /* 0x03244000190075a7 */ /* 0x000e24000800017f */
[----:B0-----:R-:W-:Y:S05]  /*f7a0*/  @!P0 BRA `(.L_x_5736) ;  /* 0x0000004800bc8947 */ /* 0x001fea0003800000 */
.L_x_5807:
[----:B------:R-:W-:Y:S05]  /*f7b0*/  BSYNC B0 ;  /* 0x0000000000007941 */ /* 0x000fea0003800000 */
.L_x_5735:
        /* <DEDUP_REMOVED lines=30> */
[----:B------:R-:W-:Y:S02]  /*f9a0*/  ISETP.GE.AND P0, PT, R31, 0x1, PT ;  /* 0x000000011f00780c */ /* 0x000fe40003f06270 */
[----:B0-----:R-:W-:Y:S01]  /*f9b0*/  SHF.L.U32 R7, R5, 0x3, RZ ;  /* 0x0000000305077819 */ /* 0x001fe200000006ff */
        /* <DEDUP_REMOVED lines=57> */
.L_x_5821:
        /* <DEDUP_REMOVED lines=10> */
.L_x_5738:
        /* <DEDUP_REMOVED lines=10> */
.L_x_5739:
[----:B------:R1:W5:Y:S01]  /*fe90*/  LDL.LU R0, [R1+0x8] ;  /* 0x0000080001007983 */ /* 0x0003620000300800 */
[----:B------:R-:W-:Y:S01]  /*fea0*/  LOP3.LUT P0, RZ, R23, 0x40, RZ, 0xc0, !PT ;  /* 0x0000004017ff7812 */ /* 0x000fe2000780c0ff */
[----:B------:R1:W-:-:S12]  /*feb0*/  SYNCS.ARRIVE.TRANS64.A1T0 RZ, [R25+URZ+0x32430], RZ ;  /* 0x032430ff19ff79a7 */ /* 0x0003d8000810003f */
[----:B------:R-:W-:Y:S05]  /*fec0*/  WARPSYNC.ALL ;  /* 0x0000000000007948 */ /* 0x000fea0003800000 */
[----:B0-----:R-:W-:Y:S01]  /*fed0*/  SEL R2, R34, RZ, !P0 ;  /* 0x000000ff22027207 */ /* 0x001fe20004000000 */
[----:B------:R-:W-:Y:S04]  /*fee0*/  BSSY B6, `(.L_x_5740) ;  /* 0x000001a000067945 */ /* 0x000fe80003800000 */
[----:B------:R0:W-:Y:S01]  /*fef0*/  STL [R1], R2 ;  /* 0x0000000201007387 */ /* 0x0001e20000100800 */
[----:B------:R-:W-:Y:S01]  /*ff00*/  BAR.SYNC.DEFER_BLOCKING 0x8, 0x180 ;  /* 0x0206000000007b1d */ /* 0x000fe20000010000 */
        /* <DEDUP_REMOVED lines=23> */
.L_x_5741:
[----:B------:R-:W-:Y:S05]  /*10080*/  BSYNC B6 ;  /* 0x0000000000067941 */ /* 0x000fea0003800000 */
.L_x_5740:
[----:B------:R-:W2:Y:S01]  /*10090*/  LDL R4, [R1+0x8] ;  /* 0x0000080001047983 */ /* 0x000ea20000100800 */
[----:B0-----:R-:W0:Y:S01]  /*100a0*/  S2R R2, SR_TID.X ;  /* 0x0000000000027919 */ /* 0x001e220000002100 */
[----:B------:R-:W-:Y:S01]  /*100b0*/  IMAD.MOV.U32 R21, RZ, RZ, R34 ;  /* 0x000000ffff157224 */ /* 0x000fe200078e0022 */
[----:B------:R-:W-:Y:S01]  /*100c0*/  ULDC.64 UR4, c[0x0][0x298] ;  /* 0x0000a60000047ab9 */ /* 0x000fe20000000a00 */
[----:B------:R-:W3:Y:S01]  /*100d0*/  LDC R5, c[0x0][0x448] ;  /* 0x00011200ff057b82 */ /* 0x000ee20000000800 */
[----:B------:R-:W4:Y:S01]  /*100e0*/  LDL R20, [R1] ;  /* 0x0000000001147983 */ /* 0x000f220000100800 */
[----:B------:R-:W5:Y:S01]  /*100f0*/  S2R R34, SR_TID.X ;  /* 0x0000000000227919 */ /* 0x000f620000002100 */
[----:B0-----:R-:W-:-:S04]  /*10100*/  LOP3.LUT R2, R2, 0x7f, RZ, 0xc0, !PT ;  /* 0x0000007f02027812 */ /* 0x001fc800078ec0ff */
[----:B------:R-:W-:Y:S02]  /*10110*/  SHF.R.U32.HI R0, RZ, 0x3, R2 ;  /* 0x00000003ff007819 */ /* 0x000fe40000011602 */
[----:B------:R-:W0:Y:S02]  /*10120*/  LDC R2, c[0x0][0x448] ;  /* 0x00011200ff027b82 */ /* 0x000e240000000800 */
[----:B0-----:R-:W-:Y:S01]  /*10130*/  ISETP.NE.AND P6, PT, R2, 0x1, PT ;  /* 0x000000010200780c */ /* 0x001fe20003fc5270 */
[----:B-----5:R-:W-:-:S12]  /*10140*/  IMAD.SHL.U32 R34, R34, 0x10, RZ ;  /* 0x0000001022227824 */ /* 0x020fd800078e00ff */
[----:B------:R-:W0:Y:S08]  /*10150*/  @P6 LDC R3, c[0x0][0x44c] ;  /* 0x00011300ff036b82 */ /* 0x000e300000000800 */
[----:B------:R-:W5:Y:S01]  /*10160*/  @P6 LDC R2, c[0x0][0x450] ;  /* 0x00011400ff026b82 */ /* 0x000f620000000800 */
[----:B------:R-:W-:-:S05]  /*10170*/  LOP3.LUT R34, R0, 0x70, R34, 0xf8, !PT ;  /* 0x0000007000227812 */ /* 0x000fca00078ef822 */
[----:B------:R-:W-:-:S04]  /*10180*/  IMAD R34, R17, 0x80, R34 ;  /* 0x0000008011227824 */ /* 0x000fc800078e0222 */
[----:B------:R-:W-:Y:S02]  /*10190*/  IMAD.MOV.U32 R0, RZ, RZ, R34 ;  /* 0x000000ffff007224 */ /* 0x000fe400078e0022 */
[----:B0-----:R-:W-:-:S05]  /*101a0*/  @P6 IMAD.HI.U32 R3, R34, R3, RZ ;  /* 0x0000000322036227 */ /* 0x001fca00078e00ff */
[----:B-----5:R-:W-:Y:S01]  /*101b0*/  @P6 SHF.R.U32.HI R0, RZ, R2, R3 ;  /* 0x00000002ff006219 */ /* 0x020fe20000011603 */
[----:B------:R-:W-:Y:S01]  /*101c0*/  IMAD.WIDE.U32 R2, R35, UR4, RZ ;  /* 0x0000000423027c25 */ /* 0x000fe2000f8e00ff */
[----:B------:R-:W0:Y:S03]  /*101d0*/  S2R R6, SR_TID.X ;  /* 0x0000000000067919 */ /* 0x000e260000002100 */
[----:B--2---:R-:W-:-:S04]  /*101e0*/  IMAD R4, R4, UR4, RZ ;  /* 0x0000000404047c24 */ /* 0x004fc8000f8e02ff */
[----:B------:R-:W-:Y:S01]  /*101f0*/  IMAD R4, R35, UR5, R4 ;  /* 0x0000000523047c24 */ /* 0x000fe2000f8e0204 */
[----:B------:R-:W-:-:S03]  /*10200*/  ULDC.64 UR4, c[0x0][0x2d8] ;  /* 0x0000b60000047ab9 */ /* 0x000fc60000000a00 */
[----:B------:R-:W-:Y:S02]  /*10210*/  IMAD.IADD R3, R3, 0x1, R4 ;  /* 0x0000000103037824 */ /* 0x000fe400078e0204 */
[----:B------:R-:W-:Y:S02]  /*10220*/  IMAD R4, R28, UR4, RZ ;  /* 0x000000041c047c24 */ /* 0x000fe4000f8e02ff */
[----:B------:R-:W-:-:S04]  /*10230*/  IMAD.WIDE.U32 R2, R18, UR4, R2 ;  /* 0x0000000412027c25 */ /* 0x000fc8000f8e0002 */
[----:B------:R-:W-:Y:S01]  /*10240*/  IMAD R4, R18, UR5, R4 ;  /* 0x0000000512047c24 */ /* 0x000fe2000f8e0204 */
[----:B------:R-:W-:-:S04]  /*10250*/  ULDC.64 UR4, c[0x0][0x2e0] ;  /* 0x0000b80000047ab9 */ /* 0x000fc80000000a00 */
[----:B------:R-:W-:Y:S01]  /*10260*/  IADD3 R3, R3, R4, RZ ;  /* 0x0000000403037210 */ /* 0x000fe20007ffe0ff */
[----:B------:R-:W-:-:S04]  /*10270*/  IMAD R4, R21, UR4, RZ ;  /* 0x0000000415047c24 */ /* 0x000fc8000f8e02ff */
[C---:B----4-:R-:W-:Y:S02]  /*10280*/  IMAD R4, R20.reuse, UR5, R4 ;  /* 0x0000000514047c24 */ /* 0x050fe4000f8e0204 */
        /* <DEDUP_REMOVED lines=9> */
[----:B---3--:R-:W-:Y:S02]  /*10320*/  IMAD R0, R5, R0, R34 ;  /* 0x0000000005007224 */ /* 0x008fe400078e0222 */
[----:B------:R-:W-:-:S03]  /*10330*/  IMAD.IADD R3, R3, 0x1, R4 ;  /* 0x0000000103037824 */ /* 0x000fc600078e0204 */
[----:B------:R-:W-:Y:S01]  /*10340*/  SHF.R.S32.HI R4, RZ, 0x1f, R0 ;  /* 0x0000001fff047819 */ /* 0x000fe20000011400 */
[----:B------:R-:W-:-:S04]  /*10350*/  IMAD.WIDE.U32 R2, R0, UR4, R2 ;  /* 0x0000000400027c25 */ /* 0x000fc8000f8e0002 */
[----:B------:R-:W-:-:S04]  /*10360*/  IMAD R4, R4, UR4, RZ ;  /* 0x0000000404047c24 */ /* 0x000fc8000f8e02ff */
[----:B------:R-:W-:Y:S01]  /*10370*/  IMAD R4, R0, UR5, R4 ;  /* 0x0000000500047c24 */ /* 0x000fe2000f8e0204 */
[----:B------:R-:W-:Y:S01]  /*10380*/  ULDC.64 UR4, c[0x0][0x280] ;  /* 0x0000a00000047ab9 */ /* 0x000fe20000000a00 */
[----:B0-----:R-:W-:Y:S01]  /*10390*/  IMAD.SHL.U32 R20, R6, 0x8, RZ ;  /* 0x0000000806147824 */ /* 0x001fe200078e00ff */
[----:B------:R-:W-:Y:S01]  /*103a0*/  LEA R0, P0, R2, UR4, 0x1 ;  /* 0x0000000402007c11 */ /* 0x000fe2000f8008ff */
[----:B------:R-:W-:Y:S01]  /*103b0*/  IMAD.IADD R4, R3, 0x1, R4 ;  /* 0x0000000103047824 */ /* 0x000fe200078e0204 */
[----:B------:R-:W-:Y:S02]  /*103c0*/  ULDC UR4, c[0x0][0x2b8] ;  /* 0x0000ae0000047ab9 */ /* 0x000fe40000000800 */
[----:B------:R-:W-:Y:S02]  /*103d0*/  LOP3.LUT R20, R20, 0x38, RZ, 0xc0, !PT ;  /* 0x0000003814147812 */ /* 0x000fe400078ec0ff */
[----:B------:R-:W-:Y:S01]  /*103e0*/  LEA.HI.X R4, R2, UR5, R4, 0x1, P0 ;  /* 0x0000000502047c11 */ /* 0x000fe200080f0c04 */
[----:B------:R-:W-:Y:S01]  /*103f0*/  UMOV UR5, 0xffffffff ;  /* 0xffffffff00057882 */ /* 0x000fe20000000000 */
[----:B------:R-:W-:-:S02]  /*10400*/  LOP3.LUT R21, R6, 0x7f, RZ, 0xc0, !PT ;  /* 0x0000007f06157812 */ /* 0x000fc400078ec0ff */
[----:B------:R-:W-:Y:S02]  /*10410*/  ISETP.GE.AND P0, PT, R20, UR4, PT ;  /* 0x0000000414007c0c */ /* 0x000fe4000bf06270 */
[----:B------:R-:W-:Y:S01]  /*10420*/  SHF.R.U32.HI R21, RZ, 0x3, R21 ;  /* 0x00000003ff157819 */ /* 0x000fe20000011615 */
[----:B------:R-:W-:Y:S10]  /*10430*/  BRA.DIV UR5, `(.L_x_5742) ;  /* 0x0000004605ac7947 */ /* 0x000ff4000b800000 */
[----:B------:R-:W2:Y:S01]  /*10440*/  LDL.LU R2, [R1+0x4] ;  /* 0x0000040001027983 */ /* 0x000ea20000300800 */
[----:B------:R-:W-:Y:S02]  /*10450*/  LEA R17, R17, R21, 0x7 ;  /* 0x0000001511117211 */ /* 0x000fe400078e38ff */
[----:B------:R-:W-:Y:S01]  /*10460*/  LOP3.LUT R23, R23, 0xffffdfff, RZ, 0xc0, !PT ;  /* 0xffffdfff17177812 */ /* 0x000fe200078ec0ff */
[----:B------:R-:W0:Y:S02]  /*10470*/  SHFL.IDX PT, R9, R0, RZ, 0x181f ;  /* 0x00181fff00097589 */ /* 0x000e2400000e0000 */
[----:B------:R-:W-:Y:S02]  /*10480*/  VIADD R7, R17, 0x10 ;  /* 0x0000001011077836 */ /* 0x000fe40000000000 */
[----:B------:R-:W3:Y:S04]  /*10490*/  SHFL.IDX PT, R3, R4, RZ, 0x181f ;  /* 0x00181fff04037589 */ /* 0x000ee800000e0000 */
[----:B------:R-:W4:Y:S04]  /*104a0*/  SHFL.IDX PT, R6, R0, 0x1, 0x181f ;  /* 0x00381f0000067f89 */ /* 0x000f2800000e0000 */
[----:B------:R-:W-:Y:S04]  /*104b0*/  SHFL.IDX PT, R10, R0, 0x2, 0x181f ;  /* 0x00581f00000a7f89 */ /* 0x000fe800000e0000 */
[----:B------:R-:W-:Y:S01]  /*104c0*/  SHFL.IDX PT, R11, R0, 0x3, 0x181f ;  /* 0x00781f00000b7f89 */ /* 0x000fe200000e0000 */
[----:B--2---:R-:W-:-:S03]  /*104d0*/  IMAD R5, R2, R5, RZ ;  /* 0x0000000502057224 */ /* 0x004fc600078e02ff */
[----:B------:R-:W2:Y:S02]  /*104e0*/  SHFL.IDX PT, R2, R4, 0x1, 0x181f ;  /* 0x00381f0004027f89 */ /* 0x000ea400000e0000 */
[-C--:B------:R-:W-:Y:S02]  /*104f0*/  ISETP.GE.AND P6, PT, R17, R5.reuse, PT ;  /* 0x000000051100720c */ /* 0x080fe40003fc6270 */
[----:B------:R-:W-:Y:S01]  /*10500*/  ISETP.GE.AND P5, PT, R7, R5, PT ;  /* 0x000000050700720c */ /* 0x000fe20003fa6270 */
[----:B------:R-:W-:-:S05]  /*10510*/  VIADD R7, R17, 0x20 ;  /* 0x0000002011077836 */ /* 0x000fca0000000000 */
[----:B------:R-:W-:-:S05]  /*10520*/  ISETP.GE.AND P3, PT, R7, R5, PT ;  /* 0x000000050700720c */ /* 0x000fca0003f66270 */
[----:B0-----:R-:W-:Y:S02]  /*10530*/  @!P6 LEA R9, P1, R20, R9, 0x1 ;  /* 0x000000091409e211 */ /* 0x001fe400078208ff */
[----:B------:R-:W-:-:S03]  /*10540*/  @P6 LOP3.LUT R23, R23, 0x2000, RZ, 0xfc, !PT ;  /* 0x0000200017176812 */ /* 0x000fc600078efcff */
[----:B---3--:R-:W-:Y:S01]  /*10550*/  @!P6 IMAD.X R3, RZ, RZ, R3, P1 ;  /* 0x000000ffff03e224 */ /* 0x008fe200008e0603 */
[----:B----4-:R-:W-:Y:S02]  /*10560*/  @!P5 LEA R6, P1, R20, R6, 0x1 ;  /* 0x000000061406d211 */ /* 0x010fe400078208ff */
[----:B------:R-:W-:-:S03]  /*10570*/  LOP3.LUT R23, R23, 0xffffefff, RZ, 0xc0, !PT ;  /* 0xffffefff17177812 */ /* 0x000fc600078ec0ff */
        /* <DEDUP_REMOVED lines=8> */
[----:B------:R-:W-:-:S04]  /*10600*/  IADD3 R2, R17, 0x30, RZ ;  /* 0x0000003011027810 */ /* 0x000fc80007ffe0ff */
        /* <DEDUP_REMOVED lines=12> */
[----:B--2---:R-:W-:-:S05]  /*106d0*/  @!P4 LEA R14, P1, R20, R11, 0x1 ;  /* 0x0000000b140ec211 */ /* 0x004fca00078208ff */
[----:B0-----:R-:W-:Y:S02]  /*106e0*/  @!P4 IMAD.X R11, RZ, RZ, R2, P1 ;  /* 0x000000ffff0bc224 */ /* 0x001fe400008e0602 */
[----:B------:R-:W-:-:S05]  /*106f0*/  @!P6 IMAD.MOV.U32 R2, RZ, RZ, R9 ;  /* 0x000000ffff02e224 */ /* 0x000fca00078e0009 */
[----:B------:R0:W-:Y:S02]  /*10700*/  @!P6 LDGSTS.E.BYPASS.LTC128B.128 [R26+0x18400], desc[UR36][R2.64], !P0 ;  /* 0x18400000021aefae */ /* 0x0001e4000c101d64 */
[----:B0-----:R-:W-:Y:S01]  /*10710*/  @!P5 IMAD.MOV.U32 R2, RZ, RZ, R6 ;  /* 0x000000ffff02d224 */ /* 0x001fe200078e0006 */
[----:B------:R-:W-:Y:S01]  /*10720*/  @!P5 MOV R3, R8 ;  /* 0x000000080003d202 */ /* 0x000fe20000000f00 */
[----:B------:R-:W-:Y:S04]  /*10730*/  SHFL.IDX PT, R6, R0, 0x6, 0x181f ;  /* 0x00d81f0000067f89 */ /* 0x000fe800000e0000 */
[----:B------:R0:W-:Y:S04]  /*10740*/  @!P5 LDGSTS.E.BYPASS.LTC128B.128 [R26+0x18c00], desc[UR36][R2.64], !P0 ;  /* 0x18c00000021adfae */ /* 0x0001e8000c101d64 */
[----:B------:R-:W2:Y:S04]  /*10750*/  SHFL.IDX PT, R8, R0, 0x5, 0x181f ;  /* 0x00b81f0000087f89 */ /* 0x000ea800000e0000 */
[----:B------:R-:W-:Y:S01]  /*10760*/  SHFL.IDX PT, R0, R0, 0x7, 0x181f ;  /* 0x00f81f0000007f89 */ /* 0x000fe200000e0000 */
[----:B0-----:R-:W-:-:S02]  /*10770*/  @!P3 IMAD.MOV.U32 R2, RZ, RZ, R10 ;  /* 0x000000ffff02b224 */ /* 0x001fc400078e000a */
[----:B------:R-:W-:Y:S02]  /*10780*/  @!P3 IMAD.MOV.U32 R3, RZ, RZ, R7 ;  /* 0x000000ffff03b224 */ /* 0x000fe400078e0007 */
[----:B------:R-:W0:Y:S04]  /*10790*/  SHFL.IDX PT, R7, R4, 0x5, 0x181f ;  /* 0x00b81f0004077f89 */ /* 0x000e2800000e0000 */
[----:B------:R3:W-:Y:S02]  /*107a0*/  @!P3 LDGSTS.E.BYPASS.LTC128B.128 [R26+0x19400], desc[UR36][R2.64], !P0 ;  /* 0x19400000021abfae */ /* 0x0007e4000c101d64 */
[----:B---3--:R-:W-:Y:S01]  /*107b0*/  VIADD R2, R17, 0x50 ;  /* 0x0000005011027836 */ /* 0x008fe20000000000 */
[----:B------:R-:W-:-:S04]  /*107c0*/  @!P2 MOV R3, R12 ;  /* 0x0000000c0003a202 */ /* 0x000fc80000000f00 */
[----:B------:R-:W-:Y:S01]  /*107d0*/  ISETP.GE.AND P3, PT, R2, R5, PT ;  /* 0x000000050200720c */ /* 0x000fe20003f66270 */
[----:B------:R-:W-:-:S05]  /*107e0*/  @!P2 IMAD.MOV.U32 R2, RZ, RZ, R13 ;  /* 0x000000ffff02a224 */ /* 0x000fca00078e000d */
[----:B------:R3:W-:Y:S07]  /*107f0*/  @!P2 LDGSTS.E.BYPASS.LTC128B.128 [R26+0x19c00], desc[UR36][R2.64], !P0 ;  /* 0x19c00000021aafae */ /* 0x0007ee000c101d64 */
[----:B--2---:R-:W-:Y:S02]  /*10800*/  @!P3 LEA R8, P1, R20, R8, 0x1 ;  /* 0x000000081408b211 */ /* 0x004fe400078208ff */
[----:B------:R-:W-:Y:S01]  /*10810*/  @P3 LOP3.LUT R23, R23, 0x80, RZ, 0xfc, !PT ;  /* 0x0000008017173812 */ /* 0x000fe200078efcff */
[----:B---3--:R-:W2:Y:S01]  /*10820*/  SHFL.IDX PT, R2, R4, 0x6, 0x181f ;  /* 0x00d81f0004027f89 */ /* 0x008ea200000e0000 */
[----:B------:R-:W-:-:S02]  /*10830*/  VIADD R3, R17, 0x60 ;  /* 0x0000006011037836 */ /* 0x000fc40000000000 */
[----:B------:R-:W-:Y:S01]  /*10840*/  LOP3.LUT R23, R23, 0xffffffbf, RZ, 0xc0, !PT ;  /* 0xffffffbf17177812 */ /* 0x000fe200078ec0ff */
[----:B0-----:R-:W-:Y:S01]  /*10850*/  @!P3 IMAD.X R7, RZ, RZ, R7, P1 ;  /* 0x000000ffff07b224 */ /* 0x001fe200008e0607 */
[----:B------:R-:W0:Y:S01]  /*10860*/  SHFL.IDX PT, R4, R4, 0x7, 0x181f ;  /* 0x00f81f0004047f89 */ /* 0x000e2200000e0000 */
[----:B------:R-:W-:Y:S01]  /*10870*/  ISETP.GE.AND P2, PT, R3, R5, PT ;  /* 0x000000050300720c */ /* 0x000fe20003f46270 */
[----:B------:R-:W-:-:S12]  /*10880*/  @!P4 IMAD.MOV.U32 R3, RZ, RZ, R11 ;  /* 0x000000ffff03c224 */ /* 0x000fd800078e000b */
[----:B------:R-:W-:Y:S02]  /*10890*/  @!P2 LEA R6, P1, R20, R6, 0x1 ;  /* 0x000000061406a211 */ /* 0x000fe400078208ff */
[----:B------:R-:W-:-:S03]  /*108a0*/  @P2 LOP3.LUT R23, R23, 0x40, RZ, 0xfc, !PT ;  /* 0x0000004017172812 */ /* 0x000fc600078efcff */
[----:B--2---:R-:W-:Y:S02]  /*108b0*/  @!P2 IMAD.X R9, RZ, RZ, R2, P1 ;  /* 0x000000ffff09a224 */ /* 0x004fe400008e0602 */
[----:B------:R-:W-:-:S05]  /*108c0*/  @!P4 IMAD.MOV.U32 R2, RZ, RZ, R14 ;  /* 0x000000ffff02c224 */ /* 0x000fca00078e000e */
[----:B------:R2:W-:Y:S02]  /*108d0*/  @!P4 LDGSTS.E.BYPASS.LTC128B.128 [R26+0x1a400], desc[UR36][R2.64], !P0 ;  /* 0x1a400000021acfae */ /* 0x0005e4000c101d64 */
[----:B--2---:R-:W-:Y:S01]  /*108e0*/  @!P3 IMAD.MOV.U32 R2, RZ, RZ, R8 ;  /* 0x000000ffff02b224 */ /* 0x004fe200078e0008 */
[----:B------:R-:W-:-:S05]  /*108f0*/  @!P3 MOV R3, R7 ;  /* 0x000000070003b202 */ /* 0x000fca0000000f00 */
[----:B------:R2:W-:Y:S02]  /*10900*/  @!P3 LDGSTS.E.BYPASS.LTC128B.128 [R26+0x1ac00], desc[UR36][R2.64], !P0 ;  /* 0x1ac00000021abfae */ /* 0x0005e4000c101d64 */
[----:B--2---:R-:W-:Y:S02]  /*10910*/  @!P2 IMAD.MOV.U32 R2, RZ, RZ, R6 ;  /* 0x000000ffff02a224 */ /* 0x004fe400078e0006 */
[----:B------:R-:W-:-:S05]  /*10920*/  @!P2 IMAD.MOV.U32 R3, RZ, RZ, R9 ;  /* 0x000000ffff03a224 */ /* 0x000fca00078e0009 */
[----:B0-----:R2:W-:Y:S02]  /*10930*/  @!P2 LDGSTS.E.BYPASS.LTC128B.128 [R26+0x1b400], desc[UR36][R2.64], !P0 ;  /* 0x1b400000021aafae */ /* 0x0015e4000c101d64 */
.L_x_5838:
[----:B------:R-:W-:Y:S01]  /*10940*/  VIADD R17, R17, 0x70 ;  /* 0x0000007011117836 */ /* 0x000fe20000000000 */
[----:B------:R-:W-:-:S04]  /*10950*/  LOP3.LUT R23, R23, 0xffffbfff, RZ, 0xc0, !PT ;  /* 0xffffbfff17177812 */ /* 0x000fc800078ec0ff */
[----:B------:R-:W-:-:S13]  /*10960*/  ISETP.GE.AND P2, PT, R17, R5, PT ;  /* 0x000000051100720c */ /* 0x000fda0003f46270 */
[----:B--2---:R-:W-:Y:S02]  /*10970*/  @!P2 LEA R2, P1, R20, R0, 0x1 ;  /* 0x000000001402a211 */ /* 0x004fe400078208ff */
        /* <DEDUP_REMOVED lines=8> */
.L_x_5743:
        /* <DEDUP_REMOVED lines=28> */
.L_x_5745:
[----:B------:R-:W-:Y:S05]  /*10bc0*/  BSYNC B6 ;  /* 0x0000000000067941 */ /* 0x000fea0003800000 */
.L_x_5744:
[----:B------:R-:W2:Y:S01]  /*10bd0*/  LDL.LU R21, [R1+0x8] ;  /* 0x0000080001157983 */ /* 0x000ea20000300800 */
[----:B0-----:R-:W0:Y:S01]  /*10be0*/  LDC R2, c[0x0][0x448] ;  /* 0x00011200ff027b82 */ /* 0x001e220000000800 */
[----:B------:R-:W-:Y:S02]  /*10bf0*/  ULDC.64 UR4, c[0x0][0x398] ;  /* 0x0000e60000047ab9 */ /* 0x000fe40000000a00 */
[----:B------:R-:W3:Y:S04]  /*10c00*/  LDL.LU R20, [R1+0x10] ;  /* 0x0000100001147983 */ /* 0x000ee80000300800 */
[----:B------:R-:W4:Y:S01]  /*10c10*/  LDL.LU R17, [R1] ;  /* 0x0000000001117983 */ /* 0x000f220000300800 */
        /* <DEDUP_REMOVED lines=23> */
[----:B------:R-:W-:-:S05]  /*10d90*/  IMAD R4, R17, UR5, R4 ;  /* 0x0000000511047c24 */ /* 0x000fca000f8e0204 */
[----:B------:R-:W-:Y:S01]  /*10da0*/  IADD3 R3, R3, R4, RZ ;  /* 0x0000000403037210 */ /* 0x000fe20007ffe0ff */
        /* <DEDUP_REMOVED lines=31> */
[----:B------:R-:W2:Y:S10]  /*10fa0*/  SHFL.IDX PT, R2, R4, RZ, 0x181f ;  /* 0x00181fff04027589 */ /* 0x000eb400000e0000 */
[----:B0-----:R-:W-:-:S02]  /*10fb0*/  @!P6 LEA R5, P0, R8, R14, 0x1 ;  /* 0x0000000e0805e211 */ /* 0x001fc400078008ff */
[----:B------:R-:W0:Y:S02]  /*10fc0*/  SHFL.IDX PT, R14, R0, 0x1, 0x181f ;  /* 0x00381f00000e7f89 */ /* 0x000e2400000e0000 */
[----:B--2---:R-:W-:Y:S01]  /*10fd0*/  @!P6 IADD3.X R3, RZ, R2, RZ, P0, !PT ;  /* 0x00000002ff03e210 */ /* 0x004fe200007fe4ff */
[----:B------:R-:W-:Y:S02]  /*10fe0*/  @!P6 IMAD.MOV.U32 R2, RZ, RZ, R5 ;  /* 0x000000ffff02e224 */ /* 0x000fe400078e0005 */
[----:B------:R-:W2:Y:S04]  /*10ff0*/  SHFL.IDX PT, R5, R4, 0x1, 0x181f ;  /* 0x00381f0004057f89 */ /* 0x000ea800000e0000 */
[----:B------:R-:W-:Y:S04]  /*11000*/  @!P6 LDGSTS.E.BYPASS.LTC128B.128 [R26+0x22400], desc[UR36][R2.64], !P4 ;  /* 0x22400000021aefae */ /* 0x000fe8000e101d64 */
[----:B------:R-:W-:Y:S04]  /*11010*/  @!P6 LDGSTS.E.BYPASS.LTC128B.128 [R26+0x26400], desc[UR36][R2.64+0x80], !P3 ;  /* 0x26400080021aefae */ /* 0x000fe8000d901d64 */
[----:B------:R-:W-:Y:S04]  /*11020*/  @!P6 LDGSTS.E.BYPASS.LTC128B.128 [R26+0x2a400], desc[UR36][R2.64+0x100], !P2 ;  /* 0x2a400100021aefae */ /* 0x000fe8000d101d64 */
[----:B------:R3:W-:Y:S01]  /*11030*/  @!P6 LDGSTS.E.BYPASS.LTC128B.128 [R26+0x2e400], desc[UR36][R2.64+0x180], !P1 ;  /* 0x2e400180021aefae */ /* 0x0007e2000c901d64 */
[----:B------:R-:W-:-:S02]  /*11040*/  LOP3.LUT P6, RZ, R23, 0x80, RZ, 0xc0, !PT ;  /* 0x0000008017ff7812 */ /* 0x000fc400078cc0ff */
[----:B0-----:R-:W-:Y:S02]  /*11050*/  @!P5 LEA R6, P0, R8, R14, 0x1 ;  /* 0x0000000e0806d211 */ /* 0x001fe400078008ff */
[----:B------:R-:W-:Y:S01]  /*11060*/  LOP3.LUT R23, R23, 0xfff7ffff, RZ, 0xc0, !PT ;  /* 0xfff7ffff17177812 */ /* 0x000fe200078ec0ff */
[----:B------:R-:W0:Y:S02]  /*11070*/  SHFL.IDX PT, R14, R0, 0x2, 0x181f ;  /* 0x00581f00000e7f89 */ /* 0x000e2400000e0000 */
[----:B--2---:R-:W-:Y:S02]  /*11080*/  @!P5 IMAD.X R7, RZ, RZ, R5, P0 ;  /* 0x000000ffff07d224 */ /* 0x004fe400000e0605 */
[----:B------:R-:W2:Y:S01]  /*11090*/  SHFL.IDX PT, R5, R4, 0x2, 0x181f ;  /* 0x00581f0004057f89 */ /* 0x000ea200000e0000 */
[----:B---3--:R-:W-:Y:S02]  /*110a0*/  @!P5 IMAD.MOV.U32 R2, RZ, RZ, R6 ;  /* 0x000000ffff02d224 */ /* 0x008fe400078e0006 */
[----:B------:R-:W-:Y:S01]  /*110b0*/  @!P5 IMAD.MOV.U32 R3, RZ, RZ, R7 ;  /* 0x000000ffff03d224 */ /* 0x000fe200078e0007 */
[----:B------:R-:W-:-:S04]  /*110c0*/  @P6 LOP3.LUT R23, R23, 0x80000, RZ, 0xfc, !PT ;  /* 0x0008000017176812 */ /* 0x000fc800078efcff */
[----:B------:R-:W-:Y:S01]  /*110d0*/  @!P5 LDGSTS.E.BYPASS.LTC128B.128 [R26+0x22c00], desc[UR36][R2.64], !P4 ;  /* 0x22c00000021adfae */ /* 0x000fe2000e101d64 */
[----:B------:R-:W-:-:S03]  /*110e0*/  LOP3.LUT P6, RZ, R23, 0x200, RZ, 0xc0, !PT ;  /* 0x0000020017ff7812 */ /* 0x000fc600078cc0ff */
[----:B------:R-:W-:Y:S04]  /*110f0*/  @!P5 LDGSTS.E.BYPASS.LTC128B.128 [R26+0x26c00], desc[UR36][R2.64+0x80], !P3 ;  /* 0x26c00080021adfae */ /* 0x000fe8000d901d64 */
[----:B------:R-:W-:Y:S04]  /*11100*/  @!P5 LDGSTS.E.BYPASS.LTC128B.128 [R26+0x2ac00], desc[UR36][R2.64+0x100], !P2 ;  /* 0x2ac00100021adfae */ /* 0x000fe8000d101d64 */
[----:B------:R3:W-:Y:S01]  /*11110*/  @!P5 LDGSTS.E.BYPASS.LTC128B.128 [R26+0x2ec00], desc[UR36][R2.64+0x180], !P1 ;  /* 0x2ec00180021adfae */ /* 0x0007e2000c901d64 */
[C---:B------:R-:W-:Y:S02]  /*11120*/  LOP3.LUT P5, RZ, R23.reuse, 0x40, RZ, 0xc0, !PT ;  /* 0x0000004017ff7812 */ /* 0x040fe400078ac0ff */
[----:B------:R-:W-:-:S11]  /*11130*/  LOP3.LUT R23, R23, 0xfffbffff, RZ, 0xc0, !PT ;  /* 0xfffbffff17177812 */ /* 0x000fd600078ec0ff */
[----:B------:R-:W-:-:S04]  /*11140*/  @P5 LOP3.LUT R23, R23, 0x40000, RZ, 0xfc, !PT ;  /* 0x0004000017175812 */ /* 0x000fc800078efcff */
[C---:B------:R-:W-:Y:S02]  /*11150*/  LOP3.LUT P5, RZ, R23.reuse, 0x100, RZ, 0xc0, !PT ;  /* 0x0000010017ff7812 */ /* 0x040fe400078ac0ff */
[----:B------:R-:W-:-:S11]  /*11160*/  LOP3.LUT R23, R23, 0xffefffff, RZ, 0xc0, !PT ;  /* 0xffefffff17177812 */ /* 0x000fd600078ec0ff */
[----:B------:R-:W-:-:S04]  /*11170*/  @P5 LOP3.LUT R23, R23, 0x100000, RZ, 0xfc, !PT ;  /* 0x0010000017175812 */ /* 0x000fc800078efcff */
[----:B------:R-:W-:-:S13]  /*11180*/  LOP3.LUT P5, RZ, R23, 0x800, RZ, 0xc0, !PT ;  /* 0x0000080017ff7812 */ /* 0x000fda00078ac0ff */
[----:B0-----:R-:W-:Y:S02]  /*11190*/  @!P5 LEA R6, P0, R8, R14, 0x1 ;  /* 0x0000000e0806d211 */ /* 0x001fe400078008ff */
[----:B------:R-:W0:Y:S02]  /*111a0*/  SHFL.IDX PT, R14, R0, 0x3, 0x181f ;  /* 0x00781f00000e7f89 */ /* 0x000e2400000e0000 */
[----:B---3--:R-:W-:Y:S01]  /*111b0*/  @!P5 MOV R2, R6 ;  /* 0x000000060002d202 */ /* 0x008fe20000000f00 */
[----:B--2---:R-:W-:Y:S02]  /*111c0*/  @!P5 IMAD.X R7, RZ, RZ, R5, P0 ;  /* 0x000000ffff07d224 */ /* 0x004fe400000e0605 */
[----:B------:R-:W2:Y:S02]  /*111d0*/  SHFL.IDX PT, R5, R4, 0x3, 0x181f ;  /* 0x00781f0004057f89 */ /* 0x000ea400000e0000 */
[----:B------:R-:W-:-:S05]  /*111e0*/  @!P5 IMAD.MOV.U32 R3, RZ, RZ, R7 ;  /* 0x000000ffff03d224 */ /* 0x000fca00078e0007 */
[----:B------:R-:W-:Y:S04]  /*111f0*/  @!P5 LDGSTS.E.BYPASS.LTC128B.128 [R26+0x23400], desc[UR36][R2.64], !P4 ;  /* 0x23400000021adfae */ /* 0x000fe8000e101d64 */
[----:B------:R-:W-:Y:S04]  /*11200*/  @!P5 LDGSTS.E.BYPASS.LTC128B.128 [R26+0x27400], desc[UR36][R2.64+0x80], !P3 ;  /* 0x27400080021adfae */ /* 0x000fe8000d901d64 */
[----:B------:R-:W-:Y:S01]  /*11210*/  @!P5 LDGSTS.E.BYPASS.LTC128B.128 [R26+0x2b400], desc[UR36][R2.64+0x100], !P2 ;  /* 0x2b400100021adfae */ /* 0x000fe2000d101d64 */
[----:B0-----:R-:W-:-:S03]  /*11220*/  @!P6 LEA R6, P0, R8, R14, 0x1 ;  /* 0x0000000e0806e211 */ /* 0x001fc600078008ff */
[----:B------:R0:W-:Y:S01]  /*11230*/  @!P5 LDGSTS.E.BYPASS.LTC128B.128 [R26+0x2f400], desc[UR36][R2.64+0x180], !P1 ;  /* 0x2f400180021adfae */ /* 0x0001e2000c901d64 */
[----:B------:R-:W-:-:S03]  /*11240*/  LOP3.LUT P5, RZ, R23, 0x100000, RZ, 0xc0, !PT ;  /* 0x0010000017ff7812 */ /* 0x000fc600078ac0ff */
[----:B------:R-:W3:Y:S01]  /*11250*/  SHFL.IDX PT, R14, R0, 0x4, 0x181f ;  /* 0x00981f00000e7f89 */ /* 0x000ee200000e0000 */
[----:B--2---:R-:W-:-:S03]  /*11260*/  @!P6 IMAD.X R7, RZ, RZ, R5, P0 ;  /* 0x000000ffff07e224 */ /* 0x004fc600000e0605 */
[----:B------:R-:W2:Y:S01]  /*11270*/  SHFL.IDX PT, R5, R4, 0x4, 0x181f ;  /* 0x00981f0004057f89 */ /* 0x000ea200000e0000 */
[----:B0-----:R-:W-:Y:S02]  /*11280*/  @!P6 IMAD.MOV.U32 R2, RZ, RZ, R6 ;  /* 0x000000ffff02e224 */ /* 0x001fe400078e0006 */
[----:B------:R-:W-:-:S05]  /*11290*/  @!P6 IMAD.MOV.U32 R3, RZ, RZ, R7 ;  /* 0x000000ffff03e224 */ /* 0x000fca00078e0007 */
[----:B------:R-:W-:Y:S04]  /*112a0*/  @!P6 LDGSTS.E.BYPASS.LTC128B.128 [R26+0x23c00], desc[UR36][R2.64], !P4 ;  /* 0x23c00000021aefae */ /* 0x000fe8000e101d64 */
[----:B------:R-:W-:Y:S04]  /*112b0*/  @!P6 LDGSTS.E.BYPASS.LTC128B.128 [R26+0x27c00], desc[UR36][R2.64+0x80], !P3 ;  /* 0x27c00080021aefae */ /* 0x000fe8000d901d64 */
[----:B------:R-:W-:Y:S01]  /*112c0*/  @!P6 LDGSTS.E.BYPASS.LTC128B.128 [R26+0x2bc00], desc[UR36][R2.64+0x100], !P2 ;  /* 0x2bc00100021aefae */ /* 0x000fe2000d101d64 */
[----:B---3--:R-:W-:-:S03]  /*112d0*/  @!P5 LEA R6, P0, R8, R14, 0x1 ;  /* 0x0000000e0806d211 */ /* 0x008fc600078008ff */
[----:B------:R-:W0:Y:S02]  /*112e0*/  SHFL.IDX PT, R14, R0, 0x5, 0x181f ;  /* 0x00b81f00000e7f89 */ /* 0x000e2400000e0000 */
[----:B--2---:R-:W-:Y:S02]  /*112f0*/  @!P5 IMAD.X R7, RZ, RZ, R5, P0 ;  /* 0x000000ffff07d224 */ /* 0x004fe400000e0605 */
[----:B------:R-:W2:Y:S04]  /*11300*/  SHFL.IDX PT, R5, R4, 0x5, 0x181f ;  /* 0x00b81f0004057f89 */ /* 0x000ea800000e0000 */
[----:B------:R3:W-:Y:S01]  /*11310*/  @!P6 LDGSTS.E.BYPASS.LTC128B.128 [R26+0x2fc00], desc[UR36][R2.64+0x180], !P1 ;  /* 0x2fc00180021aefae */ /* 0x0007e2000c901d64 */
[----:B------:R-:W-:Y:S02]  /*11320*/  LOP3.LUT P6, RZ, R23, 0x80000, RZ, 0xc0, !PT ;  /* 0x0008000017ff7812 */ /* 0x000fe400078cc0ff */
[----:B---3--:R-:W-:Y:S01]  /*11330*/  @!P5 MOV R2, R6 ;  /* 0x000000060002d202 */ /* 0x008fe20000000f00 */
[----:B------:R-:W-:-:S10]  /*11340*/  @!P5 IMAD.MOV.U32 R3, RZ, RZ, R7 ;  /* 0x000000ffff03d224 */ /* 0x000fd400078e0007 */
[----:B0-----:R-:W-:Y:S02]  /*11350*/  @!P6 LEA R6, P0, R8, R14, 0x1 ;  /* 0x0000000e0806e211 */ /* 0x001fe400078008ff */
[----:B------:R-:W0:Y:S03]  /*11360*/  SHFL.IDX PT, R14, R0, 0x6, 0x181f ;  /* 0x00d81f00000e7f89 */ /* 0x000e2600000e0000 */
[----:B--2---:R-:W-:Y:S01]  /*11370*/  @!P6 IMAD.X R7, RZ, RZ, R5, P0 ;  /* 0x000000ffff07e224 */ /* 0x004fe200000e0605 */
[----:B------:R-:W-:Y:S04]  /*11380*/  @!P5 LDGSTS.E.BYPASS.LTC128B.128 [R26+0x24400], desc[UR36][R2.64], !P4 ;  /* 0x24400000021adfae */ /* 0x000fe8000e101d64 */
[----:B------:R-:W2:Y:S04]  /*11390*/  SHFL.IDX PT, R5, R4, 0x6, 0x181f ;  /* 0x00d81f0004057f89 */ /* 0x000ea800000e0000 */
[----:B------:R-:W-:Y:S04]  /*113a0*/  @!P5 LDGSTS.E.BYPASS.LTC128B.128 [R26+0x28400], desc[UR36][R2.64+0x80], !P3 ;  /* 0x28400080021adfae */ /* 0x000fe8000d901d64 */
[----:B------:R-:W-:Y:S04]  /*113b0*/  @!P5 LDGSTS.E.BYPASS.LTC128B.128 [R26+0x2c400], desc[UR36][R2.64+0x100], !P2 ;  /* 0x2c400100021adfae */ /* 0x000fe8000d101d64 */
[----:B------:R3:W-:Y:S01]  /*113c0*/  @!P5 LDGSTS.E.BYPASS.LTC128B.128 [R26+0x30400], desc[UR36][R2.64+0x180], !P1 ;  /* 0x30400180021adfae */ /* 0x0007e2000c901d64 */
[----:B------:R-:W-:Y:S01]  /*113d0*/  LOP3.LUT P5, RZ, R23, 0x40000, RZ, 0xc0, !PT ;  /* 0x0004000017ff7812 */ /* 0x000fe200078ac0ff */
[----:B---3--:R-:W-:-:S02]  /*113e0*/  @!P6 IMAD.MOV.U32 R2, RZ, RZ, R6 ;  /* 0x000000ffff02e224 */ /* 0x008fc400078e0006 */
[----:B------:R-:W-:-:S10]  /*113f0*/  @!P6 IMAD.MOV.U32 R3, RZ, RZ, R7 ;  /* 0x000000ffff03e224 */ /* 0x000fd400078e0007 */
[----:B0-----:R-:W-:Y:S02]  /*11400*/  @!P5 LEA R6, P0, R8, R14, 0x1 ;  /* 0x0000000e0806d211 */ /* 0x001fe400078008ff */
[----:B------:R0:W3:Y:S03]  /*11410*/  SHFL.IDX PT, R14, R0, 0x7, 0x181f ;  /* 0x00f81f00000e7f89 */ /* 0x0000e600000e0000 */
[----:B--2---:R-:W-:Y:S01]  /*11420*/  @!P5 IMAD.X R7, RZ, RZ, R5, P0 ;  /* 0x000000ffff07d224 */ /* 0x004fe200000e0605 */
[----:B------:R-:W-:Y:S04]  /*11430*/  @!P6 LDGSTS.E.BYPASS.LTC128B.128 [R26+0x24c00], desc[UR36][R2.64], !P4 ;  /* 0x24c00000021aefae */ /* 0x000fe8000e101d64 */
[----:B------:R-:W-:Y:S04]  /*11440*/  @!P6 LDGSTS.E.BYPASS.LTC128B.128 [R26+0x28c00], desc[UR36][R2.64+0x80], !P3 ;  /* 0x28c00080021aefae */ /* 0x000fe8000d901d64 */
[----:B------:R-:W-:Y:S04]  /*11450*/  @!P6 LDGSTS.E.BYPASS.LTC128B.128 [R26+0x2cc00], desc[UR36][R2.64+0x100], !P2 ;  /* 0x2cc00100021aefae */ /* 0x000fe8000d101d64 */
[----:B------:R2:W-:Y:S04]  /*11460*/  @!P6 LDGSTS.E.BYPASS.LTC128B.128 [R26+0x30c00], desc[UR36][R2.64+0x180], !P1 ;  /* 0x30c00180021aefae */ /* 0x0005e8000c901d64 */
[----:B------:R0:W4:Y:S01]  /*11470*/  SHFL.IDX PT, R5, R4, 0x7, 0x181f ;  /* 0x00f81f0004057f89 */ /* 0x00012200000e0000 */
[----:B--2---:R-:W-:Y:S01]  /*11480*/  @!P5 MOV R2, R6 ;  /* 0x000000060002d202 */ /* 0x004fe20000000f00 */
[----:B------:R-:W-:-:S05]  /*11490*/  @!P5 IMAD.MOV.U32 R3, RZ, RZ, R7 ;  /* 0x000000ffff03d224 */ /* 0x000fca00078e0007 */
[----:B------:R0:W-:Y:S04]  /*114a0*/  @!P5 LDGSTS.E.BYPASS.LTC128B.128 [R26+0x25400], desc[UR36][R2.64], !P4 ;  /* 0x25400000021adfae */ /* 0x0001e8000e101d64 */
[----:B------:R0:W-:Y:S04]  /*114b0*/  @!P5 LDGSTS.E.BYPASS.LTC128B.128 [R26+0x29400], desc[UR36][R2.64+0x80], !P3 ;  /* 0x29400080021adfae */ /* 0x0001e8000d901d64 */
[----:B------:R0:W-:Y:S04]  /*114c0*/  @!P5 LDGSTS.E.BYPASS.LTC128B.128 [R26+0x2d400], desc[UR36][R2.64+0x100], !P2 ;  /* 0x2d400100021adfae */ /* 0x0001e8000d101d64 */
[----:B---34-:R0:W-:Y:S02]  /*114d0*/  @!P5 LDGSTS.E.BYPASS.LTC128B.128 [R26+0x31400], desc[UR36][R2.64+0x180], !P1 ;  /* 0x31400180021adfae */ /* 0x0181e4000c901d64 */
.L_x_5856:
[----:B------:R-:W-:Y:S01]  /*114e0*/  LOP3.LUT P0, RZ, R23, 0x4000, RZ, 0xc0, !PT ;  /* 0x0000400017ff7812 */ /* 0x000fe2000780c0ff */
[----:B------:R-:W-:-:S12]  /*114f0*/  BSSY B0, `(.L_x_5747) ;  /* 0x000000b000007945 */ /* 0x000fd80003800000 */
[----:B------:R-:W-:Y:S05]  /*11500*/  @P0 BRA `(.L_x_5748) ;  /* 0x0000000000240947 */ /* 0x000fea0003800000 */
[----:B0-----:R-:W-:-:S05]  /*11510*/  LEA R2, P0, R8, R14, 0x1 ;  /* 0x0000000e08027211 */ /* 0x001fca00078008ff */
[----:B------:R-:W-:-:S05]  /*11520*/  IMAD.X R3, RZ, RZ, R5, P0 ;  /* 0x000000ffff037224 */ /* 0x000fca00000e0605 */
[----:B------:R-:W-:Y:S01]  /*11530*/  @!PT LDS RZ, [RZ] ;  /* 0x00000000fffff984 */ /* 0x000fe20000000800 */
[----:B------:R-:W-:Y:S01]  /*11540*/  @!PT LDS RZ, [RZ] ;  /* 0x00000000fffff984 */ /* 0x000fe20000000800 */
[----:B------:R-:W-:Y:S01]  /*11550*/  @!PT LDS RZ, [RZ] ;  /* 0x00000000fffff984 */ /* 0x000fe20000000800 */
[----:B------:R2:W-:Y:S04]  /*11560*/  LDGSTS.E.BYPASS.LTC128B.128 [R26+0x25c00], desc[UR36][R2.64], !P4 ;  /* 0x25c00000021a7fae */ /* 0x0005e8000e101d64 */
[----:B------:R2:W-:Y:S04]  /*11570*/  LDGSTS.E.BYPASS.LTC128B.128 [R26+0x29c00], desc[UR36][R2.64+0x80], !P3 ;  /* 0x29c00080021a7fae */ /* 0x0005e8000d901d64 */
[----:B------:R2:W-:Y:S04]  /*11580*/  LDGSTS.E.BYPASS.LTC128B.128 [R26+0x2dc00], desc[UR36][R2.64+0x100], !P2 ;  /* 0x2dc00100021a7fae */ /* 0x0005e8000d101d64 */
[----:B------:R2:W-:Y:S02]  /*11590*/  LDGSTS.E.BYPASS.LTC128B.128 [R26+0x31c00], desc[UR36][R2.64+0x180], !P1 ;  /* 0x31c00180021a7fae */ /* 0x0005e4000c901d64 */
.L_x_5748:
[----:B------:R-:W-:Y:S05]  /*115a0*/  BSYNC B0 ;  /* 0x0000000000007941 */ /* 0x000fea0003800000 */
.L_x_5747:
[----:B------:R-:W-:Y:S01]  /*115b0*/  NOP ;  /* 0x0000000000007918 */ /* 0x000fe20000000000 */
[----:B------:R-:W-:-:S13]  /*115c0*/  PLOP3.LUT P0, PT, PT, PT, PT, 0x80, 0x0 ;  /* 0x000000000000781c */ /* 0x000fda0003f0f070 */
.L_x_5749:
        /* <DEDUP_REMOVED lines=18> */
.L_x_5857:
[----:B------:R-:W-:Y:S05]  /*116f0*/  BSYNC B0 ;  /* 0x0000000000007941 */ /* 0x000fea0003800000 */
.L_x_5750:
[----:B------:R-:W-:-:S13]  /*11700*/  LOP3.LUT P0, RZ, R23, 0x400, RZ, 0xc0, !PT ;  /* 0x0000040017ff7812 */ /* 0x000fda000780c0ff */
[----:B------:R-:W-:Y:S05]  /*11710*/  @!P0 BRA `(.L_x_5752) ;  /* 0x0000000000048947 */ /* 0x000fea0003800000 */
[----:B------:R-:W-:Y:S01]  /*11720*/  BPT.TRAP 0x1 ;  /* 0x000000040000795c */ /* 0x000fe20000300000 */
.L_x_5752:
[----:B------:R-:W-:Y:S01]  /*11730*/  SHF.L.U32 R0, R27, 0x1f, RZ ;  /* 0x0000001f1b007819 */ /* 0x000fe200000006ff */
[----:B------:R-:W-:Y:S03]  /*11740*/  BSSY B0, `(.L_x_5753) ;  /* 0x0000003000007945 */ /* 0x000fe60003800000 */
[----:B------:R-:W2:Y:S02]  /*11750*/  SYNCS.PHASECHK.TRANS64.TRYWAIT P0, [R25+URZ+0x32460], R0 ;  /* 0x03246000190075a7 */ /* 0x000ea4000800017f */
[----:B--2---:R-:W-:Y:S05]  /*11760*/  @!P0 BRA `(.L_x_5754) ;  /* 0x0000004800688947 */ /* 0x004fea0003800000 */
.L_x_5858:
[----:B------:R-:W-:Y:S05]  /*11770*/  BSYNC B0 ;  /* 0x0000000000007941 */ /* 0x000fea0003800000 */
.L_x_5753:
        /* <DEDUP_REMOVED lines=11> */
[----:B------:R-:W-:Y:S01]  /*11830*/  IMAD R5, R37, UR5, R0 ;  /* 0x0000000525057c24 */ /* 0x000fe2000f8e0200 */
[----:B------:R-:W-:Y:S01]  /*11840*/  ULDC.64 UR4, c[0x0][0x338] ;  /* 0x0000ce0000047ab9 */ /* 0x000fe20000000a00 */
[----:B------:R-:W-:Y:S02]  /*11850*/  SEL R0, RZ, 0x2, P3 ;  /* 0x00000002ff007807 */ /* 0x000fe40001800000 */
[----:B------:R-:W-:Y:S02]  /*11860*/  IMAD.IADD R3, R3, 0x1, R5 ;  /* 0x0000000103037824 */ /* 0x000fe400078e0205 */
[----:B---3--:R-:W-:Y:S02]  /*11870*/  IMAD R5, R6, UR4, RZ ;  /* 0x0000000406057c24 */ /* 0x008fe4000f8e02ff */
[----:B------:R-:W-:-:S04]  /*11880*/  IMAD.WIDE.U32 R2, R36, UR4, R2 ;  /* 0x0000000424027c25 */ /* 0x000fc8000f8e0002 */
[----:B------:R-:W-:Y:S01]  /*11890*/  IMAD R5, R36, UR5, R5 ;  /* 0x0000000524057c24 */ /* 0x000fe2000f8e0205 */
[----:B------:R-:W-:-:S04]  /*118a0*/  ULDC.64 UR4, c[0x0][0x330] ;  /* 0x0000cc0000047ab9 */ /* 0x000fc80000000a00 */
[----:B------:R-:W-:Y:S01]  /*118b0*/  IADD3 R3, R3, R5, RZ ;  /* 0x0000000503037210 */ /* 0x000fe20007ffe0ff */
[----:B------:R-:W-:-:S04]  /*118c0*/  IMAD R5, R28, UR4, RZ ;  /* 0x000000041c057c24 */ /* 0x000fc8000f8e02ff */
[C---:B------:R-:W-:Y:S02]  /*118d0*/  IMAD R5, R18.reuse, UR5, R5 ;  /* 0x0000000512057c24 */ /* 0x040fe4000f8e0205 */
[----:B------:R-:W-:Y:S01]  /*118e0*/  IMAD.WIDE.U32 R2, R18, UR4, R2 ;  /* 0x0000000412027c25 */ /* 0x000fe2000f8e0002 */
[----:B------:R-:W-:-:S03]  /*118f0*/  ULDC.64 UR4, c[0x0][0x318] ;  /* 0x0000c60000047ab9 */ /* 0x000fc60000000a00 */
[----:B------:R-:W-:Y:S01]  /*11900*/  IMAD.IADD R3, R3, 0x1, R5 ;  /* 0x0000000103037824 */ /* 0x000fe200078e0205 */
        /* <DEDUP_REMOVED lines=9> */
[----:B------:R-:W-:Y:S02]  /*119a0*/  LEA R4, R4, R22, 0x1 ;  /* 0x0000001604047211 */ /* 0x000fe400078e08ff */
        /* <DEDUP_REMOVED lines=68> */
.L_x_5872:
        /* <DEDUP_REMOVED lines=15> */
.L_x_5756:
        /* <DEDUP_REMOVED lines=10> */
.L_x_5757:
[----:B0-----:R-:W2:Y:S01]  /*11f80*/  LDL R2, [R1+0xc] ;  /* 0x00000c0001027983 */ /* 0x001ea20000100800 */
[----:B------:R0:W-:Y:S01]  /*11f90*/  SYNCS.ARRIVE.TRANS64.A1T0 RZ, [R25+URZ+0x32450], RZ ;  /* 0x032450ff19ff79a7 */ /* 0x0001e2000810003f */
[----:B------:R-:W-:Y:S01]  /*11fa0*/  BSSY B0, `(.L_x_5758) ;  /* 0x00000dc000007945 */ /* 0x000fe20003800000 */
[----:B--2---:R-:W-:-:S13]  /*11fb0*/  ISETP.GE.AND P0, PT, R2, 0x2, PT ;  /* 0x000000020200780c */ /* 0x004fda0003f06270 */
[----:B0-----:R-:W-:Y:S05]  /*11fc0*/  @!P0 BRA `(.L_x_5759) ;  /* 0x0000000c00648947 */ /* 0x001fea0003800000 */
[----:B------:R-:W-:-:S07]  /*11fd0*/  IADD3 R21, R2, -0x2, RZ ;  /* 0xfffffffe02157810 */ /* 0x000fce0007ffe0ff */
.L_x_5772:
[----:B0-----:R-:W0:Y:S01]  /*11fe0*/  S2R R2, SR_TID.X ;  /* 0x0000000000027919 */ /* 0x001e220000002100 */
[----:B------:R-:W-:Y:S01]  /*11ff0*/  IMAD R8, R21, 0x60, R32 ;  /* 0x0000006015087824 */ /* 0x000fe200078e0220 */
[----:B------:R-:W-:Y:S02]  /*12000*/  IADD3 R24, R24, 0x1, RZ ;  /* 0x0000000118187810 */ /* 0x000fe40007ffe0ff */
[----:B------:R-:W-:Y:S02]  /*12010*/  LOP3.LUT P1, RZ, R23, 0x400, RZ, 0xc0, !PT ;  /* 0x0000040017ff7812 */ /* 0x000fe4000782c0ff */
        /* <DEDUP_REMOVED lines=38> */
.L_x_5760:
[----:B------:R-:W-:Y:S01]  /*12280*/  IMAD R10, R24, 0x8, R22 ;  /* 0x00000008180a7824 */ /* 0x000fe200078e0216 */
[----:B------:R-:W-:Y:S01]  /*12290*/  SHF.L.U32 R20, R27, 0x1f, RZ ;  /* 0x0000001f1b147819 */ /* 0x000fe200000006ff */
[----:B------:R-:W-:Y:S01]  /*122a0*/  BSSY B1, `(.L_x_5761) ;  /* 0x0000004000017945 */ /* 0x000fe20003800000 */
[----:B------:R-:W-:Y:S02]  /*122b0*/  SHF.R.S32.HI R9, RZ, 0x1f, R5 ;  /* 0x0000001fff097819 */ /* 0x000fe40000011405 */
[----:B------:R-:W0:Y:S02]  /*122c0*/  SYNCS.PHASECHK.TRANS64.TRYWAIT P0, [R10+URZ+0x32440], R20 ;  /* 0x032440140a0075a7 */ /* 0x000e24000800017f */
[----:B0-----:R-:W-:Y:S05]  /*122d0*/  @!P0 BRA `(.L_x_5762) ;  /* 0x0000004400e08947 */ /* 0x001fea0003800000 */
.L_x_5873:
[----:B------:R-:W-:Y:S05]  /*122e0*/  BSYNC B1 ;  /* 0x0000000000017941 */ /* 0x000fea0003800000 */
.L_x_5761:
        /* <DEDUP_REMOVED lines=51> */
.L_x_5887:
        /* <DEDUP_REMOVED lines=8> */
.L_x_5764:
        /* <DEDUP_REMOVED lines=10> */
.L_x_5765:
[----:B------:R3:W-:Y:S01]  /*12740*/  SYNCS.ARRIVE.TRANS64.A1T0 RZ, [R10+URZ+0x32430], RZ ;  /* 0x032430ff0aff79a7 */ /* 0x0007e2000810003f */
[----:B------:R-:W-:Y:S05]  /*12750*/  @!P3 BRA `(.L_x_5766) ;  /* 0x000000000004b947 */ /* 0x000fea0003800000 */
[----:B------:R-:W-:Y:S01]  /*12760*/  BPT.TRAP 0x1 ;  /* 0x000000040000795c */ /* 0x000fe20000300000 */
.L_x_5766:
[----:B------:R-:W4:Y:S01]  /*12770*/  SYNCS.PHASECHK.TRANS64.TRYWAIT P0, [R10+URZ+0x32460], R20 ;  /* 0x032460140a0075a7 */ /* 0x000f22000800017f */
[----:B------:R-:W-:Y:S04]  /*12780*/  BSSY B1, `(.L_x_5767) ;  /* 0x0000002000017945 */ /* 0x000fe80003800000 */
[----:B----4-:R-:W-:Y:S05]  /*12790*/  @!P0 BRA `(.L_x_5768) ;  /* 0x0000004800648947 */ /* 0x010fea0003800000 */
.L_x_5888:
[----:B------:R-:W-:Y:S05]  /*127a0*/  BSYNC B1 ;  /* 0x0000000000017941 */ /* 0x000fea0003800000 */
.L_x_5767:
[----:B------:R-:W-:Y:S01]  /*127b0*/  ULDC.64 UR4, c[0x0][0x328] ;  /* 0x0000ca0000047ab9 */ /* 0x000fe20000000a00 */
[----:B------:R-:W-:Y:S01]  /*127c0*/  LOP3.LUT P5, RZ, R23, 0x1, RZ, 0xc0, !PT ;  /* 0x0000000117ff7812 */ /* 0x000fe200078ac0ff */
[----:B--2---:R-:W-:Y:S01]  /*127d0*/  IMAD R2, R9, UR4, RZ ;  /* 0x0000000409027c24 */ /* 0x004fe2000f8e02ff */
[C---:B------:R-:W-:Y:S01]  /*127e0*/  LOP3.LUT P4, RZ, R23.reuse, 0x10, RZ, 0xc0, !PT ;  /* 0x0000001017ff7812 */ /* 0x040fe2000788c0ff */
[----:B0---4-:R-:W-:Y:S01]  /*127f0*/  IMAD R20, R24, 0x6000, R30 ;  /* 0x0000600018147824 */ /* 0x011fe200078e021e */
        /* <DEDUP_REMOVED lines=15> */
[----:B-1----:R-:W-:Y:S02]  /*128f0*/  IADD3 R25, R5, R3, RZ ;  /* 0x0000000305197210 */ /* 0x002fe40007ffe0ff */
        /* <DEDUP_REMOVED lines=38> */
[----:B------:R1:W-:Y:S01]  /*12b60*/  LDGSTS.E.BYPASS.LTC128B.128 [R20+0x4c00], desc[UR36][R4.64+0x80], !P4 ;  /* 0x04c0008004147fae */ /* 0x0003e2000e101d64 */
[----:B------:R-:W-:-:S03]  /*12b70*/  IADD3.X R3, RZ, R3, RZ, P0, !PT ;  /* 0x00000003ff037210 */ /* 0x000fc600007fe4ff */
[----:B------:R1:W-:Y:S04]  /*12b80*/  LDGSTS.E.BYPASS.LTC128B.128 [R20+0x7c00], desc[UR36][R4.64+0x100], !P3 ;  /* 0x07c0010004147fae */ /* 0x0003e8000d901d64 */
[----:B------:R1:W-:Y:S04]  /*12b90*/  LDGSTS.E.BYPASS.LTC128B.128 [R20+0xac00], desc[UR36][R4.64+0x180], !P1 ;  /* 0x0ac0018004147fae */ /* 0x0003e8000c901d64 */
[----:B------:R1:W-:Y:S04]  /*12ba0*/  LDGSTS.E.BYPASS.LTC128B.128 [R20+0x2400], desc[UR36][R2.64], !P5 ;  /* 0x0240000002147fae */ /* 0x0003e8000e901d64 */
[----:B------:R1:W-:Y:S04]  /*12bb0*/  LDGSTS.E.BYPASS.LTC128B.128 [R20+0x5400], desc[UR36][R2.64+0x80], !P4 ;  /* 0x0540008002147fae */ /* 0x0003e8000e101d64 */
[----:B------:R1:W-:Y:S04]  /*12bc0*/  LDGSTS.E.BYPASS.LTC128B.128 [R20+0x8400], desc[UR36][R2.64+0x100], !P3 ;  /* 0x0840010002147fae */ /* 0x0003e8000d901d64 */
[----:B------:R1:W-:Y:S04]  /*12bd0*/  LDGSTS.E.BYPASS.LTC128B.128 [R20+0xb400], desc[UR36][R2.64+0x180], !P1 ;  /* 0x0b40018002147fae */ /* 0x0003e8000c901d64 */
[----:B------:R1:W0:Y:S02]  /*12be0*/  SHFL.IDX PT, R14, R17, 0x5, 0x181f ;  /* 0x00b81f00110e7f89 */ /* 0x00022400000e0000 */
.L_x_5902:
        /* <DEDUP_REMOVED lines=11> */
.L_x_5770:
        /* <DEDUP_REMOVED lines=10> */
.L_x_5771:
[----:B------:R2:W-:Y:S01]  /*12d40*/  SYNCS.ARRIVE.TRANS64.A1T0 RZ, [R10+URZ+0x32450], RZ ;  /* 0x032450ff0aff79a7 */ /* 0x0005e2000810003f */
[----:B------:R-:W-:Y:S05]  /*12d50*/  @P2 BRA `(.L_x_5772) ;  /* 0xfffffff000a02947 */ /* 0x000fea000383ffff */
.L_x_5759:
[----:B------:R-:W-:Y:S05]  /*12d60*/  BSYNC B0 ;  /* 0x0000000000007941 */ /* 0x000fea0003800000 */
.L_x_5758:
        /* <DEDUP_REMOVED lines=10> */
[----:B------:R-:W4:Y:S01]  /*12e10*/  LDC.64 R2, c[0x0][0xd60] ;  /* 0x00035800ff027b82 */ /* 0x000f220000000a00 */
[----:B------:R-:W0:Y:S02]  /*12e20*/  FLO.U32 R4, UR4 ;  /* 0x0000000400047d00 */ /* 0x000e2400080e0000 */
[----:B0-----:R-:W-:-:S06]  /*12e30*/  ISETP.EQ.U32.AND P1, PT, R4, R5, PT ;  /* 0x000000050400720c */ /* 0x001fcc0003f22070 */
[----:B------:R-:W4:Y:S07]  /*12e40*/  POPC R5, UR4 ;  /* 0x0000000400057d09 */ /* 0x000f2e0008000000 */
[----:B----4-:R-:W4:Y:S01]  /*12e50*/  @P1 ATOMG.E.ADD.STRONG.GPU PT, R3, desc[UR36][R2.64], R5 ;  /* 0x00000005020319a8 */ /* 0x010f2200081ee1e4 */
[----:B------:R-:W0:Y:S02]  /*12e60*/  S2R R6, SR_LTMASK ;  /* 0x0000000000067919 */ /* 0x000e240000003900 */
[----:B0-----:R-:W-:-:S04]  /*12e70*/  LOP3.LUT R6, R6, UR4, RZ, 0xc0, !PT ;  /* 0x0000000406067c12 */ /* 0x001fc8000f8ec0ff */
[----:B------:R-:W0:Y:S01]  /*12e80*/  POPC R7, R6 ;  /* 0x0000000600077309 */ /* 0x000e220000000000 */
[----:B----4-:R-:W0:Y:S02]  /*12e90*/  SHFL.IDX PT, R4, R3, R4, 0x1f ;  /* 0x00001f0403047589 */ /* 0x010e2400000e0000 */
[----:B0-----:R-:W-:-:S07]  /*12ea0*/  IADD3 R16, R4, UR39, R7 ;  /* 0x0000002704107c10 */ /* 0x001fce000fffe007 */
.L_x_5774:
[----:B------:R-:W-:Y:S05]  /*12eb0*/  BSYNC B0 ;  /* 0x0000000000007941 */ /* 0x000fea0003800000 */
.L_x_5773:
[----:B------:R-:W-:Y:S02]  /*12ec0*/  SEL R24, R24, RZ, P0 ;  /* 0x000000ff18187207 */ /* 0x000fe40000000000 */
[----:B------:R-:W-:-:S07]  /*12ed0*/  LOP3.LUT R27, R27, R0, RZ, 0x3c, !PT ;  /* 0x000000001b1b7212 */ /* 0x000fce00078e3cff */
.L_x_5727:
[----:B------:R-:W-:Y:S05]  /*12ee0*/  BSYNC B7 ;  /* 0x0000000000077941 */ /* 0x000fea0003800000 */
.L_x_5725:
[----:B------:R-:W-:-:S13]  /*12ef0*/  LOP3.LUT P0, RZ, R23, 0x20000, RZ, 0xc0, !PT ;  /* 0x0002000017ff7812 */ /* 0x000fda000780c0ff */
[----:B------:R-:W-:Y:S05]  /*12f00*/  @!P0 BRA `(.L_x_5775) ;  /* 0x0000000000248947 */ /* 0x000fea0003800000 */
[----:B------:R-:W-:Y:S05]  /*12f10*/  WARPSYNC.ALL ;  /* 0x0000000000007948 */ /* 0x000fea0003800000 */
[----:B------:R-:W0:Y:S08]  /*12f20*/  S2UR UR5, SR_CgaCtaId ;  /* 0x00000000000579c3 */ /* 0x000e300000008800 */
[----:B------:R-:W-:Y:S06]  /*12f30*/  BAR.SYNC.DEFER_BLOCKING 0x5, 0x180 ;  /* 0x0146000000007b1d */ /* 0x000fec0000010000 */
[----:B------:R-:W-:-:S02]  /*12f40*/  UMOV UR4, 0x400 ;  /* 0x0000040000047882 */ /* 0x000fc40000000000 */
[----:B0-----:R-:W-:-:S06]  /*12f50*/  ULEA UR4, UR5, UR4, 0x18 ;  /* 0x0000000405047291 */ /* 0x001fcc000f8ec03f */
[----:B------:R-:W-:-:S05]  /*12f60*/  IMAD.U32 R22, RZ, RZ, UR4 ;  /* 0x00000004ff167e24 */ /* 0x000fca000f8e00ff */
[----:B------:R0:W4:Y:S01]  /*12f70*/  LDS.128 R16, [R22+0x324d0] ;  /* 0x0324d00016107984 */ /* 0x0001220000000c00 */
[----:B------:R-:W-:Y:S06]  /*12f80*/  BAR.ARV 0x4, 0x180 ;  /* 0x0106000000007b1d */ /* 0x000fec0000002000 */
[----:B------:R-:W-:Y:S05]  /*12f90*/  BRA `(.L_x_5776) ;  /* 0x0000000800cc7947 */ /* 0x000fea0003800000 */
.L_x_5775:
[----:B------:R-:W0:Y:S01]  /*12fa0*/  S2R R0, SR_TID.X ;  /* 0x0000000000007919 */ /* 0x000e220000002100 */
        /* <DEDUP_REMOVED lines=9> */
[----:B------:R-:W4:Y:S01]  /*13040*/  @!P1 LDG.E R2, desc[UR36][R2.64] ;  /* 0x0000002402029981 */ /* 0x000f22000c1e1900 */
[----:B------:R-:W-:Y:S01]  /*13050*/  IMAD.MOV.U32 R5, RZ, RZ, RZ ;  /* 0x000000ffff057224 */ /* 0x000fe200078e00ff */
[C---:B------:R-:W-:Y:S02]  /*13060*/  ISETP.GE.U32.AND P2, PT, R8.reuse, 0x2, PT ;  /* 0x000000020800780c */ /* 0x040fe40003f46070 */
[C---:B------:R-:W-:Y:S01]  /*13070*/  ISETP.GE.U32.AND P3, PT, R8.reuse, 0x4, PT ;  /* 0x000000040800780c */ /* 0x040fe20003f66070 */
[----:B------:R-:W-:Y:S01]  /*13080*/  SHFL.IDX PT, R0, R16, RZ, 0x1f ;  /* 0x00001fff10007589 */ /* 0x000fe200000e0000 */
[C---:B------:R-:W-:Y:S02]  /*13090*/  ISETP.GE.U32.AND P4, PT, R8.reuse, 0x8, PT ;  /* 0x000000080800780c */ /* 0x040fe40003f86070 */
[----:B------:R-:W-:Y:S01]  /*130a0*/  ISETP.GE.U32.AND P5, PT, R8, 0x10, PT ;  /* 0x000000100800780c */ /* 0x000fe20003fa6070 */
[----:B------:R-:W-:Y:S01]  /*130b0*/  SHFL.IDX PT, R4, R16, 0x1, 0x1f ;  /* 0x00201f0010047f89 */ /* 0x000fe200000e0000 */
[----:B----4-:R-:W-:-:S02]  /*130c0*/  @!P1 MOV R5, R2 ;  /* 0x0000000200059202 */ /* 0x010fc40000000f00 */
[----:B------:R-:W-:-:S03]  /*130d0*/  ISETP.NE.AND P1, PT, R8, RZ, PT ;  /* 0x000000ff0800720c */ /* 0x000fc60003f25270 */
        /* <DEDUP_REMOVED lines=15> */
[----:B------:R0:W4:Y:S02]  /*131d0*/  SHFL.IDX PT, R14, R6, 0x1f, 0x1f ;  /* 0x03e01f00060e7f89 */ /* 0x00012400000e0000 */
.L_x_5912:
[----:B------:R-:W-:Y:S02]  /*131e0*/  ULDC UR4, c[0x0][0xd38] ;  /* 0x00034e0000047ab9 */ /* 0x000fe40000000800 */
[----:B------:R-:W-:-:S05]  /*131f0*/  MOV R7, UR4 ;  /* 0x0000000400077c02 */ /* 0x000fca0008000f00 */
[----:B----4-:R-:W-:-:S04]  /*13200*/  IMAD R14, R14, R7, RZ ;  /* 0x000000070e0e7224 */ /* 0x010fc800078e02ff */
[----:B------:R-:W-:-:S05]  /*13210*/  IMAD.IADD R9, R4, 0x1, R14 ;  /* 0x0000000104097824 */ /* 0x000fca00078e020e */
[----:B------:R-:W-:-:S13]  /*13220*/  ISETP.GT.AND P6, PT, R9, R0, PT ;  /* 0x000000000900720c */ /* 0x000fda0003fc4270 */
[----:B------:R-:W-:Y:S05]  /*13230*/  @P6 BRA `(.L_x_5778) ;  /* 0x00000000009c6947 */ /* 0x000fea0003800000 */
.L_x_5783:
[----:B------:R-:W4:Y:S01]  /*13240*/  LDC R2, c[0x0][0xd3c] ;  /* 0x00034f00ff027b82 */ /* 0x000f220000000800 */
[----:B------:R-:W-:-:S05]  /*13250*/  VIADD R19, R19, 0x1f ;  /* 0x0000001f13137836 */ /* 0x000fca0000000000 */
[----:B----4-:R-:W-:-:S13]  /*13260*/  ISETP.GE.AND P6, PT, R19, R2, PT ;  /* 0x000000021300720c */ /* 0x010fda0003fc6270 */
[----:B------:R-:W-:Y:S05]  /*13270*/  @P6 BRA `(.L_x_5779) ;  /* 0x0000000400d06947 */ /* 0x000fea0003800000 */
        /* <DEDUP_REMOVED lines=10> */
.L_x_5781:
[----:B------:R-:W-:Y:S05]  /*13320*/  BSYNC B0 ;  /* 0x0000000000007941 */ /* 0x000fea0003800000 */
.L_x_5780:
[----:B------:R-:W-:-:S03]  /*13330*/  UMOV UR4, 0xffffffff ;  /* 0xffffffff00047882 */ /* 0x000fc60000000000 */
[----:B------:R-:W-:Y:S05]  /*13340*/  BRA.DIV UR4, `(.L_x_5782) ;  /* 0x0000004a047c7947 */ /* 0x000fea000b800000 */
[----:B-----5:R-:W0:Y:S02]  /*13350*/  SHFL.UP PT, R14, R5, 0x1, RZ ;  /* 0x04200000050e7989 */ /* 0x020e2400000e00ff */
[----:B0-----:R-:W-:-:S05]  /*13360*/  SEL R14, R14, RZ, P1 ;  /* 0x000000ff0e0e7207 */ /* 0x001fca0000800000 */
[----:B------:R-:W-:-:S05]  /*13370*/  IMAD.IADD R13, R5, 0x1, R14 ;  /* 0x00000001050d7824 */ /* 0x000fca00078e020e */
[----:B------:R-:W4:Y:S02]  /*13380*/  SHFL.UP PT, R14, R13, 0x2, RZ ;  /* 0x044000000d0e7989 */ /* 0x000f2400000e00ff */
[----:B----4-:R-:W-:-:S04]  /*13390*/  SEL R2, R14, RZ, P2 ;  /* 0x000000ff0e027207 */ /* 0x010fc80001000000 */
        /* <DEDUP_REMOVED lines=11> */
.L_x_5920:
[----:B------:R-:W-:Y:S02]  /*13450*/  ULDC UR4, c[0x0][0xd38] ;  /* 0x00034e0000047ab9 */ /* 0x000fe40000000800 */
[----:B------:R-:W-:-:S04]  /*13460*/  IMAD.U32 R7, RZ, RZ, UR4 ;  /* 0x00000004ff077e24 */ /* 0x000fc8000f8e00ff */
[----:B----4-:R-:W-:-:S04]  /*13470*/  IMAD R14, R14, R7, RZ ;  /* 0x000000070e0e7224 */ /* 0x010fc800078e02ff */
[----:B------:R-:W-:-:S05]  /*13480*/  IMAD.IADD R9, R14, 0x1, R9 ;  /* 0x000000010e097824 */ /* 0x000fca00078e0209 */
[----:B------:R-:W-:-:S13]  /*13490*/  ISETP.GT.AND P6, PT, R9, R0, PT ;  /* 0x000000000900720c */ /* 0x000fda0003fc4270 */
[----:B------:R-:W-:Y:S05]  /*134a0*/  @!P6 BRA `(.L_x_5783) ;  /* 0xfffffffc0064e947 */ /* 0x000fea000383ffff */
.L_x_5778:
[----:B------:R-:W-:Y:S01]  /*134b0*/  IADD3 R16, -R14, R9, RZ ;  /* 0x000000090e107210 */ /* 0x000fe20007ffe1ff */
[----:B------:R-:W-:-:S04]  /*134c0*/  UMOV UR4, 0xffffffff ;  /* 0xffffffff00047882 */ /* 0x000fc80000000000 */
[----:B------:R-:W-:-:S05]  /*134d0*/  IMAD R3, R6, R7, R16 ;  /* 0x0000000706037224 */ /* 0x000fca00078e0210 */
[----:B------:R-:W-:Y:S01]  /*134e0*/  ISETP.GT.AND P6, PT, R3, R0, PT ;  /* 0x000000000300720c */ /* 0x000fe20003fc4270 */
[----:B------:R-:W-:-:S12]  /*134f0*/  BRA.DIV UR4, `(.L_x_5784) ;  /* 0x0000004a04cc7947 */ /* 0x000fd8000b800000 */
[----:B------:R-:W-:-:S04]  /*13500*/  VOTE.ANY R2, PT, !P6 ;  /* 0x0000000000027806 */ /* 0x000fc800070e0100 */
[----:B------:R-:W4:Y:S02]  /*13510*/  POPC R4, R2 ;  /* 0x0000000200047309 */ /* 0x000f240000000000 */
[----:B----4-:R4:W0:Y:S02]  /*13520*/  SHFL.IDX PT, R5, R5, R4, 0x1f ;  /* 0x00001f0405057589 */ /* 0x01082400000e0000 */
.L_x_5924:
[----:B------:R-:W-:Y:S01]  /*13530*/  ISETP.NE.AND P0, PT, R2, RZ, PT ;  /* 0x000000ff0200720c */ /* 0x000fe20003f05270 */
[----:B------:R-:W-:-:S12]  /*13540*/  IMAD.MOV.U32 R14, RZ, RZ, RZ ;  /* 0x000000ffff0e7224 */ /* 0x000fd800078e00ff */
[----:B------:R-:W-:Y:S05]  /*13550*/  @!P0 BRA `(.L_x_5785) ;  /* 0x0000000000108947 */ /* 0x000fea0003800000 */
[----:B------:R-:W-:Y:S01]  /*13560*/  UMOV UR4, 0xffffffff ;  /* 0xffffffff00047882 */ /* 0x000fe20000000000 */
[----:B------:R-:W-:Y:S02]  /*13570*/  VIADD R12, R4, 0xffffffff ;  /* 0xffffffff040c7836 */ /* 0x000fe40000000000 */
[----:B------:R-:W-:Y:S05]  /*13580*/  BRA.DIV UR4, `(.L_x_5786) ;  /* 0x0000004a04f07947 */ /* 0x000fea000b800000 */
[----:B------:R0:W0:Y:S02]  /*13590*/  SHFL.IDX PT, R14, R6, R12, 0x1f ;  /* 0x00001f0c060e7589 */ /* 0x00002400000e0000 */
.L_x_5785:
[----:B------:R-:W5:Y:S01]  /*135a0*/  LDC.64 R2, c[0x0][0xd90] ;  /* 0x00036400ff027b82 */ /* 0x000f620000000a00 */
[----:B------:R-:W-:-:S04]  /*135b0*/  IMAD.IADD R19, R4, 0x1, R19 ;  /* 0x0000000104137824 */ /* 0x000fc800078e0213 */
[----:B-----5:R-:W-:-:S05]  /*135c0*/  IMAD.WIDE R2, R19, 0x4, R2 ;  /* 0x0000000413027825 */ /* 0x020fca00078e0202 */
[----:B0-----:R0:W4:Y:S01]  /*135d0*/  LDG.E R6, desc[UR36][R2.64] ;  /* 0x0000002402067981 */ /* 0x001122000c1e1900 */
[----:B------:R-:W-:Y:S01]  /*135e0*/  IMAD R16, R14, R7, R16 ;  /* 0x000000070e107224 */ /* 0x000fe200078e0210 */
[----:B0-----:R-:W-:Y:S01]  /*135f0*/  MOV R2, RZ ;  /* 0x000000ff00027202 */ /* 0x001fe20000000f00 */
[----:B----4-:R-:W-:-:S05]  /*13600*/  IMAD R4, R5, R6, RZ ;  /* 0x0000000605047224 */ /* 0x010fca00078e02ff */
[----:B------:R-:W-:-:S04]  /*13610*/  IABS R8, R4 ;  /* 0x0000000400087213 */ /* 0x000fc80000000000 */
[----:B--23--:R-:W0:Y:S08]  /*13620*/  I2F.RP R10, R8 ;  /* 0x00000008000a7306 */ /* 0x00ce300000209400 */
        /* <DEDUP_REMOVED lines=29> */
[----:B------:R-:W0:Y:S02]  /*13800*/  I2F.RP R8, R7 ;  /* 0x0000000700087306 */ /* 0x000e240000209400 */
[----:B------:R-:W-:-:S06]  /*13810*/  IADD3 R4, RZ, -R4, RZ ;  /* 0x80000004ff047210 */ /* 0x000fcc0007ffe0ff */
        /* <DEDUP_REMOVED lines=20> */
[----:B------:R-:W-:Y:S02]  /*13960*/  @!P1 LOP3.LUT R2, RZ, R6, RZ, 0x33, !PT ;  /* 0x00000006ff029212 */ /* 0x000fe400078e33ff */
[----:B------:R-:W-:-:S05]  /*13970*/  IADD3 R6, -R6, RZ, RZ ;  /* 0x000000ff06067210 */ /* 0x000fca0007ffe1ff */
[----:B------:R-:W-:Y:S01]  /*13980*/  IMAD R18, R2, R6, R9 ;  /* 0x0000000602127224 */ /* 0x000fe200078e0209 */
[----:B------:R-:W-:-:S05]  /*13990*/  LOP3.LUT R2, RZ, R2, RZ, 0x33, !PT ;  /* 0x00000002ff027212 */ /* 0x000fca00078e33ff */
[----:B------:R-:W-:Y:S01]  /*139a0*/  IMAD.IADD R17, R5, 0x1, R2 ;  /* 0x0000000105117824 */ /* 0x000fe200078e0202 */
[----:B------:R-:W-:Y:S06]  /*139b0*/  BRA `(.L_x_5787) ;  /* 0x00000000001c7947 */ /* 0x000fec0003800000 */
.L_x_5779:
[----:B------:R-:W-:Y:S01]  /*139c0*/  UMOV UR4, URZ ;  /* 0x0000003f00047c82 */ /* 0x000fe20008000000 */
[----:B------:R-:W-:Y:S01]  /*139d0*/  UMOV UR5, URZ ;  /* 0x0000003f00057c82 */ /* 0x000fe20008000000 */
[----:B------:R-:W-:Y:S01]  /*139e0*/  ULDC UR6, c[0x0][0xd3c] ;  /* 0x00034f0000067ab9 */ /* 0x000fe20000000800 */
[----:B------:R-:W-:Y:S02]  /*139f0*/  IMAD.MOV.U32 R16, RZ, RZ, R0 ;  /* 0x000000ffff107224 */ /* 0x000fe400078e0000 */
[----:B------:R-:W-:Y:S02]  /*13a00*/  IMAD.U32 R17, RZ, RZ, UR4 ;  /* 0x00000004ff117e24 */ /* 0x000fe4000f8e00ff */
[----:B------:R-:W-:Y:S02]  /*13a10*/  IMAD.U32 R18, RZ, RZ, UR5 ;  /* 0x00000005ff127e24 */ /* 0x000fe4000f8e00ff */
[----:B------:R-:W-:-:S07]  /*13a20*/  IMAD.U32 R19, RZ, RZ, UR6 ;  /* 0x00000006ff137e24 */ /* 0x000fce000f8e00ff */
.L_x_5787:
[----:B------:R-:W4:Y:S01]  /*13a30*/  S2R R0, SR_TID.X ;  /* 0x0000000000007919 */ /* 0x000f220000002100 */
        /* <DEDUP_REMOVED lines=9> */
.L_x_5776:
[----:B------:R-:W-:Y:S02]  /*13ad0*/  ULDC UR4, c[0x0][0xd3c] ;  /* 0x00034f0000047ab9 */ /* 0x000fe40000000800 */
[----:B----4-:R-:W-:-:S13]  /*13ae0*/  ISETP.GE.AND P0, PT, R19, UR4, PT ;  /* 0x0000000413007c0c */ /* 0x010fda000bf06270 */
[----:B------:R-:W-:Y:S05]  /*13af0*/  @!P0 BRA `(.L_x_5788) ;  /* 0xffffffac00508947 */ /* 0x000fea000383ffff */
[----:B------:R-:W-:Y:S05]  /*13b00*/  BSYNC B8 ;  /* 0x0000000000087941 */ /* 0x000fea0003800000 */
.L_x_5721:
[----:B0-----:R-:W4:Y:S01]  /*13b10*/  LDL.LU R0, [R1+0x1c] ;  /* 0x00001c0001007983 */ /* 0x001f220000300800 */
[----:B------:R-:W-:Y:S01]  /*13b20*/  BSSY B0, `(.L_x_5789) ;  /* 0x000000b000007945 */ /* 0x000fe20003800000 */
[----:B------:R-:W0:Y:S01]  /*13b30*/  S2R R5, SR_CgaCtaId ;  /* 0x0000000000057919 */ /* 0x000e220000008800 */
[----:B----4-:R-:W-:-:S04]  /*13b40*/  IADD3 R0, R0, 0x1, RZ ;  /* 0x0000000100007810 */ /* 0x010fc80007ffe0ff */
        /* <DEDUP_REMOVED lines=8> */
.L_x_5927:
[----:B------:R-:W-:Y:S05]  /*13bd0*/  BSYNC B0 ;  /* 0x0000000000007941 */ /* 0x000fea0003800000 */
.L_x_5789:
[----:B------:R-:W-:-:S03]  /*13be0*/  UMOV UR4, 0xffffffff ;  /* 0xffffffff00047882 */ /* 0x000fc60000000000 */
[----:B------:R-:W-:Y:S05]  /*13bf0*/  BRA.DIV UR4, `(.L_x_5791) ;  /* 0x00000046048c7947 */ /* 0x000fea000b800000 */
[----:B0-----:R-:W0:Y:S02]  /*13c00*/  S2R R0, SR_TID.X ;  /* 0x0000000000007919 */ /* 0x001e240000002100 */
[----:B0-----:R-:W-:-:S04]  /*13c10*/  SHF.R.U32.HI R0, RZ, 0x5, R0 ;  /* 0x00000005ff007819 */ /* 0x001fc80000011600 */
[----:B------:R-:W-:-:S05]  /*13c20*/  LOP3.LUT R0, R0, 0x3, RZ, 0xc0, !PT ;  /* 0x0000000300007812 */ /* 0x000fca00078ec0ff */
[----:B------:R0:W4:Y:S02]  /*13c30*/  SHFL.IDX PT, R14, R0, RZ, 0x1f ;  /* 0x00001fff000e7589 */ /* 0x00012400000e0000 */
.L_x_5930:
[----:B----4-:R-:W-:Y:S01]  /*13c40*/  ISETP.NE.AND P0, PT, R14, RZ, PT ;  /* 0x000000ff0e00720c */ /* 0x010fe20003f05270 */
[----:B------:R-:W-:-:S12]  /*13c50*/  BSSY B0, `(.L_x_5792) ;  /* 0x0000026000007945 */ /* 0x000fd80003800000 */
[----:B------:R-:W-:Y:S05]  /*13c60*/  @P0 BRA `(.L_x_5793) ;  /* 0x0000000000900947 */ /* 0x000fea0003800000 */
[----:B------:R-:W-:-:S03]  /*13c70*/  UMOV UR4, 0xffffffff ;  /* 0xffffffff00047882 */ /* 0x000fc60000000000 */
[----:B------:R-:W-:Y:S05]  /*13c80*/  BRA.DIV UR4, `(.L_x_5794) ;  /* 0x00000046049c7947 */ /* 0x000fea000b800000 */
[----:B------:R-:W-:-:S13]  /*13c90*/  ELECT P6, URZ, PT ;  /* 0x00000000003f782f */ /* 0x000fda00038c0000 */
.L_x_5933:
        /* <DEDUP_REMOVED lines=8> */
.L_x_5795:
[C---:B------:R-:W-:Y:S01]  /*13d20*/  IMAD R3, R24.reuse, 0x8, R5 ;  /* 0x0000000818037824 */ /* 0x040fe200078e0205 */
[----:B------:R-:W-:Y:S01]  /*13d30*/  SHF.L.U32 R2, R27, 0x1f, RZ ;  /* 0x0000001f1b027819 */ /* 0x000fe200000006ff */
[----:B------:R-:W-:-:S03]  /*13d40*/  VIADD R24, R24, 0x1 ;  /* 0x0000000118187836 */ /* 0x000fc60000000000 */
[----:B------:R-:W0:Y:S02]  /*13d50*/  SYNCS.PHASECHK.TRANS64.TRYWAIT P1, [R3+URZ+0x32440], R2 ;  /* 0x03244002030075a7 */ /* 0x000e24000802017f */
[----:B------:R-:W-:-:S04]  /*13d60*/  ISETP.NE.AND P2, PT, R24, 0x2, PT ;  /* 0x000000021800780c */ /* 0x000fc80003f45270 */
[----:B------:R-:W-:Y:S01]  /*13d70*/  SEL R0, RZ, 0x1, P2 ;  /* 0x00000001ff007807 */ /* 0x000fe20001000000 */
[----:B0-----:R-:W-:Y:S08]  /*13d80*/  @!P1 BRA `(.L_x_5796) ;  /* 0x00000044007c9947 */ /* 0x001ff00003800000 */
.L_x_5934:
[----:B------:R-:W-:Y:S02]  /*13d90*/  SEL R24, R24, RZ, P2 ;  /* 0x000000ff18187207 */ /* 0x000fe40001000000 */
[----:B------:R-:W-:Y:S01]  /*13da0*/  LOP3.LUT R0, R27, R0, RZ, 0x3c, !PT ;  /* 0x000000001b007212 */ /* 0x000fe200078e3cff */
[----:B------:R-:W-:Y:S06]  /*13db0*/  @!P0 BRA `(.L_x_5797) ;  /* 0x0000000000048947 */ /* 0x000fec0003800000 */
[----:B------:R-:W-:Y:S01]  /*13dc0*/  BPT.TRAP 0x1 ;  /* 0x000000040000795c */ /* 0x000fe20000300000 */
.L_x_5797:
[----:B------:R-:W-:Y:S01]  /*13dd0*/  IMAD R5, R24, 0x8, R5 ;  /* 0x0000000818057824 */ /* 0x000fe200078e0205 */
[----:B------:R-:W-:-:S04]  /*13de0*/  SHF.L.U32 R0, R0, 0x1f, RZ ;  /* 0x0000001f00007819 */ /* 0x000fc800000006ff */
[----:B------:R-:W4:Y:S02]  /*13df0*/  SYNCS.PHASECHK.TRANS64.TRYWAIT P1, [R5+URZ+0x32440], R0 ;  /* 0x03244000050075a7 */ /* 0x000f24000802017f */
[----:B----4-:R-:W-:Y:S05]  /*13e00*/  @!P1 BRA `(.L_x_5798) ;  /* 0x0000004400709947 */ /* 0x010fea0003800000 */
.L_x_5935:
[----:B------:R-:W-:Y:S05]  /*13e10*/  @!P0 BRA `(.L_x_5799) ;  /* 0x0000000000048947 */ /* 0x000fea0003800000 */
[----:B------:R-:W-:Y:S01]  /*13e20*/  BPT.TRAP 0x1 ;  /* 0x000000040000795c */ /* 0x000fe20000300000 */
.L_x_5799:
[----:B------:R-:W5:Y:S02]  /*13e30*/  SYNCS.PHASECHK.TRANS64.TRYWAIT P1, [R3+URZ+0x32460], R2 ;  /* 0x03246002030075a7 */ /* 0x000f64000802017f */
[----:B-----5:R-:W-:Y:S05]  /*13e40*/  @!P1 BRA `(.L_x_5800) ;  /* 0x0000004400749947 */ /* 0x020fea0003800000 */
.L_x_5936:
[----:B------:R-:W-:Y:S05]  /*13e50*/  @!P0 BRA `(.L_x_5801) ;  /* 0x0000000000048947 */ /* 0x000fea0003800000 */
[----:B------:R-:W-:Y:S01]  /*13e60*/  BPT.TRAP 0x1 ;  /* 0x000000040000795c */ /* 0x000fe20000300000 */
.L_x_5801:
[----:B------:R0:W0:Y:S02]  /*13e70*/  SYNCS.PHASECHK.TRANS64.TRYWAIT P0, [R5+URZ+0x32460], R0 ;  /* 0x03246000050075a7 */ /* 0x000024000800017f */
[----:B0-----:R-:W-:Y:S05]  /*13e80*/  @!P0 NANOSLEEP.SYNCS 0x989680 ;  /* 0x009896800000895d */ /* 0x001fea0003900000 */
[----:B------:R-:W0:Y:S02]  /*13e90*/  @!P0 SYNCS.PHASECHK.TRANS64 P0, [R5+URZ+0x32460], R0 ;  /* 0x03246000050085a7 */ /* 0x000e24000800007f */
[----:B0-----:R-:W-:Y:S05]  /*13ea0*/  @!P0 BRA `(.L_x_5801) ;  /* 0xfffffffc00f08947 */ /* 0x001fea000383ffff */
.L_x_5793:
[----:B------:R-:W-:Y:S05]  /*13eb0*/  BSYNC B0 ;  /* 0x0000000000007941 */ /* 0x000fea0003800000 */
.L_x_5792:
[----:B------:R-:W-:Y:S05]  /*13ec0*/  EXIT ;  /* 0x000000000000794d */ /* 0x000fea0003800000 */
.L_x_5656:
[----:B0-----:R-:W-:-:S04]  /*13ed0*/  MOV R3, UR40 ;  /* 0x0000002800037c02 */ /* 0x001fc80008000f00 */
[----:B------:R0:W1:Y:S03]  /*13ee0*/  SYNCS.PHASECHK.TRANS64.TRYWAIT P0, [R3+URZ+0x32400], R0 ;  /* 0x03240000030075a7 */ /* 0x000066000800017f */
[----:B-1----:R-:W-:Y:S05]  /*13ef0*/  @!P0 NANOSLEEP.SYNCS 0x989680 ;  /* 0x009896800000895d */ /* 0x002fea0003900000 */
[----:B------:R-:W1:Y:S02]  /*13f00*/  @!P0 SYNCS.PHASECHK.TRANS64 P0, [R3+URZ+0x32400], R0 ;  /* 0x03240000030085a7 */ /* 0x000e64000800007f */
[----:B-1----:R-:W-:Y:S05]  /*13f10*/  @!P0 BRA `(.L_x_5656) ;  /* 0xfffffffc00ec8947 */ /* 0x002fea000383ffff */
[----:B------:R-:W-:Y:S05]  /*13f20*/  BRA `(.L_x_5802) ;  /* 0xfffffedc00007947 */ /* 0x000fea000383ffff */
.L_x_5660:
[----:B0-----:R-:W-:-:S04]  /*13f30*/  IMAD.U32 R3, RZ, RZ, UR6 ;  /* 0x00000006ff037e24 */ /* 0x001fc8000f8e00ff */
[----:B------:R0:W2:Y:S03]  /*13f40*/  SYNCS.PHASECHK.TRANS64.TRYWAIT P1, [R3+URZ+0x32430], R2 ;  /* 0x03243002030075a7 */ /* 0x0000a6000802017f */
[----:B--2---:R-:W-:Y:S05]  /*13f50*/  @!P1 NANOSLEEP.SYNCS 0x989680 ;  /* 0x009896800000995d */ /* 0x004fea0003900000 */
[----:B------:R-:W2:Y:S02]  /*13f60*/  @!P1 SYNCS.PHASECHK.TRANS64 P1, [R3+URZ+0x32430], R2 ;  /* 0x03243002030095a7 */ /* 0x000ea4000802007f */
[----:B--2---:R-:W-:Y:S05]  /*13f70*/  @!P1 BRA `(.L_x_5660) ;  /* 0xfffffffc00ec9947 */ /* 0x004fea000383ffff */
[----:B------:R-:W-:Y:S05]  /*13f80*/  BRA `(.L_x_5659) ;  /* 0xfffffedc002c7947 */ /* 0x000fea000383ffff */
.L_x_5661:
[----:B0-----:R-:W-:-:S04]  /*13f90*/  IMAD.U32 R3, RZ, RZ, UR40 ;  /* 0x00000028ff037e24 */ /* 0x001fc8000f8e00ff */
[----:B------:R0:W2:Y:S03]  /*13fa0*/  SYNCS.PHASECHK.TRANS64.TRYWAIT P1, [R3+URZ+0x32410], R0 ;  /* 0x03241000030075a7 */ /* 0x0000a6000802017f */
[----:B--2---:R-:W-:Y:S05]  /*13fb0*/  @!P1 NANOSLEEP.SYNCS 0x989680 ;  /* 0x009896800000995d */ /* 0x004fea0003900000 */
[----:B------:R-:W2:Y:S02]  /*13fc0*/  @!P1 SYNCS.PHASECHK.TRANS64 P1, [R3+URZ+0x32410], R0 ;  /* 0x03241000030095a7 */ /* 0x000ea4000802007f */
[----:B--2---:R-:W-:Y:S05]  /*13fd0*/  @!P1 BRA `(.L_x_5661) ;  /* 0xfffffffc00ec9947 */ /* 0x004fea000383ffff */
[----:B------:R-:W-:Y:S05]  /*13fe0*/  BRA `(.L_x_5803) ;  /* 0xfffffedc00d47947 */ /* 0x000fea000383ffff */
.L_x_5665:
[----:B0-----:R-:W-:-:S04]  /*13ff0*/  IMAD.U32 R3, RZ, RZ, UR6 ;  /* 0x00000006ff037e24 */ /* 0x001fc8000f8e00ff */
[----:B------:R0:W3:Y:S03]  /*14000*/  SYNCS.PHASECHK.TRANS64.TRYWAIT P1, [R3+URZ+0x32450], R2 ;  /* 0x03245002030075a7 */ /* 0x0000e6000802017f */
[----:B---3--:R-:W-:Y:S05]  /*14010*/  @!P1 NANOSLEEP.SYNCS 0x989680 ;  /* 0x009896800000995d */ /* 0x008fea0003900000 */
[----:B------:R-:W3:Y:S02]  /*14020*/  @!P1 SYNCS.PHASECHK.TRANS64 P1, [R3+URZ+0x32450], R2 ;  /* 0x03245002030095a7 */ /* 0x000ee4000802007f */
[----:B---3--:R-:W-:Y:S05]  /*14030*/  @!P1 BRA `(.L_x_5665) ;  /* 0xfffffffc00ec9947 */ /* 0x008fea000383ffff */
[----:B------:R-:W-:Y:S05]  /*14040*/  BRA `(.L_x_5664) ;  /* 0xfffffedc00dc7947 */ /* 0x000fea000383ffff */
.L_x_5672:
[----:B-1----:R-:W-:-:S04]  /*14050*/  IMAD.U32 R153, RZ, RZ, UR4 ;  /* 0x00000004ff997e24 */ /* 0x002fc8000f8e00ff */
[----:B------:R1:W2:Y:S03]  /*14060*/  SYNCS.PHASECHK.TRANS64.TRYWAIT P1, [R153+URZ+0x32430], R0 ;  /* 0x03243000990075a7 */ /* 0x0002a6000802017f */
[----:B--2---:R-:W-:Y:S05]  /*14070*/  @!P1 NANOSLEEP.SYNCS 0x989680 ;  /* 0x009896800000995d */ /* 0x004fea0003900000 */
[----:B------:R-:W2:Y:S02]  /*14080*/  @!P1 SYNCS.PHASECHK.TRANS64 P1, [R153+URZ+0x32430], R0 ;  /* 0x03243000990095a7 */ /* 0x000ea4000802007f */
[----:B--2---:R-:W-:Y:S05]  /*14090*/  @!P1 BRA `(.L_x_5672) ;  /* 0xfffffffc00ec9947 */ /* 0x004fea000383ffff */
[----:B------:R-:W-:Y:S05]  /*140a0*/  BRA `(.L_x_5671) ;  /* 0xffffff0400f87947 */ /* 0x000fea000383ffff */
.L_x_5676:
[----:B--2---:R-:W-:-:S04]  /*140b0*/  IMAD.U32 R204, RZ, RZ, UR4 ;  /* 0x00000004ffcc7e24 */ /* 0x004fc8000f8e00ff */
[----:B------:R2:W3:Y:S03]  /*140c0*/  SYNCS.PHASECHK.TRANS64.TRYWAIT P1, [R204+URZ+0x32450], R0 ;  /* 0x03245000cc0075a7 */ /* 0x0004e6000802017f */
[----:B---3--:R-:W-:Y:S05]  /*140d0*/  @!P1 NANOSLEEP.SYNCS 0x989680 ;  /* 0x009896800000995d */ /* 0x008fea0003900000 */
[----:B------:R-:W3:Y:S02]  /*140e0*/  @!P1 SYNCS.PHASECHK.TRANS64 P1, [R204+URZ+0x32450], R0 ;  /* 0x03245000cc0095a7 */ /* 0x000ee4000802007f */
[----:B---3--:R-:W-:Y:S05]  /*140f0*/  @!P1 BRA `(.L_x_5676) ;  /* 0xfffffffc00ec9947 */ /* 0x008fea000383ffff */
[----:B------:R-:W-:Y:S05]  /*14100*/  BRA `(.L_x_5675) ;  /* 0xffffff0800787947 */ /* 0x000fea000383ffff */
.L_x_5684:
[----:B-1----:R-:W-:-:S04]  /*14110*/  MOV R153, UR4 ;  /* 0x0000000400997c02 */ /* 0x002fc80008000f00 */
[----:B------:R1:W2:Y:S03]  /*14120*/  SYNCS.PHASECHK.TRANS64.TRYWAIT P1, [R153+URZ+0x32430], R0 ;  /* 0x03243000990075a7 */ /* 0x0002a6000802017f */
[----:B--2---:R-:W-:Y:S05]  /*14130*/  @!P1 NANOSLEEP.SYNCS 0x989680 ;  /* 0x009896800000995d */ /* 0x004fea0003900000 */
[----:B------:R-:W2:Y:S02]  /*14140*/  @!P1 SYNCS.PHASECHK.TRANS64 P1, [R153+URZ+0x32430], R0 ;  /* 0x03243000990095a7 */ /* 0x000ea4000802007f */
[----:B--2---:R-:W-:Y:S05]  /*14150*/  @!P1 BRA `(.L_x_5684) ;  /* 0xfffffffc00ec9947 */ /* 0x004fea000383ffff */
[----:B------:R-:W-:Y:S05]  /*14160*/  BRA `(.L_x_5683) ;  /* 0xffffff38000c7947 */ /* 0x000fea000383ffff */
.L_x_5688:
[----:B--2---:R-:W-:-:S04]  /*14170*/  IMAD.U32 R205, RZ, RZ, UR4 ;  /* 0x00000004ffcd7e24 */ /* 0x004fc8000f8e00ff */
[----:B------:R2:W3:Y:S03]  /*14180*/  SYNCS.PHASECHK.TRANS64.TRYWAIT P1, [R205+URZ+0x32450], R0 ;  /* 0x03245000cd0075a7 */ /* 0x0004e6000802017f */
[----:B---3--:R-:W-:Y:S05]  /*14190*/  @!P1 NANOSLEEP.SYNCS 0x989680 ;  /* 0x009896800000995d */ /* 0x008fea0003900000 */
[----:B------:R-:W3:Y:S02]  /*141a0*/  @!P1 SYNCS.PHASECHK.TRANS64 P1, [R205+URZ+0x32450], R0 ;  /* 0x03245000cd0095a7 */ /* 0x000ee4000802007f */
[----:B---3--:R-:W-:Y:S05]  /*141b0*/  @!P1 BRA `(.L_x_5688) ;  /* 0xfffffffc00ec9947 */ /* 0x008fea000383ffff */
[----:B------:R-:W-:Y:S05]  /*141c0*/  BRA `(.L_x_5687) ;  /* 0xffffff38008c7947 */ /* 0x000fea000383ffff */
.L_x_5733:
        /* <DEDUP_REMOVED lines=11> */
.L_x_5805:
[----:B------:R-:W-:Y:S05]  /*14280*/  BSYNC B0 ;  /* 0x0000000000007941 */ /* 0x000fea0003800000 */
.L_x_5804:
[----:B------:R-:W-:Y:S05]  /*14290*/  BRA `(.L_x_5806) ;  /* 0xffffffb000787947 */ /* 0x000fea000383ffff */
.L_x_5736:
[----:B0-----:R0:W1:Y:S02]  /*142a0*/  SYNCS.PHASECHK.TRANS64.TRYWAIT P0, [R25+URZ+0x32440], R0 ;  /* 0x03244000190075a7 */ /* 0x001064000800017f */
[----:B-1----:R-:W-:Y:S05]  /*142b0*/  @!P0 NANOSLEEP.SYNCS 0x989680 ;  /* 0x009896800000895d */ /* 0x002fea0003900000 */
[----:B------:R-:W1:Y:S02]  /*142c0*/  @!P0 SYNCS.PHASECHK.TRANS64 P0, [R25+URZ+0x32440], R0 ;  /* 0x03244000190085a7 */ /* 0x000e64000800007f */
[----:B-1----:R-:W-:Y:S05]  /*142d0*/  @!P0 BRA `(.L_x_5736) ;  /* 0xfffffffc00f08947 */ /* 0x002fea000383ffff */
[----:B------:R-:W-:Y:S05]  /*142e0*/  BRA `(.L_x_5807) ;  /* 0xffffffb400307947 */ /* 0x000fea000383ffff */
.L_x_5737:
        /* <DEDUP_REMOVED lines=8> */
.L_x_5809:
[----:B------:R-:W-:Y:S05]  /*14370*/  BSYNC B0 ;  /* 0x0000000000007941 */ /* 0x000fea0003800000 */
.L_x_5808:
        /* <DEDUP_REMOVED lines=9> */
.L_x_5810:
[----:B------:R-:W-:Y:S01]  /*14410*/  MOV R13, R4 ;  /* 0x00000004000d7202 */ /* 0x000fe20000000f00 */
[----:B------:R-:W-:Y:S02]  /*14420*/  IMAD.MOV.U32 R12, RZ, RZ, 0x1 ;  /* 0x00000001ff0c7424 */ /* 0x000fe400078e00ff */
[----:B------:R-:W-:-:S07]  /*14430*/  IMAD.MOV.U32 R3, RZ, RZ, R14 ;  /* 0x000000ffff037224 */ /* 0x000fce00078e000e */
[----:B------:R-:W-:Y:S05]  /*14440*/  WARPSYNC.COLLECTIVE R15, `(.L_x_5811) ;  /* 0x000000000f087348 */ /* 0x000fea0003c00000 */
[----:B------:R0:W1:Y:S02]  /*14450*/  SHFL.IDX P6, R14, R13, R12, R11 ;  /* 0x0000000c0d0e7389 */ /* 0x00006400000c000b */
[----:B01----:R-:W-:Y:S01]  /*14460*/  ENDCOLLECTIVE ;  /* 0x000000000000791b */ /* 0x003fe20003800000 */
.L_x_5811:
        /* <DEDUP_REMOVED lines=15> */
.L_x_5812:
[----:B------:R-:W-:Y:S01]  /*14560*/  @P0 LEA R6, R5, R22, 0x1 ;  /* 0x0000001605060211 */ /* 0x000fe200078e08ff */
[----:B------:R-:W-:Y:S02]  /*14570*/  IMAD.MOV.U32 R13, RZ, RZ, R4 ;  /* 0x000000ffff0d7224 */ /* 0x000fe400078e0004 */
[----:B------:R-:W-:Y:S02]  /*14580*/  IMAD.MOV.U32 R12, RZ, RZ, 0x2 ;  /* 0x00000002ff0c7424 */ /* 0x000fe400078e00ff */
[----:B------:R-:W-:-:S07]  /*14590*/  IMAD.MOV.U32 R3, RZ, RZ, R14 ;  /* 0x000000ffff037224 */ /* 0x000fce00078e000e */
[----:B------:R-:W-:Y:S05]  /*145a0*/  WARPSYNC.COLLECTIVE R15, `(.L_x_5813) ;  /* 0x000000000f087348 */ /* 0x000fea0003c00000 */
[----:B------:R0:W1:Y:S02]  /*145b0*/  SHFL.IDX P6, R14, R13, R12, R11 ;  /* 0x0000000c0d0e7389 */ /* 0x00006400000c000b */
[----:B01----:R-:W-:Y:S01]  /*145c0*/  ENDCOLLECTIVE ;  /* 0x000000000000791b */ /* 0x003fe20003800000 */
.L_x_5813:
        /* <DEDUP_REMOVED lines=15> */
.L_x_5814:
[----:B------:R-:W-:Y:S02]  /*146c0*/  @P0 IMAD R6, R5, 0x2, R22 ;  /* 0x0000000205060824 */ /* 0x000fe400078e0216 */
[----:B------:R-:W-:Y:S02]  /*146d0*/  IMAD.MOV.U32 R13, RZ, RZ, R4 ;  /* 0x000000ffff0d7224 */ /* 0x000fe400078e0004 */
[----:B------:R-:W-:Y:S02]  /*146e0*/  IMAD.MOV.U32 R12, RZ, RZ, 0x3 ;  /* 0x00000003ff0c7424 */ /* 0x000fe400078e00ff */
[----:B------:R-:W-:-:S07]  /*146f0*/  IMAD.MOV.U32 R3, RZ, RZ, R14 ;  /* 0x000000ffff037224 */ /* 0x000fce00078e000e */
[----:B------:R-:W-:Y:S05]  /*14700*/  WARPSYNC.COLLECTIVE R15, `(.L_x_5815) ;  /* 0x000000000f087348 */ /* 0x000fea0003c00000 */
[----:B------:R0:W1:Y:S02]  /*14710*/  SHFL.IDX P6, R14, R13, R12, R11 ;  /* 0x0000000c0d0e7389 */ /* 0x00006400000c000b */
[----:B01----:R-:W-:Y:S01]  /*14720*/  ENDCOLLECTIVE ;  /* 0x000000000000791b */ /* 0x003fe20003800000 */
.L_x_5815:
        /* <DEDUP_REMOVED lines=15> */
.L_x_5816:
[----:B------:R-:W-:Y:S02]  /*14820*/  @P0 IMAD R6, R5, 0x2, R22 ;  /* 0x0000000205060824 */ /* 0x000fe400078e0216 */
[----:B------:R-:W-:Y:S02]  /*14830*/  IMAD.MOV.U32 R13, RZ, RZ, R4 ;  /* 0x000000ffff0d7224 */ /* 0x000fe400078e0004 */
[----:B------:R-:W-:Y:S01]  /*14840*/  IMAD.MOV.U32 R12, RZ, RZ, 0x4 ;  /* 0x00000004ff0c7424 */ /* 0x000fe200078e00ff */
[----:B------:R-:W-:-:S07]  /*14850*/  MOV R3, R14 ;  /* 0x0000000e00037202 */ /* 0x000fce0000000f00 */
[----:B------:R-:W-:Y:S05]  /*14860*/  WARPSYNC.COLLECTIVE R15, `(.L_x_5817) ;  /* 0x000000000f087348 */ /* 0x000fea0003c00000 */
[----:B------:R0:W1:Y:S02]  /*14870*/  SHFL.IDX P6, R14, R13, R12, R11 ;  /* 0x0000000c0d0e7389 */ /* 0x00006400000c000b */
[----:B01----:R-:W-:Y:S01]  /*14880*/  ENDCOLLECTIVE ;  /* 0x000000000000791b */ /* 0x003fe20003800000 */
.L_x_5817:
        /* <DEDUP_REMOVED lines=15> */
.L_x_5818:
[----:B------:R-:W-:Y:S02]  /*14980*/  @P0 IMAD R6, R5, 0x2, R22 ;  /* 0x0000000205060824 */ /* 0x000fe400078e0216 */
[----:B------:R-:W-:Y:S02]  /*14990*/  IMAD.MOV.U32 R13, RZ, RZ, R4 ;  /* 0x000000ffff0d7224 */ /* 0x000fe400078e0004 */
[----:B------:R-:W-:Y:S02]  /*149a0*/  IMAD.MOV.U32 R12, RZ, RZ, 0x5 ;  /* 0x00000005ff0c7424 */ /* 0x000fe400078e00ff */
[----:B------:R-:W-:-:S07]  /*149b0*/  IMAD.MOV.U32 R3, RZ, RZ, R14 ;  /* 0x000000ffff037224 */ /* 0x000fce00078e000e */
[----:B------:R-:W-:Y:S05]  /*149c0*/  WARPSYNC.COLLECTIVE R15, `(.L_x_5819) ;  /* 0x000000000f087348 */ /* 0x000fea0003c00000 */
[----:B------:R0:W1:Y:S02]  /*149d0*/  SHFL.IDX P6, R14, R13, R12, R11 ;  /* 0x0000000c0d0e7389 */ /* 0x00006400000c000b */
[----:B01----:R-:W-:Y:S01]  /*149e0*/  ENDCOLLECTIVE ;  /* 0x000000000000791b */ /* 0x003fe20003800000 */
.L_x_5819:
        /* <DEDUP_REMOVED lines=10> */
.L_x_5820:
[----:B------:R-:W-:Y:S01]  /*14a90*/  @!PT LDS RZ, [RZ] ;  /* 0x00000000fffff984 */ /* 0x000fe20000000800 */
[----:B------:R-:W-:Y:S01]  /*14aa0*/  @!PT LDS RZ, [RZ] ;  /* 0x00000000fffff984 */ /* 0x000fe20000000800 */
[----:B------:R-:W-:Y:S01]  /*14ab0*/  @!PT LDS RZ, [RZ] ;  /* 0x00000000fffff984 */ /* 0x000fe20000000800 */
[----:B------:R0:W-:Y:S01]  /*14ac0*/  @P0 LDGSTS.E.BYPASS.LTC128B.128 [R6+0x1e400], desc[UR36][R2.64], !P2 ;  /* 0x1e40000002060fae */ /* 0x0001e2000d101d64 */
[----:B------:R-:W-:Y:S01]  /*14ad0*/  IMAD.MOV.U32 R0, RZ, RZ, R14 ;  /* 0x000000ffff007224 */ /* 0x000fe200078e000e */
[----:B------:R-:W-:Y:S06]  /*14ae0*/  BRA `(.L_x_5821) ;  /* 0xffffffb000987947 */ /* 0x000fec000383ffff */
.L_x_5742:
[----:B------:R0:W5:Y:S01]  /*14af0*/  LDL.LU R6, [R1+0x4] ;  /* 0x0000040001067983 */ /* 0x0001620000300800 */
[----:B------:R-:W-:Y:S01]  /*14b00*/  IMAD.MOV.U32 R13, RZ, RZ, R4 ;  /* 0x000000ffff0d7224 */ /* 0x000fe200078e0004 */
[----:B------:R-:W-:Y:S01]  /*14b10*/  MOV R15, 0xffffffff ;  /* 0xffffffff000f7802 */ /* 0x000fe20000000f00 */
[----:B------:R-:W-:Y:S01]  /*14b20*/  IMAD.MOV.U32 R12, RZ, RZ, RZ ;  /* 0x000000ffff0c7224 */ /* 0x000fe200078e00ff */
[----:B------:R-:W-:Y:S01]  /*14b30*/  LOP3.LUT R23, R23, 0xffffdfff, RZ, 0xc0, !PT ;  /* 0xffffdfff17177812 */ /* 0x000fe200078ec0ff */
[----:B------:R-:W-:Y:S02]  /*14b40*/  IMAD.MOV.U32 R11, RZ, RZ, 0x181f ;  /* 0x0000181fff0b7424 */ /* 0x000fe400078e00ff */
[----:B------:R-:W-:-:S07]  /*14b50*/  IMAD R17, R17, 0x80, R21 ;  /* 0x0000008011117824 */ /* 0x000fce00078e0215 */
[----:B01---5:R-:W-:Y:S05]  /*14b60*/  WARPSYNC.COLLECTIVE R15, `(.L_x_5822) ;  /* 0x000000000f087348 */ /* 0x023fea0003c00000 */
[----:B------:R2:W3:Y:S02]  /*14b70*/  SHFL.IDX P6, R14, R13, R12, R11 ;  /* 0x0000000c0d0e7389 */ /* 0x0004e400000c000b */
[----:B0123-5:R-:W-:Y:S01]  /*14b80*/  ENDCOLLECTIVE ;  /* 0x000000000000791b */ /* 0x02ffe20003800000 */
.L_x_5822:
[----:B------:R-:W-:Y:S02]  /*14b90*/  IMAD.MOV.U32 R13, RZ, RZ, R0 ;  /* 0x000000ffff0d7224 */ /* 0x000fe400078e0000 */
[----:B------:R-:W-:-:S07]  /*14ba0*/  IMAD.MOV.U32 R3, RZ, RZ, R14 ;  /* 0x000000ffff037224 */ /* 0x000fce00078e000e */
[----:B------:R-:W-:Y:S05]  /*14bb0*/  WARPSYNC.COLLECTIVE R15, `(.L_x_5823) ;  /* 0x000000000f087348 */ /* 0x000fea0003c00000 */
[----:B------:R0:W1:Y:S02]  /*14bc0*/  SHFL.IDX P6, R14, R13, R12, R11 ;  /* 0x0000000c0d0e7389 */ /* 0x00006400000c000b */
[----:B01----:R-:W-:Y:S01]  /*14bd0*/  ENDCOLLECTIVE ;  /* 0x000000000000791b */ /* 0x003fe20003800000 */
.L_x_5823:
[----:B------:R-:W-:Y:S02]  /*14be0*/  IMAD.MOV.U32 R13, RZ, RZ, R4 ;  /* 0x000000ffff0d7224 */ /* 0x000fe400078e0004 */
[----:B------:R-:W-:Y:S02]  /*14bf0*/  IMAD.MOV.U32 R12, RZ, RZ, 0x1 ;  /* 0x00000001ff0c7424 */ /* 0x000fe400078e00ff */
[----:B------:R-:W-:-:S07]  /*14c00*/  IMAD.MOV.U32 R9, RZ, RZ, R14 ;  /* 0x000000ffff097224 */ /* 0x000fce00078e000e */
[----:B------:R-:W-:Y:S05]  /*14c10*/  WARPSYNC.COLLECTIVE R15, `(.L_x_5824) ;  /* 0x000000000f087348 */ /* 0x000fea0003c00000 */
[----:B------:R0:W1:Y:S02]  /*14c20*/  SHFL.IDX P6, R14, R13, R12, R11 ;  /* 0x0000000c0d0e7389 */ /* 0x00006400000c000b */
[----:B01----:R-:W-:Y:S01]  /*14c30*/  ENDCOLLECTIVE ;  /* 0x000000000000791b */ /* 0x003fe20003800000 */
.L_x_5824:
[----:B------:R-:W-:Y:S02]  /*14c40*/  IMAD.MOV.U32 R13, RZ, RZ, R0 ;  /* 0x000000ffff0d7224 */ /* 0x000fe400078e0000 */
[----:B------:R-:W-:-:S05]  /*14c50*/  IMAD R5, R6, R5, RZ ;  /* 0x0000000506057224 */ /* 0x000fca00078e02ff */
[----:B------:R-:W-:-:S13]  /*14c60*/  ISETP.GE.AND P2, PT, R17, R5, PT ;  /* 0x000000051100720c */ /* 0x000fda0003f46270 */
[----:B------:R-:W-:Y:S02]  /*14c70*/  @!P2 LEA R9, P1, R20, R9, 0x1 ;  /* 0x000000091409a211 */ /* 0x000fe400078208ff */
[----:B------:R-:W-:Y:S02]  /*14c80*/  @P2 LOP3.LUT R23, R23, 0x2000, RZ, 0xfc, !PT ;  /* 0x0000200017172812 */ /* 0x000fe400078efcff */
[----:B------:R-:W-:Y:S01]  /*14c90*/  @!P2 MOV R2, R9 ;  /* 0x000000090002a202 */ /* 0x000fe20000000f00 */
[----:B------:R-:W-:Y:S01]  /*14ca0*/  @!P2 IMAD.X R3, RZ, RZ, R3, P1 ;  /* 0x000000ffff03a224 */ /* 0x000fe200008e0603 */
[----:B------:R-:W-:-:S04]  /*14cb0*/  LOP3.LUT R23, R23, 0xffffefff, RZ, 0xc0, !PT ;  /* 0xffffefff17177812 */ /* 0x000fc800078ec0ff */
        /* <DEDUP_REMOVED lines=10> */
.L_x_5825:
[----:B------:R-:W-:Y:S01]  /*14d60*/  @P2 LOP3.LUT R23, R23, 0x1000, RZ, 0xfc, !PT ;  /* 0x0000100017172812 */ /* 0x000fe200078efcff */
[----:B------:R-:W-:Y:S01]  /*14d70*/  IMAD.MOV.U32 R13, RZ, RZ, R4 ;  /* 0x000000ffff0d7224 */ /* 0x000fe200078e0004 */
[----:B------:R-:W-:Y:S02]  /*14d80*/  MOV R12, 0x2 ;  /* 0x00000002000c7802 */ /* 0x000fe40000000f00 */
[----:B------:R-:W-:Y:S02]  /*14d90*/  LOP3.LUT R23, R23, 0xfffff7ff, RZ, 0xc0, !PT ;  /* 0xfffff7ff17177812 */ /* 0x000fe400078ec0ff */
[----:B------:R-:W-:-:S07]  /*14da0*/  MOV R6, R14 ;  /* 0x0000000e00067202 */ /* 0x000fce0000000f00 */
[----:B------:R-:W-:Y:S05]  /*14db0*/  WARPSYNC.COLLECTIVE R15, `(.L_x_5826) ;  /* 0x000000000f087348 */ /* 0x000fea0003c00000 */
[----:B------:R0:W1:Y:S02]  /*14dc0*/  SHFL.IDX P6, R14, R13, R12, R11 ;  /* 0x0000000c0d0e7389 */ /* 0x00006400000c000b */
[----:B01----:R-:W-:Y:S01]  /*14dd0*/  ENDCOLLECTIVE ;  /* 0x000000000000791b */ /* 0x003fe20003800000 */
.L_x_5826:
        /* <DEDUP_REMOVED lines=15> */
.L_x_5827:
[----:B------:R-:W-:Y:S01]  /*14ed0*/  @P2 LOP3.LUT R23, R23, 0x800, RZ, 0xfc, !PT ;  /* 0x0000080017172812 */ /* 0x000fe200078efcff */
[----:B------:R-:W-:-:S03]  /*14ee0*/  IMAD.MOV.U32 R13, RZ, RZ, R4 ;  /* 0x000000ffff0d7224 */ /* 0x000fc600078e0004 */
[----:B------:R-:W-:Y:S01]  /*14ef0*/  LOP3.LUT R23, R23, 0xfffffdff, RZ, 0xc0, !PT ;  /* 0xfffffdff17177812 */ /* 0x000fe200078ec0ff */
[----:B------:R-:W-:Y:S02]  /*14f00*/  IMAD.MOV.U32 R12, RZ, RZ, 0x3 ;  /* 0x00000003ff0c7424 */ /* 0x000fe400078e00ff */
[----:B------:R-:W-:-:S07]  /*14f10*/  IMAD.MOV.U32 R10, RZ, RZ, R14 ;  /* 0x000000ffff0a7224 */ /* 0x000fce00078e000e */
[----:B------:R-:W-:Y:S05]  /*14f20*/  WARPSYNC.COLLECTIVE R15, `(.L_x_5828) ;  /* 0x000000000f087348 */ /* 0x000fea0003c00000 */
[----:B------:R0:W1:Y:S02]  /*14f30*/  SHFL.IDX P6, R14, R13, R12, R11 ;  /* 0x0000000c0d0e7389 */ /* 0x00006400000c000b */
[----:B01----:R-:W-:Y:S01]  /*14f40*/  ENDCOLLECTIVE ;  /* 0x000000000000791b */ /* 0x003fe20003800000 */
.L_x_5828:
        /* <DEDUP_REMOVED lines=15> */
.L_x_5829:
[----:B------:R-:W-:-:S04]  /*15040*/  @P2 LOP3.LUT R23, R23, 0x200, RZ, 0xfc, !PT ;  /* 0x0000020017172812 */ /* 0x000fc800078efcff */
[----:B------:R-:W-:Y:S02]  /*15050*/  LOP3.LUT R23, R23, 0xfffffeff, RZ, 0xc0, !PT ;  /* 0xfffffeff17177812 */ /* 0x000fe400078ec0ff */
[----:B------:R-:W-:-:S04]  /*15060*/  MOV R11, R14 ;  /* 0x0000000e000b7202 */ /* 0x000fc80000000f00 */
[----:B------:R-:W-:Y:S01]  /*15070*/  @!P2 LEA R13, P1, R20, R11, 0x1 ;  /* 0x0000000b140da211 */ /* 0x000fe200078208ff */
[----:B------:R-:W-:-:S04]  /*15080*/  IMAD.MOV.U32 R11, RZ, RZ, 0x181f ;  /* 0x0000181fff0b7424 */ /* 0x000fc800078e00ff */
[----:B------:R-:W-:Y:S02]  /*15090*/  @!P2 IMAD.X R12, RZ, RZ, R2, P1 ;  /* 0x000000ffff0ca224 */ /* 0x000fe400008e0602 */
[----:B------:R-:W-:Y:S02]  /*150a0*/  @!P2 IMAD.MOV.U32 R2, RZ, RZ, R13 ;  /* 0x000000ffff02a224 */ /* 0x000fe400078e000d */
[----:B------:R-:W-:Y:S01]  /*150b0*/  @!P2 IMAD.MOV.U32 R3, RZ, RZ, R12 ;  /* 0x000000ffff03a224 */ /* 0x000fe200078e000c */
[----:B------:R-:W-:Y:S01]  /*150c0*/  MOV R12, 0x4 ;  /* 0x00000004000c7802 */ /* 0x000fe20000000f00 */
[----:B------:R-:W-:-:S03]  /*150d0*/  IMAD.MOV.U32 R13, RZ, RZ, R4 ;  /* 0x000000ffff0d7224 */ /* 0x000fc600078e0004 */
[----:B------:R-:W-:Y:S01]  /*150e0*/  @!PT LDS RZ, [RZ] ;  /* 0x00000000fffff984 */ /* 0x000fe20000000800 */
[----:B------:R-:W-:Y:S01]  /*150f0*/  @!PT LDS RZ, [RZ] ;  /* 0x00000000fffff984 */ /* 0x000fe20000000800 */
[----:B------:R-:W-:Y:S01]  /*15100*/  @!PT LDS RZ, [RZ] ;  /* 0x00000000fffff984 */ /* 0x000fe20000000800 */
[----:B------:R0:W-:Y:S04]  /*15110*/  @!P2 LDGSTS.E.BYPASS.LTC128B.128 [R26+0x19c00], desc[UR36][R2.64], !P0 ;  /* 0x19c00000021aafae */ /* 0x0001e8000c101d64 */
[----:B0-----:R-:W-:Y:S05]  /*15120*/  WARPSYNC.COLLECTIVE R15, `(.L_x_5830) ;  /* 0x000000000f087348 */ /* 0x001fea0003c00000 */
[----:B------:R1:W2:Y:S02]  /*15130*/  SHFL.IDX P6, R14, R13, R12, R11 ;  /* 0x0000000c0d0e7389 */ /* 0x0002a400000c000b */
[----:B012---:R-:W-:Y:S01]  /*15140*/  ENDCOLLECTIVE ;  /* 0x000000000000791b */ /* 0x007fe20003800000 */
.L_x_5830:
[----:B------:R-:W-:-:S05]  /*15150*/  VIADD R2, R17, 0x40 ;  /* 0x0000004011027836 */ /* 0x000fca0000000000 */
[----:B------:R-:W-:Y:S01]  /*15160*/  ISETP.GE.AND P2, PT, R2, R5, PT ;  /* 0x000000050200720c */ /* 0x000fe20003f46270 */
[----:B------:R-:W-:Y:S02]  /*15170*/  IMAD.MOV.U32 R13, RZ, RZ, R0 ;  /* 0x000000ffff0d7224 */ /* 0x000fe400078e0000 */
[----:B------:R-:W-:-:S10]  /*15180*/  IMAD.MOV.U32 R2, RZ, RZ, R14 ;  /* 0x000000ffff027224 */ /* 0x000fd400078e000e */
[----:B------:R-:W-:Y:S05]  /*15190*/  WARPSYNC.COLLECTIVE R15, `(.L_x_5831) ;  /* 0x000000000f087348 */ /* 0x000fea0003c00000 */
[----:B------:R0:W1:Y:S02]  /*151a0*/  SHFL.IDX P6, R14, R13, R12, R11 ;  /* 0x0000000c0d0e7389 */ /* 0x00006400000c000b */
[----:B01----:R-:W-:Y:S01]  /*151b0*/  ENDCOLLECTIVE ;  /* 0x000000000000791b */ /* 0x003fe20003800000 */
.L_x_5831:
[----:B------:R-:W-:-:S04]  /*151c0*/  @P2 LOP3.LUT R23, R23, 0x100, RZ, 0xfc, !PT ;  /* 0x0000010017172812 */ /* 0x000fc800078efcff */
[----:B------:R-:W-:Y:S01]  /*151d0*/  LOP3.LUT R23, R23, 0xffffff7f, RZ, 0xc0, !PT ;  /* 0xffffff7f17177812 */ /* 0x000fe200078ec0ff */
[----:B------:R-:W-:Y:S02]  /*151e0*/  IMAD.MOV.U32 R13, RZ, RZ, R4 ;  /* 0x000000ffff0d7224 */ /* 0x000fe400078e0004 */
[----:B------:R-:W-:Y:S02]  /*151f0*/  IMAD.MOV.U32 R12, RZ, RZ, 0x5 ;  /* 0x00000005ff0c7424 */ /* 0x000fe400078e00ff */
[----:B------:R-:W-:-:S05]  /*15200*/  IMAD.MOV.U32 R11, RZ, RZ, R14 ;  /* 0x000000ffff0b7224 */ /* 0x000fca00078e000e */
[----:B------:R-:W-:-:S05]  /*15210*/  @!P2 LEA R14, P1, R20, R11, 0x1 ;  /* 0x0000000b140ea211 */ /* 0x000fca00078208ff */
[----:B------:R-:W-:Y:S01]  /*15220*/  @!P2 IMAD.X R11, RZ, RZ, R2, P1 ;  /* 0x000000ffff0ba224 */ /* 0x000fe200008e0602 */
[----:B------:R-:W-:-:S03]  /*15230*/  @!P2 MOV R2, R14 ;  /* 0x0000000e0002a202 */ /* 0x000fc60000000f00 */
[----:B------:R-:W-:Y:S02]  /*15240*/  @!P2 IMAD.MOV.U32 R3, RZ, RZ, R11 ;  /* 0x000000ffff03a224 */ /* 0x000fe400078e000b */
[----:B------:R-:W-:-:S03]  /*15250*/  IMAD.MOV.U32 R11, RZ, RZ, 0x181f ;  /* 0x0000181fff0b7424 */ /* 0x000fc600078e00ff */
[----:B------:R-:W-:Y:S01]  /*15260*/  @!PT LDS RZ, [RZ] ;  /* 0x00000000fffff984 */ /* 0x000fe20000000800 */
[----:B------:R-:W-:Y:S01]  /*15270*/  @!PT LDS RZ, [RZ] ;  /* 0x00000000fffff984 */ /* 0x000fe20000000800 */
[----:B------:R-:W-:Y:S01]  /*15280*/  @!PT LDS RZ, [RZ] ;  /* 0x00000000fffff984 */ /* 0x000fe20000000800 */
[----:B------:R0:W-:Y:S04]  /*15290*/  @!P2 LDGSTS.E.BYPASS.LTC128B.128 [R26+0x1a400], desc[UR36][R2.64], !P0 ;  /* 0x1a400000021aafae */ /* 0x0001e8000c101d64 */
[----:B0-----:R-:W-:Y:S05]  /*152a0*/  WARPSYNC.COLLECTIVE R15, `(.L_x_5832) ;  /* 0x000000000f087348 */ /* 0x001fea0003c00000 */
[----:B------:R1:W2:Y:S02]  /*152b0*/  SHFL.IDX P6, R14, R13, R12, R11 ;  /* 0x0000000c0d0e7389 */ /* 0x0002a400000c000b */
[----:B012---:R-:W-:Y:S01]  /*152c0*/  ENDCOLLECTIVE ;  /* 0x000000000000791b */ /* 0x007fe20003800000 */
.L_x_5832:
[----:B------:R-:W-:-:S05]  /*152d0*/  VIADD R2, R17, 0x50 ;  /* 0x0000005011027836 */ /* 0x000fca0000000000 */
[----:B------:R-:W-:Y:S01]  /*152e0*/  ISETP.GE.AND P2, PT, R2, R5, PT ;  /* 0x000000050200720c */ /* 0x000fe20003f46270 */
[----:B------:R-:W-:Y:S01]  /*152f0*/  IMAD.MOV.U32 R13, RZ, RZ, R0 ;  /* 0x000000ffff0d7224 */ /* 0x000fe200078e0000 */
[----:B------:R-:W-:-:S11]  /*15300*/  MOV R7, R14 ;  /* 0x0000000e00077202 */ /* 0x000fd60000000f00 */
[----:B------:R-:W-:Y:S05]  /*15310*/  WARPSYNC.COLLECTIVE R15, `(.L_x_5833) ;  /* 0x000000000f087348 */ /* 0x000fea0003c00000 */
[----:B------:R0:W1:Y:S02]  /*15320*/  SHFL.IDX P6, R14, R13, R12, R11 ;  /* 0x0000000c0d0e7389 */ /* 0x00006400000c000b */
[----:B01----:R-:W-:Y:S01]  /*15330*/  ENDCOLLECTIVE ;  /* 0x000000000000791b */ /* 0x003fe20003800000 */
.L_x_5833:
[----:B------:R-:W-:-:S04]  /*15340*/  @P2 LOP3.LUT R23, R23, 0x80, RZ, 0xfc, !PT ;  /* 0x0000008017172812 */ /* 0x000fc800078efcff */
[----:B------:R-:W-:Y:S02]  /*15350*/  LOP3.LUT R23, R23, 0xffffffbf, RZ, 0xc0, !PT ;  /* 0xffffffbf17177812 */ /* 0x000fe400078ec0ff */
[----:B------:R-:W-:Y:S01]  /*15360*/  MOV R13, R4 ;  /* 0x00000004000d7202 */ /* 0x000fe20000000f00 */
[----:B------:R-:W-:Y:S02]  /*15370*/  IMAD.MOV.U32 R12, RZ, RZ, 0x6 ;  /* 0x00000006ff0c7424 */ /* 0x000fe400078e00ff */
[----:B------:R-:W-:-:S07]  /*15380*/  IMAD.MOV.U32 R8, RZ, RZ, R14 ;  /* 0x000000ffff087224 */ /* 0x000fce00078e000e */
[----:B------:R-:W-:Y:S05]  /*15390*/  WARPSYNC.COLLECTIVE R15, `(.L_x_5834) ;  /* 0x000000000f087348 */ /* 0x000fea0003c00000 */
[----:B------:R0:W1:Y:S02]  /*153a0*/  SHFL.IDX P6, R14, R13, R12, R11 ;  /* 0x0000000c0d0e7389 */ /* 0x00006400000c000b */
[----:B01----:R-:W-:Y:S01]  /*153b0*/  ENDCOLLECTIVE ;  /* 0x000000000000791b */ /* 0x003fe20003800000 */
.L_x_5834:
        /* <DEDUP_REMOVED lines=10> */
[----:B------:R-:W-:Y:S01]  /*15460*/  ISETP.GE.AND P2, PT, R8, R5, PT ;  /* 0x000000050800720c */ /* 0x000fe20003f46270 */
[----:B0-----:R-:W-:-:S12]  /*15470*/  IMAD.MOV.U32 R2, RZ, RZ, R14 ;  /* 0x000000ffff027224 */ /* 0x001fd800078e000e */
[----:B------:R-:W-:Y:S05]  /*15480*/  WARPSYNC.COLLECTIVE R15, `(.L_x_5835) ;  /* 0x000000000f087348 */ /* 0x000fea0003c00000 */
[----:B------:R0:W1:Y:S02]  /*15490*/  SHFL.IDX P6, R14, R13, R12, R11 ;  /* 0x0000000c0d0e7389 */ /* 0x00006400000c000b */
[----:B01----:R-:W-:Y:S01]  /*154a0*/  ENDCOLLECTIVE ;  /* 0x000000000000791b */ /* 0x003fe20003800000 */
.L_x_5835:
[----:B------:R-:W-:Y:S01]  /*154b0*/  @P2 LOP3.LUT R23, R23, 0x40, RZ, 0xfc, !PT ;  /* 0x0000004017172812 */ /* 0x000fe200078efcff */
[----:B------:R-:W-:Y:S02]  /*154c0*/  IMAD.MOV.U32 R13, RZ, RZ, R4 ;  /* 0x000000ffff0d7224 */ /* 0x000fe400078e0004 */
[----:B------:R-:W-:Y:S02]  /*154d0*/  IMAD.MOV.U32 R12, RZ, RZ, 0x7 ;  /* 0x00000007ff0c7424 */ /* 0x000fe400078e00ff */
[----:B------:R-:W-:-:S07]  /*154e0*/  IMAD.MOV.U32 R6, RZ, RZ, R14 ;  /* 0x000000ffff067224 */ /* 0x000fce00078e000e */
[----:B------:R-:W-:Y:S05]  /*154f0*/  WARPSYNC.COLLECTIVE R15, `(.L_x_5836) ;  /* 0x000000000f087348 */ /* 0x000fea0003c00000 */
[----:B------:R0:W1:Y:S02]  /*15500*/  SHFL.IDX P6, R14, R13, R12, R11 ;  /* 0x0000000c0d0e7389 */ /* 0x00006400000c000b */
[----:B01----:R-:W-:Y:S01]  /*15510*/  ENDCOLLECTIVE ;  /* 0x000000000000791b */ /* 0x003fe20003800000 */
.L_x_5836:
        /* <DEDUP_REMOVED lines=13> */
.L_x_5837:
[----:B------:R-:W-:Y:S01]  /*155f0*/  IMAD.MOV.U32 R0, RZ, RZ, R14 ;  /* 0x000000ffff007224 */ /* 0x000fe200078e000e */
[----:B------:R-:W-:Y:S06]  /*15600*/  BRA `(.L_x_5838) ;  /* 0xffffffb000cc7947 */ /* 0x000fec000383ffff */
.L_x_5746:
        /* <DEDUP_REMOVED lines=8> */
.L_x_5840:
[----:B------:R-:W-:Y:S05]  /*15690*/  BSYNC B0 ;  /* 0x0000000000007941 */ /* 0x000fea0003800000 */
.L_x_5839:
        /* <DEDUP_REMOVED lines=9> */
.L_x_5841:
[----:B------:R-:W-:Y:S02]  /*15730*/  IMAD.MOV.U32 R13, RZ, RZ, R4 ;  /* 0x000000ffff0d7224 */ /* 0x000fe400078e0004 */
[----:B------:R-:W-:Y:S01]  /*15740*/  IMAD.MOV.U32 R12, RZ, RZ, 0x1 ;  /* 0x00000001ff0c7424 */ /* 0x000fe200078e00ff */
[----:B------:R-:W-:-:S13]  /*15750*/  @!P5 LEA R5, P0, R8, R14, 0x1 ;  /* 0x0000000e0805d211 */ /* 0x000fda00078008ff */
[----:B------:R-:W-:Y:S05]  /*15760*/  WARPSYNC.COLLECTIVE R15, `(.L_x_5842) ;  /* 0x000000000f087348 */ /* 0x000fea0003c00000 */
[----:B------:R0:W1:Y:S02]  /*15770*/  SHFL.IDX P6, R14, R13, R12, R11 ;  /* 0x0000000c0d0e7389 */ /* 0x00006400000c000b */
[----:B01----:R-:W-:Y:S01]  /*15780*/  ENDCOLLECTIVE ;  /* 0x000000000000791b */ /* 0x003fe20003800000 */
.L_x_5842:
[----:B------:R-:W-:Y:S01]  /*15790*/  @!P5 IMAD.X R3, RZ, RZ, R2, P0 ;  /* 0x000000ffff03d224 */ /* 0x000fe200000e0602 */
[----:B------:R-:W-:-:S05]  /*157a0*/  @!P5 MOV R2, R5 ;  /* 0x000000050002d202 */ /* 0x000fca0000000f00 */
        /* <DEDUP_REMOVED lines=13> */
.L_x_5843:
[----:B------:R-:W-:Y:S02]  /*15880*/  IMAD.MOV.U32 R13, RZ, RZ, R4 ;  /* 0x000000ffff0d7224 */ /* 0x000fe400078e0004 */
[----:B------:R-:W-:Y:S01]  /*15890*/  IMAD.MOV.U32 R12, RZ, RZ, 0x2 ;  /* 0x00000002ff0c7424 */ /* 0x000fe200078e00ff */
[----:B------:R-:W-:-:S13]  /*158a0*/  LOP3.LUT P6, RZ, R23, 0x1000, RZ, 0xc0, !PT ;  /* 0x0000100017ff7812 */ /* 0x000fda00078cc0ff */
[----:B------:R-:W-:-:S04]  /*158b0*/  @!P6 LEA R6, P0, R8, R14, 0x1 ;  /* 0x0000000e0806e211 */ /* 0x000fc800078008ff */
[----:B------:R-:W-:Y:S01]  /*158c0*/  @!P6 MOV R2, R6 ;  /* 0x000000060002e202 */ /* 0x000fe20000000f00 */
[----:B------:R-:W-:-:S04]  /*158d0*/  @!P6 IMAD.X R7, RZ, RZ, R5, P0 ;  /* 0x000000ffff07e224 */ /* 0x000fc800000e0605 */
        /* <DEDUP_REMOVED lines=11> */
.L_x_5844:
[----:B------:R-:W-:Y:S02]  /*15990*/  IMAD.MOV.U32 R13, RZ, RZ, R0 ;  /* 0x000000ffff0d7224 */ /* 0x000fe400078e0000 */
[----:B------:R-:W-:-:S07]  /*159a0*/  IMAD.MOV.U32 R5, RZ, RZ, R14 ;  /* 0x000000ffff057224 */ /* 0x000fce00078e000e */
[----:B------:R-:W-:Y:S05]  /*159b0*/  WARPSYNC.COLLECTIVE R15, `(.L_x_5845) ;  /* 0x000000000f087348 */ /* 0x000fea0003c00000 */
[----:B------:R0:W1:Y:S02]  /*159c0*/  SHFL.IDX P6, R14, R13, R12, R11 ;  /* 0x0000000c0d0e7389 */ /* 0x00006400000c000b */
[----:B01----:R-:W-:Y:S01]  /*159d0*/  ENDCOLLECTIVE ;  /* 0x000000000000791b */ /* 0x003fe20003800000 */
.L_x_5845:
[----:B------:R-:W-:Y:S02]  /*159e0*/  IMAD.MOV.U32 R13, RZ, RZ, R4 ;  /* 0x000000ffff0d7224 */ /* 0x000fe400078e0004 */
[----:B------:R-:W-:Y:S01]  /*159f0*/  IMAD.MOV.U32 R12, RZ, RZ, 0x3 ;  /* 0x00000003ff0c7424 */ /* 0x000fe200078e00ff */
[----:B------:R-:W-:-:S13]  /*15a00*/  @!P5 LEA R6, P0, R8, R14, 0x1 ;  /* 0x0000000e0806d211 */ /* 0x000fda00078008ff */
[----:B------:R-:W-:Y:S05]  /*15a10*/  WARPSYNC.COLLECTIVE R15, `(.L_x_5846) ;  /* 0x000000000f087348 */ /* 0x000fea0003c00000 */
[----:B------:R0:W1:Y:S02]  /*15a20*/  SHFL.IDX P6, R14, R13, R12, R11 ;  /* 0x0000000c0d0e7389 */ /* 0x00006400000c000b */
[----:B01----:R-:W-:Y:S01]  /*15a30*/  ENDCOLLECTIVE ;  /* 0x000000000000791b */ /* 0x003fe20003800000 */
.L_x_5846:
[----:B------:R-:W-:Y:S01]  /*15a40*/  @!P5 IADD3.X R7, RZ, R5, RZ, P0, !PT ;  /* 0x00000005ff07d210 */ /* 0x000fe200007fe4ff */
[----:B------:R-:W-:-:S04]  /*15a50*/  @!P5 IMAD.MOV.U32 R2, RZ, RZ, R6 ;  /* 0x000000ffff02d224 */ /* 0x000fc800078e0006 */
[----:B------:R-:W-:-:S05]  /*15a60*/  @!P5 IMAD.MOV.U32 R3, RZ, RZ, R7 ;  /* 0x000000ffff03d224 */ /* 0x000fca00078e0007 */
[----:B------:R-:W-:Y:S01]  /*15a70*/  @!PT LDS RZ, [RZ] ;  /* 0x00000000fffff984 */ /* 0x000fe20000000800 */
[----:B------:R-:W-:Y:S01]  /*15a80*/  @!PT LDS RZ, [RZ] ;  /* 0x00000000fffff984 */ /* 0x000fe20000000800 */
[----:B------:R-:W-:Y:S01]  /*15a90*/  @!PT LDS RZ, [RZ] ;  /* 0x00000000fffff984 */ /* 0x000fe20000000800 */
[----:B------:R0:W-:Y:S01]  /*15aa0*/  @!P5 LDGSTS.E.BYPASS.LTC128B.128 [R26+0x23400], desc[UR36][R2.64], !P4 ;  /* 0x23400000021adfae */ /* 0x0001e2000e101d64 */
[----:B------:R-:W-:-:S03]  /*15ab0*/  MOV R13, R0 ;  /* 0x00000000000d7202 */ /* 0x000fc60000000f00 */
        /* <DEDUP_REMOVED lines=8> */
.L_x_5847:
        /* <DEDUP_REMOVED lines=17> */
.L_x_5848:
[----:B------:R-:W-:Y:S01]  /*15c50*/  IMAD.MOV.U32 R13, RZ, RZ, R0 ;  /* 0x000000ffff0d7224 */ /* 0x000fe200078e0000 */
[----:B------:R-:W-:-:S07]  /*15c60*/  MOV R5, R14 ;  /* 0x0000000e00057202 */ /* 0x000fce0000000f00 */
[----:B------:R-:W-:Y:S05]  /*15c70*/  WARPSYNC.COLLECTIVE R15, `(.L_x_5849) ;  /* 0x000000000f087348 */ /* 0x000fea0003c00000 */
[----:B------:R0:W1:Y:S02]  /*15c80*/  SHFL.IDX P6, R14, R13, R12, R11 ;  /* 0x0000000c0d0e7389 */ /* 0x00006400000c000b */
[----:B01----:R-:W-:Y:S01]  /*15c90*/  ENDCOLLECTIVE ;  /* 0x000000000000791b */ /* 0x003fe20003800000 */
.L_x_5849:
[----:B------:R-:W-:Y:S01]  /*15ca0*/  IMAD.MOV.U32 R13, RZ, RZ, R4 ;  /* 0x000000ffff0d7224 */ /* 0x000fe200078e0004 */
[----:B------:R-:W-:Y:S02]  /*15cb0*/  MOV R12, 0x5 ;  /* 0x00000005000c7802 */ /* 0x000fe40000000f00 */
[----:B------:R-:W-:-:S13]  /*15cc0*/  @!P5 LEA R6, P0, R8, R14, 0x1 ;  /* 0x0000000e0806d211 */ /* 0x000fda00078008ff */
[----:B------:R-:W-:Y:S05]  /*15cd0*/  WARPSYNC.COLLECTIVE R15, `(.L_x_5850) ;  /* 0x000000000f087348 */ /* 0x000fea0003c00000 */
[----:B------:R0:W1:Y:S02]  /*15ce0*/  SHFL.IDX P6, R14, R13, R12, R11 ;  /* 0x0000000c0d0e7389 */ /* 0x00006400000c000b */
[----:B01----:R-:W-:Y:S01]  /*15cf0*/  ENDCOLLECTIVE ;  /* 0x000000000000791b */ /* 0x003fe20003800000 */
.L_x_5850:
[----:B------:R-:W-:Y:S02]  /*15d00*/  @!P5 IMAD.X R7, RZ, RZ, R5, P0 ;  /* 0x000000ffff07d224 */ /* 0x000fe400000e0605 */
[----:B------:R-:W-:Y:S02]  /*15d10*/  @!P5 IMAD.MOV.U32 R2, RZ, RZ, R6 ;  /* 0x000000ffff02d224 */ /* 0x000fe400078e0006 */
[----:B------:R-:W-:-:S05]  /*15d20*/  @!P5 IMAD.MOV.U32 R3, RZ, RZ, R7 ;  /* 0x000000ffff03d224 */ /* 0x000fca00078e0007 */
        /* <DEDUP_REMOVED lines=13> */
.L_x_5851:
        /* <DEDUP_REMOVED lines=17> */
.L_x_5852:
[----:B------:R-:W-:Y:S02]  /*15f10*/  IMAD.MOV.U32 R13, RZ, RZ, R0 ;  /* 0x000000ffff0d7224 */ /* 0x000fe400078e0000 */
[----:B------:R-:W-:-:S07]  /*15f20*/  IMAD.MOV.U32 R5, RZ, RZ, R14 ;  /* 0x000000ffff057224 */ /* 0x000fce00078e000e */
[----:B------:R-:W-:Y:S05]  /*15f30*/  WARPSYNC.COLLECTIVE R15, `(.L_x_5853) ;  /* 0x000000000f087348 */ /* 0x000fea0003c00000 */
[----:B------:R0:W1:Y:S02]  /*15f40*/  SHFL.IDX P6, R14, R13, R12, R11 ;  /* 0x0000000c0d0e7389 */ /* 0x00006400000c000b */
[----:B01----:R-:W-:Y:S01]  /*15f50*/  ENDCOLLECTIVE ;  /* 0x000000000000791b */ /* 0x003fe20003800000 */
.L_x_5853:
[----:B------:R-:W-:Y:S02]  /*15f60*/  IMAD.MOV.U32 R13, RZ, RZ, R4 ;  /* 0x000000ffff0d7224 */ /* 0x000fe400078e0004 */
[----:B------:R-:W-:Y:S01]  /*15f70*/  IMAD.MOV.U32 R12, RZ, RZ, 0x7 ;  /* 0x00000007ff0c7424 */ /* 0x000fe200078e00ff */
[----:B------:R-:W-:-:S13]  /*15f80*/  @!P5 LEA R6, P0, R8, R14, 0x1 ;  /* 0x0000000e0806d211 */ /* 0x000fda00078008ff */
[----:B------:R-:W-:Y:S05]  /*15f90*/  WARPSYNC.COLLECTIVE R15, `(.L_x_5854) ;  /* 0x000000000f087348 */ /* 0x000fea0003c00000 */
[----:B------:R0:W1:Y:S02]  /*15fa0*/  SHFL.IDX P6, R14, R13, R12, R11 ;  /* 0x0000000c0d0e7389 */ /* 0x00006400000c000b */
[----:B01----:R-:W-:Y:S01]  /*15fb0*/  ENDCOLLECTIVE ;  /* 0x000000000000791b */ /* 0x003fe20003800000 */
.L_x_5854:
[----:B------:R-:W-:Y:S02]  /*15fc0*/  @!P5 IMAD.X R7, RZ, RZ, R5, P0 ;  /* 0x000000ffff07d224 */ /* 0x000fe400000e0605 */
[----:B------:R-:W-:-:S03]  /*15fd0*/  @!P5 IMAD.MOV.U32 R2, RZ, RZ, R6 ;  /* 0x000000ffff02d224 */ /* 0x000fc600078e0006 */
[----:B------:R-:W-:-:S05]  /*15fe0*/  @!P5 MOV R3, R7 ;  /* 0x000000070003d202 */ /* 0x000fca0000000f00 */
        /* <DEDUP_REMOVED lines=12> */
.L_x_5855:
[----:B------:R-:W-:Y:S05]  /*160b0*/  BRA `(.L_x_5856) ;  /* 0xffffffb400087947 */ /* 0x000fea000383ffff */
.L_x_5751:
[----:B0-----:R0:W2:Y:S02]  /*160c0*/  SYNCS.PHASECHK.TRANS64.TRYWAIT P0, [R22+URZ+0x32420], R3 ;  /* 0x03242003160075a7 */ /* 0x0010a4000800017f */
[----:B--2---:R-:W-:Y:S05]  /*160d0*/  @!P0 NANOSLEEP.SYNCS 0x989680 ;  /* 0x009896800000895d */ /* 0x004fea0003900000 */
[----:B------:R-:W2:Y:S02]  /*160e0*/  @!P0 SYNCS.PHASECHK.TRANS64 P0, [R22+URZ+0x32420], R3 ;  /* 0x03242003160085a7 */ /* 0x000ea4000800007f */
[----:B--2---:R-:W-:Y:S05]  /*160f0*/  @!P0 BRA `(.L_x_5751) ;  /* 0xfffffffc00f08947 */ /* 0x004fea000383ffff */
[----:B------:R-:W-:Y:S05]  /*16100*/  BRA `(.L_x_5857) ;  /* 0xffffffb400787947 */ /* 0x000fea000383ffff */
.L_x_5754:
[----:B--2---:R2:W3:Y:S02]  /*16110*/  SYNCS.PHASECHK.TRANS64.TRYWAIT P0, [R25+URZ+0x32460], R0 ;  /* 0x03246000190075a7 */ /* 0x0044e4000800017f */
[----:B---3--:R-:W-:Y:S05]  /*16120*/  @!P0 NANOSLEEP.SYNCS 0x989680 ;  /* 0x009896800000895d */ /* 0x008fea0003900000 */
[----:B------:R-:W3:Y:S02]  /*16130*/  @!P0 SYNCS.PHASECHK.TRANS64 P0, [R25+URZ+0x32460], R0 ;  /* 0x03246000190085a7 */ /* 0x000ee4000800007f */
[----:B---3--:R-:W-:Y:S05]  /*16140*/  @!P0 BRA `(.L_x_5754) ;  /* 0xfffffffc00f08947 */ /* 0x008fea000383ffff */
[----:B------:R-:W-:Y:S05]  /*16150*/  BRA `(.L_x_5858) ;  /* 0xffffffb400847947 */ /* 0x000fea000383ffff */
.L_x_5755:
        /* <DEDUP_REMOVED lines=8> */
.L_x_5860:
[----:B------:R-:W-:Y:S05]  /*161e0*/  BSYNC B0 ;  /* 0x0000000000007941 */ /* 0x000fea0003800000 */
.L_x_5859:
[----:B------:R-:W0:Y:S01]  /*161f0*/  S2R R8, SR_TID.X ;  /* 0x0000000000087919 */ /* 0x000e220000002100 */
[----:B------:R-:W-:Y:S01]  /*16200*/  IMAD.MOV.U32 R13, RZ, RZ, R5 ;  /* 0x000000ffff0d7224 */ /* 0x000fe200078e0005 */
[----:B------:R-:W-:Y:S01]  /*16210*/  MOV R11, 0x181f ;  /* 0x0000181f000b7802 */ /* 0x000fe20000000f00 */
[----:B------:R-:W-:Y:S01]  /*16220*/  IMAD.MOV.U32 R12, RZ, RZ, RZ ;  /* 0x000000ffff0c7224 */ /* 0x000fe200078e00ff */
        /* <DEDUP_REMOVED lines=8> */
.L_x_5861:
[----:B------:R-:W-:Y:S02]  /*162b0*/  ISETP.LT.OR P3, PT, R31, 0x1, !P1 ;  /* 0x000000011f00780c */ /* 0x000fe40004f61670 */
        /* <DEDUP_REMOVED lines=9> */
.L_x_5862:
        /* <DEDUP_REMOVED lines=17> */
.L_x_5863:
[----:B------:R-:W-:Y:S01]  /*16460*/  IMAD.MOV.U32 R13, RZ, RZ, R6 ;  /* 0x000000ffff0d7224 */ /* 0x000fe200078e0006 */
[----:B------:R-:W-:Y:S02]  /*16470*/  MOV R12, 0x2 ;  /* 0x00000002000c7802 */ /* 0x000fe40000000f00 */
[----:B------:R-:W-:-:S13]  /*16480*/  IADD3 R2, P3, R14, R0, RZ ;  /* 0x000000000e027210 */ /* 0x000fda0007f7e0ff */
[----:B------:R-:W-:Y:S05]  /*16490*/  WARPSYNC.COLLECTIVE R15, `(.L_x_5864) ;  /* 0x000000000f087348 */ /* 0x000fea0003c00000 */
[----:B------:R0:W1:Y:S02]  /*164a0*/  SHFL.IDX P6, R14, R13, R12, R11 ;  /* 0x0000000c0d0e7389 */ /* 0x00006400000c000b */
[----:B01----:R-:W-:Y:S01]  /*164b0*/  ENDCOLLECTIVE ;  /* 0x000000000000791b */ /* 0x003fe20003800000 */
.L_x_5864:
        /* <DEDUP_REMOVED lines=17> */
.L_x_5865:
[----:B------:R-:W-:Y:S02]  /*165d0*/  IMAD.MOV.U32 R13, RZ, RZ, R6 ;  /* 0x000000ffff0d7224 */ /* 0x000fe400078e0006 */
[----:B------:R-:W-:Y:S01]  /*165e0*/  IMAD.MOV.U32 R12, RZ, RZ, 0x3 ;  /* 0x00000003ff0c7424 */ /* 0x000fe200078e00ff */
[----:B------:R-:W-:-:S13]  /*165f0*/  IADD3 R2, P3, R14, R0, RZ ;  /* 0x000000000e027210 */ /* 0x000fda0007f7e0ff */
[----:B------:R-:W-:Y:S05]  /*16600*/  WARPSYNC.COLLECTIVE R15, `(.L_x_5866) ;  /* 0x000000000f087348 */ /* 0x000fea0003c00000 */
[----:B------:R0:W1:Y:S02]  /*16610*/  SHFL.IDX P6, R14, R13, R12, R11 ;  /* 0x0000000c0d0e7389 */ /* 0x00006400000c000b */
[----:B01----:R-:W-:Y:S01]  /*16620*/  ENDCOLLECTIVE ;  /* 0x000000000000791b */ /* 0x003fe20003800000 */
.L_x_5866:
        /* <DEDUP_REMOVED lines=17> */
.L_x_5867:
[----:B------:R-:W-:Y:S02]  /*16740*/  IMAD.MOV.U32 R13, RZ, RZ, R6 ;  /* 0x000000ffff0d7224 */ /* 0x000fe400078e0006 */
[----:B------:R-:W-:Y:S01]  /*16750*/  IMAD.MOV.U32 R12, RZ, RZ, 0x4 ;  /* 0x00000004ff0c7424 */ /* 0x000fe200078e00ff */
[----:B------:R-:W-:-:S13]  /*16760*/  IADD3 R2, P3, R14, R0, RZ ;  /* 0x000000000e027210 */ /* 0x000fda0007f7e0ff */
[----:B------:R-:W-:Y:S05]  /*16770*/  WARPSYNC.COLLECTIVE R15, `(.L_x_5868) ;  /* 0x000000000f087348 */ /* 0x000fea0003c00000 */
[----:B------:R0:W1:Y:S02]  /*16780*/  SHFL.IDX P6, R14, R13, R12, R11 ;  /* 0x0000000c0d0e7389 */ /* 0x00006400000c000b */
[----:B01----:R-:W-:Y:S01]  /*16790*/  ENDCOLLECTIVE ;  /* 0x000000000000791b */ /* 0x003fe20003800000 */
.L_x_5868:
        /* <DEDUP_REMOVED lines=17> */
.L_x_5869:
[----:B------:R-:W-:Y:S02]  /*168b0*/  IMAD.MOV.U32 R13, RZ, RZ, R6 ;  /* 0x000000ffff0d7224 */ /* 0x000fe400078e0006 */
[----:B------:R-:W-:Y:S01]  /*168c0*/  IMAD.MOV.U32 R12, RZ, RZ, 0x5 ;  /* 0x00000005ff0c7424 */ /* 0x000fe200078e00ff */
[----:B------:R-:W-:-:S13]  /*168d0*/  IADD3 R2, P3, R14, R0, RZ ;  /* 0x000000000e027210 */ /* 0x000fda0007f7e0ff */
[----:B------:R-:W-:Y:S05]  /*168e0*/  WARPSYNC.COLLECTIVE R15, `(.L_x_5870) ;  /* 0x000000000f087348 */ /* 0x000fea0003c00000 */
[----:B------:R0:W1:Y:S02]  /*168f0*/  SHFL.IDX P6, R14, R13, R12, R11 ;  /* 0x0000000c0d0e7389 */ /* 0x00006400000c000b */
[----:B01----:R-:W-:Y:S01]  /*16900*/  ENDCOLLECTIVE ;  /* 0x000000000000791b */ /* 0x003fe20003800000 */
.L_x_5870:
        /* <DEDUP_REMOVED lines=12> */
.L_x_5871:
        /* <DEDUP_REMOVED lines=9> */
.L_x_5762:
[----:B0-----:R0:W2:Y:S02]  /*16a60*/  SYNCS.PHASECHK.TRANS64.TRYWAIT P0, [R10+URZ+0x32440], R20 ;  /* 0x032440140a0075a7 */ /* 0x0010a4000800017f */
[----:B--2---:R-:W-:Y:S05]  /*16a70*/  @!P0 NANOSLEEP.SYNCS 0x989680 ;  /* 0x009896800000895d */ /* 0x004fea0003900000 */
[----:B------:R-:W2:Y:S02]  /*16a80*/  @!P0 SYNCS.PHASECHK.TRANS64 P0, [R10+URZ+0x32440], R20 ;  /* 0x032440140a0085a7 */ /* 0x000ea4000800007f */
[----:B--2---:R-:W-:Y:S05]  /*16a90*/  @!P0 BRA `(.L_x_5762) ;  /* 0xfffffffc00f08947 */ /* 0x004fea000383ffff */
[----:B------:R-:W-:Y:S05]  /*16aa0*/  BRA `(.L_x_5873) ;  /* 0xffffffb8000c7947 */ /* 0x000fea000383ffff */
.L_x_5763:
[----:B------:R-:W-:Y:S01]  /*16ab0*/  BSSY B1, `(.L_x_5874) ;  /* 0x0000008000017945 */ /* 0x000fe20003800000 */
[----:B------:R-:W-:Y:S01]  /*16ac0*/  MOV R13, R8 ;  /* 0x00000008000d7202 */ /* 0x000fe20000000f00 */
[----:B------:R-:W-:Y:S02]  /*16ad0*/  IMAD.MOV.U32 R12, RZ, RZ, RZ ;  /* 0x000000ffff0c7224 */ /* 0x000fe400078e00ff */
[----:B------:R-:W-:Y:S02]  /*16ae0*/  IMAD.MOV.U32 R11, RZ, RZ, 0x181f ;  /* 0x0000181fff0b7424 */ /* 0x000fe400078e00ff */
[----:B------:R-:W-:-:S07]  /*16af0*/  IMAD.MOV.U32 R15, RZ, RZ, -0x1 ;  /* 0xffffffffff0f7424 */ /* 0x000fce00078e00ff */
[----:B01----:R-:W-:Y:S05]  /*16b00*/  WARPSYNC.COLLECTIVE R15, `(.L_x_5875) ;  /* 0x000000000f087348 */ /* 0x003fea0003c00000 */
[----:B------:R2:W3:Y:S02]  /*16b10*/  SHFL.IDX P6, R14, R13, R12, R11 ;  /* 0x0000000c0d0e7389 */ /* 0x0004e400000c000b */
[----:B0123--:R-:W-:Y:S01]  /*16b20*/  ENDCOLLECTIVE ;  /* 0x000000000000791b */ /* 0x00ffe20003800000 */
.L_x_5875:
[----:B------:R-:W-:Y:S05]  /*16b30*/  BSYNC B1 ;  /* 0x0000000000017941 */ /* 0x000fea0003800000 */
.L_x_5874:
[----:B------:R-:W-:Y:S01]  /*16b40*/  IMAD.MOV.U32 R13, RZ, RZ, R6 ;  /* 0x000000ffff0d7224 */ /* 0x000fe200078e0006 */
[----:B------:R-:W-:Y:S01]  /*16b50*/  MOV R12, RZ ;  /* 0x000000ff000c7202 */ /* 0x000fe20000000f00 */
[----:B------:R-:W-:Y:S02]  /*16b60*/  IMAD.MOV.U32 R11, RZ, RZ, 0x181f ;  /* 0x0000181fff0b7424 */ /* 0x000fe400078e00ff */
[----:B------:R-:W-:Y:S02]  /*16b70*/  IMAD.MOV.U32 R15, RZ, RZ, -0x1 ;  /* 0xffffffffff0f7424 */ /* 0x000fe400078e00ff */
[----:B------:R-:W-:Y:S02]  /*16b80*/  IMAD.MOV.U32 R3, RZ, RZ, R14 ;  /* 0x000000ffff037224 */ /* 0x000fe400078e000e */
[----:B------:R-:W-:-:S07]  /*16b90*/  IMAD R7, R7, 0x2, R22 ;  /* 0x0000000207077824 */ /* 0x000fce00078e0216 */
[----:B------:R-:W-:Y:S05]  /*16ba0*/  WARPSYNC.COLLECTIVE R15, `(.L_x_5876) ;  /* 0x000000000f087348 */ /* 0x000fea0003c00000 */
[----:B------:R0:W1:Y:S02]  /*16bb0*/  SHFL.IDX P6, R14, R13, R12, R11 ;  /* 0x0000000c0d0e7389 */ /* 0x00006400000c000b */
[----:B01----:R-:W-:Y:S01]  /*16bc0*/  ENDCOLLECTIVE ;  /* 0x000000000000791b */ /* 0x003fe20003800000 */
.L_x_5876:
[----:B------:R-:W-:Y:S01]  /*16bd0*/  MOV R13, R8 ;  /* 0x00000008000d7202 */ /* 0x000fe20000000f00 */
[----:B------:R-:W-:Y:S02]  /*16be0*/  IMAD.MOV.U32 R12, RZ, RZ, 0x1 ;  /* 0x00000001ff0c7424 */ /* 0x000fe400078e00ff */
[----:B------:R-:W-:-:S07]  /*16bf0*/  IMAD.MOV.U32 R2, RZ, RZ, R14 ;  /* 0x000000ffff027224 */ /* 0x000fce00078e000e */
[----:B------:R-:W-:Y:S05]  /*16c00*/  WARPSYNC.COLLECTIVE R15, `(.L_x_5877) ;  /* 0x000000000f087348 */ /* 0x000fea0003c00000 */
[----:B------:R0:W1:Y:S02]  /*16c10*/  SHFL.IDX P6, R14, R13, R12, R11 ;  /* 0x0000000c0d0e7389 */ /* 0x00006400000c000b */
[----:B01----:R-:W-:Y:S01]  /*16c20*/  ENDCOLLECTIVE ;  /* 0x000000000000791b */ /* 0x003fe20003800000 */
.L_x_5877:
        /* <DEDUP_REMOVED lines=11> */
.L_x_5878:
[----:B------:R-:W-:Y:S01]  /*16ce0*/  MOV R13, R8 ;  /* 0x00000008000d7202 */ /* 0x000fe20000000f00 */
[----:B------:R-:W-:Y:S02]  /*16cf0*/  IMAD.MOV.U32 R12, RZ, RZ, 0x2 ;  /* 0x00000002ff0c7424 */ /* 0x000fe400078e00ff */
[----:B------:R-:W-:-:S07]  /*16d00*/  IMAD.MOV.U32 R2, RZ, RZ, R14 ;  /* 0x000000ffff027224 */ /* 0x000fce00078e000e */
[----:B------:R-:W-:Y:S05]  /*16d10*/  WARPSYNC.COLLECTIVE R15, `(.L_x_5879) ;  /* 0x000000000f087348 */ /* 0x000fea0003c00000 */
[----:B------:R0:W1:Y:S02]  /*16d20*/  SHFL.IDX P6, R14, R13, R12, R11 ;  /* 0x0000000c0d0e7389 */ /* 0x00006400000c000b */
[----:B01----:R-:W-:Y:S01]  /*16d30*/  ENDCOLLECTIVE ;  /* 0x000000000000791b */ /* 0x003fe20003800000 */
.L_x_5879:
        /* <DEDUP_REMOVED lines=11> */
.L_x_5880:
[----:B------:R-:W-:Y:S01]  /*16df0*/  MOV R13, R8 ;  /* 0x00000008000d7202 */ /* 0x000fe20000000f00 */
[----:B------:R-:W-:Y:S02]  /*16e00*/  IMAD.MOV.U32 R12, RZ, RZ, 0x3 ;  /* 0x00000003ff0c7424 */ /* 0x000fe400078e00ff */
[----:B------:R-:W-:-:S07]  /*16e10*/  IMAD.MOV.U32 R2, RZ, RZ, R14 ;  /* 0x000000ffff027224 */ /* 0x000fce00078e000e */
[----:B------:R-:W-:Y:S05]  /*16e20*/  WARPSYNC.COLLECTIVE R15, `(.L_x_5881) ;  /* 0x000000000f087348 */ /* 0x000fea0003c00000 */
[----:B------:R0:W1:Y:S02]  /*16e30*/  SHFL.IDX P6, R14, R13, R12, R11 ;  /* 0x0000000c0d0e7389 */ /* 0x00006400000c000b */
[----:B01----:R-:W-:Y:S01]  /*16e40*/  ENDCOLLECTIVE ;  /* 0x000000000000791b */ /* 0x003fe20003800000 */
.L_x_5881:
        /* <DEDUP_REMOVED lines=11> */
.L_x_5882:
[----:B------:R-:W-:Y:S01]  /*16f00*/  MOV R13, R8 ;  /* 0x00000008000d7202 */ /* 0x000fe20000000f00 */
[----:B------:R-:W-:Y:S02]  /*16f10*/  IMAD.MOV.U32 R12, RZ, RZ, 0x4 ;  /* 0x00000004ff0c7424 */ /* 0x000fe400078e00ff */
[----:B------:R-:W-:-:S07]  /*16f20*/  IMAD.MOV.U32 R2, RZ, RZ, R14 ;  /* 0x000000ffff027224 */ /* 0x000fce00078e000e */
[----:B------:R-:W-:Y:S05]  /*16f30*/  WARPSYNC.COLLECTIVE R15, `(.L_x_5883) ;  /* 0x000000000f087348 */ /* 0x000fea0003c00000 */
[----:B------:R0:W1:Y:S02]  /*16f40*/  SHFL.IDX P6, R14, R13, R12, R11 ;  /* 0x0000000c0d0e7389 */ /* 0x00006400000c000b */
[----:B01----:R-:W-:Y:S01]  /*16f50*/  ENDCOLLECTIVE ;  /* 0x000000000000791b */ /* 0x003fe20003800000 */
.L_x_5883:
        /* <DEDUP_REMOVED lines=11> */
.L_x_5884:
[----:B------:R-:W-:Y:S01]  /*17010*/  MOV R13, R8 ;  /* 0x00000008000d7202 */ /* 0x000fe20000000f00 */
[----:B------:R-:W-:Y:S02]  /*17020*/  IMAD.MOV.U32 R12, RZ, RZ, 0x5 ;  /* 0x00000005ff0c7424 */ /* 0x000fe400078e00ff */
[----:B------:R-:W-:-:S07]  /*17030*/  IMAD.MOV.U32 R2, RZ, RZ, R14 ;  /* 0x000000ffff027224 */ /* 0x000fce00078e000e */
[----:B------:R-:W-:Y:S05]  /*17040*/  WARPSYNC.COLLECTIVE R15, `(.L_x_5885) ;  /* 0x000000000f087348 */ /* 0x000fea0003c00000 */
[----:B------:R0:W1:Y:S02]  /*17050*/  SHFL.IDX P6, R14, R13, R12, R11 ;  /* 0x0000000c0d0e7389 */ /* 0x00006400000c000b */
[----:B01----:R-:W-:Y:S01]  /*17060*/  ENDCOLLECTIVE ;  /* 0x000000000000791b */ /* 0x003fe20003800000 */
.L_x_5885:
        /* <DEDUP_REMOVED lines=11> */
.L_x_5886:
[----:B------:R-:W-:Y:S05]  /*17120*/  BRA `(.L_x_5887) ;  /* 0xffffffb4003c7947 */ /* 0x000fea000383ffff */
.L_x_5768:
[----:B----4-:R4:W0:Y:S02]  /*17130*/  SYNCS.PHASECHK.TRANS64.TRYWAIT P0, [R10+URZ+0x32460], R20 ;  /* 0x032460140a0075a7 */ /* 0x010824000800017f */
[----:B0-----:R-:W-:Y:S05]  /*17140*/  @!P0 NANOSLEEP.SYNCS 0x989680 ;  /* 0x009896800000895d */ /* 0x001fea0003900000 */
[----:B------:R-:W0:Y:S02]  /*17150*/  @!P0 SYNCS.PHASECHK.TRANS64 P0, [R10+URZ+0x32460], R20 ;  /* 0x032460140a0085a7 */ /* 0x000e24000800007f */
[----:B0-----:R-:W-:Y:S05]  /*17160*/  @!P0 BRA `(.L_x_5768) ;  /* 0xfffffffc00f08947 */ /* 0x001fea000383ffff */
[----:B------:R-:W-:Y:S05]  /*17170*/  BRA `(.L_x_5888) ;  /* 0xffffffb400887947 */ /* 0x000fea000383ffff */
.L_x_5769:
[----:B------:R-:W-:Y:S01]  /*17180*/  BSSY B1, `(.L_x_5889) ;  /* 0x0000008000017945 */ /* 0x000fe20003800000 */
[----:B------:R-:W-:Y:S01]  /*17190*/  IMAD.MOV.U32 R13, RZ, RZ, R25 ;  /* 0x000000ffff0d7224 */ /* 0x000fe200078e0019 */
[----:B------:R-:W-:Y:S01]  /*171a0*/  MOV R11, 0x181f ;  /* 0x0000181f000b7802 */ /* 0x000fe20000000f00 */
[----:B------:R-:W-:Y:S02]  /*171b0*/  IMAD.MOV.U32 R12, RZ, RZ, RZ ;  /* 0x000000ffff0c7224 */ /* 0x000fe400078e00ff */
[----:B------:R-:W-:-:S07]  /*171c0*/  IMAD.MOV.U32 R15, RZ, RZ, -0x1 ;  /* 0xffffffffff0f7424 */ /* 0x000fce00078e00ff */
[----:B---3--:R-:W-:Y:S05]  /*171d0*/  WARPSYNC.COLLECTIVE R15, `(.L_x_5890) ;  /* 0x000000000f087348 */ /* 0x008fea0003c00000 */
[----:B------:R0:W1:Y:S02]  /*171e0*/  SHFL.IDX P6, R14, R13, R12, R11 ;  /* 0x0000000c0d0e7389 */ /* 0x00006400000c000b */
[----:B01-3--:R-:W-:Y:S01]  /*171f0*/  ENDCOLLECTIVE ;  /* 0x000000000000791b */ /* 0x00bfe20003800000 */
.L_x_5890:
[----:B------:R-:W-:Y:S05]  /*17200*/  BSYNC B1 ;  /* 0x0000000000017941 */ /* 0x000fea0003800000 */
.L_x_5889:
        /* <DEDUP_REMOVED lines=9> */
.L_x_5891:
[----:B------:R-:W-:Y:S02]  /*172a0*/  IMAD.MOV.U32 R13, RZ, RZ, R25 ;  /* 0x000000ffff0d7224 */ /* 0x000fe400078e0019 */
[----:B------:R-:W-:Y:S01]  /*172b0*/  IMAD.MOV.U32 R12, RZ, RZ, 0x1 ;  /* 0x00000001ff0c7424 */ /* 0x000fe200078e00ff */
[----:B------:R-:W-:-:S13]  /*172c0*/  IADD3 R2, P0, R14, R0, RZ ;  /* 0x000000000e027210 */ /* 0x000fda0007f1e0ff */
[----:B------:R-:W-:Y:S05]  /*172d0*/  WARPSYNC.COLLECTIVE R15, `(.L_x_5892) ;  /* 0x000000000f087348 */ /* 0x000fea0003c00000 */
[----:B------:R0:W1:Y:S02]  /*172e0*/  SHFL.IDX P6, R14, R13, R12, R11 ;  /* 0x0000000c0d0e7389 */ /* 0x00006400000c000b */
[----:B01----:R-:W-:Y:S01]  /*172f0*/  ENDCOLLECTIVE ;  /* 0x000000000000791b */ /* 0x003fe20003800000 */
.L_x_5892:
        /* <DEDUP_REMOVED lines=13> */
.L_x_5893:
[----:B------:R-:W-:Y:S02]  /*173d0*/  IMAD.MOV.U32 R13, RZ, RZ, R25 ;  /* 0x000000ffff0d7224 */ /* 0x000fe400078e0019 */
[----:B------:R-:W-:Y:S01]  /*173e0*/  IMAD.MOV.U32 R12, RZ, RZ, 0x2 ;  /* 0x00000002ff0c7424 */ /* 0x000fe200078e00ff */
[----:B------:R-:W-:-:S13]  /*173f0*/  IADD3 R2, P0, R14, R0, RZ ;  /* 0x000000000e027210 */ /* 0x000fda0007f1e0ff */
[----:B------:R-:W-:Y:S05]  /*17400*/  WARPSYNC.COLLECTIVE R15, `(.L_x_5894) ;  /* 0x000000000f087348 */ /* 0x000fea0003c00000 */
[----:B------:R0:W1:Y:S02]  /*17410*/  SHFL.IDX P6, R14, R13, R12, R11 ;  /* 0x0000000c0d0e7389 */ /* 0x00006400000c000b */
[----:B01----:R-:W-:Y:S01]  /*17420*/  ENDCOLLECTIVE ;  /* 0x000000000000791b */ /* 0x003fe20003800000 */
.L_x_5894:
        /* <DEDUP_REMOVED lines=13> */
.L_x_5895:
[----:B------:R-:W-:Y:S02]  /*17500*/  IMAD.MOV.U32 R13, RZ, RZ, R25 ;  /* 0x000000ffff0d7224 */ /* 0x000fe400078e0019 */
[----:B------:R-:W-:Y:S01]  /*17510*/  IMAD.MOV.U32 R12, RZ, RZ, 0x3 ;  /* 0x00000003ff0c7424 */ /* 0x000fe200078e00ff */
[----:B------:R-:W-:-:S07]  /*17520*/  MOV R8, R14 ;  /* 0x0000000e00087202 */ /* 0x000fce0000000f00 */
[----:B------:R-:W-:Y:S05]  /*17530*/  WARPSYNC.COLLECTIVE R15, `(.L_x_5896) ;  /* 0x000000000f087348 */ /* 0x000fea0003c00000 */
[----:B------:R0:W1:Y:S02]  /*17540*/  SHFL.IDX P6, R14, R13, R12, R11 ;  /* 0x0000000c0d0e7389 */ /* 0x00006400000c000b */
[----:B01----:R-:W-:Y:S01]  /*17550*/  ENDCOLLECTIVE ;  /* 0x000000000000791b */ /* 0x003fe20003800000 */
.L_x_5896:
        /* <DEDUP_REMOVED lines=14> */
.L_x_5897:
[----:B------:R-:W-:Y:S02]  /*17640*/  IMAD.MOV.U32 R13, RZ, RZ, R25 ;  /* 0x000000ffff0d7224 */ /* 0x000fe400078e0019 */
[----:B------:R-:W-:Y:S01]  /*17650*/  IMAD.MOV.U32 R12, RZ, RZ, 0x4 ;  /* 0x00000004ff0c7424 */ /* 0x000fe200078e00ff */
[----:B------:R-:W-:-:S13]  /*17660*/  IADD3 R2, P0, R14, R0, RZ ;  /* 0x000000000e027210 */ /* 0x000fda0007f1e0ff */
[----:B------:R-:W-:Y:S05]  /*17670*/  WARPSYNC.COLLECTIVE R15, `(.L_x_5898) ;  /* 0x000000000f087348 */ /* 0x000fea0003c00000 */
[----:B------:R0:W1:Y:S02]  /*17680*/  SHFL.IDX P6, R14, R13, R12, R11 ;  /* 0x0000000c0d0e7389 */ /* 0x00006400000c000b */
[----:B01----:R-:W-:Y:S01]  /*17690*/  ENDCOLLECTIVE ;  /* 0x000000000000791b */ /* 0x003fe20003800000 */
.L_x_5898:
        /* <DEDUP_REMOVED lines=13> */
.L_x_5899:
[----:B------:R-:W-:Y:S01]  /*17770*/  MOV R13, R25 ;  /* 0x00000019000d7202 */ /* 0x000fe20000000f00 */
[----:B------:R-:W-:Y:S01]  /*17780*/  IMAD.MOV.U32 R12, RZ, RZ, 0x5 ;  /* 0x00000005ff0c7424 */ /* 0x000fe200078e00ff */
[----:B------:R-:W-:-:S13]  /*17790*/  IADD3 R2, P0, R14, R0, RZ ;  /* 0x000000000e027210 */ /* 0x000fda0007f1e0ff */
[----:B------:R-:W-:Y:S05]  /*177a0*/  WARPSYNC.COLLECTIVE R15, `(.L_x_5900) ;  /* 0x000000000f087348 */ /* 0x000fea0003c00000 */
[----:B------:R0:W1:Y:S02]  /*177b0*/  SHFL.IDX P6, R14, R13, R12, R11 ;  /* 0x0000000c0d0e7389 */ /* 0x00006400000c000b */
[----:B01----:R-:W-:Y:S01]  /*177c0*/  ENDCOLLECTIVE ;  /* 0x000000000000791b */ /* 0x003fe20003800000 */
.L_x_5900:
        /* <DEDUP_REMOVED lines=13> */
.L_x_5901:
[----:B------:R-:W-:Y:S05]  /*178a0*/  BRA `(.L_x_5902) ;  /* 0xffffffb000d07947 */ /* 0x000fea000383ffff */
.L_x_5777:
[----:B------:R-:W-:Y:S01]  /*178b0*/  BSSY B0, `(.L_x_5903) ;  /* 0x0000008000007945 */ /* 0x000fe20003800000 */
[----:B------:R-:W-:Y:S01]  /*178c0*/  IMAD.MOV.U32 R13, RZ, RZ, R16 ;  /* 0x000000ffff0d7224 */ /* 0x000fe200078e0010 */
[----:B------:R-:W-:Y:S01]  /*178d0*/  MOV R11, 0x1f ;  /* 0x0000001f000b7802 */ /* 0x000fe20000000f00 */
[----:B------:R-:W-:Y:S02]  /*178e0*/  IMAD.MOV.U32 R12, RZ, RZ, RZ ;  /* 0x000000ffff0c7224 */ /* 0x000fe400078e00ff */
[----:B------:R-:W-:-:S07]  /*178f0*/  IMAD.MOV.U32 R15, RZ, RZ, -0x1 ;  /* 0xffffffffff0f7424 */ /* 0x000fce00078e00ff */
[----:B-123--:R-:W-:Y:S05]  /*17900*/  WARPSYNC.COLLECTIVE R15, `(.L_x_5904) ;  /* 0x000000000f087348 */ /* 0x00efea0003c00000 */
[----:B------:R0:W4:Y:S02]  /*17910*/  SHFL.IDX P6, R14, R13, R12, R11 ;  /* 0x0000000c0d0e7389 */ /* 0x00012400000c000b */
[----:B01234-:R-:W-:Y:S01]  /*17920*/  ENDCOLLECTIVE ;  /* 0x000000000000791b */ /* 0x01ffe20003800000 */
.L_x_5904:
[----:B------:R-:W-:Y:S05]  /*17930*/  BSYNC B0 ;  /* 0x0000000000007941 */ /* 0x000fea0003800000 */
.L_x_5903:
        /* <DEDUP_REMOVED lines=9> */
.L_x_5905:
        /* <DEDUP_REMOVED lines=18> */
.L_x_5906:
[----:B------:R-:W-:Y:S01]  /*17af0*/  IMAD.MOV.U32 R12, RZ, RZ, 0x2 ;  /* 0x00000002ff0c7424 */ /* 0x000fe200078e00ff */
[----:B------:R-:W-:-:S05]  /*17b00*/  SEL R6, R14, RZ, P1 ;  /* 0x000000ff0e067207 */ /* 0x000fca0000800000 */
[----:B------:R-:W-:-:S04]  /*17b10*/  IMAD.IADD R6, R5, 0x1, R6 ;  /* 0x0000000105067824 */ /* 0x000fc800078e0206 */
[----:B------:R-:W-:-:S07]  /*17b20*/  IMAD.MOV.U32 R13, RZ, RZ, R6 ;  /* 0x000000ffff0d7224 */ /* 0x000fce00078e0006 */
[----:B------:R-:W-:Y:S05]  /*17b30*/  WARPSYNC.COLLECTIVE R15, `(.L_x_5907) ;  /* 0x000000000f087348 */ /* 0x000fea0003c00000 */
[----:B------:R0:W1:Y:S02]  /*17b40*/  SHFL.UP P6, R14, R13, R12, R11 ;  /* 0x0400000c0d0e7389 */ /* 0x00006400000c000b */
[----:B01----:R-:W-:Y:S01]  /*17b50*/  ENDCOLLECTIVE ;  /* 0x000000000000791b */ /* 0x003fe20003800000 */
.L_x_5907:
[----:B------:R-:W-:Y:S02]  /*17b60*/  MOV R12, 0x4 ;  /* 0x00000004000c7802 */ /* 0x000fe40000000f00 */
[----:B------:R-:W-:-:S05]  /*17b70*/  SEL R7, R14, RZ, P2 ;  /* 0x000000ff0e077207 */ /* 0x000fca0001000000 */
[----:B------:R-:W-:-:S04]  /*17b80*/  IMAD.IADD R7, R6, 0x1, R7 ;  /* 0x0000000106077824 */ /* 0x000fc800078e0207 */
[----:B------:R-:W-:-:S07]  /*17b90*/  IMAD.MOV.U32 R13, RZ, RZ, R7 ;  /* 0x000000ffff0d7224 */ /* 0x000fce00078e0007 */
[----:B------:R-:W-:Y:S05]  /*17ba0*/  WARPSYNC.COLLECTIVE R15, `(.L_x_5908) ;  /* 0x000000000f087348 */ /* 0x000fea0003c00000 */
[----:B------:R0:W1:Y:S02]  /*17bb0*/  SHFL.UP P6, R14, R13, R12, R11 ;  /* 0x0400000c0d0e7389 */ /* 0x00006400000c000b */
[----:B01----:R-:W-:Y:S01]  /*17bc0*/  ENDCOLLECTIVE ;  /* 0x000000000000791b */ /* 0x003fe20003800000 */
.L_x_5908:
[----:B------:R-:W-:Y:S01]  /*17bd0*/  IMAD.MOV.U32 R12, RZ, RZ, 0x8 ;  /* 0x00000008ff0c7424 */ /* 0x000fe200078e00ff */
[----:B------:R-:W-:-:S05]  /*17be0*/  SEL R2, R14, RZ, P3 ;  /* 0x000000ff0e027207 */ /* 0x000fca0001800000 */
[----:B------:R-:W-:-:S04]  /*17bf0*/  IMAD.IADD R2, R7, 0x1, R2 ;  /* 0x0000000107027824 */ /* 0x000fc800078e0202 */
[----:B------:R-:W-:-:S07]  /*17c00*/  IMAD.MOV.U32 R13, RZ, RZ, R2 ;  /* 0x000000ffff0d7224 */ /* 0x000fce00078e0002 */
[----:B------:R-:W-:Y:S05]  /*17c10*/  WARPSYNC.COLLECTIVE R15, `(.L_x_5909) ;  /* 0x000000000f087348 */ /* 0x000fea0003c00000 */
[----:B------:R0:W1:Y:S02]  /*17c20*/  SHFL.UP P6, R14, R13, R12, R11 ;  /* 0x0400000c0d0e7389 */ /* 0x00006400000c000b */
[----:B01----:R-:W-:Y:S01]  /*17c30*/  ENDCOLLECTIVE ;  /* 0x000000000000791b */ /* 0x003fe20003800000 */
.L_x_5909:
[----:B------:R-:W-:Y:S02]  /*17c40*/  MOV R12, 0x10 ;  /* 0x00000010000c7802 */ /* 0x000fe40000000f00 */
[----:B------:R-:W-:-:S05]  /*17c50*/  SEL R3, R14, RZ, P4 ;  /* 0x000000ff0e037207 */ /* 0x000fca0002000000 */
[----:B------:R-:W-:-:S04]  /*17c60*/  IMAD.IADD R3, R2, 0x1, R3 ;  /* 0x0000000102037824 */ /* 0x000fc800078e0203 */
[----:B------:R-:W-:-:S07]  /*17c70*/  IMAD.MOV.U32 R13, RZ, RZ, R3 ;  /* 0x000000ffff0d7224 */ /* 0x000fce00078e0003 */
[----:B------:R-:W-:Y:S05]  /*17c80*/  WARPSYNC.COLLECTIVE R15, `(.L_x_5910) ;  /* 0x000000000f087348 */ /* 0x000fea0003c00000 */
[----:B------:R0:W1:Y:S02]  /*17c90*/  SHFL.UP P6, R14, R13, R12, R11 ;  /* 0x0400000c0d0e7389 */ /* 0x00006400000c000b */
[----:B01----:R-:W-:Y:S01]  /*17ca0*/  ENDCOLLECTIVE ;  /* 0x000000000000791b */ /* 0x003fe20003800000 */
.L_x_5910:
        /* <DEDUP_REMOVED lines=8> */
.L_x_5911:
[----:B------:R-:W-:Y:S05]  /*17d30*/  BRA `(.L_x_5912) ;  /* 0xffffffb400287947 */ /* 0x000fea000383ffff */
.L_x_5782:
[----:B------:R-:W-:Y:S01]  /*17d40*/  BSSY B0, `(.L_x_5913) ;  /* 0x0000008000007945 */ /* 0x000fe20003800000 */
[----:B-----5:R-:W-:Y:S01]  /*17d50*/  IMAD.MOV.U32 R13, RZ, RZ, R5 ;  /* 0x000000ffff0d7224 */ /* 0x020fe200078e0005 */
[----:B------:R-:W-:Y:S01]  /*17d60*/  MOV R12, 0x1 ;  /* 0x00000001000c7802 */ /* 0x000fe20000000f00 */
[----:B------:R-:W-:Y:S02]  /*17d70*/  IMAD.MOV.U32 R11, RZ, RZ, RZ ;  /* 0x000000ffff0b7224 */ /* 0x000fe400078e00ff */
[----:B------:R-:W-:-:S07]  /*17d80*/  IMAD.MOV.U32 R15, RZ, RZ, -0x1 ;  /* 0xffffffffff0f7424 */ /* 0x000fce00078e00ff */
[----:B01234-:R-:W-:Y:S05]  /*17d90*/  WARPSYNC.COLLECTIVE R15, `(.L_x_5914) ;  /* 0x000000000f087348 */ /* 0x01ffea0003c00000 */
[----:B------:R0:W0:Y:S02]  /*17da0*/  SHFL.UP P6, R14, R13, R12, R11 ;  /* 0x0400000c0d0e7389 */ /* 0x00002400000c000b */
[----:B01234-:R-:W-:Y:S01]  /*17db0*/  ENDCOLLECTIVE ;  /* 0x000000000000791b */ /* 0x01ffe20003800000 */
.L_x_5914:
[----:B------:R-:W-:Y:S05]  /*17dc0*/  BSYNC B0 ;  /* 0x0000000000007941 */ /* 0x000fea0003800000 */
.L_x_5913:
        /* <DEDUP_REMOVED lines=8> */
.L_x_5915:
[----:B------:R-:W-:Y:S01]  /*17e50*/  IMAD.MOV.U32 R12, RZ, RZ, 0x4 ;  /* 0x00000004ff0c7424 */ /* 0x000fe200078e00ff */
[----:B------:R-:W-:-:S05]  /*17e60*/  SEL R2, R14, RZ, P2 ;  /* 0x000000ff0e027207 */ /* 0x000fca0001000000 */
[----:B------:R-:W-:-:S04]  /*17e70*/  IMAD.IADD R2, R13, 0x1, R2 ;  /* 0x000000010d027824 */ /* 0x000fc800078e0202 */
[----:B------:R-:W-:-:S07]  /*17e80*/  IMAD.MOV.U32 R13, RZ, RZ, R2 ;  /* 0x000000ffff0d7224 */ /* 0x000fce00078e0002 */
[----:B------:R-:W-:Y:S05]  /*17e90*/  WARPSYNC.COLLECTIVE R15, `(.L_x_5916) ;  /* 0x000000000f087348 */ /* 0x000fea0003c00000 */
[----:B------:R0:W1:Y:S02]  /*17ea0*/  SHFL.UP P6, R14, R13, R12, R11 ;  /* 0x0400000c0d0e7389 */ /* 0x00006400000c000b */
[----:B01----:R-:W-:Y:S01]  /*17eb0*/  ENDCOLLECTIVE ;  /* 0x000000000000791b */ /* 0x003fe20003800000 */
.L_x_5916:
[----:B------:R-:W-:Y:S02]  /*17ec0*/  MOV R12, 0x8 ;  /* 0x00000008000c7802 */ /* 0x000fe40000000f00 */
[----:B------:R-:W-:-:S05]  /*17ed0*/  SEL R3, R14, RZ, P3 ;  /* 0x000000ff0e037207 */ /* 0x000fca0001800000 */
[----:B------:R-:W-:-:S04]  /*17ee0*/  IMAD.IADD R3, R2, 0x1, R3 ;  /* 0x0000000102037824 */ /* 0x000fc800078e0203 */
[----:B------:R-:W-:-:S07]  /*17ef0*/  IMAD.MOV.U32 R13, RZ, RZ, R3 ;  /* 0x000000ffff0d7224 */ /* 0x000fce00078e0003 */
[----:B------:R-:W-:Y:S05]  /*17f00*/  WARPSYNC.COLLECTIVE R15, `(.L_x_5917) ;  /* 0x000000000f087348 */ /* 0x000fea0003c00000 */
[----:B------:R0:W1:Y:S02]  /*17f10*/  SHFL.UP P6, R14, R13, R12, R11 ;  /* 0x0400000c0d0e7389 */ /* 0x00006400000c000b */
[----:B01----:R-:W-:Y:S01]  /*17f20*/  ENDCOLLECTIVE ;  /* 0x000000000000791b */ /* 0x003fe20003800000 */
.L_x_5917:
[----:B------:R-:W-:Y:S01]  /*17f30*/  IMAD.MOV.U32 R12, RZ, RZ, 0x10 ;  /* 0x00000010ff0c7424 */ /* 0x000fe200078e00ff */
[----:B------:R-:W-:-:S05]  /*17f40*/  SEL R4, R14, RZ, P4 ;  /* 0x000000ff0e047207 */ /* 0x000fca0002000000 */
[----:B------:R-:W-:-:S04]  /*17f50*/  IMAD.IADD R4, R3, 0x1, R4 ;  /* 0x0000000103047824 */ /* 0x000fc800078e0204 */
[----:B------:R-:W-:-:S07]  /*17f60*/  IMAD.MOV.U32 R13, RZ, RZ, R4 ;  /* 0x000000ffff0d7224 */ /* 0x000fce00078e0004 */
[----:B------:R-:W-:Y:S05]  /*17f70*/  WARPSYNC.COLLECTIVE R15, `(.L_x_5918) ;  /* 0x000000000f087348 */ /* 0x000fea0003c00000 */
[----:B------:R0:W1:Y:S02]  /*17f80*/  SHFL.UP P6, R14, R13, R12, R11 ;  /* 0x0400000c0d0e7389 */ /* 0x00006400000c000b */
[----:B01----:R-:W-:Y:S01]  /*17f90*/  ENDCOLLECTIVE ;  /* 0x000000000000791b */ /* 0x003fe20003800000 */
.L_x_5918:
        /* <DEDUP_REMOVED lines=8> */
.L_x_5919:
[----:B------:R-:W-:Y:S05]  /*18020*/  BRA `(.L_x_5920) ;  /* 0xffffffb400087947 */ /* 0x000fea000383ffff */
.L_x_5784:
[----:B------:R-:W-:Y:S01]  /*18030*/  BSSY B0, `(.L_x_5921) ;  /* 0x0000006000007945 */ /* 0x000fe20003800000 */
[----:B------:R-:W-:Y:S01]  /*18040*/  PLOP3.LUT P6, PT, P6, PT, PT, 0x8, 0x0 ;  /* 0x000000000000781c */ /* 0x000fe200037ce170 */
[----:B------:R-:W-:-:S12]  /*18050*/  IMAD.MOV.U32 R15, RZ, RZ, -0x1 ;  /* 0xffffffffff0f7424 */ /* 0x000fd800078e00ff */
[----:B0123--:R-:W-:Y:S05]  /*18060*/  WARPSYNC.COLLECTIVE R15, `(.L_x_5922) ;  /* 0x000000000f087348 */ /* 0x00ffea0003c00000 */
[----:B------:R-:W-:Y:S01]  /*18070*/  VOTE.ANY R14, PT, P6 ;  /* 0x00000000000e7806 */ /* 0x000fe200030e0100 */
[----:B0123--:R-:W-:Y:S06]  /*18080*/  ENDCOLLECTIVE ;  /* 0x000000000000791b */ /* 0x00ffec0003800000 */
.L_x_5922:
[----:B------:R-:W-:Y:S05]  /*18090*/  BSYNC B0 ;  /* 0x0000000000007941 */ /* 0x000fea0003800000 */
.L_x_5921:
        /* <DEDUP_REMOVED lines=9> */
.L_x_5923:
[----:B------:R-:W-:Y:S01]  /*18130*/  IMAD.MOV.U32 R5, RZ, RZ, R14 ;  /* 0x000000ffff057224 */ /* 0x000fe200078e000e */
[----:B------:R-:W-:Y:S06]  /*18140*/  BRA `(.L_x_5924) ;  /* 0xffffffb000f87947 */ /* 0x000fec000383ffff */
.L_x_5786:
[----:B------:R-:W-:Y:S01]  /*18150*/  BSSY B0, `(.L_x_5925) ;  /* 0x0000007000007945 */ /* 0x000fe20003800000 */
[----:B------:R-:W-:Y:S02]  /*18160*/  IMAD.MOV.U32 R13, RZ, RZ, R6 ;  /* 0x000000ffff0d7224 */ /* 0x000fe400078e0006 */
[----:B------:R-:W-:Y:S02]  /*18170*/  IMAD.MOV.U32 R11, RZ, RZ, 0x1f ;  /* 0x0000001fff0b7424 */ /* 0x000fe400078e00ff */
[----:B------:R-:W-:-:S07]  /*18180*/  IMAD.MOV.U32 R15, RZ, RZ, -0x1 ;  /* 0xffffffffff0f7424 */ /* 0x000fce00078e00ff */
[----:B01234-:R-:W-:Y:S05]  /*18190*/  WARPSYNC.COLLECTIVE R15, `(.L_x_5926) ;  /* 0x000000000f087348 */ /* 0x01ffea0003c00000 */
[----:B------:R0:W0:Y:S02]  /*181a0*/  SHFL.IDX P6, R14, R13, R12, R11 ;  /* 0x0000000c0d0e7389 */ /* 0x00002400000c000b */
[----:B01234-:R-:W-:Y:S01]  /*181b0*/  ENDCOLLECTIVE ;  /* 0x000000000000791b */ /* 0x01ffe20003800000 */
.L_x_5926:
[----:B------:R-:W-:Y:S05]  /*181c0*/  BSYNC B0 ;  /* 0x0000000000007941 */ /* 0x000fea0003800000 */
.L_x_5925:
[----:B------:R-:W-:Y:S05]  /*181d0*/  BRA `(.L_x_5785) ;  /* 0xffffffb000f07947 */ /* 0x000fea000383ffff */
.L_x_5790:
[----:B0-----:R0:W4:Y:S02]  /*181e0*/  SYNCS.PHASECHK.TRANS64.TRYWAIT P0, [R5+URZ+0x32420], R0 ;  /* 0x03242000050075a7 */ /* 0x001124000800017f */
[----:B----4-:R-:W-:Y:S05]  /*181f0*/  @!P0 NANOSLEEP.SYNCS 0x989680 ;  /* 0x009896800000895d */ /* 0x010fea0003900000 */
[----:B------:R-:W4:Y:S02]  /*18200*/  @!P0 SYNCS.PHASECHK.TRANS64 P0, [R5+URZ+0x32420], R0 ;  /* 0x03242000050085a7 */ /* 0x000f24000800007f */
[----:B----4-:R-:W-:Y:S05]  /*18210*/  @!P0 BRA `(.L_x_5790) ;  /* 0xfffffffc00f08947 */ /* 0x010fea000383ffff */
[----:B------:R-:W-:Y:S05]  /*18220*/  BRA `(.L_x_5927) ;  /* 0xffffffb800687947 */ /* 0x000fea000383ffff */
.L_x_5791:
[----:B------:R-:W4:Y:S01]  /*18230*/  S2R R2, SR_TID.X ;  /* 0x0000000000027919 */ /* 0x000f220000002100 */
[----:B------:R-:W-:Y:S01]  /*18240*/  BSSY B0, `(.L_x_5928) ;  /* 0x000000a000007945 */ /* 0x000fe20003800000 */
[----:B------:R-:W-:Y:S02]  /*18250*/  IMAD.MOV.U32 R12, RZ, RZ, RZ ;  /* 0x000000ffff0c7224 */ /* 0x000fe400078e00ff */
[----:B------:R-:W-:Y:S02]  /*18260*/  IMAD.MOV.U32 R11, RZ, RZ, 0x1f ;  /* 0x0000001fff0b7424 */ /* 0x000fe400078e00ff */
[----:B------:R-:W-:Y:S01]  /*18270*/  IMAD.MOV.U32 R15, RZ, RZ, -0x1 ;  /* 0xffffffffff0f7424 */ /* 0x000fe200078e00ff */
[----:B----4-:R-:W-:-:S04]  /*18280*/  SHF.R.U32.HI R2, RZ, 0x5, R2 ;  /* 0x00000005ff027819 */ /* 0x010fc80000011602 */
[----:B------:R-:W-:-:S04]  /*18290*/  LOP3.LUT R2, R2, 0x3, RZ, 0xc0, !PT ;  /* 0x0000000302027812 */ /* 0x000fc800078ec0ff */
[----:B------:R-:W-:-:S07]  /*182a0*/  MOV R13, R2 ;  /* 0x00000002000d7202 */ /* 0x000fce0000000f00 */
[----:B0123--:R-:W-:Y:S05]  /*182b0*/  WARPSYNC.COLLECTIVE R15, `(.L_x_5929) ;  /* 0x000000000f087348 */ /* 0x00ffea0003c00000 */
[----:B------:R4:W0:Y:S02]  /*182c0*/  SHFL.IDX P6, R14, R13, R12, R11 ;  /* 0x0000000c0d0e7389 */ /* 0x00082400000c000b */
[----:B01234-:R-:W-:Y:S01]  /*182d0*/  ENDCOLLECTIVE ;  /* 0x000000000000791b */ /* 0x01ffe20003800000 */
.L_x_5929:
[----:B------:R-:W-:Y:S05]  /*182e0*/  BSYNC B0 ;  /* 0x0000000000007941 */ /* 0x000fea0003800000 */
.L_x_5928:
[----:B------:R-:W-:Y:S05]  /*182f0*/  BRA `(.L_x_5930) ;  /* 0xffffffb800507947 */ /* 0x000fea000383ffff */
.L_x_5794:
[----:B------:R-:W-:Y:S01]  /*18300*/  BSSY B1, `(.L_x_5931) ;  /* 0x0000006000017945 */ /* 0x000fe20003800000 */
[----:B------:R-:W-:-:S07]  /*18310*/  IMAD.MOV.U32 R15, RZ, RZ, -0x1 ;  /* 0xffffffffff0f7424 */ /* 0x000fce00078e00ff */
[----:B0123--:R-:W-:Y:S05]  /*18320*/  WARPSYNC.COLLECTIVE R15, `(.L_x_5932) ;  /* 0x000000000f0c7348 */ /* 0x00ffea0003c00000 */
[----:B------:R-:W-:Y:S02]  /*18330*/  ELECT P6, UR62, PT ;  /* 0x00000000003e782f */ /* 0x000fe400038c0000 */
[----:B------:R-:W-:Y:S01]  /*18340*/  MOV R14, UR62 ;  /* 0x0000003e000e7c02 */ /* 0x000fe20008000f00 */
[----:B0123--:R-:W-:Y:S10]  /*18350*/  ENDCOLLECTIVE ;  /* 0x000000000000791b */ /* 0x00fff40003800000 */
.L_x_5932:
[----:B------:R-:W-:Y:S05]  /*18360*/  BSYNC B1 ;  /* 0x0000000000017941 */ /* 0x000fea0003800000 */
.L_x_5931:
[----:B------:R-:W-:Y:S05]  /*18370*/  BRA `(.L_x_5933) ;  /* 0xffffffb800487947 */ /* 0x000fea000383ffff */
.L_x_5796:
[----:B0-----:R0:W4:Y:S02]  /*18380*/  SYNCS.PHASECHK.TRANS64.TRYWAIT P1, [R3+URZ+0x32440], R2 ;  /* 0x03244002030075a7 */ /* 0x001124000802017f */
[----:B----4-:R-:W-:Y:S05]  /*18390*/  @!P1 NANOSLEEP.SYNCS 0x989680 ;  /* 0x009896800000995d */ /* 0x010fea0003900000 */
[----:B------:R-:W4:Y:S02]  /*183a0*/  @!P1 SYNCS.PHASECHK.TRANS64 P1, [R3+URZ+0x32440], R2 ;  /* 0x03244002030095a7 */ /* 0x000f24000802007f */
[----:B----4-:R-:W-:Y:S05]  /*183b0*/  @!P1 BRA `(.L_x_5796) ;  /* 0xfffffffc00f09947 */ /* 0x010fea000383ffff */
[----:B------:R-:W-:Y:S05]  /*183c0*/  BRA `(.L_x_5934) ;  /* 0xffffffb800707947 */ /* 0x000fea000383ffff */
.L_x_5798:
[----:B----4-:R4:W0:Y:S02]  /*183d0*/  SYNCS.PHASECHK.TRANS64.TRYWAIT P1, [R5+URZ+0x32440], R0 ;  /* 0x03244000050075a7 */ /* 0x010824000802017f */
[----:B0-----:R-:W-:Y:S05]  /*183e0*/  @!P1 NANOSLEEP.SYNCS 0x989680 ;  /* 0x009896800000995d */ /* 0x001fea0003900000 */
[----:B------:R-:W0:Y:S02]  /*183f0*/  @!P1 SYNCS.PHASECHK.TRANS64 P1, [R5+URZ+0x32440], R0 ;  /* 0x03244000050095a7 */ /* 0x000e24000802007f */
[----:B0-----:R-:W-:Y:S05]  /*18400*/  @!P1 BRA `(.L_x_5798) ;  /* 0xfffffffc00f09947 */ /* 0x001fea000383ffff */
[----:B------:R-:W-:Y:S05]  /*18410*/  BRA `(.L_x_5935) ;  /* 0xffffffb8007c7947 */ /* 0x000fea000383ffff */
.L_x_5800:
[----:B------:R0:W0:Y:S02]  /*18420*/  SYNCS.PHASECHK.TRANS64.TRYWAIT P1, [R3+URZ+0x32460], R2 ;  /* 0x03246002030075a7 */ /* 0x000024000802017f */
[----:B0-----:R-:W-:Y:S05]  /*18430*/  @!P1 NANOSLEEP.SYNCS 0x989680 ;  /* 0x009896800000995d */ /* 0x001fea0003900000 */
[----:B------:R-:W0:Y:S02]  /*18440*/  @!P1 SYNCS.PHASECHK.TRANS64 P1, [R3+URZ+0x32460], R2 ;  /* 0x03246002030095a7 */ /* 0x000e24000802007f */
[----:B0-----:R-:W-:Y:S05]  /*18450*/  @!P1 BRA `(.L_x_5800) ;  /* 0xfffffffc00f09947 */ /* 0x001fea000383ffff */
[----:B------:R-:W-:Y:S05]  /*18460*/  BRA `(.L_x_5936) ;  /* 0xffffffb800787947 */ /* 0x000fea000383ffff */
.L_x_5937:
        /* <DEDUP_REMOVED lines=9> */
.L_x_6467:


//--------------------- .text._ZN7cutlass13device_kernelIN5flash11enable_sm90INS1_16FlashAttnFwdSm90INS1_25CollectiveMainloopFwdSm90ILi2EN4cute5tupleIJNS5_1CILi1EEES8_S8_EEENS6_IJNS7_ILi128EEENS7_ILi96EEENS7_ILi64EEEEEELi256ENS_10bfloat16_tEfNS_4arch4Sm90ELb1ELb0ELb1ELb1ELb1ELb1ELb1ELb1ELb0ELb1ELb0ELb0EEENS1_21CollectiveEpilogueFwdINS6_IJSA_NS7_ILi256EEESB_EEES9_SE_SG_Li256ELb1ELb1ELb0ELb0EEENS1_36VarlenDynamicPersistentTileSchedulerILi128ELi96ELi256ELi128ELb0ELb1ELb1ELb1ELb1ELb1EEEEEEEEEvNT_6ParamsE --------------------------
	.section	.text._ZN7cutlass13device_kernelIN5flash11enable_sm90INS1_16FlashAttnFwdSm90INS1_25CollectiveMainloopFwdSm90ILi2EN4cute5tupleIJNS5_1CILi1EEES8_S8_EEENS6_IJNS7_ILi128EEENS7_ILi96EEENS7_ILi64EEEEEELi256ENS_10bfloat16_tEfNS_4arch4Sm90ELb1ELb0ELb1ELb1ELb1ELb1ELb1ELb1ELb0ELb1ELb0ELb0EEENS1_21CollectiveEpilogueFwdINS6_IJSA_NS7_ILi256EEESB_EEES9_SE_SG_Li256ELb1ELb1ELb0ELb0EEENS1_36VarlenDynamicPersistentTileSchedulerILi128ELi96ELi256ELi128ELb0ELb1ELb1ELb1ELb1ELb1EEEEEEEEEvNT_6ParamsE,"ax",@progbits
	.align	128
.text._ZN7cutlass13device_kernelIN5flash11enable_sm90INS1_16FlashAttnFwdSm90INS1_25CollectiveMainloopFwdSm90ILi2EN4cute5tupleIJNS5_1CILi1EEES8_S8_EEENS6_IJNS7_ILi128EEENS7_ILi96EEENS7_ILi64EEEEEELi256ENS_10bfloat16_tEfNS_4arch4Sm90ELb1ELb0ELb1ELb1ELb1ELb1ELb1ELb1ELb0ELb1ELb0ELb0EEENS1_21CollectiveEpilogueFwdINS6_IJSA_NS7_ILi256EEESB_EEES9_SE_SG_Li256ELb1ELb1ELb0ELb0EEENS1_36VarlenDynamicPersistentTileSchedulerILi128ELi96ELi256ELi128ELb0ELb1ELb1ELb1ELb1ELb1EEEEEEEEEvNT_6ParamsE:
        .type           _ZN7cutlass13device_kernelIN5flash11enable_sm90INS1_16FlashAttnFwdSm90INS1_25CollectiveMainloopFwdSm90ILi2EN4cute5tupleIJNS5_1CILi1EEES8_S8_EEENS6_IJNS7_ILi128EEENS7_ILi96EEENS7_ILi64EEEEEELi256ENS_10bfloat16_tEfNS_4arch4Sm90ELb1ELb0ELb1ELb1ELb1ELb1ELb1ELb1ELb0ELb1ELb0ELb0EEENS1_21CollectiveEpilogueFwdINS6_IJSA_NS7_ILi256EEESB_EEES9_SE_SG_Li256ELb1ELb1ELb0ELb0EEENS1_36VarlenDynamicPersistentTileSchedulerILi128ELi96ELi256ELi128ELb0ELb1ELb1ELb1ELb1ELb1EEEEEEEEEvNT_6ParamsE,@function
        .size           _ZN7cutlass13device_kernelIN5flash11enable_sm90INS1_16FlashAttnFwdSm90INS1_25CollectiveMainloopFwdSm90ILi2EN4cute5tupleIJNS5_1CILi1EEES8_S8_EEENS6_IJNS7_ILi128EEENS7_ILi96EEENS7_ILi64EEEEEELi256ENS_10bfloat16_tEfNS_4arch4Sm90ELb1ELb0ELb1ELb1ELb1ELb1ELb1ELb1ELb0ELb1ELb0ELb0EEENS1_21CollectiveEpilogueFwdINS6_IJSA_NS7_ILi256EEESB_EEES9_SE_SG_Li256ELb1ELb1ELb0ELb0EEENS1_36VarlenDynamicPersistentTileSchedulerILi128ELi96ELi256ELi128ELb0ELb1ELb1ELb1ELb1ELb1EEEEEEEEEvNT_6ParamsE,(.L_x_6468 - _ZN7cutlass13device_kernelIN5flash11enable_sm90INS1_16FlashAttnFwdSm90INS1_25CollectiveMainloopFwdSm90ILi2EN4cute5tupleIJNS5_1CILi1EEES8_S8_EEENS6_IJNS7_ILi128EEENS7_ILi96EEENS7_ILi64EEEEEELi256ENS_10bfloat16_tEfNS_4arch4Sm90ELb1ELb0ELb1ELb1ELb1ELb1ELb1ELb1ELb0ELb1ELb0ELb0EEENS1_21CollectiveEpilogueFwdINS6_IJSA_NS7_ILi256EEESB_EEES9_SE_SG_Li256ELb1ELb1ELb0ELb0EEENS1_36VarlenDynamicPersistentTileSchedulerILi128ELi96ELi256ELi128ELb0ELb1ELb1ELb1ELb1ELb1EEEEEEEEEvNT_6ParamsE)
        .other          _ZN7cutlass13device_kernelIN5flash11enable_sm90INS1_16FlashAttnFwdSm90INS1_25CollectiveMainloopFwdSm90ILi2EN4cute5tupleIJNS5_1CILi1EEES8_S8_EEENS6_IJNS7_ILi128EEENS7_ILi96EEENS7_ILi64EEEEEELi256ENS_10bfloat16_tEfNS_4arch4Sm90ELb1ELb0ELb1ELb1ELb1ELb1ELb1ELb1ELb0ELb1ELb0ELb0EEENS1_21CollectiveEpilogueFwdINS6_IJSA_NS7_ILi256EEESB_EEES9_SE_SG_Li256ELb1ELb1ELb0ELb0EEENS1_36VarlenDynamicPersistentTileSchedulerILi128ELi96ELi256ELi128ELb0ELb1ELb1ELb1ELb1ELb1EEEEEEEEEvNT_6ParamsE,@"STO_CUDA_ENTRY STV_DEFAULT"
_ZN7cutlass13device_kernelIN5flash11enable_sm90INS1_16FlashAttnFwdSm90INS1_25CollectiveMainloopFwdSm90ILi2EN4cute5tupleIJNS5_1CILi1EEES8_S8_EEENS6_IJNS7_ILi128EEENS7_ILi96EEENS7_ILi64EEEEEELi256ENS_10bfloat16_tEfNS_4arch4Sm90ELb1ELb0ELb1ELb1ELb1ELb1ELb1ELb1ELb0ELb1ELb0ELb0EEENS1_21CollectiveEpilogueFwdINS6_IJSA_NS7_ILi256EEESB_EEES9_SE_SG_Li256ELb1ELb1ELb0ELb0EEENS1_36VarlenDynamicPersistentTileSchedulerILi128ELi96ELi256ELi128ELb0ELb1ELb1ELb1ELb1ELb1EEEEEEEEEvNT_6ParamsE:
        /* <DEDUP_REMOVED lines=18> */
.L_x_5939:
[----:B------:R-:W-:Y:S05]  /*0120*/  BSYNC B0 ;  /* 0x0000000000007941 */ /* 0x000fea0003800000 */
.L_x_5938:
        /* <DEDUP_REMOVED lines=43> */
.L_x_5940:
        /* <DEDUP_REMOVED lines=22> */
.L_x_5941:
        /* <DEDUP_REMOVED lines=18> */
.L_x_5942:
        /* <DEDUP_REMOVED lines=22> */
.L_x_5943:
        /* <DEDUP_REMOVED lines=22> */
.L_x_5944:
[----:B------:R-:W-:Y:S01]  /*0920*/  PLOP3.LUT P0, PT, PT, PT, UP0, 0x80, 0x0 ;  /* 0x000000000000781c */ /* 0x000fe20003f0f008 */
[----:B------:R-:W-:Y:S01]  /*0930*/  UMOV UR36, 0x1 ;  /* 0x0000000100247882 */ /* 0x000fe20000000000 */
[----:B------:R-:W-:Y:S01]  /*0940*/  NOP ;  /* 0x0000000000007918 */ /* 0x000fe20000000000 */
[----:B------:R-:W-:Y:S01]  /*0950*/  USEL UR36, UR36, 0x2, !UP0 ;  /* 0x0000000224247887 */ /* 0x000fe2000c000000 */
[----:B------:R-:W-:Y:S01]  /*0960*/  BSSY B9, `(.L_x_5945) ;  /* 0x0001e00000097945 */ /* 0x000fe20003800000 */
[----:B------:R-:W-:Y:S01]  /*0970*/  ULDC.64 UR40, c[0x0][0x208] ;  /* 0x0000820000287ab9 */ /* 0x000fe20000000a00 */
[----:B0123--:R-:W-:Y:S07]  /*0980*/  BAR.SYNC.DEFER_BLOCKING 0x0 ;  /* 0x0000000000007b1d */ /* 0x00ffee0000010000 */
[----:B------:R-:W-:Y:S05]  /*0990*/  @!P0 BRA `(.L_x_5946) ;  /* 0x0000016400c48947 */ /* 0x000fea0003800000 */
.L_x_5947:
[----:B------:R-:W-:-:S08]  /*09a0*/  NOP ;  /* 0x0000000000007918 */ /* 0x000fd00000000000 */
[----:B------:R-:W0:Y:S02]  /*09b0*/  USETMAXREG.TRY_ALLOC.CTAPOOL UP0, 0xe8 ;  /* 0x000000e8000079c8 */ /* 0x000e240008000600 */
[----:B0-----:R-:W-:-:S13]  /*09c0*/  PLOP3.LUT P0, PT, PT, PT, UP0, 0x80, 0x0 ;  /* 0x000000000000781c */ /* 0x001fda0003f0f008 */
[----:B------:R-:W-:Y:S05]  /*09d0*/  @!P0 BRA `(.L_x_5947) ;  /* 0xfffffffc00f08947 */ /* 0x000fea000383ffff */
[----:B------:R-:W2:Y:S01]  /*09e0*/  LDL.LU R2, [R1] ;  /* 0x0000000001027983 */ /* 0x000ea20000300800 */
[----:B------:R-:W-:Y:S01]  /*09f0*/  SHF.R.U32.HI R3, RZ, 0x7, R0 ;  /* 0x00000007ff037819 */ /* 0x000fe20000011600 */
[----:B------:R-:W0:Y:S01]  /*0a00*/  S2UR UR37, SR_CgaCtaId ;  /* 0x00000000002579c3 */ /* 0x000e220000008800 */
[----:B------:R-:W-:-:S07]  /*0a10*/  UMOV UR4, 0x400 ;  /* 0x0000040000047882 */ /* 0x000fce0000000000 */
[----:B------:R-:W-:Y:S06]  /*0a20*/  BAR.ARV 0x8, 0x180 ;  /* 0x0206000000007b1d */ /* 0x000fec0000002000 */
[----:B------:R-:W-:-:S13]  /*0a30*/  ISETP.NE.AND P0, PT, R3, 0x1, PT ;  /* 0x000000010300780c */ /* 0x000fda0003f05270 */
[----:B------:R-:W-:Y:S06]  /*0a40*/  @!P0 BAR.ARV 0x9, 0x100 ;  /* 0x0244000000008b1d */ /* 0x000fec0000002000 */
[----:B0-----:R-:W-:Y:S02]  /*0a50*/  ULEA UR4, UR37, UR4, 0x18 ;  /* 0x0000000425047291 */ /* 0x001fe4000f8ec03f */
[----:B------:R-:W-:Y:S04]  /*0a60*/  BAR.SYNC.DEFER_BLOCKING 0x5, 0x180 ;  /* 0x0146000000007b1d */ /* 0x000fe80000010000 */
[----:B------:R-:W-:-:S02]  /*0a70*/  IMAD.U32 R22, RZ, RZ, UR4 ;  /* 0x00000004ff167e24 */ /* 0x000fc4000f8e00ff */
[----:B------:R-:W-:-:S03]  /*0a80*/  ULDC UR4, c[0x0][0xd3c] ;  /* 0x00034f0000047ab9 */ /* 0x000fc60000000800 */
[----:B------:R-:W0:Y:S01]  /*0a90*/  LDS.128 R100, [R22+0x324d0] ;  /* 0x0324d00016647984 */ /* 0x000e220000000c00 */
[----:B------:R-:W-:Y:S06]  /*0aa0*/  BAR.ARV 0x4, 0x180 ;  /* 0x0106000000007b1d */ /* 0x000fec0000002000 */
[----:B--2---:R-:W-:-:S04]  /*0ab0*/  LOP3.LUT R2, R2, 0xfffffffb, RZ, 0xc0, !PT ;  /* 0xfffffffb02027812 */ /* 0x004fc800078ec0ff */
[----:B------:R-:W-:Y:S02]  /*0ac0*/  @P0 LOP3.LUT R2, R2, 0x4, RZ, 0xfc, !PT ;  /* 0x0000000402020812 */ /* 0x000fe400078efcff */
[----:B0-----:R-:W-:-:S03]  /*0ad0*/  ISETP.GE.AND P0, PT, R103, UR4, PT ;  /* 0x0000000467007c0c */ /* 0x001fc6000bf06270 */
[----:B------:R0:W-:Y:S10]  /*0ae0*/  STL [R1], R2 ;  /* 0x0000000201007387 */ /* 0x0001f40000100800 */
[----:B0-----:R-:W-:Y:S05]  /*0af0*/  @P0 BRA `(.L_x_5948) ;  /* 0x000001dc00980947 */ /* 0x001fea0003800000 */
[----:B------:R-:W-:Y:S01]  /*0b00*/  VIADD R14, R0, 0xffffff80 ;  /* 0xffffff80000e7836 */ /* 0x000fe20000000000 */
[----:B------:R-:W-:Y:S01]  /*0b10*/  CS2R R18, SRZ ;  /* 0x0000000000127805 */ /* 0x000fe2000001ff00 */
[----:B------:R-:W-:Y:S01]  /*0b20*/  IMAD.MOV.U32 R206, RZ, RZ, RZ ;  /* 0x000000ffffce7224 */ /* 0x000fe200078e00ff */
[----:B------:R-:W-:Y:S01]  /*0b30*/  MOV R202, RZ ;  /* 0x000000ff00ca7202 */ /* 0x000fe20000000f00 */
[----:B------:R-:W-:Y:S01]  /*0b40*/  ULOP3.LUT UR47, UR36, 0x1, URZ, 0xfc, !UPT ;  /* 0x00000001242f7892 */ /* 0x000fe2000f8efc3f */
[----:B------:R-:W-:-:S04]  /*0b50*/  SHF.R.S32.HI R0, RZ, 0x1f, R14 ;  /* 0x0000001fff007819 */ /* 0x000fc8000001140e */
[----:B------:R-:W-:-:S04]  /*0b60*/  LEA.HI R2, R0, R14, RZ, 0x7 ;  /* 0x0000000e00027211 */ /* 0x000fc800078f38ff */
[----:B------:R-:W-:-:S05]  /*0b70*/  LOP3.LUT R3, R2, 0xffffff80, RZ, 0xc0, !PT ;  /* 0xffffff8002037812 */ /* 0x000fca00078ec0ff */
[----:B------:R-:W-:Y:S01]  /*0b80*/  IMAD.IADD R7, R14, 0x1, -R3 ;  /* 0x000000010e077824 */ /* 0x000fe200078e0a03 */
[----:B------:R-:W-:-:S04]  /*0b90*/  SHF.R.S32.HI R3, RZ, 0x7, R2 ;  /* 0x00000007ff037819 */ /* 0x000fc80000011402 */
[----:B------:R-:W-:-:S04]  /*0ba0*/  SHF.R.S32.HI R6, RZ, 0x1f, R7 ;  /* 0x0000001fff067819 */ /* 0x000fc80000011407 */
[CC--:B------:R-:W-:Y:S02]  /*0bb0*/  LEA.HI R9, R6.reuse, R7.reuse, RZ, 0x2 ;  /* 0x0000000706097211 */ /* 0x0c0fe400078f10ff */
[----:B------:R-:W-:Y:S02]  /*0bc0*/  LEA.HI R10, R6, R7, RZ, 0x5 ;  /* 0x00000007060a7211 */ /* 0x000fe400078f28ff */
[--C-:B------:R-:W-:Y:S02]  /*0bd0*/  SHF.R.S32.HI R5, RZ, 0x2, R9.reuse ;  /* 0x00000002ff057819 */ /* 0x100fe40000011409 */
[----:B------:R-:W-:Y:S02]  /*0be0*/  SHF.R.S32.HI R4, RZ, 0x1f, R9 ;  /* 0x0000001fff047819 */ /* 0x000fe40000011409 */
[----:B------:R-:W-:Y:S02]  /*0bf0*/  LEA.HI R6, R0, R14, RZ, 0x2 ;  /* 0x0000000e00067211 */ /* 0x000fe400078f10ff */
[----:B------:R-:W-:-:S02]  /*0c00*/  LEA.HI R4, R4, R5, RZ, 0x3 ;  /* 0x0000000504047211 */ /* 0x000fc400078f18ff */
[----:B------:R-:W-:Y:S02]  /*0c10*/  SHF.R.S32.HI R10, RZ, 0x5, R10 ;  /* 0x00000005ff0a7819 */ /* 0x000fe4000001140a */
[----:B------:R-:W-:Y:S02]  /*0c20*/  LOP3.LUT R8, R4, 0xfffffff8, RZ, 0xc0, !PT ;  /* 0xfffffff804087812 */ /* 0x000fe400078ec0ff */
[----:B------:R-:W-:Y:S02]  /*0c30*/  LEA.HI R4, R2, R3, RZ, 0x1 ;  /* 0x0000000302047211 */ /* 0x000fe400078f08ff */
[----:B------:R-:W-:Y:S01]  /*0c40*/  LEA.HI R2, R0, R14, RZ, 0x4 ;  /* 0x0000000e00027211 */ /* 0x000fe200078f20ff */
[----:B------:R-:W-:Y:S01]  /*0c50*/  IMAD.IADD R11, R5, 0x1, -R8 ;  /* 0x00000001050b7824 */ /* 0x000fe200078e0a08 */
[----:B------:R-:W-:Y:S02]  /*0c60*/  LOP3.LUT R8, R4, 0x3fffffe, RZ, 0xc0, !PT ;  /* 0x03fffffe04087812 */ /* 0x000fe400078ec0ff */
[----:B------:R-:W-:Y:S01]  /*0c70*/  SHF.R.S32.HI R5, RZ, 0x4, R2 ;  /* 0x00000004ff057819 */ /* 0x000fe20000011402 */
[----:B------:R-:W-:Y:S01]  /*0c80*/  IMAD R11, R10, 0x10, R11 ;  /* 0x000000100a0b7824 */ /* 0x000fe200078e020b */
[----:B------:R-:W-:Y:S01]  /*0c90*/  LOP3.LUT R4, R6, 0xfffffffc, RZ, 0xc0, !PT ;  /* 0xfffffffc06047812 */ /* 0x000fe200078ec0ff */
[----:B------:R-:W-:Y:S01]  /*0ca0*/  IMAD.IADD R8, R3, 0x1, -R8 ;  /* 0x0000000103087824 */ /* 0x000fe200078e0a08 */
[----:B------:R-:W-:-:S02]  /*0cb0*/  LEA.HI R3, R2, R5, RZ, 0x1 ;  /* 0x0000000502037211 */ /* 0x000fc400078f08ff */
        /* <DEDUP_REMOVED lines=10> */
[----:B------:R-:W-:Y:S01]  /*0d60*/  LOP3.LUT R0, R9, 0x7ffffffc, RZ, 0xc0, !PT ;  /* 0x7ffffffc09007812 */ /* 0x000fe200078ec0ff */
[----:B------:R-:W-:Y:S01]  /*0d70*/  IMAD R5, R13, 0x10, R2 ;  /* 0x000000100d057824 */ /* 0x000fe200078e0202 */
[----:B------:R-:W-:Y:S01]  /*0d80*/  SHF.R.S32.HI R23, RZ, 0x2, R6 ;  /* 0x00000002ff177819 */ /* 0x000fe20000011406 */
[----:B------:R-:W-:Y:S01]  /*0d90*/  VIADD R225, R16, 0x80 ;  /* 0x0000008010e17836 */ /* 0x000fe20000000000 */
[----:B------:R-:W-:Y:S01]  /*0da0*/  LOP3.LUT R3, R3, 0x1ffffffe, RZ, 0xc0, !PT ;  /* 0x1ffffffe03037812 */ /* 0x000fe200078ec0ff */
[----:B------:R-:W-:Y:S01]  /*0db0*/  IMAD R4, R5, 0x8, R4 ;  /* 0x0000000805047824 */ /* 0x000fe200078e0204 */
[----:B------:R-:W-:Y:S01]  /*0dc0*/  SHF.R.S32.HI R6, RZ, 0x1f, R6 ;  /* 0x0000001fff067819 */ /* 0x000fe20000011406 */
[----:B------:R-:W-:Y:S01]  /*0dd0*/  IMAD.IADD R2, R7, 0x1, -R0 ;  /* 0x0000000107027824 */ /* 0x000fe200078e0a00 */
[----:B------:R-:W-:Y:S01]  /*0de0*/  SHF.R.S32.HI R7, RZ, 0x1f, R225 ;  /* 0x0000001fff077819 */ /* 0x000fe200000114e1 */
[----:B------:R-:W-:Y:S01]  /*0df0*/  VIADD R5, R23, 0x40 ;  /* 0x0000004017057836 */ /* 0x000fe20000000000 */
[----:B------:R-:W-:Y:S01]  /*0e00*/  LEA.HI R6, R6, R23, RZ, 0x3 ;  /* 0x0000001706067211 */ /* 0x000fe200078f18ff */
[----:B------:R-:W-:Y:S01]  /*0e10*/  IMAD.IADD R3, R12, 0x1, -R3 ;  /* 0x000000010c037824 */ /* 0x000fe200078e0a03 */
[----:B------:R0:W-:Y:S01]  /*0e20*/  STL [R1+0xbc], R2 ;  /* 0x0000bc0201007387 */ /* 0x0001e20000100800 */
[----:B------:R-:W-:Y:S01]  /*0e30*/  VIADD R224, R16, 0xa0 ;  /* 0x000000a010e07836 */ /* 0x000fe20000000000 */
[----:B------:R-:W-:Y:S01]  /*0e40*/  LOP3.LUT R6, R6, 0xfffffff8, RZ, 0xc0, !PT ;  /* 0xfffffff806067812 */ /* 0x000fe200078ec0ff */
[----:B------:R-:W-:Y:S01]  /*0e50*/  IMAD R0, R3, 0x8, R8 ;  /* 0x0000000803007824 */ /* 0x000fe200078e0208 */
[----:B------:R-:W-:Y:S01]  /*0e60*/  SHF.R.S32.HI R17, RZ, 0x1f, R16 ;  /* 0x0000001fff117819 */ /* 0x000fe20000011410 */
[----:B------:R-:W-:-:S02]  /*0e70*/  VIADD R227, R16, 0xc0 ;  /* 0x000000c010e37836 */ /* 0x000fc40000000000 */
[----:B------:R-:W-:Y:S01]  /*0e80*/  IMAD.IADD R6, R23, 0x1, -R6 ;  /* 0x0000000117067824 */ /* 0x000fe200078e0a06 */
[----:B------:R1:W-:Y:S01]  /*0e90*/  STL [R1+0xb8], R0 ;  /* 0x0000b80001007387 */ /* 0x0003e20000100800 */
[----:B------:R-:W-:Y:S01]  /*0ea0*/  VIADD R226, R16, 0xe0 ;  /* 0x000000e010e27836 */ /* 0x000fe20000000000 */
[----:B0-----:R-:W-:Y:S01]  /*0eb0*/  SHF.R.S32.HI R2, RZ, 0x1f, R5 ;  /* 0x0000001fff027819 */ /* 0x001fe20000011405 */
[----:B------:R-:W-:Y:S01]  /*0ec0*/  IMAD.SHL.U32 R4, R4, 0x8, RZ ;  /* 0x0000000804047824 */ /* 0x000fe200078e00ff */
[----:B------:R-:W-:Y:S01]  /*0ed0*/  STL [R1+0xc8], RZ ;  /* 0x0000c8ff01007387 */ /* 0x000fe20000100800 */
[----:B------:R-:W-:Y:S01]  /*0ee0*/  IMAD.SHL.U32 R200, R12, 0x4, RZ ;  /* 0x000000040cc87824 */ /* 0x000fe200078e00ff */
[----:B------:R-:W-:Y:S01]  /*0ef0*/  LEA.HI R3, R2, R5, RZ, 0x3 ;  /* 0x0000000502037211 */ /* 0x000fe200078f18ff */
[C---:B------:R-:W-:Y:S01]  /*0f00*/  VIADD R2, R16.reuse, 0x20 ;  /* 0x0000002010027836 */ /* 0x040fe20000000000 */
[----:B------:R0:W-:Y:S01]  /*0f10*/  STL [R1+0xcc], R6 ;  /* 0x0000cc0601007387 */ /* 0x0001e20000100800 */
[----:B------:R-:W-:-:S02]  /*0f20*/  VIADD R205, R16, 0x40 ;  /* 0x0000004010cd7836 */ /* 0x000fc40000000000 */
[----:B-1----:R-:W-:Y:S01]  /*0f30*/  IMAD.SHL.U32 R0, R5, 0x40, RZ ;  /* 0x0000004005007824 */ /* 0x002fe200078e00ff */
[----:B------:R-:W-:Y:S01]  /*0f40*/  SHF.R.S32.HI R203, RZ, 0x1f, R2 ;  /* 0x0000001fffcb7819 */ /* 0x000fe20000011402 */
[----:B------:R-:W-:Y:S02]  /*0f50*/  IMAD.SHL.U32 R3, R3, 0x40, RZ ;  /* 0x0000004003037824 */ /* 0x000fe400078e00ff */
[----:B------:R-:W-:Y:S01]  /*0f60*/  VIADD R204, R16, 0x60 ;  /* 0x0000006010cc7836 */ /* 0x000fe20000000000 */
[----:B------:R-:W-:Y:S01]  /*0f70*/  LOP3.LUT R0, R0, 0x1c0, RZ, 0xc0, !PT ;  /* 0x000001c000007812 */ /* 0x000fe200078ec0ff */
[----:B------:R-:W-:Y:S01]  /*0f80*/  VIADD R207, R200, 0x10 ;  /* 0x00000010c8cf7836 */ /* 0x000fe20000000000 */
[----:B------:R-:W-:Y:S02]  /*0f90*/  LOP3.LUT R3, R3, 0xfffffe00, RZ, 0xc0, !PT ;  /* 0xfffffe0003037812 */ /* 0x000fe400078ec0ff */
[----:B------:R-:W-:Y:S02]  /*0fa0*/  SHF.R.U32.HI R5, RZ, 0x3, R0 ;  /* 0x00000003ff057819 */ /* 0x000fe40000011600 */
[----:B------:R-:W-:Y:S01]  /*0fb0*/  LOP3.LUT R0, R0, 0x38, R16, 0xf8, !PT ;  /* 0x0000003800007812 */ /* 0x000fe200078ef810 */
[----:B------:R1:W-:Y:S01]  /*0fc0*/  STL [R1+0xb4], R3 ;  /* 0x0000b40301007387 */ /* 0x0003e20000100800 */
[----:B0-----:R-:W-:-:S03]  /*0fd0*/  SHF.R.S32.HI R6, RZ, 0x1f, R224 ;  /* 0x0000001fff067819 */ /* 0x001fc600000114e0 */
[----:B------:R-:W-:Y:S04]  /*0fe0*/  STL [R1+0xa8], R7 ;  /* 0x0000a80701007387 */ /* 0x000fe80000100800 */
[----:B------:R-:W-:Y:S01]  /*0ff0*/  STL [R1+0xa4], R6 ;  /* 0x0000a40601007387 */ /* 0x000fe20000100800 */
[----:B-1----:R-:W-:Y:S02]  /*1000*/  LOP3.LUT R3, R3, R0, R5, 0xf6, !PT ;  /* 0x0000000003037212 */ /* 0x002fe400078ef605 */
[----:B------:R-:W-:Y:S02]  /*1010*/  SHF.R.S32.HI R0, RZ, 0x1f, R227 ;  /* 0x0000001fff007819 */ /* 0x000fe400000114e3 */
[----:B------:R-:W-:-:S03]  /*1020*/  SHF.R.S32.HI R5, RZ, 0x1f, R226 ;  /* 0x0000001fff057819 */ /* 0x000fc600000114e2 */
[----:B------:R0:W-:Y:S04]  /*1030*/  STL [R1+0xa0], R0 ;  /* 0x0000a00001007387 */ /* 0x0001e80000100800 */
[----:B------:R1:W-:Y:S01]  /*1040*/  STL [R1+0x9c], R5 ;  /* 0x00009c0501007387 */ /* 0x0003e20000100800 */
[----:B0-----:R-:W-:-:S05]  /*1050*/  IMAD R0, R3, 0x2, R22 ;  /* 0x0000000203007824 */ /* 0x001fca00078e0216 */
[----:B------:R1:W-:Y:S04]  /*1060*/  STL [R1+0xd0], R0 ;  /* 0x0000d00001007387 */ /* 0x0003e80000100800 */
[----:B------:R1:W-:Y:S02]  /*1070*/  STL [R1+0xd4], R4 ;  /* 0x0000d40401007387 */ /* 0x0003e40000100800 */
.L_x_6106:
[----:B01----:R-:W0:Y:S02]  /*1080*/  LDC.64 R4, c[0x0][0xd88] ;  /* 0x00036200ff047b82 */ /* 0x003e240000000a00 */
[----:B0-----:R-:W-:-:S05]  /*1090*/  IMAD.WIDE R4, R103, 0x4, R4 ;  /* 0x0000000467047825 */ /* 0x001fca00078e0204 */
[----:B------:R-:W2:Y:S01]  /*10a0*/  LDG.E R11, desc[UR40][R4.64] ;  /* 0x00000028040b7981 */ /* 0x000ea2000c1e1900 */
[----:B------:R-:W-:Y:S05]  /*10b0*/  YIELD ;  /* 0x0000000000007946 */ /* 0x000fea0003800000 */
[----:B------:R-:W-:Y:S01]  /*10c0*/  ULDC.64 UR4, c[0x0][0xb20] ;  /* 0x0002c80000047ab9 */ /* 0x000fe20000000a00 */
[----:B------:R-:W-:Y:S01]  /*10d0*/  ULDC.64 UR8, c[0x0][0xb10] ;  /* 0x0002c40000087ab9 */ /* 0x000fe20000000a00 */
[----:B------:R-:W-:Y:S01]  /*10e0*/  ISETP.NE.U32.AND P1, PT, RZ, UR4, PT ;  /* 0x00000004ff007c0c */ /* 0x000fe2000bf25070 */
[----:B------:R-:W-:Y:S01]  /*10f0*/  ULDC.64 UR6, c[0x0][0xb00] ;  /* 0x0002c00000067ab9 */ /* 0x000fe20000000a00 */
[----:B------:R-:W-:Y:S01]  /*1100*/  MOV R3, RZ ;  /* 0x000000ff00037202 */ /* 0x000fe20000000f00 */
[----:B------:R-:W-:Y:S01]  /*1110*/  IMAD.MOV.U32 R33, RZ, RZ, RZ ;  /* 0x000000ffff217224 */ /* 0x000fe200078e00ff */
[----:B------:R-:W-:-:S02]  /*1120*/  ISETP.NE.AND.EX P1, PT, RZ, UR5, PT, P1 ;  /* 0x00000005ff007c0c */ /* 0x000fc4000bf25310 */
[----:B------:R-:W-:-:S04]  /*1130*/  ISETP.NE.U32.AND P0, PT, RZ, UR6, PT ;  /* 0x00000006ff007c0c */ /* 0x000fc8000bf05070 */
[----:B------:R-:W-:Y:S02]  /*1140*/  ISETP.NE.AND.EX P0, PT, RZ, UR7, PT, P0 ;  /* 0x00000007ff007c0c */ /* 0x000fe4000bf05300 */
[----:B--2---:R-:W-:Y:S01]  /*1150*/  SHF.R.S32.HI R0, RZ, 0x1f, R11 ;  /* 0x0000001fff007819 */ /* 0x004fe2000001140b */
[----:B------:R-:W-:-:S04]  /*1160*/  IMAD.SHL.U32 R34, R11, 0x4, RZ ;  /* 0x000000040b227824 */ /* 0x000fc800078e00ff */
[C---:B------:R-:W-:Y:S01]  /*1170*/  @P1 LEA R6, P2, R11.reuse, UR4, 0x2 ;  /* 0x000000040b061c11 */ /* 0x040fe2000f8410ff */
[----:B------:R0:W-:Y:S01]  /*1180*/  STL [R1+0xc0], R11 ;  /* 0x0000c00b01007387 */ /* 0x0001e20000100800 */
[C-C-:B------:R-:W-:Y:S02]  /*1190*/  SHF.L.U64.HI R35, R11.reuse, 0x2, R0.reuse ;  /* 0x000000020b237819 */ /* 0x140fe40000010200 */
[----:B------:R-:W-:Y:S02]  /*11a0*/  @P1 LEA.HI.X R7, R11, UR5, R0, 0x2, P2 ;  /* 0x000000050b071c11 */ /* 0x000fe400090f1400 */
[----:B------:R-:W-:Y:S01]  /*11b0*/  ISETP.NE.U32.AND P2, PT, RZ, UR8, PT ;  /* 0x00000008ff007c0c */ /* 0x000fe2000bf45070 */
[----:B------:R-:W-:Y:S01]  /*11c0*/  ULDC UR4, c[0x0][0x288] ;  /* 0x0000a20000047ab9 */ /* 0x000fe20000000800 */
[----:B------:R-:W-:Y:S01]  /*11d0*/  IADD3 R8, P3, R34, UR6, RZ ;  /* 0x0000000622087c10 */ /* 0x000fe2000ff7e0ff */
[----:B------:R0:W5:Y:S01]  /*11e0*/  @P1 LDG.E R3, desc[UR40][R6.64] ;  /* 0x0000002806031981 */ /* 0x000162000c1e1900 */
[----:B------:R-:W-:Y:S01]  /*11f0*/  ISETP.NE.AND.EX P2, PT, RZ, UR9, PT, P2 ;  /* 0x00000009ff007c0c */ /* 0x000fe2000bf45320 */
[----:B------:R-:W-:Y:S01]  /*1200*/  IMAD.U32 R10, RZ, RZ, UR4 ;  /* 0x00000004ff0a7e24 */ /* 0x000fe2000f8e00ff */
[----:B------:R-:W-:Y:S01]  /*1210*/  IADD3.X R9, R35, UR7, RZ, P3, !PT ;  /* 0x0000000723097c10 */ /* 0x000fe20009ffe4ff */
[----:B------:R-:W-:-:S04]  /*1220*/  ULDC.64 UR4, c[0x0][0x418] ;  /* 0x0001060000047ab9 */ /* 0x000fc80000000a00 */
[----:B------:R0:W5:Y:S06]  /*1230*/  @P0 LDG.E R33, desc[UR40][R8.64] ;  /* 0x0000002808210981 */ /* 0x00016c000c1e1900 */
[----:B------:R-:W-:-:S04]  /*1240*/  @P2 IADD3 R4, P1, R34, UR8, RZ ;  /* 0x0000000822042c10 */ /* 0x000fc8000ff3e0ff */
[----:B------:R-:W-:-:S05]  /*1250*/  @P2 IADD3.X R5, R35, UR9, RZ, P1, !PT ;  /* 0x0000000923052c10 */ /* 0x000fca0008ffe4ff */
[----:B------:R-:W2:Y:S01]  /*1260*/  @P2 LDG.E R10, desc[UR40][R4.64] ;  /* 0x00000028040a2981 */ /* 0x000ea2000c1e1900 */
[----:B------:R-:W-:-:S03]  /*1270*/  UISETP.NE.U32.AND UP0, UPT, UR4, URZ, UPT ;  /* 0x0000003f0400728c */ /* 0x000fc6000bf05070 */
[----:B------:R-:W-:Y:S01]  /*1280*/  ULDC UR4, c[0x0][0x424] ;  /* 0x0001090000047ab9 */ /* 0x000fe20000000800 */
[----:B------:R-:W-:-:S03]  /*1290*/  UISETP.NE.AND.EX UP0, UPT, UR5, URZ, UPT, UP0 ;  /* 0x0000003f0500728c */ /* 0x000fc6000bf05300 */
[----:B------:R-:W-:Y:S01]  /*12a0*/  ULDC UR5, c[0x0][0x2f0] ;  /* 0x0000bc0000057ab9 */ /* 0x000fe20000000800 */
[----:B------:R-:W-:-:S04]  /*12b0*/  USEL UR4, UR4, 0x1, UP0 ;  /* 0x0000000104047887 */ /* 0x000fc80008000000 */
[----:B------:R-:W-:-:S03]  /*12c0*/  UIMAD UR4, UR4, UR5, URZ ;  /* 0x00000005040472a4 */ /* 0x000fc6000f8e023f */
[----:B------:R-:W-:Y:S02]  /*12d0*/  ULDC UR5, c[0x0][0x348] ;  /* 0x0000d20000057ab9 */ /* 0x000fe40000000800 */
[----:B----4-:R-:W-:Y:S02]  /*12e0*/  IMAD.U32 R25, RZ, RZ, UR5 ;  /* 0x00000005ff197e24 */ /* 0x010fe4000f8e00ff */
[----:B------:R-:W-:Y:S02]  /*12f0*/  IMAD.U32 R32, RZ, RZ, UR4 ;  /* 0x00000004ff207e24 */ /* 0x000fe4000f8e00ff */
[----:B------:R-:W-:Y:S01]  /*1300*/  IMAD.MOV.U32 R24, RZ, RZ, R11 ;  /* 0x000000ffff187224 */ /* 0x000fe200078e000b */
[----:B--2---:R0:W-:Y:S01]  /*1310*/  STL [R1+0x90], R10 ;  /* 0x0000900a01007387 */ /* 0x0041e20000100800 */
[----:B---3--:R-:W-:Y:S05]  /*1320*/  @P2 BRA `(.L_x_5949) ;  /* 0x0000000000282947 */ /* 0x008fea0003800000 */
[----:B------:R-:W-:Y:S02]  /*1330*/  ULDC.64 UR4, c[0x0][0xaf8] ;  /* 0x0002be0000047ab9 */ /* 0x000fe40000000a00 */
[----:B------:R-:W-:-:S04]  /*1340*/  ISETP.NE.U32.AND P1, PT, RZ, UR4, PT ;  /* 0x00000004ff007c0c */ /* 0x000fc8000bf25070 */
[----:B------:R-:W-:-:S13]  /*1350*/  ISETP.NE.AND.EX P1, PT, RZ, UR5, PT, P1 ;  /* 0x00000005ff007c0c */ /* 0x000fda000bf25310 */
[----:B------:R-:W-:Y:S05]  /*1360*/  @!P1 BRA `(.L_x_5949) ;  /* 0x0000000000189947 */ /* 0x000fea0003800000 */
[----:B------:R-:W1:Y:S02]  /*1370*/  LDC.64 R4, c[0x0][0xaf8] ;  /* 0x0002be00ff047b82 */ /* 0x000e640000000a00 */
[----:B-1----:R-:W-:-:S05]  /*1380*/  IMAD.WIDE R4, R24, 0x4, R4 ;  /* 0x0000000418047825 */ /* 0x002fca00078e0204 */
[----:B------:R-:W2:Y:S04]  /*1390*/  LDG.E R0, desc[UR40][R4.64] ;  /* 0x0000002804007981 */ /* 0x000ea8000c1e1900 */
[----:B0-----:R-:W2:Y:S02]  /*13a0*/  LDG.E R7, desc[UR40][R4.64+0x4] ;  /* 0x0000042804077981 */ /* 0x001ea4000c1e1900 */
[----:B--2---:R-:W-:-:S05]  /*13b0*/  IMAD.IADD R10, R7, 0x1, -R0 ;  /* 0x00000001070a7824 */ /* 0x004fca00078e0a00 */
[----:B------:R1:W-:Y:S02]  /*13c0*/  STL [R1+0x90], R10 ;  /* 0x0000900a01007387 */ /* 0x0003e40000100800 */
.L_x_5949:
[----:B------:R-:W-:Y:S01]  /*13d0*/  ULDC.64 UR4, c[0x0][0xb18] ;  /* 0x0002c60000047ab9 */ /* 0x000fe20000000a00 */
[----:B------:R2:W-:Y:S01]  /*13e0*/  STL [R1+0xc4], R102 ;  /* 0x0000c46601007387 */ /* 0x0005e20000100800 */
[----:B------:R-:W-:-:S04]  /*13f0*/  ISETP.NE.U32.AND P1, PT, RZ, UR4, PT ;  /* 0x00000004ff007c0c */ /* 0x000fc8000bf25070 */
[----:B------:R-:W-:-:S13]  /*1400*/  ISETP.NE.AND.EX P1, PT, RZ, UR5, PT, P1 ;  /* 0x00000005ff007c0c */ /* 0x000fda000bf25310 */
[----:B--2---:R-:W-:Y:S05]  /*1410*/  @!P1 BRA `(.L_x_5950) ;  /* 0x0000000000109947 */ /* 0x004fea0003800000 */
[----:B------:R-:W-:-:S04]  /*1420*/  IADD3 R4, P0, R34, UR4, RZ ;  /* 0x0000000422047c10 */ /* 0x000fc8000ff1e0ff */
[----:B------:R-:W-:-:S05]  /*1430*/  IADD3.X R5, R35, UR5, RZ, P0, !PT ;  /* 0x0000000523057c10 */ /* 0x000fca00087fe4ff */
[----:B------:R2:W5:Y:S01]  /*1440*/  LDG.E R32, desc[UR40][R4.64] ;  /* 0x0000002804207981 */ /* 0x000562000c1e1900 */
[----:B------:R-:W-:Y:S05]  /*1450*/  BRA `(.L_x_5951) ;  /* 0x0000000000107947 */ /* 0x000fea0003800000 */
.L_x_5950:
[----:B------:R-:W-:Y:S05]  /*1460*/  @!P0 BRA `(.L_x_5951) ;  /* 0x00000000000c8947 */ /* 0x000fea0003800000 */
[----:B------:R-:W2:Y:S04]  /*1470*/  LDG.E R5, desc[UR40][R8.64] ;  /* 0x0000002808057981 */ /* 0x000ea8000c1e1900 */
[----:B------:R-:W2:Y:S02]  /*1480*/  LDG.E R32, desc[UR40][R8.64+0x4] ;  /* 0x0000042808207981 */ /* 0x000ea4000c1e1900 */
[----:B--2---:R-:W-:-:S07]  /*1490*/  IMAD.IADD R32, R32, 0x1, -R5 ;  /* 0x0000000120207824 */ /* 0x004fce00078e0a05 */
.L_x_5951:
[----:B------:R-:W-:Y:S01]  /*14a0*/  ULDC.64 UR4, c[0x0][0xb08] ;  /* 0x0002c20000047ab9 */ /* 0x000fe20000000a00 */
[----:B0-----:R-:W0:Y:S01]  /*14b0*/  LDC R8, c[0x0][0x448] ;  /* 0x00011200ff087b82 */ /* 0x001e220000000800 */
[----:B------:R-:W-:-:S04]  /*14c0*/  ISETP.NE.U32.AND P0, PT, RZ, UR4, PT ;  /* 0x00000004ff007c0c */ /* 0x000fc8000bf05070 */
[----:B------:R-:W-:Y:S01]  /*14d0*/  ISETP.NE.AND.EX P0, PT, RZ, UR5, PT, P0 ;  /* 0x00000005ff007c0c */ /* 0x000fe2000bf05300 */
[----:B------:R-:W-:-:S12]  /*14e0*/  ULDC.64 UR4, c[0x0][0xb28] ;  /* 0x0002ca0000047ab9 */ /* 0x000fd80000000a00 */
[----:B--2---:R-:W2:Y:S02]  /*14f0*/  @P0 LDC.64 R4, c[0x0][0xb08] ;  /* 0x0002c200ff040b82 */ /* 0x004ea40000000a00 */
[----:B--2---:R-:W-:-:S05]  /*1500*/  @P0 IMAD.WIDE R4, R24, 0x4, R4 ;  /* 0x0000000418040825 */ /* 0x004fca00078e0204 */
        /* <DEDUP_REMOVED lines=8> */
[----:B0-----:R-:W-:Y:S01]  /*1590*/  ISETP.NE.AND P1, PT, R8, 0x1, PT ;  /* 0x000000010800780c */ /* 0x001fe20003f25270 */
[----:B------:R-:W-:Y:S02]  /*15a0*/  IMAD.SHL.U32 R12, R101, 0x80, RZ ;  /* 0x00000080650c7824 */ /* 0x000fe400078e00ff */
[----:B------:R-:W-:Y:S02]  /*15b0*/  IMAD.IADD R8, R32, 0x1, -R3 ;  /* 0x0000000120087824 */ /* 0x000fe400078e0a03 */
[----:B---3--:R-:W-:Y:S01]  /*15c0*/  VIADD R4, R12, 0x7f ;  /* 0x0000007f0c047836 */ /* 0x008fe20000000000 */
[----:B------:R0:W-:Y:S07]  /*15d0*/  STL [R1+0x98], R12 ;  /* 0x0000980c01007387 */ /* 0x0001ee0000100800 */
[----:B------:R-:W3:Y:S08]  /*15e0*/  @P1 LDC R11, c[0x0][0x44c] ;  /* 0x00011300ff0b1b82 */ /* 0x000ef00000000800 */
[----:B------:R-:W1:Y:S01]  /*15f0*/  @P1 LDC R5, c[0x0][0x450] ;  /* 0x00011400ff051b82 */ /* 0x000e620000000800 */
[----:B--2---:R-:W-:-:S02]  /*1600*/  @P0 IMAD.IADD R25, R9, 0x1, -R0 ;  /* 0x0000000109190824 */ /* 0x004fc400078e0a00 */
[----:B---3--:R-:W-:-:S04]  /*1610*/  @P1 IMAD.HI.U32 R0, R4, R11, RZ ;  /* 0x0000000b04001227 */ /* 0x008fc800078e00ff */
[----:B----4-:R-:W-:Y:S01]  /*1620*/  IMAD.IADD R6, R8, 0x1, R25 ;  /* 0x0000000108067824 */ /* 0x010fe200078e0219 */
[----:B-1----:R-:W-:-:S03]  /*1630*/  @P1 SHF.R.U32.HI R4, RZ, R5, R0 ;  /* 0x00000005ff041219 */ /* 0x002fc60000011600 */
[C---:B------:R-:W-:Y:S01]  /*1640*/  VIADD R0, R6.reuse, 0x5f ;  /* 0x0000005f06007836 */ /* 0x040fe20000000000 */
[----:B------:R-:W-:Y:S01]  /*1650*/  IADD3 R31, R6, 0x60, -R10 ;  /* 0x00000060061f7810 */ /* 0x000fe20007ffe80a */
[----:B------:R0:W-:Y:S02]  /*1660*/  STL [R1+0xac], R6 ;  /* 0x0000ac0601007387 */ /* 0x0001e40000100800 */
[----:B------:R-:W-:-:S04]  /*1670*/  IMAD.HI R0, R0, 0x2aaaaaab, RZ ;  /* 0x2aaaaaab00007827 */ /* 0x000fc800078e02ff */
[----:B------:R-:W-:Y:S01]  /*1680*/  IMAD.IADD R4, R31, 0x1, R4 ;  /* 0x000000011f047824 */ /* 0x000fe200078e0204 */
[----:B------:R-:W-:-:S03]  /*1690*/  SHF.R.U32.HI R177, RZ, 0x1f, R0 ;  /* 0x0000001fffb17819 */ /* 0x000fc60000011600 */
[----:B------:R-:W-:Y:S01]  /*16a0*/  IMAD.HI R4, R4, 0x2aaaaaab, RZ ;  /* 0x2aaaaaab04047827 */ /* 0x000fe200078e02ff */
[----:B------:R-:W-:-:S04]  /*16b0*/  LEA.HI.SX32 R177, R0, R177, 0x1c ;  /* 0x000000b100b17211 */ /* 0x000fc800078fe2ff */
[----:B------:R-:W-:-:S04]  /*16c0*/  SHF.R.U32.HI R3, RZ, 0x1f, R4 ;  /* 0x0000001fff037819 */ /* 0x000fc80000011604 */
[----:B------:R-:W-:Y:S01]  /*16d0*/  LEA.HI.SX32 R4, R4, R3, 0x1c ;  /* 0x0000000304047211 */ /* 0x000fe200078fe2ff */
[----:B------:R-:W-:-:S03]  /*16e0*/  IMAD.MOV R3, RZ, RZ, -R8 ;  /* 0x000000ffff037224 */ /* 0x000fc600078e0a08 */
[----:B------:R-:W-:-:S05]  /*16f0*/  VIMNMX R4, R177, R4, PT ;  /* 0x00000004b1047248 */ /* 0x000fca0003fe0100 */
[----:B------:R-:W-:Y:S01]  /*1700*/  IMAD R0, R4, 0x60, -R8 ;  /* 0x0000006004007824 */ /* 0x000fe200078e0a08 */
[----:B------:R-:W-:-:S04]  /*1710*/  VIMNMX R4, RZ, R3, !PT ;  /* 0x00000003ff047248 */ /* 0x000fc80007fe0100 */
[----:B------:R-:W-:-:S04]  /*1720*/  VIMNMX R3, R0, R25, PT ;  /* 0x0000001900037248 */ /* 0x000fc80003fe0100 */
[----:B------:R-:W-:Y:S01]  /*1730*/  ISETP.GT.AND P0, PT, R3, R4, PT ;  /* 0x000000040300720c */ /* 0x000fe20003f04270 */
[----:B------:R-:W-:-:S05]  /*1740*/  IMAD.WIDE.U32 R4, R4, -0x55555555, RZ ;  /* 0xaaaaaaab04047825 */ /* 0x000fca00078e00ff */
[----:B------:R-:W-:-:S04]  /*1750*/  SHF.R.U32.HI R30, RZ, 0x6, R5 ;  /* 0x00000006ff1e7819 */ /* 0x000fc80000011605 */
[----:B------:R-:W-:-:S03]  /*1760*/  MOV R29, R30 ;  /* 0x0000001e001d7202 */ /* 0x000fc60000000f00 */
        /* <DEDUP_REMOVED lines=27> */
.L_x_5954:
[----:B------:R-:W-:Y:S05]  /*1920*/  BSYNC B6 ;  /* 0x0000000000067941 */ /* 0x000fea0003800000 */
.L_x_5953:
        /* <DEDUP_REMOVED lines=20> */
.L_x_5956:
[----:B------:R-:W-:Y:S05]  /*1a70*/  BSYNC B6 ;  /* 0x0000000000067941 */ /* 0x000fea0003800000 */
.L_x_5955:
[----:B------:R-:W2:Y:S01]  /*1a80*/  LDL R36, [R1+0xcc] ;  /* 0x0000cc0001247983 */ /* 0x000ea20000100800 */
[----:B------:R-:W-:Y:S01]  /*1a90*/  ULDC.64 UR4, c[0x0][0xaf0] ;  /* 0x0002bc0000047ab9 */ /* 0x000fe20000000a00 */
[----:B------:R-:W0:Y:S01]  /*1aa0*/  LDC.64 R54, c[0x0][0x408] ;  /* 0x00010200ff367b82 */ /* 0x000e220000000a00 */
[----:B------:R-:W-:-:S04]  /*1ab0*/  ISETP.NE.U32.AND P0, PT, RZ, UR4, PT ;  /* 0x00000004ff007c0c */ /* 0x000fc8000bf05070 */
[----:B------:R-:W-:-:S03]  /*1ac0*/  ISETP.NE.AND.EX P0, PT, RZ, UR5, PT, P0 ;  /* 0x00000005ff007c0c */ /* 0x000fc6000bf05300 */
[----:B------:R-:W1:Y:S10]  /*1ad0*/  LDC.64 R48, c[0x0][0x3f8] ;  /* 0x0000fe00ff307b82 */ /* 0x000e740000000a00 */
[----:B------:R-:W-:Y:S01]  /*1ae0*/  @P0 IADD3 R4, P1, R34, UR4, RZ ;  /* 0x0000000422040c10 */ /* 0x000fe2000ff3e0ff */
[----:B------:R-:W-:-:S03]  /*1af0*/  ULDC UR4, c[0x0][0x320] ;  /* 0x0000c80000047ab9 */ /* 0x000fc60000000800 */
[----:B------:R-:W-:Y:S02]  /*1b00*/  @P0 IADD3.X R5, R35, UR5, RZ, P1, !PT ;  /* 0x0000000523050c10 */ /* 0x000fe40008ffe4ff */
[----:B------:R-:W-:Y:S02]  /*1b10*/  ISETP.GE.AND P1, PT, R2, UR4, PT ;  /* 0x0000000402007c0c */ /* 0x000fe4000bf26270 */
[----:B------:R-:W-:Y:S01]  /*1b20*/  SHF.R.S32.HI R9, RZ, 0x1f, R23 ;  /* 0x0000001fff097819 */ /* 0x000fe20000011417 */
[----:B------:R3:W4:Y:S01]  /*1b30*/  @P0 LDG.E R24, desc[UR40][R4.64] ;  /* 0x0000002804180981 */ /* 0x000722000c1e1900 */
[----:B------:R-:W-:Y:S01]  /*1b40*/  SEL R3, RZ, 0xffffffff, P1 ;  /* 0xffffffffff037807 */ /* 0x000fe20000800000 */
[----:B------:R-:W0:Y:S01]  /*1b50*/  LDC R35, c[0x0][0x3f4] ;  /* 0x0000fd00ff237b82 */ /* 0x000e220000000800 */
[----:B------:R-:W-:Y:S02]  /*1b60*/  ISETP.GE.AND P0, PT, R16, UR4, PT ;  /* 0x0000000410007c0c */ /* 0x000fe4000bf06270 */
[----:B------:R-:W-:Y:S01]  /*1b70*/  SHF.R.S32.HI R201, RZ, 0x1f, R200 ;  /* 0x0000001fffc97819 */ /* 0x000fe200000114c8 */
[----:B------:R-:W-:Y:S01]  /*1b80*/  IMAD.SHL.U32 R3, R3, 0x2, RZ ;  /* 0x0000000203037824 */ /* 0x000fe200078e00ff */
[----:B------:R-:W-:Y:S01]  /*1b90*/  SEL R0, RZ, 0x1, P0 ;  /* 0x00000001ff007807 */ /* 0x000fe20000000000 */
[----:B------:R-:W0:Y:S01]  /*1ba0*/  S2R R38, SR_TID.X ;  /* 0x0000000000267919 */ /* 0x000e220000002100 */
[----:B------:R-:W-:Y:S01]  /*1bb0*/  ISETP.GE.AND P0, PT, R205, UR4, PT ;  /* 0x00000004cd007c0c */ /* 0x000fe2000bf06270 */
[----:B-1----:R-:W-:Y:S01]  /*1bc0*/  IMAD.WIDE.U32 R10, R23, R48, R16 ;  /* 0x00000030170a7225 */ /* 0x002fe200078e0010 */
[----:B------:R-:W-:-:S02]  /*1bd0*/  ISETP.GE.AND P1, PT, R204, UR4, PT ;  /* 0x00000004cc007c0c */ /* 0x000fc4000bf26270 */
[----:B------:R-:W-:Y:S01]  /*1be0*/  LOP3.LUT R0, R3, 0x2, R0, 0xe2, !PT ;  /* 0x0000000203007812 */ /* 0x000fe200078ee200 */
[----:B------:R-:W1:Y:S01]  /*1bf0*/  S2R R37, SR_TID.X ;  /* 0x0000000000257919 */ /* 0x000e620000002100 */
[----:B------:R-:W-:Y:S01]  /*1c00*/  SEL R3, RZ, 0x4, P0 ;  /* 0x00000004ff037807 */ /* 0x000fe20000000000 */
[----:B------:R-:W-:Y:S01]  /*1c10*/  IMAD.MOV.U32 R63, RZ, RZ, 0x20 ;  /* 0x00000020ff3f7424 */ /* 0x000fe200078e00ff */
[----:B---3--:R-:W-:Y:S01]  /*1c20*/  SEL R4, RZ, 0x8, P1 ;  /* 0x00000008ff047807 */ /* 0x008fe20000800000 */
[----:B------:R-:W-:Y:S01]  /*1c30*/  IMAD R65, R49, 0x60, RZ ;  /* 0x0000006031417824 */ /* 0x000fe200078e02ff */
[----:B------:R-:W-:Y:S01]  /*1c40*/  ISETP.GE.AND P0, PT, R225, UR4, PT ;  /* 0x00000004e1007c0c */ /* 0x000fe2000bf06270 */
[----:B0-----:R-:W-:Y:S01]  /*1c50*/  IMAD.SHL.U32 R57, R54, 0x40, RZ ;  /* 0x0000004036397824 */ /* 0x001fe200078e00ff */
[----:B------:R-:W-:Y:S02]  /*1c60*/  ISETP.GE.AND P1, PT, R224, UR4, PT ;  /* 0x00000004e0007c0c */ /* 0x000fe4000bf26270 */
[----:B------:R-:W-:-:S02]  /*1c70*/  LOP3.LUT R0, R4, R0, R3, 0xfe, !PT ;  /* 0x0000000004007212 */ /* 0x000fc400078efe03 */
[----:B------:R-:W-:Y:S02]  /*1c80*/  SEL R3, RZ, 0x10, P0 ;  /* 0x00000010ff037807 */ /* 0x000fe40000000000 */
[----:B------:R-:W-:Y:S02]  /*1c90*/  SEL R4, RZ, 0x20, P1 ;  /* 0x00000020ff047807 */ /* 0x000fe40000800000 */
[----:B------:R-:W-:Y:S02]  /*1ca0*/  ISETP.GE.AND P0, PT, R227, UR4, PT ;  /* 0x00000004e3007c0c */ /* 0x000fe4000bf06270 */
[----:B------:R-:W-:Y:S02]  /*1cb0*/  ISETP.GE.AND P1, PT, R226, UR4, PT ;  /* 0x00000004e2007c0c */ /* 0x000fe4000bf26270 */
[----:B------:R-:W-:Y:S01]  /*1cc0*/  LOP3.LUT R3, R4, R0, R3, 0xfe, !PT ;  /* 0x0000000004037212 */ /* 0x000fe200078efe03 */
[-C--:B------:R-:W-:Y:S01]  /*1cd0*/  IMAD R0, R9, R48.reuse, RZ ;  /* 0x0000003009007224 */ /* 0x080fe200078e02ff */
[----:B------:R-:W-:Y:S01]  /*1ce0*/  SEL R6, RZ, 0x40, P0 ;  /* 0x00000040ff067807 */ /* 0x000fe20000000000 */
[----:B------:R-:W-:Y:S01]  /*1cf0*/  IMAD.WIDE.U32 R4, R23, R48, R200 ;  /* 0x0000003017047225 */ /* 0x000fe200078e00c8 */
[----:B------:R-:W-:-:S02]  /*1d00*/  SEL R7, RZ, 0x7fff80, P1 ;  /* 0x007fff80ff077807 */ /* 0x000fc40000800000 */
[----:B------:R-:W-:Y:S01]  /*1d10*/  ISETP.GE.AND P0, PT, R16, R35, PT ;  /* 0x000000231000720c */ /* 0x000fe20003f06270 */
[----:B------:R-:W-:Y:S01]  /*1d20*/  VIADD R38, R38, 0xffffff80 ;  /* 0xffffff8026267836 */ /* 0x000fe20000000000 */
[----:B------:R-:W-:Y:S01]  /*1d30*/  LOP3.LUT R3, R7, R3, R6, 0xfe, !PT ;  /* 0x0000000307037212 */ /* 0x000fe200078efe06 */
[-C--:B------:R-:W-:Y:S01]  /*1d40*/  IMAD R6, R9, R54.reuse, RZ ;  /* 0x0000003609067224 */ /* 0x080fe200078e02ff */
[----:B------:R-:W-:Y:S01]  /*1d50*/  SEL R13, R35, RZ, P0 ;  /* 0x000000ff230d7207 */ /* 0x000fe20000000000 */
[----:B------:R-:W-:Y:S01]  /*1d60*/  IMAD.WIDE.U32 R8, R23, R54, R200 ;  /* 0x0000003617087225 */ /* 0x000fe200078e00c8 */
[----:B------:R-:W-:-:S03]  /*1d70*/  SHF.L.U64.HI R56, R54, 0x6, R55 ;  /* 0x0000000636387819 */ /* 0x000fc60000010237 */
[C---:B------:R-:W-:Y:S01]  /*1d80*/  IMAD R53, R23.reuse, R55, R6 ;  /* 0x0000003717357224 */ /* 0x040fe200078e0206 */
[----:B-1----:R-:W-:Y:S01]  /*1d90*/  SHF.R.U32.HI R37, RZ, 0x7, R37 ;  /* 0x00000007ff257819 */ /* 0x002fe20000011625 */
[----:B------:R-:W-:Y:S02]  /*1da0*/  IMAD R15, R23, R49, R0 ;  /* 0x00000031170f7224 */ /* 0x000fe400078e0200 */
[----:B------:R-:W-:Y:S01]  /*1db0*/  IMAD.IADD R9, R9, 0x1, R53 ;  /* 0x0000000109097824 */ /* 0x000fe200078e0235 */
[----:B------:R-:W-:Y:S01]  /*1dc0*/  ISETP.NE.AND P6, PT, R37, 0x1, PT ;  /* 0x000000012500780c */ /* 0x000fe20003fc5270 */
[----:B------:R-:W-:Y:S02]  /*1dd0*/  IMAD.IADD R11, R15, 0x1, R11 ;  /* 0x000000010f0b7824 */ /* 0x000fe400078e020b */
[----:B-----5:R-:W-:Y:S02]  /*1de0*/  IMAD.WIDE.U32 R50, R26, R54, R8 ;  /* 0x000000361a327225 */ /* 0x020fe400078e0008 */
[----:B------:R-:W3:Y:S01]  /*1df0*/  LDL R8, [R1+0xb4] ;  /* 0x0000b40001087983 */ /* 0x000ee20000100800 */
[----:B------:R-:W-:Y:S01]  /*1e00*/  IADD3 R61, R37, 0x8, RZ ;  /* 0x00000008253d7810 */ /* 0x000fe20007ffe0ff */
[----:B------:R-:W-:-:S02]  /*1e10*/  IMAD.IADD R13, R16, 0x1, R13 ;  /* 0x00000001100d7824 */ /* 0x000fc400078e020d */
[----:B------:R-:W-:-:S03]  /*1e20*/  IMAD.WIDE.U32 R20, R26, R48, R10 ;  /* 0x000000301a147225 */ /* 0x000fc600078e000a */
[----:B------:R-:W-:Y:S01]  /*1e30*/  SHF.R.S32.HI R12, RZ, 0x1f, R13 ;  /* 0x0000001fff0c7819 */ /* 0x000fe2000001140d */
[C---:B------:R-:W-:Y:S01]  /*1e40*/  VIADD R37, R23.reuse, 0x40 ;  /* 0x0000004017257836 */ /* 0x040fe20000000000 */
[----:B------:R-:W-:Y:S05]  /*1e50*/  @!P6 WARPSYNC.ALL ;  /* 0x000000000000e948 */ /* 0x000fea0003800000 */
[----:B------:R-:W-:Y:S01]  /*1e60*/  VIADD R10, R23, 0x40 ;  /* 0x00000040170a7836 */ /* 0x000fe20000000000 */
[----:B------:R-:W-:Y:S01]  /*1e70*/  LEA.HI R13, R12, R13, RZ, 0x3 ;  /* 0x0000000d0c0d7211 */ /* 0x000fe200078f18ff */
[----:B------:R-:W-:Y:S01]  /*1e80*/  IMAD.SHL.U32 R37, R37, 0x40, RZ ;  /* 0x0000004025257824 */ /* 0x000fe200078e00ff */
[----:B------:R-:W-:Y:S01]  /*1e90*/  PRMT R85, R3, 0x8880, RZ ;  /* 0x0000888003557816 */ /* 0x000fe200000000ff */
[----:B------:R-:W-:Y:S01]  /*1ea0*/  IMAD.SHL.U32 R10, R10, 0x40, RZ ;  /* 0x000000400a0a7824 */ /* 0x000fe200078e00ff */
[----:B------:R-:W-:Y:S01]  /*1eb0*/  ULDC UR4, c[0x0][0x2f4] ;  /* 0x0000bd0000047ab9 */ /* 0x000fe20000000800 */
[----:B------:R-:W-:Y:S01]  /*1ec0*/  IMAD.IADD R7, R5, 0x1, R15 ;  /* 0x0000000105077824 */ /* 0x000fe200078e020f */
[----:B------:R-:W-:Y:S01]  /*1ed0*/  SHF.R.S32.HI R15, RZ, 0x1f, R26 ;  /* 0x0000001fff0f7819 */ /* 0x000fe2000001141a */
[----:B------:R-:W-:-:S02]  /*1ee0*/  IMAD.MOV.U32 R6, RZ, RZ, R4 ;  /* 0x000000ffff067224 */ /* 0x000fc400078e0004 */
[----:B------:R-:W-:Y:S01]  /*1ef0*/  IMAD.WIDE.U32 R4, R23, R54, R16 ;  /* 0x0000003617047225 */ /* 0x000fe200078e0010 */
[----:B------:R-:W-:Y:S02]  /*1f00*/  LOP3.LUT R37, R37, 0x1c0, RZ, 0xc0, !PT ;  /* 0x000001c025257812 */ /* 0x000fe400078ec0ff */
[----:B------:R-:W-:Y:S01]  /*1f10*/  LOP3.LUT R10, R10, 0x1c0, RZ, 0xc0, !PT ;  /* 0x000001c00a0a7812 */ /* 0x000fe200078ec0ff */
[----:B------:R-:W-:Y:S01]  /*1f20*/  IMAD.IADD R53, R53, 0x1, R5 ;  /* 0x0000000135357824 */ /* 0x000fe200078e0205 */
[----:B------:R-:W-:Y:S01]  /*1f30*/  SHF.R.S32.HI R73, RZ, 0x3, R13 ;  /* 0x00000003ff497819 */ /* 0x000fe2000001140d */
[----:B------:R-:W-:Y:S01]  /*1f40*/  IMAD R5, R15, R48, RZ ;  /* 0x000000300f057224 */ /* 0x000fe200078e02ff */
[----:B------:R-:W-:Y:S01]  /*1f50*/  LOP3.LUT R74, R13, 0xfffffff8, RZ, 0xc0, !PT ;  /* 0xfffffff80d4a7812 */ /* 0x000fe200078ec0ff */
[----:B------:R-:W-:Y:S01]  /*1f60*/  IMAD.MOV.U32 R52, RZ, RZ, R4 ;  /* 0x000000ffff347224 */ /* 0x000fe200078e0004 */
[----:B------:R-:W-:Y:S01]  /*1f70*/  SHF.R.U32.HI R10, RZ, 0x3, R10 ;  /* 0x00000003ff0a7819 */ /* 0x000fe2000001160a */
[----:B------:R-:W-:Y:S01]  /*1f80*/  IMAD R15, R15, R54, RZ ;  /* 0x000000360f0f7224 */ /* 0x000fe200078e02ff */
[----:B------:R-:W-:Y:S01]  /*1f90*/  SHF.L.U64.HI R4, R48, 0x6, R49 ;  /* 0x0000000630047819 */ /* 0x000fe20000010231 */
[----:B------:R-:W-:Y:S01]  /*1fa0*/  IMAD.IADD R0, R33, 0x1, R32 ;  /* 0x0000000121007824 */ /* 0x000fe200078e0220 */
[----:B------:R-:W-:Y:S01]  /*1fb0*/  PRMT R85, R85, 0x7710, RZ ;  /* 0x0000771055557816 */ /* 0x000fe200000000ff */
[----:B------:R-:W-:Y:S01]  /*1fc0*/  IMAD R33, R26, R49, R5 ;  /* 0x000000311a217224 */ /* 0x000fe200078e0205 */
[----:B------:R-:W-:Y:S01]  /*1fd0*/  ISETP.GE.AND P2, PT, R2, UR4, PT ;  /* 0x0000000402007c0c */ /* 0x000fe2000bf46270 */
[----:B------:R-:W-:-:S02]  /*1fe0*/  IMAD.SHL.U32 R5, R48, 0x40, RZ ;  /* 0x0000004030057824 */ /* 0x000fc400078e00ff */
[----:B------:R-:W-:-:S04]  /*1ff0*/  IMAD.WIDE.U32 R6, R26, R48, R6 ;  /* 0x000000301a067225 */ /* 0x000fc800078e0006 */
[----:B------:R-:W-:Y:S02]  /*2000*/  IMAD R11, R55, 0x60, RZ ;  /* 0x00000060370b7824 */ /* 0x000fe400078e02ff */
[C---:B------:R-:W-:Y:S02]  /*2010*/  IMAD R15, R26.reuse, R55, R15 ;  /* 0x000000371a0f7224 */ /* 0x040fe400078e020f */
[----:B------:R-:W-:Y:S01]  /*2020*/  IMAD.WIDE.U32 R52, R26, R54, R52 ;  /* 0x000000361a347225 */ /* 0x000fe200078e0034 */
[----:B------:R-:W-:-:S03]  /*2030*/  LOP3.LUT R79, R85, 0x1, RZ, 0xc0, !PT ;  /* 0x00000001554f7812 */ /* 0x000fc600078ec0ff */
[----:B------:R-:W-:Y:S01]  /*2040*/  IMAD.WIDE.U32 R48, R48, 0x60, RZ ;  /* 0x0000006030307825 */ /* 0x000fe200078e00ff */
[----:B------:R-:W-:-:S03]  /*2050*/  LOP3.LUT R80, R85, 0x2, RZ, 0xc0, !PT ;  /* 0x0000000255507812 */ /* 0x000fc600078ec0ff */
[----:B------:R-:W-:Y:S01]  /*2060*/  IMAD.WIDE.U32 R54, R54, 0x60, RZ ;  /* 0x0000006036367825 */ /* 0x000fe200078e00ff */
[C---:B------:R-:W-:Y:S02]  /*2070*/  LOP3.LUT R81, R85.reuse, 0x4, RZ, 0xc0, !PT ;  /* 0x0000000455517812 */ /* 0x040fe400078ec0ff */
[----:B------:R-:W-:Y:S01]  /*2080*/  LOP3.LUT R82, R85, 0x8, RZ, 0xc0, !PT ;  /* 0x0000000855527812 */ /* 0x000fe200078ec0ff */
[----:B------:R-:W-:Y:S01]  /*2090*/  IMAD.SHL.U32 R64, R35, 0x2, RZ ;  /* 0x0000000223407824 */ /* 0x000fe200078e00ff */
[----:B------:R-:W-:Y:S01]  /*20a0*/  LOP3.LUT R83, R85, 0x10, RZ, 0xc0, !PT ;  /* 0x0000001055537812 */ /* 0x000fe200078ec0ff */
[----:B------:R-:W-:Y:S01]  /*20b0*/  IMAD.IADD R65, R49, 0x1, R65 ;  /* 0x0000000131417824 */ /* 0x000fe200078e0241 */
[----:B------:R-:W-:Y:S01]  /*20c0*/  LOP3.LUT R84, R85, 0x20, RZ, 0xc0, !PT ;  /* 0x0000002055547812 */ /* 0x000fe200078ec0ff */
[----:B------:R-:W-:Y:S01]  /*20d0*/  IMAD.IADD R66, R55, 0x1, R11 ;  /* 0x0000000137427824 */ /* 0x000fe200078e020b */
[----:B------:R-:W-:Y:S01]  /*20e0*/  SHF.R.S32.HI R59, RZ, 0x1f, R102 ;  /* 0x0000001fff3b7819 */ /* 0x000fe20000011466 */
[----:B------:R-:W-:Y:S01]  /*20f0*/  IMAD.IADD R69, R7, 0x1, R33 ;  /* 0x0000000107457824 */ /* 0x000fe200078e0221 */
[----:B------:R-:W-:Y:S01]  /*2100*/  P2R R87, PR, RZ, 0x4 ;  /* 0x00000004ff577803 */ /* 0x000fe20000000000 */
[----:B------:R-:W-:Y:S01]  /*2110*/  IMAD.IADD R70, R33, 0x1, R21 ;  /* 0x0000000121467824 */ /* 0x000fe200078e0215 */
[----:B------:R-:W-:Y:S01]  /*2120*/  SHF.R.S32.HI R76, RZ, 0x1f, R74 ;  /* 0x0000001fff4c7819 */ /* 0x000fe2000001144a */
[----:B------:R-:W-:Y:S01]  /*2130*/  IMAD.IADD R71, R51, 0x1, R15 ;  /* 0x0000000133477824 */ /* 0x000fe200078e020f */
[----:B------:R-:W-:Y:S01]  /*2140*/  LOP3.LUT R85, R85, 0x40, RZ, 0xc0, !PT ;  /* 0x0000004055557812 */ /* 0x000fe200078ec0ff */
[----:B------:R-:W-:-:S02]  /*2150*/  IMAD.IADD R72, R15, 0x1, R53 ;  /* 0x000000010f487824 */ /* 0x000fc400078e0235 */
[C---:B--2---:R-:W-:Y:S01]  /*2160*/  IMAD.SHL.U32 R58, R36.reuse, 0x40, RZ ;  /* 0x00000040243a7824 */ /* 0x044fe200078e00ff */
[----:B------:R-:W-:Y:S01]  /*2170*/  @!P6 BAR.SYNC.DEFER_BLOCKING 0x9, 0x100 ;  /* 0x024400000000eb1d */ /* 0x000fe20000010000 */
[----:B------:R-:W-:Y:S02]  /*2180*/  LOP3.LUT P1, RZ, R36, 0x4, RZ, 0xc0, !PT ;  /* 0x0000000424ff7812 */ /* 0x000fe4000782c0ff */
[----:B------:R-:W-:Y:S02]  /*2190*/  SHF.R.S32.HI R36, RZ, 0x1f, R38 ;  /* 0x0000001fff247819 */ /* 0x000fe40000011426 */
[----:B------:R-:W-:Y:S02]  /*21a0*/  LOP3.LUT R58, R58, 0x1c0, RZ, 0xc0, !PT ;  /* 0x000001c03a3a7812 */ /* 0x000fe400078ec0ff */
[----:B------:R-:W-:-:S04]  /*21b0*/  LEA.HI R36, R36, R38, RZ, 0x2 ;  /* 0x0000002624247211 */ /* 0x000fc800078f10ff */
[----:B------:R-:W-:-:S05]  /*21c0*/  LOP3.LUT R36, R36, 0xfffffffc, RZ, 0xc0, !PT ;  /* 0xfffffffc24247812 */ /* 0x000fca00078ec0ff */
[----:B------:R-:W-:Y:S02]  /*21d0*/  IMAD.IADD R36, R38, 0x1, -R36 ;  /* 0x0000000126247824 */ /* 0x000fe400078e0a24 */
[----:B------:R-:W0:Y:S02]  /*21e0*/  S2R R38, SR_TID.X ;  /* 0x0000000000267919 */ /* 0x000e240000002100 */
[----:B------:R-:W-:Y:S01]  /*21f0*/  IMAD R62, R36, 0x40, R23 ;  /* 0x00000040243e7824 */ /* 0x000fe200078e0217 */
        /* <DEDUP_REMOVED lines=16> */
[----:B----4-:R-:W-:Y:S01]  /*2300*/  SHF.R.S32.HI R75, RZ, 0x1f, R24 ;  /* 0x0000001fff4b7819 */ /* 0x010fe20000011418 */
[----:B---3--:R-:W-:-:S10]  /*2310*/  IMAD.IADD R78, R8, 0x1, R13 ;  /* 0x00000001084e7824 */ /* 0x008fd400078e020d */
.L_x_6010:
[----:B0-----:R-:W0:Y:S01]  /*2320*/  LDC R91, c[0x0][0x430] ;  /* 0x00010c00ff5b7b82 */ /* 0x001e220000000800 */
[----:B------:R-:W-:Y:S01]  /*2330*/  IADD3 R29, R29, -0x1, RZ ;  /* 0xffffffff1d1d7810 */ /* 0x000fe20007ffe0ff */
[----:B------:R-:W-:-:S04]  /*2340*/  IMAD.MOV.U32 R96, RZ, RZ, RZ ;  /* 0x000000ffff607224 */ /* 0x000fc800078e00ff */
[----:B------:R-:W-:Y:S02]  /*2350*/  IMAD R12, R29, 0x60, R62 ;  /* 0x000000601d0c7824 */ /* 0x000fe400078e023e */
[----:B-1----:R-:W1:Y:S02]  /*2360*/  LDC R95, c[0x0][0x3f4] ;  /* 0x0000fd00ff5f7b82 */ /* 0x002e640000000800 */
[----:B------:R-:W-:Y:S01]  /*2370*/  IMAD.IADD R15, R0, 0x1, R12 ;  /* 0x00000001000f7824 */ /* 0x000fe200078e020c */
[----:B------:R-:W-:-:S03]  /*2380*/  ISETP.GE.AND P2, PT, R12, R25, PT ;  /* 0x000000190c00720c */ /* 0x000fc60003f46270 */
[----:B------:R-:W-:Y:S01]  /*2390*/  IMAD.MOV.U32 R13, RZ, RZ, R15 ;  /* 0x000000ffff0d7224 */ /* 0x000fe200078e000f */
[----:B------:R-:W-:Y:S02]  /*23a0*/  ISETP.GT.OR P2, PT, R62, 0x5f, P2 ;  /* 0x0000005f3e00780c */ /* 0x000fe40001744670 */
[----:B0-----:R-:W-:-:S11]  /*23b0*/  ISETP.NE.AND P3, PT, R91, 0x1, PT ;  /* 0x000000015b00780c */ /* 0x001fd60003f65270 */
[----:B------:R-:W0:Y:S08]  /*23c0*/  @!P2 LDC.64 R10, c[0x0][0x428] ;  /* 0x00010a00ff0aab82 */ /* 0x000e300000000a00 */
[----:B------:R-:W2:Y:S08]  /*23d0*/  @!P2 LDC.64 R32, c[0x0][0x418] ;  /* 0x00010600ff20ab82 */ /* 0x000eb00000000a00 */
[----:B------:R-:W3:Y:S08]  /*23e0*/  @P3 LDC R8, c[0x0][0x434] ;  /* 0x00010d00ff083b82 */ /* 0x000ef00000000800 */
[----:B----4-:R-:W4:Y:S01]  /*23f0*/  @P3 LDC R9, c[0x0][0x438] ;  /* 0x00010e00ff093b82 */ /* 0x010f220000000800 */
        /* <DEDUP_REMOVED lines=85> */
.L_x_5961:
[----:B------:R-:W-:Y:S05]  /*2950*/  BSYNC B1 ;  /* 0x0000000000017941 */ /* 0x000fea0003800000 */
.L_x_5960:
[----:B0-----:R-:W-:Y:S01]  /*2960*/  VIADD R12, R23, 0x40 ;  /* 0x00000040170c7836 */ /* 0x001fe20000000000 */
[----:B------:R-:W-:Y:S01]  /*2970*/  BSSY B1, `(.L_x_5962) ;  /* 0x000001c000017945 */ /* 0x000fe20003800000 */
[----:B------:R-:W-:Y:S02]  /*2980*/  CS2R R40, SRZ ;  /* 0x0000000000287805 */ /* 0x000fe4000001ff00 */
[----:B------:R-:W-:Y:S01]  /*2990*/  CS2R R34, SRZ ;  /* 0x0000000000227805 */ /* 0x000fe2000001ff00 */
[----:B-----5:R-:W-:Y:S01]  /*29a0*/  IMAD.MOV.U32 R13, RZ, RZ, R44 ;  /* 0x000000ffff0d7224 */ /* 0x020fe200078e002c */
[----:B------:R-:W-:Y:S02]  /*29b0*/  ISETP.GE.AND P4, PT, R12, R100, PT ;  /* 0x000000640c00720c */ /* 0x000fe40003f86270 */
[----:B------:R-:W-:Y:S02]  /*29c0*/  CS2R R38, SRZ ;  /* 0x0000000000267805 */ /* 0x000fe4000001ff00 */
[----:B------:R-:W-:-:S09]  /*29d0*/  MOV R14, R45 ;  /* 0x0000002d000e7202 */ /* 0x000fd20000000f00 */
        /* <DEDUP_REMOVED lines=21> */
.L_x_5963:
[----:B------:R-:W-:Y:S05]  /*2b30*/  BSYNC B1 ;  /* 0x0000000000017941 */ /* 0x000fea0003800000 */
.L_x_5962:
[----:B0-----:R-:W-:Y:S01]  /*2b40*/  IMAD.MOV.U32 R8, RZ, RZ, R92 ;  /* 0x000000ffff087224 */ /* 0x001fe200078e005c */
        /* <DEDUP_REMOVED lines=33> */
.L_x_5964:
[----:B------:R-:W-:Y:S01]  /*2d60*/  IMAD R86, R19, 0x8, R22 ;  /* 0x0000000813567824 */ /* 0x000fe200078e0216 */
[----:B------:R-:W-:Y:S01]  /*2d70*/  SHF.L.U32 R99, R206, 0x1f, RZ ;  /* 0x0000001fce637819 */ /* 0x000fe200000006ff */
[----:B------:R-:W-:Y:S03]  /*2d80*/  BSSY B1, `(.L_x_5965) ;  /* 0x0000003000017945 */ /* 0x000fe60003800000 */
[----:B------:R-:W0:Y:S02]  /*2d90*/  SYNCS.PHASECHK.TRANS64.TRYWAIT P5, [R86+URZ+0x32490], R99 ;  /* 0x03249063560075a7 */ /* 0x000e2400080a017f */
[----:B0-----:R-:W-:Y:S05]  /*2da0*/  @!P5 BRA `(.L_x_5966) ;  /* 0x000001b800f4d947 */ /* 0x001fea0003800000 */
.L_x_6233:
[----:B------:R-:W-:Y:S05]  /*2db0*/  BSYNC B1 ;  /* 0x0000000000017941 */ /* 0x000fea0003800000 */
.L_x_5965:
[----:B------:R-:W-:-:S03]  /*2dc0*/  UMOV UR4, 0xffffffff ;  /* 0xffffffff00047882 */ /* 0x000fc60000000000 */
[----:B------:R-:W-:Y:S05]  /*2dd0*/  BRA.DIV UR4, `(.L_x_5967) ;  /* 0x000001ba04fc7947 */ /* 0x000fea000b800000 */
[----:B------:R1:W2:Y:S04]  /*2de0*/  SHFL.IDX PT, R33, R90, RZ, 0x1c1f ;  /* 0x001c1fff5a217589 */ /* 0x0002a800000e0000 */
[----:B------:R1:W3:Y:S02]  /*2df0*/  SHFL.IDX PT, R14, R89, RZ, 0x1c1f ;  /* 0x001c1fff590e7589 */ /* 0x0002e400000e0000 */
.L_x_6237:
        /* <DEDUP_REMOVED lines=13> */
[----:B------:R-:W-:Y:S01]  /*2ed0*/  SHF.R.U32.HI R111, RZ, 0x10, R47 ;  /* 0x00000010ff6f7819 */ /* 0x000fe2000001162f */
[----:B------:R-:W-:Y:S01]  /*2ee0*/  IMAD.U32 R47, R11, 0x10000, RZ ;  /* 0x000100000b2f7824 */ /* 0x000fe200078e00ff */
        /* <DEDUP_REMOVED lines=11> */
[----:B------:R-:W-:-:S02]  /*2fa0*/  LOP3.LUT R46, R10, 0xffff0000, RZ, 0xc0, !PT ;  /* 0xffff00000a2e7812 */ /* 0x000fc400078ec0ff */
[----:B------:R-:W-:Y:S01]  /*2fb0*/  LOP3.LUT R106, R93, 0xffff0000, RZ, 0xc0, !PT ;  /* 0xffff00005d6a7812 */ /* 0x000fe200078ec0ff */
[----:B------:R-:W-:Y:S01]  /*2fc0*/  FMUL.FTZ R113, R11, R110 ;  /* 0x0000006e0b717220 */ /* 0x000fe20000410000 */
[----:B------:R-:W-:Y:S01]  /*2fd0*/  SHF.L.U32 R10, R9, 0x10, RZ ;  /* 0x00000010090a7819 */ /* 0x000fe200000006ff */
[C---:B------:R-:W-:Y:S01]  /*2fe0*/  IMAD.U32 R9, R8.reuse, 0x10000, RZ ;  /* 0x0001000008097824 */ /* 0x040fe200078e00ff */
        /* <DEDUP_REMOVED lines=25> */
.L_x_5973:
[----:B------:R-:W-:Y:S05]  /*3180*/  BSYNC B3 ;  /* 0x0000000000037941 */ /* 0x000fea0003800000 */
.L_x_5972:
[----:B0-----:R4:W-:Y:S02]  /*3190*/  ST.E.128 desc[UR40][R12.64], R8 ;  /* 0x000000080c007985 */ /* 0x0019e4000c101d28 */
.L_x_5971:
[----:B------:R-:W-:Y:S05]  /*31a0*/  BSYNC B2 ;  /* 0x0000000000027941 */ /* 0x000fea0003800000 */
.L_x_5970:
        /* <DEDUP_REMOVED lines=26> */
[----:B------:R-:W-:-:S02]  /*3350*/  IMAD.U32 R10, R9, 0x10000, RZ ;  /* 0x00010000090a7824 */ /* 0x000fc400078e00ff */
[C---:B------:R-:W-:Y:S01]  /*3360*/  FMUL.FTZ R107, R11.reuse, R92 ;  /* 0x0000005c0b6b7220 */ /* 0x040fe20000410000 */
[C---:B------:R-:W-:Y:S02]  /*3370*/  IMAD.U32 R9, R8.reuse, 0x10000, RZ ;  /* 0x0001000008097824 */ /* 0x040fe400078e00ff */
[----:B------:R-:W-:Y:S01]  /*3380*/  FMUL.FTZ R11, R11, R44 ;  /* 0x0000002c0b0b7220 */ /* 0x000fe20000410000 */
[----:B------:R-:W-:Y:S01]  /*3390*/  LOP3.LUT R8, R8, 0xffff0000, RZ, 0xc0, !PT ;  /* 0xffff000008087812 */ /* 0x000fe200078ec0ff */
[----:B------:R-:W-:Y:S01]  /*33a0*/  FMUL.FTZ R109, R13, R106 ;  /* 0x0000006a0d6d7220 */ /* 0x000fe20000410000 */
[----:B------:R-:W-:Y:S01]  /*33b0*/  LOP3.LUT R93, R93, 0xffff0000, RZ, 0xc0, !PT ;  /* 0xffff00005d5d7812 */ /* 0x000fe200078ec0ff */
[----:B------:R-:W-:Y:S01]  /*33c0*/  FMUL.FTZ R13, R13, R46 ;  /* 0x0000002e0d0d7220 */ /* 0x000fe20000410000 */
[----:B------:R-:W-:Y:S01]  /*33d0*/  LOP3.LUT R45, R45, 0xffff0000, RZ, 0xc0, !PT ;  /* 0xffff00002d2d7812 */ /* 0x000fe200078ec0ff */
[----:B------:R-:W-:Y:S02]  /*33e0*/  IMAD.U32 R43, R43, 0x10000, RZ ;  /* 0x000100002b2b7824 */ /* 0x000fe400078e00ff */
[C---:B------:R-:W-:Y:S01]  /*33f0*/  FFMA.FTZ R107, R10.reuse, R44, -R107 ;  /* 0x0000002c0a6b7223 */ /* 0x040fe2000001086b */
[----:B------:R-:W-:Y:S01]  /*3400*/  FFMA.FTZ R92, R10, R92, R11 ;  /* 0x0000005c0a5c7223 */ /* 0x000fe2000001000b */
[----:B------:R-:W-:Y:S01]  /*3410*/  FFMA.FTZ R109, R12, R46, -R109 ;  /* 0x0000002e0c6d7223 */ /* 0x000fe2000001086d */
[----:B------:R-:W-:Y:S01]  /*3420*/  FMUL.FTZ R10, R8, R47 ;  /* 0x0000002f080a7220 */ /* 0x000fe20000410000 */
        /* <DEDUP_REMOVED lines=14> */
.L_x_5975:
[----:B------:R-:W-:Y:S05]  /*3510*/  BSYNC B2 ;  /* 0x0000000000027941 */ /* 0x000fea0003800000 */
.L_x_5974:
[----:B0-----:R0:W-:Y:S02]  /*3520*/  ST.E.128 desc[UR40][R14.64], R8 ;  /* 0x000000080e007985 */ /* 0x0011e4000c101d28 */
.L_x_5969:
[----:B------:R-:W-:Y:S05]  /*3530*/  BSYNC B1 ;  /* 0x0000000000017941 */ /* 0x000fea0003800000 */
.L_x_5968:
[----:B------:R-:W-:-:S03]  /*3540*/  UMOV UR4, 0xffffffff ;  /* 0xffffffff00047882 */ /* 0x000fc60000000000 */
[----:B------:R-:W-:Y:S05]  /*3550*/  BRA.DIV UR4, `(.L_x_5976) ;  /* 0x000001b604647947 */ /* 0x000fea000b800000 */
[----:B--2---:R2:W1:Y:S04]  /*3560*/  SHFL.IDX PT, R33, R90, 0x1, 0x1c1f ;  /* 0x003c1f005a217f89 */ /* 0x00446800000e0000 */
[----:B0--3--:R2:W0:Y:S02]  /*3570*/  SHFL.IDX PT, R14, R89, 0x1, 0x1c1f ;  /* 0x003c1f00590e7f89 */ /* 0x00942400000e0000 */
.L_x_6241:
[----:B------:R-:W-:Y:S05]  /*3580*/  @P4 BRA `(.L_x_5977) ;  /* 0x00000020002c4947 */ /* 0x000fea0003800000 */
[----:B------:R-:W-:Y:S04]  /*3590*/  BSSY B1, `(.L_x_5978) ;  /* 0x0000038000017945 */ /* 0x000fe80003800000 */
[----:B------:R-:W-:Y:S05]  /*35a0*/  @P1 BRA `(.L_x_5979) ;  /* 0x0000000000d81947 */ /* 0x000fea0003800000 */
[----:B----4-:R3:W4:Y:S01]  /*35b0*/  LDS.128 R8, [R101+0x2000] ;  /* 0x0020000065087984 */ /* 0x0107220000000c00 */
[C---:B0-----:R-:W-:Y:S01]  /*35c0*/  LEA R12, P2, R16.reuse, R14, 0x1 ;  /* 0x0000000e100c7211 */ /* 0x041fe200078408ff */
[----:B------:R-:W-:Y:S03]  /*35d0*/  BSSY B2, `(.L_x_5980) ;  /* 0x0000032000027945 */ /* 0x000fe60003800000 */
[----:B-1----:R-:W-:Y:S02]  /*35e0*/  LEA.HI.X R13, R16, R33, R17, 0x1, P2 ;  /* 0x00000021100d7211 */ /* 0x002fe400010f0c11 */
[----:B------:R-:W-:-:S13]  /*35f0*/  ISETP.GE.AND P2, PT, R200, R95, PT ;  /* 0x0000005fc800720c */ /* 0x000fda0003f46270 */
[----:B---3--:R-:W-:Y:S05]  /*3600*/  @P2 BRA `(.L_x_5981) ;  /* 0x0000000000b82947 */ /* 0x008fea0003800000 */
[----:B------:R-:W-:Y:S02]  /*3610*/  SHF.R.U64 R45, R38, 0x10, R39 ;  /* 0x00000010262d7819 */ /* 0x000fe40000001227 */
[----:B------:R-:W-:Y:S02]  /*3620*/  SHF.R.U64 R42, R40, 0x10, R41 ;  /* 0x00000010282a7819 */ /* 0x000fe40000001229 */
[----:B------:R-:W-:Y:S01]  /*3630*/  SHF.R.U32.HI R47, RZ, 0x10, R39 ;  /* 0x00000010ff2f7819 */ /* 0x000fe20000011627 */
[----:B----4-:R-:W-:Y:S01]  /*3640*/  IMAD.U32 R39, R11, 0x10000, RZ ;  /* 0x000100000b277824 */ /* 0x010fe200078e00ff */
[----:B------:R-:W-:Y:S02]  /*3650*/  SHF.R.U32.HI R43, RZ, 0x10, R41 ;  /* 0x00000010ff2b7819 */ /* 0x000fe40000011629 */
[----:B------:R-:W-:Y:S02]  /*3660*/  PRMT R45, R119, 0x5410, R45 ;  /* 0x00005410772d7816 */ /* 0x000fe4000000002d */
[----:B------:R-:W-:-:S02]  /*3670*/  PRMT R41, R104, 0x5432, R42 ;  /* 0x0000543268297816 */ /* 0x000fc4000000002a */
[----:B------:R-:W-:Y:S02]  /*3680*/  PRMT R47, R120, 0x5410, R47 ;  /* 0x00005410782f7816 */ /* 0x000fe4000000002f */
[----:B------:R-:W-:Y:S02]  /*3690*/  PRMT R43, R118, 0x5410, R43 ;  /* 0x00005410762b7816 */ /* 0x000fe4000000002b */
[----:B------:R-:W-:Y:S01]  /*36a0*/  LOP3.LUT R40, R11, 0xffff0000, RZ, 0xc0, !PT ;  /* 0xffff00000b287812 */ /* 0x000fe200078ec0ff */
[----:B--2---:R-:W-:Y:S01]  /*36b0*/  IMAD.U32 R89, R47, 0x10000, RZ ;  /* 0x000100002f597824 */ /* 0x004fe200078e00ff */
        /* <DEDUP_REMOVED lines=8> */
[----:B------:R-:W-:Y:S02]  /*3740*/  IMAD.U32 R10, R9, 0x10000, RZ ;  /* 0x00010000090a7824 */ /* 0x000fe400078e00ff */
[-C--:B------:R-:W-:Y:S01]  /*3750*/  FMUL.FTZ R90, R38, R89.reuse ;  /* 0x00000059265a7220 */ /* 0x080fe20000410000 */
[C---:B------:R-:W-:Y:S02]  /*3760*/  IMAD.U32 R9, R8.reuse, 0x10000, RZ ;  /* 0x0001000008097824 */ /* 0x040fe400078e00ff */
[----:B------:R-:W-:Y:S01]  /*3770*/  FMUL.FTZ R11, R11, R42 ;  /* 0x0000002a0b0b7220 */ /* 0x000fe20000410000 */
[----:B------:R-:W-:Y:S01]  /*3780*/  LOP3.LUT R8, R8, 0xffff0000, RZ, 0xc0, !PT ;  /* 0xffff000008087812 */ /* 0x000fe200078ec0ff */
        /* <DEDUP_REMOVED lines=22> */
.L_x_5981:
[----:B------:R-:W-:Y:S05]  /*38f0*/  BSYNC B2 ;  /* 0x0000000000027941 */ /* 0x000fea0003800000 */
.L_x_5980:
[----:B----4-:R3:W-:Y:S02]  /*3900*/  ST.E.128 desc[UR40][R12.64], R8 ;  /* 0x000000080c007985 */ /* 0x0107e4000c101d28 */
.L_x_5979:
[----:B------:R-:W-:Y:S05]  /*3910*/  BSYNC B1 ;  /* 0x0000000000017941 */ /* 0x000fea0003800000 */
.L_x_5978:
[----:B------:R-:W-:-:S13]  /*3920*/  ISETP.NE.AND P2, PT, R87, RZ, PT ;  /* 0x000000ff5700720c */ /* 0x000fda0003f45270 */
[----:B------:R-:W-:Y:S05]  /*3930*/  @P2 BRA `(.L_x_5977) ;  /* 0x0000001c00402947 */ /* 0x000fea0003800000 */
[----:B---34-:R3:W4:Y:S01]  /*3940*/  LDS.128 R8, [R94+0x2000] ;  /* 0x002000005e087984 */ /* 0x0187220000000c00 */
[C---:B0-----:R-:W-:Y:S01]  /*3950*/  LEA R14, P2, R2.reuse, R14, 0x1 ;  /* 0x0000000e020e7211 */ /* 0x041fe200078408ff */
[----:B------:R-:W-:Y:S03]  /*3960*/  BSSY B1, `(.L_x_5982) ;  /* 0x0000032000017945 */ /* 0x000fe60003800000 */
[----:B-1----:R-:W-:Y:S02]  /*3970*/  LEA.HI.X R15, R2, R33, R203, 0x1, P2 ;  /* 0x00000021020f7211 */ /* 0x002fe400010f0ccb */
[----:B------:R-:W-:-:S13]  /*3980*/  ISETP.GE.AND P2, PT, R207, R95, PT ;  /* 0x0000005fcf00720c */ /* 0x000fda0003f46270 */
[----:B---3--:R-:W-:Y:S05]  /*3990*/  @P2 BRA `(.L_x_5983) ;  /* 0x0000000000b82947 */ /* 0x008fea0003800000 */
        /* <DEDUP_REMOVED lines=43> */
[----:B------:R-:W-:Y:S02]  /*3c50*/  F2FP.BF16.F32.PACK_AB R8, R11, R10 ;  /* 0x0000000a0b08723e */ /* 0x000fe400000010ff */
[----:B------:R-:W-:Y:S01]  /*3c60*/  MOV R10, R13 ;  /* 0x0000000d000a7202 */ /* 0x000fe20000000f00 */
[----:B------:R-:W-:-:S07]  /*3c70*/  IMAD.MOV.U32 R11, RZ, RZ, R12 ;  /* 0x000000ffff0b7224 */ /* 0x000fce00078e000c */
.L_x_5983:
[----:B------:R-:W-:Y:S05]  /*3c80*/  BSYNC B1 ;  /* 0x0000000000017941 */ /* 0x000fea0003800000 */
.L_x_5982:
[----:B----4-:R0:W-:Y:S01]  /*3c90*/  ST.E.128 desc[UR40][R14.64], R8 ;  /* 0x000000080e007985 */ /* 0x0101e2000c101d28 */
[----:B------:R-:W-:Y:S05]  /*3ca0*/  BRA `(.L_x_5977) ;  /* 0x0000001800647947 */ /* 0x000fea0003800000 */
.L_x_5959:
[----:B------:R-:W-:Y:S01]  /*3cb0*/  VIADD R12, R23, 0x40 ;  /* 0x00000040170c7836 */ /* 0x000fe20000000000 */
[----:B------:R-:W-:-:S04]  /*3cc0*/  CS2R R34, SRZ ;  /* 0x0000000000227805 */ /* 0x000fc8000001ff00 */
        /* <DEDUP_REMOVED lines=10> */
[----:B------:R-:W-:Y:S01]  /*3d70*/  @!P3 IMAD.X R9, R33, 0x1, R70, P4 ;  /* 0x000000012109b824 */ /* 0x000fe200020e0646 */
[----:B------:R-:W-:Y:S01]  /*3d80*/  CS2R R32, SRZ ;  /* 0x0000000000207805 */ /* 0x000fe2000001ff00 */
[----:B------:R-:W1:Y:S01]  /*3d90*/  @!P3 LDC.64 R12, c[0x0][0x400] ;  /* 0x00010000ff0cbb82 */ /* 0x000e620000000a00 */
[----:B0-----:R-:W-:-:S04]  /*3da0*/  @!P3 LEA R14, P4, R10, R14, 0x1 ;  /* 0x0000000e0a0eb211 */ /* 0x001fc800078808ff */
[----:B------:R-:W-:Y:S02]  /*3db0*/  @!P3 LEA.HI.X R15, R10, R15, R9, 0x1, P4 ;  /* 0x0000000f0a0fb211 */ /* 0x000fe400020f0c09 */
[----:B------:R-:W-:Y:S01]  /*3dc0*/  @!P3 IADD3 R8, P4, R52, R8, RZ ;  /* 0x000000083408b210 */ /* 0x000fe20007f9e0ff */
[----:B------:R-:W0:Y:S01]  /*3dd0*/  @!P2 LDC.64 R10, c[0x0][0x3e8] ;  /* 0x0000fa00ff0aab82 */ /* 0x000e220000000a00 */
[----:B------:R-:W-:Y:S02]  /*3de0*/  CS2R R38, SRZ ;  /* 0x0000000000267805 */ /* 0x000fe4000001ff00 */
[----:B------:R-:W-:Y:S01]  /*3df0*/  CS2R R36, SRZ ;  /* 0x0000000000247805 */ /* 0x000fe2000001ff00 */
[----:B------:R-:W2:Y:S01]  /*3e00*/  @!P3 LDG.E.128 R32, desc[UR40][R14.64] ;  /* 0x000000280e20b981 */ /* 0x000ea2000c1e1d00 */
[----:B------:R-:W-:Y:S01]  /*3e10*/  @!P3 IMAD.X R9, R99, 0x1, R72, P4 ;  /* 0x000000016309b824 */ /* 0x000fe200020e0648 */
[----:B-1----:R-:W-:-:S04]  /*3e20*/  @!P3 LEA R12, P4, R8, R12, 0x1 ;  /* 0x0000000c080cb211 */ /* 0x002fc800078808ff */
[----:B------:R-:W-:Y:S02]  /*3e30*/  @!P3 LEA.HI.X R13, R8, R13, R9, 0x1, P4 ;  /* 0x0000000d080db211 */ /* 0x000fe400020f0c09 */
[----:B------:R-:W1:Y:S03]  /*3e40*/  @!P2 LDC.64 R8, c[0x0][0x400] ;  /* 0x00010000ff08ab82 */ /* 0x000e660000000a00 */
[----:B------:R2:W3:Y:S01]  /*3e50*/  @!P3 LDG.E.128 R36, desc[UR40][R12.64] ;  /* 0x000000280c24b981 */ /* 0x0004e2000c1e1d00 */
[----:B------:R-:W-:Y:S02]  /*3e60*/  CS2R R42, SRZ ;  /* 0x00000000002a7805 */ /* 0x000fe4000001ff00 */
[----:B0-----:R-:W-:-:S04]  /*3e70*/  @!P2 LEA R10, P3, R40, R10, 0x1 ;  /* 0x0000000a280aa211 */ /* 0x001fc800078608ff */
[----:B------:R-:W-:Y:S02]  /*3e80*/  @!P2 LEA.HI.X R11, R40, R11, R41, 0x1, P3 ;  /* 0x0000000b280ba211 */ /* 0x000fe400018f0c29 */
[----:B------:R-:W-:Y:S02]  /*3e90*/  CS2R R40, SRZ ;  /* 0x0000000000287805 */ /* 0x000fe4000001ff00 */
[----:B------:R-:W-:Y:S02]  /*3ea0*/  CS2R R46, SRZ ;  /* 0x00000000002e7805 */ /* 0x000fe4000001ff00 */
[C---:B-1----:R-:W-:Y:S02]  /*3eb0*/  @!P2 LEA R8, P3, R44.reuse, R8, 0x1 ;  /* 0x000000082c08a211 */ /* 0x042fe400078608ff */
[----:B------:R3:W4:Y:S02]  /*3ec0*/  @!P2 LDG.E.128 R40, desc[UR40][R10.64] ;  /* 0x000000280a28a981 */ /* 0x000724000c1e1d00 */
[----:B------:R-:W-:-:S02]  /*3ed0*/  @!P2 LEA.HI.X R9, R44, R9, R45, 0x1, P3 ;  /* 0x000000092c09a211 */ /* 0x000fc400018f0c2d */
[----:B------:R-:W-:-:S06]  /*3ee0*/  CS2R R44, SRZ ;  /* 0x00000000002c7805 */ /* 0x000fcc000001ff00 */
[----:B------:R0:W5:Y:S01]  /*3ef0*/  @!P2 LDG.E.128 R44, desc[UR40][R8.64] ;  /* 0x00000028082ca981 */ /* 0x000162000c1e1d00 */
[----:B------:R-:W-:-:S06]  /*3f00*/  UISETP.NE.AND UP0, UPT, UR47, 0x3, UPT ;  /* 0x000000032f00788c */ /* 0x000fcc000bf05270 */
[----:B------:R-:W-:Y:S02]  /*3f10*/  PLOP3.LUT P3, PT, PT, PT, UP0, 0x80, 0x0 ;  /* 0x000000000000781c */ /* 0x000fe40003f6f008 */
[----:B------:R-:W-:Y:S01]  /*3f20*/  ISETP.GE.AND P2, PT, R16, R95, PT ;  /* 0x0000005f1000720c */ /* 0x000fe20003f46270 */
[----:B--2---:R-:W-:Y:S02]  /*3f30*/  IMAD.MOV.U32 R12, RZ, RZ, R34 ;  /* 0x000000ffff0c7224 */ /* 0x004fe400078e0022 */
[----:B------:R-:W-:Y:S02]  /*3f40*/  IMAD.MOV.U32 R15, RZ, RZ, R33 ;  /* 0x000000ffff0f7224 */ /* 0x000fe400078e0021 */
[----:B---3--:R-:W-:Y:S02]  /*3f50*/  IMAD.MOV.U32 R10, RZ, RZ, R38 ;  /* 0x000000ffff0a7224 */ /* 0x008fe400078e0026 */
[----:B0-----:R-:W-:Y:S02]  /*3f60*/  IMAD.MOV.U32 R8, RZ, RZ, R39 ;  /* 0x000000ffff087224 */ /* 0x001fe400078e0027 */
[----:B------:R-:W-:-:S02]  /*3f70*/  IMAD.MOV.U32 R11, RZ, RZ, R37 ;  /* 0x000000ffff0b7224 */ /* 0x000fc400078e0025 */
[----:B------:R-:W-:Y:S01]  /*3f80*/  IMAD.MOV.U32 R9, RZ, RZ, R36 ;  /* 0x000000ffff097224 */ /* 0x000fe200078e0024 */
[----:B------:R-:W-:Y:S02]  /*3f90*/  PRMT R107, R107, 0x5410, R10 ;  /* 0x000054106b6b7816 */ /* 0x000fe4000000000a */
[----:B------:R-:W-:Y:S02]  /*3fa0*/  PRMT R124, R8, 0x7610, R124 ;  /* 0x00007610087c7816 */ /* 0x000fe4000000007c */
[----:B------:R-:W-:Y:S02]  /*3fb0*/  PRMT R121, R11, 0x7610, R121 ;  /* 0x000076100b797816 */ /* 0x000fe40000000079 */
[----:B------:R-:W-:Y:S02]  /*3fc0*/  PRMT R108, R108, 0x5410, R9 ;  /* 0x000054106c6c7816 */ /* 0x000fe40000000009 */
[----:B------:R-:W-:Y:S01]  /*3fd0*/  PRMT R104, R104, 0x5410, R12 ;  /* 0x0000541068687816 */ /* 0x000fe2000000000c */
[----:B------:R-:W-:-:S02]  /*3fe0*/  IMAD.MOV.U32 R13, RZ, RZ, R35 ;  /* 0x000000ffff0d7224 */ /* 0x000fc400078e0023 */
[----:B----4-:R-:W-:Y:S02]  /*3ff0*/  IMAD.MOV.U32 R8, RZ, RZ, R42 ;  /* 0x000000ffff087224 */ /* 0x010fe400078e002a */
[----:B------:R-:W-:Y:S02]  /*4000*/  IMAD.MOV.U32 R10, RZ, RZ, R40 ;  /* 0x000000ffff0a7224 */ /* 0x000fe400078e0028 */
[----:B------:R-:W-:Y:S02]  /*4010*/  IMAD.MOV.U32 R11, RZ, RZ, R41 ;  /* 0x000000ffff0b7224 */ /* 0x000fe400078e0029 */
        /* <DEDUP_REMOVED lines=9> */
[----:B------:R-:W-:-:S02]  /*40b0*/  PRMT R106, R106, 0x5410, R15 ;  /* 0x000054106a6a7816 */ /* 0x000fc4000000000f */
[----:B------:R-:W-:Y:S02]  /*40c0*/  MOV R9, R47 ;  /* 0x0000002f00097202 */ /* 0x000fe40000000f00 */
[----:B------:R-:W-:Y:S02]  /*40d0*/  PRMT R115, R13, 0x7610, R115 ;  /* 0x000076100d737816 */ /* 0x000fe40000000073 */
[----:B------:R-:W-:Y:S02]  /*40e0*/  PRMT R120, R14, 0x7610, R120 ;  /* 0x000076100e787816 */ /* 0x000fe40000000078 */
[----:B------:R-:W-:Y:S02]  /*40f0*/  PRMT R106, R8, 0x7610, R106 ;  /* 0x00007610086a7816 */ /* 0x000fe4000000006a */
[----:B------:R-:W-:Y:S02]  /*4100*/  PRMT R107, R9, 0x7610, R107 ;  /* 0x00007610096b7816 */ /* 0x000fe4000000006b */
[----:B------:R-:W-:-:S02]  /*4110*/  PRMT R112, R10, 0x7610, R112 ;  /* 0x000076100a707816 */ /* 0x000fc40000000070 */
[----:B------:R-:W-:Y:S01]  /*4120*/  PRMT R108, R11, 0x7610, R108 ;  /* 0x000076100b6c7816 */ /* 0x000fe2000000006c */
[----:B------:R-:W-:Y:S06]  /*4130*/  @!P3 BRA `(.L_x_5984) ;  /* 0x000000000004b947 */ /* 0x000fec0003800000 */
[----:B------:R-:W-:Y:S01]  /*4140*/  BPT.TRAP 0x1 ;  /* 0x000000040000795c */ /* 0x000fe20000300000 */
.L_x_5984:
[----:B------:R-:W-:Y:S01]  /*4150*/  IMAD R86, R19, 0x8, R22 ;  /* 0x0000000813567824 */ /* 0x000fe200078e0216 */
[----:B------:R-:W-:Y:S01]  /*4160*/  SHF.L.U32 R99, R206, 0x1f, RZ ;  /* 0x0000001fce637819 */ /* 0x000fe200000006ff */
[----:B------:R-:W0:Y:S01]  /*4170*/  LDC R101, c[0x0][0x2f4] ;  /* 0x0000bd00ff657b82 */ /* 0x000e220000000800 */
[----:B------:R-:W-:Y:S02]  /*4180*/  BSSY B1, `(.L_x_5985) ;  /* 0x0000003000017945 */ /* 0x000fe40003800000 */
[----:B------:R-:W1:Y:S02]  /*4190*/  SYNCS.PHASECHK.TRANS64.TRYWAIT P4, [R86+URZ+0x32490], R99 ;  /* 0x03249063560075a7 */ /* 0x000e64000808017f */
[----:B-1----:R-:W-:Y:S05]  /*41a0*/  @!P4 BRA `(.L_x_5986) ;  /* 0x000001a80098c947 */ /* 0x002fea0003800000 */
.L_x_6242:
[----:B------:R-:W-:Y:S05]  /*41b0*/  BSYNC B1 ;  /* 0x0000000000017941 */ /* 0x000fea0003800000 */
.L_x_5985:
[----:B------:R-:W-:Y:S01]  /*41c0*/  UMOV UR4, 0xffffffff ;  /* 0xffffffff00047882 */ /* 0x000fe20000000000 */
[----:B0-----:R-:W-:Y:S02]  /*41d0*/  IMAD.IADD R103, R101, 0x1, -R64 ;  /* 0x0000000165677824 */ /* 0x001fe400078e0a40 */
[----:B------:R-:W-:Y:S05]  /*41e0*/  BRA.DIV UR4, `(.L_x_5987) ;  /* 0x000001aa049c7947 */ /* 0x000fea000b800000 */
[----:B------:R0:W2:Y:S04]  /*41f0*/  SHFL.IDX PT, R9, R90, RZ, 0x1c1f ;  /* 0x001c1fff5a097589 */ /* 0x0000a800000e0000 */
[----:B------:R0:W3:Y:S02]  /*4200*/  SHFL.IDX PT, R14, R89, RZ, 0x1c1f ;  /* 0x001c1fff590e7589 */ /* 0x0000e400000e0000 */
.L_x_6246:
[----:B------:R-:W-:Y:S01]  /*4210*/  ISETP.GE.OR P4, PT, R23, R100, P1 ;  /* 0x000000641700720c */ /* 0x000fe20000f86670 */
[----:B------:R-:W-:-:S12]  /*4220*/  BSSY B1, `(.L_x_5988) ;  /* 0x000007a000017945 */ /* 0x000fd80003800000 */
[----:B------:R-:W-:Y:S05]  /*4230*/  @P4 BRA `(.L_x_5989) ;  /* 0x0000000400e04947 */ /* 0x000fea0003800000 */
[----:B------:R-:W4:Y:S01]  /*4240*/  S2R R12, SR_TID.X ;  /* 0x00000000000c7919 */ /* 0x000f220000002100 */
[----:B------:R-:W-:Y:S01]  /*4250*/  SEL R8, R64, R103, !P0 ;  /* 0x0000006740087207 */ /* 0x000fe20004000000 */
[----:B---3--:R-:W-:Y:S01]  /*4260*/  IMAD.MOV.U32 R94, RZ, RZ, R14 ;  /* 0x000000ffff5e7224 */ /* 0x008fe200078e000e */
[C---:B------:R-:W-:Y:S01]  /*4270*/  LEA R92, P4, R74.reuse, R14, 0x1 ;  /* 0x0000000e4a5c7211 */ /* 0x040fe200078808ff */
[----:B--2---:R-:W-:Y:S01]  /*4280*/  IMAD.MOV.U32 R95, RZ, RZ, R9 ;  /* 0x000000ffff5f7224 */ /* 0x004fe200078e0009 */
[----:B------:R-:W-:Y:S01]  /*4290*/  SHF.R.S32.HI R11, RZ, 0x1f, R8 ;  /* 0x0000001fff0b7819 */ /* 0x000fe20000011408 */
[----:B------:R-:W-:Y:S01]  /*42a0*/  BSSY B2, `(.L_x_5990) ;  /* 0x000006d000027945 */ /* 0x000fe20003800000 */
[----:B------:R-:W-:Y:S02]  /*42b0*/  LEA.HI.X R93, R74, R9, R76, 0x1, P4 ;  /* 0x000000094a5d7211 */ /* 0x000fe400020f0c4c */
        /* <DEDUP_REMOVED lines=19> */
[----:B------:R-:W-:Y:S02]  /*43f0*/  SHF.R.U32.HI R117, RZ, 0x10, R35 ;  /* 0x00000010ff757819 */ /* 0x000fe40000011623 */
[----:B------:R-:W-:Y:S02]  /*4400*/  PRMT R114, R106, 0x5432, R114 ;  /* 0x000054326a727816 */ /* 0x000fe40000000072 */
[----:B------:R-:W-:Y:S02]  /*4410*/  PRMT R119, R121, 0x5410, R119 ;  /* 0x0000541079777816 */ /* 0x000fe40000000077 */
[----:B------:R-:W-:Y:S01]  /*4420*/  SHF.R.U64 R113, R32, 0x10, R33 ;  /* 0x0000001020717819 */ /* 0x000fe20000001221 */
[----:B--2---:R-:W-:Y:S01]  /*4430*/  IMAD.U32 R32, R9, 0x10000, RZ ;  /* 0x0001000009207824 */ /* 0x004fe200078e00ff */
[----:B------:R-:W-:Y:S01]  /*4440*/  SHF.R.U64 R118, R36, 0x10, R37 ;  /* 0x0000001024767819 */ /* 0x000fe20000001225 */
[----:B---3--:R-:W-:Y:S01]  /*4450*/  IMAD.U32 R36, R13, 0x10000, RZ ;  /* 0x000100000d247824 */ /* 0x008fe200078e00ff */
[----:B------:R-:W-:Y:S01]  /*4460*/  PRMT R117, R115, 0x5410, R117 ;  /* 0x0000541073757816 */ /* 0x000fe20000000075 */
[----:B------:R-:W-:Y:S01]  /*4470*/  IMAD.U32 R121, R119, 0x10000, RZ ;  /* 0x0001000077797824 */ /* 0x000fe200078e00ff */
[----:B------:R-:W-:Y:S01]  /*4480*/  SHF.R.U32.HI R123, RZ, 0x10, R39 ;  /* 0x00000010ff7b7819 */ /* 0x000fe20000011627 */
[----:B------:R-:W-:Y:S01]  /*4490*/  IMAD.U32 R115, R114, 0x10000, RZ ;  /* 0x0001000072737824 */ /* 0x000fe200078e00ff */
[----:B------:R-:W-:Y:S01]  /*44a0*/  PRMT R113, R120, 0x5410, R113 ;  /* 0x0000541078717816 */ /* 0x000fe20000000071 */
[C---:B------:R-:W-:Y:S01]  /*44b0*/  FMUL.FTZ R125, R36.reuse, R121 ;  /* 0x00000079247d7220 */ /* 0x040fe20000410000 */
[----:B------:R-:W-:Y:S01]  /*44c0*/  LOP3.LUT R37, R13, 0xffff0000, RZ, 0xc0, !PT ;  /* 0xffff00000d257812 */ /* 0x000fe200078ec0ff */
[-C--:B------:R-:W-:Y:S01]  /*44d0*/  FMUL.FTZ R127, R36, R115.reuse ;  /* 0x00000073247f7220 */ /* 0x080fe20000410000 */
[----:B------:R-:W-:Y:S01]  /*44e0*/  PRMT R123, R124, 0x5410, R123 ;  /* 0x000054107c7b7816 */ /* 0x000fe2000000007b */
[C---:B------:R-:W-:Y:S01]  /*44f0*/  FFMA.FTZ R125, R32.reuse, R115, -R125 ;  /* 0x00000073207d7223 */ /* 0x040fe2000001087d */
[----:B------:R-:W-:Y:S01]  /*4500*/  LOP3.LUT R120, R119, 0xffff0000, RZ, 0xc0, !PT ;  /* 0xffff000077787812 */ /* 0x000fe200078ec0ff */
[----:B------:R-:W-:Y:S01]  /*4510*/  FFMA.FTZ R127, R32, R121, R127 ;  /* 0x00000079207f7223 */ /* 0x000fe2000001007f */
[----:B------:R-:W-:Y:S01]  /*4520*/  LOP3.LUT R114, R114, 0xffff0000, RZ, 0xc0, !PT ;  /* 0xffff000072727812 */ /* 0x000fe200078ec0ff */
[----:B------:R-:W-:Y:S01]  /*4530*/  IMAD.U32 R119, R123, 0x10000, RZ ;  /* 0x000100007b777824 */ /* 0x000fe200078e00ff */
[----:B------:R-:W-:Y:S01]  /*4540*/  SHF.R.U64 R122, R38, 0x10, R39 ;  /* 0x00000010267a7819 */ /* 0x000fe20000001227 */
[----:B------:R-:W-:Y:S01]  /*4550*/  FMUL.FTZ R36, R37, R120 ;  /* 0x0000007825247220 */ /* 0x000fe20000410000 */
[----:B------:R-:W-:Y:S01]  /*4560*/  LOP3.LUT R33, R9, 0xffff0000, RZ, 0xc0, !PT ;  /* 0xffff000009217812 */ /* 0x000fe200078ec0ff */
[-C--:B------:R-:W-:Y:S01]  /*4570*/  FMUL.FTZ R32, R37, R114.reuse ;  /* 0x0000007225207220 */ /* 0x080fe20000410000 */
[----:B------:R-:W-:Y:S01]  /*4580*/  SHF.L.U32 R38, R15, 0x10, RZ ;  /* 0x000000100f267819 */ /* 0x000fe200000006ff */
[----:B------:R-:W-:Y:S01]  /*4590*/  IMAD.U32 R115, R117, 0x10000, RZ ;  /* 0x0001000075737824 */ /* 0x000fe200078e00ff */
[----:B------:R-:W-:Y:S01]  /*45a0*/  SHF.R.U64 R116, R34, 0x10, R35 ;  /* 0x0000001022747819 */ /* 0x000fe20000001223 */
[C---:B------:R-:W-:Y:S01]  /*45b0*/  IMAD.U32 R34, R12.reuse, 0x10000, RZ ;  /* 0x000100000c227824 */ /* 0x040fe200078e00ff */
[----:B------:R-:W-:Y:S01]  /*45c0*/  LOP3.LUT R35, R12, 0xffff0000, RZ, 0xc0, !PT ;  /* 0xffff00000c237812 */ /* 0x000fe200078ec0ff */
[C---:B------:R-:W-:Y:S01]  /*45d0*/  FFMA.FTZ R114, R33.reuse, R114, -R36 ;  /* 0x0000007221727223 */ /* 0x040fe20000010824 */
[----:B------:R-:W-:Y:S01]  /*45e0*/  PRMT R118, R108, 0x5432, R118 ;  /* 0x000054326c767816 */ /* 0x000fe20000000076 */
[C---:B------:R-:W-:Y:S01]  /*45f0*/  FMUL.FTZ R37, R38.reuse, R119 ;  /* 0x0000007726257220 */ /* 0x040fe20000410000 */
[----:B------:R-:W-:Y:S01]  /*4600*/  FFMA.FTZ R120, R33, R120, R32 ;  /* 0x0000007821787223 */ /* 0x000fe20000010020 */
[----:B------:R-:W-:Y:S01]  /*4610*/  IMAD.U32 R12, R11, 0x10000, RZ ;  /* 0x000100000b0c7824 */ /* 0x000fe200078e00ff */
[----:B------:R-:W-:Y:S01]  /*4620*/  LOP3.LUT R39, R15, 0xffff0000, RZ, 0xc0, !PT ;  /* 0xffff00000f277812 */ /* 0x000fe200078ec0ff */
[----:B------:R-:W-:Y:S01]  /*4630*/  FMUL.FTZ R38, R38, R115 ;  /* 0x0000007326267220 */ /* 0x000fe20000410000 */
[----:B------:R-:W-:Y:S01]  /*4640*/  LOP3.LUT R36, R123, 0xffff0000, RZ, 0xc0, !PT ;  /* 0xffff00007b247812 */ /* 0x000fe200078ec0ff */
[----:B------:R-:W-:Y:S01]  /*4650*/  IMAD.U32 R33, R118, 0x10000, RZ ;  /* 0x0001000076217824 */ /* 0x000fe200078e00ff */
[----:B------:R-:W-:Y:S01]  /*4660*/  LOP3.LUT R32, R117, 0xffff0000, RZ, 0xc0, !PT ;  /* 0xffff000075207812 */ /* 0x000fe200078ec0ff */
[----:B------:R-:W-:Y:S01]  /*4670*/  FFMA.FTZ R119, R12, R119, R38 ;  /* 0x000000770c777223 */ /* 0x000fe20000010026 */
[----:B------:R-:W-:Y:S01]  /*4680*/  LOP3.LUT R13, R11, 0xffff0000, RZ, 0xc0, !PT ;  /* 0xffff00000b0d7812 */ /* 0x000fe200078ec0ff */
[C---:B------:R-:W-:Y:S01]  /*4690*/  FMUL.FTZ R38, R39.reuse, R36 ;  /* 0x0000002427267220 */ /* 0x040fe20000410000 */
[----:B------:R-:W-:Y:S01]  /*46a0*/  LOP3.LUT R118, R118, 0xffff0000, RZ, 0xc0, !PT ;  /* 0xffff000076767812 */ /* 0x000fe200078ec0ff */
[-C--:B------:R-:W-:Y:S01]  /*46b0*/  FMUL.FTZ R126, R39, R32.reuse ;  /* 0x00000020277e7220 */ /* 0x080fe20000410000 */
[----:B------:R-:W-:Y:S01]  /*46c0*/  FFMA.FTZ R37, R12, R115, -R37 ;  /* 0x000000730c257223 */ /* 0x000fe20000010825 */
[C---:B------:R-:W-:Y:S01]  /*46d0*/  IMAD.U32 R12, R113.reuse, 0x10000, RZ ;  /* 0x00010000710c7824 */ /* 0x040fe200078e00ff */
[----:B------:R-:W-:Y:S01]  /*46e0*/  LOP3.LUT R113, R113, 0xffff0000, RZ, 0xc0, !PT ;  /* 0xffff000071717812 */ /* 0x000fe200078ec0ff */
[C---:B------:R-:W-:Y:S01]  /*46f0*/  IMAD.U32 R9, R8.reuse, 0x10000, RZ ;  /* 0x0001000008097824 */ /* 0x040fe200078e00ff */
[----:B------:R-:W-:Y:S01]  /*4700*/  LOP3.LUT R8, R8, 0xffff0000, RZ, 0xc0, !PT ;  /* 0xffff000008087812 */ /* 0x000fe200078ec0ff */
[C---:B------:R-:W-:Y:S01]  /*4710*/  FFMA.FTZ R124, R13.reuse, R32, -R38 ;  /* 0x000000200d7c7223 */ /* 0x040fe20000010826 */
[----:B------:R-:W-:Y:S01]  /*4720*/  FFMA.FTZ R126, R13, R36, R126 ;  /* 0x000000240d7e7223 */ /* 0x000fe2000001007e */
[----:B------:R-:W-:Y:S01]  /*4730*/  FMUL.FTZ R13, R35, R118 ;  /* 0x00000076230d7220 */ /* 0x000fe20000410000 */
[----:B------:R-:W-:Y:S01]  /*4740*/  PRMT R122, R107, 0x5432, R122 ;  /* 0x000054326b7a7816 */ /* 0x000fe2000000007a */
[C---:B------:R-:W-:Y:S01]  /*4750*/  FMUL.FTZ R32, R34.reuse, R33 ;  /* 0x0000002122207220 */ /* 0x040fe20000410000 */
[----:B------:R-:W-:Y:S01]  /*4760*/  FMUL.FTZ R38, R34, R12 ;  /* 0x0000000c22267220 */ /* 0x000fe20000410000 */
[----:B------:R-:W-:Y:S01]  /*4770*/  PRMT R116, R104, 0x5432, R116 ;  /* 0x0000543268747816 */ /* 0x000fe20000000074 */
[----:B------:R-:W-:Y:S01]  /*4780*/  FMUL.FTZ R35, R35, R113 ;  /* 0x0000007123237220 */ /* 0x000fe20000410000 */
[----:B------:R-:W-:-:S02]  /*4790*/  IMAD.U32 R15, R14, 0x10000, RZ ;  /* 0x000100000e0f7824 */ /* 0x000fc400078e00ff */
[----:B------:R-:W-:Y:S01]  /*47a0*/  FFMA.FTZ R113, R8, R113, -R13 ;  /* 0x0000007108717223 */ /* 0x000fe2000001080d */
[----:B------:R-:W-:Y:S01]  /*47b0*/  LOP3.LUT R14, R14, 0xffff0000, RZ, 0xc0, !PT ;  /* 0xffff00000e0e7812 */ /* 0x000fe200078ec0ff */
[C---:B------:R-:W-:Y:S01]  /*47c0*/  FFMA.FTZ R34, R9.reuse, R12, -R32 ;  /* 0x0000000c09227223 */ /* 0x040fe20000010820 */
[----:B------:R-:W-:Y:S01]  /*47d0*/  FFMA.FTZ R38, R9, R33, R38 ;  /* 0x0000002109267223 */ /* 0x000fe20000010026 */
[C---:B------:R-:W-:Y:S01]  /*47e0*/  LOP3.LUT R13, R122.reuse, 0xffff0000, RZ, 0xc0, !PT ;  /* 0xffff00007a0d7812 */ /* 0x040fe200078ec0ff */
[----:B------:R-:W-:Y:S01]  /*47f0*/  IMAD.U32 R32, R122, 0x10000, RZ ;  /* 0x000100007a207824 */ /* 0x000fe200078e00ff */
[C---:B------:R-:W-:Y:S01]  /*4800*/  LOP3.LUT R9, R116.reuse, 0xffff0000, RZ, 0xc0, !PT ;  /* 0xffff000074097812 */ /* 0x040fe200078ec0ff */
[----:B------:R-:W-:Y:S02]  /*4810*/  IMAD.U32 R12, R116, 0x10000, RZ ;  /* 0x00010000740c7824 */ /* 0x000fe400078e00ff */
[----:B------:R-:W-:Y:S01]  /*4820*/  FFMA.FTZ R35, R8, R118, R35 ;  /* 0x0000007608237223 */ /* 0x000fe20000010023 */
[C---:B------:R-:W-:Y:S01]  /*4830*/  IMAD.U32 R11, R10.reuse, 0x10000, RZ ;  /* 0x000100000a0b7824 */ /* 0x040fe200078e00ff */
        /* <DEDUP_REMOVED lines=18> */
[----:B------:R-:W-:-:S07]  /*4960*/  F2FP.BF16.F32.PACK_AB R12, R35, R38 ;  /* 0x00000026230c723e */ /* 0x000fce00000010ff */
.L_x_5991:
[----:B------:R-:W-:Y:S05]  /*4970*/  BSYNC B2 ;  /* 0x0000000000027941 */ /* 0x000fea0003800000 */
.L_x_5990:
[----:B------:R-:W-:Y:S01]  /*4980*/  ISETP.GE.AND P4, PT, R105, R101, PT ;  /* 0x000000656900720c */ /* 0x000fe20003f86270 */
[----:B--2---:R4:W-:-:S12]  /*4990*/  ST.E.128 desc[UR40][R92.64], R8 ;  /* 0x000000085c007985 */ /* 0x0049d8000c101d28 */
[----:B------:R-:W-:-:S05]  /*49a0*/  @!P4 IMAD.WIDE R94, R105, 0x2, R94 ;  /* 0x00000002695ec825 */ /* 0x000fca00078e025e */
[----:B---3--:R4:W-:Y:S02]  /*49b0*/  @!P4 ST.E.128 desc[UR40][R94.64], R12 ;  /* 0x0000000c5e00c985 */ /* 0x0089e4000c101d28 */
.L_x_5989:
[----:B------:R-:W-:Y:S05]  /*49c0*/  BSYNC B1 ;  /* 0x0000000000017941 */ /* 0x000fea0003800000 */
.L_x_5988:
[----:B------:R-:W-:-:S03]  /*49d0*/  UMOV UR4, 0xffffffff ;  /* 0xffffffff00047882 */ /* 0x000fc60000000000 */
[----:B------:R-:W-:Y:S05]  /*49e0*/  BRA.DIV UR4, `(.L_x_5992) ;  /* 0x000001a204e47947 */ /* 0x000fea000b800000 */
[----:B------:R0:W0:Y:S04]  /*49f0*/  SHFL.IDX PT, R33, R90, 0x1, 0x1c1f ;  /* 0x003c1f005a217f89 */ /* 0x00002800000e0000 */
[----:B------:R0:W0:Y:S02]  /*4a00*/  SHFL.IDX PT, R32, R89, 0x1, 0x1c1f ;  /* 0x003c1f0059207f89 */ /* 0x00002400000e0000 */
.L_x_6250:
[----:B----4-:R-:W-:-:S05]  /*4a10*/  VIADD R8, R23, 0x40 ;  /* 0x0000004017087836 */ /* 0x010fca0000000000 */
[----:B------:R-:W-:-:S13]  /*4a20*/  ISETP.GE.OR P4, PT, R8, R100, P1 ;  /* 0x000000640800720c */ /* 0x000fda0000f86670 */
[----:B------:R-:W-:Y:S05]  /*4a30*/  @P4 BRA `(.L_x_5977) ;  /* 0x0000000c00004947 */ /* 0x000fea0003800000 */
[----:B--2---:R-:W2:Y:S01]  /*4a40*/  LDL R9, [R1+0xb4] ;  /* 0x0000b40001097983 */ /* 0x004ea20000100800 */
[----:B------:R-:W-:Y:S01]  /*4a50*/  SEL R103, R64, R103, !P0 ;  /* 0x0000006740677207 */ /* 0x000fe20004000000 */
[C---:B------:R-:W-:Y:S01]  /*4a60*/  VIADD R10, R23.reuse, 0x40 ;  /* 0x00000040170a7836 */ /* 0x040fe20000000000 */
        /* <DEDUP_REMOVED lines=15> */
[----:B--2---:R-:W-:Y:S01]  /*4b60*/  IADD3 R8, R9, R8, RZ ;  /* 0x0000000809087210 */ /* 0x004fe20007ffe0ff */
[----:B------:R-:W-:-:S04]  /*4b70*/  IMAD R9, R19, 0x1800, R78 ;  /* 0x0000180013097824 */ /* 0x000fc800078e024e */
[----:B------:R-:W-:Y:S02]  /*4b80*/  IMAD R11, R19, 0x1800, R8 ;  /* 0x00001800130b7824 */ /* 0x000fe400078e0208 */
[--C-:B------:R-:W-:Y:S02]  /*4b90*/  IMAD R9, R9, 0x2, R22.reuse ;  /* 0x0000000209097824 */ /* 0x100fe400078e0216 */
[----:B------:R-:W-:-:S04]  /*4ba0*/  IMAD R12, R11, 0x2, R22 ;  /* 0x000000020b0c7824 */ /* 0x000fc800078e0216 */
[----:B------:R-:W0:Y:S04]  /*4bb0*/  LDS.128 R8, [R9+0x1c400] ;  /* 0x01c4000009087984 */ /* 0x000e280000000c00 */
[----:B---3--:R-:W2:Y:S01]  /*4bc0*/  LDS.128 R12, [R12+0x1c400] ;  /* 0x01c400000c0c7984 */ /* 0x008ea20000000c00 */
[----:B------:R-:W-:Y:S05]  /*4bd0*/  @P2 BRA `(.L_x_5994) ;  /* 0x0000000400682947 */ /* 0x000fea0003800000 */
[----:B------:R-:W-:Y:S01]  /*4be0*/  SHF.R.U32.HI R90, RZ, 0x10, R41 ;  /* 0x00000010ff5a7819 */ /* 0x000fe20000011629 */
[----:B0-----:R-:W-:Y:S01]  /*4bf0*/  IMAD.U32 R37, R9, 0x10000, RZ ;  /* 0x0001000009257824 */ /* 0x001fe200078e00ff */
[----:B------:R-:W-:Y:S01]  /*4c00*/  SHF.R.U32.HI R89, RZ, 0x10, R45 ;  /* 0x00000010ff597819 */ /* 0x000fe2000001162d */
[----:B--2---:R-:W-:Y:S01]  /*4c10*/  IMAD.U32 R39, R12, 0x10000, RZ ;  /* 0x000100000c277824 */ /* 0x004fe200078e00ff */
[----:B------:R-:W-:Y:S02]  /*4c20*/  PRMT R111, R111, 0x5410, R90 ;  /* 0x000054106f6f7816 */ /* 0x000fe4000000005a */
[----:B------:R-:W-:Y:S02]  /*4c30*/  PRMT R108, R108, 0x5410, R89 ;  /* 0x000054106c6c7816 */ /* 0x000fe40000000059 */
[----:B------:R-:W-:Y:S02]  /*4c40*/  SHF.R.U64 R93, R44, 0x10, R45 ;  /* 0x000000102c5d7819 */ /* 0x000fe4000000122d */
[----:B------:R-:W-:Y:S01]  /*4c50*/  SHF.R.U64 R92, R40, 0x10, R41 ;  /* 0x00000010285c7819 */ /* 0x000fe20000001229 */
[----:B------:R-:W-:Y:S01]  /*4c60*/  IMAD.U32 R41, R13, 0x10000, RZ ;  /* 0x000100000d297824 */ /* 0x000fe200078e00ff */
[--C-:B------:R-:W-:Y:S01]  /*4c70*/  SHF.R.U64 R45, R46, 0x10, R47.reuse ;  /* 0x000000102e2d7819 */ /* 0x100fe2000000122f */
[----:B------:R-:W-:Y:S01]  /*4c80*/  IMAD.U32 R90, R108, 0x10000, RZ ;  /* 0x000100006c5a7824 */ /* 0x000fe200078e00ff */
[----:B------:R-:W-:Y:S01]  /*4c90*/  SHF.R.U32.HI R94, RZ, 0x10, R47 ;  /* 0x00000010ff5e7819 */ /* 0x000fe2000001162f */
[----:B------:R-:W-:Y:S01]  /*4ca0*/  IMAD.U32 R46, R111, 0x10000, RZ ;  /* 0x000100006f2e7824 */ /* 0x000fe200078e00ff */
[----:B------:R-:W-:-:S02]  /*4cb0*/  SHF.R.U32.HI R95, RZ, 0x10, R43 ;  /* 0x00000010ff5f7819 */ /* 0x000fc4000001162b */
[----:B------:R-:W-:Y:S01]  /*4cc0*/  PRMT R109, R109, 0x5410, R92 ;  /* 0x000054106d6d7816 */ /* 0x000fe2000000005c */
[----:B------:R-:W-:Y:S01]  /*4cd0*/  FMUL.FTZ R92, R41, R90 ;  /* 0x0000005a295c7220 */ /* 0x000fe20000410000 */
[----:B------:R-:W-:Y:S01]  /*4ce0*/  PRMT R107, R107, 0x5410, R94 ;  /* 0x000054106b6b7816 */ /* 0x000fe2000000005e */
[-C--:B------:R-:W-:Y:S01]  /*4cf0*/  FMUL.FTZ R94, R41, R46.reuse ;  /* 0x0000002e295e7220 */ /* 0x080fe20000410000 */
[----:B------:R-:W-:Y:S01]  /*4d00*/  PRMT R104, R104, 0x5410, R95 ;  /* 0x0000541068687816 */ /* 0x000fe2000000005f */
[C---:B------:R-:W-:Y:S01]  /*4d10*/  FFMA.FTZ R92, R37.reuse, R46, -R92 ;  /* 0x0000002e255c7223 */ /* 0x040fe2000001085c */
[----:B------:R-:W-:Y:S01]  /*4d20*/  SHF.R.U64 R103, R42, 0x10, R43 ;  /* 0x000000102a677819 */ /* 0x000fe2000000122b */
[----:B------:R-:W-:Y:S01]  /*4d30*/  FFMA.FTZ R94, R37, R90, R94 ;  /* 0x0000005a255e7223 */ /* 0x000fe2000001005e */
[----:B------:R-:W-:Y:S01]  /*4d40*/  PRMT R106, R106, 0x5410, R45 ;  /* 0x000054106a6a7816 */ /* 0x000fe2000000002d */
[----:B------:R-:W-:Y:S01]  /*4d50*/  IMAD.U32 R43, R15, 0x10000, RZ ;  /* 0x000100000f2b7824 */ /* 0x000fe200078e00ff */
[----:B------:R-:W-:Y:S01]  /*4d60*/  LOP3.LUT R42, R13, 0xffff0000, RZ, 0xc0, !PT ;  /* 0xffff00000d2a7812 */ /* 0x000fe200078ec0ff */
[----:B------:R-:W-:Y:S01]  /*4d70*/  IMAD.U32 R37, R104, 0x10000, RZ ;  /* 0x0001000068257824 */ /* 0x000fe200078e00ff */
[----:B------:R-:W-:Y:S01]  /*4d80*/  LOP3.LUT R45, R108, 0xffff0000, RZ, 0xc0, !PT ;  /* 0xffff00006c2d7812 */ /* 0x000fe200078ec0ff */
[----:B------:R-:W-:Y:S01]  /*4d90*/  IMAD.U32 R41, R107, 0x10000, RZ ;  /* 0x000100006b297824 */ /* 0x000fe200078e00ff */
[----:B------:R-:W-:-:S02]  /*4da0*/  LOP3.LUT R111, R111, 0xffff0000, RZ, 0xc0, !PT ;  /* 0xffff00006f6f7812 */ /* 0x000fc400078ec0ff */
[----:B------:R-:W-:Y:S01]  /*4db0*/  LOP3.LUT R40, R12, 0xffff0000, RZ, 0xc0, !PT ;  /* 0xffff00000c287812 */ /* 0x000fe200078ec0ff */
[C---:B------:R-:W-:Y:S01]  /*4dc0*/  FMUL.FTZ R47, R42.reuse, R45 ;  /* 0x0000002d2a2f7220 */ /* 0x040fe20000410000 */
[----:B------:R-:W-:Y:S02]  /*4dd0*/  IMAD.U32 R12, R11, 0x10000, RZ ;  /* 0x000100000b0c7824 */ /* 0x000fe400078e00ff */
[----:B------:R-:W-:Y:S01]  /*4de0*/  FMUL.FTZ R89, R42, R111 ;  /* 0x0000006f2a597220 */ /* 0x000fe20000410000 */
[----:B------:R-:W-:Y:S01]  /*4df0*/  LOP3.LUT R44, R15, 0xffff0000, RZ, 0xc0, !PT ;  /* 0xffff00000f2c7812 */ /* 0x000fe200078ec0ff */
[C---:B------:R-:W-:Y:S01]  /*4e00*/  FMUL.FTZ R42, R43.reuse, R37 ;  /* 0x000000252b2a7220 */ /* 0x040fe20000410000 */
[----:B------:R-:W-:Y:S01]  /*4e10*/  PRMT R112, R112, 0x5410, R93 ;  /* 0x0000541070707816 */ /* 0x000fe2000000005d */
[-C--:B------:R-:W-:Y:S01]  /*4e20*/  FMUL.FTZ R93, R43, R41.reuse ;  /* 0x000000292b5d7220 */ /* 0x080fe20000410000 */
[----:B------:R-:W-:Y:S01]  /*4e30*/  LOP3.LUT R107, R107, 0xffff0000, RZ, 0xc0, !PT ;  /* 0xffff00006b6b7812 */ /* 0x000fe200078ec0ff */
[C---:B------:R-:W-:Y:S01]  /*4e40*/  FFMA.FTZ R43, R12.reuse, R41, R42 ;  /* 0x000000290c2b7223 */ /* 0x040fe2000001002a */
[----:B------:R-:W-:Y:S01]  /*4e50*/  LOP3.LUT R38, R9, 0xffff0000, RZ, 0xc0, !PT ;  /* 0xffff000009267812 */ /* 0x000fe200078ec0ff */
[----:B------:R-:W-:Y:S01]  /*4e60*/  FFMA.FTZ R93, R12, R37, -R93 ;  /* 0x000000250c5d7223 */ /* 0x000fe2000001085d */
[----:B------:R-:W-:Y:S01]  /*4e70*/  LOP3.LUT R104, R104, 0xffff0000, RZ, 0xc0, !PT ;  /* 0xffff000068687812 */ /* 0x000fe200078ec0ff */
[----:B------:R-:W-:Y:S01]  /*4e80*/  FMUL.FTZ R42, R44, R107 ;  /* 0x0000006b2c2a7220 */ /* 0x000fe20000410000 */
[----:B------:R-:W-:Y:S01]  /*4e90*/  LOP3.LUT R13, R11, 0xffff0000, RZ, 0xc0, !PT ;  /* 0xffff00000b0d7812 */ /* 0x000fe200078ec0ff */
[C---:B------:R-:W-:Y:S01]  /*4ea0*/  FFMA.FTZ R47, R38.reuse, R111, -R47 ;  /* 0x0000006f262f7223 */ /* 0x040fe2000001082f */
[----:B------:R-:W-:Y:S01]  /*4eb0*/  FFMA.FTZ R89, R38, R45, R89 ;  /* 0x0000002d26597223 */ /* 0x000fe20000010059 */
[----:B------:R-:W-:Y:S01]  /*4ec0*/  FMUL.FTZ R44, R44, R104 ;  /* 0x000000682c2c7220 */ /* 0x000fe20000410000 */
[C---:B------:R-:W-:Y:S01]  /*4ed0*/  LOP3.LUT R37, R112.reuse, 0xffff0000, RZ, 0xc0, !PT ;  /* 0xffff000070257812 */ /* 0x040fe200078ec0ff */
[----:B------:R-:W-:-:S02]  /*4ee0*/  IMAD.U32 R38, R112, 0x10000, RZ ;  /* 0x0001000070267824 */ /* 0x000fc400078e00ff */
[----:B------:R-:W-:Y:S01]  /*4ef0*/  FFMA.FTZ R104, R13, R104, -R42 ;  /* 0x000000680d687223 */ /* 0x000fe2000001082a */
[C---:B------:R-:W-:Y:S01]  /*4f00*/  IMAD.U32 R12, R109.reuse, 0x10000, RZ ;  /* 0x000100006d0c7824 */ /* 0x040fe200078e00ff */
[----:B------:R-:W-:Y:S01]  /*4f10*/  LOP3.LUT R109, R109, 0xffff0000, RZ, 0xc0, !PT ;  /* 0xffff00006d6d7812 */ /* 0x000fe200078ec0ff */
[C---:B------:R-:W-:Y:S01]  /*4f20*/  IMAD.U32 R9, R8.reuse, 0x10000, RZ ;  /* 0x0001000008097824 */ /* 0x040fe200078e00ff */
[----:B------:R-:W-:Y:S01]  /*4f30*/  LOP3.LUT R8, R8, 0xffff0000, RZ, 0xc0, !PT ;  /* 0xffff000008087812 */ /* 0x000fe200078ec0ff */
[----:B------:R-:W-:Y:S01]  /*4f40*/  FFMA.FTZ R44, R13, R107, R44 ;  /* 0x0000006b0d2c7223 */ /* 0x000fe2000001002c */
[C---:B------:R-:W-:Y:S01]  /*4f50*/  FMUL.FTZ R42, R39.reuse, R38 ;  /* 0x00000026272a7220 */ /* 0x040fe20000410000 */
[----:B------:R-:W-:Y:S01]  /*4f60*/  FMUL.FTZ R13, R40, R37 ;  /* 0x00000025280d7220 */ /* 0x000fe20000410000 */
        /* <DEDUP_REMOVED lines=10> */
[----:B------:R-:W-:Y:S01]  /*5010*/  SHF.L.U32 R12, R110, 0x10, RZ ;  /* 0x000000106e0c7819 */ /* 0x000fe200000006ff */
[----:B------:R-:W-:Y:S01]  /*5020*/  IMAD.U32 R11, R10, 0x10000, RZ ;  /* 0x000100000a0b7824 */ /* 0x000fe200078e00ff */
[----:B------:R-:W-:Y:S01]  /*5030*/  LOP3.LUT R9, R110, 0xffff0000, RZ, 0xc0, !PT ;  /* 0xffff00006e097812 */ /* 0x000fe200078ec0ff */
        /* <DEDUP_REMOVED lines=20> */
.L_x_5994:
[----:B------:R-:W-:Y:S05]  /*5180*/  BSYNC B1 ;  /* 0x0000000000017941 */ /* 0x000fea0003800000 */
.L_x_5993:
[----:B0-----:R0:W-:Y:S01]  /*5190*/  ST.E.128 desc[UR40][R34.64], R8 ;  /* 0x0000000822007985 */ /* 0x0011e2000c101d28 */
[----:B------:R-:W-:-:S13]  /*51a0*/  ISETP.GE.AND P2, PT, R36, R101, PT ;  /* 0x000000652400720c */ /* 0x000fda0003f46270 */
[----:B------:R-:W-:Y:S05]  /*51b0*/  @P2 BRA `(.L_x_5977) ;  /* 0x0000000400202947 */ /* 0x000fea0003800000 */
[----:B------:R-:W-:-:S05]  /*51c0*/  IMAD.WIDE R36, R36, 0x2, R32 ;  /* 0x0000000224247825 */ /* 0x000fca00078e0220 */
[----:B--2---:R2:W-:Y:S01]  /*51d0*/  ST.E.128 desc[UR40][R36.64], R12 ;  /* 0x0000000c24007985 */ /* 0x0045e2000c101d28 */
[----:B------:R-:W-:Y:S05]  /*51e0*/  BRA `(.L_x_5977) ;  /* 0x0000000400147947 */ /* 0x000fea0003800000 */
.L_x_5958:
[----:B------:R-:W-:-:S06]  /*51f0*/  UISETP.NE.AND UP0, UPT, UR47, 0x3, UPT ;  /* 0x000000032f00788c */ /* 0x000fcc000bf05270 */
[----:B------:R-:W-:-:S13]  /*5200*/  PLOP3.LUT P3, PT, PT, PT, UP0, 0x80, 0x0 ;  /* 0x000000000000781c */ /* 0x000fda0003f6f008 */
[----:B------:R-:W-:Y:S05]  /*5210*/  @!P3 BRA `(.L_x_5995) ;  /* 0x000000000004b947 */ /* 0x000fea0003800000 */
[----:B------:R-:W-:Y:S01]  /*5220*/  BPT.TRAP 0x1 ;  /* 0x000000040000795c */ /* 0x000fe20000300000 */
.L_x_5995:
[----:B------:R-:W-:Y:S01]  /*5230*/  IMAD R86, R19, 0x8, R22 ;  /* 0x0000000813567824 */ /* 0x000fe200078e0216 */
[----:B------:R-:W-:Y:S01]  /*5240*/  SHF.L.U32 R99, R206, 0x1f, RZ ;  /* 0x0000001fce637819 */ /* 0x000fe200000006ff */
[----:B------:R-:W-:Y:S01]  /*5250*/  BSSY B1, `(.L_x_5996) ;  /* 0x0000004000017945 */ /* 0x000fe20003800000 */
[----:B------:R-:W-:Y:S02]  /*5260*/  SHF.R.S32.HI R97, RZ, 0x1f, R91 ;  /* 0x0000001fff617819 */ /* 0x000fe4000001145b */
[----:B------:R-:W0:Y:S02]  /*5270*/  SYNCS.PHASECHK.TRANS64.TRYWAIT P2, [R86+URZ+0x32490], R99 ;  /* 0x03249063560075a7 */ /* 0x000e24000804017f */
[----:B0-----:R-:W-:Y:S05]  /*5280*/  @!P2 BRA `(.L_x_5997) ;  /* 0x0000019c0008a947 */ /* 0x001fea0003800000 */
.L_x_6251:
[----:B------:R-:W-:Y:S05]  /*5290*/  BSYNC B1 ;  /* 0x0000000000017941 */ /* 0x000fea0003800000 */
.L_x_5996:
        /* <DEDUP_REMOVED lines=27> */
.L_x_6255:
        /* <DEDUP_REMOVED lines=13> */
.L_x_6000:
[----:B------:R-:W-:Y:S05]  /*5520*/  BSYNC B1 ;  /* 0x0000000000017941 */ /* 0x000fea0003800000 */
.L_x_5999:
[----:B------:R-:W-:-:S03]  /*5530*/  UMOV UR4, 0xffffffff ;  /* 0xffffffff00047882 */ /* 0x000fc60000000000 */
[----:B------:R-:W-:Y:S05]  /*5540*/  BRA.DIV UR4, `(.L_x_6001) ;  /* 0x0000019a04b47947 */ /* 0x000fea000b800000 */
[----:B--2-4-:R2:W4:Y:S04]  /*5550*/  SHFL.IDX PT, R9, R33, 0x1, 0x1c1f ;  /* 0x003c1f0021097f89 */ /* 0x01452800000e0000 */
[----:B---3--:R2:W3:Y:S02]  /*5560*/  SHFL.IDX PT, R14, R32, 0x1, 0x1c1f ;  /* 0x003c1f00200e7f89 */ /* 0x0084e400000e0000 */
.L_x_6259:
        /* <DEDUP_REMOVED lines=13> */
.L_x_5977:
[----:B------:R-:W-:Y:S05]  /*5640*/  BSYNC B0 ;  /* 0x0000000000007941 */ /* 0x000fea0003800000 */
.L_x_5957:
        /* <DEDUP_REMOVED lines=17> */
.L_x_6003:
[----:B------:R-:W-:Y:S05]  /*5760*/  BSYNC B0 ;  /* 0x0000000000007941 */ /* 0x000fea0003800000 */
.L_x_6002:
[----:B------:R-:W3:Y:S01]  /*5770*/  SYNCS.PHASECHK.TRANS64.TRYWAIT P3, [R86+URZ+0x324b0], R99 ;  /* 0x0324b063560075a7 */ /* 0x000ee2000806017f */
[----:B------:R-:W-:Y:S04]  /*5780*/  BSSY B0, `(.L_x_6004) ;  /* 0x0000002000007945 */ /* 0x000fe80003800000 */
[----:B---3--:R-:W-:Y:S05]  /*5790*/  @!P3 BRA `(.L_x_6005) ;  /* 0x000001980068b947 */ /* 0x008fea0003800000 */
.L_x_6260:
[----:B------:R-:W-:Y:S05]  /*57a0*/  BSYNC B0 ;  /* 0x0000000000007941 */ /* 0x000fea0003800000 */
.L_x_6004:
[----:B-12---:R1:W5:Y:S01]  /*57b0*/  LDL R90, [R1+0xa8] ;  /* 0x0000a800015a7983 */ /* 0x0063620000100800 */
[----:B------:R-:W-:-:S03]  /*57c0*/  ULDC.64 UR4, c[0x0][0x328] ;  /* 0x0000ca0000047ab9 */ /* 0x000fc60000000a00 */
[----:B------:R1:W5:Y:S04]  /*57d0*/  LDL R89, [R1+0xa4] ;  /* 0x0000a40001597983 */ /* 0x0003680000100800 */
[----:B------:R1:W5:Y:S04]  /*57e0*/  LDL R47, [R1+0xa0] ;  /* 0x0000a000012f7983 */ /* 0x0003680000100800 */
[----:B------:R1:W5:Y:S01]  /*57f0*/  LDL R45, [R1+0x9c] ;  /* 0x00009c00012d7983 */ /* 0x0003620000100800 */
[----:B------:R-:W-:Y:S01]  /*5800*/  IMAD R10, R97, UR4, RZ ;  /* 0x00000004610a7c24 */ /* 0x000fe2000f8e02ff */
[----:B------:R-:W-:Y:S01]  /*5810*/  BSSY B0, `(.L_x_6006) ;  /* 0x0000045000007945 */ /* 0x000fe20003800000 */
[----:B0-----:R-:W-:Y:S01]  /*5820*/  IMAD.WIDE.U32 R8, R91, UR4, RZ ;  /* 0x000000045b087c25 */ /* 0x001fe2000f8e00ff */
[----:B------:R-:W-:-:S02]  /*5830*/  SHF.R.S32.HI R44, RZ, 0x1f, R204 ;  /* 0x0000001fff2c7819 */ /* 0x000fc400000114cc */
[----:B------:R-:W-:Y:S01]  /*5840*/  SHF.R.S32.HI R46, RZ, 0x1f, R205 ;  /* 0x0000001fff2e7819 */ /* 0x000fe200000114cd */
[----:B------:R-:W-:Y:S01]  /*5850*/  IMAD R91, R91, UR5, R10 ;  /* 0x000000055b5b7c24 */ /* 0x000fe2000f8e020a */
[----:B------:R-:W-:Y:S01]  /*5860*/  ULDC.64 UR4, c[0x0][0x338] ;  /* 0x0000ce0000047ab9 */ /* 0x000fe20000000a00 */
[----:B------:R-:W-:Y:S02]  /*5870*/  IMAD.IADD R100, R100, 0x1, -R23 ;  /* 0x0000000164647824 */ /* 0x000fe400078e0a17 */
        /* <DEDUP_REMOVED lines=19> */
[----:B------:R1:W2:Y:S08]  /*59b0*/  SHFL.IDX PT, R41, R39, RZ, 0x1c1f ;  /* 0x001c1fff27297589 */ /* 0x0002b000000e0000 */
[----:B-1----:R-:W-:Y:S05]  /*59c0*/  @!P3 BRA `(.L_x_6007) ;  /* 0x0000000000a4b947 */ /* 0x002fea0003800000 */
[----:B------:R-:W-:Y:S02]  /*59d0*/  ISETP.NE.AND P5, PT, R79, RZ, PT ;  /* 0x000000ff4f00720c */ /* 0x000fe40003fa5270 */
[----:B------:R-:W-:-:S11]  /*59e0*/  ISETP.NE.AND P4, PT, R80, RZ, PT ;  /* 0x000000ff5000720c */ /* 0x000fd60003f85270 */
[----:B------:R-:W1:Y:S01]  /*59f0*/  @P5 LDS.128 R8, [R40] ;  /* 0x0000000028085984 */ /* 0x000e620000000c00 */
[----:B0-----:R-:W-:-:S04]  /*5a00*/  @P5 LEA R12, P3, R16, R43, 0x1 ;  /* 0x0000002b100c5211 */ /* 0x001fc800078608ff */
[----:B--2---:R-:W-:Y:S02]  /*5a10*/  @P5 LEA.HI.X R13, R16, R41, R17, 0x1, P3 ;  /* 0x00000029100d5211 */ /* 0x004fe400018f0c11 */
[----:B------:R-:W-:-:S04]  /*5a20*/  @P4 LEA R36, P3, R2, R43, 0x1 ;  /* 0x0000002b02244211 */ /* 0x000fc800078608ff */
[----:B------:R-:W-:Y:S02]  /*5a30*/  @P4 LEA.HI.X R37, R2, R41, R203, 0x1, P3 ;  /* 0x0000002902254211 */ /* 0x000fe400018f0ccb */
[----:B------:R-:W-:-:S13]  /*5a40*/  ISETP.NE.AND P3, PT, R81, RZ, PT ;  /* 0x000000ff5100720c */ /* 0x000fda0003f65270 */
[----:B------:R-:W-:-:S04]  /*5a50*/  @P3 LEA R14, P6, R205, R43, 0x1 ;  /* 0x0000002bcd0e3211 */ /* 0x000fc800078c08ff */
[----:B------:R-:W-:Y:S01]  /*5a60*/  @P3 LEA.HI.X R15, R205, R41, R46, 0x1, P6 ;  /* 0x00000029cd0f3211 */ /* 0x000fe200030f0c2e */
[----:B-1----:R-:W-:Y:S01]  /*5a70*/  @P5 ST.E.128 desc[UR40][R12.64], R8 ;  /* 0x000000080c005985 */ /* 0x002fe2000c101d28 */
        /* <DEDUP_REMOVED lines=8> */
[----:B-----5:R-:W-:Y:S01]  /*5b00*/  @P4 LEA.HI.X R35, R225, R41, R90, 0x1, P6 ;  /* 0x00000029e1234211 */ /* 0x020fe200030f0c5a */
[----:B0-----:R0:W-:Y:S01]  /*5b10*/  @P3 ST.E.128 desc[UR40][R14.64], R8 ;  /* 0x000000080e003985 */ /* 0x0011e2000c101d28 */
[----:B------:R-:W-:-:S03]  /*5b20*/  ISETP.NE.AND P3, PT, R84, RZ, PT ;  /* 0x000000ff5400720c */ /* 0x000fc60003f65270 */
[----:B------:R-:W1:Y:S10]  /*5b30*/  @P5 LDS.128 R8, [R42+0x3000] ;  /* 0x003000002a085984 */ /* 0x000e740000000c00 */
[----:B------:R-:W-:-:S04]  /*5b40*/  @P3 LEA R12, P6, R224, R43, 0x1 ;  /* 0x0000002be00c3211 */ /* 0x000fc800078c08ff */
[----:B------:R-:W-:Y:S02]  /*5b50*/  @P3 LEA.HI.X R13, R224, R41, R89, 0x1, P6 ;  /* 0x00000029e00d3211 */ /* 0x000fe400030f0c59 */
[----:B0-----:R-:W-:Y:S01]  /*5b60*/  PRMT R14, R3, 0x8880, RZ ;  /* 0x00008880030e7816 */ /* 0x001fe200000000ff */
[----:B-1----:R-:W-:Y:S01]  /*5b70*/  @P5 ST.E.128 desc[UR40][R32.64], R8 ;  /* 0x0000000820005985 */ /* 0x002fe2000c101d28 */
        /* <DEDUP_REMOVED lines=14> */
.L_x_6007:
[----:B------:R-:W-:Y:S05]  /*5c60*/  BSYNC B0 ;  /* 0x0000000000007941 */ /* 0x000fea0003800000 */
.L_x_6006:
[----:B------:R-:W-:Y:S01]  /*5c70*/  ISETP.GE.AND P3, PT, R100, 0x41, PT ;  /* 0x000000416400780c */ /* 0x000fe20003f66270 */
[----:B------:R-:W4:Y:S01]  /*5c80*/  SHFL.IDX PT, R39, R39, 0x1, 0x1c1f ;  /* 0x003c1f0027277f89 */ /* 0x000f2200000e0000 */
[----:B------:R-:W-:Y:S03]  /*5c90*/  BSSY B0, `(.L_x_6008) ;  /* 0x000002c000007945 */ /* 0x000fe60003800000 */
[----:B--2---:R2:W0:Y:S08]  /*5ca0*/  SHFL.IDX PT, R41, R38, 0x1, 0x1c1f ;  /* 0x003c1f0026297f89 */ /* 0x00443000000e0000 */
[----:B--2---:R-:W-:Y:S05]  /*5cb0*/  @!P3 BRA `(.L_x_6009) ;  /* 0x0000000000a4b947 */ /* 0x004fea0003800000 */
[----:B------:R-:W-:-:S13]  /*5cc0*/  ISETP.NE.AND P4, PT, R81, RZ, PT ;  /* 0x000000ff5100720c */ /* 0x000fda0003f85270 */
[----:B0-----:R-:W-:-:S04]  /*5cd0*/  @P4 LEA R32, P3, R205, R41, 0x1 ;  /* 0x00000029cd204211 */ /* 0x001fc800078608ff */
[----:B----4-:R-:W-:Y:S02]  /*5ce0*/  @P4 LEA.HI.X R33, R205, R39, R46, 0x1, P3 ;  /* 0x00000027cd214211 */ /* 0x010fe400018f0c2e */
[----:B------:R-:W-:-:S13]  /*5cf0*/  ISETP.NE.AND P3, PT, R82, RZ, PT ;  /* 0x000000ff5200720c */ /* 0x000fda0003f65270 */
[----:B------:R-:W-:-:S04]  /*5d00*/  @P3 LEA R34, P5, R204, R41, 0x1 ;  /* 0x00000029cc223211 */ /* 0x000fc800078a08ff */
[----:B------:R-:W-:Y:S02]  /*5d10*/  @P3 LEA.HI.X R35, R204, R39, R44, 0x1, P5 ;  /* 0x00000027cc233211 */ /* 0x000fe400028f0c2c */
[----:B------:R-:W-:-:S13]  /*5d20*/  ISETP.NE.AND P5, PT, R79, RZ, PT ;  /* 0x000000ff4f00720c */ /* 0x000fda0003fa5270 */
[----:B-1----:R-:W0:Y:S01]  /*5d30*/  @P5 LDS.128 R8, [R40+0x2000] ;  /* 0x0020000028085984 */ /* 0x002e220000000c00 */
[----:B------:R-:W-:-:S04]  /*5d40*/  @P5 LEA R12, P6, R16, R41, 0x1 ;  /* 0x00000029100c5211 */ /* 0x000fc800078c08ff */
[----:B------:R-:W-:-:S05]  /*5d50*/  @P5 LEA.HI.X R13, R16, R39, R17, 0x1, P6 ;  /* 0x00000027100d5211 */ /* 0x000fca00030f0c11 */
[----:B0-----:R-:W-:Y:S01]  /*5d60*/  @P5 ST.E.128 desc[UR40][R12.64], R8 ;  /* 0x000000080c005985 */ /* 0x001fe2000c101d28 */
[----:B------:R-:W-:-:S13]  /*5d70*/  ISETP.NE.AND P5, PT, R80, RZ, PT ;  /* 0x000000ff5000720c */ /* 0x000fda0003fa5270 */
[----:B------:R-:W0:Y:S01]  /*5d80*/  @P5 LDS.128 R8, [R42+0x2000] ;  /* 0x002000002a085984 */ /* 0x000e220000000c00 */
[----:B------:R-:W-:-:S04]  /*5d90*/  @P5 LEA R14, P6, R2, R41, 0x1 ;  /* 0x00000029020e5211 */ /* 0x000fc800078c08ff */
[----:B------:R-:W-:-:S05]  /*5da0*/  @P5 LEA.HI.X R15, R2, R39, R203, 0x1, P6 ;  /* 0x00000027020f5211 */ /* 0x000fca00030f0ccb */
        /* <DEDUP_REMOVED lines=26> */
.L_x_6009:
[----:B------:R-:W-:Y:S05]  /*5f50*/  BSYNC B0 ;  /* 0x0000000000007941 */ /* 0x000fea0003800000 */
.L_x_6008:
        /* <DEDUP_REMOVED lines=13> */
[----:B--2---:R-:W-:Y:S02]  /*6030*/  SEL R9, RZ, 0x1, P2 ;  /* 0x00000001ff097807 */ /* 0x004fe40001000000 */
[----:B------:R-:W-:Y:S02]  /*6040*/  SEL R19, R19, RZ, P2 ;  /* 0x000000ff13137207 */ /* 0x000fe40001000000 */
[----:B------:R-:W-:Y:S01]  /*6050*/  LOP3.LUT R206, R206, R9, RZ, 0x3c, !PT ;  /* 0x00000009cece7212 */ /* 0x000fe200078e3cff */
[----:B------:R-:W-:Y:S06]  /*6060*/  @P3 BRA `(.L_x_6010) ;  /* 0xffffffc000ac3947 */ /* 0x000fec000383ffff */
[----:B------:R-:W2:Y:S01]  /*6070*/  S2R R8, SR_TID.X ;  /* 0x0000000000087919 */ /* 0x000ea20000002100 */
[----:B------:R-:W-:Y:S02]  /*6080*/  PLOP3.LUT P0, PT, PT, PT, PT, 0x8, 0x0 ;  /* 0x000000000000781c */ /* 0x000fe40003f0e170 */
[----:B--2---:R-:W-:-:S04]  /*6090*/  SHF.R.U32.HI R8, RZ, 0x7, R8 ;  /* 0x00000007ff087819 */ /* 0x004fc80000011608 */
[----:B------:R-:W-:-:S13]  /*60a0*/  ISETP.NE.AND P3, PT, R8, 0x1, PT ;  /* 0x000000010800780c */ /* 0x000fda0003f65270 */
[----:B------:R-:W-:Y:S06]  /*60b0*/  @!P3 BAR.ARV 0x9, 0x100 ;  /* 0x024400000000bb1d */ /* 0x000fec0000002000 */
.L_x_5952:
[----:B------:R-:W2:Y:S01]  /*60c0*/  LDL R5, [R1+0x98] ;  /* 0x0000980001057983 */ /* 0x000ea20000100800 */
[----:B------:R-:W3:Y:S01]  /*60d0*/  LDC R0, c[0x0][0x448] ;  /* 0x00011200ff007b82 */ /* 0x000ee20000000800 */
[----:B------:R-:W-:Y:S01]  /*60e0*/  CS2R R20, SRZ ;  /* 0x0000000000147805 */ /* 0x000fe2000001ff00 */
[----:B------:R-:W-:Y:S01]  /*60f0*/  IMAD.MOV.U32 R150, RZ, RZ, RZ ;  /* 0x000000ffff967224 */ /* 0x000fe200078e00ff */
        /* <DEDUP_REMOVED lines=15> */
[----:B-----5:R-:W-:-:S02]  /*61f0*/  CS2R R88, SRZ ;  /* 0x0000000000587805 */ /* 0x020fc4000001ff00 */
[----:B-1----:R-:W-:Y:S02]  /*6200*/  CS2R R86, SRZ ;  /* 0x0000000000567805 */ /* 0x002fe4000001ff00 */
[----:B------:R-:W-:Y:S02]  /*6210*/  CS2R R156, SRZ ;  /* 0x00000000009c7805 */ /* 0x000fe4000001ff00 */
[----:B------:R-:W-:Y:S02]  /*6220*/  CS2R R84, SRZ ;  /* 0x0000000000547805 */ /* 0x000fe4000001ff00 */
[----:B------:R-:W-:Y:S02]  /*6230*/  CS2R R80, SRZ ;  /* 0x0000000000507805 */ /* 0x000fe4000001ff00 */
[----:B------:R-:W-:Y:S02]  /*6240*/  CS2R R178, SRZ ;  /* 0x0000000000b27805 */ /* 0x000fe4000001ff00 */
[----:B---3--:R-:W-:-:S02]  /*6250*/  ISETP.NE.AND P1, PT, R0, 0x1, PT ;  /* 0x000000010000780c */ /* 0x008fc40003f25270 */
        /* <DEDUP_REMOVED lines=12> */
[----:B------:R-:W1:Y:S01]  /*6320*/  @P1 LDC R3, c[0x0][0x44c] ;  /* 0x00011300ff031b82 */ /* 0x000e620000000800 */
[----:B0-----:R-:W-:-:S02]  /*6330*/  CS2R R42, SRZ ;  /* 0x00000000002a7805 */ /* 0x001fc4000001ff00 */
[----:B------:R-:W-:Y:S02]  /*6340*/  CS2R R40, SRZ ;  /* 0x0000000000287805 */ /* 0x000fe4000001ff00 */
[----:B------:R-:W-:Y:S02]  /*6350*/  CS2R R170, SRZ ;  /* 0x0000000000aa7805 */ /* 0x000fe4000001ff00 */
[----:B------:R-:W-:Y:S02]  /*6360*/  CS2R R36, SRZ ;  /* 0x0000000000247805 */ /* 0x000fe4000001ff00 */
[----:B------:R-:W-:Y:S02]  /*6370*/  CS2R R32, SRZ ;  /* 0x0000000000207805 */ /* 0x000fe4000001ff00 */
[----:B------:R-:W-:Y:S02]  /*6380*/  CS2R R90, SRZ ;  /* 0x00000000005a7805 */ /* 0x000fe4000001ff00 */
[----:B------:R-:W-:Y:S01]  /*6390*/  CS2R R168, SRZ ;  /* 0x0000000000a87805 */ /* 0x000fe2000001ff00 */
[----:B------:R-:W0:Y:S01]  /*63a0*/  @P1 LDC R4, c[0x0][0x450] ;  /* 0x00011400ff041b82 */ /* 0x000e220000000800 */
        /* <DEDUP_REMOVED lines=9> */
[----:B------:R-:W-:Y:S02]  /*6440*/  CS2R R58, SRZ ;  /* 0x00000000003a7805 */ /* 0x000fe4000001ff00 */
[----:B------:R-:W-:Y:S02]  /*6450*/  CS2R R160, SRZ ;  /* 0x0000000000a07805 */ /* 0x000fe4000001ff00 */
[----:B------:R-:W-:Y:S02]  /*6460*/  CS2R R54, SRZ ;  /* 0x0000000000367805 */ /* 0x000fe4000001ff00 */
[----:B------:R-:W-:Y:S01]  /*6470*/  CS2R R12, SRZ ;  /* 0x00000000000c7805 */ /* 0x000fe2000001ff00 */
[----:B------:R-:W-:Y:S01]  /*6480*/  IMAD.MOV.U32 R47, RZ, RZ, RZ ;  /* 0x000000ffff2f7224 */ /* 0x000fe200078e00ff */
[----:B------:R-:W-:-:S02]  /*6490*/  CS2R R10, SRZ ;  /* 0x00000000000a7805 */ /* 0x000fc4000001ff00 */
[----:B------:R-:W-:Y:S02]  /*64a0*/  CS2R R44, SRZ ;  /* 0x00000000002c7805 */ /* 0x000fe4000001ff00 */
[----:B------:R-:W-:Y:S01]  /*64b0*/  CS2R R8, SRZ ;  /* 0x0000000000087805 */ /* 0x000fe2000001ff00 */
[----:B------:R-:W-:Y:S01]  /*64c0*/  IMAD.MOV.U32 R24, RZ, RZ, RZ ;  /* 0x000000ffff187224 */ /* 0x000fe200078e00ff */
[----:B----4-:R-:W-:Y:S02]  /*64d0*/  CS2R R38, SRZ ;  /* 0x0000000000267805 */ /* 0x010fe4000001ff00 */
[----:B------:R-:W-:Y:S02]  /*64e0*/  CS2R R34, SRZ ;  /* 0x0000000000227805 */ /* 0x000fe4000001ff00 */
[----:B------:R-:W-:Y:S02]  /*64f0*/  CS2R R6, SRZ ;  /* 0x0000000000067805 */ /* 0x000fe4000001ff00 */
[----:B------:R-:W-:-:S02]  /*6500*/  CS2R R28, SRZ ;  /* 0x00000000001c7805 */ /* 0x000fc4000001ff00 */
[----:B--2---:R-:W-:Y:S01]  /*6510*/  IADD3 R0, R5, 0x7f, RZ ;  /* 0x0000007f05007810 */ /* 0x004fe20007ffe0ff */
[----:B------:R-:W-:-:S04]  /*6520*/  IMAD.MOV.U32 R5, RZ, RZ, RZ ;  /* 0x000000ffff057224 */ /* 0x000fc800078e00ff */
[----:B-1----:R-:W-:-:S05]  /*6530*/  @P1 IMAD.HI.U32 R3, R0, R3, RZ ;  /* 0x0000000300031227 */ /* 0x002fca00078e00ff */
[----:B0-----:R-:W-:Y:S02]  /*6540*/  @P1 SHF.R.U32.HI R0, RZ, R4, R3 ;  /* 0x00000004ff001219 */ /* 0x001fe40000011603 */
[----:B------:R-:W-:-:S03]  /*6550*/  PLOP3.LUT P1, PT, PT, PT, PT, 0x80, 0x0 ;  /* 0x000000000000781c */ /* 0x000fc60003f2f070 */
[----:B------:R-:W-:Y:S02]  /*6560*/  IMAD.IADD R0, R31, 0x1, R0 ;  /* 0x000000011f007824 */ /* 0x000fe400078e0200 */
[----:B------:R-:W-:Y:S02]  /*6570*/  IMAD.MOV.U32 R31, RZ, RZ, RZ ;  /* 0x000000ffff1f7224 */ /* 0x000fe400078e00ff */
[----:B------:R-:W-:-:S05]  /*6580*/  IMAD.HI R0, R0, 0x2aaaaaab, RZ ;  /* 0x2aaaaaab00007827 */ /* 0x000fca00078e02ff */
[----:B------:R-:W-:-:S04]  /*6590*/  SHF.R.U32.HI R3, RZ, 0x1f, R0 ;  /* 0x0000001fff037819 */ /* 0x000fc80000011600 */
[----:B------:R-:W-:Y:S01]  /*65a0*/  LEA.HI.SX32 R0, R0, R3, 0x1c ;  /* 0x0000000300007211 */ /* 0x000fe200078fe2ff */
[----:B------:R-:W-:-:S03]  /*65b0*/  IMAD.MOV.U32 R3, RZ, RZ, RZ ;  /* 0x000000ffff037224 */ /* 0x000fc600078e00ff */
[----:B------:R-:W-:Y:S01]  /*65c0*/  VIMNMX R177, R177, R0, PT ;  /* 0x00000000b1b17248 */ /* 0x000fe20003fe0100 */
[----:B------:R-:W-:-:S03]  /*65d0*/  IMAD.MOV.U32 R0, RZ, RZ, RZ ;  /* 0x000000ffff007224 */ /* 0x000fc600078e00ff */
[----:B------:R-:W-:Y:S01]  /*65e0*/  ISETP.GE.AND P2, PT, R177, 0x1, PT ;  /* 0x00000001b100780c */ /* 0x000fe20003f46270 */
[----:B------:R-:W-:-:S12]  /*65f0*/  @P0 BRA `(.L_x_6011) ;  /* 0x00000000000c0947 */ /* 0x000fd80003800000 */
[----:B------:R-:W0:Y:S01]  /*6600*/  FENCE.VIEW.ASYNC.G ;  /* 0x00000000000073c6 */ /* 0x000e220000000100 */
[----:B------:R-:W-:Y:S05]  /*6610*/  WARPSYNC.ALL ;  /* 0x0000000000007948 */ /* 0x000fea0003800000 */
[----:B0-----:R-:W-:Y:S06]  /*6620*/  BAR.ARV 0xc, 0x180 ;  /* 0x0306000000007b1d */ /* 0x001fec0000002000 */
.L_x_6011:
[----:B------:R-:W-:Y:S02]  /*6630*/  IMAD.MOV.U32 R25, RZ, RZ, RZ ;  /* 0x000000ffff197224 */ /* 0x000fe400078e00ff */
[----:B------:R-:W-:Y:S01]  /*6640*/  IMAD.MOV.U32 R4, RZ, RZ, RZ ;  /* 0x000000ffff047224 */ /* 0x000fe200078e00ff */
[----:B------:R-:W-:Y:S06]  /*6650*/  @!P2 BRA `(.L_x_6012) ;  /* 0x000000d80074a947 */ /* 0x000fec0003800000 */
        /* <DEDUP_REMOVED lines=8> */
.L_x_6263:
[----:B-1----:R-:W-:Y:S01]  /*66e0*/  LEA.HI R0, R14, R14, RZ, 0x1 ;  /* 0x0000000e0e007211 */ /* 0x002fe200078f08ff */
[----:B------:R-:W-:Y:S01]  /*66f0*/  VIADD R24, R22, 0x18400 ;  /* 0x0001840016187836 */ /* 0x000fe20000000000 */
[----:B------:R-:W-:Y:S01]  /*6700*/  BSSY B6, `(.L_x_6014) ;  /* 0x000001d000067945 */ /* 0x000fe20003800000 */
[----:B------:R-:W-:Y:S01]  /*6710*/  IMAD.MOV.U32 R213, RZ, RZ, 0x40000040 ;  /* 0x40000040ffd57424 */ /* 0x000fe200078e00ff */
[----:B------:R-:W-:Y:S02]  /*6720*/  LOP3.LUT R3, R0, 0x7fffe, RZ, 0xc0, !PT ;  /* 0x0007fffe00037812 */ /* 0x000fe400078ec0ff */
[----:B------:R-:W-:-:S03]  /*6730*/  LOP3.LUT P0, RZ, R24, 0x1bf, RZ, 0xc0, !PT ;  /* 0x000001bf18ff7812 */ /* 0x000fc6000780c0ff */
[----:B------:R-:W-:-:S04]  /*6740*/  IMAD.IADD R3, R14, 0x1, -R3 ;  /* 0x000000010e037824 */ /* 0x000fc800078e0a03 */
[----:B------:R-:W-:-:S05]  /*6750*/  IMAD R3, R3, 0x2000, R24 ;  /* 0x0000200003037824 */ /* 0x000fca00078e0218 */
[----:B------:R-:W-:Y:S01]  /*6760*/  SHF.R.U32.HI R0, RZ, 0x4, R3 ;  /* 0x00000004ff007819 */ /* 0x000fe20000011603 */
[----:B------:R-:W-:-:S03]  /*6770*/  VIADD R3, R3, 0xa000 ;  /* 0x0000a00003037836 */ /* 0x000fc60000000000 */
[----:B------:R-:W-:Y:S02]  /*6780*/  LOP3.LUT R0, R0, 0x3fff, RZ, 0xc0, !PT ;  /* 0x00003fff00007812 */ /* 0x000fe400078ec0ff */
[----:B------:R-:W-:Y:S02]  /*6790*/  SHF.R.U32.HI R3, RZ, 0x4, R3 ;  /* 0x00000004ff037819 */ /* 0x000fe40000011603 */
[----:B------:R-:W-:Y:S02]  /*67a0*/  LOP3.LUT R212, R0, 0x10000, RZ, 0xfc, !PT ;  /* 0x0001000000d47812 */ /* 0x000fe400078efcff */
[----:B------:R-:W-:Y:S01]  /*67b0*/  LOP3.LUT R72, R3, 0x3fff, RZ, 0xc0, !PT ;  /* 0x00003fff03487812 */ /* 0x000fe200078ec0ff */
[----:B------:R-:W-:Y:S06]  /*67c0*/  @!P0 BRA `(.L_x_6015) ;  /* 0x0000000000408947 */ /* 0x000fec0003800000 */
[----:B------:R-:W-:Y:S01]  /*67d0*/  MOV R0, 0x0 ;  /* 0x0000000000007802 */ /* 0x000fe20000000f00 */
[----:B------:R-:W-:Y:S01]  /*67e0*/  ULDC.64 UR4, c[0x4][0x98] ;  /* 0x0100260000047ab9 */ /* 0x000fe20000000a00 */
[----:B------:R-:W-:Y:S01]  /*67f0*/  ULDC.64 UR6, c[0x4][0xa0] ;  /* 0x0100280000067ab9 */ /* 0x000fe20000000a00 */
[----:B------:R-:W-:Y:S01]  /*6800*/  MOV R4, UR4 ;  /* 0x0000000400047c02 */ /* 0x000fe20008000f00 */
        /* <DEDUP_REMOVED lines=12> */
.L_x_6015:
[----:B------:R-:W-:Y:S05]  /*68d0*/  BSYNC B6 ;  /* 0x0000000000067941 */ /* 0x000fea0003800000 */
.L_x_6014:
        /* <DEDUP_REMOVED lines=13> */
.L_x_6019:
[----:B--2---:R2:W3:Y:S02]  /*69b0*/  SYNCS.PHASECHK.TRANS64.TRYWAIT P0, [R22+URZ+0x32400], R3 ;  /* 0x03240003160075a7 */ /* 0x0044e4000800017f */
[----:B---3--:R-:W-:Y:S05]  /*69c0*/  @!P0 NANOSLEEP.SYNCS 0x989680 ;  /* 0x009896800000895d */ /* 0x008fea0003900000 */
[----:B------:R-:W3:Y:S02]  /*69d0*/  @!P0 SYNCS.PHASECHK.TRANS64 P0, [R22+URZ+0x32400], R3 ;  /* 0x03240003160085a7 */ /* 0x000ee4000800007f */
[----:B---3--:R-:W-:Y:S05]  /*69e0*/  @!P0 BRA `(.L_x_6019) ;  /* 0xfffffffc00f08947 */ /* 0x008fea000383ffff */
.L_x_6018:
[----:B------:R-:W-:Y:S05]  /*69f0*/  BSYNC B0 ;  /* 0x0000000000007941 */ /* 0x000fea0003800000 */
.L_x_6017:
[----:B------:R-:W-:Y:S05]  /*6a00*/  BRA `(.L_x_6020) ;  /* 0x0000003000107947 */ /* 0x000fea0003800000 */
.L_x_6016:
        /* <DEDUP_REMOVED lines=27> */
[----:B01----:R-:W-:-:S07]  /*6bc0*/  IMAD.MOV.U32 R13, RZ, RZ, RZ ;  /* 0x000000ffff0d7224 */ /* 0x003fce00078e00ff */
[----:B------:R-:W-:-:S07]  /*6bd0*/  LEPC R20, `(.L_x_6022) ;  /* 0x000000001014794e */ /* 0x000fce0000000000 */
[----:B--2---:R-:W-:Y:S05]  /*6be0*/  CALL.ABS.NOINC R14 ;  /* 0x000000000e007343 */ /* 0x004fea0003c00000 */
.L_x_6022:
[----:B------:R-:W-:Y:S05]  /*6bf0*/  BSYNC B6 ;  /* 0x0000000000067941 */ /* 0x000fea0003800000 */
.L_x_6021:
[----:B------:R-:W2:Y:S01]  /*6c00*/  LDL R42, [R1+0x98] ;  /* 0x00009800012a7983 */ /* 0x000ea20000100800 */
[----:B------:R-:W-:Y:S01]  /*6c10*/  ULDC.U8 UR4, c[0x0][0x410] ;  /* 0x0001040000047ab9 */ /* 0x000fe20000000000 */
[----:B------:R-:W-:Y:S01]  /*6c20*/  BSSY B0, `(.L_x_6023) ;  /* 0x00002da000007945 */ /* 0x000fe20003800000 */
[----:B------:R-:W-:Y:S01]  /*6c30*/  ISETP.NE.AND P0, PT, RZ, UR4, PT ;  /* 0x00000004ff007c0c */ /* 0x000fe2000bf05270 */
[----:B--2---:R-:W-:-:S12]  /*6c40*/  IMAD.IADD R35, R23, 0x1, R42 ;  /* 0x0000000117237824 */ /* 0x004fd800078e022a */
        /* <DEDUP_REMOVED lines=42> */
.L_x_6269:
[----:B------:R-:W5:Y:S01]  /*6ef0*/  LDL R9, [R1+0x90] ;  /* 0x0000900001097983 */ /* 0x000f620000100800 */
[----:B------:R-:W-:Y:S01]  /*6f00*/  BSSY B1, `(.L_x_6026) ;  /* 0x000001e000017945 */ /* 0x000fe20003800000 */
[----:B------:R-:W-:Y:S02]  /*6f10*/  CS2R R20, SRZ ;  /* 0x0000000000147805 */ /* 0x000fe4000001ff00 */
[----:B------:R-:W-:Y:S02]  /*6f20*/  CS2R R30, SRZ ;  /* 0x00000000001e7805 */ /* 0x000fe4000001ff00 */
[----:B------:R-:W-:Y:S02]  /*6f30*/  CS2R R24, SRZ ;  /* 0x0000000000187805 */ /* 0x000fe4000001ff00 */
[----:B------:R-:W-:Y:S01]  /*6f40*/  CS2R R32, SRZ ;  /* 0x0000000000207805 */ /* 0x000fe2000001ff00 */
[----:B-----5:R-:W-:-:S05]  /*6f50*/  IMAD R36, R9, R36, RZ ;  /* 0x0000002409247224 */ /* 0x020fca00078e02ff */
[----:B------:R-:W-:-:S13]  /*6f60*/  ISETP.GE.AND P0, PT, R35, R36, PT ;  /* 0x000000242300720c */ /* 0x000fda0003f06270 */
        /* <DEDUP_REMOVED lines=16> */
[----:B------:R0:W5:Y:S02]  /*7070*/  @!P2 LD.E.64 R30, desc[UR40][R10.64] ;  /* 0x000000280a1ea980 */ /* 0x000164000c101b00 */
[----:B------:R-:W-:Y:S01]  /*7080*/  @!P3 IADD3.X R29, R5, R24, RZ, P1, !PT ;  /* 0x00000018051db210 */ /* 0x000fe20000ffe4ff */
[----:B------:R-:W-:Y:S01]  /*7090*/  @!P3 IMAD.X R27, R3, 0x1, R24, P0 ;  /* 0x00000001031bb824 */ /* 0x000fe200000e0618 */
[----:B------:R-:W-:Y:S01]  /*70a0*/  CS2R R24, SRZ ;  /* 0x0000000000187805 */ /* 0x000fe2000001ff00 */
[----:B------:R0:W5:Y:S04]  /*70b0*/  @!P2 LD.E.64 R32, desc[UR40][R12.64] ;  /* 0x000000280c20a980 */ /* 0x000168000c101b00 */
[----:B------:R0:W5:Y:S04]  /*70c0*/  @!P3 LD.E.64 R20, desc[UR40][R26.64] ;  /* 0x000000281a14b980 */ /* 0x000168000c101b00 */
[----:B------:R0:W5:Y:S02]  /*70d0*/  @!P3 LD.E.64 R24, desc[UR40][R28.64] ;  /* 0x000000281c18b980 */ /* 0x000164000c101b00 */
.L_x_6027:
[----:B------:R-:W-:Y:S05]  /*70e0*/  BSYNC B1 ;  /* 0x0000000000017941 */ /* 0x000fea0003800000 */
.L_x_6026:
        /* <DEDUP_REMOVED lines=23> */
.L_x_6275:
        /* <DEDUP_REMOVED lines=27> */
[----:B------:R-:W-:Y:S02]  /*7410*/  @!P3 IADD3 R4, P1, R14, R9, RZ ;  /* 0x000000090e04b210 */ /* 0x000fe40007f3e0ff */
[----:B------:R-:W-:Y:S01]  /*7420*/  CS2R R8, SRZ ;  /* 0x0000000000087805 */ /* 0x000fe2000001ff00 */
[----:B------:R-:W-:Y:S01]  /*7430*/  @!P2 IMAD.WIDE R14, R200, 0x2, R14 ;  /* 0x00000002c80ea825 */ /* 0x000fe200078e020e */
[----:B------:R0:W5:Y:S03]  /*7440*/  @!P2 LD.E.64 R12, desc[UR40][R6.64] ;  /* 0x00000028060ca980 */ /* 0x000166000c101b00 */
[--C-:B------:R-:W-:Y:S01]  /*7450*/  @!P3 IMAD.X R35, R3, 0x1, R10.reuse, P0 ;  /* 0x000000010323b824 */ /* 0x100fe200000e060a */
[----:B------:R0:W5:Y:S01]  /*7460*/  @!P2 LD.E.64 R28, desc[UR40][R14.64] ;  /* 0x000000280e1ca980 */ /* 0x000162000c101b00 */
[----:B------:R-:W-:-:S03]  /*7470*/  @!P3 IMAD.X R5, R5, 0x1, R10, P1 ;  /* 0x000000010505b824 */ /* 0x000fc600008e060a */
[----:B------:R0:W5:Y:S04]  /*7480*/  @!P3 LD.E.64 R8, desc[UR40][R34.64] ;  /* 0x000000282208b980 */ /* 0x000168000c101b00 */
[----:B------:R0:W5:Y:S02]  /*7490*/  @!P3 LD.E.64 R26, desc[UR40][R4.64] ;  /* 0x00000028041ab980 */ /* 0x000164000c101b00 */
.L_x_6030:
[----:B------:R-:W-:Y:S05]  /*74a0*/  BSYNC B1 ;  /* 0x0000000000017941 */ /* 0x000fea0003800000 */
.L_x_6029:
[----:B------:R-:W1:Y:S01]  /*74b0*/  S2R R10, SR_TID.X ;  /* 0x00000000000a7919 */ /* 0x000e620000002100 */
[----:B------:R-:W2:Y:S01]  /*74c0*/  SYNCS.PHASECHK.TRANS64.TRYWAIT P0, [R22+URZ+0x32400], R37 ;  /* 0x03240025160075a7 */ /* 0x000ea2000800017f */
[----:B------:R-:W-:Y:S01]  /*74d0*/  LOP3.LUT R3, R38, 0x1c0, RZ, 0xc0, !PT ;  /* 0x000001c026037812 */ /* 0x000fe200078ec0ff */
[----:B0---45:R-:W-:Y:S01]  /*74e0*/  IMAD.MOV.U32 R5, RZ, RZ, R29 ;  /* 0x000000ffff057224 */ /* 0x031fe200078e001d */
[----:B------:R-:W-:Y:S01]  /*74f0*/  MOV R4, R26 ;  /* 0x0000001a00047202 */ /* 0x000fe20000000f00 */
[----:B------:R-:W-:Y:S01]  /*7500*/  IMAD.MOV.U32 R6, RZ, RZ, R12 ;  /* 0x000000ffff067224 */ /* 0x000fe200078e000c */
[----:B---3--:R-:W-:Y:S01]  /*7510*/  LOP3.LUT R0, R3, 0x18, R16, 0xf8, !PT ;  /* 0x0000001803007812 */ /* 0x008fe200078ef810 */
[----:B------:R-:W-:Y:S01]  /*7520*/  BSSY B1, `(.L_x_6031) ;  /* 0x000001b000017945 */ /* 0x000fe20003800000 */
[----:B------:R-:W-:Y:S02]  /*7530*/  SHF.R.U32.HI R3, RZ, 0x3, R3 ;  /* 0x00000003ff037819 */ /* 0x000fe40000011603 */
[----:B------:R-:W-:Y:S01]  /*7540*/  PRMT R43, R4, 0x7610, R43 ;  /* 0x00007610042b7816 */ /* 0x000fe2000000002b */
[----:B------:R-:W-:Y:S01]  /*7550*/  IMAD.MOV.U32 R4, RZ, RZ, R28 ;  /* 0x000000ffff047224 */ /* 0x000fe200078e001c */
[----:B------:R-:W-:Y:S01]  /*7560*/  LOP3.LUT R0, R0, R3, RZ, 0x3c, !PT ;  /* 0x0000000300007212 */ /* 0x000fe200078e3cff */
[----:B------:R-:W-:Y:S01]  /*7570*/  IMAD.MOV.U32 R3, RZ, RZ, R27 ;  /* 0x000000ffff037224 */ /* 0x000fe200078e001b */
[----:B------:R-:W-:-:S02]  /*7580*/  VIADDMNMX R42, R36, -R42, 0x80, PT ;  /* 0x00000080242a7446 */ /* 0x000fc4000380092a */
[----:B------:R-:W-:Y:S01]  /*7590*/  PRMT R47, R47, 0x5410, R4 ;  /* 0x000054102f2f7816 */ /* 0x000fe20000000004 */
[----:B------:R-:W-:Y:S01]  /*75a0*/  IMAD.MOV.U32 R4, RZ, RZ, R8 ;  /* 0x000000ffff047224 */ /* 0x000fe200078e0008 */
[----:B------:R-:W-:Y:S02]  /*75b0*/  PRMT R46, R46, 0x5410, R3 ;  /* 0x000054102e2e7816 */ /* 0x000fe40000000003 */
[----:B------:R-:W-:Y:S01]  /*75c0*/  PRMT R44, R5, 0x7610, R44 ;  /* 0x00007610052c7816 */ /* 0x000fe2000000002c */
[----:B------:R-:W-:Y:S01]  /*75d0*/  IMAD.MOV.U32 R5, RZ, RZ, R9 ;  /* 0x000000ffff057224 */ /* 0x000fe200078e0009 */
[----:B------:R-:W-:Y:S02]  /*75e0*/  PRMT R49, R49, 0x5410, R4 ;  /* 0x0000541031317816 */ /* 0x000fe40000000004 */
[----:B------:R-:W-:Y:S02]  /*75f0*/  PRMT R45, R6, 0x7610, R45 ;  /* 0x00007610062d7816 */ /* 0x000fe4000000002d */
[----:B------:R-:W-:-:S02]  /*7600*/  LOP3.LUT P2, RZ, R50, 0x4, RZ, 0xc0, !PT ;  /* 0x0000000432ff7812 */ /* 0x000fc4000784c0ff */
[----:B------:R-:W-:Y:S01]  /*7610*/  ISETP.GE.AND P1, PT, R23, R42, PT ;  /* 0x0000002a1700720c */ /* 0x000fe20003f26270 */
[----:B-1----:R-:W-:-:S05]  /*7620*/  VIADD R10, R10, 0xffffff80 ;  /* 0xffffff800a0a7836 */ /* 0x002fca0000000000 */
[----:B------:R-:W-:-:S04]  /*7630*/  SHF.R.S32.HI R7, RZ, 0x1f, R10 ;  /* 0x0000001fff077819 */ /* 0x000fc8000001140a */
[----:B------:R-:W-:-:S04]  /*7640*/  LEA.HI R7, R7, R10, RZ, 0x5 ;  /* 0x0000000a07077211 */ /* 0x000fc800078f28ff */
[----:B------:R-:W-:-:S05]  /*7650*/  SHF.R.S32.HI R7, RZ, 0x5, R7 ;  /* 0x00000005ff077819 */ /* 0x000fca0000011407 */
[----:B------:R-:W-:Y:S02]  /*7660*/  IMAD R3, R7, 0x200, R0 ;  /* 0x0000020007037824 */ /* 0x000fe400078e0200 */
[----:B------:R-:W-:Y:S02]  /*7670*/  IMAD.MOV.U32 R0, RZ, RZ, R13 ;  /* 0x000000ffff007224 */ /* 0x000fe400078e000d */
[----:B------:R-:W-:-:S03]  /*7680*/  IMAD R3, R3, 0x2, R22 ;  /* 0x0000000203037824 */ /* 0x000fc600078e0216 */
[----:B------:R-:W-:Y:S01]  /*7690*/  PRMT R48, R48, 0x5410, R0 ;  /* 0x0000541030307816 */ /* 0x000fe20000000000 */
[C---:B------:R-:W-:Y:S02]  /*76a0*/  VIADD R4, R3.reuse, 0x18400 ;  /* 0x0001840003047836 */ /* 0x040fe40000000000 */
[----:B------:R-:W-:Y:S01]  /*76b0*/  VIADD R0, R3, 0x18440 ;  /* 0x0001844003007836 */ /* 0x000fe20000000000 */
[----:B--2---:R-:W-:Y:S06]  /*76c0*/  @!P0 BRA `(.L_x_6032) ;  /* 0x0000017c00b48947 */ /* 0x004fec0003800000 */
.L_x_6276:
[----:B------:R-:W-:Y:S05]  /*76d0*/  BSYNC B1 ;  /* 0x0000000000017941 */ /* 0x000fea0003800000 */
.L_x_6031:
        /* <DEDUP_REMOVED lines=17> */
[C---:B0-----:R-:W-:Y:S01]  /*77f0*/  IMAD.U32 R37, R35.reuse, 0x10000, RZ ;  /* 0x0001000023257824 */ /* 0x041fe200078e00ff */
[C---:B------:R-:W-:Y:S02]  /*7800*/  SHF.L.U32 R33, R32.reuse, 0x10, RZ ;  /* 0x0000001020217819 */ /* 0x040fe400000006ff */
[----:B------:R-:W-:Y:S02]  /*7810*/  LOP3.LUT R36, R35, 0xffff0000, RZ, 0xc0, !PT ;  /* 0xffff000023247812 */ /* 0x000fe400078ec0ff */
[----:B------:R-:W-:Y:S02]  /*7820*/  PRMT R34, R45, 0x5432, R34 ;  /* 0x000054322d227816 */ /* 0x000fe40000000022 */
[----:B------:R-:W-:Y:S02]  /*7830*/  LOP3.LUT R32, R32, 0xffff0000, RZ, 0xc0, !PT ;  /* 0xffff000020207812 */ /* 0x000fe400078ec0ff */
[C---:B-1----:R-:W-:Y:S01]  /*7840*/  LOP3.LUT R14, R6.reuse, 0xffff0000, RZ, 0xc0, !PT ;  /* 0xffff0000060e7812 */ /* 0x042fe200078ec0ff */
[----:B------:R-:W-:Y:S01]  /*7850*/  IMAD.U32 R10, R6, 0x10000, RZ ;  /* 0x00010000060a7824 */ /* 0x000fe200078e00ff */
[C---:B------:R-:W-:Y:S01]  /*7860*/  LOP3.LUT R30, R7.reuse, 0xffff0000, RZ, 0xc0, !PT ;  /* 0xffff0000071e7812 */ /* 0x040fe200078ec0ff */
[----:B------:R-:W-:-:S02]  /*7870*/  IMAD.U32 R15, R7, 0x10000, RZ ;  /* 0x00010000070f7824 */ /* 0x000fc400078e00ff */
[C---:B------:R-:W-:Y:S01]  /*7880*/  FMUL.FTZ R35, R14.reuse, R37 ;  /* 0x000000250e237220 */ /* 0x040fe20000410000 */
[-C--:B------:R-:W-:Y:S01]  /*7890*/  FMUL.FTZ R14, R14, R33.reuse ;  /* 0x000000210e0e7220 */ /* 0x080fe20000410000 */
        /* <DEDUP_REMOVED lines=27> */
.L_x_6036:
[----:B------:R-:W-:Y:S05]  /*7a50*/  BSYNC B2 ;  /* 0x0000000000027941 */ /* 0x000fea0003800000 */
.L_x_6035:
        /* <DEDUP_REMOVED lines=11> */
[----:B------:R-:W-:Y:S01]  /*7b10*/  IMAD.U32 R25, R24, 0x10000, RZ ;  /* 0x0001000018197824 */ /* 0x000fe200078e00ff */
        /* <DEDUP_REMOVED lines=35> */
.L_x_6034:
[----:B------:R-:W-:Y:S05]  /*7d50*/  BSYNC B1 ;  /* 0x0000000000017941 */ /* 0x000fea0003800000 */
.L_x_6033:
        /* <DEDUP_REMOVED lines=13> */
[----:B------:R-:W-:Y:S02]  /*7e30*/  SHF.R.U64 R15, R12, 0x10, R13 ;  /* 0x000000100c0f7819 */ /* 0x000fe4000000120d */
[----:B------:R-:W-:Y:S01]  /*7e40*/  SHF.R.U64 R24, R28, 0x10, R29 ;  /* 0x000000101c187819 */ /* 0x000fe2000000121d */
[C---:B------:R-:W-:Y:S01]  /*7e50*/  IMAD.U32 R29, R25.reuse, 0x10000, RZ ;  /* 0x00010000191d7824 */ /* 0x040fe200078e00ff */
[----:B------:R-:W-:Y:S01]  /*7e60*/  LOP3.LUT R28, R25, 0xffff0000, RZ, 0xc0, !PT ;  /* 0xffff0000191c7812 */ /* 0x000fe200078ec0ff */
[----:B------:R-:W-:Y:S01]  /*7e70*/  IMAD.U32 R21, R20, 0x10000, RZ ;  /* 0x0001000014157824 */ /* 0x000fe200078e00ff */
[----:B------:R-:W-:-:S02]  /*7e80*/  PRMT R24, R47, 0x5432, R24 ;  /* 0x000054322f187816 */ /* 0x000fc40000000018 */
        /* <DEDUP_REMOVED lines=9> */
[----:B------:R-:W-:-:S02]  /*7f20*/  IMAD.U32 R6, R4, 0x10000, RZ ;  /* 0x0001000004067824 */ /* 0x000fc400078e00ff */
[----:B------:R-:W-:Y:S01]  /*7f30*/  FMUL.FTZ R32, R14, R28 ;  /* 0x0000001c0e207220 */ /* 0x000fe20000410000 */
[C---:B------:R-:W-:Y:S01]  /*7f40*/  FFMA.FTZ R30, R10.reuse, R21, -R25 ;  /* 0x000000150a1e7223 */ /* 0x040fe20000010819 */
        /* <DEDUP_REMOVED lines=23> */
.L_x_6039:
[----:B------:R-:W-:Y:S05]  /*80c0*/  BSYNC B1 ;  /* 0x0000000000017941 */ /* 0x000fea0003800000 */
.L_x_6038:
[----:B------:R-:W-:Y:S05]  /*80d0*/  @P1 BRA `(.L_x_6037) ;  /* 0x0000001800381947 */ /* 0x000fea0003800000 */
[----:B-1----:R-:W1:Y:S01]  /*80e0*/  LDS.128 R4, [R0+0x2000] ;  /* 0x0020000000047984 */ /* 0x002e620000000c00 */
[----:B------:R-:W-:Y:S02]  /*80f0*/  SHF.R.U32.HI R13, RZ, 0x10, R9 ;  /* 0x00000010ff0d7819 */ /* 0x000fe40000011609 */
[----:B------:R-:W-:Y:S02]  /*8100*/  SHF.R.U32.HI R20, RZ, 0x10, R27 ;  /* 0x00000010ff147819 */ /* 0x000fe4000001161b */
[C---:B------:R-:W-:Y:S02]  /*8110*/  PRMT R13, R46.reuse, 0x5410, R13 ;  /* 0x000054102e0d7816 */ /* 0x040fe4000000000d */
[----:B------:R-:W-:Y:S02]  /*8120*/  PRMT R20, R46, 0x5432, R20 ;  /* 0x000054322e147816 */ /* 0x000fe40000000014 */
[----:B------:R-:W-:Y:S01]  /*8130*/  SHF.R.U64 R12, R8, 0x10, R9 ;  /* 0x00000010080c7819 */ /* 0x000fe20000001209 */
[----:B------:R-:W-:Y:S01]  /*8140*/  IMAD.U32 R14, R13, 0x10000, RZ ;  /* 0x000100000d0e7824 */ /* 0x000fe200078e00ff */
[----:B------:R-:W-:Y:S01]  /*8150*/  SHF.R.U64 R15, R26, 0x10, R27 ;  /* 0x000000101a0f7819 */ /* 0x000fe2000000121b */
[C---:B------:R-:W-:Y:S01]  /*8160*/  IMAD.U32 R21, R20.reuse, 0x10000, RZ ;  /* 0x0001000014157824 */ /* 0x040fe200078e00ff */
[----:B------:R-:W-:-:S02]  /*8170*/  LOP3.LUT R20, R20, 0xffff0000, RZ, 0xc0, !PT ;  /* 0xffff000014147812 */ /* 0x000fc400078ec0ff */
[----:B------:R-:W-:Y:S02]  /*8180*/  LOP3.LUT R13, R13, 0xffff0000, RZ, 0xc0, !PT ;  /* 0xffff00000d0d7812 */ /* 0x000fe400078ec0ff */
[----:B------:R-:W-:Y:S02]  /*8190*/  PRMT R12, R49, 0x5432, R12 ;  /* 0x00005432310c7816 */ /* 0x000fe4000000000c */
        /* <DEDUP_REMOVED lines=9> */
[C---:B------:R-:W-:Y:S01]  /*8230*/  FFMA.FTZ R24, R8.reuse, R21, R24 ;  /* 0x0000001508187223 */ /* 0x040fe20000010018 */
[----:B------:R-:W-:Y:S01]  /*8240*/  FFMA.FTZ R25, R8, R14, -R25 ;  /* 0x0000000e08197223 */ /* 0x000fe20000010819 */
[-C--:B------:R-:W-:Y:S01]  /*8250*/  FMUL.FTZ R21, R7, R13.reuse ;  /* 0x0000000d07157220 */ /* 0x080fe20000410000 */
[----:B------:R-:W-:Y:S01]  /*8260*/  LOP3.LUT R4, R4, 0xffff0000, RZ, 0xc0, !PT ;  /* 0xffff000004047812 */ /* 0x000fe200078ec0ff */
[C---:B------:R-:W-:Y:S01]  /*8270*/  IMAD.U32 R6, R5.reuse, 0x10000, RZ ;  /* 0x0001000005067824 */ /* 0x040fe200078e00ff */
        /* <DEDUP_REMOVED lines=21> */
.L_x_6024:
        /* <DEDUP_REMOVED lines=30> */
[----:B------:R-:W-:-:S02]  /*85b0*/  IADD3 R3, R21, R7, RZ ;  /* 0x0000000715037210 */ /* 0x000fc40007ffe0ff */
[----:B------:R-:W-:Y:S01]  /*85c0*/  IMAD.IADD R29, R5, 0x1, R29 ;  /* 0x00000001051d7824 */ /* 0x000fe200078e021d */
[----:B------:R-:W-:Y:S02]  /*85d0*/  LEA R28, P1, R4, UR6, 0x1 ;  /* 0x00000006041c7c11 */ /* 0x000fe4000f8208ff */
[----:B------:R-:W-:Y:S02]  /*85e0*/  LEA.HI.X R20, R20, UR5, R3, 0x1, P0 ;  /* 0x0000000514147c11 */ /* 0x000fe400080f0c03 */
[----:B------:R-:W-:Y:S01]  /*85f0*/  LEA.HI.X R29, R4, UR7, R29, 0x1, P1 ;  /* 0x00000007041d7c11 */ /* 0x000fe200088f0c1d */
[----:B------:R-:W-:Y:S08]  /*8600*/  BRA.DIV UR4, `(.L_x_6040) ;  /* 0x0000016e04f87947 */ /* 0x000ff0000b800000 */
[----:B------:R-:W2:Y:S01]  /*8610*/  LDL R11, [R1+0x90] ;  /* 0x00009000010b7983 */ /* 0x000ea20000100800 */
[----:B------:R-:W1:Y:S03]  /*8620*/  LDC R37, c[0x0][0x3f4] ;  /* 0x0000fd00ff257b82 */ /* 0x000e660000000800 */
[----:B------:R-:W3:Y:S04]  /*8630*/  SHFL.IDX PT, R3, R10, RZ, 0x1c1f ;  /* 0x001c1fff0a037589 */ /* 0x000ee800000e0000 */
[----:B------:R-:W4:Y:S04]  /*8640*/  SHFL.IDX PT, R0, R20, RZ, 0x1c1f ;  /* 0x001c1fff14007589 */ /* 0x000f2800000e0000 */
[----:B------:R-:W5:Y:S04]  /*8650*/  SHFL.IDX PT, R14, R28, RZ, 0x1c1f ;  /* 0x001c1fff1c0e7589 */ /* 0x000f6800000e0000 */
[----:B------:R-:W0:Y:S01]  /*8660*/  SHFL.IDX PT, R8, R29, RZ, 0x1c1f ;  /* 0x001c1fff1d087589 */ /* 0x000e2200000e0000 */
[----:B-1----:R-:W-:Y:S01]  /*8670*/  ISETP.GE.AND P0, PT, R16, R37, PT ;  /* 0x000000251000720c */ /* 0x002fe20003f06270 */
[----:B--2---:R-:W-:-:S05]  /*8680*/  IMAD R30, R11, R30, RZ ;  /* 0x0000001e0b1e7224 */ /* 0x004fca00078e02ff */
[----:B------:R-:W-:-:S13]  /*8690*/  ISETP.GE.OR P1, PT, R35, R30, P0 ;  /* 0x0000001e2300720c */ /* 0x000fda0000726670 */
[C---:B------:R-:W-:Y:S01]  /*86a0*/  @!P1 IMAD.SHL.U32 R9, R16.reuse, 0x2, RZ ;  /* 0x0000000210099824 */ /* 0x040fe200078e00ff */
[----:B------:R-:W-:-:S04]  /*86b0*/  @!P1 SHF.L.U64.HI R21, R16, 0x1, R17 ;  /* 0x0000000110159819 */ /* 0x000fc80000010211 */
[----:B---3--:R-:W-:-:S05]  /*86c0*/  @!P1 IADD3 R4, P2, R3, R9, RZ ;  /* 0x0000000903049210 */ /* 0x008fca0007f5e0ff */
[----:B----4-:R-:W-:Y:S01]  /*86d0*/  @!P1 IMAD.X R5, R0, 0x1, R21, P2 ;  /* 0x0000000100059824 */ /* 0x010fe200010e0615 */
[----:B-----5:R-:W-:-:S05]  /*86e0*/  @!P1 IADD3 R14, P2, R14, R9, RZ ;  /* 0x000000090e0e9210 */ /* 0x020fca0007f5e0ff */
[----:B0-----:R-:W-:Y:S01]  /*86f0*/  @!P1 IMAD.X R3, R8, 0x1, R21, P2 ;  /* 0x0000000108039824 */ /* 0x001fe200010e0615 */
[----:B------:R-:W2:Y:S03]  /*8700*/  @!P1 LD.E.128 R4, desc[UR40][R4.64] ;  /* 0x0000002804049980 */ /* 0x000ea6000c101d00 */
[----:B------:R-:W-:-:S05]  /*8710*/  @!P1 IMAD.MOV.U32 R15, RZ, RZ, R3 ;  /* 0x000000ffff0f9224 */ /* 0x000fca00078e0003 */
[----:B------:R0:W3:Y:S01]  /*8720*/  @!P1 LD.E.128 R24, desc[UR40][R14.64] ;  /* 0x000000280e189980 */ /* 0x0000e2000c101d00 */
[----:B------:R-:W-:Y:S02]  /*8730*/  CS2R R40, SRZ ;  /* 0x0000000000287805 */ /* 0x000fe4000001ff00 */
[----:B------:R-:W-:Y:S01]  /*8740*/  CS2R R38, SRZ ;  /* 0x0000000000267805 */ /* 0x000fe2000001ff00 */
[----:B------:R-:W1:Y:S04]  /*8750*/  SHFL.IDX PT, R8, R29, 0x1, 0x1c1f ;  /* 0x003c1f001d087f89 */ /* 0x000e6800000e0000 */
[----:B0-----:R-:W0:Y:S01]  /*8760*/  SHFL.IDX PT, R14, R28, 0x1, 0x1c1f ;  /* 0x003c1f001c0e7f89 */ /* 0x001e2200000e0000 */
[----:B--2---:R-:W-:Y:S02]  /*8770*/  @!P1 IMAD.MOV.U32 R40, RZ, RZ, R4 ;  /* 0x000000ffff289224 */ /* 0x004fe400078e0004 */
[----:B------:R-:W-:Y:S01]  /*8780*/  @!P1 IMAD.MOV.U32 R41, RZ, RZ, R5 ;  /* 0x000000ffff299224 */ /* 0x000fe200078e0005 */
[----:B------:R-:W-:Y:S01]  /*8790*/  CS2R R4, SRZ ;  /* 0x0000000000047805 */ /* 0x000fe2000001ff00 */
[----:B------:R-:W-:-:S02]  /*87a0*/  @!P1 IMAD.MOV.U32 R39, RZ, RZ, R7 ;  /* 0x000000ffff279224 */ /* 0x000fc400078e0007 */
[----:B------:R-:W-:Y:S02]  /*87b0*/  IMAD.MOV.U32 R0, RZ, RZ, R40 ;  /* 0x000000ffff007224 */ /* 0x000fe400078e0028 */
[----:B------:R-:W-:Y:S02]  /*87c0*/  IMAD.MOV.U32 R3, RZ, RZ, R41 ;  /* 0x000000ffff037224 */ /* 0x000fe400078e0029 */
[----:B------:R-:W-:Y:S01]  /*87d0*/  @!P1 IMAD.MOV.U32 R38, RZ, RZ, R6 ;  /* 0x000000ffff269224 */ /* 0x000fe200078e0006 */
[----:B------:R-:W-:Y:S01]  /*87e0*/  CS2R R6, SRZ ;  /* 0x0000000000067805 */ /* 0x000fe2000001ff00 */
[----:B------:R-:W-:Y:S01]  /*87f0*/  IMAD.MOV.U32 R11, RZ, RZ, R39 ;  /* 0x000000ffff0b7224 */ /* 0x000fe200078e0027 */
[----:B------:R-:W-:Y:S01]  /*8800*/  PRMT R45, R0, 0x5410, R3 ;  /* 0x00005410002d7816 */ /* 0x000fe20000000003 */
[----:B---3--:R-:W-:Y:S01]  /*8810*/  @!P1 IMAD.MOV.U32 R6, RZ, RZ, R24 ;  /* 0x000000ffff069224 */ /* 0x008fe200078e0018 */
[----:B------:R2:W3:Y:S01]  /*8820*/  SHFL.IDX PT, R3, R10, 0x1, 0x1c1f ;  /* 0x003c1f000a037f89 */ /* 0x0004e200000e0000 */
[----:B------:R-:W-:Y:S01]  /*8830*/  @!P1 IMAD.MOV.U32 R7, RZ, RZ, R25 ;  /* 0x000000ffff079224 */ /* 0x000fe200078e0019 */
[----:B------:R-:W-:Y:S01]  /*8840*/  CS2R R24, SRZ ;  /* 0x0000000000187805 */ /* 0x000fe2000001ff00 */
[----:B------:R-:W-:Y:S01]  /*8850*/  @!P1 IMAD.MOV.U32 R4, RZ, RZ, R26 ;  /* 0x000000ffff049224 */ /* 0x000fe200078e001a */
[----:B------:R4:W0:Y:S01]  /*8860*/  SHFL.IDX PT, R0, R20, 0x1, 0x1c1f ;  /* 0x003c1f0014007f89 */ /* 0x00082200000e0000 */
[----:B------:R-:W-:-:S02]  /*8870*/  @!P1 IMAD.MOV.U32 R5, RZ, RZ, R27 ;  /* 0x000000ffff059224 */ /* 0x000fc400078e001b */
[----:B------:R-:W-:Y:S01]  /*8880*/  IMAD.MOV.U32 R9, RZ, RZ, R38 ;  /* 0x000000ffff097224 */ /* 0x000fe200078e0026 */
[----:B--2---:R-:W-:Y:S01]  /*8890*/  PRMT R10, R11, 0x7610, R10 ;  /* 0x000076100b0a7816 */ /* 0x004fe2000000000a */
[----:B------:R-:W-:Y:S01]  /*88a0*/  IMAD.MOV.U32 R12, RZ, RZ, R7 ;  /* 0x000000ffff0c7224 */ /* 0x000fe200078e0007 */
[----:B------:R-:W-:Y:S01]  /*88b0*/  MOV R11, R6 ;  /* 0x00000006000b7202 */ /* 0x000fe20000000f00 */
[----:B------:R-:W-:Y:S02]  /*88c0*/  IMAD.MOV.U32 R13, RZ, RZ, R4 ;  /* 0x000000ffff0d7224 */ /* 0x000fe400078e0004 */
[----:B------:R-:W-:Y:S01]  /*88d0*/  IMAD.MOV.U32 R15, RZ, RZ, R5 ;  /* 0x000000ffff0f7224 */ /* 0x000fe200078e0005 */
[----:B------:R-:W-:Y:S02]  /*88e0*/  PRMT R9, R9, 0x5410, R11 ;  /* 0x0000541009097816 */ /* 0x000fe4000000000b */
[----:B------:R-:W-:Y:S02]  /*88f0*/  PRMT R10, R10, 0x5410, R12 ;  /* 0x000054100a0a7816 */ /* 0x000fe4000000000c */
[----:B-1--4-:R-:W-:-:S07]  /*8900*/  PRMT R20, R13, 0x5410, R15 ;  /* 0x000054100d147816 */ /* 0x012fce000000000f */
.L_x_6286:
[----:B------:R-:W2:Y:S01]  /*8910*/  LDL R12, [R1+0xc8] ;  /* 0x0000c800010c7983 */ /* 0x000ea20000100800 */
[----:B------:R-:W-:Y:S01]  /*8920*/  VIADD R35, R35, 0x40 ;  /* 0x0000004023237836 */ /* 0x000fe20000000000 */
[----:B------:R-:W-:Y:S01]  /*8930*/  BSSY B1, `(.L_x_6041) ;  /* 0x0000016000017945 */ /* 0x000fe20003800000 */
[----:B------:R-:W-:Y:S02]  /*8940*/  CS2R R26, SRZ ;  /* 0x00000000001a7805 */ /* 0x000fe4000001ff00 */
[----:B------:R-:W-:Y:S02]  /*8950*/  CS2R R32, SRZ ;  /* 0x0000000000207805 */ /* 0x000fe4000001ff00 */
[----:B------:R-:W-:Y:S02]  /*8960*/  ISETP.GE.AND P1, PT, R35, R30, PT ;  /* 0x0000001e2300720c */ /* 0x000fe40003f26270 */
[----:B------:R-:W-:Y:S02]  /*8970*/  CS2R R34, SRZ ;  /* 0x0000000000227805 */ /* 0x000fe4000001ff00 */
        /* <DEDUP_REMOVED lines=12> */
[----:B0-----:R-:W-:-:S03]  /*8a40*/  IADD3 R14, P2, R14, R12, RZ ;  /* 0x0000000c0e0e7210 */ /* 0x001fc60007f5e0ff */
[--C-:B------:R-:W-:Y:S02]  /*8a50*/  IMAD.X R33, R0, 0x1, R15.reuse, P1 ;  /* 0x0000000100217824 */ /* 0x100fe400008e060f */
[----:B------:R-:W-:-:S04]  /*8a60*/  IMAD.X R15, R8, 0x1, R15, P2 ;  /* 0x00000001080f7824 */ /* 0x000fc800010e060f */
[----:B------:R-:W5:Y:S04]  /*8a70*/  LD.E.128 R32, desc[UR40][R32.64] ;  /* 0x0000002820207980 */ /* 0x000f68000c101d00 */
[----:B------:R1:W5:Y:S02]  /*8a80*/  LD.E.128 R24, desc[UR40][R14.64] ;  /* 0x000000280e187980 */ /* 0x000364000c101d00 */
.L_x_6042:
[----:B------:R-:W-:Y:S05]  /*8a90*/  BSYNC B1 ;  /* 0x0000000000017941 */ /* 0x000fea0003800000 */
.L_x_6041:
[----:B0-----:R-:W2:Y:S01]  /*8aa0*/  LDL R0, [R1+0x98] ;  /* 0x0000980001007983 */ /* 0x001ea20000100800 */
[----:B------:R-:W0:Y:S01]  /*8ab0*/  SYNCS.PHASECHK.TRANS64.TRYWAIT P1, [R22+URZ+0x32400], R13 ;  /* 0x0324000d160075a7 */ /* 0x000e22000802017f */
[----:B------:R-:W-:Y:S01]  /*8ac0*/  VIADD R8, R23, 0x40 ;  /* 0x0000004017087836 */ /* 0x000fe20000000000 */
[----:B------:R-:W-:Y:S01]  /*8ad0*/  BSSY B1, `(.L_x_6043) ;  /* 0x0000011000017945 */ /* 0x000fe20003800000 */
[----:B---3-5:R-:W-:Y:S02]  /*8ae0*/  IMAD.MOV.U32 R3, RZ, RZ, R25 ;  /* 0x000000ffff037224 */ /* 0x028fe400078e0019 */
[----:B------:R-:W-:Y:S02]  /*8af0*/  IMAD.MOV.U32 R12, RZ, RZ, R33 ;  /* 0x000000ffff0c7224 */ /* 0x000fe400078e0021 */
[----:B------:R-:W-:Y:S02]  /*8b00*/  IMAD.MOV.U32 R53, RZ, RZ, R34 ;  /* 0x000000ffff357224 */ /* 0x000fe400078e0022 */
[----:B------:R-:W-:Y:S01]  /*8b10*/  IMAD.MOV.U32 R54, RZ, RZ, R35 ;  /* 0x000000ffff367224 */ /* 0x000fe200078e0023 */
[----:B------:R-:W-:-:S02]  /*8b20*/  PRMT R52, R52, 0x5410, R12 ;  /* 0x0000541034347816 */ /* 0x000fc4000000000c */
[----:B--2---:R-:W-:Y:S01]  /*8b30*/  VIADDMNMX R30, R30, -R0, 0x80, PT ;  /* 0x000000801e1e7446 */ /* 0x004fe20003800900 */
[----:B------:R-:W-:-:S03]  /*8b40*/  IMAD.MOV.U32 R0, RZ, RZ, R24 ;  /* 0x000000ffff007224 */ /* 0x000fc600078e0018 */
[-C--:B------:R-:W-:Y:S02]  /*8b50*/  ISETP.GE.OR P2, PT, R23, R30.reuse, P0 ;  /* 0x0000001e1700720c */ /* 0x080fe40000746670 */
[----:B------:R-:W-:Y:S01]  /*8b60*/  ISETP.GE.OR P0, PT, R8, R30, P0 ;  /* 0x0000001e0800720c */ /* 0x000fe20000706670 */
[----:B------:R-:W-:Y:S01]  /*8b70*/  IMAD.MOV.U32 R8, RZ, RZ, R32 ;  /* 0x000000ffff087224 */ /* 0x000fe200078e0020 */
[----:B------:R-:W-:Y:S01]  /*8b80*/  PRMT R49, R0, 0x5410, R3 ;  /* 0x0000541000317816 */ /* 0x000fe20000000003 */
[----:B------:R-:W-:Y:S02]  /*8b90*/  IMAD.MOV.U32 R0, RZ, RZ, R26 ;  /* 0x000000ffff007224 */ /* 0x000fe400078e001a */
[----:B------:R-:W-:Y:S01]  /*8ba0*/  IMAD.MOV.U32 R3, RZ, RZ, R27 ;  /* 0x000000ffff037224 */ /* 0x000fe200078e001b */
[----:B------:R-:W-:-:S04]  /*8bb0*/  PRMT R51, R51, 0x5410, R8 ;  /* 0x0000541033337816 */ /* 0x000fc80000000008 */
[----:B------:R-:W-:Y:S01]  /*8bc0*/  PRMT R50, R0, 0x5410, R3 ;  /* 0x0000541000327816 */ /* 0x000fe20000000003 */
[----:B0-----:R-:W-:Y:S06]  /*8bd0*/  @!P1 BRA `(.L_x_6044) ;  /* 0x0000016c00ec9947 */ /* 0x001fec0003800000 */
.L_x_6287:
[----:B------:R-:W-:Y:S05]  /*8be0*/  BSYNC B1 ;  /* 0x0000000000017941 */ /* 0x000fea0003800000 */
.L_x_6043:
[----:B------:R-:W-:Y:S04]  /*8bf0*/  BSSY B1, `(.L_x_6045) ;  /* 0x0000070000017945 */ /* 0x000fe80003800000 */
[----:B------:R-:W-:Y:S05]  /*8c00*/  @P2 BRA `(.L_x_6046) ;  /* 0x0000000400b82947 */ /* 0x000fea0003800000 */
[----:B------:R-:W2:Y:S01]  /*8c10*/  LDL R0, [R1+0xcc] ;  /* 0x0000cc0001007983 */ /* 0x000ea20000100800 */
[----:B------:R-:W-:Y:S02]  /*8c20*/  SHF.R.U64 R21, R40, 0x10, R41 ;  /* 0x0000001028157819 */ /* 0x000fe40000001229 */
[----:B------:R-:W-:Y:S01]  /*8c30*/  SHF.R.U64 R40, R6, 0x10, R7 ;  /* 0x0000001006287819 */ /* 0x000fe20000001207 */
[----:B------:R-:W3:Y:S01]  /*8c40*/  S2R R3, SR_TID.X ;  /* 0x0000000000037919 */ /* 0x000ee20000002100 */
[--C-:B------:R-:W-:Y:S02]  /*8c50*/  SHF.R.U64 R38, R38, 0x10, R39.reuse ;  /* 0x0000001026267819 */ /* 0x100fe40000001227 */
[----:B------:R-:W-:Y:S02]  /*8c60*/  SHF.R.U32.HI R39, RZ, 0x10, R39 ;  /* 0x00000010ff277819 */ /* 0x000fe40000011627 */
[----:B------:R-:W-:Y:S02]  /*8c70*/  SHF.R.U32.HI R42, RZ, 0x10, R7 ;  /* 0x00000010ff2a7819 */ /* 0x000fe40000011607 */
[----:B------:R-:W-:-:S02]  /*8c80*/  PRMT R21, R45, 0x5410, R21 ;  /* 0x000054102d157816 */ /* 0x000fc40000000015 */
[C---:B------:R-:W-:Y:S02]  /*8c90*/  PRMT R40, R9.reuse, 0x5432, R40 ;  /* 0x0000543209287816 */ /* 0x040fe40000000028 */
[----:B------:R-:W-:Y:S02]  /*8ca0*/  PRMT R38, R9, 0x5410, R38 ;  /* 0x0000541009267816 */ /* 0x000fe40000000026 */
[--C-:B------:R-:W-:Y:S02]  /*8cb0*/  SHF.R.U64 R43, R4, 0x10, R5.reuse ;  /* 0x00000010042b7819 */ /* 0x100fe40000001205 */
[----:B------:R-:W-:Y:S02]  /*8cc0*/  SHF.R.U32.HI R44, RZ, 0x10, R5 ;  /* 0x00000010ff2c7819 */ /* 0x000fe40000011605 */
[C---:B------:R-:W-:Y:S02]  /*8cd0*/  PRMT R39, R10.reuse, 0x5410, R39 ;  /* 0x000054100a277816 */ /* 0x040fe40000000027 */
[----:B------:R-:W-:-:S02]  /*8ce0*/  PRMT R42, R10, 0x5432, R42 ;  /* 0x000054320a2a7816 */ /* 0x000fc4000000002a */
[----:B------:R-:W-:Y:S01]  /*8cf0*/  SHF.R.U32.HI R36, RZ, 0x10, R41 ;  /* 0x00000010ff247819 */ /* 0x000fe20000011629 */
[----:B------:R-:W-:Y:S01]  /*8d00*/  IMAD.U32 R41, R40, 0x10000, RZ ;  /* 0x0001000028297824 */ /* 0x000fe200078e00ff */
[C---:B------:R-:W-:Y:S02]  /*8d10*/  PRMT R43, R20.reuse, 0x5410, R43 ;  /* 0x00005410142b7816 */ /* 0x040fe4000000002b */
[----:B------:R-:W-:Y:S02]  /*8d20*/  PRMT R44, R20, 0x5432, R44 ;  /* 0x00005432142c7816 */ /* 0x000fe4000000002c */
[----:B------:R-:W-:Y:S02]  /*8d30*/  PRMT R36, R45, 0x5432, R36 ;  /* 0x000054322d247816 */ /* 0x000fe40000000024 */
[----:B------:R-:W-:Y:S01]  /*8d40*/  LOP3.LUT R40, R40, 0xffff0000, RZ, 0xc0, !PT ;  /* 0xffff000028287812 */ /* 0x000fe200078ec0ff */
[----:B---3--:R-:W-:-:S05]  /*8d50*/  VIADD R3, R3, 0xffffff80 ;  /* 0xffffff8003037836 */ /* 0x008fca0000000000 */
[----:B------:R-:W-:-:S04]  /*8d60*/  SHF.R.S32.HI R12, RZ, 0x1f, R3 ;  /* 0x0000001fff0c7819 */ /* 0x000fc80000011403 */
[----:B------:R-:W-:Y:S01]  /*8d70*/  LEA.HI R12, R12, R3, RZ, 0x5 ;  /* 0x000000030c0c7211 */ /* 0x000fe200078f28ff */
[----:B------:R-:W-:-:S03]  /*8d80*/  IMAD.IADD R3, R16, 0x1, R37 ;  /* 0x0000000110037824 */ /* 0x000fc600078e0225 */
[----:B------:R-:W-:Y:S02]  /*8d90*/  SHF.R.S32.HI R12, RZ, 0x5, R12 ;  /* 0x00000005ff0c7819 */ /* 0x000fe4000001140c */
[----:B--2---:R-:W-:-:S04]  /*8da0*/  SHF.L.U32 R0, R0, 0x6, RZ ;  /* 0x0000000600007819 */ /* 0x004fc800000006ff */
[----:B------:R-:W-:-:S04]  /*8db0*/  LOP3.LUT R8, R0, 0x1c0, RZ, 0xc0, !PT ;  /* 0x000001c000087812 */ /* 0x000fc800078ec0ff */
[C---:B------:R-:W-:Y:S02]  /*8dc0*/  LOP3.LUT R0, R8.reuse, 0x38, R16, 0xf8, !PT ;  /* 0x0000003808007812 */ /* 0x040fe400078ef810 */
[----:B0-----:R-:W-:Y:S02]  /*8dd0*/  SHF.R.U32.HI R13, RZ, 0x3, R8 ;  /* 0x00000003ff0d7819 */ /* 0x001fe40000011608 */
[----:B------:R-:W-:Y:S02]  /*8de0*/  LOP3.LUT R8, R8, 0x38, R3, 0xf8, !PT ;  /* 0x0000003808087812 */ /* 0x000fe400078ef803 */
[-C--:B------:R-:W-:Y:S02]  /*8df0*/  LOP3.LUT R0, R0, R13.reuse, RZ, 0x3c, !PT ;  /* 0x0000000d00007212 */ /* 0x080fe400078e3cff */
[----:B------:R-:W-:-:S03]  /*8e00*/  LOP3.LUT R8, R8, R13, RZ, 0x3c, !PT ;  /* 0x0000000d08087212 */ /* 0x000fc600078e3cff */
[----:B------:R-:W-:-:S04]  /*8e10*/  IMAD R3, R12, 0x200, R0 ;  /* 0x000002000c037824 */ /* 0x000fc800078e0200 */
[----:B------:R-:W-:Y:S02]  /*8e20*/  IMAD R47, R3, 0x2, R22 ;  /* 0x00000002032f7824 */ /* 0x000fe400078e0216 */
[----:B------:R-:W-:-:S03]  /*8e30*/  IMAD R3, R12, 0x200, R8 ;  /* 0x000002000c037824 */ /* 0x000fc600078e0208 */
[----:B-1----:R-:W0:Y:S01]  /*8e40*/  LDS.128 R12, [R47+0x18400] ;  /* 0x018400002f0c7984 */ /* 0x002e220000000c00 */
[----:B------:R-:W-:-:S05]  /*8e50*/  IMAD R48, R3, 0x2, R22 ;  /* 0x0000000203307824 */ /* 0x000fca00078e0216 */
[----:B------:R-:W1:Y:S01]  /*8e60*/  LDS.128 R28, [R48+0x18400] ;  /* 0x01840000301c7984 */ /* 0x000e620000000c00 */
        /* <DEDUP_REMOVED lines=10> */
[----:B------:R-:W-:Y:S01]  /*8f10*/  IMAD.U32 R29, R21, 0x10000, RZ ;  /* 0x00010000151d7824 */ /* 0x000fe200078e00ff */
[C---:B------:R-:W-:Y:S01]  /*8f20*/  LOP3.LUT R14, R15.reuse, 0xffff0000, RZ, 0xc0, !PT ;  /* 0xffff00000f0e7812 */ /* 0x040fe200078ec0ff */
[----:B------:R-:W-:Y:S01]  /*8f30*/  IMAD.U32 R7, R15, 0x10000, RZ ;  /* 0x000100000f077824 */ /* 0x000fe200078e00ff */
[C---:B------:R-:W-:Y:S01]  /*8f40*/  LOP3.LUT R15, R30.reuse, 0xffff0000, RZ, 0xc0, !PT ;  /* 0xffff00001e0f7812 */ /* 0x040fe200078ec0ff */
[----:B------:R-:W-:Y:S01]  /*8f50*/  IMAD.U32 R13, R30, 0x10000, RZ ;  /* 0x000100001e0d7824 */ /* 0x000fe200078e00ff */
[C---:B------:R-:W-:Y:S01]  /*8f60*/  LOP3.LUT R30, R31.reuse, 0xffff0000, RZ, 0xc0, !PT ;  /* 0xffff00001f1e7812 */ /* 0x040fe200078ec0ff */
[----:B------:R-:W-:-:S02]  /*8f70*/  IMAD.U32 R20, R31, 0x10000, RZ ;  /* 0x000100001f147824 */ /* 0x000fc400078e00ff */
[C---:B------:R-:W-:Y:S01]  /*8f80*/  FMUL.FTZ R45, R8.reuse, R41 ;  /* 0x00000029082d7220 */ /* 0x040fe20000410000 */
[-C--:B------:R-:W-:Y:S01]  /*8f90*/  FMUL.FTZ R31, R8, R29.reuse ;  /* 0x0000001d081f7220 */ /* 0x080fe20000410000 */
[----:B------:R-:W-:Y:S01]  /*8fa0*/  LOP3.LUT R8, R21, 0xffff0000, RZ, 0xc0, !PT ;  /* 0xffff000015087812 */ /* 0x000fe200078ec0ff */
[C---:B------:R-:W-:Y:S01]  /*8fb0*/  FMUL.FTZ R46, R9.reuse, R40 ;  /* 0x00000028092e7220 */ /* 0x040fe20000410000 */
[----:B------:R-:W-:Y:S01]  /*8fc0*/  FFMA.FTZ R45, R0, R29, -R45 ;  /* 0x0000001d002d7223 */ /* 0x000fe2000001082d */
[----:B------:R-:W-:Y:S02]  /*8fd0*/  IMAD.U32 R29, R42, 0x10000, RZ ;  /* 0x000100002a1d7824 */ /* 0x000fe400078e00ff */
[----:B------:R-:W-:Y:S01]  /*8fe0*/  FFMA.FTZ R31, R0, R41, R31 ;  /* 0x00000029001f7223 */ /* 0x000fe2000001001f */
[----:B------:R-:W-:Y:S01]  /*8ff0*/  SHF.L.U32 R21, R36, 0x10, RZ ;  /* 0x0000001024157819 */ /* 0x000fe200000006ff */
[-C--:B------:R-:W-:Y:S01]  /*9000*/  FMUL.FTZ R0, R9, R8.reuse ;  /* 0x0000000809007220 */ /* 0x080fe20000410000 */
[----:B------:R-:W-:Y:S01]  /*9010*/  FMUL.FTZ R41, R10, R29 ;  /* 0x0000001d0a297220 */ /* 0x000fe20000410000 */
[----:B------:R-:W-:Y:S01]  /*9020*/  LOP3.LUT R9, R42, 0xffff0000, RZ, 0xc0, !PT ;  /* 0xffff00002a097812 */ /* 0x000fe200078ec0ff */
[C---:B------:R-:W-:Y:S01]  /*9030*/  FFMA.FTZ R46, R3.reuse, R8, -R46 ;  /* 0x00000008032e7223 */ /* 0x040fe2000001082e */
        /* <DEDUP_REMOVED lines=12> */
[----:B------:R-:W-:Y:S01]  /*9100*/  FMUL.FTZ R36, R13, R4 ;  /* 0x000000040d247220 */ /* 0x000fe20000410000 */
[----:B------:R-:W-:Y:S01]  /*9110*/  FFMA.FTZ R13, R12, R9, R29 ;  /* 0x000000090c0d7223 */ /* 0x000fe2000001001d */
[----:B------:R-:W-:Y:S02]  /*9120*/  IMAD.U32 R3, R39, 0x10000, RZ ;  /* 0x0001000027037824 */ /* 0x000fe400078e00ff */
[C---:B------:R-:W-:Y:S01]  /*9130*/  FMUL.FTZ R12, R20.reuse, R8 ;  /* 0x00000008140c7220 */ /* 0x040fe20000410000 */
[----:B------:R-:W-:Y:S01]  /*9140*/  LOP3.LUT R43, R43, 0xffff0000, RZ, 0xc0, !PT ;  /* 0xffff00002b2b7812 */ /* 0x000fe200078ec0ff */
[----:B------:R-:W-:Y:S01]  /*9150*/  FFMA.FTZ R36, R5, R0, -R36 ;  /* 0x0000000005247223 */ /* 0x000fe20000010824 */
[-C--:B------:R-:W-:Y:S01]  /*9160*/  FMUL.FTZ R20, R20, R3.reuse ;  /* 0x0000000314147220 */ /* 0x080fe20000410000 */
[----:B------:R-:W-:Y:S01]  /*9170*/  FFMA.FTZ R9, R7, R3, -R12 ;  /* 0x0000000307097223 */ /* 0x000fe2000001080c */
[----:B------:R-:W-:Y:S01]  /*9180*/  LOP3.LUT R38, R38, 0xffff0000, RZ, 0xc0, !PT ;  /* 0xffff000026267812 */ /* 0x000fe200078ec0ff */
[----:B------:R-:W-:Y:S01]  /*9190*/  FFMA.FTZ R21, R5, R4, R21 ;  /* 0x0000000405157223 */ /* 0x000fe20000010015 */
[----:B------:R-:W-:Y:S01]  /*91a0*/  LOP3.LUT R3, R44, 0xffff0000, RZ, 0xc0, !PT ;  /* 0xffff00002c037812 */ /* 0x000fe200078ec0ff */
[----:B------:R-:W-:Y:S01]  /*91b0*/  FMUL.FTZ R5, R15, R43 ;  /* 0x0000002b0f057220 */ /* 0x000fe20000410000 */
[----:B------:R-:W-:Y:S01]  /*91c0*/  LOP3.LUT R39, R39, 0xffff0000, RZ, 0xc0, !PT ;  /* 0xffff000027277812 */ /* 0x000fe200078ec0ff */
[----:B------:R-:W-:Y:S01]  /*91d0*/  FMUL.FTZ R0, R15, R38 ;  /* 0x000000260f007220 */ /* 0x000fe20000410000 */
[----:B------:R-:W-:Y:S01]  /*91e0*/  FFMA.FTZ R20, R7, R8, R20 ;  /* 0x0000000807147223 */ /* 0x000fe20000010014 */
[----:B------:R-:W-:Y:S01]  /*91f0*/  FMUL.FTZ R15, R30, R3 ;  /* 0x000000031e0f7220 */ /* 0x000fe20000410000 */
[----:B------:R-:W-:Y:S01]  /*9200*/  FFMA.FTZ R7, R6, R38, -R5 ;  /* 0x0000002606077223 */ /* 0x000fe20000010805 */
[----:B------:R-:W-:Y:S01]  /*9210*/  FMUL.FTZ R30, R30, R39 ;  /* 0x000000271e1e7220 */ /* 0x000fe20000410000 */
[----:B------:R-:W-:Y:S01]  /*9220*/  FFMA.FTZ R0, R6, R43, R0 ;  /* 0x0000002b06007223 */ /* 0x000fe20000010000 */
[----:B------:R-:W-:Y:S01]  /*9230*/  FFMA.FTZ R8, R14, R39, -R15 ;  /* 0x000000270e087223 */ /* 0x000fe2000001080f */
[----:B------:R-:W-:Y:S01]  /*9240*/  F2FP.BF16.F32.PACK_AB R4, R46, R45 ;  /* 0x0000002d2e04723e */ /* 0x000fe200000010ff */
        /* <DEDUP_REMOVED lines=10> */
.L_x_6046:
[----:B------:R-:W-:Y:S05]  /*92f0*/  BSYNC B1 ;  /* 0x0000000000017941 */ /* 0x000fea0003800000 */
.L_x_6045:
        /* <DEDUP_REMOVED lines=16> */
[----:B------:R-:W-:Y:S02]  /*9400*/  SHF.R.U32.HI R30, RZ, 0x10, R35 ;  /* 0x00000010ff1e7819 */ /* 0x000fe40000011623 */
[----:B------:R-:W-:Y:S02]  /*9410*/  SHF.R.U64 R35, R26, 0x10, R27 ;  /* 0x000000101a237819 */ /* 0x000fe4000000121b */
[----:B------:R-:W-:-:S02]  /*9420*/  PRMT R31, R49, 0x5410, R31 ;  /* 0x00005410311f7816 */ /* 0x000fc4000000001f */
[----:B------:R-:W-:Y:S02]  /*9430*/  SHF.R.U32.HI R28, RZ, 0x10, R33 ;  /* 0x00000010ff1c7819 */ /* 0x000fe40000011621 */
[----:B------:R-:W-:Y:S02]  /*9440*/  SHF.R.U32.HI R36, RZ, 0x10, R27 ;  /* 0x00000010ff247819 */ /* 0x000fe4000001161b */
[----:B------:R-:W-:Y:S02]  /*9450*/  PRMT R28, R52, 0x5432, R28 ;  /* 0x00005432341c7816 */ /* 0x000fe4000000001c */
[C---:B------:R-:W-:Y:S02]  /*9460*/  PRMT R30, R8.reuse, 0x5432, R30 ;  /* 0x00005432081e7816 */ /* 0x040fe4000000001e */
[----:B------:R-:W-:Y:S02]  /*9470*/  PRMT R29, R8, 0x5410, R29 ;  /* 0x00005410081d7816 */ /* 0x000fe4000000001d */
[----:B------:R-:W-:-:S02]  /*9480*/  PRMT R36, R50, 0x5432, R36 ;  /* 0x0000543232247816 */ /* 0x000fc40000000024 */
[----:B------:R-:W-:Y:S01]  /*9490*/  PRMT R35, R50, 0x5410, R35 ;  /* 0x0000541032237816 */ /* 0x000fe20000000023 */
[----:B---3--:R-:W-:-:S04]  /*94a0*/  IMAD.IADD R3, R3, 0x1, R0 ;  /* 0x0000000103037824 */ /* 0x008fc800078e0200 */
[----:B------:R-:W-:Y:S01]  /*94b0*/  IMAD R3, R3, 0x2, R22 ;  /* 0x0000000203037824 */ /* 0x000fe200078e0216 */
[----:B--2---:R-:W-:Y:S04]  /*94c0*/  LDS.128 R4, [R38+0x18400] ;  /* 0x0184000026047984 */ /* 0x004fe80000000c00 */
[----:B01----:R-:W0:Y:S01]  /*94d0*/  LDS.128 R12, [R3+0x18400] ;  /* 0x01840000030c7984 */ /* 0x003e220000000c00 */
[----:B------:R-:W-:Y:S02]  /*94e0*/  SHF.R.U64 R0, R32, 0x10, R33 ;  /* 0x0000001020007819 */ /* 0x000fe40000001221 */
[----:B------:R-:W-:Y:S02]  /*94f0*/  SHF.R.U32.HI R32, RZ, 0x10, R25 ;  /* 0x00000010ff207819 */ /* 0x000fe40000011619 */
[----:B------:R-:W-:-:S02]  /*9500*/  PRMT R26, R51, 0x5432, R0 ;  /* 0x00005432331a7816 */ /* 0x000fc40000000000 */
[----:B------:R-:W-:Y:S02]  /*9510*/  PRMT R32, R49, 0x5432, R32 ;  /* 0x0000543231207816 */ /* 0x000fe40000000020 */
[C---:B------:R-:W-:Y:S01]  /*9520*/  SHF.L.U32 R33, R31.reuse, 0x10, RZ ;  /* 0x000000101f217819 */ /* 0x040fe200000006ff */
[----:B------:R-:W-:Y:S02]  /*9530*/  IMAD.U32 R27, R26, 0x10000, RZ ;  /* 0x000100001a1b7824 */ /* 0x000fe400078e00ff */
[C---:B------:R-:W-:Y:S01]  /*9540*/  IMAD.U32 R34, R32.reuse, 0x10000, RZ ;  /* 0x0001000020227824 */ /* 0x040fe200078e00ff */
[----:B------:R-:W-:Y:S02]  /*9550*/  LOP3.LUT R31, R31, 0xffff0000, RZ, 0xc0, !PT ;  /* 0xffff00001f1f7812 */ /* 0x000fe400078ec0ff */
[----:B------:R-:W-:Y:S01]  /*9560*/  LOP3.LUT R32, R32, 0xffff0000, RZ, 0xc0, !PT ;  /* 0xffff000020207812 */ /* 0x000fe200078ec0ff */
[----:B0-----:R-:W-:Y:S02]  /*9570*/  IMAD.U32 R20, R12, 0x10000, RZ ;  /* 0x000100000c147824 */ /* 0x001fe400078e00ff */
[----:B------:R-:W-:-:S02]  /*9580*/  IMAD.U32 R21, R13, 0x10000, RZ ;  /* 0x000100000d157824 */ /* 0x000fc400078e00ff */
[C---:B------:R-:W-:Y:S01]  /*9590*/  FMUL.FTZ R37, R20.reuse, R33 ;  /* 0x0000002114257220 */ /* 0x040fe20000410000 */
[-C--:B------:R-:W-:Y:S01]  /*95a0*/  FMUL.FTZ R39, R20, R27.reuse ;  /* 0x0000001b14277220 */ /* 0x080fe20000410000 */
[----:B------:R-:W-:Y:S02]  /*95b0*/  IMAD.U32 R0, R4, 0x10000, RZ ;  /* 0x0001000004007824 */ /* 0x000fe400078e00ff */
[----:B------:R-:W-:Y:S02]  /*95c0*/  IMAD.U32 R20, R28, 0x10000, RZ ;  /* 0x000100001c147824 */ /* 0x000fe400078e00ff */
[----:B------:R-:W-:Y:S01]  /*95d0*/  FMUL.FTZ R41, R21, R34 ;  /* 0x0000002215297220 */ /* 0x000fe20000410000 */
[----:B------:R-:W-:Y:S02]  /*95e0*/  IMAD.U32 R8, R5, 0x10000, RZ ;  /* 0x0001000005087824 */ /* 0x000fe400078e00ff */
[C---:B------:R-:W-:Y:S01]  /*95f0*/  FFMA.FTZ R37, R0.reuse, R27, -R37 ;  /* 0x0000001b00257223 */ /* 0x040fe20000010825 */
[----:B------:R-:W-:Y:S01]  /*9600*/  FFMA.FTZ R39, R0, R33, R39 ;  /* 0x0000002100277223 */ /* 0x000fe20000010027 */
[----:B------:R-:W-:Y:S01]  /*9610*/  FMUL.FTZ R21, R21, R20 ;  /* 0x0000001415157220 */ /* 0x000fe20000410000 */
[----:B------:R-:W-:-:S02]  /*9620*/  IMAD.U32 R25, R15, 0x10000, RZ ;  /* 0x000100000f197824 */ /* 0x000fc400078e00ff */
[----:B------:R-:W-:Y:S02]  /*9630*/  IMAD.U32 R0, R30, 0x10000, RZ ;  /* 0x000100001e007824 */ /* 0x000fe400078e00ff */
[C---:B------:R-:W-:Y:S01]  /*9640*/  FFMA.FTZ R41, R8.reuse, R20, -R41 ;  /* 0x0000001408297223 */ /* 0x040fe20000010829 */
[----:B------:R-:W-:Y:S01]  /*9650*/  FFMA.FTZ R34, R8, R34, R21 ;  /* 0x0000002208227223 */ /* 0x000fe20000010015 */
[----:B------:R-:W-:Y:S01]  /*9660*/  IMAD.U32 R10, R7, 0x10000, RZ ;  /* 0x00010000070a7824 */ /* 0x000fe200078e00ff */
[----:B------:R-:W-:Y:S01]  /*9670*/  LOP3.LUT R12, R12, 0xffff0000, RZ, 0xc0, !PT ;  /* 0xffff00000c0c7812 */ /* 0x000fe200078ec0ff */
[----:B------:R-:W-:Y:S02]  /*9680*/  IMAD.U32 R27, R36, 0x10000, RZ ;  /* 0x00010000241b7824 */ /* 0x000fe400078e00ff */
[C---:B------:R-:W-:Y:S01]  /*9690*/  FMUL.FTZ R20, R25.reuse, R0 ;  /* 0x0000000019147220 */ /* 0x040fe20000410000 */
[----:B------:R-:W-:Y:S02]  /*96a0*/  LOP3.LUT R21, R26, 0xffff0000, RZ, 0xc0, !PT ;  /* 0xffff00001a157812 */ /* 0x000fe400078ec0ff */
[----:B------:R-:W-:Y:S01]  /*96b0*/  LOP3.LUT R4, R4, 0xffff0000, RZ, 0xc0, !PT ;  /* 0xffff000004047812 */ /* 0x000fe200078ec0ff */
[-C--:B------:R-:W-:Y:S01]  /*96c0*/  FMUL.FTZ R33, R25, R27.reuse ;  /* 0x0000001b19217220 */ /* 0x080fe20000410000 */
[----:B------:R-:W-:Y:S01]  /*96d0*/  LOP3.LUT R13, R13, 0xffff0000, RZ, 0xc0, !PT ;  /* 0xffff00000d0d7812 */ /* 0x000fe200078ec0ff */
[----:B------:R-:W-:Y:S01]  /*96e0*/  FFMA.FTZ R26, R10, R27, R20 ;  /* 0x0000001b0a1a7223 */ /* 0x000fe20000010014 */
[----:B------:R-:W-:Y:S01]  /*96f0*/  FMUL.FTZ R25, R12, R31 ;  /* 0x0000001f0c197220 */ /* 0x000fe20000410000 */
[----:B------:R-:W-:Y:S01]  /*9700*/  LOP3.LUT R28, R28, 0xffff0000, RZ, 0xc0, !PT ;  /* 0xffff00001c1c7812 */ /* 0x000fe200078ec0ff */
[----:B------:R-:W-:Y:S01]  /*9710*/  FMUL.FTZ R27, R12, R21 ;  /* 0x000000150c1b7220 */ /* 0x000fe20000410000 */
[----:B------:R-:W-:-:S02]  /*9720*/  IMAD.U32 R24, R14, 0x10000, RZ ;  /* 0x000100000e187824 */ /* 0x000fc400078e00ff */
[----:B------:R-:W-:Y:S02]  /*9730*/  IMAD.U32 R8, R35, 0x10000, RZ ;  /* 0x0001000023087824 */ /* 0x000fe400078e00ff */
[----:B------:R-:W-:Y:S01]  /*9740*/  FFMA.FTZ R33, R10, R0, -R33 ;  /* 0x000000000a217223 */ /* 0x000fe20000010821 */
[----:B------:R-:W-:Y:S01]  /*9750*/  LOP3.LUT R5, R5, 0xffff0000, RZ, 0xc0, !PT ;  /* 0xffff000005057812 */ /* 0x000fe200078ec0ff */
[C---:B------:R-:W-:Y:S01]  /*9760*/  FFMA.FTZ R10, R4.reuse, R21, -R25 ;  /* 0x00000015040a7223 */ /* 0x040fe20000010819 */
[----:B------:R-:W-:Y:S02]  /*9770*/  IMAD.U32 R0, R29, 0x10000, RZ ;  /* 0x000100001d007824 */ /* 0x000fe400078e00ff */
[C---:B------:R-:W-:Y:S01]  /*9780*/  FMUL.FTZ R20, R13.reuse, R32 ;  /* 0x000000200d147220 */ /* 0x040fe20000410000 */
[----:B------:R-:W-:Y:S01]  /*9790*/  FFMA.FTZ R12, R4, R31, R27 ;  /* 0x0000001f040c7223 */ /* 0x000fe2000001001b */
[----:B------:R-:W-:Y:S01]  /*97a0*/  IMAD.U32 R9, R6, 0x10000, RZ ;  /* 0x0001000006097824 */ /* 0x000fe200078e00ff */
[----:B------:R-:W-:Y:S01]  /*97b0*/  LOP3.LUT R14, R14, 0xffff0000, RZ, 0xc0, !PT ;  /* 0xffff00000e0e7812 */ /* 0x000fe200078ec0ff */
[----:B------:R-:W-:Y:S01]  /*97c0*/  FMUL.FTZ R13, R13, R28 ;  /* 0x0000001c0d0d7220 */ /* 0x000fe20000410000 */
[----:B------:R-:W-:Y:S01]  /*97d0*/  LOP3.LUT R15, R15, 0xffff0000, RZ, 0xc0, !PT ;  /* 0xffff00000f0f7812 */ /* 0x000fe200078ec0ff */
[----:B------:R-:W-:Y:S01]  /*97e0*/  FMUL.FTZ R4, R24, R8 ;  /* 0x0000000818047220 */ /* 0x000fe20000410000 */
[----:B------:R-:W-:-:S02]  /*97f0*/  LOP3.LUT R35, R35, 0xffff0000, RZ, 0xc0, !PT ;  /* 0xffff000023237812 */ /* 0x000fc400078ec0ff */
[----:B------:R-:W-:Y:S02]  /*9800*/  LOP3.LUT R36, R36, 0xffff0000, RZ, 0xc0, !PT ;  /* 0xffff000024247812 */ /* 0x000fe400078ec0ff */
[----:B------:R-:W-:Y:S02]  /*9810*/  LOP3.LUT R29, R29, 0xffff0000, RZ, 0xc0, !PT ;  /* 0xffff00001d1d7812 */ /* 0x000fe400078ec0ff */
[----:B------:R-:W-:Y:S01]  /*9820*/  LOP3.LUT R30, R30, 0xffff0000, RZ, 0xc0, !PT ;  /* 0xffff00001e1e7812 */ /* 0x000fe200078ec0ff */
[----:B------:R-:W-:Y:S01]  /*9830*/  FMUL.FTZ R24, R24, R0 ;  /* 0x0000000018187220 */ /* 0x000fe20000410000 */
[----:B------:R-:W-:Y:S01]  /*9840*/  LOP3.LUT R6, R6, 0xffff0000, RZ, 0xc0, !PT ;  /* 0xffff000006067812 */ /* 0x000fe200078ec0ff */
[----:B------:R-:W-:Y:S01]  /*9850*/  FFMA.FTZ R20, R5, R28, -R20 ;  /* 0x0000001c05147223 */ /* 0x000fe20000010814 */
[----:B------:R-:W-:Y:S01]  /*9860*/  LOP3.LUT R7, R7, 0xffff0000, RZ, 0xc0, !PT ;  /* 0xffff000007077812 */ /* 0x000fe200078ec0ff */
[----:B------:R-:W-:Y:S01]  /*9870*/  FFMA.FTZ R13, R5, R32, R13 ;  /* 0x00000020050d7223 */ /* 0x000fe2000001000d */
        /* <DEDUP_REMOVED lines=20> */
.L_x_6037:
[----:B------:R-:W-:Y:S05]  /*99c0*/  BSYNC B0 ;  /* 0x0000000000007941 */ /* 0x000fea0003800000 */
.L_x_6023:
        /* <DEDUP_REMOVED lines=8> */
.L_x_6020:
[----:B--2---:R-:W2:Y:S01]  /*9a50*/  S2R R0, SR_TID.X ;  /* 0x0000000000007919 */ /* 0x004ea20000002100 */
[----:B-1-3--:R-:W-:Y:S01]  /*9a60*/  IMAD.U32 R3, RZ, RZ, UR47 ;  /* 0x0000002fff037e24 */ /* 0x00afe2000f8e00ff */
[----:B------:R-:W-:Y:S05]  /*9a70*/  WARPSYNC.ALL ;  /* 0x0000000000007948 */ /* 0x000fea0003800000 */
[----:B------:R-:W-:Y:S02]  /*9a80*/  ISETP.NE.AND P0, PT, R3, 0x3, PT ;  /* 0x000000030300780c */ /* 0x000fe40003f05270 */
[----:B--2---:R-:W-:-:S05]  /*9a90*/  SHF.R.U32.HI R0, RZ, 0x7, R0 ;  /* 0x00000007ff007819 */ /* 0x004fca0000011600 */
[----:B------:R-:W-:-:S05]  /*9aa0*/  VIADD R0, R0, 0x8 ;  /* 0x0000000800007836 */ /* 0x000fca0000000000 */
[----:B------:R1:W-:Y:S06]  /*9ab0*/  BAR.SYNC.DEFER_BLOCKING R0, 0x100 ;  /* 0x000400000000751d */ /* 0x0003ec0000010000 */
[----:B------:R-:W-:Y:S05]  /*9ac0*/  @!P0 BRA `(.L_x_6047) ;  /* 0x0000000000048947 */ /* 0x000fea0003800000 */
[----:B------:R-:W-:Y:S01]  /*9ad0*/  BPT.TRAP 0x1 ;  /* 0x000000040000795c */ /* 0x000fe20000300000 */
.L_x_6047:
[----:B0-----:R-:W-:Y:S01]  /*9ae0*/  IMAD R13, R18, 0x8, R22 ;  /* 0x00000008120d7824 */ /* 0x001fe200078e0216 */
[----:B------:R-:W-:-:S04]  /*9af0*/  SHF.L.U32 R6, R202, 0x1f, RZ ;  /* 0x0000001fca067819 */ /* 0x000fc800000006ff */
[----:B------:R0:W2:Y:S01]  /*9b00*/  SYNCS.PHASECHK.TRANS64.TRYWAIT P1, [R13+URZ+0x32430], R6 ;  /* 0x032430060d0075a7 */ /* 0x0000a2000802017f */
[----:B------:R-:W-:Y:S05]  /*9b10*/  @!P0 BRA `(.L_x_6048) ;  /* 0x0000000000048947 */ /* 0x000fea0003800000 */
[----:B------:R-:W-:Y:S01]  /*9b20*/  BPT.TRAP 0x1 ;  /* 0x000000040000795c */ /* 0x000fe20000300000 */
.L_x_6048:
[----:B------:R-:W-:-:S05]  /*9b30*/  VIADD R3, R22, 0x1c400 ;  /* 0x0001c40016037836 */ /* 0x000fca0000000000 */
[----:B------:R-:W-:-:S04]  /*9b40*/  SHF.R.U32.HI R3, RZ, 0x4, R3 ;  /* 0x00000004ff037819 */ /* 0x000fc80000011603 */
[----:B------:R-:W-:-:S04]  /*9b50*/  LOP3.LUT R3, R3, 0x3fff, RZ, 0xc0, !PT ;  /* 0x00003fff03037812 */ /* 0x000fc800078ec0ff */
[----:B------:R-:W-:-:S05]  /*9b60*/  LOP3.LUT R3, R3, 0x10000, RZ, 0xfc, !PT ;  /* 0x0001000003037812 */ /* 0x000fca00078efcff */
[----:B------:R3:W-:Y:S01]  /*9b70*/  STL [R1+0x94], R3 ;  /* 0x0000940301007387 */ /* 0x0007e20000100800 */
[----:B--2---:R-:W-:Y:S05]  /*9b80*/  @P1 BRA `(.L_x_6049) ;  /* 0x0000000000081947 */ /* 0x004fea0003800000 */
[----:B------:R-:W2:Y:S02]  /*9b90*/  SYNCS.PHASECHK.TRANS64.TRYWAIT P1, [R13+URZ+0x32430], R6 ;  /* 0x032430060d0075a7 */ /* 0x000ea4000802017f */
[----:B--2---:R-:W-:Y:S05]  /*9ba0*/  @!P1 BRA `(.L_x_6050) ;  /* 0x00000160000c9947 */ /* 0x004fea0003800000 */
.L_x_6049:
[----:B---3--:R-:W3:Y:S01]  /*9bb0*/  LDL R3, [R1+0x94] ;  /* 0x0000940001037983 */ /* 0x008ee20000100800 */
[----:B------:R-:W-:Y:S01]  /*9bc0*/  IMAD.MOV.U32 R5, RZ, RZ, 0x40000040 ;  /* 0x40000040ff057424 */ /* 0x000fe200078e00ff */
[----:B------:R-:W-:Y:S05]  /*9bd0*/  WARPSYNC.ALL ;  /* 0x0000000000007948 */ /* 0x000fea0003800000 */
[C---:B------:R-:W-:Y:S01]  /*9be0*/  R2UR UR4, R212.reuse ;  /* 0x00000000d40472ca */ /* 0x040fe200000e0000 */
[----:B------:R-:W-:Y:S01]  /*9bf0*/  WARPGROUP.ARRIVE ;  /* 0x00000000000079c5 */ /* 0x000fe20000000000 */
[----:B------:R-:W-:Y:S01]  /*9c00*/  R2UR UR5, R213 ;  /* 0x00000000d50572ca */ /* 0x000fe200000e0000 */
[C---:B------:R-:W-:Y:S01]  /*9c10*/  VIADD R74, R212.reuse, 0x2 ;  /* 0x00000002d44a7836 */ /* 0x040fe20000000000 */
[----:B------:R-:W-:Y:S01]  /*9c20*/  R2UR UR7, R5 ;  /* 0x00000000050772ca */ /* 0x000fe200000e0000 */
[----:B------:R-:W-:Y:S01]  /*9c30*/  IMAD.MOV.U32 R75, RZ, RZ, 0x40000040 ;  /* 0x40000040ff4b7424 */ /* 0x000fe200078e00ff */
[----:B------:R-:W-:Y:S01]  /*9c40*/  MOV R9, 0x40000040 ;  /* 0x4000004000097802 */ /* 0x000fe20000000f00 */
[C---:B------:R-:W-:Y:S01]  /*9c50*/  VIADD R20, R212.reuse, 0x4 ;  /* 0x00000004d4147836 */ /* 0x040fe20000000000 */
[----:B------:R-:W-:Y:S01]  /*9c60*/  SHF.L.U32 R11, R11, 0x1f, RZ ;  /* 0x0000001f0b0b7819 */ /* 0x000fe200000006ff */
[----:B------:R-:W-:Y:S01]  /*9c70*/  IMAD.MOV.U32 R21, RZ, RZ, 0x40000040 ;  /* 0x40000040ff157424 */ /* 0x000fe200078e00ff */
[----:B------:R4:W-:Y:S01]  /*9c80*/  STL.64 [R1+0x88], R74 ;  /* 0x0000884a01007387 */ /* 0x0009e20000100a00 */
[----:B------:R-:W-:Y:S01]  /*9c90*/  VIADD R14, R212, 0x6 ;  /* 0x00000006d40e7836 */ /* 0x000fe20000000000 */
[----:B------:R-:W-:Y:S01]  /*9ca0*/  BSSY B0, `(.L_x_6051) ;  /* 0x0000024000007945 */ /* 0x000fe20003800000 */
[----:B------:R-:W-:Y:S01]  /*9cb0*/  IMAD.MOV.U32 R15, RZ, RZ, 0x40000040 ;  /* 0x40000040ff0f7424 */ /* 0x000fe200078e00ff */
[----:B------:R4:W-:Y:S01]  /*9cc0*/  STL.64 [R1+0x80], R20 ;  /* 0x0000801401007387 */ /* 0x0009e20000100a00 */
[----:B------:R-:W-:-:S03]  /*9cd0*/  IMAD.MOV.U32 R5, RZ, RZ, 0x40000040 ;  /* 0x40000040ff057424 */ /* 0x000fc600078e00ff */
[----:B------:R4:W-:Y:S01]  /*9ce0*/  STL.64 [R1+0x78], R14 ;  /* 0x0000780e01007387 */ /* 0x0009e20000100a00 */
[----:B---3--:R-:W-:-:S04]  /*9cf0*/  IMAD R4, R18, 0x300, R3 ;  /* 0x0000030012047824 */ /* 0x008fc800078e0203 */
        /* <DEDUP_REMOVED lines=28> */
[----:B------:R-:W3:Y:S02]  /*9ec0*/  SYNCS.PHASECHK.TRANS64.TRYWAIT P1, [R22+URZ+0x32410], R11 ;  /* 0x0324100b160075a7 */ /* 0x000ee4000802017f */
[----:B---34-:R-:W-:Y:S05]  /*9ed0*/  @!P1 BRA `(.L_x_6052) ;  /* 0x0000015c00549947 */ /* 0x018fea0003800000 */
.L_x_6288:
[----:B------:R-:W-:Y:S05]  /*9ee0*/  BSYNC B0 ;  /* 0x0000000000007941 */ /* 0x000fea0003800000 */
.L_x_6051:
[----:B------:R-:W-:Y:S05]  /*9ef0*/  @!P0 BRA `(.L_x_6053) ;  /* 0x0000000000048947 */ /* 0x000fea0003800000 */
[----:B------:R-:W-:Y:S01]  /*9f00*/  BPT.TRAP 0x1 ;  /* 0x000000040000795c */ /* 0x000fe20000300000 */
.L_x_6053:
[----:B------:R4:W0:Y:S01]  /*9f10*/  SYNCS.PHASECHK.TRANS64.TRYWAIT P1, [R13+URZ+0x32450], R6 ;  /* 0x032450060d0075a7 */ /* 0x000822000802017f */
[----:B------:R-:W-:Y:S05]  /*9f20*/  @!P0 BRA `(.L_x_6054) ;  /* 0x0000000000048947 */ /* 0x000fea0003800000 */
[----:B------:R-:W-:Y:S01]  /*9f30*/  BPT.TRAP 0x1 ;  /* 0x000000040000795c */ /* 0x000fe20000300000 */
.L_x_6054:
[----:B0-----:R-:W-:Y:S05]  /*9f40*/  @P1 BRA `(.L_x_6055) ;  /* 0x0000000000081947 */ /* 0x001fea0003800000 */
[----:B------:R-:W0:Y:S02]  /*9f50*/  SYNCS.PHASECHK.TRANS64.TRYWAIT P1, [R13+URZ+0x32450], R6 ;  /* 0x032450060d0075a7 */ /* 0x000e24000802017f */
[----:B0-----:R-:W-:Y:S05]  /*9f60*/  @!P1 BRA `(.L_x_6056) ;  /* 0x0000015c00449947 */ /* 0x001fea0003800000 */
.L_x_6055:
[----:B------:R-:W-:Y:S05]  /*9f70*/  WARPSYNC.ALL ;  /* 0x0000000000007948 */ /* 0x000fea0003800000 */
[----:B------:R-:W-:Y:S01]  /*9f80*/  R2UR UR39, R22 ;  /* 0x00000000162772ca */ /* 0x000fe200000e0000 */
[----:B------:R-:W-:Y:S01]  /*9f90*/  IMAD.MOV.U32 R15, RZ, RZ, 0xc00 ;  /* 0x00000c00ff0f7424 */ /* 0x000fe200078e00ff */
[----:B------:R-:W-:Y:S01]  /*9fa0*/  LOP3.LUT R4, R72, 0x10000, RZ, 0xfc, !PT ;  /* 0x0001000048047812 */ /* 0x000fe200078efcff */
[----:B------:R-:W-:Y:S01]  /*9fb0*/  IMAD.MOV.U32 R5, RZ, RZ, 0x40000040 ;  /* 0x40000040ff057424 */ /* 0x000fe200078e00ff */
[----:B------:R-:W-:Y:S01]  /*9fc0*/  WARPGROUP.ARRIVE ;  /* 0x00000000000079c5 */ /* 0x000fe20000000000 */
[----:B------:R-:W-:Y:S01]  /*9fd0*/  IMAD.MOV.U32 R83, RZ, RZ, 0x40000040 ;  /* 0x40000040ff537424 */ /* 0x000fe200078e00ff */
[C---:B------:R-:W-:Y:S01]  /*9fe0*/  R2UR UR4, R4.reuse ;  /* 0x00000000040472ca */ /* 0x040fe200000e0000 */
[C---:B------:R-:W-:Y:S01]  /*9ff0*/  VIADD R82, R4.reuse, 0x2 ;  /* 0x0000000204527836 */ /* 0x040fe20000000000 */
[----:B------:R-:W-:Y:S01]  /*a000*/  R2UR UR5, R5 ;  /* 0x00000000050572ca */ /* 0x000fe200000e0000 */
[----:B------:R-:W-:Y:S01]  /*a010*/  IMAD.MOV.U32 R7, RZ, RZ, 0x40000040 ;  /* 0x40000040ff077424 */ /* 0x000fe200078e00ff */
[----:B------:R-:W-:Y:S01]  /*a020*/  MOV R81, 0x40000040 ;  /* 0x4000004000517802 */ /* 0x000fe20000000f00 */
[C---:B------:R-:W-:Y:S01]  /*a030*/  VIADD R80, R4.reuse, 0x4 ;  /* 0x0000000404507836 */ /* 0x040fe20000000000 */
[C---:B------:R-:W-:Y:S01]  /*a040*/  IADD3 R20, R4.reuse, 0x406, RZ ;  /* 0x0000040604147810 */ /* 0x040fe20007ffe0ff */
[----:B------:R-:W-:Y:S01]  /*a050*/  UIADD3 UR39, UR39, 0x400, URZ ;  /* 0x0000040027277890 */ /* 0x000fe2000fffe03f */
[C---:B------:R-:W-:Y:S01]  /*a060*/  VIADD R78, R4.reuse, 0x6 ;  /* 0x00000006044e7836 */ /* 0x040fe20000000000 */
[----:B------:R-:W-:Y:S01]  /*a070*/  MOV R217, 0x40000040 ;  /* 0x4000004000d97802 */ /* 0x000fe20000000f00 */
[----:B------:R-:W-:Y:S01]  /*a080*/  IMAD.MOV.U32 R79, RZ, RZ, 0x40000040 ;  /* 0x40000040ff4f7424 */ /* 0x000fe200078e00ff */
[----:B------:R-:W-:Y:S01]  /*a090*/  USHF.R.U32.HI UR39, URZ, 0x4, UR39 ;  /* 0x000000043f277899 */ /* 0x000fe20008011627 */
[C---:B------:R-:W-:Y:S01]  /*a0a0*/  VIADD R76, R4.reuse, 0x400 ;  /* 0x00000400044c7836 */ /* 0x040fe20000000000 */
[----:B------:R-:W0:Y:S01]  /*a0b0*/  S2R R3, SR_TID.X ;  /* 0x0000000000037919 */ /* 0x000e220000002100 */
[----:B------:R-:W-:Y:S01]  /*a0c0*/  IMAD.MOV.U32 R77, RZ, RZ, 0x40000040 ;  /* 0x40000040ff4d7424 */ /* 0x000fe200078e00ff */
[----:B------:R-:W-:Y:S01]  /*a0d0*/  ULOP3.LUT UR39, UR39, 0x3fff, URZ, 0xc0, !UPT ;  /* 0x00003fff27277892 */ /* 0x000fe2000f8ec03f */
[C---:B------:R-:W-:Y:S01]  /*a0e0*/  VIADD R74, R4.reuse, 0x402 ;  /* 0x00000402044a7836 */ /* 0x040fe20000000000 */
[----:B------:R0:W-:Y:S01]  /*a0f0*/  STL.64 [R1+0x70], R82 ;  /* 0x0000705201007387 */ /* 0x0001e20000100a00 */
[----:B------:R-:W-:Y:S01]  /*a100*/  IMAD.MOV.U32 R75, RZ, RZ, 0x40000040 ;  /* 0x40000040ff4b7424 */ /* 0x000fe200078e00ff */
[----:B------:R-:W-:Y:S01]  /*a110*/  ULOP3.LUT UR38, UR39, 0x10000, URZ, 0xfc, !UPT ;  /* 0x0001000027267892 */ /* 0x000fe2000f8efc3f */
[----:B------:R-:W-:Y:S01]  /*a120*/  VIADD R72, R4, 0x404 ;  /* 0x0000040404487836 */ /* 0x000fe20000000000 */
[----:B------:R0:W-:Y:S01]  /*a130*/  STL.64 [R1+0x68], R80 ;  /* 0x0000685001007387 */ /* 0x0001e20000100a00 */
[----:B------:R-:W-:-:S02]  /*a140*/  IMAD.MOV.U32 R73, RZ, RZ, 0x40000040 ;  /* 0x40000040ff497424 */ /* 0x000fc400078e00ff */
[----:B------:R-:W-:Y:S01]  /*a150*/  IMAD.MOV.U32 R21, RZ, RZ, 0x40000040 ;  /* 0x40000040ff157424 */ /* 0x000fe200078e00ff */
[----:B------:R0:W-:Y:S01]  /*a160*/  STL.64 [R1+0x60], R78 ;  /* 0x0000604e01007387 */ /* 0x0001e20000100a00 */
[----:B------:R-:W-:Y:S02]  /*a170*/  IMAD R14, R18, R15, UR38 ;  /* 0x00000026120e7e24 */ /* 0x000fe4000f8e020f */
[----:B------:R-:W-:Y:S01]  /*a180*/  IMAD.MOV.U32 R15, RZ, RZ, 0x40000040 ;  /* 0x40000040ff0f7424 */ /* 0x000fe200078e00ff */
[----:B------:R0:W-:Y:S01]  /*a190*/  STL.64 [R1+0x58], R76 ;  /* 0x0000584c01007387 */ /* 0x0001e20000100a00 */
[C---:B--2-4-:R-:W-:Y:S01]  /*a1a0*/  VIADD R6, R14.reuse, 0x2 ;  /* 0x000000020e067836 */ /* 0x054fe20000000000 */
[----:B------:R-:W-:Y:S01]  /*a1b0*/  R2UR UR6, R14 ;  /* 0x000000000e0672ca */ /* 0x000fe200000e0000 */
[C---:B------:R-:W-:Y:S01]  /*a1c0*/  VIADD R222, R4.reuse, 0x800 ;  /* 0x0000080004de7836 */ /* 0x040fe20000000000 */
[----:B------:R-:W-:Y:S01]  /*a1d0*/  R2UR UR7, R15 ;  /* 0x000000000f0772ca */ /* 0x000fe200000e0000 */
[----:B------:R-:W-:Y:S01]  /*a1e0*/  IMAD.MOV.U32 R223, RZ, RZ, 0x40000040 ;  /* 0x40000040ffdf7424 */ /* 0x000fe200078e00ff */
[----:B------:R-:W-:Y:S01]  /*a1f0*/  MOV R15, 0x40000040 ;  /* 0x40000040000f7802 */ /* 0x000fe20000000f00 */
[----:B------:R-:W-:Y:S01]  /*a200*/  VIADD R220, R4, 0x802 ;  /* 0x0000080204dc7836 */ /* 0x000fe20000000000 */
[----:B------:R2:W-:Y:S01]  /*a210*/  STL.64 [R1+0x50], R74 ;  /* 0x0000504a01007387 */ /* 0x0005e20000100a00 */
[----:B------:R-:W-:-:S02]  /*a220*/  IMAD.MOV.U32 R221, RZ, RZ, 0x40000040 ;  /* 0x40000040ffdd7424 */ /* 0x000fc400078e00ff */
[C---:B------:R-:W-:Y:S01]  /*a230*/  VIADD R218, R4.reuse, 0x804 ;  /* 0x0000080404da7836 */ /* 0x040fe20000000000 */
[----:B------:R2:W-:Y:S01]  /*a240*/  STL.64 [R1+0x10], R72 ;  /* 0x0000104801007387 */ /* 0x0005e20000100a00 */
[----:B------:R-:W-:Y:S02]  /*a250*/  IMAD.MOV.U32 R219, RZ, RZ, 0x40000040 ;  /* 0x40000040ffdb7424 */ /* 0x000fe400078e00ff */
[----:B------:R-:W-:Y:S01]  /*a260*/  VIADD R216, R4, 0x806 ;  /* 0x0000080604d87836 */ /* 0x000fe20000000000 */
[----:B------:R2:W-:Y:S01]  /*a270*/  STL.64 [R1+0x8], R20 ;  /* 0x0000081401007387 */ /* 0x0005e20000100a00 */
[----:B------:R-:W-:Y:S01]  /*a280*/  HGMMA.64x96x16.F32.BF16 R24, gdesc[UR4], R24, gsb0 ;  /* 0x01600000041879f0 */ /* 0x000fe20008001818 */
[----:B------:R-:W-:Y:S01]  /*a290*/  R2UR UR4, R82 ;  /* 0x00000000520472ca */ /* 0x000fe200000e0000 */
[----:B------:R-:W-:Y:S01]  /*a2a0*/  VIADD R214, R4, 0xc00 ;  /* 0x00000c0004d67836 */ /* 0x000fe20000000000 */
[----:B------:R-:W-:Y:S01]  /*a2b0*/  R2UR UR5, R83 ;  /* 0x00000000530572ca */ /* 0x000fe200000e0000 */
[----:B------:R-:W-:Y:S01]  /*a2c0*/  IMAD.MOV.U32 R215, RZ, RZ, 0x40000040 ;  /* 0x40000040ffd77424 */ /* 0x000fe200078e00ff */
[----:B------:R-:W-:Y:S01]  /*a2d0*/  R2UR UR6, R6 ;  /* 0x00000000060672ca */ /* 0x000fe200000e0000 */
[----:B------:R-:W-:Y:S01]  /*a2e0*/  VIADD R6, R14, 0x4 ;  /* 0x000000040e067836 */ /* 0x000fe20000000000 */
[----:B------:R-:W-:Y:S01]  /*a2f0*/  R2UR UR7, R7 ;  /* 0x00000000070772ca */ /* 0x000fe200000e0000 */
[----:B------:R-:W-:Y:S01]  /*a300*/  IMAD.MOV.U32 R7, RZ, RZ, 0x40000040 ;  /* 0x40000040ff077424 */ /* 0x000fe200078e00ff */
[----:B0-----:R-:W-:Y:S01]  /*a310*/  SHF.R.U32.HI R3, RZ, 0x7, R3 ;  /* 0x00000007ff037819 */ /* 0x001fe20000011603 */
[----:B------:R-:W-:-:S02]  /*a320*/  VIADD R10, R4, 0xc02 ;  /* 0x00000c02040a7836 */ /* 0x000fc40000000000 */
[----:B---3--:R-:W-:Y:S01]  /*a330*/  IMAD.MOV.U32 R11, RZ, RZ, 0x40000040 ;  /* 0x40000040ff0b7424 */ /* 0x008fe200078e00ff */
[----:B------:R-:W-:Y:S01]  /*a340*/  IADD3 R12, -R3, 0xb, RZ ;  /* 0x0000000b030c7810 */ /* 0x000fe20007ffe1ff */
[----:B------:R-:W-:Y:S02]  /*a350*/  VIADD R8, R4, 0xc04 ;  /* 0x00000c0404087836 */ /* 0x000fe40000000000 */
[----:B------:R-:W-:Y:S01]  /*a360*/  IMAD.MOV.U32 R9, RZ, RZ, 0x40000040 ;  /* 0x40000040ff097424 */ /* 0x000fe200078e00ff */
[----:B------:R-:W-:Y:S02]  /*a370*/  WARPGROUP.DEPBAR.LE gsb0, 0x0 ;  /* 0x00008000000079c5 */ /* 0x000fe40000010000 */
        /* <DEDUP_REMOVED lines=131> */
.L_x_6057:
[----:B------:R-:W3:Y:S01]  /*abb0*/  LDL.LU R76, [R1] ;  /* 0x00000000014c7983 */ /* 0x000ee20000300800 */
[----:B--2---:R-:W0:Y:S01]  /*abc0*/  LDC R75, c[0x0][0x448] ;  /* 0x00011200ff4b7b82 */ /* 0x004e220000000800 */
[----:B------:R-:W-:Y:S01]  /*abd0*/  ULDC UR4, c[0x0][0xad0] ;  /* 0x0002b40000047ab9 */ /* 0x000fe20000000800 */
[----:B------:R-:W-:Y:S01]  /*abe0*/  ULDC UR46, c[0x0][0xa80] ;  /* 0x0002a000002e7ab9 */ /* 0x000fe20000000800 */
[----:B------:R-:W2:Y:S04]  /*abf0*/  LDL R15, [R1+0xb8] ;  /* 0x0000b800010f7983 */ /* 0x000ea80000100800 */
[----:B------:R-:W2:Y:S04]  /*ac00*/  LDL R180, [R1+0x98] ;  /* 0x0000980001b47983 */ /* 0x000ea80000100800 */
[----:B------:R-:W4:Y:S01]  /*ac10*/  LDL R178, [R1+0xac] ;  /* 0x0000ac0001b27983 */ /* 0x000f220000100800 */
[----:B------:R-:W-:Y:S01]  /*ac20*/  FMUL.FTZ R32, R32, UR4 ;  /* 0x0000000420207c20 */ /* 0x000fe20008410000 */
[----:B------:R-:W-:Y:S01]  /*ac30*/  FMUL.FTZ R24, R24, UR4 ;  /* 0x0000000418187c20 */ /* 0x000fe20008410000 */
[----:B------:R-:W-:Y:S01]  /*ac40*/  FMUL.FTZ R29, R29, UR4 ;  /* 0x000000041d1d7c20 */ /* 0x000fe20008410000 */
[----:B------:R-:W5:Y:S01]  /*ac50*/  LDL R179, [R1+0x90] ;  /* 0x0000900001b37983 */ /* 0x000f620000100800 */
[----:B------:R-:W-:Y:S01]  /*ac60*/  MUFU.TANH R78, R32 ;  /* 0x00000020004e7308 */ /* 0x000fe20000002400 */
[----:B------:R-:W-:Y:S01]  /*ac70*/  FMUL.FTZ R25, R25, UR4 ;  /* 0x0000000419197c20 */ /* 0x000fe20008410000 */
[----:B------:R-:W-:Y:S01]  /*ac80*/  FMUL.FTZ R28, R28, UR4 ;  /* 0x000000041c1c7c20 */ /* 0x000fe20008410000 */
[----:B------:R-:W-:Y:S01]  /*ac90*/  FMUL.FTZ R33, R33, UR4 ;  /* 0x0000000421217c20 */ /* 0x000fe20008410000 */
[----:B------:R-:W-:Y:S01]  /*aca0*/  FMUL.FTZ R36, R36, UR4 ;  /* 0x0000000424247c20 */ /* 0x000fe20008410000 */
[----:B------:R-:W-:Y:S01]  /*acb0*/  FMUL.FTZ R37, R37, UR4 ;  /* 0x0000000425257c20 */ /* 0x000fe20008410000 */
[----:B0-----:R-:W-:-:S02]  /*acc0*/  ISETP.NE.AND P5, PT, R75, 0x1, PT ;  /* 0x000000014b00780c */ /* 0x001fc40003fa5270 */
[----:B------:R0:W1:Y:S01]  /*acd0*/  MUFU.TANH R74, R24 ;  /* 0x00000018004a7308 */ /* 0x0000620000002400 */
[----:B------:R-:W5:Y:S01]  /*ace0*/  LDL R75, [R1+0xbc] ;  /* 0x0000bc00014b7983 */ /* 0x000f620000100800 */
[----:B------:R-:W-:Y:S01]  /*acf0*/  FMUL.FTZ R40, R40, UR4 ;  /* 0x0000000428287c20 */ /* 0x000fe20008410000 */
[----:B------:R-:W-:Y:S01]  /*ad00*/  FMUL.FTZ R52, R52, UR4 ;  /* 0x0000000434347c20 */ /* 0x000fe20008410000 */
[----:B------:R-:W-:Y:S01]  /*ad10*/  FMUL.FTZ R20, R31, UR4 ;  /* 0x000000041f147c20 */ /* 0x000fe20008410000 */
[----:B------:R-:W-:Y:S01]  /*ad20*/  FMUL.FTZ R41, R41, UR4 ;  /* 0x0000000429297c20 */ /* 0x000fe20008410000 */
[----:B------:R-:W-:Y:S01]  /*ad30*/  FMUL.FTZ R49, R49, UR4 ;  /* 0x0000000431317c20 */ /* 0x000fe20008410000 */
[----:B------:R-:W-:Y:S01]  /*ad40*/  FMUL.FTZ R21, R30, UR4 ;  /* 0x000000041e157c20 */ /* 0x000fe20008410000 */
[----:B------:R-:W-:Y:S01]  /*ad50*/  MUFU.TANH R77, R29 ;  /* 0x0000001d004d7308 */ /* 0x000fe20000002400 */
[----:B0-----:R-:W-:Y:S01]  /*ad60*/  FMUL.FTZ R24, R34, UR4 ;  /* 0x0000000422187c20 */ /* 0x001fe20008410000 */
[----:B------:R-:W-:Y:S01]  /*ad70*/  FMUL.FTZ R48, R48, UR4 ;  /* 0x0000000430307c20 */ /* 0x000fe20008410000 */
[----:B------:R-:W-:Y:S01]  /*ad80*/  FMUL.FTZ R3, R26, UR4 ;  /* 0x000000041a037c20 */ /* 0x000fe20008410000 */
[----:B------:R-:W0:Y:S01]  /*ad90*/  @P5 LDC R32, c[0x0][0x44c] ;  /* 0x00011300ff205b82 */ /* 0x000e220000000800 */
[----:B------:R-:W-:Y:S01]  /*ada0*/  FMUL.FTZ R45, R45, UR4 ;  /* 0x000000042d2d7c20 */ /* 0x000fe20008410000 */
[----:B------:R-:W-:-:S02]  /*adb0*/  FMUL.FTZ R14, R27, UR4 ;  /* 0x000000041b0e7c20 */ /* 0x000fc40008410000 */
[----:B------:R1:W5:Y:S04]  /*adc0*/  MUFU.TANH R73, R25 ;  /* 0x0000001900497308 */ /* 0x0003680000002400 */
[----:B------:R-:W0:Y:S04]  /*add0*/  @P5 LDC R34, c[0x0][0x450] ;  /* 0x00011400ff225b82 */ /* 0x000e280000000800 */
[----:B------:R1:W5:Y:S02]  /*ade0*/  MUFU.TANH R72, R28 ;  /* 0x0000001c00487308 */ /* 0x0003640000002400 */
[----:B-1----:R-:W-:-:S06]  /*adf0*/  FMUL.FTZ R25, R35, UR4 ;  /* 0x0000000423197c20 */ /* 0x002fcc0008410000 */
[----:B------:R-:W1:Y:S01]  /*ae00*/  MUFU.TANH R33, R33 ;  /* 0x0000002100217308 */ /* 0x000e620000002400 */
[----:B------:R-:W-:Y:S01]  /*ae10*/  FMUL.FTZ R28, R44, UR4 ;  /* 0x000000042c1c7c20 */ /* 0x000fe20008410000 */
[----:B------:R-:W-:-:S06]  /*ae20*/  FMUL.FTZ R44, R46, UR4 ;  /* 0x000000042e2c7c20 */ /* 0x000fcc0008410000 */
[----:B------:R-:W1:Y:S01]  /*ae30*/  MUFU.TANH R36, R36 ;  /* 0x0000002400247308 */ /* 0x000e620000002400 */
[----:B------:R-:W-:-:S07]  /*ae40*/  FMUL.FTZ R31, R43, UR4 ;  /* 0x000000042b1f7c20 */ /* 0x000fce0008410000 */
[----:B------:R1:W-:Y:S01]  /*ae50*/  MUFU.TANH R35, R28 ;  /* 0x0000001c00237308 */ /* 0x0003e20000002400 */
[----:B------:R-:W-:-:S07]  /*ae60*/  FMUL.FTZ R30, R42, UR4 ;  /* 0x000000042a1e7c20 */ /* 0x000fce0008410000 */
[----:B------:R-:W5:Y:S01]  /*ae70*/  MUFU.TANH R37, R37 ;  /* 0x0000002500257308 */ /* 0x000f620000002400 */
[----:B-1----:R-:W-:-:S07]  /*ae80*/  FMUL.FTZ R28, R53, UR4 ;  /* 0x00000004351c7c20 */ /* 0x002fce0008410000 */
[----:B------:R-:W1:Y:S01]  /*ae90*/  MUFU.TANH R40, R40 ;  /* 0x0000002800287308 */ /* 0x000e620000002400 */
[----:B------:R-:W-:-:S07]  /*aea0*/  FMUL.FTZ R26, R39, UR4 ;  /* 0x00000004271a7c20 */ /* 0x000fce0008410000 */
[----:B------:R1:W-:Y:S08]  /*aeb0*/  MUFU.TANH R43, R52 ;  /* 0x00000034002b7308 */ /* 0x0003f00000002400 */
[----:B------:R-:W1:Y:S08]  /*aec0*/  MUFU.TANH R41, R41 ;  /* 0x0000002900297308 */ /* 0x000e700000002400 */
[----:B------:R1:W-:Y:S08]  /*aed0*/  MUFU.TANH R42, R49 ;  /* 0x00000031002a7308 */ /* 0x0003f00000002400 */
[----:B------:R1:W-:Y:S01]  /*aee0*/  MUFU.TANH R79, R28 ;  /* 0x0000001c004f7308 */ /* 0x0003e20000002400 */
[----:B------:R-:W-:-:S07]  /*aef0*/  FMUL.FTZ R27, R38, UR4 ;  /* 0x00000004261b7c20 */ /* 0x000fce0008410000 */
[----:B------:R1:W-:Y:S08]  /*af00*/  MUFU.TANH R39, R48 ;  /* 0x0000003000277308 */ /* 0x0003f00000002400 */
[----:B------:R-:W1:Y:S01]  /*af10*/  MUFU.TANH R45, R45 ;  /* 0x0000002d002d7308 */ /* 0x000e620000002400 */
[----:B------:R-:W-:Y:S01]  /*af20*/  FMUL.FTZ R56, R56, UR4 ;  /* 0x0000000438387c20 */ /* 0x000fe20008410000 */
[----:B------:R-:W-:Y:S01]  /*af30*/  FMUL.FTZ R57, R57, UR4 ;  /* 0x0000000439397c20 */ /* 0x000fe20008410000 */
[----:B------:R-:W-:-:S05]  /*af40*/  FMUL.FTZ R60, R60, UR4 ;  /* 0x000000043c3c7c20 */ /* 0x000fca0008410000 */
[----:B------:R-:W1:Y:S01]  /*af50*/  MUFU.TANH R56, R56 ;  /* 0x0000003800387308 */ /* 0x000e620000002400 */
[----:B------:R-:W-:Y:S01]  /*af60*/  FMUL.FTZ R61, R61, UR4 ;  /* 0x000000043d3d7c20 */ /* 0x000fe20008410000 */
[----:B------:R-:W-:-:S06]  /*af70*/  FMUL.FTZ R64, R64, UR4 ;  /* 0x0000000440407c20 */ /* 0x000fcc0008410000 */
[----:B------:R-:W1:Y:S01]  /*af80*/  MUFU.TANH R57, R57 ;  /* 0x0000003900397308 */ /* 0x000e620000002400 */
[----:B------:R-:W-:-:S07]  /*af90*/  FMUL.FTZ R65, R65, UR4 ;  /* 0x0000000441417c20 */ /* 0x000fce0008410000 */
[----:B------:R-:W1:Y:S01]  /*afa0*/  MUFU.TANH R60, R60 ;  /* 0x0000003c003c7308 */ /* 0x000e620000002400 */
[----:B------:R-:W-:-:S07]  /*afb0*/  FMUL.FTZ R68, R68, UR4 ;  /* 0x0000000444447c20 */ /* 0x000fce0008410000 */
[----:B------:R-:W1:Y:S01]  /*afc0*/  MUFU.TANH R61, R61 ;  /* 0x0000003d003d7308 */ /* 0x000e620000002400 */
[----:B------:R-:W-:-:S07]  /*afd0*/  FMUL.FTZ R69, R69, UR4 ;  /* 0x0000000445457c20 */ /* 0x000fce0008410000 */
[----:B------:R-:W1:Y:S08]  /*afe0*/  MUFU.TANH R64, R64 ;  /* 0x0000004000407308 */ /* 0x000e700000002400 */
[----:B------:R-:W1:Y:S08]  /*aff0*/  MUFU.TANH R65, R65 ;  /* 0x0000004100417308 */ /* 0x000e700000002400 */
[----:B------:R-:W1:Y:S01]  /*b000*/  MUFU.TANH R68, R68 ;  /* 0x0000004400447308 */ /* 0x000e620000002400 */
[----:B--2---:R-:W-:Y:S01]  /*b010*/  IMAD.IADD R15, R15, 0x1, R180 ;  /* 0x000000010f0f7824 */ /* 0x004fe200078e02b4 */
[----:B---3--:R-:W-:Y:S01]  /*b020*/  LOP3.LUT R76, R76, 0xfffffffe, RZ, 0xc0, !PT ;  /* 0xfffffffe4c4c7812 */ /* 0x008fe200078ec0ff */
[----:B------:R-:W-:-:S05]  /*b030*/  FMUL.FTZ R50, R50, UR4 ;  /* 0x0000000432327c20 */ /* 0x000fca0008410000 */
[----:B------:R-:W-:Y:S01]  /*b040*/  MUFU.TANH R3, R3 ;  /* 0x0000000300037308 */ /* 0x000fe20000002400 */
[----:B0-----:R-:W-:-:S05]  /*b050*/  @P5 IMAD.HI.U32 R29, R15, R32, RZ ;  /* 0x000000200f1d5227 */ /* 0x001fca00078e00ff */
[----:B------:R-:W-:Y:S02]  /*b060*/  @P5 SHF.R.U32.HI R15, RZ, R34, R29 ;  /* 0x00000022ff0f5219 */ /* 0x000fe4000001161d */
[----:B------:R-:W-:Y:S03]  /*b070*/  MUFU.TANH R14, R14 ;  /* 0x0000000e000e7308 */ /* 0x000fe60000002400 */
[----:B------:R-:W0:Y:S01]  /*b080*/  SHFL.IDX PT, R32, R15, RZ, 0x1c1f ;  /* 0x001c1fff0f207589 */ /* 0x000e2200000e0000 */
[----:B----4-:R-:W-:Y:S01]  /*b090*/  IMAD R29, R177, -0x60, R178 ;  /* 0xffffffa0b11d7824 */ /* 0x010fe200078e02b2 */
[----:B------:R-:W-:-:S03]  /*b0a0*/  @P5 LOP3.LUT R76, R76, 0x1, RZ, 0xfc, !PT ;  /* 0x000000014c4c5812 */ /* 0x000fc600078efcff */
[----:B------:R-:W-:Y:S01]  /*b0b0*/  VIADD R29, R29, 0x60 ;  /* 0x000000601d1d7836 */ /* 0x000fe20000000000 */
[----:B------:R-:W-:Y:S03]  /*b0c0*/  MUFU.TANH R21, R21 ;  /* 0x0000001500157308 */ /* 0x000fe60000002400 */
[----:B-----5:R-:W-:Y:S01]  /*b0d0*/  IMAD R75, R75, -0x2, R29 ;  /* 0xfffffffe4b4b7824 */ /* 0x020fe200078e021d */
[----:B------:R2:W-:Y:S04]  /*b0e0*/  STL [R1], R76 ;  /* 0x0000004c01007387 */ /* 0x0005e80000100800 */
[----:B------:R-:W-:Y:S01]  /*b0f0*/  MUFU.TANH R20, R20 ;  /* 0x0000001400147308 */ /* 0x000fe20000002400 */
[----:B--2---:R-:W-:Y:S01]  /*b100*/  IADD3 R76, -R179, 0x1, R75 ;  /* 0x00000001b34c7810 */ /* 0x004fe20007ffe14b */
[----:B------:R-:W-:-:S06]  /*b110*/  FMUL.FTZ R55, R55, UR4 ;  /* 0x0000000437377c20 */ /* 0x000fcc0008410000 */
[----:B------:R-:W-:Y:S01]  /*b120*/  MUFU.TANH R24, R24 ;  /* 0x0000001800187308 */ /* 0x000fe20000002400 */
[----:B0-----:R-:W-:-:S04]  /*b130*/  VIADDMNMX R46, R32, R76, R75, PT ;  /* 0x0000004c202e7246 */ /* 0x001fc8000380014b */
[C---:B------:R-:W-:Y:S02]  /*b140*/  ISETP.GT.AND P1, PT, R46.reuse, RZ, PT ;  /* 0x000000ff2e00720c */ /* 0x040fe40003f24270 */
[C---:B------:R-:W-:Y:S01]  /*b150*/  ISETP.GT.AND P2, PT, R46.reuse, 0x1, PT ;  /* 0x000000012e00780c */ /* 0x040fe20003f44270 */
[----:B------:R-:W-:Y:S01]  /*b160*/  MUFU.TANH R25, R25 ;  /* 0x0000001900197308 */ /* 0x000fe20000002400 */
[----:B------:R-:W-:Y:S02]  /*b170*/  ISETP.GT.AND P3, PT, R46, 0x8, PT ;  /* 0x000000082e00780c */ /* 0x000fe40003f64270 */
[----:B------:R-:W-:Y:S02]  /*b180*/  FSEL R74, R74, -INF , P1 ;  /* 0xff8000004a4a7808 */ /* 0x000fe40000800000 */
[----:B------:R-:W-:Y:S02]  /*b190*/  FSEL R73, R73, -INF , P2 ;  /* 0xff80000049497808 */ /* 0x000fe40001000000 */
[----:B------:R-:W-:-:S02]  /*b1a0*/  ISETP.GT.AND P1, PT, R46, 0x9, PT ;  /* 0x000000092e00780c */ /* 0x000fc40003f24270 */
[----:B------:R-:W-:Y:S02]  /*b1b0*/  FSEL R72, R72, -INF , P3 ;  /* 0xff80000048487808 */ /* 0x000fe40001800000 */
[----:B------:R-:W-:Y:S02]  /*b1c0*/  FMNMX.FTZ R29, R74, R73, !PT ;  /* 0x000000494a1d7209 */ /* 0x000fe40007810000 */
[----:B------:R-:W-:Y:S02]  /*b1d0*/  ISETP.GT.AND P2, PT, R46, 0x10, PT ;  /* 0x000000102e00780c */ /* 0x000fe40003f44270 */
[----:B------:R-:W-:Y:S02]  /*b1e0*/  FSEL R53, R77, -INF , P1 ;  /* 0xff8000004d357808 */ /* 0x000fe40000800000 */
[----:B------:R-:W-:Y:S02]  /*b1f0*/  FMNMX.FTZ R32, R72, R29, !PT ;  /* 0x0000001d48207209 */ /* 0x000fe40007810000 */
[----:B------:R-:W-:-:S02]  /*b200*/  ISETP.GT.AND P1, PT, R46, 0x11, PT ;  /* 0x000000112e00780c */ /* 0x000fc40003f24270 */
[----:B-1----:R-:W-:Y:S02]  /*b210*/  FSEL R52, R78, -INF , P2 ;  /* 0xff8000004e347808 */ /* 0x002fe40001000000 */
[----:B------:R-:W-:Y:S02]  /*b220*/  FMNMX.FTZ R29, R53, R32, !PT ;  /* 0x00000020351d7209 */ /* 0x000fe40007810000 */
[----:B------:R-:W-:Y:S02]  /*b230*/  ISETP.GT.AND P2, PT, R46, 0x18, PT ;  /* 0x000000182e00780c */ /* 0x000fe40003f44270 */
[----:B------:R-:W-:Y:S02]  /*b240*/  FSEL R49, R33, -INF , P1 ;  /* 0xff80000021317808 */ /* 0x000fe40000800000 */
[----:B------:R-:W-:Y:S02]  /*b250*/  FMNMX.FTZ R28, R52, R29, !PT ;  /* 0x0000001d341c7209 */ /* 0x000fe40007810000 */
[----:B------:R-:W-:-:S02]  /*b260*/  ISETP.GT.AND P1, PT, R46, 0x19, PT ;  /* 0x000000192e00780c */ /* 0x000fc40003f24270 */
[----:B------:R-:W-:Y:S02]  /*b270*/  FSEL R48, R36, -INF , P2 ;  /* 0xff80000024307808 */ /* 0x000fe40001000000 */
        /* <DEDUP_REMOVED lines=10> */
[----:B------:R-:W-:-:S02]  /*b320*/  FSEL R28, R35, -INF , P2 ;  /* 0xff800000231c7808 */ /* 0x000fc40001000000 */
[C---:B------:R-:W-:Y:S02]  /*b330*/  ISETP.GT.AND P1, PT, R46.reuse, 0x29, PT ;  /* 0x000000292e00780c */ /* 0x040fe40003f24270 */
        /* <DEDUP_REMOVED lines=24> */
[----:B------:R-:W-:Y:S01]  /*b4c0*/  FMNMX.FTZ R56, R40, R43, !PT ;  /* 0x0000002b28387209 */ /* 0x000fe20007810000 */
[----:B------:R-:W0:Y:S01]  /*b4d0*/  MUFU.TANH R69, R69 ;  /* 0x0000004500457308 */ /* 0x000e220000002400 */
        /* <DEDUP_REMOVED lines=12> */
[----:B------:R-:W-:Y:S01]  /*b5a0*/  FMUL.FTZ R56, R47, UR4 ;  /* 0x000000042f387c20 */ /* 0x000fe20008410000 */
[----:B0-----:R-:W-:Y:S02]  /*b5b0*/  FSEL R47, R69, -INF , P1 ;  /* 0xff800000452f7808 */ /* 0x001fe40000800000 */
[----:B------:R-:W-:-:S04]  /*b5c0*/  FMNMX.FTZ R60, R46, R57, !PT ;  /* 0x000000392e3c7209 */ /* 0x000fc80007810000 */
[----:B------:R-:W-:-:S05]  /*b5d0*/  FMNMX.FTZ R60, R47, R60, !PT ;  /* 0x0000003c2f3c7209 */ /* 0x000fca0007810000 */
[----:B------:R-:W0:Y:S04]  /*b5e0*/  SHFL.BFLY PT, R57, R60, 0x2, 0x1f ;  /* 0x0c401f003c397f89 */ /* 0x000e2800000e0000 */
[----:B------:R-:W1:Y:S01]  /*b5f0*/  SHFL.IDX PT, R15, R15, 0x1, 0x1c1f ;  /* 0x003c1f000f0f7f89 */ /* 0x000e6200000e0000 */
[----:B------:R2:W-:Y:S01]  /*b600*/  MUFU.TANH R64, R50 ;  /* 0x0000003200407308 */ /* 0x0005e20000002400 */
[----:B0-----:R-:W-:-:S05]  /*b610*/  FMNMX.FTZ R57, R60, R57, !PT ;  /* 0x000000393c397209 */ /* 0x001fca0007810000 */
[----:B--2---:R-:W0:Y:S01]  /*b620*/  SHFL.BFLY PT, R50, R57, 0x1, 0x1f ;  /* 0x0c201f0039327f89 */ /* 0x004e2200000e0000 */
[----:B-1----:R-:W-:Y:S01]  /*b630*/  VIADDMNMX R75, R15, R76, R75, PT ;  /* 0x0000004c0f4b7246 */ /* 0x002fe2000380014b */
[----:B------:R1:W-:Y:S03]  /*b640*/  MUFU.TANH R69, R55 ;  /* 0x0000003700457308 */ /* 0x0003e60000002400 */
[C---:B------:R-:W-:Y:S02]  /*b650*/  ISETP.GT.AND P3, PT, R75.reuse, RZ, PT ;  /* 0x000000ff4b00720c */ /* 0x040fe40003f64270 */
[C---:B------:R-:W-:Y:S02]  /*b660*/  ISETP.GT.AND P4, PT, R75.reuse, 0x1, PT ;  /* 0x000000014b00780c */ /* 0x040fe40003f84270 */
[----:B------:R-:W-:Y:S02]  /*b670*/  ISETP.GT.AND P2, PT, R75, 0x8, PT ;  /* 0x000000084b00780c */ /* 0x000fe40003f44270 */
[----:B-1----:R-:W-:-:S02]  /*b680*/  FSEL R55, R3, -INF , P3 ;  /* 0xff80000003377808 */ /* 0x002fc40001800000 */
[----:B------:R-:W-:Y:S01]  /*b690*/  FSEL R14, R14, -INF , P4 ;  /* 0xff8000000e0e7808 */ /* 0x000fe20002000000 */
[----:B------:R-:W1:Y:S01]  /*b6a0*/  MUFU.TANH R27, R27 ;  /* 0x0000001b001b7308 */ /* 0x000e620000002400 */
[----:B------:R-:W-:Y:S02]  /*b6b0*/  ISETP.GT.AND P1, PT, R75, 0x9, PT ;  /* 0x000000094b00780c */ /* 0x000fe40003f24270 */
[----:B------:R-:W-:Y:S02]  /*b6c0*/  FSEL R21, R21, -INF , P2 ;  /* 0xff80000015157808 */ /* 0x000fe40001000000 */
[----:B------:R-:W-:Y:S02]  /*b6d0*/  ISETP.GT.AND P2, PT, R75, 0x10, PT ;  /* 0x000000104b00780c */ /* 0x000fe40003f44270 */
[----:B0-----:R-:W-:Y:S02]  /*b6e0*/  FMNMX.FTZ R15, R57, R50, !PT ;  /* 0x00000032390f7209 */ /* 0x001fe40007810000 */
[----:B------:R-:W-:Y:S01]  /*b6f0*/  FMNMX.FTZ R50, R55, R14, !PT ;  /* 0x0000000e37327209 */ /* 0x000fe20007810000 */
[----:B------:R-:W0:Y:S01]  /*b700*/  MUFU.TANH R26, R26 ;  /* 0x0000001a001a7308 */ /* 0x000e220000002400 */
[----:B------:R-:W-:-:S02]  /*b710*/  FSEL R20, R20, -INF , P1 ;  /* 0xff80000014147808 */ /* 0x000fc40000800000 */
[----:B------:R-:W-:Y:S01]  /*b720*/  FMNMX.FTZ R3, R21, R50, !PT ;  /* 0x0000003215037209 */ /* 0x000fe20007810000 */
[----:B------:R-:W-:Y:S01]  /*b730*/  FMUL.FTZ R54, R54, UR4 ;  /* 0x0000000436367c20 */ /* 0x000fe20008410000 */
[C---:B------:R-:W-:Y:S02]  /*b740*/  ISETP.GT.AND P1, PT, R75.reuse, 0x11, PT ;  /* 0x000000114b00780c */ /* 0x040fe40003f24270 */
[----:B------:R-:W-:Y:S01]  /*b750*/  FSEL R24, R24, -INF , P2 ;  /* 0xff80000018187808 */ /* 0x000fe20001000000 */
[----:B------:R-:W2:Y:S01]  /*b760*/  MUFU.TANH R30, R30 ;  /* 0x0000001e001e7308 */ /* 0x000ea20000002400 */
[----:B------:R-:W-:Y:S02]  /*b770*/  FMNMX.FTZ R3, R20, R3, !PT ;  /* 0x0000000314037209 */ /* 0x000fe40007810000 */
[----:B------:R-:W-:Y:S02]  /*b780*/  ISETP.GT.AND P2, PT, R75, 0x18, PT ;  /* 0x000000184b00780c */ /* 0x000fe40003f44270 */
[----:B------:R-:W-:-:S03]  /*b790*/  FSEL R25, R25, -INF , P1 ;  /* 0xff80000019197808 */ /* 0x000fc60000800000 */
[----:B------:R-:W3:Y:S01]  /*b7a0*/  MUFU.TANH R31, R31 ;  /* 0x0000001f001f7308 */ /* 0x000ee20000002400 */
[----:B-1----:R-:W-:Y:S02]  /*b7b0*/  FSEL R50, R27, -INF , P2 ;  /* 0xff8000001b327808 */ /* 0x002fe40001000000 */
[----:B------:R-:W-:-:S05]  /*b7c0*/  ISETP.GT.AND P1, PT, R75, 0x19, PT ;  /* 0x000000194b00780c */ /* 0x000fca0003f24270 */
[----:B------:R1:W-:Y:S01]  /*b7d0*/  MUFU.TANH R68, R54 ;  /* 0x0000003600447308 */ /* 0x0003e20000002400 */
[----:B------:R-:W-:Y:S01]  /*b7e0*/  FMUL.FTZ R59, R59, UR4 ;  /* 0x000000043b3b7c20 */ /* 0x000fe20008410000 */
[----:B-1----:R-:W-:-:S06]  /*b7f0*/  FMNMX.FTZ R54, R24, R3, !PT ;  /* 0x0000000318367209 */ /* 0x002fcc0007810000 */
[----:B------:R-:W1:Y:S01]  /*b800*/  MUFU.TANH R44, R44 ;  /* 0x0000002c002c7308 */ /* 0x000e620000002400 */
[----:B------:R-:W-:Y:S02]  /*b810*/  FMNMX.FTZ R27, R25, R54, !PT ;  /* 0x00000036191b7209 */ /* 0x000fe40007810000 */
[----:B------:R-:W-:Y:S02]  /*b820*/  ISETP.GT.AND P2, PT, R75, 0x20, PT ;  /* 0x000000204b00780c */ /* 0x000fe40003f44270 */
[----:B0-----:R-:W-:-:S03]  /*b830*/  FSEL R54, R26, -INF , P1 ;  /* 0xff8000001a367808 */ /* 0x001fc60000800000 */
[----:B------:R3:W0:Y:S01]  /*b840*/  MUFU.TANH R61, R56 ;  /* 0x00000038003d7308 */ /* 0x0006220000002400 */
[----:B------:R-:W-:Y:S01]  /*b850*/  FMNMX.FTZ R27, R50, R27, !PT ;  /* 0x0000001b321b7209 */ /* 0x000fe20007810000 */
[----:B------:R-:W-:Y:S01]  /*b860*/  FMUL.FTZ R51, R51, UR4 ;  /* 0x0000000433337c20 */ /* 0x000fe20008410000 */
[----:B------:R-:W-:Y:S02]  /*b870*/  ISETP.GT.AND P1, PT, R75, 0x21, PT ;  /* 0x000000214b00780c */ /* 0x000fe40003f24270 */
[----:B--2---:R-:W-:Y:S02]  /*b880*/  FSEL R30, R30, -INF , P2 ;  /* 0xff8000001e1e7808 */ /* 0x004fe40001000000 */
[----:B------:R-:W-:Y:S01]  /*b890*/  FMNMX.FTZ R27, R54, R27, !PT ;  /* 0x0000001b361b7209 */ /* 0x000fe20007810000 */
[----:B------:R2:W-:Y:S01]  /*b8a0*/  MUFU.TANH R78, R59 ;  /* 0x0000003b004e7308 */ /* 0x0005e20000002400 */
[----:B------:R-:W-:Y:S02]  /*b8b0*/  FSETP.NEU.FTZ.AND P3, PT, R15, -INF , PT ;  /* 0xff8000000f00780b */ /* 0x000fe40003f7d000 */
[----:B------:R-:W-:-:S02]  /*b8c0*/  ISETP.GT.AND P2, PT, R75, 0x28, PT ;  /* 0x000000284b00780c */ /* 0x000fc40003f44270 */
[----:B---3--:R-:W-:Y:S01]  /*b8d0*/  FSEL R56, R31, -INF , P1 ;  /* 0xff8000001f387808 */ /* 0x008fe20000800000 */
[----:B--2---:R-:W-:Y:S02]  /*b8e0*/  FMUL.FTZ R59, R15, UR46 ;  /* 0x0000002e0f3b7c20 */ /* 0x004fe40008410000 */
[----:B------:R2:W3:Y:S01]  /*b8f0*/  MUFU.TANH R65, R51 ;  /* 0x0000003300417308 */ /* 0x0004e20000002400 */
[----:B------:R-:W-:Y:S02]  /*b900*/  FMNMX.FTZ R27, R30, R27, !PT ;  /* 0x0000001b1e1b7209 */ /* 0x000fe40007810000 */
[----:B------:R-:W-:Y:S02]  /*b910*/  FSEL R59, R59, RZ, P3 ;  /* 0x000000ff3b3b7208 */ /* 0x000fe40001800000 */
[----:B------:R-:W-:Y:S02]  /*b920*/  ISETP.GT.AND P1, PT, R75, 0x29, PT ;  /* 0x000000294b00780c */ /* 0x000fe40003f24270 */
[----:B-1----:R-:W-:-:S02]  /*b930*/  FSEL R57, R44, -INF , P2 ;  /* 0xff8000002c397808 */ /* 0x002fc40001000000 */
[----:B------:R-:W-:Y:S01]  /*b940*/  FMNMX.FTZ R26, R56, R27, !PT ;  /* 0x0000001b381a7209 */ /* 0x000fe20007810000 */
[----:B------:R-:W-:Y:S01]  /*b950*/  FMUL.FTZ R58, R58, UR4 ;  /* 0x000000043a3a7c20 */ /* 0x000fe20008410000 */
[----:B--2---:R-:W-:Y:S01]  /*b960*/  FFMA.FTZ R51, R53, UR46, -R59 ;  /* 0x0000002e35337c23 */ /* 0x004fe2000801083b */
[----:B------:R-:W-:Y:S02]  /*b970*/  ISETP.GT.AND P2, PT, R75, 0x30, PT ;  /* 0x000000304b00780c */ /* 0x000fe40003f44270 */
[----:B0-----:R-:W-:Y:S02]  /*b980*/  FSEL R53, R61, -INF , P1 ;  /* 0xff8000003d357808 */ /* 0x001fe40000800000 */
[----:B------:R-:W-:Y:S01]  /*b990*/  FMNMX.FTZ R26, R57, R26, !PT ;  /* 0x0000001a391a7209 */ /* 0x000fe20007810000 */
[----:B------:R0:W1:Y:S01]  /*b9a0*/  MUFU.TANH R77, R58 ;  /* 0x0000003a004d7308 */ /* 0x0000620000002400 */
[----:B------:R-:W-:Y:S01]  /*b9b0*/  FMUL.FTZ R62, R62, UR4 ;  /* 0x000000043e3e7c20 */ /* 0x000fe20008410000 */
[----:B------:R-:W-:-:S02]  /*b9c0*/  ISETP.GT.AND P1, PT, R75, 0x31, PT ;  /* 0x000000314b00780c */ /* 0x000fc40003f24270 */
[----:B------:R-:W-:Y:S02]  /*b9d0*/  FSEL R44, R64, -INF , P2 ;  /* 0xff800000402c7808 */ /* 0x000fe40001000000 */
[----:B------:R-:W-:Y:S02]  /*b9e0*/  FMNMX.FTZ R31, R53, R26, !PT ;  /* 0x0000001a351f7209 */ /* 0x000fe40007810000 */
[----:B------:R-:W-:Y:S02]  /*b9f0*/  ISETP.GT.AND P2, PT, R75, 0x38, PT ;  /* 0x000000384b00780c */ /* 0x000fe40003f44270 */
[----:B---3--:R-:W-:Y:S02]  /*ba00*/  FSEL R26, R65, -INF , P1 ;  /* 0xff800000411a7808 */ /* 0x008fe40000800000 */
[----:B------:R-:W-:Y:S01]  /*ba10*/  FMNMX.FTZ R31, R44, R31, !PT ;  /* 0x0000001f2c1f7209 */ /* 0x000fe20007810000 */
[----:B------:R-:W2:Y:S01]  /*ba20*/  MUFU.TANH R62, R62 ;  /* 0x0000003e003e7308 */ /* 0x000ea20000002400 */
[----:B------:R-:W-:Y:S01]  /*ba30*/  FMUL.FTZ R63, R63, UR4 ;  /* 0x000000043f3f7c20 */ /* 0x000fe20008410000 */
[----:B------:R-:W-:Y:S01]  /*ba40*/  FFMA.FTZ R156, R52, UR46, -R59 ;  /* 0x0000002e349c7c23 */ /* 0x000fe2000801083b */
[----:B------:R-:W-:Y:S01]  /*ba50*/  ISETP.GT.AND P1, PT, R75, 0x39, PT ;  /* 0x000000394b00780c */ /* 0x000fe20003f24270 */
[----:B------:R-:W-:Y:S01]  /*ba60*/  FMUL.FTZ R66, R66, UR4 ;  /* 0x0000000442427c20 */ /* 0x000fe20008410000 */
[----:B------:R-:W-:-:S03]  /*ba70*/  FSEL R52, R68, -INF , P2 ;  /* 0xff80000044347808 */ /* 0x000fc60001000000 */
[----:B------:R3:W-:Y:S01]  /*ba80*/  MUFU.EX2 R27, R51 ;  /* 0x00000033001b7308 */ /* 0x0007e20000000800 */
[----:B------:R-:W-:Y:S01]  /*ba90*/  ISETP.GT.AND P2, PT, R75, 0x40, PT ;  /* 0x000000404b00780c */ /* 0x000fe20003f44270 */
[----:B------:R-:W-:Y:S01]  /*baa0*/  FMUL.FTZ R67, R67, UR4 ;  /* 0x0000000443437c20 */ /* 0x000fe20008410000 */
[----:B0-----:R-:W-:Y:S01]  /*bab0*/  FSEL R58, R69, -INF , P1 ;  /* 0xff800000453a7808 */ /* 0x001fe20000800000 */
[----:B---3--:R-:W-:Y:S01]  /*bac0*/  FFMA.FTZ R51, R49, UR46, -R59 ;  /* 0x0000002e31337c23 */ /* 0x008fe2000801083b */
[----:B------:R-:W-:-:S03]  /*bad0*/  FMNMX.FTZ R49, R26, R31, !PT ;  /* 0x0000001f1a317209 */ /* 0x000fc60007810000 */
[----:B------:R0:W3:Y:S01]  /*bae0*/  MUFU.TANH R79, R63 ;  /* 0x0000003f004f7308 */ /* 0x0000e20000002400 */
[----:B------:R-:W-:Y:S01]  /*baf0*/  FMNMX.FTZ R49, R52, R49, !PT ;  /* 0x0000003134317209 */ /* 0x000fe20007810000 */
[----:B------:R-:W-:Y:S01]  /*bb00*/  FMUL.FTZ R70, R70, UR4 ;  /* 0x0000000446467c20 */ /* 0x000fe20008410000 */
[----:B------:R-:W-:Y:S02]  /*bb10*/  ISETP.GT.AND P1, PT, R75, 0x41, PT ;  /* 0x000000414b00780c */ /* 0x000fe40003f24270 */
[----:B-1----:R-:W-:-:S03]  /*bb20*/  FSEL R60, R77, -INF , P2 ;  /* 0xff8000004d3c7808 */ /* 0x002fc60001000000 */
[----:B------:R-:W1:Y:S01]  /*bb30*/  MUFU.TANH R66, R66 ;  /* 0x0000004200427308 */ /* 0x000e620000002400 */
[----:B------:R-:W-:Y:S01]  /*bb40*/  FMNMX.FTZ R49, R58, R49, !PT ;  /* 0x000000313a317209 */ /* 0x000fe20007810000 */
[----:B------:R-:W-:Y:S01]  /*bb50*/  FFMA.FTZ R158, R48, UR46, -R59 ;  /* 0x0000002e309e7c23 */ /* 0x000fe2000801083b */
[----:B------:R-:W-:Y:S01]  /*bb60*/  ISETP.GT.AND P2, PT, R75, 0x48, PT ;  /* 0x000000484b00780c */ /* 0x000fe20003f44270 */
[----:B------:R-:W-:Y:S01]  /*bb70*/  FMUL.FTZ R71, R71, UR4 ;  /* 0x0000000447477c20 */ /* 0x000fe20008410000 */
[----:B------:R-:W-:Y:S02]  /*bb80*/  FSEL R48, R78, -INF , P1 ;  /* 0xff8000004e307808 */ /* 0x000fe40000800000 */
[----:B------:R-:W-:Y:S01]  /*bb90*/  FMNMX.FTZ R49, R60, R49, !PT ;  /* 0x000000313c317209 */ /* 0x000fe20007810000 */
[----:B------:R-:W4:Y:S01]  /*bba0*/  MUFU.TANH R67, R67 ;  /* 0x0000004300437308 */ /* 0x000f220000002400 */
[----:B--2---:R-:W-:Y:S02]  /*bbb0*/  FSEL R61, R62, -INF , P2 ;  /* 0xff8000003e3d7808 */ /* 0x004fe40001000000 */
[----:B------:R-:W-:-:S02]  /*bbc0*/  ISETP.GT.AND P1, PT, R75, 0x49, PT ;  /* 0x000000494b00780c */ /* 0x000fc40003f24270 */
[----:B------:R-:W-:-:S03]  /*bbd0*/  FMNMX.FTZ R62, R48, R49, !PT ;  /* 0x00000031303e7209 */ /* 0x000fc60007810000 */
[----:B------:R-:W-:Y:S01]  /*bbe0*/  MUFU.TANH R70, R70 ;  /* 0x0000004600467308 */ /* 0x000fe20000002400 */
[----:B0-----:R-:W-:Y:S01]  /*bbf0*/  FFMA.FTZ R63, R38, UR46, -R59 ;  /* 0x0000002e263f7c23 */ /* 0x001fe2000801083b */
[----:B------:R-:W-:Y:S02]  /*bc00*/  ISETP.GT.AND P2, PT, R75, 0x50, PT ;  /* 0x000000504b00780c */ /* 0x000fe40003f44270 */
[----:B---3--:R-:W-:-:S04]  /*bc10*/  FSEL R38, R79, -INF , P1 ;  /* 0xff8000004f267808 */ /* 0x008fc80000800000 */
[----:B------:R-:W0:Y:S01]  /*bc20*/  MUFU.TANH R71, R71 ;  /* 0x0000004700477308 */ /* 0x000e220000002400 */
[----:B------:R-:W-:-:S07]  /*bc30*/  ISETP.GT.AND P1, PT, R75, 0x51, PT ;  /* 0x000000514b00780c */ /* 0x000fce0003f24270 */
[----:B------:R2:W-:Y:S01]  /*bc40*/  MUFU.EX2 R31, R51 ;  /* 0x00000033001f7308 */ /* 0x0005e20000000800 */
[----:B------:R-:W-:Y:S01]  /*bc50*/  FFMA.FTZ R160, R32, UR46, -R59 ;  /* 0x0000002e20a07c23 */ /* 0x000fe2000801083b */
[----:B--2---:R-:W-:Y:S02]  /*bc60*/  FMNMX.FTZ R51, R61, R62, !PT ;  /* 0x0000003e3d337209 */ /* 0x004fe40007810000 */
[----:B-1----:R-:W-:Y:S02]  /*bc70*/  FSEL R62, R66, -INF , P2 ;  /* 0xff800000423e7808 */ /* 0x002fe40001000000 */
[----:B------:R-:W-:Y:S02]  /*bc80*/  FMNMX.FTZ R51, R38, R51, !PT ;  /* 0x0000003326337209 */ /* 0x000fe40007810000 */
[----:B------:R-:W-:Y:S02]  /*bc90*/  ISETP.GT.AND P2, PT, R75, 0x58, PT ;  /* 0x000000584b00780c */ /* 0x000fe40003f44270 */
[----:B----4-:R-:W-:-:S02]  /*bca0*/  FSEL R32, R67, -INF , P1 ;  /* 0xff80000043207808 */ /* 0x010fc40000800000 */
[----:B------:R-:W-:Y:S01]  /*bcb0*/  FMNMX.FTZ R51, R62, R51, !PT ;  /* 0x000000333e337209 */ /* 0x000fe20007810000 */
[----:B------:R1:W-:Y:S01]  /*bcc0*/  MUFU.EX2 R49, R63 ;  /* 0x0000003f00317308 */ /* 0x0003e20000000800 */
[----:B------:R-:W-:Y:S02]  /*bcd0*/  ISETP.GT.AND P1, PT, R75, 0x59, PT ;  /* 0x000000594b00780c */ /* 0x000fe40003f24270 */
[----:B------:R-:W-:Y:S02]  /*bce0*/  FMNMX.FTZ R66, R32, R51, !PT ;  /* 0x0000003320427209 */ /* 0x000fe40007810000 */
[----:B0-----:R-:W-:Y:S02]  /*bcf0*/  FSEL R64, R71, -INF , P1 ;  /* 0xff80000047407808 */ /* 0x001fe40000800000 */
[----:B-1----:R-:W-:Y:S01]  /*bd00*/  FSEL R63, R70, -INF , P2 ;  /* 0xff800000463f7808 */ /* 0x002fe20001000000 */
[----:B------:R-:W-:-:S03]  /*bd10*/  FFMA.FTZ R162, R28, UR46, -R59 ;  /* 0x0000002e1ca27c23 */ /* 0x000fc6000801083b */
[----:B------:R-:W-:-:S04]  /*bd20*/  FMNMX.FTZ R51, R63, R66, !PT ;  /* 0x000000423f337209 */ /* 0x000fc80007810000 */
[----:B------:R-:W-:Y:S01]  /*bd30*/  FMNMX.FTZ R28, R64, R51, !PT ;  /* 0x00000033401c7209 */ /* 0x000fe20007810000 */
[----:B------:R-:W-:-:S04]  /*bd40*/  FFMA.FTZ R51, R33, UR46, -R59 ;  /* 0x0000002e21337c23 */ /* 0x000fc8000801083b */
[----:B------:R-:W0:Y:S02]  /*bd50*/  SHFL.BFLY PT, R33, R28, 0x2, 0x1f ;  /* 0x0c401f001c217f89 */ /* 0x000e2400000e0000 */
[----:B0-----:R-:W-:-:S05]  /*bd60*/  FMNMX.FTZ R33, R28, R33, !PT ;  /* 0x000000211c217209 */ /* 0x001fca0007810000 */
[----:B------:R-:W0:Y:S01]  /*bd70*/  SHFL.BFLY PT, R176, R33, 0x1, 0x1f ;  /* 0x0c201f0021b07f89 */ /* 0x000e2200000e0000 */
[--C-:B------:R-:W-:Y:S01]  /*bd80*/  FFMA.FTZ R152, R74, UR46, -R59.reuse ;  /* 0x0000002e4a987c23 */ /* 0x100fe2000801083b */
[--C-:B------:R-:W-:Y:S01]  /*bd90*/  FFMA.FTZ R3, R73, UR46, -R59.reuse ;  /* 0x0000002e49037c23 */ /* 0x100fe2000801083b */
[----:B------:R-:W-:Y:S01]  /*bda0*/  FFMA.FTZ R154, R72, UR46, -R59 ;  /* 0x0000002e489a7c23 */ /* 0x000fe2000801083b */
[----:B0-----:R-:W-:-:S04]  /*bdb0*/  FMNMX.FTZ R176, R33, R176, !PT ;  /* 0x000000b021b07209 */ /* 0x001fc80007810000 */
[C---:B------:R-:W-:Y:S01]  /*bdc0*/  FSETP.NEU.FTZ.AND P1, PT, R176.reuse, -INF , PT ;  /* 0xff800000b000780b */ /* 0x040fe20003f3d000 */
[----:B------:R-:W-:-:S05]  /*bdd0*/  FMUL.FTZ R28, R176, UR46 ;  /* 0x0000002eb01c7c20 */ /* 0x000fca0008410000 */
[----:B------:R-:W-:Y:S01]  /*bde0*/  FSEL R33, R28, RZ, P1 ;  /* 0x000000ff1c217208 */ /* 0x000fe20000800000 */
[----:B------:R-:W-:Y:S04]  /*bdf0*/  MUFU.EX2 R152, R152 ;  /* 0x0000009800987308 */ /* 0x000fe80000000800 */
[--C-:B------:R-:W-:Y:S01]  /*be00*/  FFMA.FTZ R55, R55, UR46, -R33.reuse ;  /* 0x0000002e37377c23 */ /* 0x100fe20008010821 */
[--C-:B------:R-:W-:Y:S01]  /*be10*/  FFMA.FTZ R14, R14, UR46, -R33.reuse ;  /* 0x0000002e0e0e7c23 */ /* 0x100fe20008010821 */
[--C-:B------:R-:W-:Y:S02]  /*be20*/  FFMA.FTZ R21, R21, UR46, -R33.reuse ;  /* 0x0000002e15157c23 */ /* 0x100fe40008010821 */
[----:B------:R-:W0:Y:S01]  /*be30*/  MUFU.EX2 R3, R3 ;  /* 0x0000000300037308 */ /* 0x000e220000000800 */
[--C-:B------:R-:W-:Y:S01]  /*be40*/  FFMA.FTZ R20, R20, UR46, -R33.reuse ;  /* 0x0000002e14147c23 */ /* 0x100fe20008010821 */
[----:B------:R-:W-:-:S06]  /*be50*/  FFMA.FTZ R25, R25, UR46, -R33 ;  /* 0x0000002e19197c23 */ /* 0x000fcc0008010821 */
[----:B------:R-:W-:Y:S01]  /*be60*/  MUFU.EX2 R55, R55 ;  /* 0x0000003700377308 */ /* 0x000fe20000000800 */
[----:B------:R-:W-:-:S07]  /*be70*/  FFMA.FTZ R164, R34, UR46, -R59 ;  /* 0x0000002e22a47c23 */ /* 0x000fce000801083b */
[----:B------:R1:W2:Y:S01]  /*be80*/  MUFU.EX2 R28, R14 ;  /* 0x0000000e001c7308 */ /* 0x0002a20000000800 */
[----:B------:R-:W-:-:S07]  /*be90*/  FFMA.FTZ R24, R24, UR46, -R33 ;  /* 0x0000002e18187c23 */ /* 0x000fce0008010821 */
[----:B------:R-:W3:Y:S01]  /*bea0*/  MUFU.EX2 R154, R154 ;  /* 0x0000009a009a7308 */ /* 0x000ee20000000800 */
[----:B-1----:R-:W-:-:S07]  /*beb0*/  VIADD R14, R13, 0x32440 ;  /* 0x000324400d0e7836 */ /* 0x002fce0000000000 */
[----:B------:R1:W4:Y:S01]  /*bec0*/  MUFU.EX2 R155, R21 ;  /* 0x00000015009b7308 */ /* 0x0003220000000800 */
[----:B------:R-:W-:Y:S01]  /*bed0*/  FFMA.FTZ R166, R36, UR46, -R59 ;  /* 0x0000002e24a67c23 */ /* 0x000fe2000801083b */
[----:B------:R-:W-:Y:S01]  /*bee0*/  ULOP3.LUT UR39, UR39, 0x3000000, URZ, 0xfc, !UPT ;  /* 0x0300000027277892 */ /* 0x000fe2000f8efc3f */
[----:B-1----:R-:W-:-:S05]  /*bef0*/  IMAD.U32 R21, RZ, RZ, UR37 ;  /* 0x00000025ff157e24 */ /* 0x002fca000f8e00ff */
[----:B------:R-:W1:Y:S01]  /*bf00*/  MUFU.EX2 R34, R20 ;  /* 0x0000001400227308 */ /* 0x000e620000000800 */
[----:B------:R-:W-:Y:S01]  /*bf10*/  PRMT R14, R21, 0x654, R14 ;  /* 0x00000654150e7816 */ /* 0x000fe2000000000e */
[----:B------:R-:W-:-:S06]  /*bf20*/  IMAD.MOV.U32 R21, RZ, RZ, 0x40000040 ;  /* 0x40000040ff157424 */ /* 0x000fcc00078e00ff */
[----:B------:R-:W5:Y:S01]  /*bf30*/  MUFU.EX2 R156, R156 ;  /* 0x0000009c009c7308 */ /* 0x000f620000000800 */
[--C-:B------:R-:W-:Y:S01]  /*bf40*/  FFMA.FTZ R26, R26, UR46, -R33.reuse ;  /* 0x0000002e1a1a7c23 */ /* 0x100fe20008010821 */
[----:B------:R-:W-:Y:S01]  /*bf50*/  R2UR UR7, R21 ;  /* 0x00000000150772ca */ /* 0x000fe200000e0000 */
[----:B------:R-:W-:Y:S01]  /*bf60*/  FFMA.FTZ R50, R50, UR46, -R33 ;  /* 0x0000002e32327c23 */ /* 0x000fe20008010821 */
[----:B0-----:R-:W-:Y:S01]  /*bf70*/  FADD.FTZ R21, R152, R3 ;  /* 0x0000000398157221 */ /* 0x001fe20000010000 */
[----:B------:R2:W-:Y:S03]  /*bf80*/  SYNCS.ARRIVE.TRANS64.RED.A1T0 RZ, [R14+URZ], RZ ;  /* 0x000000ff0eff79a7 */ /* 0x0005e6000810043f */
[----:B------:R-:W-:Y:S01]  /*bf90*/  MUFU.EX2 R158, R158 ;  /* 0x0000009e009e7308 */ /* 0x000fe20000000800 */
[----:B------:R-:W-:Y:S01]  /*bfa0*/  FFMA.FTZ R54, R54, UR46, -R33 ;  /* 0x0000002e36367c23 */ /* 0x000fe20008010821 */
[----:B------:R0:W-:Y:S06]  /*bfb0*/  BAR.SYNC.DEFER_BLOCKING R0, 0x100 ;  /* 0x000400000000751d */ /* 0x0001ec0000010000 */
[----:B------:R3:W-:Y:S01]  /*bfc0*/  MUFU.EX2 R36, R25 ;  /* 0x0000001900247308 */ /* 0x0007e20000000800 */
[----:B--2---:R-:W-:-:S07]  /*bfd0*/  FADD.FTZ R14, R55, R28 ;  /* 0x0000001c370e7221 */ /* 0x004fce0000010000 */
[----:B------:R-:W2:Y:S01]  /*bfe0*/  MUFU.EX2 R157, R24 ;  /* 0x00000018009d7308 */ /* 0x000ea20000000800 */
[----:B---3--:R-:W-:-:S04]  /*bff0*/  IMAD.MOV.U32 R25, RZ, RZ, 0xc00 ;  /* 0x00000c00ff197424 */ /* 0x008fc800078e00ff */
[----:B------:R-:W-:Y:S02]  /*c000*/  IMAD R20, R18, R25, UR39 ;  /* 0x0000002712147e24 */ /* 0x000fe4000f8e0219 */
[----:B------:R-:W-:Y:S01]  /*c010*/  IMAD.MOV.U32 R25, RZ, RZ, 0x40000040 ;  /* 0x40000040ff197424 */ /* 0x000fe200078e00ff */
[----:B------:R3:W-:Y:S01]  /*c020*/  MUFU.EX2 R165, R26 ;  /* 0x0000001a00a57308 */ /* 0x0007e20000000800 */
[--C-:B------:R-:W-:Y:S01]  /*c030*/  FFMA.FTZ R30, R30, UR46, -R33.reuse ;  /* 0x0000002e1e1e7c23 */ /* 0x100fe20008010821 */
[----:B------:R-:W-:Y:S02]  /*c040*/  FFMA.FTZ R56, R56, UR46, -R33 ;  /* 0x0000002e38387c23 */ /* 0x000fe40008010821 */
[----:B------:R-:W-:Y:S01]  /*c050*/  R2UR UR11, R25 ;  /* 0x00000000190b72ca */ /* 0x000fe200000e0000 */
[----:B---3--:R-:W-:-:S03]  /*c060*/  FADD.FTZ R26, R154, R21 ;  /* 0x000000159a1a7221 */ /* 0x008fc60000010000 */
[----:B------:R-:W3:Y:S01]  /*c070*/  MUFU.EX2 R50, R50 ;  /* 0x0000003200327308 */ /* 0x000ee20000000800 */
[----:B----4-:R-:W-:Y:S01]  /*c080*/  FADD.FTZ R21, R155, R14 ;  /* 0x0000000e9b157221 */ /* 0x010fe20000010000 */
[--C-:B------:R-:W-:Y:S01]  /*c090*/  FFMA.FTZ R57, R57, UR46, -R33.reuse ;  /* 0x0000002e39397c23 */ /* 0x100fe20008010821 */
[----:B------:R-:W-:Y:S01]  /*c0a0*/  FADD.FTZ R25, R27, R26 ;  /* 0x0000001a1b197221 */ /* 0x000fe20000010000 */
        /* <DEDUP_REMOVED lines=9> */
[--C-:B0-----:R-:W-:Y:S01]  /*c140*/  FFMA.FTZ R0, R32, UR46, -R33.reuse ;  /* 0x0000002e20007c23 */ /* 0x101fe20008010821 */
[--C-:B------:R-:W-:Y:S01]  /*c150*/  FFMA.FTZ R63, R63, UR46, -R33.reuse ;  /* 0x0000002e3f3f7c23 */ /* 0x100fe20008010821 */
[----:B------:R-:W-:Y:S01]  /*c160*/  FFMA.FTZ R64, R64, UR46, -R33 ;  /* 0x0000002e40407c23 */ /* 0x000fe20008010821 */
[----:B------:R-:W-:Y:S01]  /*c170*/  IMAD.MOV.U32 R33, RZ, RZ, 0x40000040 ;  /* 0x40000040ff217424 */ /* 0x000fe200078e00ff */
[----:B------:R-:W-:Y:S01]  /*c180*/  MUFU.EX2 R160, R160 ;  /* 0x000000a000a07308 */ /* 0x000fe20000000800 */
[----:B------:R-:W-:-:S02]  /*c190*/  VIADD R24, R20, 0x80 ;  /* 0x0000008014187836 */ /* 0x000fc40000000000 */
[----:B-1----:R-:W-:Y:S01]  /*c1a0*/  FADD.FTZ R14, R34, R21 ;  /* 0x00000015220e7221 */ /* 0x002fe20000010000 */
[----:B------:R-:W-:Y:S01]  /*c1b0*/  FFMA.FTZ R29, R29, UR46, -R59 ;  /* 0x0000002e1d1d7c23 */ /* 0x000fe2000801083b */
[----:B-----5:R-:W-:-:S03]  /*c1c0*/  FADD.FTZ R26, R156, R25 ;  /* 0x000000199c1a7221 */ /* 0x020fc60000010000 */
[----:B------:R-:W0:Y:S01]  /*c1d0*/  MUFU.EX2 R159, R54 ;  /* 0x00000036009f7308 */ /* 0x000e220000000800 */
[----:B------:R-:W-:Y:S01]  /*c1e0*/  R2UR UR15, R33 ;  /* 0x00000000210f72ca */ /* 0x000fe200000e0000 */
[----:B--2---:R-:W-:Y:S01]  /*c1f0*/  FADD.FTZ R21, R157, R14 ;  /* 0x0000000e9d157221 */ /* 0x004fe20000010000 */
[----:B------:R-:W-:Y:S01]  /*c200*/  R2UR UR10, R24 ;  /* 0x00000000180a72ca */ /* 0x000fe200000e0000 */
[----:B------:R-:W-:Y:S01]  /*c210*/  FADD.FTZ R33, R31, R26 ;  /* 0x0000001a1f217221 */ /* 0x000fe20000010000 */
[----:B------:R-:W-:-:S03]  /*c220*/  VIADD R24, R20, 0x180 ;  /* 0x0000018014187836 */ /* 0x000fc60000000000 */
[----:B------:R-:W1:Y:S01]  /*c230*/  MUFU.EX2 R30, R30 ;  /* 0x0000001e001e7308 */ /* 0x000e620000000800 */
[----:B------:R-:W-:Y:S01]  /*c240*/  FADD.FTZ R21, R36, R21 ;  /* 0x0000001524157221 */ /* 0x000fe20000010000 */
[----:B------:R-:W-:Y:S01]  /*c250*/  FADD.FTZ R14, R158, R33 ;  /* 0x000000219e0e7221 */ /* 0x000fe20000010000 */
[----:B------:R-:W-:Y:S01]  /*c260*/  IMAD.MOV.U32 R25, RZ, RZ, 0x40000040 ;  /* 0x40000040ff197424 */ /* 0x000fe200078e00ff */
[----:B------:R-:W-:-:S04]  /*c270*/  R2UR UR18, R24 ;  /* 0x00000000181272ca */ /* 0x000fc800000e0000 */
[----:B------:R-:W2:Y:S01]  /*c280*/  MUFU.EX2 R29, R29 ;  /* 0x0000001d001d7308 */ /* 0x000ea20000000800 */
[----:B---3--:R-:W-:Y:S01]  /*c290*/  FADD.FTZ R24, R50, R21 ;  /* 0x0000001532187221 */ /* 0x008fe20000010000 */
[----:B------:R-:W-:-:S06]  /*c2a0*/  FADD.FTZ R21, R49, R14 ;  /* 0x0000000e31157221 */ /* 0x000fcc0000010000 */
[----:B------:R-:W3:Y:S01]  /*c2b0*/  MUFU.EX2 R161, R56 ;  /* 0x0000003800a17308 */ /* 0x000ee20000000800 */
[--C-:B------:R-:W-:Y:S01]  /*c2c0*/  FFMA.FTZ R168, R39, UR46, -R59.reuse ;  /* 0x0000002e27a87c23 */ /* 0x100fe2000801083b */
[----:B------:R-:W-:Y:S01]  /*c2d0*/  FFMA.FTZ R39, R40, UR46, -R59 ;  /* 0x0000002e28277c23 */ /* 0x000fe2000801083b */
[----:B------:R-:W-:-:S05]  /*c2e0*/  R2UR UR19, R25 ;  /* 0x00000000191372ca */ /* 0x000fca00000e0000 */
[----:B------:R-:W4:Y:S01]  /*c2f0*/  MUFU.EX2 R162, R162 ;  /* 0x000000a200a27308 */ /* 0x000f220000000800 */
[----:B------:R-:W-:Y:S01]  /*c300*/  FFMA.FTZ R35, R35, UR46, -R59 ;  /* 0x0000002e23237c23 */ /* 0x000fe2000801083b */
[----:B0-----:R-:W-:Y:S01]  /*c310*/  FADD.FTZ R25, R159, R24 ;  /* 0x000000189f197221 */ /* 0x001fe20000010000 */
[----:B------:R-:W-:-:S05]  /*c320*/  FADD.FTZ R14, R160, R21 ;  /* 0x00000015a00e7221 */ /* 0x000fca0000010000 */
[----:B------:R-:W0:Y:S01]  /*c330*/  MUFU.EX2 R57, R57 ;  /* 0x0000003900397308 */ /* 0x000e220000000800 */
[----:B------:R-:W-:Y:S02]  /*c340*/  IMAD.MOV.U32 R21, RZ, RZ, 0x40000040 ;  /* 0x40000040ff157424 */ /* 0x000fe400078e00ff */
[----:B-1----:R-:W-:-:S05]  /*c350*/  FADD.FTZ R24, R30, R25 ;  /* 0x000000191e187221 */ /* 0x002fca0000010000 */
[----:B------:R-:W1:Y:S01]  /*c360*/  MUFU.EX2 R51, R51 ;  /* 0x0000003300337308 */ /* 0x000e620000000800 */
[----:B------:R-:W-:-:S07]  /*c370*/  R2UR UR27, R21 ;  /* 0x00000000151b72ca */ /* 0x000fce00000e0000 */
[----:B------:R-:W5:Y:S01]  /*c380*/  MUFU.EX2 R40, R53 ;  /* 0x0000003500287308 */ /* 0x000f620000000800 */
[----:B------:R-:W-:Y:S02]  /*c390*/  VIADD R32, R20, 0x100 ;  /* 0x0000010014207836 */ /* 0x000fe40000000000 */
[----:B--2---:R-:W-:-:S05]  /*c3a0*/  FADD.FTZ R21, R29, R14 ;  /* 0x0000000e1d157221 */ /* 0x004fca0000010000 */
[----:B------:R-:W2:Y:S01]  /*c3b0*/  MUFU.EX2 R164, R164 ;  /* 0x000000a400a47308 */ /* 0x000ea20000000800 */
[----:B------:R-:W-:Y:S01]  /*c3c0*/  FFMA.FTZ R37, R37, UR46, -R59 ;  /* 0x0000002e25257c23 */ /* 0x000fe2000801083b */
[----:B---3--:R-:W-:-:S06]  /*c3d0*/  FADD.FTZ R24, R161, R24 ;  /* 0x00000018a1187221 */ /* 0x008fcc0000010000 */
[----:B------:R-:W3:Y:S01]  /*c3e0*/  MUFU.EX2 R44, R44 ;  /* 0x0000002c002c7308 */ /* 0x000ee20000000800 */
[----:B------:R-:W-:Y:S01]  /*c3f0*/  F2FP.BF16.F32.PACK_AB R152, R3, R152 ;  /* 0x000000980398723e */ /* 0x000fe200000010ff */
[----:B----4-:R-:W-:-:S06]  /*c400*/  FADD.FTZ R14, R162, R21 ;  /* 0x00000015a20e7221 */ /* 0x010fcc0000010000 */
[----:B------:R-:W4:Y:S01]  /*c410*/  MUFU.EX2 R35, R35 ;  /* 0x0000002300237308 */ /* 0x000f220000000800 */
[----:B------:R-:W-:Y:S01]  /*c420*/  R2UR UR14, R32 ;  /* 0x00000000200e72ca */ /* 0x000fe200000e0000 */
[----:B0-----:R-:W-:Y:S01]  /*c430*/  FADD.FTZ R3, R57, R24 ;  /* 0x0000001839037221 */ /* 0x001fe20000010000 */
[C---:B------:R-:W-:Y:S01]  /*c440*/  R2UR UR6, R20.reuse ;  /* 0x00000000140672ca */ /* 0x040fe200000e0000 */
[----:B------:R-:W-:-:S04]  /*c450*/  VIADD R32, R20, 0x200 ;  /* 0x0000020014207836 */ /* 0x000fc80000000000 */
[----:B------:R-:W0:Y:S01]  /*c460*/  MUFU.EX2 R166, R166 ;  /* 0x000000a600a67308 */ /* 0x000e220000000800 */
[----:B------:R-:W-:Y:S02]  /*c470*/  VIADD R20, R20, 0x280 ;  /* 0x0000028014147836 */ /* 0x000fe40000000000 */
[----:B-1----:R-:W-:Y:S01]  /*c480*/  FADD.FTZ R21, R51, R14 ;  /* 0x0000000e33157221 */ /* 0x002fe20000010000 */
[----:B-----5:R-:W-:-:S04]  /*c490*/  FADD.FTZ R3, R40, R3 ;  /* 0x0000000328037221 */ /* 0x020fc80000010000 */
[----:B------:R-:W1:Y:S01]  /*c4a0*/  MUFU.EX2 R52, R52 ;  /* 0x0000003400347308 */ /* 0x000e620000000800 */
[----:B------:R-:W-:Y:S01]  /*c4b0*/  R2UR UR26, R20 ;  /* 0x00000000141a72ca */ /* 0x000fe200000e0000 */
[----:B--2---:R-:W-:-:S06]  /*c4c0*/  FADD.FTZ R14, R164, R21 ;  /* 0x00000015a40e7221 */ /* 0x004fcc0000010000 */
[----:B------:R-:W2:Y:S01]  /*c4d0*/  MUFU.EX2 R37, R37 ;  /* 0x0000002500257308 */ /* 0x000ea20000000800 */
[----:B------:R-:W-:Y:S01]  /*c4e0*/  FFMA.FTZ R170, R41, UR46, -R59 ;  /* 0x0000002e29aa7c23 */ /* 0x000fe2000801083b */
[----:B---3--:R-:W-:-:S06]  /*c4f0*/  FADD.FTZ R20, R44, R3 ;  /* 0x000000032c147221 */ /* 0x008fcc0000010000 */
[----:B------:R-:W3:Y:S01]  /*c500*/  MUFU.EX2 R167, R58 ;  /* 0x0000003a00a77308 */ /* 0x000ee20000000800 */
[----:B----4-:R-:W-:Y:S01]  /*c510*/  FADD.FTZ R3, R35, R14 ;  /* 0x0000000e23037221 */ /* 0x010fe20000010000 */
[----:B------:R-:W-:-:S06]  /*c520*/  FFMA.FTZ R41, R42, UR46, -R59 ;  /* 0x0000002e2a297c23 */ /* 0x000fcc000801083b */
[----:B------:R-:W4:Y:S01]  /*c530*/  MUFU.EX2 R168, R168 ;  /* 0x000000a800a87308 */ /* 0x000f220000000800 */
[----:B------:R-:W-:-:S07]  /*c540*/  FADD.FTZ R21, R165, R20 ;  /* 0x00000014a5157221 */ /* 0x000fce0000010000 */
[----:B------:R-:W5:Y:S01]  /*c550*/  MUFU.EX2 R60, R60 ;  /* 0x0000003c003c7308 */ /* 0x000f620000000800 */
[----:B0-----:R-:W-:Y:S01]  /*c560*/  FADD.FTZ R14, R166, R3 ;  /* 0x00000003a60e7221 */ /* 0x001fe20000010000 */
[----:B------:R-:W-:-:S06]  /*c570*/  FFMA.FTZ R172, R43, UR46, -R59 ;  /* 0x0000002e2bac7c23 */ /* 0x000fcc000801083b */
[----:B------:R-:W0:Y:S01]  /*c580*/  MUFU.EX2 R39, R39 ;  /* 0x0000002700277308 */ /* 0x000e220000000800 */
[----:B-1----:R-:W-:-:S07]  /*c590*/  FADD.FTZ R20, R52, R21 ;  /* 0x0000001534147221 */ /* 0x002fce0000010000 */
[----:B------:R-:W1:Y:S01]  /*c5a0*/  MUFU.EX2 R169, R48 ;  /* 0x0000003000a97308 */ /* 0x000e620000000800 */
[----:B--2---:R-:W-:Y:S01]  /*c5b0*/  FADD.FTZ R3, R37, R14 ;  /* 0x0000000e25037221 */ /* 0x004fe20000010000 */
[----:B------:R-:W-:-:S06]  /*c5c0*/  FFMA.FTZ R43, R45, UR46, -R59 ;  /* 0x0000002e2d2b7c23 */ /* 0x000fcc000801083b */
[----:B------:R-:W2:Y:S01]  /*c5d0*/  MUFU.EX2 R170, R170 ;  /* 0x000000aa00aa7308 */ /* 0x000ea20000000800 */
[----:B---3--:R-:W-:-:S07]  /*c5e0*/  FADD.FTZ R21, R167, R20 ;  /* 0x00000014a7157221 */ /* 0x008fce0000010000 */
[----:B------:R-:W3:Y:S01]  /*c5f0*/  MUFU.EX2 R61, R61 ;  /* 0x0000003d003d7308 */ /* 0x000ee20000000800 */
[----:B----4-:R-:W-:Y:S01]  /*c600*/  FADD.FTZ R14, R168, R3 ;  /* 0x00000003a80e7221 */ /* 0x010fe20000010000 */
[----:B------:R-:W-:-:S06]  /*c610*/  FFMA.FTZ R174, R46, UR46, -R59 ;  /* 0x0000002e2eae7c23 */ /* 0x000fcc000801083b */
[----:B------:R-:W4:Y:S01]  /*c620*/  MUFU.EX2 R41, R41 ;  /* 0x0000002900297308 */ /* 0x000f220000000800 */
[----:B-----5:R-:W-:-:S07]  /*c630*/  FADD.FTZ R20, R60, R21 ;  /* 0x000000153c147221 */ /* 0x020fce0000010000 */
[----:B------:R-:W5:Y:S01]  /*c640*/  MUFU.EX2 R38, R38 ;  /* 0x0000002600267308 */ /* 0x000f620000000800 */
[----:B0-----:R-:W-:Y:S01]  /*c650*/  FADD.FTZ R3, R39, R14 ;  /* 0x0000000e27037221 */ /* 0x001fe20000010000 */
[----:B------:R-:W-:-:S06]  /*c660*/  FFMA.FTZ R45, R47, UR46, -R59 ;  /* 0x0000002e2f2d7c23 */ /* 0x000fcc000801083b */
[----:B------:R-:W0:Y:S01]  /*c670*/  MUFU.EX2 R172, R172 ;  /* 0x000000ac00ac7308 */ /* 0x000e220000000800 */
[----:B-1----:R-:W-:-:S07]  /*c680*/  FADD.FTZ R20, R169, R20 ;  /* 0x00000014a9147221 */ /* 0x002fce0000010000 */
[----:B------:R-:W1:Y:S08]  /*c690*/  MUFU.EX2 R62, R62 ;  /* 0x0000003e003e7308 */ /* 0x000e700000000800 */
[----:B------:R-:W1:Y:S08]  /*c6a0*/  MUFU.EX2 R43, R43 ;  /* 0x0000002b002b7308 */ /* 0x000e700000000800 */
[----:B------:R2:W1:Y:S08]  /*c6b0*/  MUFU.EX2 R173, R0 ;  /* 0x0000000000ad7308 */ /* 0x0004700000000800 */
[----:B------:R-:W1:Y:S01]  /*c6c0*/  MUFU.EX2 R174, R174 ;  /* 0x000000ae00ae7308 */ /* 0x000e620000000800 */
[----:B--2---:R-:W-:Y:S01]  /*c6d0*/  FADD.FTZ R0, R170, R3 ;  /* 0x00000003aa007221 */ /* 0x004fe20000010000 */
[----:B---3--:R-:W-:-:S06]  /*c6e0*/  FADD.FTZ R3, R61, R20 ;  /* 0x000000143d037221 */ /* 0x008fcc0000010000 */
[----:B------:R-:W2:Y:S01]  /*c6f0*/  MUFU.EX2 R63, R63 ;  /* 0x0000003f003f7308 */ /* 0x000ea20000000800 */
[----:B----4-:R-:W-:Y:S01]  /*c700*/  FADD.FTZ R21, R41, R0 ;  /* 0x0000000029157221 */ /* 0x010fe20000010000 */
[----:B-----5:R-:W-:-:S06]  /*c710*/  FADD.FTZ R3, R38, R3 ;  /* 0x0000000326037221 */ /* 0x020fcc0000010000 */
[----:B------:R-:W3:Y:S01]  /*c720*/  MUFU.EX2 R45, R45 ;  /* 0x0000002d002d7308 */ /* 0x000ee20000000800 */
[----:B0-----:R-:W-:Y:S01]  /*c730*/  FADD.FTZ R0, R172, R21 ;  /* 0x00000015ac007221 */ /* 0x001fe20000010000 */
[----:B-1----:R-:W-:-:S06]  /*c740*/  FADD.FTZ R14, R62, R3 ;  /* 0x000000033e0e7221 */ /* 0x002fcc0000010000 */
[----:B------:R-:W0:Y:S01]  /*c750*/  MUFU.EX2 R64, R64 ;  /* 0x0000004000407308 */ /* 0x000e220000000800 */
[----:B------:R-:W-:Y:S01]  /*c760*/  FADD.FTZ R3, R43, R0 ;  /* 0x000000002b037221 */ /* 0x000fe20000010000 */
[----:B------:R-:W-:Y:S01]  /*c770*/  FADD.FTZ R14, R173, R14 ;  /* 0x0000000ead0e7221 */ /* 0x000fe20000010000 */
[----:B------:R-:W-:Y:S02]  /*c780*/  IMAD.MOV.U32 R33, RZ, RZ, 0x40000040 ;  /* 0x40000040ff217424 */ /* 0x000fe400078e00ff */
[----:B------:R-:W-:Y:S01]  /*c790*/  FADD.FTZ R0, R174, R3 ;  /* 0x00000003ae007221 */ /* 0x000fe20000010000 */
[----:B--2---:R-:W-:Y:S01]  /*c7a0*/  FADD.FTZ R21, R63, R14 ;  /* 0x0000000e3f157221 */ /* 0x004fe20000010000 */
[----:B------:R-:W-:Y:S02]  /*c7b0*/  F2FP.BF16.F32.PACK_AB R154, R27, R154 ;  /* 0x0000009a1b9a723e */ /* 0x000fe400000010ff */
[----:B------:R-:W-:Y:S02]  /*c7c0*/  F2FP.BF16.F32.PACK_AB R153, R28, R55 ;  /* 0x000000371c99723e */ /* 0x000fe400000010ff */
[----:B------:R-:W-:Y:S01]  /*c7d0*/  F2FP.BF16.F32.PACK_AB R155, R34, R155 ;  /* 0x0000009b229b723e */ /* 0x000fe200000010ff */
[----:B---3--:R-:W-:Y:S01]  /*c7e0*/  FADD.FTZ R3, R45, R0 ;  /* 0x000000002d037221 */ /* 0x008fe20000010000 */
[----:B------:R-:W-:-:S02]  /*c7f0*/  R2UR UR22, R32 ;  /* 0x00000000201672ca */ /* 0x000fc400000e0000 */
[----:B------:R-:W-:Y:S02]  /*c800*/  R2UR UR23, R33 ;  /* 0x00000000211772ca */ /* 0x000fe400000e0000 */
[----:B------:R-:W-:Y:S01]  /*c810*/  F2FP.BF16.F32.PACK_AB R156, R31, R156 ;  /* 0x0000009c1f9c723e */ /* 0x000fe200000010ff */
[----:B0-----:R-:W-:Y:S01]  /*c820*/  FADD.FTZ R0, R64, R21 ;  /* 0x0000001540007221 */ /* 0x001fe20000010000 */
        /* <DEDUP_REMOVED lines=19> */
[----:B------:R-:W-:-:S06]  /*c960*/  WARPGROUP.ARRIVE ;  /* 0x00000000000079c5 */ /* 0x000fcc0000000000 */
        /* <DEDUP_REMOVED lines=22> */
[----:B------:R-:W-:Y:S05]  /*cad0*/  @!P0 BRA `(.L_x_6058) ;  /* 0x0000000000048947 */ /* 0x000fea0003800000 */
[----:B------:R-:W-:Y:S01]  /*cae0*/  BPT.TRAP 0x1 ;  /* 0x000000040000795c */ /* 0x000fe20000300000 */
.L_x_6058:
[----:B------:R-:W0:Y:S01]  /*caf0*/  @P5 LDC R20, c[0x0][0x44c] ;  /* 0x00011300ff145b82 */ /* 0x000e220000000800 */
[----:B------:R-:W-:Y:S01]  /*cb00*/  MOV R14, R180 ;  /* 0x000000b4000e7202 */ /* 0x000fe20000000f00 */
[----:B------:R-:W-:Y:S01]  /*cb10*/  VIADD R13, R13, 0x32460 ;  /* 0x000324600d0d7836 */ /* 0x000fe20000000000 */
[----:B------:R-:W-:Y:S01]  /*cb20*/  ULDC UR42, c[0x0][0xad0] ;  /* 0x0002b400002a7ab9 */ /* 0x000fe20000000800 */
[----:B------:R-:W-:Y:S01]  /*cb30*/  ULDC UR43, c[0x0][0xad0] ;  /* 0x0002b400002b7ab9 */ /* 0x000fe20000000800 */
[----:B------:R-:W-:Y:S01]  /*cb40*/  ULDC UR44, c[0x0][0xa80] ;  /* 0x0002a000002c7ab9 */ /* 0x000fe20000000800 */
[----:B------:R-:W-:Y:S02]  /*cb50*/  ULDC UR45, c[0x0][0xa80] ;  /* 0x0002a000002d7ab9 */ /* 0x000fe40000000800 */
[----:B------:R-:W1:Y:S01]  /*cb60*/  @P5 LDC R21, c[0x0][0x450] ;  /* 0x00011400ff155b82 */ /* 0x000e620000000800 */
[----:B0-----:R-:W-:-:S05]  /*cb70*/  @P5 IMAD.HI.U32 R20, R180, R20, RZ ;  /* 0x00000014b4145227 */ /* 0x001fca00078e00ff */
[----:B-1----:R-:W-:Y:S01]  /*cb80*/  @P5 SHF.R.U32.HI R14, RZ, R21, R20 ;  /* 0x00000015ff0e5219 */ /* 0x002fe20000011614 */
[----:B------:R-:W-:-:S03]  /*cb90*/  IMAD.U32 R20, RZ, RZ, UR37 ;  /* 0x00000025ff147e24 */ /* 0x000fc6000f8e00ff */
[----:B------:R-:W-:Y:S02]  /*cba0*/  IADD3 R14, R14, R178, -R179 ;  /* 0x000000b20e0e7210 */ /* 0x000fe40007ffe8b3 */
[----:B------:R-:W-:-:S03]  /*cbb0*/  PRMT R13, R20, 0x654, R13 ;  /* 0x00000654140d7816 */ /* 0x000fc6000000000d */
[----:B------:R-:W-:Y:S01]  /*cbc0*/  IMAD.HI R14, R14, 0x2aaaaaab, RZ ;  /* 0x2aaaaaab0e0e7827 */ /* 0x000fe200078e02ff */
[----:B------:R0:W-:Y:S04]  /*cbd0*/  SYNCS.ARRIVE.TRANS64.RED.A1T0 RZ, [R13+URZ], RZ ;  /* 0x000000ff0dff79a7 */ /* 0x0001e8000810043f */
[----:B0-----:R-:W-:-:S04]  /*cbe0*/  SHF.R.U32.HI R13, RZ, 0x1f, R14 ;  /* 0x0000001fff0d7819 */ /* 0x001fc8000001160e */
[----:B------:R-:W-:Y:S01]  /*cbf0*/  LEA.HI.SX32 R14, R14, R13, 0x1c ;  /* 0x0000000d0e0e7211 */ /* 0x000fe200078fe2ff */
[----:B------:R-:W-:-:S03]  /*cc00*/  VIADD R13, R177, 0xfffffffe ;  /* 0xfffffffeb10d7836 */ /* 0x000fc60000000000 */
[----:B------:R-:W-:-:S04]  /*cc10*/  VIMNMX R21, RZ, R14, !PT ;  /* 0x0000000eff157248 */ /* 0x000fc80007fe0100 */
[----:B------:R-:W-:Y:S01]  /*cc20*/  ISETP.GE.AND P1, PT, R13, R21, PT ;  /* 0x000000150d00720c */ /* 0x000fe20003f26270 */
[----:B------:R0:W-:-:S12]  /*cc30*/  STL [R1+0xb0], R21 ;  /* 0x0000b01501007387 */ /* 0x0001d80000100800 */
[----:B0-----:R-:W-:Y:S05]  /*cc40*/  @!P1 BRA `(.L_x_6059) ;  /* 0x0000003800289947 */ /* 0x001fea0003800000 */
[----:B------:R-:W-:Y:S02]  /*cc50*/  IMAD.MOV.U32 R20, RZ, RZ, R176 ;  /* 0x000000ffff147224 */ /* 0x000fe400078e00b0 */
[----:B------:R-:W-:-:S07]  /*cc60*/  IMAD.MOV.U32 R21, RZ, RZ, R15 ;  /* 0x000000ffff157224 */ /* 0x000fce00078e000f */
.L_x_6070:
[----:B------:R-:W-:Y:S01]  /*cc70*/  VIADD R18, R18, 0x1 ;  /* 0x0000000112127836 */ /* 0x000fe20000000000 */
[----:B------:R-:W-:Y:S05]  /*cc80*/  YIELD ;  /* 0x0000000000007946 */ /* 0x000fea0003800000 */
[----:B------:R-:W-:-:S04]  /*cc90*/  ISETP.NE.AND P1, PT, R18, 0x2, PT ;  /* 0x000000021200780c */ /* 0x000fc80003f25270 */
[----:B------:R-:W-:Y:S02]  /*cca0*/  SEL R15, RZ, 0x1, P1 ;  /* 0x00000001ff0f7807 */ /* 0x000fe40000800000 */
[----:B------:R-:W-:Y:S02]  /*ccb0*/  SEL R18, R18, RZ, P1 ;  /* 0x000000ff12127207 */ /* 0x000fe40000800000 */
[----:B------:R-:W-:Y:S01]  /*ccc0*/  LOP3.LUT R202, R202, R15, RZ, 0x3c, !PT ;  /* 0x0000000fcaca7212 */ /* 0x000fe200078e3cff */
[----:B-----5:R-:W-:Y:S06]  /*ccd0*/  @!P0 BRA `(.L_x_6060) ;  /* 0x0000000000048947 */ /* 0x020fec0003800000 */
[----:B------:R-:W-:Y:S01]  /*cce0*/  BPT.TRAP 0x1 ;  /* 0x000000040000795c */ /* 0x000fe20000300000 */
.L_x_6060:
[----:B------:R-:W-:Y:S01]  /*ccf0*/  IMAD R14, R18, 0x8, R22 ;  /* 0x00000008120e7824 */ /* 0x000fe200078e0216 */
[----:B------:R-:W-:-:S04]  /*cd00*/  SHF.L.U32 R12, R202, 0x1f, RZ ;  /* 0x0000001fca0c7819 */ /* 0x000fc800000006ff */
[----:B------:R0:W1:Y:S01]  /*cd10*/  SYNCS.PHASECHK.TRANS64.TRYWAIT P1, [R14+URZ+0x32430], R12 ;  /* 0x0324300c0e0075a7 */ /* 0x000062000802017f */
[----:B------:R-:W-:Y:S05]  /*cd20*/  @!P0 BRA `(.L_x_6061) ;  /* 0x0000000000048947 */ /* 0x000fea0003800000 */
[----:B------:R-:W-:Y:S01]  /*cd30*/  BPT.TRAP 0x1 ;  /* 0x000000040000795c */ /* 0x000fe20000300000 */
.L_x_6061:
[----:B------:R-:W2:Y:S01]  /*cd40*/  LDL R15, [R1+0x94] ;  /* 0x00009400010f7983 */ /* 0x000ea20000100800 */
[----:B------:R-:W-:Y:S02]  /*cd50*/  IMAD.MOV.U32 R157, RZ, RZ, 0x40000040 ;  /* 0x40000040ff9d7424 */ /* 0x000fe400078e00ff */
[----:B--2---:R-:W-:Y:S01]  /*cd60*/  IMAD R156, R18, 0x300, R15 ;  /* 0x00000300129c7824 */ /* 0x004fe200078e020f */
[----:B-1----:R-:W-:Y:S06]  /*cd70*/  @P1 BRA `(.L_x_6062) ;  /* 0x0000000000081947 */ /* 0x002fec0003800000 */
[----:B------:R-:W1:Y:S02]  /*cd80*/  SYNCS.PHASECHK.TRANS64.TRYWAIT P1, [R14+URZ+0x32430], R12 ;  /* 0x0324300c0e0075a7 */ /* 0x000e64000802017f */
[----:B-1----:R-:W-:Y:S05]  /*cd90*/  @!P1 BRA `(.L_x_6063) ;  /* 0x0000012c00cc9947 */ /* 0x002fea0003800000 */
.L_x_6062:
[----:B------:R2:W-:Y:S04]  /*cda0*/  STL.64 [R1+0xe0], R2 ;  /* 0x0000e00201007387 */ /* 0x0005e80000100a00 */
[----:B------:R-:W3:Y:S01]  /*cdb0*/  LDL.64 R210, [R1+0x80] ;  /* 0x0000800001d27983 */ /* 0x000ee20000100a00 */
[----:B------:R-:W-:Y:S05]  /*cdc0*/  WARPSYNC.ALL ;  /* 0x0000000000007948 */ /* 0x000fea0003800000 */
[----:B------:R-:W4:Y:S04]  /*cdd0*/  LDL.64 R208, [R1+0x78] ;  /* 0x0000780001d07983 */ /* 0x000f280000100a00 */
[----:B--2---:R-:W2:Y:S01]  /*cde0*/  LDL.64 R2, [R1+0x88] ;  /* 0x0000880001027983 */ /* 0x004ea20000100a00 */
[C---:B------:R-:W-:Y:S01]  /*cdf0*/  R2UR UR6, R156.reuse ;  /* 0x000000009c0672ca */ /* 0x040fe200000e0000 */
[C---:B------:R-:W-:Y:S01]  /*ce00*/  VIADD R154, R156.reuse, 0x2 ;  /* 0x000000029c9a7836 */ /* 0x040fe20000000000 */
[----:B------:R-:W-:Y:S01]  /*ce10*/  R2UR UR7, R157 ;  /* 0x000000009d0772ca */ /* 0x000fe200000e0000 */
[----:B------:R-:W-:Y:S01]  /*ce20*/  VIADD R152, R156, 0x4 ;  /* 0x000000049c987836 */ /* 0x000fe20000000000 */
[----:B------:R-:W-:Y:S01]  /*ce30*/  R2UR UR4, R212 ;  /* 0x00000000d40472ca */ /* 0x000fe200000e0000 */
[----:B------:R-:W-:Y:S01]  /*ce40*/  VIADD R156, R156, 0x6 ;  /* 0x000000069c9c7836 */ /* 0x000fe20000000000 */
[----:B------:R-:W-:Y:S01]  /*ce50*/  R2UR UR5, R213 ;  /* 0x00000000d50572ca */ /* 0x000fe200000e0000 */
[----:B------:R-:W-:-:S02]  /*ce60*/  IMAD.MOV.U32 R155, RZ, RZ, 0x40000040 ;  /* 0x40000040ff9b7424 */ /* 0x000fc400078e00ff */
[----:B------:R-:W-:Y:S02]  /*ce70*/  IMAD.MOV.U32 R153, RZ, RZ, 0x40000040 ;  /* 0x40000040ff997424 */ /* 0x000fe400078e00ff */
[----:B------:R-:W-:Y:S01]  /*ce80*/  IMAD.MOV.U32 R157, RZ, RZ, 0x40000040 ;  /* 0x40000040ff9d7424 */ /* 0x000fe200078e00ff */
[----:B------:R-:W-:Y:S02]  /*ce90*/  R2UR UR10, R154 ;  /* 0x000000009a0a72ca */ /* 0x000fe400000e0000 */
[----:B------:R-:W-:Y:S02]  /*cea0*/  R2UR UR11, R155 ;  /* 0x000000009b0b72ca */ /* 0x000fe400000e0000 */
[----:B------:R-:W-:Y:S02]  /*ceb0*/  R2UR UR14, R152 ;  /* 0x00000000980e72ca */ /* 0x000fe400000e0000 */
[----:B------:R-:W-:Y:S02]  /*cec0*/  R2UR UR15, R153 ;  /* 0x00000000990f72ca */ /* 0x000fe400000e0000 */
[----:B------:R-:W-:-:S02]  /*ced0*/  R2UR UR18, R156 ;  /* 0x000000009c1272ca */ /* 0x000fc400000e0000 */
[----:B------:R-:W-:Y:S02]  /*cee0*/  R2UR UR19, R157 ;  /* 0x000000009d1372ca */ /* 0x000fe400000e0000 */
[----:B------:R-:W-:-:S06]  /*cef0*/  WARPGROUP.ARRIVE ;  /* 0x00000000000079c5 */ /* 0x000fcc0000000000 */
[----:B------:R-:W-:Y:S03]  /*cf00*/  HGMMA.64x96x16.F32.BF16 R152, gdesc[UR4], RZ, !UPT, gsb0 ;  /* 0x01600000049879f0 */ /* 0x000fe6000c0018ff */
[----:B------:R-:W-:Y:S02]  /*cf10*/  WARPGROUP.DEPBAR.LE gsb0, 0x0 ;  /* 0x00008000000079c5 */ /* 0x000fe40000010000 */
[----:B------:R-:W-:Y:S01]  /*cf20*/  WARPGROUP.ARRIVE ;  /* 0x00000000000079c5 */ /* 0x000fe20000000000 */
[----:B--2---:R-:W-:Y:S02]  /*cf30*/  R2UR UR8, R2 ;  /* 0x00000000020872ca */ /* 0x004fe400000e0000 */
[----:B------:R-:W-:Y:S02]  /*cf40*/  R2UR UR9, R3 ;  /* 0x00000000030972ca */ /* 0x000fe400000e0000 */
[----:B------:R2:W5:Y:S11]  /*cf50*/  LDL.LU.64 R2, [R1+0xe0] ;  /* 0x0000e00001027983 */ /* 0x0005760000300a00 */
[----:B------:R-:W-:Y:S01]  /*cf60*/  HGMMA.64x96x16.F32.BF16 R152, gdesc[UR8], R152, gsb0 ;  /* 0x01600000089879f0 */ /* 0x000fe20008001898 */
[----:B---3--:R-:W-:-:S02]  /*cf70*/  R2UR UR12, R210 ;  /* 0x00000000d20c72ca */ /* 0x008fc400000e0000 */
[----:B------:R-:W-:Y:S02]  /*cf80*/  R2UR UR13, R211 ;  /* 0x00000000d30d72ca */ /* 0x000fe400000e0000 */
[----:B----4-:R-:W-:Y:S02]  /*cf90*/  R2UR UR16, R208 ;  /* 0x00000000d01072ca */ /* 0x010fe400000e0000 */
        /* <DEDUP_REMOVED lines=8> */
[----:B--2---:R-:W-:Y:S05]  /*d020*/  @!P0 BRA `(.L_x_6064) ;  /* 0x0000000000048947 */ /* 0x004fea0003800000 */
[----:B------:R-:W-:Y:S01]  /*d030*/  BPT.TRAP 0x1 ;  /* 0x000000040000795c */ /* 0x000fe20000300000 */
.L_x_6064:
[----:B------:R2:W3:Y:S01]  /*d040*/  SYNCS.PHASECHK.TRANS64.TRYWAIT P1, [R14+URZ+0x32450], R12 ;  /* 0x0324500c0e0075a7 */ /* 0x0004e2000802017f */
[----:B------:R-:W-:Y:S05]  /*d050*/  @!P0 BRA `(.L_x_6065) ;  /* 0x0000000000048947 */ /* 0x000fea0003800000 */
[----:B------:R-:W-:Y:S01]  /*d060*/  BPT.TRAP 0x1 ;  /* 0x000000040000795c */ /* 0x000fe20000300000 */
.L_x_6065:
[----:B---3--:R-:W-:Y:S05]  /*d070*/  @P1 BRA `(.L_x_6066) ;  /* 0x0000000000081947 */ /* 0x008fea0003800000 */
[----:B------:R-:W3:Y:S02]  /*d080*/  SYNCS.PHASECHK.TRANS64.TRYWAIT P1, [R14+URZ+0x32450], R12 ;  /* 0x0324500c0e0075a7 */ /* 0x000ee4000802017f */
[----:B---3--:R-:W-:Y:S05]  /*d090*/  @!P1 BRA `(.L_x_6067) ;  /* 0x0000012c00209947 */ /* 0x008fea0003800000 */
.L_x_6066:
[----:B------:R4:W-:Y:S04]  /*d0a0*/  STL.64 [R1+0xf8], R20 ;  /* 0x0000f81401007387 */ /* 0x0009e80000100a00 */
[----:B----4-:R-:W4:Y:S04]  /*d0b0*/  LDL.64 R20, [R1+0x70] ;  /* 0x0000700001147983 */ /* 0x010f280000100a00 */
[----:B------:R0:W-:Y:S04]  /*d0c0*/  STL.64 [R1+0xf0], R16 ;  /* 0x0000f01001007387 */ /* 0x0001e80000100a00 */
[----:B0-----:R-:W4:Y:S01]  /*d0d0*/  LDL.64 R16, [R1+0x68] ;  /* 0x0000680001107983 */ /* 0x001f220000100a00 */
[----:B------:R-:W-:-:S02]  /*d0e0*/  IMAD.MOV.U32 R208, RZ, RZ, 0xc00 ;  /* 0x00000c00ffd07424 */ /* 0x000fc400078e00ff */
[----:B------:R-:W-:Y:S01]  /*d0f0*/  IMAD.MOV.U32 R209, RZ, RZ, 0x40000040 ;  /* 0x40000040ffd17424 */ /* 0x000fe200078e00ff */
[----:B------:R1:W-:Y:S01]  /*d100*/  STL [R1+0xe8], R14 ;  /* 0x0000e80e01007387 */ /* 0x0003e20000100800 */
[----:B------:R-:W-:-:S03]  /*d110*/  IMAD R208, R18, R208, UR38 ;  /* 0x0000002612d07e24 */ /* 0x000fc6000f8e02d0 */
[----:B-----5:R0:W-:Y:S01]  /*d120*/  STL.64 [R1+0xe0], R2 ;  /* 0x0000e00201007387 */ /* 0x0201e20000100a00 */
[----:B------:R-:W-:Y:S05]  /*d130*/  WARPSYNC.ALL ;  /* 0x0000000000007948 */ /* 0x000fea0003800000 */
[----:B------:R-:W-:Y:S01]  /*d140*/  R2UR UR6, R208 ;  /* 0x00000000d00672ca */ /* 0x000fe200000e0000 */
[----:B------:R-:W-:Y:S01]  /*d150*/  IMAD.MOV.U32 R211, RZ, RZ, 0x40000040 ;  /* 0x40000040ffd37424 */ /* 0x000fe200078e00ff */
[----:B------:R-:W-:Y:S01]  /*d160*/  R2UR UR7, R209 ;  /* 0x00000000d10772ca */ /* 0x000fe200000e0000 */
[----:B-123--:R-:W2:Y:S01]  /*d170*/  LDL.64 R14, [R1+0x10] ;  /* 0x00001000010e7983 */ /* 0x00eea20000100a00 */
[----:B------:R-:W-:-:S03]  /*d180*/  R2UR UR4, R4 ;  /* 0x00000000040472ca */ /* 0x000fc600000e0000 */
[----:B0-----:R-:W3:Y:S01]  /*d190*/  LDL.64 R2, [R1+0x60] ;  /* 0x0000600001027983 */ /* 0x001ee20000100a00 */
[----:B------:R-:W-:Y:S01]  /*d1a0*/  R2UR UR5, R5 ;  /* 0x00000000050572ca */ /* 0x000fe200000e0000 */
[----:B------:R-:W-:Y:S01]  /*d1b0*/  WARPGROUP.ARRIVE ;  /* 0x00000000000079c5 */ /* 0x000fe20000000000 */
[----:B------:R-:W-:-:S11]  /*d1c0*/  IADD3 R210, R208, 0x2, RZ ;  /* 0x00000002d0d27810 */ /* 0x000fd60007ffe0ff */
[----:B------:R-:W-:Y:S01]  /*d1d0*/  HGMMA.64x96x16.F32.BF16 R152, gdesc[UR4], R152, gsb0 ;  /* 0x01600000049879f0 */ /* 0x000fe20008001898 */
[----:B------:R-:W-:Y:S02]  /*d1e0*/  R2UR UR6, R210 ;  /* 0x00000000d20672ca */ /* 0x000fe400000e0000 */
[----:B------:R-:W-:Y:S01]  /*d1f0*/  R2UR UR7, R211 ;  /* 0x00000000d30772ca */ /* 0x000fe200000e0000 */
[----:B------:R-:W-:Y:S02]  /*d200*/  VIADD R210, R208, 0x4 ;  /* 0x00000004d0d27836 */ /* 0x000fe40000000000 */
[----:B------:R-:W-:Y:S01]  /*d210*/  IMAD.MOV.U32 R211, RZ, RZ, 0x40000040 ;  /* 0x40000040ffd37424 */ /* 0x000fe200078e00ff */
[----:B------:R-:W-:Y:S02]  /*d220*/  WARPGROUP.DEPBAR.LE gsb0, 0x0 ;  /* 0x00008000000079c5 */ /* 0x000fe40000010000 */
[----:B------:R-:W-:Y:S01]  /*d230*/  WARPGROUP.ARRIVE ;  /* 0x00000000000079c5 */ /* 0x000fe20000000000 */
[----:B----4-:R-:W-:-:S02]  /*d240*/  R2UR UR4, R20 ;  /* 0x00000000140472ca */ /* 0x010fc400000e0000 */
[----:B------:R-:W-:Y:S02]  /*d250*/  R2UR UR5, R21 ;  /* 0x00000000150572ca */ /* 0x000fe400000e0000 */
[----:B------:R-:W4:Y:S11]  /*d260*/  LDL.64 R20, [R1+0x58] ;  /* 0x0000580001147983 */ /* 0x000f360000100a00 */
[----:B------:R-:W-:Y:S01]  /*d270*/  HGMMA.64x96x16.F32.BF16 R152, gdesc[UR4], R152, gsb0 ;  /* 0x01600000049879f0 */ /* 0x000fe20008001898 */
[----:B------:R-:W-:-:S02]  /*d280*/  R2UR UR4, R16 ;  /* 0x00000000100472ca */ /* 0x000fc400000e0000 */
[----:B------:R-:W-:Y:S02]  /*d290*/  R2UR UR5, R17 ;  /* 0x00000000110572ca */ /* 0x000fe400000e0000 */
[----:B------:R-:W2:Y:S01]  /*d2a0*/  LDL.64 R16, [R1+0x50] ;  /* 0x0000500001107983 */ /* 0x000ea20000100a00 */
[----:B------:R-:W-:Y:S02]  /*d2b0*/  R2UR UR6, R210 ;  /* 0x00000000d20672ca */ /* 0x000fe400000e0000 */
[----:B------:R-:W-:Y:S01]  /*d2c0*/  R2UR UR7, R211 ;  /* 0x00000000d30772ca */ /* 0x000fe200000e0000 */
[----:B------:R-:W-:Y:S02]  /*d2d0*/  VIADD R210, R208, 0x6 ;  /* 0x00000006d0d27836 */ /* 0x000fe40000000000 */
[----:B------:R-:W-:Y:S01]  /*d2e0*/  IMAD.MOV.U32 R211, RZ, RZ, 0x40000040 ;  /* 0x40000040ffd37424 */ /* 0x000fe200078e00ff */
[----:B------:R-:W-:Y:S02]  /*d2f0*/  WARPGROUP.DEPBAR.LE gsb0, 0x0 ;  /* 0x00008000000079c5 */ /* 0x000fe40000010000 */
[----:B------:R-:W-:-:S07]  /*d300*/  WARPGROUP.ARRIVE ;  /* 0x00000000000079c5 */ /* 0x000fce0000000000 */
[----:B------:R-:W-:Y:S01]  /*d310*/  HGMMA.64x96x16.F32.BF16 R152, gdesc[UR4], R152, gsb0 ;  /* 0x01600000049879f0 */ /* 0x000fe20008001898 */
[----:B------:R-:W-:Y:S02]  /*d320*/  R2UR UR6, R210 ;  /* 0x00000000d20672ca */ /* 0x000fe400000e0000 */
[----:B------:R-:W-:Y:S02]  /*d330*/  R2UR UR7, R211 ;  /* 0x00000000d30772ca */ /* 0x000fe400000e0000 */
[----:B---3--:R-:W-:Y:S02]  /*d340*/  R2UR UR4, R2 ;  /* 0x00000000020472ca */ /* 0x008fe400000e0000 */
[----:B------:R-:W-:Y:S01]  /*d350*/  R2UR UR5, R3 ;  /* 0x00000000030572ca */ /* 0x000fe200000e0000 */
[----:B------:R-:W-:Y:S01]  /*d360*/  VIADD R210, R208, 0x300 ;  /* 0x00000300d0d27836 */ /* 0x000fe20000000000 */
[----:B------:R-:W3:Y:S01]  /*d370*/  LDL.64 R2, [R1+0x8] ;  /* 0x0000080001027983 */ /* 0x000ee20000100a00 */
[----:B------:R-:W-:Y:S01]  /*d380*/  IMAD.MOV.U32 R211, RZ, RZ, 0x40000040 ;  /* 0x40000040ffd37424 */ /* 0x000fe200078e00ff */
[----:B------:R-:W-:-:S02]  /*d390*/  WARPGROUP.DEPBAR.LE gsb0, 0x0 ;  /* 0x00008000000079c5 */ /* 0x000fc40000010000 */
[----:B------:R-:W-:-:S07]  /*d3a0*/  WARPGROUP.ARRIVE ;  /* 0x00000000000079c5 */ /* 0x000fce0000000000 */
[----:B------:R-:W-:Y:S01]  /*d3b0*/  HGMMA.64x96x16.F32.BF16 R152, gdesc[UR4], R152, gsb0 ;  /* 0x01600000049879f0 */ /* 0x000fe20008001898 */
[----:B------:R-:W-:Y:S02]  /*d3c0*/  R2UR UR6, R210 ;  /* 0x00000000d20672ca */ /* 0x000fe400000e0000 */
[----:B------:R-:W-:Y:S02]  /*d3d0*/  R2UR UR7, R211 ;  /* 0x00000000d30772ca */ /* 0x000fe400000e0000 */
[----:B----4-:R-:W-:Y:S02]  /*d3e0*/  R2UR UR4, R20 ;  /* 0x00000000140472ca */ /* 0x010fe400000e0000 */
[----:B------:R-:W-:Y:S01]  /*d3f0*/  R2UR UR5, R21 ;  /* 0x00000000150572ca */ /* 0x000fe200000e0000 */
[----:B------:R-:W-:Y:S02]  /*d400*/  WARPGROUP.DEPBAR.LE gsb0, 0x0 ;  /* 0x00008000000079c5 */ /* 0x000fe40000010000 */
[----:B------:R-:W-:Y:S01]  /*d410*/  WARPGROUP.ARRIVE ;  /* 0x00000000000079c5 */ /* 0x000fe20000000000 */
[----:B------:R-:W-:Y:S01]  /*d420*/  VIADD R210, R208, 0x302 ;  /* 0x00000302d0d27836 */ /* 0x000fe20000000000 */
[----:B------:R0:W5:Y:S08]  /*d430*/  LDL.LU.64 R20, [R1+0xf8] ;  /* 0x0000f80001147983 */ /* 0x0001700000300a00 */
[----:B------:R-:W-:Y:S01]  /*d440*/  HGMMA.64x96x16.F32.BF16 R152, gdesc[UR4], R152, gsb0 ;  /* 0x01600000049879f0 */ /* 0x000fe20008001898 */
[----:B------:R-:W-:Y:S01]  /*d450*/  IMAD.MOV.U32 R211, RZ, RZ, 0x40000040 ;  /* 0x40000040ffd37424 */ /* 0x000fe200078e00ff */
[----:B------:R-:W-:-:S02]  /*d460*/  R2UR UR6, R210 ;  /* 0x00000000d20672ca */ /* 0x000fc400000e0000 */
[----:B--2---:R-:W-:Y:S02]  /*d470*/  R2UR UR4, R16 ;  /* 0x00000000100472ca */ /* 0x004fe400000e0000 */
[----:B------:R-:W-:Y:S02]  /*d480*/  R2UR UR7, R211 ;  /* 0x00000000d30772ca */ /* 0x000fe400000e0000 */
[----:B------:R-:W-:Y:S01]  /*d490*/  R2UR UR5, R17 ;  /* 0x00000000110572ca */ /* 0x000fe200000e0000 */
[----:B------:R-:W-:Y:S01]  /*d4a0*/  VIADD R210, R208, 0x304 ;  /* 0x00000304d0d27836 */ /* 0x000fe20000000000 */
[----:B------:R0:W5:Y:S01]  /*d4b0*/  LDL.LU.64 R16, [R1+0xf0] ;  /* 0x0000f00001107983 */ /* 0x0001620000300a00 */
        /* <DEDUP_REMOVED lines=8> */
[----:B------:R-:W-:Y:S01]  /*d540*/  VIADD R210, R208, 0x306 ;  /* 0x00000306d0d27836 */ /* 0x000fe20000000000 */
[----:B------:R0:W5:Y:S01]  /*d550*/  LDL.LU R14, [R1+0xe8] ;  /* 0x0000e800010e7983 */ /* 0x0001620000300800 */
        /* <DEDUP_REMOVED lines=18> */
[----:B------:R-:W-:Y:S01]  /*d680*/  VIADD R210, R208, 0x602 ;  /* 0x00000602d0d27836 */ /* 0x000fe20000000000 */
[----:B------:R-:W-:Y:S01]  /*d690*/  MOV R211, 0x40000040 ;  /* 0x4000004000d37802 */ /* 0x000fe20000000f00 */
[----:B------:R-:W-:-:S02]  /*d6a0*/  WARPGROUP.DEPBAR.LE gsb0, 0x0 ;  /* 0x00008000000079c5 */ /* 0x000fc40000010000 */
[----:B------:R-:W-:-:S08]  /*d6b0*/  WARPGROUP.ARRIVE ;  /* 0x00000000000079c5 */ /* 0x000fd00000000000 */
        /* <DEDUP_REMOVED lines=60> */
[----:B------:R-:W-:Y:S02]  /*da80*/  WARPGROUP.DEPBAR.LE gsb0, 0x0 ;  /* 0x00008000000079c5 */ /* 0x000fe40000010000 */
[----:B------:R-:W-:-:S09]  /*da90*/  WARPGROUP.ARRIVE ;  /* 0x00000000000079c5 */ /* 0x000fd20000000000 */
[----:B------:R-:W-:Y:S01]  /*daa0*/  HGMMA.64x96x16.F32.BF16 R152, gdesc[UR4], R152, gsb0 ;  /* 0x01600000049879f0 */ /* 0x000fe20008001898 */
[----:B-1----:R-:W-:-:S04]  /*dab0*/  SHF.R.U32.HI R12, RZ, 0x7, R12 ;  /* 0x00000007ff0c7819 */ /* 0x002fc8000001160c */
[----:B------:R-:W-:Y:S01]  /*dac0*/  IADD3 R12, -R12, 0xb, RZ ;  /* 0x0000000b0c0c7810 */ /* 0x000fe20007ffe1ff */
[----:B------:R-:W-:-:S04]  /*dad0*/  WARPGROUP.DEPBAR.LE gsb0, 0x0 ;  /* 0x00008000000079c5 */ /* 0x000fc80000010000 */
[----:B------:R0:W-:Y:S06]  /*dae0*/  BAR.ARV R12, 0x100 ;  /* 0x0004000c0000751d */ /* 0x0001ec0000002000 */
[----:B------:R-:W-:Y:S05]  /*daf0*/  @!P0 BRA `(.L_x_6068) ;  /* 0x0000000000048947 */ /* 0x000fea0003800000 */
[----:B------:R-:W-:Y:S01]  /*db00*/  BPT.TRAP 0x1 ;  /* 0x000000040000795c */ /* 0x000fe20000300000 */
.L_x_6068:
[----:B------:R-:W2:Y:S01]  /*db10*/  LDL R210, [R1+0x98] ;  /* 0x0000980001d27983 */ /* 0x000ea20000100800 */
[----:B------:R-:W1:Y:S03]  /*db20*/  LDC R15, c[0x0][0x448] ;  /* 0x00011200ff0f7b82 */ /* 0x000e660000000800 */
[----:B------:R-:W2:Y:S01]  /*db30*/  LDL R209, [R1+0xb8] ;  /* 0x0000b80001d17983 */ /* 0x000ea20000100800 */
[----:B------:R-:W-:Y:S01]  /*db40*/  FMUL.FTZ R155, R155, UR43 ;  /* 0x0000002b9b9b7c20 */ /* 0x000fe20008410000 */
[----:B------:R-:W-:Y:S01]  /*db50*/  FMUL.FTZ R154, R154, UR43 ;  /* 0x0000002b9a9a7c20 */ /* 0x000fe20008410000 */
[----:B------:R-:W-:Y:S01]  /*db60*/  FMUL.FTZ R159, R159, UR43 ;  /* 0x0000002b9f9f7c20 */ /* 0x000fe20008410000 */
[----:B------:R3:W-:Y:S01]  /*db70*/  STL [R1+0xe0], R4 ;  /* 0x0000e00401007387 */ /* 0x0007e20000100800 */
[----:B------:R-:W-:Y:S01]  /*db80*/  FMUL.FTZ R162, R162, UR43 ;  /* 0x0000002ba2a27c20 */ /* 0x000fe20008410000 */
[----:B------:R-:W-:Y:S01]  /*db90*/  FMUL.FTZ R175, R175, UR43 ;  /* 0x0000002bafaf7c20 */ /* 0x000fe20008410000 */
[----:B------:R-:W-:Y:S01]  /*dba0*/  FMUL.FTZ R167, R167, UR43 ;  /* 0x0000002ba7a77c20 */ /* 0x000fe20008410000 */
[----:B-----5:R4:W-:Y:S01]  /*dbb0*/  STL [R1+0xd8], R2 ;  /* 0x0000d80201007387 */ /* 0x0209e20000100800 */
[----:B------:R-:W-:Y:S01]  /*dbc0*/  FMUL.FTZ R229, R152, UR43 ;  /* 0x0000002b98e57c20 */ /* 0x000fe20008410000 */
[----:B------:R-:W-:Y:S01]  /*dbd0*/  FMUL.FTZ R174, R174, UR43 ;  /* 0x0000002baeae7c20 */ /* 0x000fe20008410000 */
[----:B------:R-:W-:Y:S01]  /*dbe0*/  FMUL.FTZ R152, R160, UR43 ;  /* 0x0000002ba0987c20 */ /* 0x000fe20008410000 */
[----:B------:R-:W-:Y:S01]  /*dbf0*/  FMUL.FTZ R158, R158, UR43 ;  /* 0x0000002b9e9e7c20 */ /* 0x000fe20008410000 */
[----:B------:R-:W-:Y:S01]  /*dc00*/  FMUL.FTZ R166, R166, UR43 ;  /* 0x0000002ba6a67c20 */ /* 0x000fe20008410000 */
[----:B---3--:R3:W-:Y:S01]  /*dc10*/  MUFU.TANH R4, R162 ;  /* 0x000000a200047308 */ /* 0x0087e20000002400 */
[----:B------:R-:W-:Y:S01]  /*dc20*/  FMUL.FTZ R178, R178, UR43 ;  /* 0x0000002bb2b27c20 */ /* 0x000fe20008410000 */
[----:B------:R-:W-:Y:S01]  /*dc30*/  FMUL.FTZ R163, R163, UR43 ;  /* 0x0000002ba3a37c20 */ /* 0x000fe20008410000 */
[----:B------:R-:W-:Y:S01]  /*dc40*/  FMUL.FTZ R171, R171, UR43 ;  /* 0x0000002babab7c20 */ /* 0x000fe20008410000 */
[----:B------:R-:W-:Y:S01]  /*dc50*/  FMUL.FTZ R182, R182, UR43 ;  /* 0x0000002bb6b67c20 */ /* 0x000fe20008410000 */
[----:B------:R-:W-:Y:S01]  /*dc60*/  FMUL.FTZ R170, R170, UR43 ;  /* 0x0000002baaaa7c20 */ /* 0x000fe20008410000 */
[----:B------:R-:W-:Y:S01]  /*dc70*/  FMUL.FTZ R165, R165, UR43 ;  /* 0x0000002ba5a57c20 */ /* 0x000fe20008410000 */
[----:B-1----:R-:W-:Y:S01]  /*dc80*/  ISETP.NE.AND P1, PT, R15, 0x1, PT ;  /* 0x000000010f00780c */ /* 0x002fe20003f25270 */
[----:B----4-:R1:W4:Y:S01]  /*dc90*/  MUFU.TANH R2, R154 ;  /* 0x0000009a00027308 */ /* 0x0103220000002400 */
[----:B---3--:R-:W-:Y:S01]  /*dca0*/  FMUL.FTZ R162, R164, UR43 ;  /* 0x0000002ba4a27c20 */ /* 0x008fe20008410000 */
[----:B------:R-:W-:-:S06]  /*dcb0*/  FMUL.FTZ R179, R179, UR43 ;  /* 0x0000002bb3b37c20 */ /* 0x000fcc0008410000 */
[----:B------:R-:W-:Y:S01]  /*dcc0*/  MUFU.TANH R160, R175 ;  /* 0x000000af00a07308 */ /* 0x000fe20000002400 */
[----:B-1----:R-:W-:-:S03]  /*dcd0*/  FMUL.FTZ R154, R157, UR43 ;  /* 0x0000002b9d9a7c20 */ /* 0x002fc60008410000 */
[----:B------:R-:W1:Y:S04]  /*dce0*/  @P1 LDC R208, c[0x0][0x44c] ;  /* 0x00011300ffd01b82 */ /* 0x000e680000000800 */
[----:B------:R-:W-:Y:S01]  /*dcf0*/  MUFU.TANH R211, R163 ;  /* 0x000000a300d37308 */ /* 0x000fe20000002400 */
[----:B----4-:R-:W-:-:S03]  /*dd00*/  IMAD.MOV.U32 R157, RZ, RZ, R2 ;  /* 0x000000ffff9d7224 */ /* 0x010fc600078e0002 */
[----:B------:R-:W3:Y:S04]  /*dd10*/  @P1 LDC R15, c[0x0][0x450] ;  /* 0x00011400ff0f1b82 */ /* 0x000ee80000000800 */
[----:B------:R4:W-:Y:S08]  /*dd20*/  MUFU.TANH R2, R166 ;  /* 0x000000a600027308 */ /* 0x0009f00000002400 */
[----:B------:R0:W-:Y:S01]  /*dd30*/  MUFU.TANH R163, R171 ;  /* 0x000000ab00a37308 */ /* 0x0001e20000002400 */
[----:B----4-:R-:W-:-:S02]  /*dd40*/  IMAD.MOV.U32 R166, RZ, RZ, R157 ;  /* 0x000000ffffa67224 */ /* 0x010fc400078e009d */
[----:B------:R-:W-:Y:S01]  /*dd50*/  FMUL.FTZ R157, R169, UR43 ;  /* 0x0000002ba99d7c20 */ /* 0x000fe20008410000 */
[----:B--2---:R-:W-:Y:S02]  /*dd60*/  IMAD.IADD R209, R209, 0x1, R210 ;  /* 0x00000001d1d17824 */ /* 0x004fe400078e02d2 */
[----:B0-----:R-:W-:Y:S02]  /*dd70*/  FMUL.FTZ R171, R177, UR43 ;  /* 0x0000002bb1ab7c20 */ /* 0x001fe40008410000 */
[----:B------:R0:W2:Y:S01]  /*dd80*/  MUFU.TANH R210, R155 ;  /* 0x0000009b00d27308 */ /* 0x0000a20000002400 */
[----:B-1----:R-:W-:-:S05]  /*dd90*/  @P1 IMAD.HI.U32 R208, R209, R208, RZ ;  /* 0x000000d0d1d01227 */ /* 0x002fca00078e00ff */
[----:B---3--:R-:W-:Y:S01]  /*dda0*/  @P1 SHF.R.U32.HI R209, RZ, R15, R208 ;  /* 0x0000000fffd11219 */ /* 0x008fe200000116d0 */
[----:B------:R-:W-:Y:S01]  /*ddb0*/  FMUL.FTZ R208, R153, UR43 ;  /* 0x0000002b99d07c20 */ /* 0x000fe20008410000 */
[----:B------:R-:W-:Y:S01]  /*ddc0*/  FMUL.FTZ R153, R156, UR43 ;  /* 0x0000002b9c997c20 */ /* 0x000fe20008410000 */
[----:B0-----:R-:W-:Y:S01]  /*ddd0*/  FMUL.FTZ R155, R161, UR43 ;  /* 0x0000002ba19b7c20 */ /* 0x001fe20008410000 */
[----:B------:R0:W1:Y:S01]  /*dde0*/  MUFU.TANH R156, R159 ;  /* 0x0000009f009c7308 */ /* 0x0000620000002400 */
[----:B--2---:R-:W-:-:S07]  /*ddf0*/  IMAD.MOV.U32 R164, RZ, RZ, R210 ;  /* 0x000000ffffa47224 */ /* 0x004fce00078e00d2 */
[----:B------:R1:W-:Y:S01]  /*de00*/  MUFU.TANH R210, R167 ;  /* 0x000000a700d27308 */ /* 0x0003e20000002400 */
[----:B0-----:R-:W-:Y:S01]  /*de10*/  FMUL.FTZ R159, R172, UR43 ;  /* 0x0000002bac9f7c20 */ /* 0x001fe20008410000 */
[----:B------:R-:W-:Y:S01]  /*de20*/  FMUL.FTZ R172, R180, UR43 ;  /* 0x0000002bb4ac7c20 */ /* 0x000fe20008410000 */
[----:B------:R-:W-:-:S05]  /*de30*/  IMAD.MOV.U32 R180, RZ, RZ, R2 ;  /* 0x000000ffffb47224 */ /* 0x000fca00078e0002 */
[----:B------:R-:W0:Y:S01]  /*de40*/  MUFU.TANH R161, R174 ;  /* 0x000000ae00a17308 */ /* 0x000e220000002400 */
[----:B-1----:R-:W-:Y:S01]  /*de50*/  MOV R167, R156 ;  /* 0x0000009c00a77202 */ /* 0x002fe20000000f00 */
[----:B------:R-:W-:-:S04]  /*de60*/  FMUL.FTZ R156, R168, UR43 ;  /* 0x0000002ba89c7c20 */ /* 0x000fc80008410000 */
[----:B------:R-:W-:Y:S02]  /*de70*/  IMAD.MOV.U32 R169, RZ, RZ, R167 ;  /* 0x000000ffffa97224 */ /* 0x000fe400078e00a7 */
[----:B------:R1:W2:Y:S08]  /*de80*/  MUFU.TANH R15, R158 ;  /* 0x0000009e000f7308 */ /* 0x0002b00000002400 */
[----:B------:R3:W4:Y:S01]  /*de90*/  MUFU.TANH R167, R178 ;  /* 0x000000b200a77308 */ /* 0x0007220000002400 */
[----:B-1----:R-:W-:Y:S01]  /*dea0*/  FMUL.FTZ R158, R173, UR43 ;  /* 0x0000002bad9e7c20 */ /* 0x002fe20008410000 */
[----:B------:R-:W-:Y:S01]  /*deb0*/  FMUL.FTZ R173, R181, UR43 ;  /* 0x0000002bb5ad7c20 */ /* 0x000fe20008410000 */
[----:B------:R-:W-:Y:S01]  /*dec0*/  FMUL.FTZ R181, R183, UR43 ;  /* 0x0000002bb7b57c20 */ /* 0x000fe20008410000 */
[----:B------:R-:W-:-:S02]  /*ded0*/  IMAD.MOV.U32 R183, RZ, RZ, R160 ;  /* 0x000000ffffb77224 */ /* 0x000fc400078e00a0 */
[----:B------:R-:W-:Y:S01]  /*dee0*/  FMUL.FTZ R160, R184, UR43 ;  /* 0x0000002bb8a07c20 */ /* 0x000fe20008410000 */
[----:B0-----:R-:W-:Y:S02]  /*def0*/  IMAD.MOV.U32 R184, RZ, RZ, R161 ;  /* 0x000000ffffb87224 */ /* 0x001fe400078e00a1 */
[----:B------:R-:W-:Y:S01]  /*df00*/  FMUL.FTZ R161, R185, UR43 ;  /* 0x0000002bb9a17c20 */ /* 0x000fe20008410000 */
[----:B------:R-:W-:Y:S01]  /*df10*/  IMAD.MOV.U32 R185, RZ, RZ, R210 ;  /* 0x000000ffffb97224 */ /* 0x000fe200078e00d2 */
[----:B------:R4:W-:Y:S01]  /*df20*/  MUFU.TANH R2, R182 ;  /* 0x000000b600027308 */ /* 0x0009e20000002400 */
[----:B--2---:R-:W-:Y:S01]  /*df30*/  IMAD.MOV.U32 R168, RZ, RZ, R15 ;  /* 0x000000ffffa87224 */ /* 0x004fe200078e000f */
[----:B------:R-:W2:Y:S01]  /*df40*/  LDL R210, [R1+0xbc] ;  /* 0x0000bc0001d27983 */ /* 0x000ea20000100800 */
[----:B------:R-:W-:Y:S01]  /*df50*/  FMUL.FTZ R175, R187, UR43 ;  /* 0x0000002bbbaf7c20 */ /* 0x000fe20008410000 */
[----:B---3--:R-:W-:Y:S02]  /*df60*/  IMAD.MOV.U32 R178, RZ, RZ, R4 ;  /* 0x000000ffffb27224 */ /* 0x008fe400078e0004 */
[----:B------:R-:W-:-:S02]  /*df70*/  IMAD.MOV.U32 R177, RZ, RZ, R168 ;  /* 0x000000ffffb17224 */ /* 0x000fc400078e00a8 */
[----:B------:R-:W-:Y:S01]  /*df80*/  FMUL.FTZ R168, R188, UR43 ;  /* 0x0000002bbca87c20 */ /* 0x000fe20008410000 */
[----:B------:R0:W1:Y:S01]  /*df90*/  MUFU.TANH R15, R170 ;  /* 0x000000aa000f7308 */ /* 0x0000620000002400 */
[----:B----4-:R-:W-:Y:S02]  /*dfa0*/  IMAD.MOV.U32 R182, RZ, RZ, R167 ;  /* 0x000000ffffb67224 */ /* 0x010fe400078e00a7 */
[----:B------:R-:W-:Y:S01]  /*dfb0*/  FMUL.FTZ R167, R189, UR43 ;  /* 0x0000002bbda77c20 */ /* 0x000fe20008410000 */
[----:B------:R-:W3:Y:S04]  /*dfc0*/  LDL R188, [R1+0x90] ;  /* 0x0000900001bc7983 */ /* 0x000ee80000100800 */
[----:B------:R-:W3:Y:S01]  /*dfd0*/  LDL R189, [R1+0xac] ;  /* 0x0000ac0001bd7983 */ /* 0x000ee20000100800 */
[----:B------:R-:W4:Y:S01]  /*dfe0*/  MUFU.TANH R229, R229 ;  /* 0x000000e500e57308 */ /* 0x000f220000002400 */
[----:B0-----:R-:W-:Y:S01]  /*dff0*/  FMUL.FTZ R170, R176, UR43 ;  /* 0x0000002bb0aa7c20 */ /* 0x001fe20008410000 */
[----:B------:R-:W-:Y:S01]  /*e000*/  FMUL.FTZ R176, R186, UR43 ;  /* 0x0000002bbab07c20 */ /* 0x000fe20008410000 */
[----:B------:R-:W0:Y:S01]  /*e010*/  SHFL.IDX PT, R174, R209, RZ, 0x1c1f ;  /* 0x001c1fffd1ae7589 */ /* 0x000e2200000e0000 */
[----:B------:R-:W-:-:S02]  /*e020*/  IMAD.MOV.U32 R186, RZ, RZ, R163 ;  /* 0x000000ffffba7224 */ /* 0x000fc400078e00a3 */
[----:B------:R-:W-:Y:S02]  /*e030*/  IMAD.MOV.U32 R163, RZ, RZ, -0x60 ;  /* 0xffffffa0ffa37424 */ /* 0x000fe400078e00ff */
[----:B------:R-:W4:Y:S01]  /*e040*/  MUFU.TANH R208, R208 ;  /* 0x000000d000d07308 */ /* 0x000f220000002400 */
[----:B-1----:R-:W-:Y:S02]  /*e050*/  IMAD.MOV.U32 R187, RZ, RZ, R15 ;  /* 0x000000ffffbb7224 */ /* 0x002fe400078e000f */
[----:B------:R1:W4:Y:S01]  /*e060*/  SHFL.IDX PT, R15, R209, 0x1, 0x1c1f ;  /* 0x003c1f00d10f7f89 */ /* 0x00032200000e0000 */
[----:B------:R-:W-:-:S04]  /*e070*/  IMAD R163, R13, R163, 0x1 ;  /* 0x000000010da37424 */ /* 0x000fc800078e02a3 */
[----:B------:R-:W4:Y:S08]  /*e080*/  MUFU.TANH R153, R153 ;  /* 0x0000009900997308 */ /* 0x000f300000002400 */
[----:B------:R-:W4:Y:S08]  /*e090*/  MUFU.TANH R154, R154 ;  /* 0x0000009a009a7308 */ /* 0x000f300000002400 */
[----:B------:R-:W4:Y:S08]  /*e0a0*/  MUFU.TANH R152, R152 ;  /* 0x0000009800987308 */ /* 0x000f300000002400 */
[----:B------:R-:W4:Y:S08]  /*e0b0*/  MUFU.TANH R155, R155 ;  /* 0x0000009b009b7308 */ /* 0x000f300000002400 */
[----:B------:R-:W4:Y:S08]  /*e0c0*/  MUFU.TANH R162, R162 ;  /* 0x000000a200a27308 */ /* 0x000f300000002400 */
[----:B------:R-:W4:Y:S08]  /*e0d0*/  MUFU.TANH R165, R165 ;  /* 0x000000a500a57308 */ /* 0x000f300000002400 */
[----:B------:R-:W4:Y:S08]  /*e0e0*/  MUFU.TANH R156, R156 ;  /* 0x0000009c009c7308 */ /* 0x000f300000002400 */
[----:B------:R-:W4:Y:S08]  /*e0f0*/  MUFU.TANH R157, R157 ;  /* 0x0000009d009d7308 */ /* 0x000f300000002400 */
[----:B------:R-:W4:Y:S01]  /*e100*/  MUFU.TANH R159, R159 ;  /* 0x0000009f009f7308 */ /* 0x000f220000002400 */
[----:B------:R-:W-:-:S07]  /*e110*/  FMUL.FTZ R228, R192, UR43 ;  /* 0x0000002bc0e47c20 */ /* 0x000fce0008410000 */
[----:B------:R-:W4:Y:S08]  /*e120*/  MUFU.TANH R158, R158 ;  /* 0x0000009e009e7308 */ /* 0x000f300000002400 */
[----:B------:R-:W4:Y:S08]  /*e130*/  MUFU.TANH R170, R170 ;  /* 0x000000aa00aa7308 */ /* 0x000f300000002400 */
[----:B------:R-:W4:Y:S08]  /*e140*/  MUFU.TANH R171, R171 ;  /* 0x000000ab00ab7308 */ /* 0x000f300000002400 */
[----:B------:R-:W4:Y:S08]  /*e150*/  MUFU.TANH R172, R172 ;  /* 0x000000ac00ac7308 */ /* 0x000f300000002400 */
[----:B------:R0:W-:Y:S01]  /*e160*/  MUFU.TANH R4, R179 ;  /* 0x000000b300047308 */ /* 0x0001e20000002400 */
[----:B-1----:R-:W-:-:S07]  /*e170*/  MOV R209, R178 ;  /* 0x000000b200d17202 */ /* 0x002fce0000000f00 */
[----:B------:R-:W1:Y:S01]  /*e180*/  MUFU.TANH R173, R173 ;  /* 0x000000ad00ad7308 */ /* 0x000e620000002400 */
[----:B0-----:R-:W-:Y:S02]  /*e190*/  IMAD.MOV.U32 R179, RZ, RZ, R211 ;  /* 0x000000ffffb37224 */ /* 0x001fe400078e00d3 */
[----:B------:R-:W-:-:S05]  /*e1a0*/  FMUL.FTZ R211, R193, UR43 ;  /* 0x0000002bc1d37c20 */ /* 0x000fca0008410000 */
[----:B------:R-:W0:Y:S01]  /*e1b0*/  MUFU.TANH R160, R160 ;  /* 0x000000a000a07308 */ /* 0x000e220000002400 */
[----:B------:R-:W-:-:S07]  /*e1c0*/  IMAD.MOV.U32 R193, RZ, RZ, R179 ;  /* 0x000000ffffc17224 */ /* 0x000fce00078e00b3 */
[----:B------:R-:W0:Y:S08]  /*e1d0*/  MUFU.TANH R161, R161 ;  /* 0x000000a100a17308 */ /* 0x000e300000002400 */
[----:B------:R-:W0:Y:S08]  /*e1e0*/  MUFU.TANH R168, R168 ;  /* 0x000000a800a87308 */ /* 0x000e300000002400 */
[----:B------:R-:W0:Y:S08]  /*e1f0*/  MUFU.TANH R167, R167 ;  /* 0x000000a700a77308 */ /* 0x000e300000002400 */
[----:B------:R-:W0:Y:S08]  /*e200*/  MUFU.TANH R228, R228 ;  /* 0x000000e400e47308 */ /* 0x000e300000002400 */
[----:B------:R-:W0:Y:S08]  /*e210*/  MUFU.TANH R211, R211 ;  /* 0x000000d300d37308 */ /* 0x000e300000002400 */
[----:B------:R-:W-:Y:S08]  /*e220*/  MUFU.TANH R181, R181 ;  /* 0x000000b500b57308 */ /* 0x000ff00000002400 */
[----:B------:R-:W-:Y:S08]  /*e230*/  MUFU.TANH R176, R176 ;  /* 0x000000b000b07308 */ /* 0x000ff00000002400 */
[----:B------:R-:W-:Y:S01]  /*e240*/  MUFU.TANH R175, R175 ;  /* 0x000000af00af7308 */ /* 0x000fe20000002400 */
[----:B--2---:R-:W-:-:S02]  /*e250*/  IMAD R163, R210, -0x2, R163 ;  /* 0xfffffffed2a37824 */ /* 0x004fc400078e02a3 */
[----:B------:R-:W-:Y:S01]  /*e260*/  FMUL.FTZ R210, R196, UR43 ;  /* 0x0000002bc4d27c20 */ /* 0x000fe20008410000 */
[----:B------:R-:W-:Y:S02]  /*e270*/  IMAD.MOV.U32 R196, RZ, RZ, R169 ;  /* 0x000000ffffc47224 */ /* 0x000fe400078e00a9 */
[----:B------:R-:W-:Y:S01]  /*e280*/  FMUL.FTZ R169, R197, UR43 ;  /* 0x0000002bc5a97c20 */ /* 0x000fe20008410000 */
[----:B---3--:R-:W-:-:S05]  /*e290*/  IADD3 R163, -R188, R163, R189 ;  /* 0x000000a3bca37210 */ /* 0x008fca0007ffe1bd */
[----:B------:R-:W-:Y:S02]  /*e2a0*/  IMAD.IADD R174, R163, 0x1, R174 ;  /* 0x00000001a3ae7824 */ /* 0x000fe400078e02ae */
[----:B------:R-:W-:Y:S02]  /*e2b0*/  IMAD.MOV.U32 R197, RZ, RZ, R177 ;  /* 0x000000ffffc57224 */ /* 0x000fe400078e00b1 */
[----:B------:R-:W-:Y:S01]  /*e2c0*/  FMUL.FTZ R177, R190, UR43 ;  /* 0x0000002bbeb17c20 */ /* 0x000fe20008410000 */
[C---:B------:R-:W-:Y:S02]  /*e2d0*/  ISETP.GT.AND P2, PT, R174.reuse, RZ, PT ;  /* 0x000000ffae00720c */ /* 0x040fe40003f44270 */
[C---:B------:R-:W-:Y:S02]  /*e2e0*/  ISETP.GT.AND P3, PT, R174.reuse, 0x1, PT ;  /* 0x00000001ae00780c */ /* 0x040fe40003f64270 */
[C---:B------:R-:W-:Y:S01]  /*e2f0*/  ISETP.GT.AND P4, PT, R174.reuse, 0x8, PT ;  /* 0x00000008ae00780c */ /* 0x040fe20003f84270 */
[----:B------:R-:W-:Y:S01]  /*e300*/  IMAD.MOV.U32 R190, RZ, RZ, R164 ;  /* 0x000000ffffbe7224 */ /* 0x000fe200078e00a4 */
[----:B----4-:R-:W-:Y:S01]  /*e310*/  FSEL R164, R229, -INF , P2 ;  /* 0xff800000e5a47808 */ /* 0x010fe20001000000 */
[----:B------:R-:W-:Y:S01]  /*e320*/  IMAD.IADD R15, R163, 0x1, R15 ;  /* 0x00000001a30f7824 */ /* 0x000fe200078e020f */
[----:B------:R-:W-:-:S02]  /*e330*/  ISETP.GT.AND P1, PT, R174, 0x9, PT ;  /* 0x00000009ae00780c */ /* 0x000fc40003f24270 */
[----:B------:R-:W-:Y:S02]  /*e340*/  ISETP.GT.AND P2, PT, R174, 0x10, PT ;  /* 0x00000010ae00780c */ /* 0x000fe40003f44270 */
[----:B------:R-:W-:Y:S02]  /*e350*/  FSEL R163, R208, -INF , P3 ;  /* 0xff800000d0a37808 */ /* 0x000fe40001800000 */
[----:B------:R-:W-:Y:S02]  /*e360*/  FSEL R153, R153, -INF , P4 ;  /* 0xff80000099997808 */ /* 0x000fe40002000000 */
[C---:B------:R-:W-:Y:S02]  /*e370*/  ISETP.GT.AND P3, PT, R174.reuse, 0x11, PT ;  /* 0x00000011ae00780c */ /* 0x040fe40003f64270 */
[----:B------:R-:W-:Y:S01]  /*e380*/  ISETP.GT.AND P4, PT, R174, 0x18, PT ;  /* 0x00000018ae00780c */ /* 0x000fe20003f84270 */
[----:B------:R-:W-:Y:S01]  /*e390*/  IMAD.MOV.U32 R208, RZ, RZ, R166 ;  /* 0x000000ffffd07224 */ /* 0x000fe200078e00a6 */
[----:B------:R-:W-:-:S02]  /*e3a0*/  FSEL R154, R154, -INF , P1 ;  /* 0xff8000009a9a7808 */ /* 0x000fc40000800000 */
[----:B------:R-:W-:Y:S02]  /*e3b0*/  FSEL R192, R152, -INF , P2 ;  /* 0xff80000098c07808 */ /* 0x000fe40001000000 */
[C---:B------:R-:W-:Y:S02]  /*e3c0*/  ISETP.GT.AND P1, PT, R174.reuse, 0x19, PT ;  /* 0x00000019ae00780c */ /* 0x040fe40003f24270 */
[----:B------:R-:W-:Y:S02]  /*e3d0*/  ISETP.GT.AND P2, PT, R174, 0x20, PT ;  /* 0x00000020ae00780c */ /* 0x000fe40003f44270 */
[----:B------:R-:W-:Y:S02]  /*e3e0*/  FSEL R166, R155, -INF , P3 ;  /* 0xff8000009ba67808 */ /* 0x000fe40001800000 */
[----:B------:R-:W-:Y:S02]  /*e3f0*/  FSEL R162, R162, -INF , P4 ;  /* 0xff800000a2a27808 */ /* 0x000fe40002000000 */
[----:B------:R-:W-:-:S02]  /*e400*/  ISETP.GT.AND P3, PT, R174, 0x21, PT ;  /* 0x00000021ae00780c */ /* 0x000fc40003f64270 */
[----:B------:R-:W-:Y:S01]  /*e410*/  ISETP.GT.AND P4, PT, R174, 0x28, PT ;  /* 0x00000028ae00780c */ /* 0x000fe20003f84270 */
[----:B------:R-:W2:Y:S01]  /*e420*/  MUFU.TANH R210, R210 ;  /* 0x000000d200d27308 */ /* 0x000ea20000002400 */
[----:B------:R-:W-:Y:S01]  /*e430*/  IMAD.MOV.U32 R189, RZ, RZ, R180 ;  /* 0x000000ffffbd7224 */ /* 0x000fe200078e00b4 */
[----:B------:R-:W-:Y:S02]  /*e440*/  FSEL R165, R165, -INF , P1 ;  /* 0xff800000a5a57808 */ /* 0x000fe40000800000 */
[----:B------:R-:W-:Y:S02]  /*e450*/  FSEL R178, R156, -INF , P2 ;  /* 0xff8000009cb27808 */ /* 0x000fe40001000000 */
[C---:B------:R-:W-:Y:S02]  /*e460*/  ISETP.GT.AND P1, PT, R174.reuse, 0x29, PT ;  /* 0x00000029ae00780c */ /* 0x040fe40003f24270 */
[----:B------:R-:W-:Y:S02]  /*e470*/  ISETP.GT.AND P2, PT, R174, 0x30, PT ;  /* 0x00000030ae00780c */ /* 0x000fe40003f44270 */
[----:B------:R-:W-:-:S02]  /*e480*/  FSEL R179, R157, -INF , P3 ;  /* 0xff8000009db37808 */ /* 0x000fc40001800000 */
[----:B------:R-:W-:Y:S01]  /*e490*/  FSEL R180, R159, -INF , P4 ;  /* 0xff8000009fb47808 */ /* 0x000fe20002000000 */
[----:B------:R-:W3:Y:S01]  /*e4a0*/  MUFU.TANH R169, R169 ;  /* 0x000000a900a97308 */ /* 0x000ee20000002400 */
[C---:B------:R-:W-:Y:S02]  /*e4b0*/  ISETP.GT.AND P3, PT, R174.reuse, 0x31, PT ;  /* 0x00000031ae00780c */ /* 0x040fe40003f64270 */
[----:B------:R-:W-:Y:S01]  /*e4c0*/  ISETP.GT.AND P4, PT, R174, 0x38, PT ;  /* 0x00000038ae00780c */ /* 0x000fe20003f84270 */
[----:B------:R-:W-:Y:S01]  /*e4d0*/  IMAD.MOV.U32 R188, RZ, RZ, R185 ;  /* 0x000000ffffbc7224 */ /* 0x000fe200078e00b9 */
[----:B------:R-:W-:Y:S02]  /*e4e0*/  FSEL R185, R158, -INF , P1 ;  /* 0xff8000009eb97808 */ /* 0x000fe40000800000 */
[----:B------:R-:W-:Y:S02]  /*e4f0*/  FSEL R170, R170, -INF , P2 ;  /* 0xff800000aaaa7808 */ /* 0x000fe40001000000 */
[----:B------:R-:W-:-:S02]  /*e500*/  ISETP.GT.AND P1, PT, R174, 0x39, PT ;  /* 0x00000039ae00780c */ /* 0x000fc40003f24270 */
[----:B------:R-:W-:Y:S02]  /*e510*/  ISETP.GT.AND P2, PT, R174, 0x40, PT ;  /* 0x00000040ae00780c */ /* 0x000fe40003f44270 */
[----:B------:R-:W-:Y:S02]  /*e520*/  FSEL R171, R171, -INF , P3 ;  /* 0xff800000abab7808 */ /* 0x000fe40001800000 */
[----:B------:R-:W-:Y:S02]  /*e530*/  FSEL R172, R172, -INF , P4 ;  /* 0xff800000acac7808 */ /* 0x000fe40002000000 */
[C---:B------:R-:W-:Y:S02]  /*e540*/  ISETP.GT.AND P3, PT, R174.reuse, 0x41, PT ;  /* 0x00000041ae00780c */ /* 0x040fe40003f64270 */
[----:B------:R-:W-:Y:S02]  /*e550*/  ISETP.GT.AND P4, PT, R174, 0x48, PT ;  /* 0x00000048ae00780c */ /* 0x000fe40003f84270 */
[----:B-1----:R-:W-:-:S02]  /*e560*/  FSEL R173, R173, -INF , P1 ;  /* 0xff800000adad7808 */ /* 0x002fc40000800000 */
[----:B0-----:R-:W-:Y:S02]  /*e570*/  FSEL R159, R160, -INF , P2 ;  /* 0xff800000a09f7808 */ /* 0x001fe40001000000 */
[C---:B------:R-:W-:Y:S02]  /*e580*/  ISETP.GT.AND P1, PT, R174.reuse, 0x49, PT ;  /* 0x00000049ae00780c */ /* 0x040fe40003f24270 */
[----:B------:R-:W-:Y:S02]  /*e590*/  ISETP.GT.AND P2, PT, R174, 0x50, PT ;  /* 0x00000050ae00780c */ /* 0x000fe40003f44270 */
[----:B------:R-:W-:Y:S02]  /*e5a0*/  FSEL R157, R161, -INF , P3 ;  /* 0xff800000a19d7808 */ /* 0x000fe40001800000 */
[----:B------:R-:W-:Y:S02]  /*e5b0*/  FSEL R156, R168, -INF , P4 ;  /* 0xff800000a89c7808 */ /* 0x000fe40002000000 */
[----:B------:R-:W-:-:S02]  /*e5c0*/  ISETP.GT.AND P3, PT, R174, 0x51, PT ;  /* 0x00000051ae00780c */ /* 0x000fc40003f64270 */
[----:B------:R-:W-:Y:S02]  /*e5d0*/  ISETP.GT.AND P4, PT, R174, 0x58, PT ;  /* 0x00000058ae00780c */ /* 0x000fe40003f84270 */
[----:B------:R-:W-:Y:S02]  /*e5e0*/  FSEL R158, R167, -INF , P1 ;  /* 0xff800000a79e7808 */ /* 0x000fe40000800000 */
[----:B------:R-:W-:Y:S02]  /*e5f0*/  FSEL R228, R228, -INF , P2 ;  /* 0xff800000e4e47808 */ /* 0x000fe40001000000 */
[----:B------:R-:W-:Y:S02]  /*e600*/  ISETP.GT.AND P1, PT, R174, 0x59, PT ;  /* 0x00000059ae00780c */ /* 0x000fe40003f24270 */
[----:B------:R-:W-:Y:S02]  /*e610*/  ISETP.GT.AND P2, PT, R15, RZ, PT ;  /* 0x000000ff0f00720c */ /* 0x000fe40003f44270 */
[----:B------:R-:W-:-:S02]  /*e620*/  FSEL R211, R211, -INF , P3 ;  /* 0xff800000d3d37808 */ /* 0x000fc40001800000 */
[----:B--2---:R-:W-:Y:S02]  /*e630*/  FSEL R210, R210, -INF , P4 ;  /* 0xff800000d2d27808 */ /* 0x004fe40002000000 */
[C---:B------:R-:W-:Y:S02]  /*e640*/  ISETP.GT.AND P3, PT, R15.reuse, 0x1, PT ;  /* 0x000000010f00780c */ /* 0x040fe40003f64270 */
[----:B------:R-:W-:Y:S02]  /*e650*/  ISETP.GT.AND P4, PT, R15, 0x8, PT ;  /* 0x000000080f00780c */ /* 0x000fe40003f84270 */
[----:B---3--:R-:W-:Y:S02]  /*e660*/  FSEL R155, R169, -INF , P1 ;  /* 0xff800000a99b7808 */ /* 0x008fe40000800000 */
[----:B------:R-:W-:Y:S02]  /*e670*/  FSEL R160, R208, -INF , P2 ;  /* 0xff800000d0a07808 */ /* 0x000fe40001000000 */
[----:B------:R-:W-:-:S02]  /*e680*/  ISETP.GT.AND P1, PT, R15, 0x9, PT ;  /* 0x000000090f00780c */ /* 0x000fc40003f24270 */
[----:B------:R-:W-:Y:S02]  /*e690*/  ISETP.GT.AND P2, PT, R15, 0x10, PT ;  /* 0x000000100f00780c */ /* 0x000fe40003f44270 */
[----:B------:R-:W-:Y:S02]  /*e6a0*/  FSEL R161, R190, -INF , P3 ;  /* 0xff800000bea17808 */ /* 0x000fe40001800000 */
[----:B------:R-:W-:Y:S02]  /*e6b0*/  FSEL R168, R197, -INF , P4 ;  /* 0xff800000c5a87808 */ /* 0x000fe40002000000 */
[C---:B------:R-:W-:Y:S02]  /*e6c0*/  ISETP.GT.AND P3, PT, R15.reuse, 0x11, PT ;  /* 0x000000110f00780c */ /* 0x040fe40003f64270 */
[----:B------:R-:W-:Y:S01]  /*e6d0*/  ISETP.GT.AND P4, PT, R15, 0x18, PT ;  /* 0x000000180f00780c */ /* 0x000fe20003f84270 */
[----:B------:R-:W0:Y:S01]  /*e6e0*/  MUFU.TANH R177, R177 ;  /* 0x000000b100b17308 */ /* 0x000e220000002400 */
[----:B------:R-:W-:-:S02]  /*e6f0*/  FSEL R196, R196, -INF , P1 ;  /* 0xff800000c4c47808 */ /* 0x000fc40000800000 */
[----:B------:R-:W-:Y:S02]  /*e700*/  FSEL R209, R209, -INF , P2 ;  /* 0xff800000d1d17808 */ /* 0x000fe40001000000 */
        /* <DEDUP_REMOVED lines=9> */
[----:B------:R-:W-:Y:S02]  /*e7a0*/  FSEL R189, R186, -INF , P3 ;  /* 0xff800000babd7808 */ /* 0x000fe40001800000 */
[----:B------:R-:W-:-:S02]  /*e7b0*/  FSEL R187, R184, -INF , P4 ;  /* 0xff800000b8bb7808 */ /* 0x000fc40002000000 */
[C---:B------:R-:W-:Y:S02]  /*e7c0*/  ISETP.GT.AND P2, PT, R15.reuse, 0x30, PT ;  /* 0x000000300f00780c */ /* 0x040fe40003f44270 */
[C---:B------:R-:W-:Y:S02]  /*e7d0*/  ISETP.GT.AND P3, PT, R15.reuse, 0x31, PT ;  /* 0x000000310f00780c */ /* 0x040fe40003f64270 */
[----:B------:R-:W-:Y:S02]  /*e7e0*/  ISETP.GT.AND P4, PT, R15, 0x38, PT ;  /* 0x000000380f00780c */ /* 0x000fe40003f84270 */
[----:B------:R-:W-:Y:S02]  /*e7f0*/  FSEL R186, R183, -INF , P1 ;  /* 0xff800000b7ba7808 */ /* 0x000fe40000800000 */
[----:B------:R-:W-:Y:S02]  /*e800*/  FSEL R182, R182, -INF , P2 ;  /* 0xff800000b6b67808 */ /* 0x000fe40001000000 */
[----:B------:R-:W-:-:S02]  /*e810*/  FSEL R183, R4, -INF , P3 ;  /* 0xff80000004b77808 */ /* 0x000fc40001800000 */
[----:B------:R-:W-:Y:S01]  /*e820*/  FSEL R184, R2, -INF , P4 ;  /* 0xff80000002b87808 */ /* 0x000fe20002000000 */
[----:B------:R-:W-:Y:S01]  /*e830*/  UMOV UR46, UR45 ;  /* 0x0000002d002e7c82 */ /* 0x000fe20008000000 */
[----:B------:R-:W-:Y:S01]  /*e840*/  ISETP.GT.AND P1, PT, R15, 0x39, PT ;  /* 0x000000390f00780c */ /* 0x000fe20003f24270 */
[----:B------:R-:W-:Y:S01]  /*e850*/  FMUL.FTZ R191, R191, UR43 ;  /* 0x0000002bbfbf7c20 */ /* 0x000fe20008410000 */
[C---:B------:R-:W-:Y:S01]  /*e860*/  ISETP.GT.AND P2, PT, R15.reuse, 0x40, PT ;  /* 0x000000400f00780c */ /* 0x040fe20003f44270 */
[----:B------:R-:W-:Y:S01]  /*e870*/  FMUL.FTZ R194, R194, UR43 ;  /* 0x0000002bc2c27c20 */ /* 0x000fe20008410000 */
[C---:B------:R-:W-:Y:S01]  /*e880*/  ISETP.GT.AND P3, PT, R15.reuse, 0x41, PT ;  /* 0x000000410f00780c */ /* 0x040fe20003f64270 */
[----:B------:R1:W5:Y:S01]  /*e890*/  LDL.LU R4, [R1+0xe0] ;  /* 0x0000e00001047983 */ /* 0x0003620000300800 */
[----:B------:R-:W-:Y:S02]  /*e8a0*/  ISETP.GT.AND P4, PT, R15, 0x48, PT ;  /* 0x000000480f00780c */ /* 0x000fe40003f84270 */
[----:B------:R-:W-:-:S02]  /*e8b0*/  FSEL R181, R181, -INF , P1 ;  /* 0xff800000b5b57808 */ /* 0x000fc40000800000 */
[----:B------:R-:W-:Y:S01]  /*e8c0*/  ISETP.GT.AND P5, PT, R15, 0x59, PT ;  /* 0x000000590f00780c */ /* 0x000fe20003fa4270 */
[----:B------:R2:W-:Y:S01]  /*e8d0*/  MUFU.TANH R169, R191 ;  /* 0x000000bf00a97308 */ /* 0x0005e20000002400 */
[----:B------:R-:W-:Y:S01]  /*e8e0*/  FSEL R174, R176, -INF , P2 ;  /* 0xff800000b0ae7808 */ /* 0x000fe20001000000 */
[----:B------:R1:W5:Y:S01]  /*e8f0*/  LDL.LU R2, [R1+0xd8] ;  /* 0x0000d80001027983 */ /* 0x0003620000300800 */
[----:B------:R-:W-:Y:S02]  /*e900*/  FSEL R175, R175, -INF , P3 ;  /* 0xff800000afaf7808 */ /* 0x000fe40001800000 */
[----:B0-----:R-:W-:Y:S02]  /*e910*/  FSEL R177, R177, -INF , P4 ;  /* 0xff800000b1b17808 */ /* 0x001fe40002000000 */
[C---:B------:R-:W-:Y:S02]  /*e920*/  ISETP.GT.AND P1, PT, R15.reuse, 0x49, PT ;  /* 0x000000490f00780c */ /* 0x040fe40003f24270 */
[----:B------:R-:W-:-:S02]  /*e930*/  ISETP.GT.AND P2, PT, R15, 0x50, PT ;  /* 0x000000500f00780c */ /* 0x000fc40003f44270 */
[C---:B------:R-:W-:Y:S02]  /*e940*/  ISETP.GT.AND P3, PT, R15.reuse, 0x51, PT ;  /* 0x000000510f00780c */ /* 0x040fe40003f64270 */
[----:B------:R-:W-:Y:S02]  /*e950*/  ISETP.GT.AND P4, PT, R15, 0x58, PT ;  /* 0x000000580f00780c */ /* 0x000fe40003f84270 */
        /* <DEDUP_REMOVED lines=24> */
[----:B------:R-:W0:Y:S02]  /*eae0*/  SHFL.BFLY PT, R152, R15, 0x2, 0x1f ;  /* 0x0c401f000f987f89 */ /* 0x000e2400000e0000 */
[----:B0-----:R-:W-:-:S05]  /*eaf0*/  FMNMX.FTZ R15, R15, R152, !PT ;  /* 0x000000980f0f7209 */ /* 0x001fca0007810000 */
[----:B------:R-:W0:Y:S02]  /*eb00*/  SHFL.BFLY PT, R152, R15, 0x1, 0x1f ;  /* 0x0c201f000f987f89 */ /* 0x000e2400000e0000 */
[----:B0-----:R-:W-:-:S04]  /*eb10*/  FMNMX.FTZ R15, R15, R152, !PT ;  /* 0x000000980f0f7209 */ /* 0x001fc80007810000 */
[----:B------:R-:W-:-:S04]  /*eb20*/  FSETP.NEU.FTZ.AND P6, PT, R15, -INF , PT ;  /* 0xff8000000f00780b */ /* 0x000fc80003fdd000 */
[----:B------:R-:W-:-:S05]  /*eb30*/  FSEL R152, R15, RZ, P6 ;  /* 0x000000ff0f987208 */ /* 0x000fca0003000000 */
[----:B------:R-:W-:Y:S01]  /*eb40*/  FADD.FTZ R152, -R152, R21 ;  /* 0x0000001598987221 */ /* 0x000fe20000010100 */
[----:B------:R-:W-:-:S05]  /*eb50*/  FMUL.FTZ R21, R15, UR46 ;  /* 0x0000002e0f157c20 */ /* 0x000fca0008410000 */
[----:B------:R-:W-:Y:S01]  /*eb60*/  FSEL R21, R21, RZ, P6 ;  /* 0x000000ff15157208 */ /* 0x000fe20003000000 */
[----:B------:R-:W-:-:S04]  /*eb70*/  FMUL.FTZ R152, R152, UR46 ;  /* 0x0000002e98987c20 */ /* 0x000fc80008410000 */
[--C-:B------:R-:W-:Y:S01]  /*eb80*/  FFMA.FTZ R164, R164, UR46, -R21.reuse ;  /* 0x0000002ea4a47c23 */ /* 0x100fe20008010815 */
[--C-:B------:R-:W-:Y:S01]  /*eb90*/  FFMA.FTZ R163, R163, UR46, -R21.reuse ;  /* 0x0000002ea3a37c23 */ /* 0x100fe20008010815 */
[--C-:B------:R-:W-:Y:S01]  /*eba0*/  FFMA.FTZ R153, R153, UR46, -R21.reuse ;  /* 0x0000002e99997c23 */ /* 0x100fe20008010815 */
[--C-:B------:R-:W-:Y:S01]  /*ebb0*/  FFMA.FTZ R154, R154, UR46, -R21.reuse ;  /* 0x0000002e9a9a7c23 */ /* 0x100fe20008010815 */
[--C-:B------:R-:W-:Y:S01]  /*ebc0*/  FFMA.FTZ R192, R192, UR46, -R21.reuse ;  /* 0x0000002ec0c07c23 */ /* 0x100fe20008010815 */
[--C-:B------:R-:W-:Y:S01]  /*ebd0*/  FFMA.FTZ R166, R166, UR46, -R21.reuse ;  /* 0x0000002ea6a67c23 */ /* 0x100fe20008010815 */
[--C-:B------:R-:W-:Y:S01]  /*ebe0*/  FFMA.FTZ R162, R162, UR46, -R21.reuse ;  /* 0x0000002ea2a27c23 */ /* 0x100fe20008010815 */
[--C-:B--2---:R-:W-:Y:S01]  /*ebf0*/  FFMA.FTZ R191, R165, UR46, -R21.reuse ;  /* 0x0000002ea5bf7c23 */ /* 0x104fe20008010815 */
        /* <DEDUP_REMOVED lines=16> */
[----:B------:R-:W-:Y:S08]  /*ed00*/  MUFU.EX2 R164, R164 ;  /* 0x000000a400a47308 */ /* 0x000ff00000000800 */
[----:B------:R-:W0:Y:S08]  /*ed10*/  MUFU.EX2 R155, R152 ;  /* 0x00000098009b7308 */ /* 0x000e300000000800 */
[----:B------:R-:W2:Y:S08]  /*ed20*/  MUFU.EX2 R152, R163 ;  /* 0x000000a300987308 */ /* 0x000eb00000000800 */
[----:B------:R-:W3:Y:S01]  /*ed30*/  MUFU.EX2 R153, R153 ;  /* 0x0000009900997308 */ /* 0x000ee20000000800 */
[----:B0-----:R-:W-:-:S07]  /*ed40*/  FFMA.FTZ R3, R155, R3, R164 ;  /* 0x000000039b037223 */ /* 0x001fce00000100a4 */
[----:B------:R-:W0:Y:S01]  /*ed50*/  MUFU.EX2 R154, R154 ;  /* 0x0000009a009a7308 */ /* 0x000e220000000800 */
[----:B--2---:R-:W-:-:S04]  /*ed60*/  FADD.FTZ R3, R152, R3 ;  /* 0x0000000398037221 */ /* 0x004fc80000010000 */
[----:B---3--:R-:W-:-:S04]  /*ed70*/  FADD.FTZ R3, R153, R3 ;  /* 0x0000000399037221 */ /* 0x008fc80000010000 */
[----:B0-----:R-:W-:Y:S01]  /*ed80*/  FADD.FTZ R188, R154, R3 ;  /* 0x000000039abc7221 */ /* 0x001fe20000010000 */
        /* <DEDUP_REMOVED lines=11> */
[----:B------:R-:W-:Y:S02]  /*ee40*/  F2FP.BF16.F32.PACK_AB R154, R154, R153 ;  /* 0x000000999a9a723e */ /* 0x000fe400000010ff */
[----:B------:R-:W-:-:S04]  /*ee50*/  FMNMX.FTZ R153, R186, R3, !PT ;  /* 0x00000003ba997209 */ /* 0x000fc80007810000 */
[----:B------:R-:W-:-:S04]  /*ee60*/  FMNMX.FTZ R153, R182, R153, !PT ;  /* 0x00000099b6997209 */ /* 0x000fc80007810000 */
[----:B------:R-:W-:Y:S01]  /*ee70*/  FMNMX.FTZ R153, R183, R153, !PT ;  /* 0x00000099b7997209 */ /* 0x000fe20007810000 */
[----:B------:R-:W-:-:S03]  /*ee80*/  FMUL.FTZ R163, R195, UR43 ;  /* 0x0000002bc3a37c20 */ /* 0x000fc60008410000 */
[----:B------:R-:W-:Y:S01]  /*ee90*/  FMNMX.FTZ R153, R184, R153, !PT ;  /* 0x00000099b8997209 */ /* 0x000fe20007810000 */
[----:B------:R-:W0:Y:S01]  /*eea0*/  MUFU.TANH R3, R194 ;  /* 0x000000c200037308 */ /* 0x000e220000002400 */
[----:B------:R-:W-:Y:S01]  /*eeb0*/  F2FP.BF16.F32.PACK_AB R152, R152, R164 ;  /* 0x000000a49898723e */ /* 0x000fe200000010ff */
[----:B------:R-:W-:Y:S01]  /*eec0*/  FMUL.FTZ R164, R198, UR43 ;  /* 0x0000002bc6a47c20 */ /* 0x000fe20008410000 */
[----:B------:R-:W-:Y:S01]  /*eed0*/  FMNMX.FTZ R153, R181, R153, !PT ;  /* 0x00000099b5997209 */ /* 0x000fe20007810000 */
[----:B------:R-:W-:-:S03]  /*eee0*/  FMUL.FTZ R165, R199, UR43 ;  /* 0x0000002bc7a57c20 */ /* 0x000fc60008410000 */
[----:B------:R-:W-:Y:S01]  /*eef0*/  FMNMX.FTZ R153, R174, R153, !PT ;  /* 0x00000099ae997209 */ /* 0x000fe20007810000 */
[----:B------:R-:W2:Y:S03]  /*ef00*/  MUFU.TANH R163, R163 ;  /* 0x000000a300a37308 */ /* 0x000ea60000002400 */
[----:B------:R-:W-:-:S05]  /*ef10*/  FMNMX.FTZ R153, R175, R153, !PT ;  /* 0x00000099af997209 */ /* 0x000fca0007810000 */
[----:B------:R-:W3:Y:S01]  /*ef20*/  MUFU.TANH R164, R164 ;  /* 0x000000a400a47308 */ /* 0x000ee20000002400 */
[----:B------:R-:W-:Y:S02]  /*ef30*/  FSEL R169, R169, -INF , P1 ;  /* 0xff800000a9a97808 */ /* 0x000fe40000800000 */
[----:B------:R-:W-:-:S05]  /*ef40*/  FMNMX.FTZ R153, R177, R153, !PT ;  /* 0x00000099b1997209 */ /* 0x000fca0007810000 */
[----:B------:R-:W4:Y:S01]  /*ef50*/  MUFU.TANH R165, R165 ;  /* 0x000000a500a57308 */ /* 0x000f220000002400 */
[----:B0-----:R-:W-:Y:S02]  /*ef60*/  FSEL R3, R3, -INF , P2 ;  /* 0xff80000003037808 */ /* 0x001fe40001000000 */
[----:B------:R-:W-:Y:S02]  /*ef70*/  FMNMX.FTZ R153, R169, R153, !PT ;  /* 0x00000099a9997209 */ /* 0x000fe40007810000 */
[----:B--2---:R-:W-:Y:S02]  /*ef80*/  FSEL R163, R163, -INF , P3 ;  /* 0xff800000a3a37808 */ /* 0x004fe40001800000 */
[----:B------:R-:W-:Y:S02]  /*ef90*/  FMNMX.FTZ R153, R3, R153, !PT ;  /* 0x0000009903997209 */ /* 0x000fe40007810000 */
[----:B---3--:R-:W-:Y:S02]  /*efa0*/  FSEL R164, R164, -INF , P4 ;  /* 0xff800000a4a47808 */ /* 0x008fe40002000000 */
[----:B------:R-:W-:-:S04]  /*efb0*/  FMNMX.FTZ R153, R163, R153, !PT ;  /* 0x00000099a3997209 */ /* 0x000fc80007810000 */
[----:B------:R-:W-:Y:S02]  /*efc0*/  FMNMX.FTZ R153, R164, R153, !PT ;  /* 0x00000099a4997209 */ /* 0x000fe40007810000 */
[----:B----4-:R-:W-:-:S04]  /*efd0*/  FSEL R165, R165, -INF , P5 ;  /* 0xff800000a5a57808 */ /* 0x010fc80002800000 */
[----:B------:R-:W-:-:S05]  /*efe0*/  FMNMX.FTZ R153, R165, R153, !PT ;  /* 0x00000099a5997209 */ /* 0x000fca0007810000 */
[----:B------:R-:W0:Y:S02]  /*eff0*/  SHFL.BFLY PT, R167, R153, 0x2, 0x1f ;  /* 0x0c401f0099a77f89 */ /* 0x000e2400000e0000 */
[----:B0-----:R-:W-:-:S05]  /*f000*/  FMNMX.FTZ R167, R153, R167, !PT ;  /* 0x000000a799a77209 */ /* 0x001fca0007810000 */
[----:B------:R-:W0:Y:S01]  /*f010*/  SHFL.BFLY PT, R176, R167, 0x1, 0x1f ;  /* 0x0c201f00a7b07f89 */ /* 0x000e2200000e0000 */
[----:B------:R-:W2:Y:S01]  /*f020*/  S2R R198, SR_TID.X ;  /* 0x0000000000c67919 */ /* 0x000ea20000002100 */
[----:B0-----:R-:W-:-:S04]  /*f030*/  FMNMX.FTZ R176, R167, R176, !PT ;  /* 0x000000b0a7b07209 */ /* 0x001fc80007810000 */
[C---:B------:R-:W-:Y:S01]  /*f040*/  FSETP.NEU.FTZ.AND P1, PT, R176.reuse, -INF , PT ;  /* 0xff800000b000780b */ /* 0x040fe20003f3d000 */
[----:B------:R-:W-:-:S03]  /*f050*/  FMUL.FTZ R167, R176, UR46 ;  /* 0x0000002eb0a77c20 */ /* 0x000fc60008410000 */
[----:B------:R-:W-:Y:S02]  /*f060*/  FSEL R153, R176, RZ, P1 ;  /* 0x000000ffb0997208 */ /* 0x000fe40000800000 */
[----:B------:R-:W-:-:S03]  /*f070*/  FSEL R167, R167, RZ, P1 ;  /* 0x000000ffa7a77208 */ /* 0x000fc60000800000 */
[----:B------:R-:W-:Y:S02]  /*f080*/  FADD.FTZ R153, -R153, R20 ;  /* 0x0000001499997221 */ /* 0x000fe40000010100 */
[--C-:B------:R-:W-:Y:S02]  /*f090*/  FFMA.FTZ R160, R160, UR46, -R167.reuse ;  /* 0x0000002ea0a07c23 */ /* 0x100fe400080108a7 */
[----:B------:R-:W-:Y:S01]  /*f0a0*/  FMUL.FTZ R153, R153, UR46 ;  /* 0x0000002e99997c20 */ /* 0x000fe20008410000 */
[--C-:B------:R-:W-:Y:S01]  /*f0b0*/  FFMA.FTZ R194, R197, UR46, -R167.reuse ;  /* 0x0000002ec5c27c23 */ /* 0x100fe200080108a7 */
[--C-:B------:R-:W-:Y:S02]  /*f0c0*/  FFMA.FTZ R161, R161, UR46, -R167.reuse ;  /* 0x0000002ea1a17c23 */ /* 0x100fe400080108a7 */
[----:B------:R-:W-:Y:S01]  /*f0d0*/  MUFU.EX2 R160, R160 ;  /* 0x000000a000a07308 */ /* 0x000fe20000000800 */
[--C-:B------:R-:W-:Y:S01]  /*f0e0*/  FFMA.FTZ R168, R168, UR46, -R167.reuse ;  /* 0x0000002ea8a87c23 */ /* 0x100fe200080108a7 */
[--C-:B------:R-:W-:Y:S01]  /*f0f0*/  FFMA.FTZ R196, R196, UR46, -R167.reuse ;  /* 0x0000002ec4c47c23 */ /* 0x100fe200080108a7 */
[--C-:B------:R-:W-:Y:S01]  /*f100*/  FFMA.FTZ R20, R209, UR46, -R167.reuse ;  /* 0x0000002ed1147c23 */ /* 0x100fe200080108a7 */
[----:B------:R-:W-:-:S04]  /*f110*/  FFMA.FTZ R195, R208, UR46, -R167 ;  /* 0x0000002ed0c37c23 */ /* 0x000fc800080108a7 */
        /* <DEDUP_REMOVED lines=18> */
[----:B------:R3:W4:Y:S01]  /*f240*/  MUFU.EX2 R153, R161 ;  /* 0x000000a100997308 */ /* 0x0007220000000800 */
[----:B------:R-:W-:Y:S01]  /*f250*/  IMAD.U32 R167, RZ, RZ, UR37 ;  /* 0x00000025ffa77e24 */ /* 0x000fe2000f8e00ff */
[----:B--2---:R-:W-:Y:S01]  /*f260*/  SHF.R.U32.HI R198, RZ, 0x7, R198 ;  /* 0x00000007ffc67819 */ /* 0x004fe200000116c6 */
[-C--:B------:R-:W-:Y:S01]  /*f270*/  FMUL.FTZ R24, R24, R155.reuse ;  /* 0x0000009b18187220 */ /* 0x080fe20000410000 */
[-C--:B------:R-:W-:Y:S01]  /*f280*/  FMUL.FTZ R25, R25, R155.reuse ;  /* 0x0000009b19197220 */ /* 0x080fe20000410000 */
[----:B------:R-:W-:Y:S01]  /*f290*/  FMUL.FTZ R28, R28, R155 ;  /* 0x0000009b1c1c7220 */ /* 0x000fe20000410000 */
[----:B---3--:R-:W-:-:S02]  /*f2a0*/  VIADD R161, R14, 0x32440 ;  /* 0x000324400ea17836 */ /* 0x008fc40000000000 */
        /* <DEDUP_REMOVED lines=61> */
[----:B------:R-:W-:Y:S01]  /*f680*/  PRMT R161, R167, 0x654, R161 ;  /* 0x00000654a7a17816 */ /* 0x000fe200000000a1 */
[----:B------:R-:W-:-:S03]  /*f690*/  VIADD R155, R198, 0x8 ;  /* 0x00000008c69b7836 */ /* 0x000fc60000000000 */
[----:B------:R2:W-:Y:S01]  /*f6a0*/  SYNCS.ARRIVE.TRANS64.RED.A1T0 RZ, [R161+URZ], RZ ;  /* 0x000000ffa1ff79a7 */ /* 0x0005e2000810043f */
[----:B0-----:R-:W-:Y:S01]  /*f6b0*/  FFMA.FTZ R167, R197, R0, R160 ;  /* 0x00000000c5a77223 */ /* 0x001fe200000100a0 */
[----:B------:R-:W-:Y:S03]  /*f6c0*/  MUFU.EX2 R168, R168 ;  /* 0x000000a800a87308 */ /* 0x000fe60000000800 */
[C---:B----4-:R-:W-:Y:S01]  /*f6d0*/  FADD.FTZ R167, R153.reuse, R167 ;  /* 0x000000a799a77221 */ /* 0x050fe20000010000 */
[----:B------:R-:W-:-:S04]  /*f6e0*/  F2FP.BF16.F32.PACK_AB R153, R153, R160 ;  /* 0x000000a09999723e */ /* 0x000fc800000010ff */
[----:B------:R-:W0:Y:S01]  /*f6f0*/  MUFU.EX2 R0, R196 ;  /* 0x000000c400007308 */ /* 0x000e220000000800 */
[----:B------:R0:W-:Y:S01]  /*f700*/  BAR.SYNC.DEFER_BLOCKING R155, 0x100 ;  /* 0x0004009b0000751d */ /* 0x0001e20000010000 */
[----:B------:R-:W-:Y:S02]  /*f710*/  IMAD.MOV.U32 R160, RZ, RZ, 0xc00 ;  /* 0x00000c00ffa07424 */ /* 0x000fe400078e00ff */
[----:B--2---:R-:W-:Y:S02]  /*f720*/  IMAD.MOV.U32 R161, RZ, RZ, 0x40000040 ;  /* 0x40000040ffa17424 */ /* 0x004fe400078e00ff */
[----:B------:R-:W-:Y:S02]  /*f730*/  IMAD R160, R18, R160, UR39 ;  /* 0x0000002712a07e24 */ /* 0x000fe4000f8e02a0 */
[-C--:B------:R-:W-:Y:S01]  /*f740*/  FMUL.FTZ R26, R26, R197.reuse ;  /* 0x000000c51a1a7220 */ /* 0x080fe20000410000 */
[-C--:B------:R-:W-:Y:S01]  /*f750*/  FMUL.FTZ R27, R27, R197.reuse ;  /* 0x000000c51b1b7220 */ /* 0x080fe20000410000 */
[----:B------:R-:W-:Y:S01]  /*f760*/  R2UR UR7, R161 ;  /* 0x00000000a10772ca */ /* 0x000fe200000e0000 */
[-C--:B------:R-:W-:Y:S01]  /*f770*/  FMUL.FTZ R30, R30, R197.reuse ;  /* 0x000000c51e1e7220 */ /* 0x080fe20000410000 */
[----:B------:R-:W-:Y:S01]  /*f780*/  R2UR UR6, R160 ;  /* 0x00000000a00672ca */ /* 0x000fe200000e0000 */
        /* <DEDUP_REMOVED lines=61> */
[----:B0-----:R-:W-:-:S05]  /*fb60*/  F2FP.BF16.F32.PACK_AB R155, R0, R168 ;  /* 0x000000a8009b723e */ /* 0x001fca00000010ff */
[----:B------:R-:W-:-:S06]  /*fb70*/  WARPGROUP.ARRIVE ;  /* 0x00000000000079c5 */ /* 0x000fcc0000000000 */
[----:B------:R-:W-:Y:S01]  /*fb80*/  HGMMA.64x256x16.F32.BF16 R24, R152, gdesc[UR4].tnspB, R24, gsb0 ;  /* 0x43e0000498187df0 */ /* 0x000fe20008001818 */
[----:B------:R-:W0:Y:S08]  /*fb90*/  MUFU.EX2 R192, R192 ;  /* 0x000000c000c07308 */ /* 0x000e300000000800 */
[----:B------:R-:W-:Y:S08]  /*fba0*/  MUFU.EX2 R191, R191 ;  /* 0x000000bf00bf7308 */ /* 0x000ff00000000800 */
[----:B------:R-:W-:Y:S08]  /*fbb0*/  MUFU.EX2 R20, R20 ;  /* 0x0000001400147308 */ /* 0x000ff00000000800 */
[----:B------:R-:W-:Y:S01]  /*fbc0*/  MUFU.EX2 R161, R195 ;  /* 0x000000c300a17308 */ /* 0x000fe20000000800 */
[----:B0-----:R-:W-:-:S07]  /*fbd0*/  FADD.FTZ R188, R192, R188 ;  /* 0x000000bcc0bc7221 */ /* 0x001fce0000010000 */
[----:B------:R-:W-:Y:S08]  /*fbe0*/  MUFU.EX2 R185, R185 ;  /* 0x000000b900b97308 */ /* 0x000ff00000000800 */
[----:B------:R-:W-:Y:S01]  /*fbf0*/  MUFU.EX2 R186, R186 ;  /* 0x000000ba00ba7308 */ /* 0x000fe20000000800 */
[----:B------:R-:W-:-:S07]  /*fc00*/  WARPGROUP.DEPBAR.LE gsb0, 0x0 ;  /* 0x00008000000079c5 */ /* 0x000fce0000010000 */
[----:B------:R-:W0:Y:S08]  /*fc10*/  MUFU.EX2 R155, R166 ;  /* 0x000000a6009b7308 */ /* 0x000e300000000800 */
[----:B------:R-:W2:Y:S08]  /*fc20*/  MUFU.EX2 R154, R162 ;  /* 0x000000a2009a7308 */ /* 0x000eb00000000800 */
[----:B------:R-:W-:Y:S08]  /*fc30*/  MUFU.EX2 R162, R194 ;  /* 0x000000c200a27308 */ /* 0x000ff00000000800 */
[----:B------:R-:W3:Y:S01]  /*fc40*/  MUFU.EX2 R166, R193 ;  /* 0x000000c100a67308 */ /* 0x000ee20000000800 */
[----:B------:R-:W-:-:S02]  /*fc50*/  VIADD R152, R160, 0x80 ;  /* 0x00000080a0987836 */ /* 0x000fc40000000000 */
[----:B------:R-:W-:Y:S02]  /*fc60*/  IMAD.MOV.U32 R153, RZ, RZ, 0x40000040 ;  /* 0x40000040ff997424 */ /* 0x000fe400078e00ff */
[----:B0-----:R-:W-:Y:S01]  /*fc70*/  FADD.FTZ R188, R155, R188 ;  /* 0x000000bc9bbc7221 */ /* 0x001fe20000010000 */
[----:B------:R-:W-:Y:S02]  /*fc80*/  R2UR UR6, R152 ;  /* 0x00000000980672ca */ /* 0x000fe400000e0000 */
[----:B------:R-:W-:Y:S01]  /*fc90*/  R2UR UR7, R153 ;  /* 0x00000000990772ca */ /* 0x000fe200000e0000 */
[----:B--2---:R-:W-:Y:S01]  /*fca0*/  FADD.FTZ R188, R154, R188 ;  /* 0x000000bc9abc7221 */ /* 0x004fe20000010000 */
[----:B------:R-:W-:Y:S02]  /*fcb0*/  F2FP.BF16.F32.PACK_AB R152, R155, R192 ;  /* 0x000000c09b98723e */ /* 0x000fe400000010ff */
[----:B------:R-:W-:Y:S02]  /*fcc0*/  F2FP.BF16.F32.PACK_AB R154, R191, R154 ;  /* 0x0000009abf9a723e */ /* 0x000fe400000010ff */
[----:B------:R-:W-:-:S02]  /*fcd0*/  F2FP.BF16.F32.PACK_AB R153, R161, R20 ;  /* 0x00000014a199723e */ /* 0x000fc400000010ff */
[----:B---3--:R-:W-:-:S04]  /*fce0*/  F2FP.BF16.F32.PACK_AB R155, R166, R162 ;  /* 0x000000a2a69b723e */ /* 0x008fc800000010ff */
[----:B------:R-:W-:-:S06]  /*fcf0*/  WARPGROUP.ARRIVE ;  /* 0x00000000000079c5 */ /* 0x000fcc0000000000 */
[----:B------:R-:W-:Y:S01]  /*fd00*/  HGMMA.64x256x16.F32.BF16 R24, R152, gdesc[UR4].tnspB, R24, gsb0 ;  /* 0x43e0000498187df0 */ /* 0x000fe20008001818 */
[----:B------:R-:W-:Y:S02]  /*fd10*/  FADD.FTZ R188, R191, R188 ;  /* 0x000000bcbfbc7221 */ /* 0x000fe40000010000 */
        /* <DEDUP_REMOVED lines=9> */
[----:B------:R-:W0:Y:S08]  /*fdb0*/  MUFU.EX2 R154, R178 ;  /* 0x000000b2009a7308 */ /* 0x000e300000000800 */
[----:B------:R-:W2:Y:S08]  /*fdc0*/  MUFU.EX2 R155, R180 ;  /* 0x000000b4009b7308 */ /* 0x000eb00000000800 */
[----:B------:R-:W3:Y:S08]  /*fdd0*/  MUFU.EX2 R178, R190 ;  /* 0x000000be00b27308 */ /* 0x000ef00000000800 */
[----:B------:R4:W1:Y:S01]  /*fde0*/  MUFU.EX2 R180, R187 ;  /* 0x000000bb00b47308 */ /* 0x0008620000000800 */
[----:B0-----:R-:W-:Y:S01]  /*fdf0*/  FADD.FTZ R188, R154, R188 ;  /* 0x000000bc9abc7221 */ /* 0x001fe20000010000 */
[----:B------:R-:W-:-:S02]  /*fe00*/  VIADD R152, R160, 0x100 ;  /* 0x00000100a0987836 */ /* 0x000fc40000000000 */
[----:B------:R-:W-:-:S03]  /*fe10*/  IMAD.MOV.U32 R153, RZ, RZ, 0x40000040 ;  /* 0x40000040ff997424 */ /* 0x000fc600078e00ff */
[----:B------:R-:W-:Y:S01]  /*fe20*/  R2UR UR6, R152 ;  /* 0x00000000980672ca */ /* 0x000fe200000e0000 */
[----:B----4-:R-:W-:Y:S01]  /*fe30*/  FADD.FTZ R187, R191, R188 ;  /* 0x000000bcbfbb7221 */ /* 0x010fe20000010000 */
[----:B------:R-:W-:Y:S02]  /*fe40*/  R2UR UR7, R153 ;  /* 0x00000000990772ca */ /* 0x000fe400000e0000 */
[----:B------:R-:W-:Y:S01]  /*fe50*/  F2FP.BF16.F32.PACK_AB R152, R191, R154 ;  /* 0x0000009abf98723e */ /* 0x000fe200000010ff */
[----:B--2---:R-:W-:Y:S01]  /*fe60*/  FADD.FTZ R187, R155, R187 ;  /* 0x000000bb9bbb7221 */ /* 0x004fe20000010000 */
[----:B------:R-:W-:Y:S02]  /*fe70*/  F2FP.BF16.F32.PACK_AB R154, R185, R155 ;  /* 0x0000009bb99a723e */ /* 0x000fe400000010ff */
[----:B---3--:R-:W-:Y:S02]  /*fe80*/  F2FP.BF16.F32.PACK_AB R153, R179, R178 ;  /* 0x000000b2b399723e */ /* 0x008fe400000010ff */
[----:B-1----:R-:W-:-:S04]  /*fe90*/  F2FP.BF16.F32.PACK_AB R155, R186, R180 ;  /* 0x000000b4ba9b723e */ /* 0x002fc800000010ff */
[----:B------:R-:W-:-:S06]  /*fea0*/  WARPGROUP.ARRIVE ;  /* 0x00000000000079c5 */ /* 0x000fcc0000000000 */
[----:B------:R-:W-:Y:S01]  /*feb0*/  HGMMA.64x256x16.F32.BF16 R24, R152, gdesc[UR4].tnspB, R24, gsb0 ;  /* 0x43e0000498187df0 */ /* 0x000fe20008001818 */
[----:B------:R-:W-:Y:S01]  /*fec0*/  FADD.FTZ R187, R185, R187 ;  /* 0x000000bbb9bb7221 */ /* 0x000fe20000010000 */
[----:B------:R-:W0:Y:S03]  /*fed0*/  MUFU.EX2 R181, R181 ;  /* 0x000000b500b57308 */ /* 0x000e260000000800 */
[----:B------:R-:W-:-:S05]  /*fee0*/  FADD.FTZ R187, R170, R187 ;  /* 0x000000bbaabb7221 */ /* 0x000fca0000010000 */
        /* <DEDUP_REMOVED lines=8> */
[----:B------:R-:W1:Y:S01]  /*ff70*/  MUFU.EX2 R154, R172 ;  /* 0x000000ac009a7308 */ /* 0x000e620000000800 */
[----:B------:R-:W-:Y:S01]  /*ff80*/  MOV R153, 0x40000040 ;  /* 0x4000004000997802 */ /* 0x000fe20000000f00 */
[----:B------:R-:W-:-:S03]  /*ff90*/  VIADD R152, R160, 0x180 ;  /* 0x00000180a0987836 */ /* 0x000fc60000000000 */
[----:B------:R-:W-:Y:S01]  /*ffa0*/  R2UR UR7, R153 ;  /* 0x00000000990772ca */ /* 0x000fe200000e0000 */
[C---:B------:R-:W-:Y:S01]  /*ffb0*/  FADD.FTZ R153, R171.reuse, R187 ;  /* 0x000000bbab997221 */ /* 0x040fe20000010000 */
[----:B------:R-:W-:Y:S02]  /*ffc0*/  R2UR UR6, R152 ;  /* 0x00000000980672ca */ /* 0x000fe400000e0000 */
[----:B------:R-:W-:Y:S02]  /*ffd0*/  F2FP.BF16.F32.PACK_AB R152, R171, R170 ;  /* 0x000000aaab98723e */ /* 0x000fe400000010ff */
[----:B0-----:R-:W-:Y:S01]  /*ffe0*/  F2FP.BF16.F32.PACK_AB R155, R181, R184 ;  /* 0x000000b8b59b723e */ /* 0x001fe200000010ff */
[----:B-1----:R-:W-:Y:S01]  /*fff0*/  FADD.FTZ R153, R154, R153 ;  /* 0x000000999a997221 */ /* 0x002fe20000010000 */
[----:B------:R-:W-:-:S03]  /*10000*/  F2FP.BF16.F32.PACK_AB R154, R173, R154 ;  /* 0x0000009aad9a723e */ /* 0x000fc600000010ff */
[----:B------:R-:W-:Y:S01]  /*10010*/  FADD.FTZ R170, R173, R153 ;  /* 0x00000099adaa7221 */ /* 0x000fe20000010000 */
[----:B------:R-:W-:-:S04]  /*10020*/  F2FP.BF16.F32.PACK_AB R153, R183, R182 ;  /* 0x000000b6b799723e */ /* 0x000fc800000010ff */
[----:B------:R-:W-:-:S06]  /*10030*/  WARPGROUP.ARRIVE ;  /* 0x00000000000079c5 */ /* 0x000fcc0000000000 */
[----:B------:R-:W-:Y:S01]  /*10040*/  HGMMA.64x256x16.F32.BF16 R24, R152, gdesc[UR4].tnspB, R24, gsb0 ;  /* 0x43e0000498187df0 */ /* 0x000fe20008001818 */
[----:B------:R-:W-:Y:S01]  /*10050*/  FADD.FTZ R170, R159, R170 ;  /* 0x000000aa9faa7221 */ /* 0x000fe20000010000 */
[----:B------:R-:W-:Y:S08]  /*10060*/  MUFU.EX2 R228, R228 ;  /* 0x000000e400e47308 */ /* 0x000ff00000000800 */
[----:B------:R-:W-:Y:S08]  /*10070*/  MUFU.EX2 R211, R211 ;  /* 0x000000d300d37308 */ /* 0x000ff00000000800 */
[----:B------:R-:W-:Y:S08]  /*10080*/  MUFU.EX2 R163, R163 ;  /* 0x000000a300a37308 */ /* 0x000ff00000000800 */
[----:B------:R-:W-:Y:S08]  /*10090*/  MUFU.EX2 R164, R164 ;  /* 0x000000a400a47308 */ /* 0x000ff00000000800 */
[----:B------:R-:W-:Y:S01]  /*100a0*/  MUFU.EX2 R165, R165 ;  /* 0x000000a500a57308 */ /* 0x000fe20000000800 */
[----:B------:R-:W-:-:S07]  /*100b0*/  WARPGROUP.DEPBAR.LE gsb0, 0x0 ;  /* 0x00008000000079c5 */ /* 0x000fce0000010000 */
[----:B------:R0:W1:Y:S01]  /*100c0*/  MUFU.EX2 R154, R156 ;  /* 0x0000009c009a7308 */ /* 0x0000620000000800 */
[----:B------:R-:W-:Y:S02]  /*100d0*/  VIADD R152, R160, 0x200 ;  /* 0x00000200a0987836 */ /* 0x000fe40000000000 */
[----:B------:R-:W-:-:S03]  /*100e0*/  IMAD.MOV.U32 R153, RZ, RZ, 0x40000040 ;  /* 0x40000040ff997424 */ /* 0x000fc600078e00ff */
[----:B------:R-:W-:Y:S01]  /*100f0*/  R2UR UR6, R152 ;  /* 0x00000000980672ca */ /* 0x000fe200000e0000 */
[----:B0-----:R-:W-:Y:S01]  /*10100*/  FADD.FTZ R156, R157, R170 ;  /* 0x000000aa9d9c7221 */ /* 0x001fe20000010000 */
[----:B------:R-:W-:Y:S02]  /*10110*/  R2UR UR7, R153 ;  /* 0x00000000990772ca */ /* 0x000fe400000e0000 */
[----:B------:R-:W-:Y:S02]  /*10120*/  F2FP.BF16.F32.PACK_AB R152, R157, R159 ;  /* 0x0000009f9d98723e */ /* 0x000fe400000010ff */
[----:B------:R-:W-:Y:S02]  /*10130*/  F2FP.BF16.F32.PACK_AB R153, R175, R174 ;  /* 0x000000aeaf99723e */ /* 0x000fe400000010ff */
[----:B------:R-:W-:Y:S01]  /*10140*/  F2FP.BF16.F32.PACK_AB R155, R169, R177 ;  /* 0x000000b1a99b723e */ /* 0x000fe200000010ff */
[----:B-1----:R-:W-:Y:S01]  /*10150*/  FADD.FTZ R156, R154, R156 ;  /* 0x0000009c9a9c7221 */ /* 0x002fe20000010000 */
[----:B------:R-:W-:-:S04]  /*10160*/  F2FP.BF16.F32.PACK_AB R154, R158, R154 ;  /* 0x0000009a9e9a723e */ /* 0x000fc800000010ff */
[----:B------:R-:W-:-:S06]  /*10170*/  WARPGROUP.ARRIVE ;  /* 0x00000000000079c5 */ /* 0x000fcc0000000000 */
[----:B------:R-:W-:Y:S01]  /*10180*/  HGMMA.64x256x16.F32.BF16 R24, R152, gdesc[UR4].tnspB, R24, gsb0 ;  /* 0x43e0000498187df0 */ /* 0x000fe20008001818 */
[----:B------:R-:W-:-:S04]  /*10190*/  FADD.FTZ R156, R158, R156 ;  /* 0x0000009c9e9c7221 */ /* 0x000fc80000010000 */
[----:B------:R-:W-:Y:S01]  /*101a0*/  FADD.FTZ R156, R228, R156 ;  /* 0x0000009ce49c7221 */ /* 0x000fe20000010000 */
[----:B------:R-:W-:-:S04]  /*101b0*/  FADD.FTZ R167, R168, R167 ;  /* 0x000000a7a8a77221 */ /* 0x000fc80000010000 */
        /* <DEDUP_REMOVED lines=16> */
[----:B------:R-:W-:Y:S01]  /*102c0*/  FADD.FTZ R174, R169, R174 ;  /* 0x000000aea9ae7221 */ /* 0x000fe20000010000 */
[----:B------:R-:W-:Y:S02]  /*102d0*/  WARPGROUP.DEPBAR.LE gsb0, 0x0 ;  /* 0x00008000000079c5 */ /* 0x000fe40000010000 */
[----:B------:R-:W0:Y:S08]  /*102e0*/  MUFU.EX2 R154, R210 ;  /* 0x000000d2009a7308 */ /* 0x000e300000000800 */
[----:B------:R-:W1:Y:S08]  /*102f0*/  MUFU.EX2 R155, R21 ;  /* 0x00000015009b7308 */ /* 0x000e700000000800 */
[----:B------:R2:W3:Y:S01]  /*10300*/  MUFU.EX2 R21, R3 ;  /* 0x0000000300157308 */ /* 0x0004e20000000800 */
[----:B------:R-:W-:-:S02]  /*10310*/  VIADD R152, R160, 0x280 ;  /* 0x00000280a0987836 */ /* 0x000fc40000000000 */
[----:B------:R-:W-:Y:S02]  /*10320*/  IMAD.MOV.U32 R153, RZ, RZ, 0x40000040 ;  /* 0x40000040ff997424 */ /* 0x000fe400078e00ff */
[----:B--2---:R-:W-:Y:S01]  /*10330*/  FADD.FTZ R3, R211, R156 ;  /* 0x0000009cd3037221 */ /* 0x004fe20000010000 */
[----:B------:R-:W-:-:S03]  /*10340*/  R2UR UR6, R152 ;  /* 0x00000000980672ca */ /* 0x000fc600000e0000 */
[----:B0-----:R-:W-:Y:S01]  /*10350*/  FADD.FTZ R3, R154, R3 ;  /* 0x000000039a037221 */ /* 0x001fe20000010000 */
[----:B------:R-:W-:Y:S02]  /*10360*/  R2UR UR7, R153 ;  /* 0x00000000990772ca */ /* 0x000fe400000e0000 */
[C---:B-1----:R-:W-:Y:S01]  /*10370*/  F2FP.BF16.F32.PACK_AB R154, R155.reuse, R154 ;  /* 0x0000009a9b9a723e */ /* 0x042fe200000010ff */
[----:B------:R-:W-:Y:S01]  /*10380*/  FADD.FTZ R3, R155, R3 ;  /* 0x000000039b037221 */ /* 0x000fe20000010000 */
[----:B------:R-:W-:Y:S02]  /*10390*/  F2FP.BF16.F32.PACK_AB R152, R211, R228 ;  /* 0x000000e4d398723e */ /* 0x000fe400000010ff */
[----:B---3--:R-:W-:Y:S02]  /*103a0*/  F2FP.BF16.F32.PACK_AB R153, R163, R21 ;  /* 0x00000015a399723e */ /* 0x008fe400000010ff */
[----:B------:R-:W-:-:S04]  /*103b0*/  F2FP.BF16.F32.PACK_AB R155, R165, R164 ;  /* 0x000000a4a59b723e */ /* 0x000fc800000010ff */
[----:B------:R-:W-:-:S06]  /*103c0*/  WARPGROUP.ARRIVE ;  /* 0x00000000000079c5 */ /* 0x000fcc0000000000 */
[----:B------:R-:W-:Y:S01]  /*103d0*/  HGMMA.64x256x16.F32.BF16 R24, R152, gdesc[UR4].tnspB, R24, gsb0 ;  /* 0x43e0000498187df0 */ /* 0x000fe20008001818 */
[----:B------:R-:W-:-:S04]  /*103e0*/  FADD.FTZ R174, R21, R174 ;  /* 0x000000ae15ae7221 */ /* 0x000fc80000010000 */
[----:B------:R-:W-:-:S04]  /*103f0*/  FADD.FTZ R163, R163, R174 ;  /* 0x000000aea3a37221 */ /* 0x000fc80000010000 */
[----:B------:R-:W-:-:S04]  /*10400*/  FADD.FTZ R0, R164, R163 ;  /* 0x000000a3a4007221 */ /* 0x000fc80000010000 */
[----:B------:R-:W-:Y:S01]  /*10410*/  FADD.FTZ R0, R165, R0 ;  /* 0x00000000a5007221 */ /* 0x000fe20000010000 */
[----:B------:R-:W-:Y:S02]  /*10420*/  WARPGROUP.DEPBAR.LE gsb0, 0x0 ;  /* 0x00008000000079c5 */ /* 0x000fe40000010000 */
[----:B------:R-:W-:Y:S05]  /*10430*/  @!P0 BRA `(.L_x_6069) ;  /* 0x0000000000048947 */ /* 0x000fea0003800000 */
[----:B------:R-:W-:Y:S01]  /*10440*/  BPT.TRAP 0x1 ;  /* 0x000000040000795c */ /* 0x000fe20000300000 */
.L_x_6069:
[----:B------:R-:W2:Y:S01]  /*10450*/  LDL R20, [R1+0xb0] ;  /* 0x0000b00001147983 */ /* 0x000ea20000100800 */
[----:B------:R-:W-:Y:S02]  /*10460*/  VIADD R14, R14, 0x32460 ;  /* 0x000324600e0e7836 */ /* 0x000fe40000000000 */
[----:B------:R-:W-:-:S05]  /*10470*/  IMAD.U32 R21, RZ, RZ, UR37 ;  /* 0x00000025ff157e24 */ /* 0x000fca000f8e00ff */
[----:B------:R-:W-:Y:S01]  /*10480*/  PRMT R14, R21, 0x654, R14 ;  /* 0x00000654150e7816 */ /* 0x000fe2000000000e */
[----:B------:R-:W-:-:S03]  /*10490*/  IMAD.MOV.U32 R21, RZ, RZ, R15 ;  /* 0x000000ffff157224 */ /* 0x000fc600078e000f */
[----:B------:R0:W-:Y:S01]  /*104a0*/  SYNCS.ARRIVE.TRANS64.RED.A1T0 RZ, [R14+URZ], RZ ;  /* 0x000000ff0eff79a7 */ /* 0x0001e2000810043f */
[C---:B--2---:R-:W-:Y:S01]  /*104b0*/  ISETP.GT.AND P1, PT, R13.reuse, R20, PT ;  /* 0x000000140d00720c */ /* 0x044fe20003f24270 */
[----:B------:R-:W-:Y:S02]  /*104c0*/  VIADD R13, R13, 0xffffffff ;  /* 0xffffffff0d0d7836 */ /* 0x000fe40000000000 */
[----:B------:R-:W-:-:S10]  /*104d0*/  IMAD.MOV.U32 R20, RZ, RZ, R176 ;  /* 0x000000ffff147224 */ /* 0x000fd400078e00b0 */
[----:B0-----:R-:W-:Y:S05]  /*104e0*/  @P1 BRA `(.L_x_6070) ;  /* 0xffffffc400e01947 */ /* 0x001fea000383ffff */
.L_x_6059:
[----:B------:R-:W-:-:S13]  /*104f0*/  ISETP.GE.AND P1, PT, R13, RZ, PT ;  /* 0x000000ff0d00720c */ /* 0x000fda0003f26270 */
[----:B------:R-:W-:Y:S05]  /*10500*/  @!P1 BRA `(.L_x_6071) ;  /* 0x0000003000309947 */ /* 0x000fea0003800000 */
[----:B------:R-:W-:Y:S02]  /*10510*/  IMAD.MOV.U32 R20, RZ, RZ, R176 ;  /* 0x000000ffff147224 */ /* 0x000fe400078e00b0 */
[----:B------:R-:W-:-:S07]  /*10520*/  IMAD.MOV.U32 R21, RZ, RZ, R15 ;  /* 0x000000ffff157224 */ /* 0x000fce00078e000f */
.L_x_6082:
        /* <DEDUP_REMOVED lines=8> */
.L_x_6072:
[----:B------:R-:W-:Y:S01]  /*105b0*/  IMAD R14, R18, 0x8, R22 ;  /* 0x00000008120e7824 */ /* 0x000fe200078e0216 */
[----:B------:R-:W-:-:S04]  /*105c0*/  SHF.L.U32 R12, R202, 0x1f, RZ ;  /* 0x0000001fca0c7819 */ /* 0x000fc800000006ff */
[----:B------:R0:W1:Y:S01]  /*105d0*/  SYNCS.PHASECHK.TRANS64.TRYWAIT P1, [R14+URZ+0x32430], R12 ;  /* 0x0324300c0e0075a7 */ /* 0x000062000802017f */
[----:B------:R-:W-:Y:S05]  /*105e0*/  @!P0 BRA `(.L_x_6073) ;  /* 0x0000000000048947 */ /* 0x000fea0003800000 */
[----:B------:R-:W-:Y:S01]  /*105f0*/  BPT.TRAP 0x1 ;  /* 0x000000040000795c */ /* 0x000fe20000300000 */
.L_x_6073:
[----:B------:R-:W2:Y:S01]  /*10600*/  LDL R15, [R1+0x94] ;  /* 0x00009400010f7983 */ /* 0x000ea20000100800 */
[----:B------:R-:W-:Y:S02]  /*10610*/  IMAD.MOV.U32 R157, RZ, RZ, 0x40000040 ;  /* 0x40000040ff9d7424 */ /* 0x000fe400078e00ff */
[----:B--2---:R-:W-:Y:S01]  /*10620*/  IMAD R156, R18, 0x300, R15 ;  /* 0x00000300129c7824 */ /* 0x004fe200078e020f */
[----:B-1----:R-:W-:Y:S06]  /*10630*/  @P1 BRA `(.L_x_6074) ;  /* 0x0000000000081947 */ /* 0x002fec0003800000 */
[----:B------:R-:W1:Y:S02]  /*10640*/  SYNCS.PHASECHK.TRANS64.TRYWAIT P1, [R14+URZ+0x32430], R12 ;  /* 0x0324300c0e0075a7 */ /* 0x000e64000802017f */
[----:B-1----:R-:W-:Y:S05]  /*10650*/  @!P1 BRA `(.L_x_6075) ;  /* 0x000000f400c49947 */ /* 0x002fea0003800000 */
.L_x_6074:
[----:B-----5:R2:W-:Y:S04]  /*10660*/  STL.64 [R1+0xe0], R2 ;  /* 0x0000e00201007387 */ /* 0x0205e80000100a00 */
        /* <DEDUP_REMOVED lines=14> */
[----:B------:R-:W-:-:S02]  /*10750*/  R2UR UR10, R154 ;  /* 0x000000009a0a72ca */ /* 0x000fc400000e0000 */
[----:B------:R-:W-:Y:S02]  /*10760*/  R2UR UR11, R155 ;  /* 0x000000009b0b72ca */ /* 0x000fe400000e0000 */
[----:B------:R-:W-:Y:S02]  /*10770*/  R2UR UR14, R152 ;  /* 0x00000000980e72ca */ /* 0x000fe400000e0000 */
[----:B------:R-:W-:Y:S02]  /*10780*/  R2UR UR15, R153 ;  /* 0x00000000990f72ca */ /* 0x000fe400000e0000 */
[----:B------:R-:W-:Y:S02]  /*10790*/  R2UR UR18, R156 ;  /* 0x000000009c1272ca */ /* 0x000fe400000e0000 */
        /* <DEDUP_REMOVED lines=22> */
.L_x_6076:
[----:B------:R2:W3:Y:S01]  /*10900*/  SYNCS.PHASECHK.TRANS64.TRYWAIT P1, [R14+URZ+0x32450], R12 ;  /* 0x0324500c0e0075a7 */ /* 0x0004e2000802017f */
[----:B------:R-:W-:Y:S05]  /*10910*/  @!P0 BRA `(.L_x_6077) ;  /* 0x0000000000048947 */ /* 0x000fea0003800000 */
[----:B------:R-:W-:Y:S01]  /*10920*/  BPT.TRAP 0x1 ;  /* 0x000000040000795c */ /* 0x000fe20000300000 */
.L_x_6077:
[----:B---3--:R-:W-:Y:S05]  /*10930*/  @P1 BRA `(.L_x_6078) ;  /* 0x0000000000081947 */ /* 0x008fea0003800000 */
[----:B------:R-:W3:Y:S02]  /*10940*/  SYNCS.PHASECHK.TRANS64.TRYWAIT P1, [R14+URZ+0x32450], R12 ;  /* 0x0324500c0e0075a7 */ /* 0x000ee4000802017f */
[----:B---3--:R-:W-:Y:S05]  /*10950*/  @!P1 BRA `(.L_x_6079) ;  /* 0x000000f400189947 */ /* 0x008fea0003800000 */
.L_x_6078:
        /* <DEDUP_REMOVED lines=10> */
[C---:B------:R-:W-:Y:S01]  /*10a00*/  R2UR UR6, R208.reuse ;  /* 0x00000000d00672ca */ /* 0x040fe200000e0000 */
[----:B------:R-:W-:Y:S01]  /*10a10*/  VIADD R210, R208, 0x2 ;  /* 0x00000002d0d27836 */ /* 0x000fe20000000000 */
[----:B------:R-:W-:Y:S01]  /*10a20*/  R2UR UR7, R209 ;  /* 0x00000000d10772ca */ /* 0x000fe200000e0000 */
[----:B------:R-:W-:Y:S01]  /*10a30*/  IMAD.MOV.U32 R211, RZ, RZ, 0x40000040 ;  /* 0x40000040ffd37424 */ /* 0x000fe200078e00ff */
[----:B-123--:R-:W2:Y:S01]  /*10a40*/  LDL.64 R14, [R1+0x10] ;  /* 0x00001000010e7983 */ /* 0x00eea20000100a00 */
[----:B------:R-:W-:-:S03]  /*10a50*/  R2UR UR4, R4 ;  /* 0x00000000040472ca */ /* 0x000fc600000e0000 */
[----:B0-----:R-:W3:Y:S01]  /*10a60*/  LDL.64 R2, [R1+0x60] ;  /* 0x0000600001027983 */ /* 0x001ee20000100a00 */
[----:B------:R-:W-:Y:S01]  /*10a70*/  R2UR UR5, R5 ;  /* 0x00000000050572ca */ /* 0x000fe200000e0000 */
[----:B------:R-:W-:-:S12]  /*10a80*/  WARPGROUP.ARRIVE ;  /* 0x00000000000079c5 */ /* 0x000fd80000000000 */
        /* <DEDUP_REMOVED lines=46> */
[----:B------:R-:W-:Y:S01]  /*10d70*/  MOV R211, 0x40000040 ;  /* 0x4000004000d37802 */ /* 0x000fe20000000f00 */
[----:B------:R0:W5:Y:S01]  /*10d80*/  LDL.LU.64 R16, [R1+0xf0] ;  /* 0x0000f00001107983 */ /* 0x0001620000300a00 */
        /* <DEDUP_REMOVED lines=81> */
[----:B------:R-:W-:Y:S01]  /*112a0*/  IMAD.MOV.U32 R209, RZ, RZ, 0x40000040 ;  /* 0x40000040ffd17424 */ /* 0x000fe200078e00ff */
[----:B------:R-:W-:Y:S01]  /*112b0*/  IADD3 R208, R208, 0x906, RZ ;  /* 0x00000906d0d07810 */ /* 0x000fe20007ffe0ff */
[----:B------:R-:W-:-:S02]  /*112c0*/  WARPGROUP.DEPBAR.LE gsb0, 0x0 ;  /* 0x00008000000079c5 */ /* 0x000fc40000010000 */
[----:B------:R-:W-:-:S08]  /*112d0*/  WARPGROUP.ARRIVE ;  /* 0x00000000000079c5 */ /* 0x000fd00000000000 */
        /* <DEDUP_REMOVED lines=15> */
.L_x_6080:
        /* <DEDUP_REMOVED lines=23> */
[----:B-1---5:R-:W-:Y:S01]  /*11540*/  FMNMX.FTZ R15, R229, R21, !PT ;  /* 0x00000015e50f7209 */ /* 0x022fe20007810000 */
        /* <DEDUP_REMOVED lines=11> */
[----:B------:R-:W-:Y:S01]  /*11600*/  UMOV UR46, UR44 ;  /* 0x0000002c002e7c82 */ /* 0x000fe20008000000 */
[----:B------:R-:W-:Y:S01]  /*11610*/  FMUL.FTZ R166, R166, UR42 ;  /* 0x0000002aa6a67c20 */ /* 0x000fe20008410000 */
[----:B------:R-:W-:Y:S01]  /*11620*/  FMUL.FTZ R178, R178, UR42 ;  /* 0x0000002ab2b27c20 */ /* 0x000fe20008410000 */
[----:B------:R-:W2:Y:S01]  /*11630*/  MUFU.TANH R209, R209 ;  /* 0x000000d100d17308 */ /* 0x000ea20000002400 */
[----:B---3--:R-:W-:Y:S01]  /*11640*/  FMNMX.FTZ R15, R211, R15, !PT ;  /* 0x0000000fd30f7209 */ /* 0x008fe20007810000 */
[----:B------:R-:W-:Y:S01]  /*11650*/  FMUL.FTZ R179, R179, UR42 ;  /* 0x0000002ab3b37c20 */ /* 0x000fe20008410000 */
[----:B------:R-:W-:-:S05]  /*11660*/  FMUL.FTZ R199, R199, UR42 ;  /* 0x0000002ac7c77c20 */ /* 0x000fca0008410000 */
        /* <DEDUP_REMOVED lines=24> */
[----:B------:R3:W4:Y:S01]  /*117f0*/  MUFU.TANH R184, R185 ;  /* 0x000000b900b87308 */ /* 0x0007220000002400 */
[----:B-1----:R-:W-:-:S07]  /*11800*/  FMNMX.FTZ R15, R169, R15, !PT ;  /* 0x0000000fa90f7209 */ /* 0x002fce0007810000 */
[----:B------:R1:W0:Y:S01]  /*11810*/  MUFU.TANH R176, R188 ;  /* 0x000000bc00b07308 */ /* 0x0002220000002400 */
[----:B--2---:R-:W-:Y:S01]  /*11820*/  FMNMX.FTZ R15, R180, R15, !PT ;  /* 0x0000000fb40f7209 */ /* 0x004fe20007810000 */
[----:B---3--:R-:W-:-:S06]  /*11830*/  FMUL.FTZ R185, R197, UR42 ;  /* 0x0000002ac5b97c20 */ /* 0x008fcc0008410000 */
[----:B------:R-:W2:Y:S01]  /*11840*/  MUFU.TANH R189, R189 ;  /* 0x000000bd00bd7308 */ /* 0x000ea20000002400 */
[----:B-1----:R-:W-:Y:S01]  /*11850*/  FMUL.FTZ R188, R196, UR42 ;  /* 0x0000002ac4bc7c20 */ /* 0x002fe20008410000 */
[----:B----4-:R-:W-:Y:S01]  /*11860*/  FMNMX.FTZ R15, R184, R15, !PT ;  /* 0x0000000fb80f7209 */ /* 0x010fe20007810000 */
[----:B------:R-:W-:-:S05]  /*11870*/  FMUL.FTZ R196, R167, UR42 ;  /* 0x0000002aa7c47c20 */ /* 0x000fca0008410000 */
        /* <DEDUP_REMOVED lines=8> */
[----:B------:R-:W-:Y:S01]  /*11900*/  MUFU.TANH R197, R154 ;  /* 0x0000009a00c57308 */ /* 0x000fe20000002400 */
[----:B--2---:R-:W-:-:S07]  /*11910*/  FMNMX.FTZ R15, R188, R15, !PT ;  /* 0x0000000fbc0f7209 */ /* 0x004fce0007810000 */
[----:B------:R-:W-:Y:S01]  /*11920*/  MUFU.TANH R181, R155 ;  /* 0x0000009b00b57308 */ /* 0x000fe20000002400 */
[----:B-1----:R-:W-:-:S05]  /*11930*/  FMNMX.FTZ R15, R185, R15, !PT ;  /* 0x0000000fb90f7209 */ /* 0x002fca0007810000 */
[----:B------:R-:W0:Y:S02]  /*11940*/  SHFL.BFLY PT, R173, R15, 0x2, 0x1f ;  /* 0x0c401f000fad7f89 */ /* 0x000e2400000e0000 */
[----:B------:R1:W2:Y:S08]  /*11950*/  MUFU.TANH R155, R162 ;  /* 0x000000a2009b7308 */ /* 0x0002b00000002400 */
[----:B------:R3:W4:Y:S01]  /*11960*/  MUFU.TANH R192, R158 ;  /* 0x0000009e00c07308 */ /* 0x0007220000002400 */
[----:B-1----:R-:W-:-:S07]  /*11970*/  IMAD.MOV.U32 R162, RZ, RZ, R184 ;  /* 0x000000ffffa27224 */ /* 0x002fce00078e00b8 */
[----:B------:R-:W-:Y:S01]  /*11980*/  MUFU.TANH R196, R196 ;  /* 0x000000c400c47308 */ /* 0x000fe20000002400 */
[----:B---3--:R-:W-:Y:S02]  /*11990*/  IMAD.MOV.U32 R158, RZ, RZ, R176 ;  /* 0x000000ffff9e7224 */ /* 0x008fe400078e00b0 */
[----:B--2---:R-:W-:Y:S01]  /*119a0*/  IMAD.MOV.U32 R170, RZ, RZ, R155 ;  /* 0x000000ffffaa7224 */ /* 0x004fe200078e009b */
[----:B0-----:R-:W-:-:S04]  /*119b0*/  FMNMX.FTZ R15, R15, R173, !PT ;  /* 0x000000ad0f0f7209 */ /* 0x001fc80007810000 */
[----:B------:R-:W0:Y:S01]  /*119c0*/  MUFU.TANH R173, R163 ;  /* 0x000000a300ad7308 */ /* 0x000e220000002400 */
[----:B------:R-:W1:Y:S07]  /*119d0*/  SHFL.BFLY PT, R154, R15, 0x1, 0x1f ;  /* 0x0c201f000f9a7f89 */ /* 0x000e6e00000e0000 */
[----:B------:R4:W2:Y:S08]  /*119e0*/  MUFU.TANH R176, R159 ;  /* 0x0000009f00b07308 */ /* 0x0008b00000002400 */
[----:B------:R-:W-:Y:S01]  /*119f0*/  MUFU.TANH R193, R193 ;  /* 0x000000c100c17308 */ /* 0x000fe20000002400 */
[----:B----4-:R-:W-:-:S07]  /*11a00*/  IMAD.MOV.U32 R159, RZ, RZ, R192 ;  /* 0x000000ffff9f7224 */ /* 0x010fce00078e00c0 */
[----:B------:R3:W4:Y:S01]  /*11a10*/  MUFU.TANH R192, R166 ;  /* 0x000000a600c07308 */ /* 0x0007220000002400 */
[----:B-1----:R-:W-:-:S05]  /*11a20*/  FMNMX.FTZ R15, R15, R154, !PT ;  /* 0x0000009a0f0f7209 */ /* 0x002fca0007810000 */
[C---:B------:R-:W-:Y:S01]  /*11a30*/  FADD.FTZ R155, -R15.reuse, R21 ;  /* 0x000000150f9b7221 */ /* 0x040fe20000010100 */
[----:B0-----:R-:W-:Y:S02]  /*11a40*/  IMAD.MOV.U32 R21, RZ, RZ, R173 ;  /* 0x000000ffff157224 */ /* 0x001fe400078e00ad */
[----:B------:R-:W-:Y:S01]  /*11a50*/  FMUL.FTZ R173, R15, UR46 ;  /* 0x0000002e0fad7c20 */ /* 0x000fe20008410000 */
[----:B---3--:R-:W-:Y:S02]  /*11a60*/  IMAD.MOV.U32 R166, RZ, RZ, R181 ;  /* 0x000000ffffa67224 */ /* 0x008fe400078e00b5 */
[----:B------:R-:W-:Y:S01]  /*11a70*/  FMUL.FTZ R155, R155, UR46 ;  /* 0x0000002e9b9b7c20 */ /* 0x000fe20008410000 */
[----:B------:R-:W-:Y:S01]  /*11a80*/  MUFU.TANH R178, R178 ;  /* 0x000000b200b27308 */ /* 0x000fe20000002400 */
[--C-:B------:R-:W-:Y:S01]  /*11a90*/  FFMA.FTZ R154, R211, UR46, -R173.reuse ;  /* 0x0000002ed39a7c23 */ /* 0x100fe200080108ad */
[----:B--2---:R-:W-:Y:S02]  /*11aa0*/  IMAD.MOV.U32 R211, RZ, RZ, R176 ;  /* 0x000000ffffd37224 */ /* 0x004fe400078e00b0 */
[----:B------:R-:W-:Y:S01]  /*11ab0*/  FFMA.FTZ R176, R210, UR46, -R173 ;  /* 0x0000002ed2b07c23 */ /* 0x000fe200080108ad */
[----:B------:R-:W-:-:S02]  /*11ac0*/  IMAD.MOV.U32 R210, RZ, RZ, R159 ;  /* 0x000000ffffd27224 */ /* 0x000fc400078e009f */
[--C-:B------:R-:W-:Y:S01]  /*11ad0*/  FFMA.FTZ R159, R209, UR46, -R173.reuse ;  /* 0x0000002ed19f7c23 */ /* 0x100fe200080108ad */
[----:B------:R-:W-:Y:S02]  /*11ae0*/  IMAD.MOV.U32 R209, RZ, RZ, R158 ;  /* 0x000000ffffd17224 */ /* 0x000fe400078e009e */
[--C-:B------:R-:W-:Y:S01]  /*11af0*/  FFMA.FTZ R158, R208, UR46, -R173.reuse ;  /* 0x0000002ed09e7c23 */ /* 0x100fe200080108ad */
[----:B------:R-:W-:Y:S02]  /*11b00*/  IMAD.MOV.U32 R208, RZ, RZ, R162 ;  /* 0x000000ffffd07224 */ /* 0x000fe400078e00a2 */
[--C-:B------:R-:W-:Y:S01]  /*11b10*/  FFMA.FTZ R163, R153, UR46, -R173.reuse ;  /* 0x0000002e99a37c23 */ /* 0x100fe200080108ad */
[----:B------:R-:W-:Y:S02]  /*11b20*/  IMAD.MOV.U32 R153, RZ, RZ, R166 ;  /* 0x000000ffff997224 */ /* 0x000fe400078e00a6 */
[--C-:B------:R-:W-:Y:S01]  /*11b30*/  FFMA.FTZ R166, R169, UR46, -R173.reuse ;  /* 0x0000002ea9a67c23 */ /* 0x100fe200080108ad */
[--C-:B------:R-:W-:Y:S01]  /*11b40*/  FFMA.FTZ R169, R208, UR46, -R173.reuse ;  /* 0x0000002ed0a97c23 */ /* 0x100fe200080108ad */
[----:B------:R-:W-:Y:S01]  /*11b50*/  FFMA.FTZ R167, R164, UR46, -R173 ;  /* 0x0000002ea4a77c23 */ /* 0x000fe200080108ad */
[----:B------:R-:W-:-:S02]  /*11b60*/  IMAD.MOV.U32 R208, RZ, RZ, R170 ;  /* 0x000000ffffd07224 */ /* 0x000fc400078e00aa */
[--C-:B------:R-:W-:Y:S01]  /*11b70*/  FFMA.FTZ R164, R168, UR46, -R173.reuse ;  /* 0x0000002ea8a47c23 */ /* 0x100fe200080108ad */
[--C-:B------:R-:W-:Y:S01]  /*11b80*/  FFMA.FTZ R170, R189, UR46, -R173.reuse ;  /* 0x0000002ebdaa7c23 */ /* 0x100fe200080108ad */
[----:B------:R-:W-:Y:S01]  /*11b90*/  FFMA.FTZ R168, R209, UR46, -R173 ;  /* 0x0000002ed1a87c23 */ /* 0x000fe200080108ad */
[----:B------:R-:W-:Y:S02]  /*11ba0*/  IMAD.MOV.U32 R189, RZ, RZ, R21 ;  /* 0x000000ffffbd7224 */ /* 0x000fe400078e0015 */
[--C-:B------:R-:W-:Y:S01]  /*11bb0*/  FFMA.FTZ R181, R229, UR46, -R173.reuse ;  /* 0x0000002ee5b57c23 */ /* 0x100fe200080108ad */
[----:B------:R-:W-:Y:S02]  /*11bc0*/  IMAD.MOV.U32 R209, RZ, RZ, R210 ;  /* 0x000000ffffd17224 */ /* 0x000fe400078e00d2 */
[----:B------:R-:W-:Y:S01]  /*11bd0*/  FFMA.FTZ R184, R228, UR46, -R173 ;  /* 0x0000002ee4b87c23 */ /* 0x000fe200080108ad */
[----:B------:R-:W-:Y:S02]  /*11be0*/  IMAD.MOV.U32 R210, RZ, RZ, R211 ;  /* 0x000000ffffd27224 */ /* 0x000fe400078e00d3 */
[----:B------:R-:W-:Y:S01]  /*11bf0*/  FMUL.FTZ R211, R174, UR42 ;  /* 0x0000002aaed37c20 */ /* 0x000fe20008410000 */
[----:B------:R-:W-:-:S02]  /*11c00*/  IMAD.MOV.U32 R174, RZ, RZ, R189 ;  /* 0x000000ffffae7224 */ /* 0x000fc400078e00bd */
[----:B------:R-:W-:Y:S01]  /*11c10*/  FMUL.FTZ R189, R175, UR42 ;  /* 0x0000002aafbd7c20 */ /* 0x000fe20008410000 */
[----:B------:R-:W-:Y:S01]  /*11c20*/  IMAD.MOV.U32 R175, RZ, RZ, R153 ;  /* 0x000000ffffaf7224 */ /* 0x000fe200078e0099 */
[----:B------:R-:W-:Y:S01]  /*11c30*/  FMNMX.FTZ R153, R197, R20, !PT ;  /* 0x00000014c5997209 */ /* 0x000fe20007810000 */
[--C-:B------:R-:W-:Y:S01]  /*11c40*/  FFMA.FTZ R162, R152, UR46, -R173.reuse ;  /* 0x0000002e98a27c23 */ /* 0x100fe200080108ad */
[----:B------:R-:W-:Y:S01]  /*11c50*/  MUFU.EX2 R155, R155 ;  /* 0x0000009b009b7308 */ /* 0x000fe20000000800 */
[--C-:B------:R-:W-:Y:S01]  /*11c60*/  FFMA.FTZ R157, R157, UR46, -R173.reuse ;  /* 0x0000002e9d9d7c23 */ /* 0x100fe200080108ad */
[----:B------:R-:W-:Y:S01]  /*11c70*/  FMNMX.FTZ R153, R175, R153, !PT ;  /* 0x00000099af997209 */ /* 0x000fe20007810000 */
[--C-:B------:R-:W-:Y:S01]  /*11c80*/  FFMA.FTZ R156, R156, UR46, -R173.reuse ;  /* 0x0000002e9c9c7c23 */ /* 0x100fe200080108ad */
[--C-:B------:R-:W-:Y:S01]  /*11c90*/  FFMA.FTZ R160, R160, UR46, -R173.reuse ;  /* 0x0000002ea0a07c23 */ /* 0x100fe200080108ad */
[--C-:B------:R-:W-:Y:S01]  /*11ca0*/  FFMA.FTZ R161, R161, UR46, -R173.reuse ;  /* 0x0000002ea1a17c23 */ /* 0x100fe200080108ad */
[----:B------:R-:W-:Y:S01]  /*11cb0*/  FMNMX.FTZ R153, R209, R153, !PT ;  /* 0x00000099d1997209 */ /* 0x000fe20007810000 */
[--C-:B------:R-:W-:Y:S01]  /*11cc0*/  FFMA.FTZ R165, R165, UR46, -R173.reuse ;  /* 0x0000002ea5a57c23 */ /* 0x100fe200080108ad */
[----:B------:R4:W0:Y:S01]  /*11cd0*/  MUFU.EX2 R152, R181 ;  /* 0x000000b500987308 */ /* 0x0008220000000800 */
[--C-:B------:R-:W-:Y:S01]  /*11ce0*/  FFMA.FTZ R180, R180, UR46, -R173.reuse ;  /* 0x0000002eb4b47c23 */ /* 0x100fe200080108ad */
[----:B------:R-:W-:Y:S01]  /*11cf0*/  FMNMX.FTZ R153, R210, R153, !PT ;  /* 0x00000099d2997209 */ /* 0x000fe20007810000 */
[--C-:B------:R-:W-:Y:S01]  /*11d00*/  FFMA.FTZ R177, R177, UR46, -R173.reuse ;  /* 0x0000002eb1b17c23 */ /* 0x100fe200080108ad */
[--C-:B------:R-:W-:Y:S01]  /*11d10*/  FFMA.FTZ R172, R172, UR46, -R173.reuse ;  /* 0x0000002eacac7c23 */ /* 0x100fe200080108ad */
[--C-:B------:R-:W-:Y:S01]  /*11d20*/  FFMA.FTZ R21, R188, UR46, -R173.reuse ;  /* 0x0000002ebc157c23 */ /* 0x100fe200080108ad */
[----:B------:R-:W-:Y:S01]  /*11d30*/  FMNMX.FTZ R153, R208, R153, !PT ;  /* 0x00000099d0997209 */ /* 0x000fe20007810000 */
[----:B------:R-:W-:Y:S01]  /*11d40*/  FFMA.FTZ R173, R185, UR46, -R173 ;  /* 0x0000002eb9ad7c23 */ /* 0x000fe200080108ad */
[----:B------:R-:W1:Y:S01]  /*11d50*/  MUFU.EX2 R184, R184 ;  /* 0x000000b800b87308 */ /* 0x000e620000000800 */
[----:B----4-:R-:W-:Y:S01]  /*11d60*/  MOV R181, R192 ;  /* 0x000000c000b57202 */ /* 0x010fe20000000f00 */
[----:B------:R-:W-:Y:S01]  /*11d70*/  FMUL.FTZ R192, R171, UR42 ;  /* 0x0000002aabc07c20 */ /* 0x000fe20008410000 */
[----:B------:R-:W-:Y:S01]  /*11d80*/  FMUL.FTZ R171, R186, UR42 ;  /* 0x0000002abaab7c20 */ /* 0x000fe20008410000 */
[----:B------:R-:W-:Y:S01]  /*11d90*/  FMNMX.FTZ R153, R174, R153, !PT ;  /* 0x00000099ae997209 */ /* 0x000fe20007810000 */
[----:B------:R-:W-:Y:S01]  /*11da0*/  FMUL.FTZ R188, R182, UR42 ;  /* 0x0000002ab6bc7c20 */ /* 0x000fe20008410000 */
[----:B------:R-:W-:-:S02]  /*11db0*/  IMAD.MOV.U32 R186, RZ, RZ, R181 ;  /* 0x000000ffffba7224 */ /* 0x000fc400078e00b5 */
[----:B------:R-:W-:Y:S01]  /*11dc0*/  FMUL.FTZ R181, R187, UR42 ;  /* 0x0000002abbb57c20 */ /* 0x000fe20008410000 */
[----:B------:R-:W2:Y:S01]  /*11dd0*/  MUFU.EX2 R154, R154 ;  /* 0x0000009a009a7308 */ /* 0x000ea20000000800 */
[----:B0-----:R-:W-:Y:S01]  /*11de0*/  FFMA.FTZ R3, R155, R3, R152 ;  /* 0x000000039b037223 */ /* 0x001fe20000010098 */
[----:B------:R-:W-:Y:S01]  /*11df0*/  FMUL.FTZ R182, R190, UR42 ;  /* 0x0000002abeb67c20 */ /* 0x000fe20008410000 */
[----:B------:R-:W-:Y:S01]  /*11e00*/  FMNMX.FTZ R153, R186, R153, !PT ;  /* 0x00000099ba997209 */ /* 0x000fe20007810000 */
[----:B------:R-:W-:Y:S02]  /*11e10*/  IMAD.MOV.U32 R190, RZ, RZ, R208 ;  /* 0x000000ffffbe7224 */ /* 0x000fe400078e00d0 */
[----:B------:R-:W-:Y:S01]  /*11e20*/  FMUL.FTZ R208, R198, UR42 ;  /* 0x0000002ac6d07c20 */ /* 0x000fe20008410000 */
[----:B------:R-:W-:Y:S01]  /*11e30*/  IMAD.MOV.U32 R187, RZ, RZ, R174 ;  /* 0x000000ffffbb7224 */ /* 0x000fe200078e00ae */
[----:B------:R-:W-:Y:S01]  /*11e40*/  FMNMX.FTZ R153, R196, R153, !PT ;  /* 0x00000099c4997209 */ /* 0x000fe20007810000 */
[----:B------:R-:W0:Y:S01]  /*11e50*/  MUFU.TANH R192, R192 ;  /* 0x000000c000c07308 */ /* 0x000e220000002400 */
[C---:B-1----:R-:W-:Y:S01]  /*11e60*/  FADD.FTZ R3, R184.reuse, R3 ;  /* 0x00000003b8037221 */ /* 0x042fe20000010000 */
[----:B------:R-:W-:Y:S01]  /*11e70*/  F2FP.BF16.F32.PACK_AB R152, R184, R152 ;  /* 0x00000098b898723e */ /* 0x000fe200000010ff */
[----:B------:R-:W-:Y:S01]  /*11e80*/  FMUL.FTZ R184, R183, UR42 ;  /* 0x0000002ab7b87c20 */ /* 0x000fe20008410000 */
[----:B------:R-:W-:Y:S01]  /*11e90*/  FMNMX.FTZ R153, R193, R153, !PT ;  /* 0x00000099c1997209 */ /* 0x000fe20007810000 */
[----:B------:R-:W-:Y:S01]  /*11ea0*/  FMUL.FTZ R183, R191, UR42 ;  /* 0x0000002abfb77c20 */ /* 0x000fe20008410000 */
[----:B------:R-:W-:-:S02]  /*11eb0*/  IMAD.MOV.U32 R191, RZ, RZ, R210 ;  /* 0x000000ffffbf7224 */ /* 0x000fc400078e00d2 */
[----:B------:R-:W-:Y:S01]  /*11ec0*/  FMUL.FTZ R210, R194, UR42 ;  /* 0x0000002ac2d27c20 */ /* 0x000fe20008410000 */
[----:B------:R-:W1:Y:S01]  /*11ed0*/  MUFU.TANH R211, R211 ;  /* 0x000000d300d37308 */ /* 0x000e620000002400 */
[----:B--2---:R-:W-:Y:S01]  /*11ee0*/  FADD.FTZ R185, R154, R3 ;  /* 0x000000039ab97221 */ /* 0x004fe20000010000 */
[----:B------:R-:W-:Y:S02]  /*11ef0*/  IMAD.MOV.U32 R194, RZ, RZ, R209 ;  /* 0x000000ffffc27224 */ /* 0x000fe400078e00d1 */
[----:B------:R-:W-:Y:S01]  /*11f00*/  FMUL.FTZ R209, R195, UR42 ;  /* 0x0000002ac3d17c20 */ /* 0x000fe20008410000 */
[----:B------:R-:W-:Y:S02]  /*11f10*/  IMAD.MOV.U32 R195, RZ, RZ, R197 ;  /* 0x000000ffffc37224 */ /* 0x000fe400078e00c5 */
        /* <DEDUP_REMOVED lines=23> */
[----:B------:R-:W-:Y:S01]  /*12090*/  FMUL.FTZ R57, R57, R155 ;  /* 0x0000009b39397220 */ /* 0x000fe20000410000 */
[----:B------:R-:W-:Y:S01]  /*120a0*/  FMNMX.FTZ R153, R178, R153, !PT ;  /* 0x00000099b2997209 */ /* 0x000fe20007810000 */
        /* <DEDUP_REMOVED lines=61> */
[----:B------:R-:W-:-:S05]  /*12480*/  FMUL.FTZ R149, R149, R155 ;  /* 0x0000009b95957220 */ /* 0x000fca0000410000 */
        /* <DEDUP_REMOVED lines=8> */
[C---:B--2---:R-:W-:Y:S01]  /*12510*/  FADD.FTZ R185, R176.reuse, R185 ;  /* 0x000000b9b0b97221 */ /* 0x044fe20000010000 */
[----:B------:R-:W-:-:S06]  /*12520*/  F2FP.BF16.F32.PACK_AB R154, R176, R154 ;  /* 0x0000009ab09a723e */ /* 0x000fcc00000010ff */
[----:B------:R-:W-:Y:S01]  /*12530*/  MUFU.EX2 R158, R158 ;  /* 0x0000009e009e7308 */ /* 0x000fe20000000800 */
[----:B0-----:R-:W-:-:S07]  /*12540*/  FADD.FTZ R185, R159, R185 ;  /* 0x000000b99fb97221 */ /* 0x001fce0000010000 */
[----:B------:R-:W-:Y:S01]  /*12550*/  MUFU.EX2 R160, R160 ;  /* 0x000000a000a07308 */ /* 0x000fe20000000800 */
[----:B---3--:R-:W-:Y:S01]  /*12560*/  FADD.FTZ R185, R157, R185 ;  /* 0x000000b99db97221 */ /* 0x008fe20000010000 */
[----:B-1----:R-:W-:-:S06]  /*12570*/  FMNMX.FTZ R174, R153, R174, !PT ;  /* 0x000000ae99ae7209 */ /* 0x002fcc0007810000 */
[----:B------:R-:W-:Y:S01]  /*12580*/  MUFU.EX2 R161, R161 ;  /* 0x000000a100a17308 */ /* 0x000fe20000000800 */
[----:B------:R-:W0:Y:S07]  /*12590*/  SHFL.BFLY PT, R176, R174, 0x1, 0x1f ;  /* 0x0c201f00aeb07f89 */ /* 0x000e2e00000e0000 */
[----:B------:R-:W-:Y:S08]  /*125a0*/  MUFU.EX2 R162, R162 ;  /* 0x000000a200a27308 */ /* 0x000ff00000000800 */
[----:B------:R-:W-:Y:S08]  /*125b0*/  MUFU.EX2 R163, R163 ;  /* 0x000000a300a37308 */ /* 0x000ff00000000800 */
[----:B------:R-:W-:Y:S01]  /*125c0*/  MUFU.EX2 R167, R167 ;  /* 0x000000a700a77308 */ /* 0x000fe20000000800 */
[----:B0-----:R-:W-:-:S05]  /*125d0*/  FMNMX.FTZ R176, R174, R176, !PT ;  /* 0x000000b0aeb07209 */ /* 0x001fca0007810000 */
[C---:B------:R-:W-:Y:S01]  /*125e0*/  FADD.FTZ R197, -R176.reuse, R20 ;  /* 0x00000014b0c57221 */ /* 0x040fe20000010100 */
[----:B------:R-:W-:Y:S01]  /*125f0*/  FMUL.FTZ R179, R176, UR46 ;  /* 0x0000002eb0b37c20 */ /* 0x000fe20008410000 */
[----:B------:R-:W-:Y:S02]  /*12600*/  MUFU.EX2 R165, R165 ;  /* 0x000000a500a57308 */ /* 0x000fe40000000800 */
[----:B------:R-:W-:Y:S01]  /*12610*/  FMUL.FTZ R197, R197, UR46 ;  /* 0x0000002ec5c57c20 */ /* 0x000fe20008410000 */
[--C-:B------:R-:W-:Y:S01]  /*12620*/  FFMA.FTZ R153, R195, UR46, -R179.reuse ;  /* 0x0000002ec3997c23 */ /* 0x100fe200080108b3 */
[--C-:B------:R-:W-:Y:S01]  /*12630*/  FFMA.FTZ R198, R191, UR46, -R179.reuse ;  /* 0x0000002ebfc67c23 */ /* 0x100fe200080108b3 */
[--C-:B------:R-:W-:Y:S01]  /*12640*/  FFMA.FTZ R191, R211, UR46, -R179.reuse ;  /* 0x0000002ed3bf7c23 */ /* 0x100fe200080108b3 */
[--C-:B------:R-:W-:Y:S01]  /*12650*/  FFMA.FTZ R175, R175, UR46, -R179.reuse ;  /* 0x0000002eafaf7c23 */ /* 0x100fe200080108b3 */
[----:B------:R-:W0:Y:S01]  /*12660*/  S2R R211, SR_TID.X ;  /* 0x0000000000d37919 */ /* 0x000e220000002100 */
        /* <DEDUP_REMOVED lines=22> */
[----:B------:R-:W-:Y:S01]  /*127d0*/  FFMA.FTZ R179, R199, UR46, -R179 ;  /* 0x0000002ec7b37c23 */ /* 0x000fe200080108b3 */
[----:B------:R-:W-:-:S02]  /*127e0*/  IMAD.U32 R199, RZ, RZ, UR37 ;  /* 0x00000025ffc77e24 */ /* 0x000fc4000f8e00ff */
[-C--:B-1----:R-:W-:Y:S01]  /*127f0*/  FMUL.FTZ R26, R26, R197.reuse ;  /* 0x000000c51a1a7220 */ /* 0x082fe20000410000 */
[----:B--2---:R-:W-:Y:S01]  /*12800*/  FFMA.FTZ R0, R197, R0, R153 ;  /* 0x00000000c5007223 */ /* 0x004fe20000010099 */
[-C--:B------:R-:W-:Y:S01]  /*12810*/  FMUL.FTZ R27, R27, R197.reuse ;  /* 0x000000c51b1b7220 */ /* 0x080fe20000410000 */
[-C--:B------:R-:W-:Y:S01]  /*12820*/  FMUL.FTZ R30, R30, R197.reuse ;  /* 0x000000c51e1e7220 */ /* 0x080fe20000410000 */
[-C--:B------:R-:W-:Y:S01]  /*12830*/  FMUL.FTZ R31, R31, R197.reuse ;  /* 0x000000c51f1f7220 */ /* 0x080fe20000410000 */
[-C--:B------:R-:W-:Y:S01]  /*12840*/  FMUL.FTZ R34, R34, R197.reuse ;  /* 0x000000c522227220 */ /* 0x080fe20000410000 */
[-C--:B------:R-:W-:Y:S01]  /*12850*/  FMUL.FTZ R35, R35, R197.reuse ;  /* 0x000000c523237220 */ /* 0x080fe20000410000 */
[----:B0-----:R-:W-:Y:S01]  /*12860*/  SHF.R.U32.HI R211, RZ, 0x7, R211 ;  /* 0x00000007ffd37819 */ /* 0x001fe200000116d3 */
[----:B------:R-:W-:Y:S01]  /*12870*/  FMUL.FTZ R38, R38, R197 ;  /* 0x000000c526267220 */ /* 0x000fe20000410000 */
[C---:B---3--:R-:W-:Y:S01]  /*12880*/  FADD.FTZ R0, R175.reuse, R0 ;  /* 0x00000000af007221 */ /* 0x048fe20000010000 */
[----:B------:R-:W-:Y:S01]  /*12890*/  F2FP.BF16.F32.PACK_AB R153, R175, R153 ;  /* 0x00000099af99723e */ /* 0x000fe200000010ff */
[----:B------:R-:W-:-:S02]  /*128a0*/  VIADD R175, R14, 0x32440 ;  /* 0x000324400eaf7836 */ /* 0x000fc40000000000 */
[-C--:B------:R-:W-:Y:S01]  /*128b0*/  FMUL.FTZ R39, R39, R197.reuse ;  /* 0x000000c527277220 */ /* 0x080fe20000410000 */
[-C--:B------:R-:W-:Y:S01]  /*128c0*/  FMUL.FTZ R42, R42, R197.reuse ;  /* 0x000000c52a2a7220 */ /* 0x080fe20000410000 */
[-C--:B------:R-:W-:Y:S01]  /*128d0*/  FMUL.FTZ R43, R43, R197.reuse ;  /* 0x000000c52b2b7220 */ /* 0x080fe20000410000 */
[-C--:B------:R-:W-:Y:S01]  /*128e0*/  FMUL.FTZ R46, R46, R197.reuse ;  /* 0x000000c52e2e7220 */ /* 0x080fe20000410000 */
[----:B------:R-:W-:Y:S01]  /*128f0*/  PRMT R175, R199, 0x654, R175 ;  /* 0x00000654c7af7816 */ /* 0x000fe200000000af */
[-C--:B------:R-:W-:Y:S01]  /*12900*/  FMUL.FTZ R47, R47, R197.reuse ;  /* 0x000000c52f2f7220 */ /* 0x080fe20000410000 */
[-C--:B------:R-:W-:Y:S01]  /*12910*/  FMUL.FTZ R50, R50, R197.reuse ;  /* 0x000000c532327220 */ /* 0x080fe20000410000 */
[-C--:B------:R-:W-:Y:S01]  /*12920*/  FMUL.FTZ R51, R51, R197.reuse ;  /* 0x000000c533337220 */ /* 0x080fe20000410000 */
[----:B------:R0:W-:Y:S01]  /*12930*/  SYNCS.ARRIVE.TRANS64.RED.A1T0 RZ, [R175+URZ], RZ ;  /* 0x000000ffafff79a7 */ /* 0x0001e2000810043f */
[-C--:B------:R-:W-:Y:S01]  /*12940*/  FMUL.FTZ R54, R54, R197.reuse ;  /* 0x000000c536367220 */ /* 0x080fe20000410000 */
[-C--:B------:R-:W-:Y:S01]  /*12950*/  FMUL.FTZ R55, R55, R197.reuse ;  /* 0x000000c537377220 */ /* 0x080fe20000410000 */
[-C--:B------:R-:W-:Y:S01]  /*12960*/  FMUL.FTZ R58, R58, R197.reuse ;  /* 0x000000c53a3a7220 */ /* 0x080fe20000410000 */
[-C--:B------:R-:W-:Y:S01]  /*12970*/  FMUL.FTZ R59, R59, R197.reuse ;  /* 0x000000c53b3b7220 */ /* 0x080fe20000410000 */
[-C--:B------:R-:W-:Y:S01]  /*12980*/  FMUL.FTZ R62, R62, R197.reuse ;  /* 0x000000c53e3e7220 */ /* 0x080fe20000410000 */
[-C--:B------:R-:W-:Y:S01]  /*12990*/  FMUL.FTZ R63, R63, R197.reuse ;  /* 0x000000c53f3f7220 */ /* 0x080fe20000410000 */
[----:B------:R-:W-:Y:S01]  /*129a0*/  FMUL.FTZ R66, R66, R197 ;  /* 0x000000c542427220 */ /* 0x000fe20000410000 */
[----:B0-----:R-:W-:-:S02]  /*129b0*/  IMAD.MOV.U32 R175, RZ, RZ, 0xc00 ;  /* 0x00000c00ffaf7424 */ /* 0x001fc400078e00ff */
        /* <DEDUP_REMOVED lines=43> */
[----:B------:R0:W1:Y:S01]  /*12c70*/  MUFU.EX2 R155, R174 ;  /* 0x000000ae009b7308 */ /* 0x0000620000000800 */
[----:B------:R-:W-:-:S07]  /*12c80*/  VIADD R197, R211, 0x8 ;  /* 0x00000008d3c57836 */ /* 0x000fce0000000000 */
[----:B------:R-:W-:Y:S01]  /*12c90*/  MUFU.EX2 R195, R195 ;  /* 0x000000c300c37308 */ /* 0x000fe20000000800 */
[----:B0-----:R-:W-:Y:S02]  /*12ca0*/  IMAD R174, R18, R175, UR39 ;  /* 0x0000002712ae7e24 */ /* 0x001fe4000f8e02af */
[----:B------:R-:W-:-:S03]  /*12cb0*/  IMAD.MOV.U32 R175, RZ, RZ, 0x40000040 ;  /* 0x40000040ffaf7424 */ /* 0x000fc600078e00ff */
[----:B------:R-:W-:Y:S02]  /*12cc0*/  R2UR UR6, R174 ;  /* 0x00000000ae0672ca */ /* 0x000fe400000e0000 */
[----:B------:R-:W-:Y:S01]  /*12cd0*/  R2UR UR7, R175 ;  /* 0x00000000af0772ca */ /* 0x000fe200000e0000 */
[----:B-1----:R-:W-:Y:S01]  /*12ce0*/  FADD.FTZ R0, R155, R0 ;  /* 0x000000009b007221 */ /* 0x002fe20000010000 */
[----:B------:R-:W0:Y:S08]  /*12cf0*/  MUFU.EX2 R175, R198 ;  /* 0x000000c600af7308 */ /* 0x000e300000000800 */
[----:B------:R-:W1:Y:S08]  /*12d00*/  MUFU.EX2 R194, R194 ;  /* 0x000000c200c27308 */ /* 0x000e700000000800 */
[----:B------:R-:W2:Y:S01]  /*12d10*/  MUFU.EX2 R190, R190 ;  /* 0x000000be00be7308 */ /* 0x000ea20000000800 */
[C---:B0-----:R-:W-:Y:S01]  /*12d20*/  F2FP.BF16.F32.PACK_AB R155, R175.reuse, R155 ;  /* 0x0000009baf9b723e */ /* 0x041fe200000010ff */
[----:B------:R0:W-:Y:S01]  /*12d30*/  BAR.SYNC.DEFER_BLOCKING R197, 0x100 ;  /* 0x000400c50000751d */ /* 0x0001e20000010000 */
[----:B------:R-:W-:-:S04]  /*12d40*/  FADD.FTZ R0, R175, R0 ;  /* 0x00000000af007221 */ /* 0x000fc80000010000 */
[----:B------:R-:W-:Y:S01]  /*12d50*/  FADD.FTZ R0, R195, R0 ;  /* 0x00000000c3007221 */ /* 0x000fe20000010000 */
[----:B------:R-:W-:Y:S03]  /*12d60*/  MUFU.EX2 R189, R189 ;  /* 0x000000bd00bd7308 */ /* 0x000fe60000000800 */
[----:B-1----:R-:W-:-:S05]  /*12d70*/  FADD.FTZ R0, R194, R0 ;  /* 0x00000000c2007221 */ /* 0x002fca0000010000 */
[----:B------:R-:W-:Y:S01]  /*12d80*/  MUFU.EX2 R166, R166 ;  /* 0x000000a600a67308 */ /* 0x000fe20000000800 */
[----:B--2---:R-:W-:-:S07]  /*12d90*/  FADD.FTZ R0, R190, R0 ;  /* 0x00000000be007221 */ /* 0x004fce0000010000 */
[----:B------:R-:W-:Y:S01]  /*12da0*/  MUFU.EX2 R186, R186 ;  /* 0x000000ba00ba7308 */ /* 0x000fe20000000800 */
[----:B------:R-:W-:-:S06]  /*12db0*/  WARPGROUP.ARRIVE ;  /* 0x00000000000079c5 */ /* 0x000fcc0000000000 */
        /* <DEDUP_REMOVED lines=14> */
[----:B------:R-:W1:Y:S02]  /*12ea0*/  MUFU.EX2 R179, R179 ;  /* 0x000000b300b37308 */ /* 0x000e640000000800 */
[----:B-1----:R-:W-:Y:S01]  /*12eb0*/  F2FP.BF16.F32.PACK_AB R175, R179, R178 ;  /* 0x000000b2b3af723e */ /* 0x002fe200000010ff */
[----:B------:R-:W-:-:S05]  /*12ec0*/  WARPGROUP.DEPBAR.LE gsb0, 0x0 ;  /* 0x00008000000079c5 */ /* 0x000fca0000010000 */
[----:B------:R1:W2:Y:S01]  /*12ed0*/  MUFU.EX2 R155, R156 ;  /* 0x0000009c009b7308 */ /* 0x0002a20000000800 */
[----:B------:R-:W-:Y:S02]  /*12ee0*/  VIADD R152, R174, 0x80 ;  /* 0x00000080ae987836 */ /* 0x000fe40000000000 */
[----:B------:R-:W-:-:S03]  /*12ef0*/  IMAD.MOV.U32 R153, RZ, RZ, 0x40000040 ;  /* 0x40000040ff997424 */ /* 0x000fc600078e00ff */
[----:B------:R-:W-:Y:S01]  /*12f00*/  R2UR UR6, R152 ;  /* 0x00000000980672ca */ /* 0x000fe200000e0000 */
[----:B------:R-:W-:Y:S01]  /*12f10*/  VIADD R152, R174, 0x100 ;  /* 0x00000100ae987836 */ /* 0x000fe20000000000 */
[----:B------:R-:W3:Y:S01]  /*12f20*/  MUFU.EX2 R154, R196 ;  /* 0x000000c4009a7308 */ /* 0x000ee20000000800 */
[----:B------:R-:W-:Y:S02]  /*12f30*/  R2UR UR7, R153 ;  /* 0x00000000990772ca */ /* 0x000fe400000e0000 */
[----:B-1----:R-:W-:Y:S02]  /*12f40*/  F2FP.BF16.F32.PACK_AB R156, R157, R159 ;  /* 0x0000009f9d9c723e */ /* 0x002fe400000010ff */
[----:B------:R-:W-:Y:S02]  /*12f50*/  F2FP.BF16.F32.PACK_AB R157, R194, R195 ;  /* 0x000000c3c29d723e */ /* 0x000fe400000010ff */
[----:B------:R-:W-:Y:S01]  /*12f60*/  MOV R153, 0x40000040 ;  /* 0x4000004000997802 */ /* 0x000fe20000000f00 */
[----:B--2---:R-:W-:-:S04]  /*12f70*/  FADD.FTZ R185, R155, R185 ;  /* 0x000000b99bb97221 */ /* 0x004fc80000010000 */
[C---:B------:R-:W-:Y:S01]  /*12f80*/  FADD.FTZ R185, R158.reuse, R185 ;  /* 0x000000b99eb97221 */ /* 0x040fe20000010000 */
[----:B------:R-:W-:Y:S02]  /*12f90*/  F2FP.BF16.F32.PACK_AB R158, R158, R155 ;  /* 0x0000009b9e9e723e */ /* 0x000fe400000010ff */
[----:B------:R-:W1:Y:S01]  /*12fa0*/  MUFU.EX2 R155, R193 ;  /* 0x000000c1009b7308 */ /* 0x000e620000000800 */
[----:B---3--:R-:W-:Y:S01]  /*12fb0*/  F2FP.BF16.F32.PACK_AB R159, R154, R190 ;  /* 0x000000be9a9f723e */ /* 0x008fe200000010ff */
[----:B------:R-:W-:Y:S01]  /*12fc0*/  FADD.FTZ R185, R160, R185 ;  /* 0x000000b9a0b97221 */ /* 0x000fe20000010000 */
[----:B------:R-:W-:Y:S01]  /*12fd0*/  F2FP.BF16.F32.PACK_AB R160, R161, R160 ;  /* 0x000000a0a1a0723e */ /* 0x000fe200000010ff */
[----:B------:R-:W-:Y:S01]  /*12fe0*/  FADD.FTZ R0, R154, R0 ;  /* 0x000000009a007221 */ /* 0x000fe20000010000 */
[----:B------:R-:W-:-:S06]  /*12ff0*/  WARPGROUP.ARRIVE ;  /* 0x00000000000079c5 */ /* 0x000fcc0000000000 */
[----:B------:R-:W-:Y:S01]  /*13000*/  HGMMA.64x256x16.F32.BF16 R24, R156, gdesc[UR4].tnspB, R24, gsb0 ;  /* 0x43e000049c187df0 */ /* 0x000fe20008001818 */
[----:B------:R-:W-:Y:S01]  /*13010*/  R2UR UR6, R152 ;  /* 0x00000000980672ca */ /* 0x000fe200000e0000 */
[----:B------:R-:W-:Y:S01]  /*13020*/  VIADD R152, R174, 0x180 ;  /* 0x00000180ae987836 */ /* 0x000fe20000000000 */
[----:B------:R-:W-:Y:S01]  /*13030*/  R2UR UR7, R153 ;  /* 0x00000000990772ca */ /* 0x000fe200000e0000 */
[----:B------:R-:W-:Y:S02]  /*13040*/  IMAD.MOV.U32 R153, RZ, RZ, 0x40000040 ;  /* 0x40000040ff997424 */ /* 0x000fe400078e00ff */
[----:B-1----:R-:W-:Y:S01]  /*13050*/  FADD.FTZ R0, R155, R0 ;  /* 0x000000009b007221 */ /* 0x002fe20000010000 */
[----:B------:R-:W-:Y:S02]  /*13060*/  WARPGROUP.DEPBAR.LE gsb0, 0x0 ;  /* 0x00008000000079c5 */ /* 0x000fe40000010000 */
[----:B------:R-:W1:Y:S01]  /*13070*/  MUFU.EX2 R156, R192 ;  /* 0x000000c0009c7308 */ /* 0x000e620000000800 */
[----:B------:R-:W-:-:S04]  /*13080*/  FADD.FTZ R158, R161, R185 ;  /* 0x000000b9a19e7221 */ /* 0x000fc80000010000 */
[----:B------:R-:W-:Y:S01]  /*13090*/  FADD.FTZ R158, R162, R158 ;  /* 0x0000009ea29e7221 */ /* 0x000fe20000010000 */
[C---:B------:R-:W-:Y:S02]  /*130a0*/  F2FP.BF16.F32.PACK_AB R162, R163.reuse, R162 ;  /* 0x000000a2a3a2723e */ /* 0x040fe400000010ff */
[----:B------:R-:W2:Y:S01]  /*130b0*/  MUFU.EX2 R157, R191 ;  /* 0x000000bf009d7308 */ /* 0x000ea20000000800 */
[----:B------:R-:W-:-:S04]  /*130c0*/  FADD.FTZ R158, R163, R158 ;  /* 0x0000009ea39e7221 */ /* 0x000fc80000010000 */
[----:B------:R-:W-:-:S03]  /*130d0*/  FADD.FTZ R158, R167, R158 ;  /* 0x0000009ea79e7221 */ /* 0x000fc60000010000 */
[----:B------:R3:W4:Y:S01]  /*130e0*/  MUFU.EX2 R159, R164 ;  /* 0x000000a4009f7308 */ /* 0x0007220000000800 */
[C---:B-1----:R-:W-:Y:S01]  /*130f0*/  F2FP.BF16.F32.PACK_AB R161, R156.reuse, R155 ;  /* 0x0000009b9ca1723e */ /* 0x042fe200000010ff */
[----:B------:R-:W-:Y:S01]  /*13100*/  FADD.FTZ R158, R165, R158 ;  /* 0x0000009ea59e7221 */ /* 0x000fe20000010000 */
[----:B------:R-:W-:Y:S01]  /*13110*/  FADD.FTZ R0, R156, R0 ;  /* 0x000000009c007221 */ /* 0x000fe20000010000 */
[----:B--2---:R-:W-:-:S03]  /*13120*/  F2FP.BF16.F32.PACK_AB R163, R189, R157 ;  /* 0x0000009dbda3723e */ /* 0x004fc600000010ff */
[----:B------:R-:W-:Y:S01]  /*13130*/  FADD.FTZ R0, R157, R0 ;  /* 0x000000009d007221 */ /* 0x000fe20000010000 */
[----:B---3--:R-:W-:Y:S01]  /*13140*/  F2FP.BF16.F32.PACK_AB R164, R165, R167 ;  /* 0x000000a7a5a4723e */ /* 0x008fe200000010ff */
[----:B------:R-:W-:Y:S01]  /*13150*/  WARPGROUP.ARRIVE ;  /* 0x00000000000079c5 */ /* 0x000fe20000000000 */
[----:B------:R-:W-:Y:S01]  /*13160*/  F2FP.BF16.F32.PACK_AB R165, R187, R186 ;  /* 0x000000babba5723e */ /* 0x000fe200000010ff */
[----:B------:R-:W-:Y:S01]  /*13170*/  FADD.FTZ R0, R189, R0 ;  /* 0x00000000bd007221 */ /* 0x000fe20000010000 */
[----:B------:R-:W-:-:S03]  /*13180*/  F2FP.BF16.F32.PACK_AB R167, R184, R188 ;  /* 0x000000bcb8a7723e */ /* 0x000fc600000010ff */
[----:B------:R-:W-:Y:S01]  /*13190*/  HGMMA.64x256x16.F32.BF16 R24, R160, gdesc[UR4].tnspB, R24, gsb0 ;  /* 0x43e00004a0187df0 */ /* 0x000fe20008001818 */
[----:B------:R-:W-:Y:S01]  /*131a0*/  R2UR UR6, R152 ;  /* 0x00000000980672ca */ /* 0x000fe200000e0000 */
[----:B------:R-:W-:Y:S01]  /*131b0*/  VIADD R152, R174, 0x200 ;  /* 0x00000200ae987836 */ /* 0x000fe20000000000 */
[----:B------:R-:W-:Y:S01]  /*131c0*/  R2UR UR7, R153 ;  /* 0x00000000990772ca */ /* 0x000fe200000e0000 */
[----:B------:R-:W-:Y:S02]  /*131d0*/  IMAD.MOV.U32 R153, RZ, RZ, 0x40000040 ;  /* 0x40000040ff997424 */ /* 0x000fe400078e00ff */
[----:B------:R-:W-:-:S04]  /*131e0*/  FADD.FTZ R0, R186, R0 ;  /* 0x00000000ba007221 */ /* 0x000fc80000010000 */
[----:B------:R-:W-:-:S04]  /*131f0*/  FADD.FTZ R187, R187, R0 ;  /* 0x00000000bbbb7221 */ /* 0x000fc80000010000 */
[----:B------:R-:W-:-:S04]  /*13200*/  FADD.FTZ R187, R188, R187 ;  /* 0x000000bbbcbb7221 */ /* 0x000fc80000010000 */
[----:B------:R-:W-:Y:S01]  /*13210*/  FADD.FTZ R187, R184, R187 ;  /* 0x000000bbb8bb7221 */ /* 0x000fe20000010000 */
[----:B------:R-:W-:Y:S02]  /*13220*/  WARPGROUP.DEPBAR.LE gsb0, 0x0 ;  /* 0x00008000000079c5 */ /* 0x000fe40000010000 */
[----:B----4-:R-:W-:Y:S02]  /*13230*/  FADD.FTZ R160, R159, R158 ;  /* 0x0000009e9fa07221 */ /* 0x010fe40000010000 */
[----:B------:R1:W2:Y:S02]  /*13240*/  MUFU.EX2 R158, R171 ;  /* 0x000000ab009e7308 */ /* 0x0002a40000000800 */
[C---:B------:R-:W-:Y:S01]  /*13250*/  FADD.FTZ R160, R166.reuse, R160 ;  /* 0x000000a0a6a07221 */ /* 0x040fe20000010000 */
[----:B------:R-:W-:-:S03]  /*13260*/  F2FP.BF16.F32.PACK_AB R166, R166, R159 ;  /* 0x0000009fa6a6723e */ /* 0x000fc600000010ff */
[----:B------:R-:W-:Y:S01]  /*13270*/  FADD.FTZ R160, R180, R160 ;  /* 0x000000a0b4a07221 */ /* 0x000fe20000010000 */
[----:B------:R-:W-:Y:S01]  /*13280*/  WARPGROUP.ARRIVE ;  /* 0x00000000000079c5 */ /* 0x000fe20000000000 */
[----:B------:R3:W4:Y:S01]  /*13290*/  MUFU.EX2 R159, R168 ;  /* 0x000000a8009f7308 */ /* 0x0007220000000800 */
[----:B-1----:R-:W-:-:S04]  /*132a0*/  F2FP.BF16.F32.PACK_AB R171, R183, R182 ;  /* 0x000000b6b7ab723e */ /* 0x002fc800000010ff */
[----:B------:R-:W-:Y:S01]  /*132b0*/  HGMMA.64x256x16.F32.BF16 R24, R164, gdesc[UR4].tnspB, R24, gsb0 ;  /* 0x43e00004a4187df0 */ /* 0x000fe20008001818 */
[----:B------:R-:W-:Y:S01]  /*132c0*/  R2UR UR6, R152 ;  /* 0x00000000980672ca */ /* 0x000fe200000e0000 */
[----:B------:R-:W-:Y:S01]  /*132d0*/  FADD.FTZ R152, R169, R160 ;  /* 0x000000a0a9987221 */ /* 0x000fe20000010000 */
[----:B------:R-:W-:Y:S01]  /*132e0*/  R2UR UR7, R153 ;  /* 0x00000000990772ca */ /* 0x000fe200000e0000 */
[----:B------:R1:W0:Y:S01]  /*132f0*/  MUFU.EX2 R160, R21 ;  /* 0x0000001500a07308 */ /* 0x0002220000000800 */
[----:B---3--:R-:W-:Y:S02]  /*13300*/  F2FP.BF16.F32.PACK_AB R168, R169, R180 ;  /* 0x000000b4a9a8723e */ /* 0x008fe400000010ff */
[----:B--2---:R-:W-:Y:S01]  /*13310*/  F2FP.BF16.F32.PACK_AB R169, R181, R158 ;  /* 0x0000009eb5a9723e */ /* 0x004fe200000010ff */
[----:B------:R-:W-:Y:S01]  /*13320*/  FADD.FTZ R158, R158, R187 ;  /* 0x000000bb9e9e7221 */ /* 0x000fe20000010000 */
[----:B----4-:R-:W-:-:S03]  /*13330*/  FADD.FTZ R152, R159, R152 ;  /* 0x000000989f987221 */ /* 0x010fc60000010000 */
[----:B------:R2:W3:Y:S01]  /*13340*/  MUFU.EX2 R153, R3 ;  /* 0x0000000300997308 */ /* 0x0004e20000000800 */
[----:B-1----:R-:W-:Y:S02]  /*13350*/  IMAD.MOV.U32 R21, RZ, RZ, 0x40000040 ;  /* 0x40000040ff157424 */ /* 0x002fe400078e00ff */
[----:B------:R-:W-:Y:S01]  /*13360*/  FADD.FTZ R181, R181, R158 ;  /* 0x0000009eb5b57221 */ /* 0x000fe20000010000 */
[C---:B------:R-:W-:Y:S01]  /*13370*/  FADD.FTZ R152, R170.reuse, R152 ;  /* 0x00000098aa987221 */ /* 0x040fe20000010000 */
[----:B------:R-:W-:Y:S02]  /*13380*/  F2FP.BF16.F32.PACK_AB R170, R170, R159 ;  /* 0x0000009faaaa723e */ /* 0x000fe400000010ff */
[----:B------:R-:W-:Y:S01]  /*13390*/  FADD.FTZ R182, R182, R181 ;  /* 0x000000b5b6b67221 */ /* 0x000fe20000010000 */
[----:B------:R-:W-:Y:S01]  /*133a0*/  FADD.FTZ R152, R177, R152 ;  /* 0x00000098b1987221 */ /* 0x000fe20000010000 */
[----:B------:R1:W4:Y:S02]  /*133b0*/  MUFU.EX2 R159, R20 ;  /* 0x00000014009f7308 */ /* 0x0003240000000800 */
[----:B------:R-:W-:Y:S01]  /*133c0*/  FADD.FTZ R182, R183, R182 ;  /* 0x000000b6b7b67221 */ /* 0x000fe20000010000 */
[C---:B--2---:R-:W-:Y:S01]  /*133d0*/  FADD.FTZ R3, R172.reuse, R152 ;  /* 0x00000098ac037221 */ /* 0x044fe20000010000 */
[----:B------:R-:W-:-:S03]  /*133e0*/  F2FP.BF16.F32.PACK_AB R172, R172, R177 ;  /* 0x000000b1acac723e */ /* 0x000fc600000010ff */
[----:B0-----:R-:W-:Y:S01]  /*133f0*/  FADD.FTZ R3, R160, R3 ;  /* 0x00000003a0037221 */ /* 0x001fe20000010000 */
[----:B-1----:R-:W-:Y:S01]  /*13400*/  VIADD R20, R174, 0x280 ;  /* 0x00000280ae147836 */ /* 0x002fe20000000000 */
[C---:B------:R-:W-:Y:S02]  /*13410*/  F2FP.BF16.F32.PACK_AB R174, R173.reuse, R160 ;  /* 0x000000a0adae723e */ /* 0x040fe400000010ff */
[----:B------:R-:W-:Y:S01]  /*13420*/  FADD.FTZ R3, R173, R3 ;  /* 0x00000003ad037221 */ /* 0x000fe20000010000 */
[----:B---3--:R-:W-:Y:S01]  /*13430*/  FADD.FTZ R182, R153, R182 ;  /* 0x000000b699b67221 */ /* 0x008fe20000010000 */
[----:B----4-:R-:W-:-:S03]  /*13440*/  F2FP.BF16.F32.PACK_AB R173, R159, R153 ;  /* 0x000000999fad723e */ /* 0x010fc600000010ff */
[----:B------:R-:W-:-:S04]  /*13450*/  FADD.FTZ R159, R159, R182 ;  /* 0x000000b69f9f7221 */ /* 0x000fc80000010000 */
[----:B------:R-:W-:-:S04]  /*13460*/  FADD.FTZ R0, R178, R159 ;  /* 0x0000009fb2007221 */ /* 0x000fc80000010000 */
[----:B------:R-:W-:Y:S01]  /*13470*/  FADD.FTZ R0, R179, R0 ;  /* 0x00000000b3007221 */ /* 0x000fe20000010000 */
[----:B------:R-:W-:Y:S02]  /*13480*/  WARPGROUP.DEPBAR.LE gsb0, 0x0 ;  /* 0x00008000000079c5 */ /* 0x000fe40000010000 */
[----:B------:R-:W-:-:S06]  /*13490*/  WARPGROUP.ARRIVE ;  /* 0x00000000000079c5 */ /* 0x000fcc0000000000 */
        /* <DEDUP_REMOVED lines=8> */
[----:B------:R-:W-:Y:S05]  /*13520*/  @!P0 BRA `(.L_x_6081) ;  /* 0x0000000000048947 */ /* 0x000fea0003800000 */
[----:B------:R-:W-:Y:S01]  /*13530*/  BPT.TRAP 0x1 ;  /* 0x000000040000795c */ /* 0x000fe20000300000 */
.L_x_6081:
[C---:B------:R-:W-:Y:S01]  /*13540*/  ISETP.GT.AND P1, PT, R13.reuse, RZ, PT ;  /* 0x000000ff0d00720c */ /* 0x040fe20003f24270 */
        /* <DEDUP_REMOVED lines=8> */
.L_x_6071:
[----:B------:R-:W2:Y:S01]  /*135d0*/  LDL.LU R177, [R1+0xc8] ;  /* 0x0000c80001b17983 */ /* 0x000ea20000300800 */
[----:B------:R-:W-:Y:S05]  /*135e0*/  WARPSYNC.ALL ;  /* 0x0000000000007948 */ /* 0x000fea0003800000 */
[----:B-----5:R-:W1:Y:S01]  /*135f0*/  SHFL.BFLY PT, R4, R3, 0x2, 0x1f ;  /* 0x0c401f0003047f89 */ /* 0x020e6200000e0000 */
[----:B------:R-:W-:Y:S01]  /*13600*/  VIADD R18, R18, 0x1 ;  /* 0x0000000112127836 */ /* 0x000fe20000000000 */
[----:B------:R-:W-:Y:S01]  /*13610*/  MOV R22, UR46 ;  /* 0x0000002e00167c02 */ /* 0x000fe20008000f00 */
[----:B0-----:R-:W-:Y:S01]  /*13620*/  IMAD.U32 R14, RZ, RZ, UR46 ;  /* 0x0000002eff0e7e24 */ /* 0x001fe2000f8e00ff */
[----:B------:R-:W0:Y:S01]  /*13630*/  SHFL.BFLY PT, R7, R0, 0x2, 0x1f ;  /* 0x0c401f0000077f89 */ /* 0x000e2200000e0000 */
[----:B------:R-:W-:Y:S01]  /*13640*/  IMAD.MOV.U32 R21, RZ, RZ, -0x800000 ;  /* 0xff800000ff157424 */ /* 0x000fe200078e00ff */
[----:B------:R3:W-:Y:S08]  /*13650*/  BAR.ARV R12, 0x100 ;  /* 0x0004000c0000751d */ /* 0x0007f00000002000 */
[----:B------:R-:W-:Y:S06]  /*13660*/  BAR.ARV 0x8, 0x180 ;  /* 0x0206000000007b1d */ /* 0x000fec0000002000 */
[----:B------:R-:W-:Y:S01]  /*13670*/  ISETP.NE.AND P0, PT, R18, 0x2, PT ;  /* 0x000000021200780c */ /* 0x000fe20003f05270 */
[----:B------:R-:W-:-:S02]  /*13680*/  IMAD.MOV.U32 R20, RZ, RZ, -0x800000 ;  /* 0xff800000ff147424 */ /* 0x000fc400078e00ff */
[----:B-1----:R-:W-:Y:S01]  /*13690*/  FADD.FTZ R4, R4, R3 ;  /* 0x0000000304047221 */ /* 0x002fe20000010000 */
[----:B------:R-:W-:Y:S02]  /*136a0*/  PLOP3.LUT P1, PT, PT, PT, PT, 0x8, 0x0 ;  /* 0x000000000000781c */ /* 0x000fe40003f2e170 */
[----:B------:R-:W-:Y:S01]  /*136b0*/  SEL R3, RZ, 0x1, P0 ;  /* 0x00000001ff037807 */ /* 0x000fe20000000000 */
[----:B0-----:R-:W-:Y:S01]  /*136c0*/  FADD.FTZ R8, R7, R0 ;  /* 0x0000000007087221 */ /* 0x001fe20000010000 */
[----:B------:R-:W0:Y:S01]  /*136d0*/  SHFL.BFLY PT, R5, R4, 0x1, 0x1f ;  /* 0x0c201f0004057f89 */ /* 0x000e2200000e0000 */
[----:B------:R-:W-:Y:S01]  /*136e0*/  IMAD.MOV.U32 R7, RZ, RZ, RZ ;  /* 0x000000ffff077224 */ /* 0x000fe200078e00ff */
[----:B------:R-:W-:Y:S01]  /*136f0*/  LOP3.LUT R202, R202, R3, RZ, 0x3c, !PT ;  /* 0x00000003caca7212 */ /* 0x000fe200078e3cff */
[----:B------:R-:W-:Y:S01]  /*13700*/  IMAD.MOV.U32 R0, RZ, RZ, RZ ;  /* 0x000000ffff007224 */ /* 0x000fe200078e00ff */
[----:B------:R-:W1:Y:S01]  /*13710*/  SHFL.BFLY PT, R9, R8, 0x1, 0x1f ;  /* 0x0c201f0008097f89 */ /* 0x000e6200000e0000 */
[----:B------:R-:W-:Y:S01]  /*13720*/  SEL R18, R18, RZ, P0 ;  /* 0x000000ff12127207 */ /* 0x000fe20000000000 */
[----:B0-----:R-:W-:Y:S01]  /*13730*/  FADD.FTZ R5, R4, R5 ;  /* 0x0000000504057221 */ /* 0x001fe20000010000 */
[----:B-1----:R-:W-:-:S04]  /*13740*/  FADD.FTZ R6, R8, R9 ;  /* 0x0000000908067221 */ /* 0x002fc80000010000 */
[----:B------:R-:W-:Y:S02]  /*13750*/  FSETP.NE.FTZ.AND P2, PT, R5, RZ, PT ;  /* 0x000000ff0500720b */ /* 0x000fe40003f55000 */
[----:B------:R-:W-:-:S11]  /*13760*/  FSETP.NE.FTZ.AND P3, PT, R6, RZ, PT ;  /* 0x000000ff0600720b */ /* 0x000fd60003f75000 */
[----:B------:R-:W0:Y:S01]  /*13770*/  @P2 MUFU.RCP R7, R5 ;  /* 0x0000000500072308 */ /* 0x000e220000001000 */
[----:B------:R-:W-:Y:S01]  /*13780*/  @P2 FMUL.FTZ R14, R14, 0.69314718246459960938 ;  /* 0x3f3172180e0e2820 */ /* 0x000fe20000410000 */
[----:B------:R-:W-:-:S06]  /*13790*/  @P3 FMUL.FTZ R22, R22, 0.69314718246459960938 ;  /* 0x3f31721816163820 */ /* 0x000fcc0000410000 */
[----:B------:R-:W1:Y:S01]  /*137a0*/  @P3 MUFU.RCP R0, R6 ;  /* 0x0000000600003308 */ /* 0x000e620000001000 */
[-C--:B0-----:R-:W-:Y:S01]  /*137b0*/  FMUL.FTZ R172, R100, R7.reuse ;  /* 0x0000000764ac7220 */ /* 0x081fe20000410000 */
[----:B------:R-:W-:-:S06]  /*137c0*/  FMUL.FTZ R3, R101, R7 ;  /* 0x0000000765037220 */ /* 0x000fcc0000410000 */
[----:B------:R-:W0:Y:S01]  /*137d0*/  @P2 MUFU.LG2 R100, R5 ;  /* 0x0000000500642308 */ /* 0x000e220000000c00 */
[-C--:B---3--:R-:W-:Y:S01]  /*137e0*/  FMUL.FTZ R12, R36, R7.reuse ;  /* 0x00000007240c7220 */ /* 0x088fe20000410000 */
[-C--:B------:R-:W-:Y:S01]  /*137f0*/  FMUL.FTZ R4, R24, R7.reuse ;  /* 0x0000000718047220 */ /* 0x080fe20000410000 */
[-C--:B------:R-:W-:Y:S01]  /*13800*/  FMUL.FTZ R25, R25, R7.reuse ;  /* 0x0000000719197220 */ /* 0x080fe20000410000 */
[-C--:B------:R-:W-:Y:S01]  /*13810*/  FMUL.FTZ R28, R28, R7.reuse ;  /* 0x000000071c1c7220 */ /* 0x080fe20000410000 */
[-C--:B------:R-:W-:Y:S01]  /*13820*/  FMUL.FTZ R29, R29, R7.reuse ;  /* 0x000000071d1d7220 */ /* 0x080fe20000410000 */
[-C--:B-1----:R-:W-:Y:S01]  /*13830*/  FMUL.FTZ R36, R95, R0.reuse ;  /* 0x000000005f247220 */ /* 0x082fe20000410000 */
[-C--:B------:R-:W-:Y:S01]  /*13840*/  FMUL.FTZ R8, R31, R0.reuse ;  /* 0x000000001f087220 */ /* 0x080fe20000410000 */
[----:B------:R1:W3:Y:S01]  /*13850*/  @P3 MUFU.LG2 R101, R6 ;  /* 0x0000000600653308 */ /* 0x0002e20000000c00 */
        /* <DEDUP_REMOVED lines=9> */
[-C--:B-1----:R-:W-:Y:S01]  /*138f0*/  FMUL.FTZ R6, R27, R0.reuse ;  /* 0x000000001b067220 */ /* 0x082fe20000410000 */
[-C--:B------:R-:W-:Y:S01]  /*13900*/  FMUL.FTZ R49, R49, R7.reuse ;  /* 0x0000000731317220 */ /* 0x080fe20000410000 */
[-C--:B------:R-:W-:Y:S01]  /*13910*/  FMUL.FTZ R160, R52, R7.reuse ;  /* 0x0000000734a07220 */ /* 0x080fe20000410000 */
[-C--:B------:R-:W-:Y:S01]  /*13920*/  FMUL.FTZ R53, R53, R7.reuse ;  /* 0x0000000735357220 */ /* 0x080fe20000410000 */
[-C--:B------:R-:W-:Y:S01]  /*13930*/  FMUL.FTZ R161, R56, R7.reuse ;  /* 0x0000000738a17220 */ /* 0x080fe20000410000 */
[-C--:B------:R-:W-:Y:S01]  /*13940*/  FMUL.FTZ R57, R57, R7.reuse ;  /* 0x0000000739397220 */ /* 0x080fe20000410000 */
[-C--:B------:R-:W-:Y:S01]  /*13950*/  FMUL.FTZ R162, R60, R7.reuse ;  /* 0x000000073ca27220 */ /* 0x080fe20000410000 */
[----:B---3--:R-:W-:Y:S01]  /*13960*/  @P3 FMUL.FTZ R101, R101, 0.69314718246459960938 ;  /* 0x3f31721865653820 */ /* 0x008fe20000410000 */
        /* <DEDUP_REMOVED lines=108> */
.L_x_6012:
        /* <DEDUP_REMOVED lines=12> */
[----:B------:R-:W0:Y:S01]  /*140f0*/  S2R R15, SR_SWINHI ;  /* 0x00000000000f7919 */ /* 0x000e220000002f00 */
[----:B------:R-:W-:Y:S05]  /*14100*/  WARPSYNC.ALL ;  /* 0x0000000000007948 */ /* 0x000fea0003800000 */
[----:B------:R-:W-:Y:S01]  /*14110*/  F2FP.BF16.F32.PACK_AB R5, R6, R5 ;  /* 0x000000050605723e */ /* 0x000fe200000010ff */
[----:B------:R-:W-:Y:S01]  /*14120*/  ULDC.64 UR4, c[0x0][0xd00] ;  /* 0x0003400000047ab9 */ /* 0x000fe20000000a00 */
[----:B------:R-:W4:Y:S01]  /*14130*/  LDL R176, [R1+0xc4] ;  /* 0x0000c40001b07983 */ /* 0x000f220000100800 */
[----:B------:R-:W-:-:S02]  /*14140*/  MOV R94, R22 ;  /* 0x00000016005e7202 */ /* 0x000fc40000000f00 */
[----:B0-----:R-:W-:Y:S02]  /*14150*/  MOV R95, R15 ;  /* 0x0000000f005f7202 */ /* 0x001fe40000000f00 */
        /* <DEDUP_REMOVED lines=20> */
[----:B------:R-:W-:Y:S01]  /*142a0*/  F2FP.BF16.F32.PACK_AB R147, R0, R150 ;  /* 0x000000960093723e */ /* 0x000fe200000010ff */
[----:B------:R-:W-:Y:S01]  /*142b0*/  BAR.SYNC.DEFER_BLOCKING 0x1, 0x100 ;  /* 0x0044000000007b1d */ /* 0x000fe20000010000 */
[----:B---3--:R-:W-:-:S03]  /*142c0*/  IMAD.WIDE R142, R14, 0x2, R94 ;  /* 0x000000020e8e7825 */ /* 0x008fc600078e025e */
[C---:B------:R-:W-:Y:S02]  /*142d0*/  IADD3 R30, P3, R142.reuse, 0x60, RZ ;  /* 0x000000608e1e7810 */ /* 0x040fe40007f7e0ff */
[----:B------:R-:W-:Y:S02]  /*142e0*/  IADD3 R26, P2, R142, 0x40, RZ ;  /* 0x000000408e1a7810 */ /* 0x000fe40007f5e0ff */
[----:B------:R-:W-:Y:S02]  /*142f0*/  LOP3.LUT R110, R30, 0x380, RZ, 0xc0, !PT ;  /* 0x000003801e6e7812 */ /* 0x000fe400078ec0ff */
[----:B------:R-:W-:Y:S02]  /*14300*/  IADD3 R46, P1, R142, 0x20, RZ ;  /* 0x000000208e2e7810 */ /* 0x000fe40007f3e0ff */
[----:B------:R-:W-:Y:S02]  /*14310*/  SHF.R.U64 R185, R110, 0x3, RZ ;  /* 0x000000036eb97819 */ /* 0x000fe400000012ff */
[----:B------:R-:W-:Y:S01]  /*14320*/  IADD3 R14, P0, R142, 0x4040, RZ ;  /* 0x000040408e0e7810 */ /* 0x000fe20007f1e0ff */
[--C-:B------:R-:W-:Y:S01]  /*14330*/  IMAD.X R111, RZ, RZ, R143.reuse, P2 ;  /* 0x000000ffff6f7224 */ /* 0x100fe200010e068f */
[----:B------:R-:W-:Y:S01]  /*14340*/  LOP3.LUT R177, R46, 0x380, RZ, 0xc0, !PT ;  /* 0x000003802eb17812 */ /* 0x000fe200078ec0ff */
[--C-:B------:R-:W-:Y:S01]  /*14350*/  IMAD.X R107, RZ, RZ, R143.reuse, P1 ;  /* 0x000000ffff6b7224 */ /* 0x100fe200008e068f */
[----:B------:R-:W-:Y:S01]  /*14360*/  IADD3 R124, P2, R142, 0x8000, RZ ;  /* 0x000080008e7c7810 */ /* 0x000fe20007f5e0ff */
[----:B------:R-:W-:Y:S01]  /*14370*/  IMAD.X R115, RZ, RZ, R143, P3 ;  /* 0x000000ffff737224 */ /* 0x000fe200018e068f */
[----:B------:R-:W-:-:S02]  /*14380*/  LOP3.LUT R106, R26, 0x380, RZ, 0xc0, !PT ;  /* 0x000003801a6a7812 */ /* 0x000fc400078ec0ff */
[----:B------:R-:W-:Y:S02]  /*14390*/  LOP3.LUT R114, R185, R30, RZ, 0x3c, !PT ;  /* 0x0000001eb9727212 */ /* 0x000fe400078e3cff */
[----:B------:R-:W-:Y:S02]  /*143a0*/  LOP3.LUT R99, R142, 0x380, RZ, 0xc0, !PT ;  /* 0x000003808e637812 */ /* 0x000fe400078ec0ff */
[----:B------:R-:W-:Y:S02]  /*143b0*/  LOP3.LUT R185, R14, 0x380, RZ, 0xc0, !PT ;  /* 0x000003800eb97812 */ /* 0x000fe400078ec0ff */
[C---:B------:R-:W-:Y:S02]  /*143c0*/  IADD3 R116, P4, R142.reuse, 0x4000, RZ ;  /* 0x000040008e747810 */ /* 0x040fe40007f9e0ff */
[C---:B------:R-:W-:Y:S02]  /*143d0*/  IADD3 R118, P5, R142.reuse, 0x4020, RZ ;  /* 0x000040208e767810 */ /* 0x040fe40007fbe0ff */
[----:B------:R-:W-:-:S02]  /*143e0*/  IADD3 R122, P1, R142, 0x4060, RZ ;  /* 0x000040608e7a7810 */ /* 0x000fc40007f3e0ff */
[----:B------:R-:W-:Y:S02]  /*143f0*/  IADD3 R126, P3, R142, 0x8020, RZ ;  /* 0x000080208e7e7810 */ /* 0x000fe40007f7e0ff */
[----:B------:R-:W-:Y:S01]  /*14400*/  SHF.R.U64 R177, R177, 0x3, RZ ;  /* 0x00000003b1b17819 */ /* 0x000fe200000012ff */
[--C-:B------:R-:W-:Y:S01]  /*14410*/  IMAD.X R125, RZ, RZ, R143.reuse, P2 ;  /* 0x000000ffff7d7224 */ /* 0x100fe200010e068f */
[----:B------:R-:W-:Y:S02]  /*14420*/  SHF.R.U64 R183, R106, 0x3, RZ ;  /* 0x000000036ab77819 */ /* 0x000fe400000012ff */
[----:B------:R-:W-:Y:S02]  /*14430*/  SHF.R.U64 R99, R99, 0x3, RZ ;  /* 0x0000000363637819 */ /* 0x000fe400000012ff */
[----:B------:R-:W-:Y:S01]  /*14440*/  SHF.R.U64 R185, R185, 0x3, RZ ;  /* 0x00000003b9b97819 */ /* 0x000fe200000012ff */
[--C-:B------:R-:W-:Y:S01]  /*14450*/  IMAD.X R117, RZ, RZ, R143.reuse, P4 ;  /* 0x000000ffff757224 */ /* 0x100fe200020e068f */
[C---:B------:R-:W-:Y:S01]  /*14460*/  IADD3 R151, P2, R142.reuse, 0xc040, RZ ;  /* 0x0000c0408e977810 */ /* 0x040fe20007f5e0ff */
[--C-:B------:R-:W-:Y:S01]  /*14470*/  IMAD.X R119, RZ, RZ, R143.reuse, P5 ;  /* 0x000000ffff777224 */ /* 0x100fe200028e068f */
[----:B------:R-:W-:Y:S01]  /*14480*/  LOP3.LUT R106, R177, R46, RZ, 0x3c, !PT ;  /* 0x0000002eb16a7212 */ /* 0x000fe200078e3cff */
[--C-:B------:R-:W-:Y:S01]  /*14490*/  IMAD.X R121, RZ, RZ, R143.reuse, P0 ;  /* 0x000000ffff797224 */ /* 0x100fe200000e068f */
[C---:B------:R-:W-:Y:S01]  /*144a0*/  IADD3 R128, P4, R142.reuse, 0x8040, RZ ;  /* 0x000080408e807810 */ /* 0x040fe20007f9e0ff */
[--C-:B------:R-:W-:Y:S01]  /*144b0*/  IMAD.X R123, RZ, RZ, R143.reuse, P1 ;  /* 0x000000ffff7b7224 */ /* 0x100fe200008e068f */
[C---:B------:R-:W-:Y:S01]  /*144c0*/  IADD3 R130, P5, R142.reuse, 0x8060, RZ ;  /* 0x000080608e827810 */ /* 0x040fe20007fbe0ff */
[----:B------:R-:W-:Y:S01]  /*144d0*/  IMAD.X R127, RZ, RZ, R143, P3 ;  /* 0x000000ffff7f7224 */ /* 0x000fe200018e068f */
[----:B------:R-:W-:-:S02]  /*144e0*/  IADD3 R98, P0, R142, 0xc000, RZ ;  /* 0x0000c0008e627810 */ /* 0x000fc40007f1e0ff */
[C---:B------:R-:W-:Y:S02]  /*144f0*/  IADD3 R138, P1, R142.reuse, 0xc020, RZ ;  /* 0x0000c0208e8a7810 */ /* 0x040fe40007f3e0ff */
[----:B--2---:R-:W-:Y:S02]  /*14500*/  IADD3 R100, P3, R142, 0xc060, RZ ;  /* 0x0000c0608e647810 */ /* 0x004fe40007f7e0ff */
[----:B------:R-:W-:Y:S02]  /*14510*/  LOP3.LUT R110, R183, R26, RZ, 0x3c, !PT ;  /* 0x0000001ab76e7212 */ /* 0x000fe400078e3cff */
[----:B------:R-:W-:Y:S02]  /*14520*/  LOP3.LUT R177, R116, 0x380, RZ, 0xc0, !PT ;  /* 0x0000038074b17812 */ /* 0x000fe400078ec0ff */
[----:B------:R-:W-:Y:S02]  /*14530*/  LOP3.LUT R142, R99, R142, RZ, 0x3c, !PT ;  /* 0x0000008e638e7212 */ /* 0x000fe400078e3cff */
[----:B------:R-:W-:-:S02]  /*14540*/  LOP3.LUT R183, R118, 0x380, RZ, 0xc0, !PT ;  /* 0x0000038076b77812 */ /* 0x000fc400078ec0ff */
[----:B------:R-:W-:Y:S02]  /*14550*/  LOP3.LUT R120, R185, R14, RZ, 0x3c, !PT ;  /* 0x0000000eb9787212 */ /* 0x000fe400078e3cff */
[----:B------:R-:W-:Y:S02]  /*14560*/  LOP3.LUT R14, R151, 0x380, RZ, 0xc0, !PT ;  /* 0x00000380970e7812 */ /* 0x000fe400078ec0ff */
[----:B------:R-:W-:Y:S02]  /*14570*/  SHF.R.U64 R177, R177, 0x3, RZ ;  /* 0x00000003b1b17819 */ /* 0x000fe400000012ff */
[----:B------:R-:W-:Y:S02]  /*14580*/  SHF.R.U64 R183, R183, 0x3, RZ ;  /* 0x00000003b7b77819 */ /* 0x000fe400000012ff */
[----:B------:R-:W-:Y:S02]  /*14590*/  MOV R142, R142 ;  /* 0x0000008e008e7202 */ /* 0x000fe40000000f00 */
[----:B------:R-:W-:-:S02]  /*145a0*/  SHF.R.U64 R14, R14, 0x3, RZ ;  /* 0x000000030e0e7819 */ /* 0x000fc400000012ff */
[----:B------:R-:W-:Y:S02]  /*145b0*/  LOP3.LUT R187, R122, 0x380, RZ, 0xc0, !PT ;  /* 0x000003807abb7812 */ /* 0x000fe400078ec0ff */
[----:B------:R-:W-:Y:S01]  /*145c0*/  LOP3.LUT R116, R177, R116, RZ, 0x3c, !PT ;  /* 0x00000074b1747212 */ /* 0x000fe200078e3cff */
[----:B------:R0:W-:Y:S01]  /*145d0*/  STSM.16.M88.4 [R142], R4 ;  /* 0x000000048e007844 */ /* 0x0001e20000000200 */
[----:B------:R-:W-:Y:S02]  /*145e0*/  LOP3.LUT R118, R183, R118, RZ, 0x3c, !PT ;  /* 0x00000076b7767212 */ /* 0x000fe400078e3cff */
[----:B------:R-:W-:Y:S02]  /*145f0*/  LOP3.LUT R177, R124, 0x380, RZ, 0xc0, !PT ;  /* 0x000003807cb17812 */ /* 0x000fe400078ec0ff */
[----:B------:R-:W-:Y:S02]  /*14600*/  IADD3.X R15, RZ, R143, RZ, P2, !PT ;  /* 0x0000008fff0f7210 */ /* 0x000fe400017fe4ff */
[----:B------:R-:W-:-:S02]  /*14610*/  LOP3.LUT R183, R126, 0x380, RZ, 0xc0, !PT ;  /* 0x000003807eb77812 */ /* 0x000fc400078ec0ff */
[----:B------:R-:W-:Y:S02]  /*14620*/  LOP3.LUT R14, R14, R151, RZ, 0x3c, !PT ;  /* 0x000000970e0e7212 */ /* 0x000fe400078e3cff */
[----:B------:R-:W-:Y:S02]  /*14630*/  LOP3.LUT R185, R128, 0x380, RZ, 0xc0, !PT ;  /* 0x0000038080b97812 */ /* 0x000fe400078ec0ff */
[----:B------:R-:W-:Y:S02]  /*14640*/  MOV R106, R106 ;  /* 0x0000006a006a7202 */ /* 0x000fe40000000f00 */
[----:B------:R-:W-:Y:S02]  /*14650*/  SHF.R.U64 R187, R187, 0x3, RZ ;  /* 0x00000003bbbb7819 */ /* 0x000fe400000012ff */
[----:B0-----:R-:W-:Y:S02]  /*14660*/  F2FP.BF16.F32.PACK_AB R4, R33, R10 ;  /* 0x0000000a2104723e */ /* 0x001fe400000010ff */
[----:B------:R-:W-:-:S02]  /*14670*/  F2FP.BF16.F32.PACK_AB R5, R35, R34 ;  /* 0x000000222305723e */ /* 0x000fc400000010ff */
[----:B------:R-:W-:Y:S02]  /*14680*/  F2FP.BF16.F32.PACK_AB R6, R37, R12 ;  /* 0x0000000c2506723e */ /* 0x000fe400000010ff */
[----:B------:R-:W-:Y:S02]  /*14690*/  F2FP.BF16.F32.PACK_AB R7, R39, R38 ;  /* 0x000000262707723e */ /* 0x000fe400000010ff */
[----:B------:R-:W-:Y:S02]  /*146a0*/  SHF.R.U64 R177, R177, 0x3, RZ ;  /* 0x00000003b1b17819 */ /* 0x000fe400000012ff */
[----:B------:R-:W-:Y:S02]  /*146b0*/  MOV R110, R110 ;  /* 0x0000006e006e7202 */ /* 0x000fe40000000f00 */
[----:B------:R-:W-:Y:S02]  /*146c0*/  F2FP.BF16.F32.PACK_AB R10, R45, R44 ;  /* 0x0000002c2d0a723e */ /* 0x000fe400000010ff */
[----:B------:R-:W-:-:S02]  /*146d0*/  SHF.R.U64 R183, R183, 0x3, RZ ;  /* 0x00000003b7b77819 */ /* 0x000fc400000012ff */
[----:B------:R-:W-:Y:S01]  /*146e0*/  MOV R37, R14 ;  /* 0x0000000e00257202 */ /* 0x000fe20000000f00 */
[----:B------:R0:W-:Y:S01]  /*146f0*/  STSM.16.M88.4 [R106], R4 ;  /* 0x000000046a007844 */ /* 0x0001e20000000200 */
[----:B------:R-:W-:Y:S02]  /*14700*/  SHF.R.U64 R185, R185, 0x3, RZ ;  /* 0x00000003b9b97819 */ /* 0x000fe400000012ff */
[----:B------:R-:W-:Y:S02]  /*14710*/  MOV R114, R114 ;  /* 0x0000007200727202 */ /* 0x000fe40000000f00 */
[----:B------:R-:W-:Y:S02]  /*14720*/  F2FP.BF16.F32.PACK_AB R12, R49, R159 ;  /* 0x0000009f310c723e */ /* 0x000fe400000010ff */
[----:B------:R-:W-:Y:S02]  /*14730*/  F2FP.BF16.F32.PACK_AB R14, R53, R160 ;  /* 0x000000a0350e723e */ /* 0x000fe400000010ff */
[----:B------:R-:W-:-:S02]  /*14740*/  F2FP.BF16.F32.PACK_AB R15, R55, R54 ;  /* 0x00000036370f723e */ /* 0x000fc400000010ff */
[----:B------:R-:W-:Y:S02]  /*14750*/  LOP3.LUT R122, R187, R122, RZ, 0x3c, !PT ;  /* 0x0000007abb7a7212 */ /* 0x000fe400078e3cff */
[----:B------:R-:W-:Y:S02]  /*14760*/  MOV R116, R116 ;  /* 0x0000007400747202 */ /* 0x000fe40000000f00 */
[----:B------:R-:W-:Y:S01]  /*14770*/  F2FP.BF16.F32.PACK_AB R26, R61, R162 ;  /* 0x000000a23d1a723e */ /* 0x000fe200000010ff */
[----:B------:R-:W-:Y:S01]  /*14780*/  IMAD.X R129, RZ, RZ, R143, P4 ;  /* 0x000000ffff817224 */ /* 0x000fe200020e068f */
[----:B------:R-:W-:Y:S01]  /*14790*/  LOP3.LUT R124, R177, R124, RZ, 0x3c, !PT ;  /* 0x0000007cb17c7212 */ /* 0x000fe200078e3cff */
[----:B------:R2:W-:Y:S01]  /*147a0*/  STSM.16.M88.4 [R110], R8 ;  /* 0x000000086e007844 */ /* 0x0005e20000000200 */
[----:B------:R-:W-:Y:S02]  /*147b0*/  MOV R118, R118 ;  /* 0x0000007600767202 */ /* 0x000fe40000000f00 */
[----:B0-----:R-:W-:-:S02]  /*147c0*/  F2FP.BF16.F32.PACK_AB R4, R65, R163 ;  /* 0x000000a34104723e */ /* 0x001fc400000010ff */
[----:B------:R-:W-:Y:S02]  /*147d0*/  F2FP.BF16.F32.PACK_AB R5, R67, R66 ;  /* 0x000000424305723e */ /* 0x000fe400000010ff */
[----:B------:R-:W-:Y:S02]  /*147e0*/  F2FP.BF16.F32.PACK_AB R6, R69, R164 ;  /* 0x000000a44506723e */ /* 0x000fe400000010ff */
[----:B------:R-:W-:Y:S02]  /*147f0*/  F2FP.BF16.F32.PACK_AB R7, R71, R70 ;  /* 0x000000464707723e */ /* 0x000fe400000010ff */
[----:B------:R-:W-:Y:S01]  /*14800*/  LOP3.LUT R126, R183, R126, RZ, 0x3c, !PT ;  /* 0x0000007eb77e7212 */ /* 0x000fe200078e3cff */
[----:B------:R-:W-:Y:S01]  /*14810*/  STSM.16.M88.4 [R114], R12 ;  /* 0x0000000c72007844 */ /* 0x000fe20000000200 */
[----:B------:R-:W-:Y:S02]  /*14820*/  LOP3.LUT R128, R185, R128, RZ, 0x3c, !PT ;  /* 0x00000080b9807212 */ /* 0x000fe400078e3cff */
[----:B------:R-:W-:-:S02]  /*14830*/  MOV R120, R120 ;  /* 0x0000007800787202 */ /* 0x000fc40000000f00 */
[----:B--2---:R-:W-:Y:S02]  /*14840*/  F2FP.BF16.F32.PACK_AB R8, R73, R165 ;  /* 0x000000a54908723e */ /* 0x004fe400000010ff */
[----:B------:R-:W-:Y:S02]  /*14850*/  F2FP.BF16.F32.PACK_AB R9, R75, R74 ;  /* 0x0000004a4b09723e */ /* 0x000fe400000010ff */
[----:B------:R-:W-:Y:S02]  /*14860*/  F2FP.BF16.F32.PACK_AB R10, R77, R166 ;  /* 0x000000a64d0a723e */ /* 0x000fe400000010ff */
[----:B------:R-:W-:Y:S01]  /*14870*/  F2FP.BF16.F32.PACK_AB R11, R79, R78 ;  /* 0x0000004e4f0b723e */ /* 0x000fe200000010ff */
[----:B------:R-:W-:Y:S01]  /*14880*/  STSM.16.M88.4 [R116], R24 ;  /* 0x0000001874007844 */ /* 0x000fe20000000200 */
[----:B------:R-:W-:Y:S02]  /*14890*/  MOV R122, R122 ;  /* 0x0000007a007a7202 */ /* 0x000fe40000000f00 */
[----:B------:R-:W-:Y:S01]  /*148a0*/  F2FP.BF16.F32.PACK_AB R30, R85, R168 ;  /* 0x000000a8551e723e */ /* 0x000fe200000010ff */
[----:B------:R0:W-:Y:S01]  /*148b0*/  STSM.16.M88.4 [R118], R4 ;  /* 0x0000000476007844 */ /* 0x0001e20000000200 */
[----:B------:R-:W-:-:S02]  /*148c0*/  LOP3.LUT R187, R130, 0x380, RZ, 0xc0, !PT ;  /* 0x0000038082bb7812 */ /* 0x000fc400078ec0ff */
[----:B------:R-:W-:Y:S02]  /*148d0*/  MOV R124, R124 ;  /* 0x0000007c007c7202 */ /* 0x000fe40000000f00 */
[----:B------:R-:W-:Y:S02]  /*148e0*/  F2FP.BF16.F32.PACK_AB R44, R89, R169 ;  /* 0x000000a9592c723e */ /* 0x000fe400000010ff */
[----:B------:R-:W-:Y:S02]  /*148f0*/  F2FP.BF16.F32.PACK_AB R45, R91, R90 ;  /* 0x0000005a5b2d723e */ /* 0x000fe400000010ff */
[----:B------:R-:W-:Y:S02]  /*14900*/  F2FP.BF16.F32.PACK_AB R46, R93, R170 ;  /* 0x000000aa5d2e723e */ /* 0x000fe400000010ff */
[----:B------:R-:W-:Y:S02]  /*14910*/  LOP3.LUT R177, R98, 0x380, RZ, 0xc0, !PT ;  /* 0x0000038062b17812 */ /* 0x000fe400078ec0ff */
[----:B------:R-:W-:-:S02]  /*14920*/  MOV R126, R126 ;  /* 0x0000007e007e7202 */ /* 0x000fc40000000f00 */
[----:B------:R-:W-:Y:S02]  /*14930*/  F2FP.BF16.F32.PACK_AB R33, R42, R40 ;  /* 0x000000282a21723e */ /* 0x000fe400000010ff */
[----:B------:R-:W-:Y:S02]  /*14940*/  F2FP.BF16.F32.PACK_AB R34, R3, R172 ;  /* 0x000000ac0322723e */ /* 0x000fe400000010ff */
[----:B------:R-:W-:Y:S01]  /*14950*/  F2FP.BF16.F32.PACK_AB R35, R50, R48 ;  /* 0x000000303223723e */ /* 0x000fe200000010ff */
[----:B------:R-:W-:Y:S01]  /*14960*/  STSM.16.M88.4 [R120], R8 ;  /* 0x0000000878007844 */ /* 0x000fe20000000200 */
[----:B------:R-:W-:Y:S01]  /*14970*/  LOP3.LUT R183, R138, 0x380, RZ, 0xc0, !PT ;  /* 0x000003808ab77812 */ /* 0x000fe200078ec0ff */
[----:B------:R-:W-:Y:S01]  /*14980*/  IMAD.X R131, RZ, RZ, R143, P5 ;  /* 0x000000ffff837224 */ /* 0x000fe200028e068f */
[----:B------:R-:W-:Y:S02]  /*14990*/  MOV R128, R128 ;  /* 0x0000008000807202 */ /* 0x000fe40000000f00 */
[----:B0-----:R-:W-:-:S02]  /*149a0*/  F2FP.BF16.F32.PACK_AB R4, R105, R173 ;  /* 0x000000ad6904723e */ /* 0x001fc400000010ff */
[----:B------:R-:W-:Y:S02]  /*149b0*/  F2FP.BF16.F32.PACK_AB R5, R56, R52 ;  /* 0x000000343805723e */ /* 0x000fe400000010ff */
[----:B------:R-:W-:Y:S02]  /*149c0*/  F2FP.BF16.F32.PACK_AB R6, R109, R174 ;  /* 0x000000ae6d06723e */ /* 0x000fe400000010ff */
[----:B------:R-:W-:Y:S01]  /*149d0*/  F2FP.BF16.F32.PACK_AB R7, R62, R60 ;  /* 0x0000003c3e07723e */ /* 0x000fe200000010ff */
[----:B------:R-:W-:Y:S01]  /*149e0*/  STSM.16.M88.4 [R122], R28 ;  /* 0x0000001c7a007844 */ /* 0x000fe20000000200 */
[----:B------:R-:W-:Y:S01]  /*149f0*/  SHF.R.U64 R187, R187, 0x3, RZ ;  /* 0x00000003bbbb7819 */ /* 0x000fe200000012ff */
[--C-:B------:R-:W-:Y:S01]  /*14a00*/  IMAD.X R135, RZ, RZ, R143.reuse, P0 ;  /* 0x000000ffff877224 */ /* 0x100fe200000e068f */
[----:B------:R-:W-:Y:S01]  /*14a10*/  LOP3.LUT R185, R100, 0x380, RZ, 0xc0, !PT ;  /* 0x0000038064b97812 */ /* 0x000fe200078ec0ff */
[----:B------:R-:W-:Y:S01]  /*14a20*/  STSM.16.M88.4 [R124], R44 ;  /* 0x0000002c7c007844 */ /* 0x000fe20000000200 */
[----:B------:R-:W-:Y:S01]  /*14a30*/  SHF.R.U64 R177, R177, 0x3, RZ ;  /* 0x00000003b1b17819 */ /* 0x000fe200000012ff */
[--C-:B------:R-:W-:Y:S01]  /*14a40*/  IMAD.X R139, RZ, RZ, R143.reuse, P1 ;  /* 0x000000ffff8b7224 */ /* 0x100fe200008e068f */
[----:B------:R-:W-:Y:S01]  /*14a50*/  SHF.R.U64 R183, R183, 0x3, RZ ;  /* 0x00000003b7b77819 */ /* 0x000fe200000012ff */
[----:B------:R-:W-:Y:S01]  /*14a60*/  STSM.16.M88.4 [R126], R32 ;  /* 0x000000207e007844 */ /* 0x000fe20000000200 */
[----:B------:R-:W-:Y:S01]  /*14a70*/  LOP3.LUT R130, R187, R130, RZ, 0x3c, !PT ;  /* 0x00000082bb827212 */ /* 0x000fe200078e3cff */
[----:B------:R-:W-:Y:S01]  /*14a80*/  IMAD.X R99, RZ, RZ, R143, P3 ;  /* 0x000000ffff637224 */ /* 0x000fe200018e068f */
[----:B------:R-:W-:Y:S01]  /*14a90*/  SHF.R.U64 R185, R185, 0x3, RZ ;  /* 0x00000003b9b97819 */ /* 0x000fe200000012ff */
[----:B------:R0:W-:Y:S01]  /*14aa0*/  STSM.16.M88.4 [R128], R4 ;  /* 0x0000000480007844 */ /* 0x0001e20000000200 */
[----:B------:R-:W-:Y:S01]  /*14ab0*/  F2FP.BF16.F32.PACK_AB R13, R84, R80 ;  /* 0x00000050540d723e */ /* 0x000fe200000010ff */
[----:B------:R-:W2:Y:S01]  /*14ac0*/  LDC R3, c[0x0][0xce8] ;  /* 0x00033a00ff037b82 */ /* 0x000ea20000000800 */
[----:B------:R-:W-:-:S02]  /*14ad0*/  LOP3.LUT R134, R177, R98, RZ, 0x3c, !PT ;  /* 0x00000062b1867212 */ /* 0x000fc400078e3cff */
[----:B----4-:R-:W-:Y:S02]  /*14ae0*/  SHF.R.S32.HI R80, RZ, 0x1f, R182 ;  /* 0x0000001fff507819 */ /* 0x010fe400000114b6 */
[----:B------:R-:W-:Y:S02]  /*14af0*/  LOP3.LUT R138, R183, R138, RZ, 0x3c, !PT ;  /* 0x0000008ab78a7212 */ /* 0x000fe400078e3cff */
[----:B------:R-:W-:Y:S02]  /*14b00*/  LOP3.LUT R98, R185, R100, RZ, 0x3c, !PT ;  /* 0x00000064b9627212 */ /* 0x000fe400078e3cff */
[----:B------:R-:W-:Y:S01]  /*14b10*/  MOV R130, R130 ;  /* 0x0000008200827202 */ /* 0x000fe20000000f00 */
[----:B0-----:R-:W-:Y:S01]  /*14b20*/  IMAD.SHL.U32 R4, R182, 0x4, RZ ;  /* 0x00000004b6047824 */ /* 0x001fe200078e00ff */
[----:B------:R-:W-:Y:S02]  /*14b30*/  F2FP.BF16.F32.PACK_AB R8, R113, R175 ;  /* 0x000000af7108723e */ /* 0x000fe400000010ff */
[----:B------:R-:W-:-:S02]  /*14b40*/  F2FP.BF16.F32.PACK_AB R9, R68, R64 ;  /* 0x000000404409723e */ /* 0x000fc400000010ff */
[----:B------:R-:W-:Y:S02]  /*14b50*/  F2FP.BF16.F32.PACK_AB R10, R155, R178 ;  /* 0x000000b29b0a723e */ /* 0x000fe400000010ff */
[----:B------:R-:W-:Y:S02]  /*14b60*/  F2FP.BF16.F32.PACK_AB R11, R76, R72 ;  /* 0x000000484c0b723e */ /* 0x000fe400000010ff */
[----:B------:R-:W-:Y:S02]  /*14b70*/  MOV R134, R134 ;  /* 0x0000008600867202 */ /* 0x000fe40000000f00 */
[----:B------:R-:W-:Y:S02]  /*14b80*/  F2FP.BF16.F32.PACK_AB R12, R156, R179 ;  /* 0x000000b39c0c723e */ /* 0x000fe400000010ff */
[----:B------:R-:W-:Y:S02]  /*14b90*/  F2FP.BF16.F32.PACK_AB R14, R157, R180 ;  /* 0x000000b49d0e723e */ /* 0x000fe400000010ff */
[----:B------:R-:W-:-:S02]  /*14ba0*/  F2FP.BF16.F32.PACK_AB R15, R88, R87 ;  /* 0x00000057580f723e */ /* 0x000fc400000010ff */
[----:B------:R-:W-:Y:S02]  /*14bb0*/  ISETP.NE.U32.AND P0, PT, RZ, UR4, PT ;  /* 0x00000004ff007c0c */ /* 0x000fe4000bf05070 */
[----:B------:R-:W-:Y:S02]  /*14bc0*/  SHF.L.U64.HI R5, R182, 0x2, R80 ;  /* 0x00000002b6057819 */ /* 0x000fe40000010250 */
[----:B------:R-:W-:Y:S02]  /*14bd0*/  IADD3 R6, P1, R4, UR4, RZ ;  /* 0x0000000404067c10 */ /* 0x000fe4000ff3e0ff */
[----:B------:R-:W-:Y:S02]  /*14be0*/  MOV R100, R138 ;  /* 0x0000008a00647202 */ /* 0x000fe40000000f00 */
[----:B------:R-:W-:Y:S02]  /*14bf0*/  F2FP.BF16.F32.PACK_AB R24, R158, R181 ;  /* 0x000000b59e18723e */ /* 0x000fe400000010ff */
[----:B------:R-:W-:-:S02]  /*14c00*/  F2FP.BF16.F32.PACK_AB R25, R96, R92 ;  /* 0x0000005c6019723e */ /* 0x000fc400000010ff */
        /* <DEDUP_REMOVED lines=19> */
[----:B0-----:R-:W-:Y:S01]  /*14d40*/  IMAD.U32 R8, RZ, RZ, UR4 ;  /* 0x00000004ff087e24 */ /* 0x001fe2000f8e00ff */
[----:B------:R-:W-:Y:S01]  /*14d50*/  @P2 IADD3.X R5, R5, UR5, RZ, P3, !PT ;  /* 0x0000000505052c10 */ /* 0x000fe20009ffe4ff */
[----:B------:R3:W5:Y:S04]  /*14d60*/  @P0 LDG.E R76, desc[UR40][R6.64] ;  /* 0x00000028064c0981 */ /* 0x000768000c1e1900 */
[----:B------:R3:W5:Y:S01]  /*14d70*/  @P2 LDG.E R8, desc[UR40][R4.64] ;  /* 0x0000002804082981 */ /* 0x000762000c1e1900 */
[----:B--2---:R-:W-:-:S13]  /*14d80*/  ISETP.NE.AND P1, PT, R3, 0x1, PT ;  /* 0x000000010300780c */ /* 0x004fda0003f25270 */
[----:B------:R-:W0:Y:S08]  /*14d90*/  @P1 LDC R10, c[0x0][0xcec] ;  /* 0x00033b00ff0a1b82 */ /* 0x000e300000000800 */
[----:B------:R-:W2:Y:S01]  /*14da0*/  @P1 LDC R11, c[0x0][0xcf0] ;  /* 0x00033c00ff0b1b82 */ /* 0x000ea20000000800 */
[----:B------:R-:W-:Y:S01]  /*14db0*/  SHF.R.S32.HI R78, RZ, 0x1f, R176 ;  /* 0x0000001fff4e7819 */ /* 0x000fe200000114b0 */
[----:B---3--:R-:W-:Y:S06]  /*14dc0*/  @P2 BRA `(.L_x_6085) ;  /* 0x0000000000102947 */ /* 0x008fec0003800000 */
[----:B------:R-:W-:Y:S05]  /*14dd0*/  @!P0 BRA `(.L_x_6085) ;  /* 0x00000000000c8947 */ /* 0x000fea0003800000 */
[----:B------:R-:W3:Y:S04]  /*14de0*/  LDG.E R5, desc[UR40][R6.64] ;  /* 0x0000002806057981 */ /* 0x000ee8000c1e1900 */
[----:B-----5:R-:W3:Y:S02]  /*14df0*/  LDG.E R8, desc[UR40][R6.64+0x4] ;  /* 0x0000042806087981 */ /* 0x020ee4000c1e1900 */
[----:B---3--:R-:W-:-:S07]  /*14e00*/  IMAD.IADD R8, R8, 0x1, -R5 ;  /* 0x0000000108087824 */ /* 0x008fce00078e0a05 */
.L_x_6085:
[----:B------:R-:W3:Y:S01]  /*14e10*/  LDL R4, [R1+0xb8] ;  /* 0x0000b80001047983 */ /* 0x000ee20000100800 */
[----:B------:R-:W-:Y:S01]  /*14e20*/  ULDC.64 UR4, c[0x0][0xc90] ;  /* 0x0003240000047ab9 */ /* 0x000fe20000000a00 */
[----:B------:R-:W4:Y:S01]  /*14e30*/  S2R R14, SR_TID.X ;  /* 0x00000000000e7919 */ /* 0x000f220000002100 */
[----:B-----5:R-:W-:Y:S02]  /*14e40*/  SHF.R.S32.HI R77, RZ, 0x1f, R76 ;  /* 0x0000001fff4d7819 */ /* 0x020fe4000001144c */
[----:B------:R-:W-:Y:S01]  /*14e50*/  SEL R80, R80, RZ, !P0 ;  /* 0x000000ff50507207 */ /* 0x000fe20004000000 */
[----:B------:R-:W3:Y:S01]  /*14e60*/  LDL.LU R84, [R1+0x98] ;  /* 0x0000980001547983 */ /* 0x000ee20000300800 */
[----:B------:R-:W-:Y:S01]  /*14e70*/  IMAD R0, R78, UR4, RZ ;  /* 0x000000044e007c24 */ /* 0x000fe2000f8e02ff */
[----:B------:R-:W-:Y:S01]  /*14e80*/  SEL R81, R182, RZ, !P0 ;  /* 0x000000ffb6517207 */ /* 0x000fe20004000000 */
[----:B------:R-:W-:Y:S01]  /*14e90*/  IMAD R83, R8, R3, RZ ;  /* 0x0000000308537224 */ /* 0x000fe200078e02ff */
[----:B------:R-:W1:Y:S01]  /*14ea0*/  @P1 LDC R85, c[0x0][0xcec] ;  /* 0x00033b00ff551b82 */ /* 0x000e620000000800 */
[----:B------:R-:W-:-:S07]  /*14eb0*/  IMAD R9, R176, UR5, R0 ;  /* 0x00000005b0097c24 */ /* 0x000fce000f8e0200 */
[----:B------:R-:W1:Y:S01]  /*14ec0*/  @P1 LDC R87, c[0x0][0xcf0] ;  /* 0x00033c00ff571b82 */ /* 0x000e620000000800 */
[----:B----4-:R-:W-:-:S05]  /*14ed0*/  VIADD R14, R14, 0xffffff80 ;  /* 0xffffff800e0e7836 */ /* 0x010fca0000000000 */
[----:B------:R-:W-:-:S04]  /*14ee0*/  SHF.R.S32.HI R6, RZ, 0x1f, R14 ;  /* 0x0000001fff067819 */ /* 0x000fc8000001140e */
[----:B------:R-:W-:-:S04]  /*14ef0*/  LEA.HI R79, R6, R14, RZ, 0x3 ;  /* 0x0000000e064f7211 */ /* 0x000fc800078f18ff */
[----:B------:R-:W-:Y:S02]  /*14f00*/  LOP3.LUT R82, R79, 0xfffffff8, RZ, 0xc0, !PT ;  /* 0xfffffff84f527812 */ /* 0x000fe400078ec0ff */
[----:B------:R-:W-:-:S03]  /*14f10*/  SHF.R.S32.HI R79, RZ, 0x3, R79 ;  /* 0x00000003ff4f7819 */ /* 0x000fc6000001144f */
[----:B------:R-:W-:Y:S01]  /*14f20*/  IMAD.IADD R82, R14, 0x1, -R82 ;  /* 0x000000010e527824 */ /* 0x000fe200078e0a52 */
[----:B------:R-:W-:Y:S01]  /*14f30*/  BSSY B1, `(.L_x_6086) ;  /* 0x00000e6000017945 */ /* 0x000fe20003800000 */
[----:B---3--:R-:W-:Y:S02]  /*14f40*/  IMAD.IADD R13, R4, 0x1, R84 ;  /* 0x00000001040d7824 */ /* 0x008fe400078e0254 */
[----:B------:R-:W-:Y:S01]  /*14f50*/  IMAD.WIDE.U32 R4, R176, UR4, R76 ;  /* 0x00000004b0047c25 */ /* 0x000fe2000f8e004c */
[----:B------:R-:W-:-:S03]  /*14f60*/  ULDC.64 UR4, c[0x0][0xc98] ;  /* 0x0003260000047ab9 */ /* 0x000fc60000000a00 */
[----:B0-----:R-:W-:Y:S01]  /*14f70*/  @P1 IMAD.HI.U32 R0, R13, R10, RZ ;  /* 0x0000000a0d001227 */ /* 0x001fe200078e00ff */
[----:B------:R-:W-:-:S03]  /*14f80*/  LEA.HI R10, R6, R14, RZ, 0x7 ;  /* 0x0000000e060a7211 */ /* 0x000fc600078f38ff */
[----:B------:R-:W-:Y:S01]  /*14f90*/  IMAD.MOV.U32 R7, RZ, RZ, R13 ;  /* 0x000000ffff077224 */ /* 0x000fe200078e000d */
[----:B------:R-:W-:Y:S01]  /*14fa0*/  LOP3.LUT R6, R10, 0xffffff80, RZ, 0xc0, !PT ;  /* 0xffffff800a067812 */ /* 0x000fe200078ec0ff */
[----:B------:R-:W-:Y:S01]  /*14fb0*/  IMAD.IADD R5, R5, 0x1, R9 ;  /* 0x0000000105057824 */ /* 0x000fe200078e0209 */
[----:B--2---:R-:W-:-:S03]  /*14fc0*/  @P1 SHF.R.U32.HI R7, RZ, R11, R0 ;  /* 0x0000000bff071219 */ /* 0x004fc60000011600 */
[----:B------:R-:W-:Y:S02]  /*14fd0*/  IMAD.IADD R12, R14, 0x1, -R6 ;  /* 0x000000010e0c7824 */ /* 0x000fe400078e0a06 */
[----:B------:R-:W-:Y:S02]  /*14fe0*/  IMAD.MOV R0, RZ, RZ, -R7 ;  /* 0x000000ffff007224 */ /* 0x000fe400078e0a07 */
[----:B------:R-:W-:Y:S01]  /*14ff0*/  IMAD R6, R80, UR4, RZ ;  /* 0x0000000450067c24 */ /* 0x000fe2000f8e02ff */
[----:B------:R-:W-:Y:S01]  /*15000*/  SHF.R.S32.HI R15, RZ, 0x1f, R12 ;  /* 0x0000001fff0f7819 */ /* 0x000fe2000001140c */
[----:B------:R-:W-:Y:S01]  /*15010*/  IMAD.WIDE.U32 R4, R81, UR4, R4 ;  /* 0x0000000451047c25 */ /* 0x000fe2000f8e0004 */
[----:B------:R-:W-:Y:S02]  /*15020*/  LOP3.LUT P0, RZ, R12, 0x3, RZ, 0xc0, !PT ;  /* 0x000000030cff7812 */ /* 0x000fe4000780c0ff */
[----:B------:R-:W-:Y:S01]  /*15030*/  LEA.HI R14, R15, R12, RZ, 0x2 ;  /* 0x0000000c0f0e7211 */ /* 0x000fe200078f10ff */
[----:B------:R-:W-:Y:S01]  /*15040*/  IMAD R9, R3, R0, R13 ;  /* 0x0000000003097224 */ /* 0x000fe200078e020d */
[----:B------:R-:W-:Y:S01]  /*15050*/  SHF.R.S32.HI R13, RZ, 0x1f, R7 ;  /* 0x0000001fff0d7819 */ /* 0x000fe20000011407 */
[----:B------:R-:W-:Y:S01]  /*15060*/  IMAD R6, R81, UR5, R6 ;  /* 0x0000000551067c24 */ /* 0x000fe2000f8e0206 */
[----:B------:R-:W-:Y:S01]  /*15070*/  IADD3 R4, P2, R7, R4, RZ ;  /* 0x0000000407047210 */ /* 0x000fe20007f5e0ff */
[----:B------:R-:W-:Y:S01]  /*15080*/  ULDC.64 UR4, c[0x0][0xc88] ;  /* 0x0003220000047ab9 */ /* 0x000fe20000000a00 */
[----:B------:R-:W-:Y:S01]  /*15090*/  IMAD.SHL.U32 R0, R82, 0x8, RZ ;  /* 0x0000000852007824 */ /* 0x000fe200078e00ff */
[----:B------:R-:W-:-:S02]  /*150a0*/  SHF.R.S32.HI R24, RZ, 0x2, R14 ;  /* 0x00000002ff187819 */ /* 0x000fc4000001140e */
[----:B------:R-:W-:Y:S01]  /*150b0*/  IADD3.X R5, R13, R5, R6, P2, !PT ;  /* 0x000000050d057210 */ /* 0x000fe200017fe406 */
[----:B------:R-:W-:Y:S01]  /*150c0*/  IMAD R11, R79, 0x40, R0 ;  /* 0x000000404f0b7824 */ /* 0x000fe200078e0200 */
[----:B------:R-:W-:Y:S02]  /*150d0*/  SHF.R.S32.HI R6, RZ, 0x1f, R9 ;  /* 0x0000001fff067819 */ /* 0x000fe40000011409 */
[----:B------:R-:W-:Y:S01]  /*150e0*/  SHF.R.S32.HI R25, RZ, 0x1f, R14 ;  /* 0x0000001fff197819 */ /* 0x000fe2000001140e */
[----:B------:R-:W-:Y:S01]  /*150f0*/  IMAD.WIDE.U32 R4, R9, UR4, R4 ;  /* 0x0000000409047c25 */ /* 0x000fe2000f8e0004 */
[----:B------:R-:W-:Y:S02]  /*15100*/  LEA.HI R12, R15, R12, RZ, 0x5 ;  /* 0x0000000c0f0c7211 */ /* 0x000fe400078f28ff */
[----:B------:R-:W-:Y:S01]  /*15110*/  LEA.HI R25, R25, R24, RZ, 0x3 ;  /* 0x0000001819197211 */ /* 0x000fe200078f18ff */
[----:B------:R-:W-:Y:S01]  /*15120*/  IMAD R6, R6, UR4, RZ ;  /* 0x0000000406067c24 */ /* 0x000fe2000f8e02ff */
[----:B------:R-:W-:Y:S01]  /*15130*/  SHF.R.S32.HI R12, RZ, 0x5, R12 ;  /* 0x00000005ff0c7819 */ /* 0x000fe2000001140c */
[----:B------:R-:W-:Y:S01]  /*15140*/  IMAD.WIDE R94, R11, 0x2, R94 ;  /* 0x000000020b5e7825 */ /* 0x000fe200078e025e */
[----:B------:R-:W-:-:S02]  /*15150*/  SHF.R.S32.HI R11, RZ, 0x7, R10 ;  /* 0x00000007ff0b7819 */ /* 0x000fc4000001140a */
[----:B------:R-:W-:Y:S01]  /*15160*/  LOP3.LUT R25, R25, 0xfffffff8, RZ, 0xc0, !PT ;  /* 0xfffffff819197812 */ /* 0x000fe200078ec0ff */
[----:B------:R-:W-:Y:S01]  /*15170*/  IMAD R7, R9, UR5, R6 ;  /* 0x0000000509077c24 */ /* 0x000fe2000f8e0206 */
[----:B------:R-:W-:Y:S01]  /*15180*/  ULDC.64 UR4, c[0x0][0xc50] ;  /* 0x0003140000047ab9 */ /* 0x000fe20000000a00 */
[----:B------:R-:W-:Y:S02]  /*15190*/  LEA.HI R10, R10, R11, RZ, 0x1 ;  /* 0x0000000b0a0a7211 */ /* 0x000fe400078f08ff */
[----:B------:R-:W-:Y:S01]  /*151a0*/  IMAD.IADD R5, R5, 0x1, R7 ;  /* 0x0000000105057824 */ /* 0x000fe200078e0207 */
[----:B------:R-:W-:Y:S01]  /*151b0*/  LEA R14, P2, R4, UR4, 0x2 ;  /* 0x00000004040e7c11 */ /* 0x000fe2000f8410ff */
[----:B------:R-:W-:Y:S01]  /*151c0*/  IMAD.IADD R25, R24, 0x1, -R25 ;  /* 0x0000000118197824 */ /* 0x000fe200078e0a19 */
[----:B------:R-:W-:Y:S02]  /*151d0*/  LOP3.LUT R10, R10, 0x3fffffe, RZ, 0xc0, !PT ;  /* 0x03fffffe0a0a7812 */ /* 0x000fe400078ec0ff */
[----:B------:R-:W-:Y:S01]  /*151e0*/  LEA.HI.X R26, R4, UR5, R5, 0x2, P2 ;  /* 0x00000005041a7c11 */ /* 0x000fe200090f1405 */
[----:B------:R-:W-:Y:S01]  /*151f0*/  IMAD R7, R12, 0x10, R25 ;  /* 0x000000100c077824 */ /* 0x000fe200078e0219 */
[C---:B------:R-:W-:Y:S01]  /*15200*/  IADD3 R61, P2, R94.reuse, 0x3000, RZ ;  /* 0x000030005e3d7810 */ /* 0x040fe20007f5e0ff */
[----:B------:R-:W-:Y:S01]  /*15210*/  SHFL.IDX PT, R6, R14, RZ, 0x1c1f ;  /* 0x001c1fff0e067589 */ /* 0x000fe200000e0000 */
[----:B------:R-:W-:Y:S01]  /*15220*/  IADD3 R10, R11, -R10, RZ ;  /* 0x8000000a0b0a7210 */ /* 0x000fe20007ffe0ff */
[----:B------:R-:W-:Y:S01]  /*15230*/  ULDC.64 UR4, c[0x0][0xba0] ;  /* 0x0002e80000047ab9 */ /* 0x000fe20000000a00 */
[----:B------:R-:W-:Y:S01]  /*15240*/  LOP3.LUT R60, R61, 0x380, RZ, 0xc0, !PT ;  /* 0x000003803d3c7812 */ /* 0x000fe200078ec0ff */
[----:B------:R-:W-:Y:S01]  /*15250*/  SHFL.IDX PT, R11, R26, 0x1, 0x1c1f ;  /* 0x003c1f001a0b7f89 */ /* 0x000fe200000e0000 */
[----:B------:R-:W-:Y:S01]  /*15260*/  IADD3 R69, P5, R94, 0x1000, RZ ;  /* 0x000010005e457810 */ /* 0x000fe20007fbe0ff */
[----:B------:R-:W-:Y:S01]  /*15270*/  IMAD R4, R10, 0x40, R7 ;  /* 0x000000400a047824 */ /* 0x000fe200078e0207 */
[----:B------:R-:W-:Y:S01]  /*15280*/  SHF.R.U64 R60, R60, 0x3, RZ ;  /* 0x000000033c3c7819 */ /* 0x000fe200000012ff */
[----:B------:R-:W0:Y:S01]  /*15290*/  SHFL.IDX PT, R7, R26, RZ, 0x1c1f ;  /* 0x001c1fff1a077589 */ /* 0x000e2200000e0000 */
[----:B------:R-:W-:Y:S01]  /*152a0*/  IADD3 R65, P4, R94, 0x2000, RZ ;  /* 0x000020005e417810 */ /* 0x000fe20007f9e0ff */
[----:B------:R-:W-:Y:S01]  /*152b0*/  IMAD.IADD R4, R4, 0x1, R84 ;  /* 0x0000000104047824 */ /* 0x000fe200078e0254 */
[----:B------:R-:W-:Y:S01]  /*152c0*/  LOP3.LUT R60, R60, R61, RZ, 0x3c, !PT ;  /* 0x0000003d3c3c7212 */ /* 0x000fe200078e3cff */
[----:B------:R-:W-:Y:S01]  /*152d0*/  IMAD.X R61, RZ, RZ, R95, P2 ;  /* 0x000000ffff3d7224 */ /* 0x000fe200010e065f */
[C---:B------:R-:W-:Y:S01]  /*152e0*/  IADD3 R45, P2, R94.reuse, 0x7000, RZ ;  /* 0x000070005e2d7810 */ /* 0x040fe20007f5e0ff */
[----:B------:R-:W2:Y:S01]  /*152f0*/  SHFL.IDX PT, R10, R14, 0x1, 0x1c1f ;  /* 0x003c1f000e0a7f89 */ /* 0x000ea200000e0000 */
[----:B------:R-:W-:-:S02]  /*15300*/  IADD3 R57, P3, R94, 0x4000, RZ ;  /* 0x000040005e397810 */ /* 0x000fc40007f7e0ff */
[----:B------:R-:W-:Y:S02]  /*15310*/  LOP3.LUT R44, R45, 0x380, RZ, 0xc0, !PT ;  /* 0x000003802d2c7812 */ /* 0x000fe400078ec0ff */
[----:B------:R-:W-:Y:S02]  /*15320*/  LOP3.LUT R68, R69, 0x380, RZ, 0xc0, !PT ;  /* 0x0000038045447812 */ /* 0x000fe400078ec0ff */
[----:B------:R-:W-:Y:S02]  /*15330*/  SHF.R.U64 R44, R44, 0x3, RZ ;  /* 0x000000032c2c7819 */ /* 0x000fe400000012ff */
[----:B------:R-:W-:Y:S02]  /*15340*/  LOP3.LUT R64, R65, 0x380, RZ, 0xc0, !PT ;  /* 0x0000038041407812 */ /* 0x000fe400078ec0ff */
[----:B------:R-:W-:Y:S01]  /*15350*/  LOP3.LUT R44, R44, R45, RZ, 0x3c, !PT ;  /* 0x0000002d2c2c7212 */ /* 0x000fe200078e3cff */
[----:B------:R-:W-:Y:S01]  /*15360*/  IMAD.X R45, RZ, RZ, R95, P2 ;  /* 0x000000ffff2d7224 */ /* 0x000fe200010e065f */
[----:B------:R-:W-:-:S02]  /*15370*/  IADD3 R29, P2, R94, 0xb000, RZ ;  /* 0x0000b0005e1d7810 */ /* 0x000fc40007f5e0ff */
[----:B------:R-:W-:Y:S02]  /*15380*/  LOP3.LUT R56, R57, 0x380, RZ, 0xc0, !PT ;  /* 0x0000038039387812 */ /* 0x000fe400078ec0ff */
[----:B------:R-:W-:Y:S02]  /*15390*/  LOP3.LUT R28, R29, 0x380, RZ, 0xc0, !PT ;  /* 0x000003801d1c7812 */ /* 0x000fe400078ec0ff */
[----:B------:R-:W-:Y:S02]  /*153a0*/  SHF.R.U64 R68, R68, 0x3, RZ ;  /* 0x0000000344447819 */ /* 0x000fe400000012ff */
[----:B------:R-:W-:Y:S02]  /*153b0*/  SHF.R.U64 R28, R28, 0x3, RZ ;  /* 0x000000031c1c7819 */ /* 0x000fe400000012ff */
[----:B------:R-:W-:Y:S02]  /*153c0*/  SHF.R.U64 R64, R64, 0x3, RZ ;  /* 0x0000000340407819 */ /* 0x000fe400000012ff */
[----:B------:R-:W-:Y:S01]  /*153d0*/  LOP3.LUT R28, R28, R29, RZ, 0x3c, !PT ;  /* 0x0000001d1c1c7212 */ /* 0x000fe200078e3cff */
[----:B------:R-:W-:Y:S01]  /*153e0*/  IMAD.X R29, RZ, RZ, R95, P2 ;  /* 0x000000ffff1d7224 */ /* 0x000fe200010e065f */
[C---:B------:R-:W-:Y:S01]  /*153f0*/  ISETP.GE.OR P2, PT, R4.reuse, R83, P0 ;  /* 0x000000530400720c */ /* 0x040fe20000746670 */
[----:B------:R-:W-:Y:S01]  /*15400*/  VIADD R4, R4, 0x8 ;  /* 0x0000000804047836 */ /* 0x000fe20000000000 */
[----:B------:R-:W-:-:S02]  /*15410*/  SHF.R.U64 R56, R56, 0x3, RZ ;  /* 0x0000000338387819 */ /* 0x000fc400000012ff */
[----:B------:R-:W-:Y:S01]  /*15420*/  LOP3.LUT R68, R68, R69, RZ, 0x3c, !PT ;  /* 0x0000004544447212 */ /* 0x000fe200078e3cff */
[--C-:B------:R-:W-:Y:S01]  /*15430*/  IMAD.X R69, RZ, RZ, R95.reuse, P5 ;  /* 0x000000ffff457224 */ /* 0x100fe200028e065f */
[----:B------:R-:W-:Y:S01]  /*15440*/  LOP3.LUT R64, R64, R65, RZ, 0x3c, !PT ;  /* 0x0000004140407212 */ /* 0x000fe200078e3cff */
[--C-:B------:R-:W-:Y:S01]  /*15450*/  IMAD.X R65, RZ, RZ, R95.reuse, P4 ;  /* 0x000000ffff417224 */ /* 0x100fe200020e065f */
[----:B------:R-:W-:Y:S01]  /*15460*/  LOP3.LUT R56, R56, R57, RZ, 0x3c, !PT ;  /* 0x0000003938387212 */ /* 0x000fe200078e3cff */
[----:B------:R-:W-:Y:S01]  /*15470*/  IMAD.X R57, RZ, RZ, R95, P3 ;  /* 0x000000ffff397224 */ /* 0x000fe200018e065f */
[C---:B------:R-:W-:Y:S02]  /*15480*/  IADD3 R53, P5, R94.reuse, 0x5000, RZ ;  /* 0x000050005e357810 */ /* 0x040fe40007fbe0ff */
[----:B------:R-:W-:Y:S01]  /*15490*/  IADD3 R49, P4, R94, 0x6000, RZ ;  /* 0x000060005e317810 */ /* 0x000fe20007f9e0ff */
[----:B0-----:R0:W-:Y:S01]  /*154a0*/  @!P2 ST.E desc[UR40][R6.64], R21 ;  /* 0x000000150600a985 */ /* 0x0011e2000c101928 */
[----:B------:R-:W-:-:S02]  /*154b0*/  ISETP.GE.OR P0, PT, R4, R83, P0 ;  /* 0x000000530400720c */ /* 0x000fc40000706670 */
[----:B------:R-:W-:Y:S02]  /*154c0*/  IADD3 R41, P3, R94, 0x8000, RZ ;  /* 0x000080005e297810 */ /* 0x000fe40007f7e0ff */
[----:B------:R-:W-:Y:S02]  /*154d0*/  LOP3.LUT R52, R53, 0x380, RZ, 0xc0, !PT ;  /* 0x0000038035347812 */ /* 0x000fe400078ec0ff */
[----:B------:R-:W-:Y:S02]  /*154e0*/  LOP3.LUT R48, R49, 0x380, RZ, 0xc0, !PT ;  /* 0x0000038031307812 */ /* 0x000fe400078ec0ff */
[----:B------:R-:W-:Y:S02]  /*154f0*/  LOP3.LUT R40, R41, 0x380, RZ, 0xc0, !PT ;  /* 0x0000038029287812 */ /* 0x000fe400078ec0ff */
[----:B------:R-:W-:Y:S01]  /*15500*/  SHF.R.U64 R52, R52, 0x3, RZ ;  /* 0x0000000334347819 */ /* 0x000fe200000012ff */
[----:B0-----:R-:W-:Y:S01]  /*15510*/  IMAD R21, R77, UR4, RZ ;  /* 0x000000044d157c24 */ /* 0x001fe2000f8e02ff */
[----:B------:R-:W-:Y:S01]  /*15520*/  SHF.R.U64 R48, R48, 0x3, RZ ;  /* 0x0000000330307819 */ /* 0x000fe200000012ff */
[----:B--2---:R0:W-:Y:S01]  /*15530*/  @!P0 ST.E desc[UR40][R10.64], R20 ;  /* 0x000000140a008985 */ /* 0x0041e2000c101928 */
[----:B------:R-:W-:Y:S01]  /*15540*/  SHF.R.U64 R40, R40, 0x3, RZ ;  /* 0x0000000328287819 */ /* 0x000fe200000012ff */
[----:B------:R-:W-:Y:S01]  /*15550*/  IMAD R77, R76, UR5, R21 ;  /* 0x000000054c4d7c24 */ /* 0x000fe2000f8e0215 */
[----:B------:R-:W-:Y:S01]  /*15560*/  LOP3.LUT R52, R52, R53, RZ, 0x3c, !PT ;  /* 0x0000003534347212 */ /* 0x000fe200078e3cff */
[--C-:B------:R-:W-:Y:S01]  /*15570*/  IMAD.X R53, RZ, RZ, R95.reuse, P5 ;  /* 0x000000ffff357224 */ /* 0x100fe200028e065f */
[----:B------:R-:W-:Y:S01]  /*15580*/  LOP3.LUT R48, R48, R49, RZ, 0x3c, !PT ;  /* 0x0000003130307212 */ /* 0x000fe200078e3cff */
[--C-:B------:R-:W-:Y:S01]  /*15590*/  IMAD.X R49, RZ, RZ, R95.reuse, P4 ;  /* 0x000000ffff317224 */ /* 0x100fe200020e065f */
[----:B------:R-:W-:Y:S01]  /*155a0*/  LOP3.LUT R40, R40, R41, RZ, 0x3c, !PT ;  /* 0x0000002928287212 */ /* 0x000fe200078e3cff */
[----:B------:R-:W-:Y:S01]  /*155b0*/  IMAD.X R41, RZ, RZ, R95, P3 ;  /* 0x000000ffff297224 */ /* 0x000fe200018e065f */
[----:B------:R-:W-:Y:S01]  /*155c0*/  IADD3 R37, P5, R94, 0x9000, RZ ;  /* 0x000090005e257810 */ /* 0x000fe20007fbe0ff */
[----:B------:R-:W-:Y:S01]  /*155d0*/  IMAD R82, R82, 0x20, R79 ;  /* 0x0000002052527824 */ /* 0x000fe200078e024f */
[----:B------:R-:W-:Y:S01]  /*155e0*/  IADD3 R33, P4, R94, 0xa000, RZ ;  /* 0x0000a0005e217810 */ /* 0x000fe20007f9e0ff */
[----:B0-----:R-:W-:Y:S01]  /*155f0*/  IMAD.WIDE.U32 R20, R76, UR4, RZ ;  /* 0x000000044c147c25 */ /* 0x001fe2000f8e00ff */
[----:B------:R-:W-:Y:S01]  /*15600*/  IADD3 R25, P3, R94, 0xc000, RZ ;  /* 0x0000c0005e197810 */ /* 0x000fe20007f7e0ff */
[----:B------:R-:W-:Y:S01]  /*15610*/  ULDC.64 UR4, c[0x0][0xbe8] ;  /* 0x0002fa0000047ab9 */ /* 0x000fe20000000a00 */
[----:B------:R-:W-:Y:S01]  /*15620*/  LOP3.LUT R36, R37, 0x380, RZ, 0xc0, !PT ;  /* 0x0000038025247812 */ /* 0x000fe200078ec0ff */
[----:B------:R-:W-:Y:S01]  /*15630*/  IMAD.IADD R21, R21, 0x1, R77 ;  /* 0x0000000115157824 */ /* 0x000fe200078e024d */
[----:B------:R-:W-:Y:S01]  /*15640*/  LOP3.LUT R32, R33, 0x380, RZ, 0xc0, !PT ;  /* 0x0000038021207812 */ /* 0x000fe200078ec0ff */
[----:B------:R-:W-:Y:S01]  /*15650*/  IMAD R78, R78, UR4, RZ ;  /* 0x000000044e4e7c24 */ /* 0x000fe2000f8e02ff */
[----:B------:R-:W-:Y:S01]  /*15660*/  LOP3.LUT R24, R25, 0x380, RZ, 0xc0, !PT ;  /* 0x0000038019187812 */ /* 0x000fe200078ec0ff */
[----:B------:R-:W-:Y:S01]  /*15670*/  IMAD.IADD R82, R84, 0x1, R82 ;  /* 0x0000000154527824 */ /* 0x000fe200078e0252 */
[----:B------:R-:W-:Y:S01]  /*15680*/  SHF.R.U64 R36, R36, 0x3, RZ ;  /* 0x0000000324247819 */ /* 0x000fe200000012ff */
[----:B------:R-:W-:Y:S01]  /*15690*/  IMAD R77, R176, UR5, R78 ;  /* 0x00000005b04d7c24 */ /* 0x000fe2000f8e024e */
[----:B------:R-:W-:Y:S01]  /*156a0*/  SHF.R.U64 R32, R32, 0x3, RZ ;  /* 0x0000000320207819 */ /* 0x000fe200000012ff */
[----:B------:R-:W-:Y:S01]  /*156b0*/  IMAD.WIDE.U32 R20, R176, UR4, R20 ;  /* 0x00000004b0147c25 */ /* 0x000fe2000f8e0014 */
[----:B------:R-:W-:Y:S01]  /*156c0*/  SHF.R.U64 R24, R24, 0x3, RZ ;  /* 0x0000000318187819 */ /* 0x000fe200000012ff */
[----:B------:R-:W-:Y:S01]  /*156d0*/  ULDC.64 UR4, c[0x0][0xbf0] ;  /* 0x0002fc0000047ab9 */ /* 0x000fe20000000a00 */
[----:B------:R-:W-:Y:S01]  /*156e0*/  LOP3.LUT R36, R36, R37, RZ, 0x3c, !PT ;  /* 0x0000002524247212 */ /* 0x000fe200078e3cff */
[----:B-1----:R-:W-:Y:S01]  /*156f0*/  @P1 IMAD.HI.U32 R76, R82, R85, RZ ;  /* 0x00000055524c1227 */ /* 0x002fe200078e00ff */
[----:B------:R-:W-:Y:S01]  /*15700*/  LOP3.LUT R32, R32, R33, RZ, 0x3c, !PT ;  /* 0x0000002120207212 */ /* 0x000fe200078e3cff */
[----:B------:R-:W5:Y:S01]  /*15710*/  LD.E.128 R68, desc[UR40][R68.64] ;  /* 0x0000002844447980 */ /* 0x000f62000c101d00 */
[----:B------:R-:W-:Y:S01]  /*15720*/  LOP3.LUT R24, R24, R25, RZ, 0x3c, !PT ;  /* 0x0000001918187212 */ /* 0x000fe200078e3cff */
[----:B------:R-:W-:Y:S01]  /*15730*/  IMAD.IADD R21, R21, 0x1, R77 ;  /* 0x0000000115157824 */ /* 0x000fe200078e024d */
[C---:B------:R-:W-:Y:S01]  /*15740*/  LOP3.LUT R5, R94.reuse, 0x380, RZ, 0xc0, !PT ;  /* 0x000003805e057812 */ /* 0x040fe200078ec0ff */
[--C-:B------:R-:W-:Y:S01]  /*15750*/  IMAD.X R37, RZ, RZ, R95.reuse, P5 ;  /* 0x000000ffff257224 */ /* 0x100fe200028e065f */
[C---:B------:R-:W-:Y:S01]  /*15760*/  IADD3 R13, P5, R94.reuse, 0xd000, RZ ;  /* 0x0000d0005e0d7810 */ /* 0x040fe20007fbe0ff */
[--C-:B------:R-:W-:Y:S01]  /*15770*/  IMAD.X R33, RZ, RZ, R95.reuse, P4 ;  /* 0x000000ffff217224 */ /* 0x100fe200020e065f */
[C---:B------:R-:W-:Y:S01]  /*15780*/  IADD3 R9, P4, R94.reuse, 0xe000, RZ ;  /* 0x0000e0005e097810 */ /* 0x040fe20007f9e0ff */
[----:B------:R-:W-:Y:S01]  /*15790*/  IMAD.MOV.U32 R77, RZ, RZ, R82 ;  /* 0x000000ffff4d7224 */ /* 0x000fe200078e0052 */
[----:B------:R-:W-:Y:S01]  /*157a0*/  @P1 SHF.R.U32.HI R77, RZ, R87, R76 ;  /* 0x00000057ff4d1219 */ /* 0x000fe2000001164c */
[----:B------:R-:W-:Y:S01]  /*157b0*/  IMAD.X R25, RZ, RZ, R95, P3 ;  /* 0x000000ffff197224 */ /* 0x000fe200018e065f */
[----:B------:R-:W-:Y:S01]  /*157c0*/  IADD3 R15, P3, R94, 0xf000, RZ ;  /* 0x0000f0005e0f7810 */ /* 0x000fe20007f7e0ff */
[----:B------:R-:W-:Y:S01]  /*157d0*/  IMAD R80, R80, UR4, RZ ;  /* 0x0000000450507c24 */ /* 0x000fe2000f8e02ff */
[----:B------:R-:W-:Y:S01]  /*157e0*/  LOP3.LUT R12, R13, 0x380, RZ, 0xc0, !PT ;  /* 0x000003800d0c7812 */ /* 0x000fe200078ec0ff */
[----:B------:R-:W-:Y:S01]  /*157f0*/  IMAD.MOV R78, RZ, RZ, -R77 ;  /* 0x000000ffff4e7224 */ /* 0x000fe200078e0a4d */
[----:B------:R-:W-:Y:S01]  /*15800*/  LOP3.LUT R8, R9, 0x380, RZ, 0xc0, !PT ;  /* 0x0000038009087812 */ /* 0x000fe200078ec0ff */
[----:B------:R-:W-:Y:S01]  /*15810*/  IMAD.WIDE.U32 R20, R81, UR4, R20 ;  /* 0x0000000451147c25 */ /* 0x000fe2000f8e0014 */
[----:B------:R-:W-:Y:S01]  /*15820*/  SHF.R.S32.HI R76, RZ, 0x1f, R77 ;  /* 0x0000001fff4c7819 */ /* 0x000fe2000001144d */
[----:B------:R-:W5:Y:S01]  /*15830*/  LD.E.128 R64, desc[UR40][R64.64] ;  /* 0x0000002840407980 */ /* 0x000f62000c101d00 */
[----:B------:R-:W-:Y:S01]  /*15840*/  LOP3.LUT R4, R15, 0x380, RZ, 0xc0, !PT ;  /* 0x000003800f047812 */ /* 0x000fe200078ec0ff */
[----:B------:R-:W-:Y:S01]  /*15850*/  IMAD R85, R81, UR5, R80 ;  /* 0x0000000551557c24 */ /* 0x000fe2000f8e0250 */
[----:B------:R-:W-:Y:S01]  /*15860*/  ULDC.64 UR4, c[0x0][0xbe0] ;  /* 0x0002f80000047ab9 */ /* 0x000fe20000000a00 */
[----:B------:R-:W-:Y:S01]  /*15870*/  SHF.R.U64 R12, R12, 0x3, RZ ;  /* 0x000000030c0c7819 */ /* 0x000fe200000012ff */
[----:B------:R-:W-:Y:S01]  /*15880*/  IMAD R76, R76, UR4, RZ ;  /* 0x000000044c4c7c24 */ /* 0x000fe2000f8e02ff */
[----:B------:R-:W-:Y:S01]  /*15890*/  SHF.R.U64 R8, R8, 0x3, RZ ;  /* 0x0000000308087819 */ /* 0x000fe200000012ff */
[----:B------:R-:W-:Y:S01]  /*158a0*/  IMAD R3, R3, R78, R82 ;  /* 0x0000004e03037224 */ /* 0x000fe200078e0252 */
[----:B------:R-:W-:Y:S01]  /*158b0*/  SHF.R.U64 R5, R5, 0x3, RZ ;  /* 0x0000000305057819 */ /* 0x000fe200000012ff */
[----:B------:R-:W5:Y:S01]  /*158c0*/  LD.E.128 R60, desc[UR40][R60.64] ;  /* 0x000000283c3c7980 */ /* 0x000f62000c101d00 */
[----:B------:R-:W-:Y:S01]  /*158d0*/  SHF.R.U64 R4, R4, 0x3, RZ ;  /* 0x0000000304047819 */ /* 0x000fe200000012ff */
[----:B------:R-:W-:Y:S01]  /*158e0*/  IMAD.IADD R21, R21, 0x1, R85 ;  /* 0x0000000115157824 */ /* 0x000fe200078e0255 */
[----:B------:R-:W-:Y:S01]  /*158f0*/  LOP3.LUT R12, R12, R13, RZ, 0x3c, !PT ;  /* 0x0000000d0c0c7212 */ /* 0x000fe200078e3cff */
[----:B------:R-:W-:Y:S01]  /*15900*/  IMAD R81, R77, UR5, R76 ;  /* 0x000000054d517c24 */ /* 0x000fe2000f8e024c */
[----:B------:R-:W-:Y:S01]  /*15910*/  LOP3.LUT R8, R8, R9, RZ, 0x3c, !PT ;  /* 0x0000000908087212 */ /* 0x000fe200078e3cff */
[--C-:B------:R-:W-:Y:S01]  /*15920*/  IMAD.X R9, RZ, RZ, R95.reuse, P4 ;  /* 0x000000ffff097224 */ /* 0x100fe200020e065f */
[----:B------:R-:W-:Y:S01]  /*15930*/  LOP3.LUT R94, R5, R94, RZ, 0x3c, !PT ;  /* 0x0000005e055e7212 */ /* 0x000fe200078e3cff */
[----:B------:R-:W-:Y:S01]  /*15940*/  IMAD.X R5, RZ, RZ, R95, P3 ;  /* 0x000000ffff057224 */ /* 0x000fe200018e065f */
[----:B------:R-:W-:Y:S01]  /*15950*/  IADD3.X R13, RZ, R95, RZ, P5, !PT ;  /* 0x0000005fff0d7210 */ /* 0x000fe20002ffe4ff */
[----:B------:R-:W5:Y:S01]  /*15960*/  LD.E.128 R56, desc[UR40][R56.64] ;  /* 0x0000002838387980 */ /* 0x000f62000c101d00 */
[----:B------:R-:W-:Y:S01]  /*15970*/  LOP3.LUT R4, R4, R15, RZ, 0x3c, !PT ;  /* 0x0000000f04047212 */ /* 0x000fe200078e3cff */
[----:B------:R-:W-:Y:S01]  /*15980*/  IMAD.WIDE.U32 R20, R77, UR4, R20 ;  /* 0x000000044d147c25 */ /* 0x000fe2000f8e0014 */
[----:B------:R-:W-:Y:S01]  /*15990*/  SHF.R.S32.HI R76, RZ, 0x1f, R3 ;  /* 0x0000001fff4c7819 */ /* 0x000fe20000011403 */
[----:B------:R-:W-:Y:S01]  /*159a0*/  ULDC.64 UR4, c[0x0][0xbd8] ;  /* 0x0002f60000047ab9 */ /* 0x000fe20000000a00 */
[----:B------:R0:W5:Y:S01]  /*159b0*/  LD.E.128 R72, desc[UR40][R94.64] ;  /* 0x000000285e487980 */ /* 0x000162000c101d00 */
[----:B------:R-:W-:-:S02]  /*159c0*/  IMAD.IADD R21, R21, 0x1, R81 ;  /* 0x0000000115157824 */ /* 0x000fc400078e0251 */
[----:B------:R-:W-:Y:S01]  /*159d0*/  IMAD R76, R76, UR4, RZ ;  /* 0x000000044c4c7c24 */ /* 0x000fe2000f8e02ff */
        /* <DEDUP_REMOVED lines=17> */
[----:B-1----:R-:W1:Y:S01]  /*15af0*/  FENCE.VIEW.ASYNC.S ;  /* 0x00000000000073c6 */ /* 0x002e620000000000 */
[----:B------:R-:W-:Y:S01]  /*15b00*/  IMAD.WIDE.U32 R20, R3, UR4, R20 ;  /* 0x0000000403147c25 */ /* 0x000fe2000f8e0014 */
[----:B------:R-:W-:-:S03]  /*15b10*/  ULDC.64 UR4, c[0x0][0xb80] ;  /* 0x0002e00000047ab9 */ /* 0x000fc60000000a00 */
[----:B------:R-:W-:Y:S01]  /*15b20*/  IMAD.IADD R21, R21, 0x1, R77 ;  /* 0x0000000115157824 */ /* 0x000fe200078e024d */
[----:B------:R-:W-:Y:S01]  /*15b30*/  LEA R82, P2, R20, UR4, 0x1 ;  /* 0x0000000414527c11 */ /* 0x000fe2000f8408ff */
[----:B------:R-:W-:-:S03]  /*15b40*/  IMAD.IADD R86, R79, 0x1, R84 ;  /* 0x000000014f567824 */ /* 0x000fc600078e0254 */
[----:B------:R-:W-:Y:S01]  /*15b50*/  LEA.HI.X R84, R20, UR5, R21, 0x1, P2 ;  /* 0x0000000514547c11 */ /* 0x000fe200090f0c15 */
[----:B------:R-:W-:Y:S01]  /*15b60*/  VIADD R3, R22, 0x32420 ;  /* 0x0003242016037836 */ /* 0x000fe20000000000 */
[----:B------:R-:W-:-:S04]  /*15b70*/  ISETP.GE.AND P2, PT, R86, R83, PT ;  /* 0x000000535600720c */ /* 0x000fc80003f46270 */
[----:B------:R-:W-:Y:S01]  /*15b80*/  PRMT R3, RZ, 0x654, R3 ;  /* 0x00000654ff037816 */ /* 0x000fe20000000003 */
[----:B------:R-:W-:Y:S01]  /*15b90*/  VIADD R76, R86, 0x20 ;  /* 0x00000020564c7836 */ /* 0x000fe20000000000 */
[----:B------:R-:W-:Y:S01]  /*15ba0*/  IADD3 R88, R0, 0x80, RZ ;  /* 0x0000008000587810 */ /* 0x000fe20007ffe0ff */
[----:B------:R-:W-:Y:S02]  /*15bb0*/  VIADD R78, R86, 0x40 ;  /* 0x00000040564e7836 */ /* 0x000fe40000000000 */
[C---:B------:R-:W-:Y:S02]  /*15bc0*/  VIADD R90, R0.reuse, 0xc0 ;  /* 0x000000c0005a7836 */ /* 0x040fe40000000000 */
[----:B------:R-:W-:Y:S01]  /*15bd0*/  VIADD R92, R0, 0x40 ;  /* 0x00000040005c7836 */ /* 0x000fe20000000000 */
[----:B-1----:R1:W-:Y:S01]  /*15be0*/  SYNCS.ARRIVE.TRANS64.RED.A1T0 RZ, [R3+URZ], RZ ;  /* 0x000000ff03ff79a7 */ /* 0x0023e2000810043f */
[----:B------:R0:W2:Y:S01]  /*15bf0*/  SHFL.IDX PT, R81, R82, RZ, 0x181f ;  /* 0x00181fff52517589 */ /* 0x0000a200000e0000 */
[----:B------:R-:W-:-:S02]  /*15c00*/  ISETP.GE.AND P1, PT, R76, R83, PT ;  /* 0x000000534c00720c */ /* 0x000fc40003f26270 */
[----:B------:R-:W-:Y:S01]  /*15c10*/  ISETP.GE.AND P0, PT, R78, R83, PT ;  /* 0x000000534e00720c */ /* 0x000fe20003f06270 */
[----:B-1----:R0:W1:Y:S01]  /*15c20*/  SHFL.IDX PT, R3, R84, RZ, 0x181f ;  /* 0x00181fff54037589 */ /* 0x00206200000e0000 */
[----:B------:R-:W-:Y:S02]  /*15c30*/  SHF.R.S32.HI R89, RZ, 0x1f, R0 ;  /* 0x0000001fff597819 */ /* 0x000fe40000011400 */
[----:B------:R-:W-:Y:S02]  /*15c40*/  SHF.R.S32.HI R85, RZ, 0x1f, R90 ;  /* 0x0000001fff557819 */ /* 0x000fe4000001145a */
[----:B------:R-:W-:Y:S02]  /*15c50*/  SHF.R.S32.HI R87, RZ, 0x1f, R88 ;  /* 0x0000001fff577819 */ /* 0x000fe40000011458 */
[----:B------:R-:W-:Y:S01]  /*15c60*/  SHF.R.S32.HI R91, RZ, 0x1f, R92 ;  /* 0x0000001fff5b7819 */ /* 0x000fe2000001145c */
[----:B0-----:R-:W-:Y:S06]  /*15c70*/  @P2 BRA `(.L_x_6087) ;  /* 0x0000000000442947 */ /* 0x001fec0003800000 */
[----:B------:R-:W-:Y:S02]  /*15c80*/  ULDC UR4, c[0x0][0xbc8] ;  /* 0x0002f20000047ab9 */ /* 0x000fe40000000800 */
[----:B------:R-:W-:Y:S02]  /*15c90*/  ISETP.GE.AND P2, PT, R0, UR4, PT ;  /* 0x0000000400007c0c */ /* 0x000fe4000bf46270 */
[----:B------:R-:W-:Y:S02]  /*15ca0*/  ISETP.GE.AND P3, PT, R92, UR4, PT ;  /* 0x000000045c007c0c */ /* 0x000fe4000bf66270 */
[----:B------:R-:W-:-:S09]  /*15cb0*/  ISETP.GE.AND P4, PT, R88, UR4, PT ;  /* 0x0000000458007c0c */ /* 0x000fd2000bf86270 */
[----:B--2---:R-:W-:-:S04]  /*15cc0*/  @!P2 LEA R20, P5, R0, R81, 0x1 ;  /* 0x000000510014a211 */ /* 0x004fc800078a08ff */
[----:B-1----:R-:W-:Y:S02]  /*15cd0*/  @!P2 LEA.HI.X R21, R0, R3, R89, 0x1, P5 ;  /* 0x000000030015a211 */ /* 0x002fe400028f0c59 */
        /* <DEDUP_REMOVED lines=11> */
.L_x_6087:
[----:B------:R-:W-:Y:S05]  /*15d90*/  BSYNC B1 ;  /* 0x0000000000017941 */ /* 0x000fea0003800000 */
.L_x_6086:
[----:B-1----:R1:W3:Y:S01]  /*15da0*/  SHFL.IDX PT, R3, R84, 0x1, 0x181f ;  /* 0x00381f0054037f89 */ /* 0x0022e200000e0000 */
        /* <DEDUP_REMOVED lines=8> */
[----:B0-----:R-:W-:-:S04]  /*15e30*/  @!P4 LEA R20, P5, R0, R41, 0x1 ;  /* 0x000000290014c211 */ /* 0x001fc800078a08ff */
        /* <DEDUP_REMOVED lines=11> */
.L_x_6089:
[----:B------:R-:W-:Y:S05]  /*15ef0*/  BSYNC B1 ;  /* 0x0000000000017941 */ /* 0x000fea0003800000 */
.L_x_6088:
        /* <DEDUP_REMOVED lines=21> */
.L_x_6091:
[----:B------:R-:W-:Y:S05]  /*16050*/  BSYNC B1 ;  /* 0x0000000000017941 */ /* 0x000fea0003800000 */
.L_x_6090:
        /* <DEDUP_REMOVED lines=24> */
.L_x_6084:
[----:B------:R-:W3:Y:S01]  /*161e0*/  LDL R9, [R1+0xc0] ;  /* 0x0000c00001097983 */ /* 0x000ee20000100800 */
[----:B------:R-:W-:Y:S01]  /*161f0*/  ULDC.64 UR4, c[0x0][0xd00] ;  /* 0x0003400000047ab9 */ /* 0x000fe20000000a00 */
[----:B------:R-:W-:Y:S01]  /*16200*/  IMAD.MOV.U32 R0, RZ, RZ, RZ ;  /* 0x000000ffff007224 */ /* 0x000fe200078e00ff */
[----:B------:R-:W-:Y:S01]  /*16210*/  ISETP.NE.U32.AND P0, PT, RZ, UR4, PT ;  /* 0x00000004ff007c0c */ /* 0x000fe2000bf05070 */
[----:B------:R-:W4:Y:S03]  /*16220*/  LDC R25, c[0x0][0xce8] ;  /* 0x00033a00ff197b82 */ /* 0x000f260000000800 */
[----:B------:R-:W-:Y:S01]  /*16230*/  ISETP.NE.AND.EX P0, PT, RZ, UR5, PT, P0 ;  /* 0x00000005ff007c0c */ /* 0x000fe2000bf05300 */
[----:B---3--:R-:W-:Y:S01]  /*16240*/  IMAD.SHL.U32 R6, R9, 0x4, RZ ;  /* 0x0000000409067824 */ /* 0x008fe200078e00ff */
[----:B------:R-:W-:-:S04]  /*16250*/  SHF.R.S32.HI R14, RZ, 0x1f, R9 ;  /* 0x0000001fff0e7819 */ /* 0x000fc80000011409 */
[----:B------:R-:W-:Y:S02]  /*16260*/  IADD3 R4, P1, R6, UR4, RZ ;  /* 0x0000000406047c10 */ /* 0x000fe4000ff3e0ff */
[----:B------:R-:W-:-:S04]  /*16270*/  SHF.L.U64.HI R3, R9, 0x2, R14 ;  /* 0x0000000209037819 */ /* 0x000fc8000001020e */
[----:B------:R-:W-:Y:S01]  /*16280*/  IADD3.X R5, R3, UR5, RZ, P1, !PT ;  /* 0x0000000503057c10 */ /* 0x000fe20008ffe4ff */
[----:B------:R-:W-:Y:S02]  /*16290*/  ULDC.64 UR4, c[0x0][0xd08] ;  /* 0x0003420000047ab9 */ /* 0x000fe40000000a00 */
[----:B------:R-:W-:Y:S02]  /*162a0*/  ISETP.NE.U32.AND P1, PT, RZ, UR4, PT ;  /* 0x00000004ff007c0c */ /* 0x000fe4000bf25070 */
[----:B------:R3:W5:Y:S02]  /*162b0*/  @P0 LDG.E R0, desc[UR40][R4.64] ;  /* 0x0000002804000981 */ /* 0x000764000c1e1900 */
[----:B------:R-:W-:-:S13]  /*162c0*/  ISETP.NE.AND.EX P1, PT, RZ, UR5, PT, P1 ;  /* 0x00000005ff007c0c */ /* 0x000fda000bf25310 */
[----:B------:R-:W-:Y:S01]  /*162d0*/  @P1 IADD3 R6, P2, R6, UR4, RZ ;  /* 0x0000000406061c10 */ /* 0x000fe2000ff5e0ff */
[----:B------:R-:W-:Y:S02]  /*162e0*/  ULDC UR4, c[0x0][0xb88] ;  /* 0x0002e20000047ab9 */ /* 0x000fe40000000800 */
[----:B------:R-:W-:Y:S01]  /*162f0*/  IMAD.U32 R8, RZ, RZ, UR4 ;  /* 0x00000004ff087e24 */ /* 0x000fe2000f8e00ff */
[----:B------:R-:W-:-:S05]  /*16300*/  @P1 IADD3.X R7, R3, UR5, RZ, P2, !PT ;  /* 0x0000000503071c10 */ /* 0x000fca00097fe4ff */
[----:B------:R3:W5:Y:S01]  /*16310*/  @P1 LDG.E R8, desc[UR40][R6.64] ;  /* 0x0000002806081981 */ /* 0x000762000c1e1900 */
[----:B----4-:R-:W-:Y:S01]  /*16320*/  ISETP.NE.AND P2, PT, R25, 0x1, PT ;  /* 0x000000011900780c */ /* 0x010fe20003f45270 */
[----:B------:R-:W4:-:S12]  /*16330*/  S2R R29, SR_TID.X ;  /* 0x00000000001d7919 */ /* 0x000f180000002100 */
[----:B------:R-:W0:Y:S01]  /*16340*/  @P2 LDC R27, c[0x0][0xcec] ;  /* 0x00033b00ff1b2b82 */ /* 0x000e220000000800 */
[----:B----4-:R-:W-:-:S05]  /*16350*/  VIADD R29, R29, 0xffffff80 ;  /* 0xffffff801d1d7836 */ /* 0x010fca0000000000 */
[----:B------:R-:W-:Y:S02]  /*16360*/  SHF.R.S32.HI R3, RZ, 0x1f, R29 ;  /* 0x0000001fff037819 */ /* 0x000fe4000001141d */
[----:B------:R-:W-:Y:S02]  /*16370*/  ISETP.GE.AND P3, PT, R29, 0x80, PT ;  /* 0x000000801d00780c */ /* 0x000fe40003f66270 */
[----:B------:R-:W-:Y:S01]  /*16380*/  LEA.HI R20, R3, R29, RZ, 0x3 ;  /* 0x0000001d03147211 */ /* 0x000fe200078f18ff */
[----:B---3--:R-:W-:Y:S10]  /*16390*/  @P1 BRA `(.L_x_6093) ;  /* 0x0000000000101947 */ /* 0x008ff40003800000 */
[----:B------:R-:W-:Y:S05]  /*163a0*/  @!P0 BRA `(.L_x_6093) ;  /* 0x00000000000c8947 */ /* 0x000fea0003800000 */
[----:B------:R-:W3:Y:S04]  /*163b0*/  LDG.E R3, desc[UR40][R4.64] ;  /* 0x0000002804037981 */ /* 0x000ee8000c1e1900 */
[----:B-----5:R-:W3:Y:S02]  /*163c0*/  LDG.E R8, desc[UR40][R4.64+0x4] ;  /* 0x0000042804087981 */ /* 0x020ee4000c1e1900 */
[----:B---3--:R-:W-:-:S07]  /*163d0*/  IMAD.IADD R8, R8, 0x1, -R3 ;  /* 0x0000000108087824 */ /* 0x008fce00078e0a03 */
.L_x_6093:
[----:B------:R-:W3:Y:S04]  /*163e0*/  LDL R26, [R1+0xc4] ;  /* 0x0000c400011a7983 */ /* 0x000ee80000100800 */
[----:B------:R4:W5:Y:S01]  /*163f0*/  LDL R28, [R1+0x98] ;  /* 0x00009800011c7983 */ /* 0x0009620000100800 */
[----:B------:R-:W-:Y:S01]  /*16400*/  BSSY B1, `(.L_x_6094) ;  /* 0x000002e000017945 */ /* 0x000fe20003800000 */
[----:B------:R-:W-:Y:S02]  /*16410*/  LOP3.LUT R24, R20, 0xfffffff8, RZ, 0xc0, !PT ;  /* 0xfffffff814187812 */ /* 0x000fe400078ec0ff */
[----:B------:R-:W-:Y:S02]  /*16420*/  SEL R13, R9, RZ, !P0 ;  /* 0x000000ff090d7207 */ /* 0x000fe40004000000 */
[----:B------:R-:W-:-:S02]  /*16430*/  SEL R14, R14, RZ, !P0 ;  /* 0x000000ff0e0e7207 */ /* 0x000fc40004000000 */
[----:B-----5:R-:W-:Y:S02]  /*16440*/  SHF.R.S32.HI R11, RZ, 0x1f, R0 ;  /* 0x0000001fff0b7819 */ /* 0x020fe40000011400 */
[----:B---3--:R-:W-:Y:S01]  /*16450*/  SHF.R.S32.HI R12, RZ, 0x1f, R26 ;  /* 0x0000001fff0c7819 */ /* 0x008fe2000001141a */
[----:B----4-:R-:W-:Y:S06]  /*16460*/  @P3 BRA `(.L_x_6095) ;  /* 0x00000000009c3947 */ /* 0x010fec0003800000 */
[----:B------:R-:W3:Y:S01]  /*16470*/  S2R R10, SR_TID.X ;  /* 0x00000000000a7919 */ /* 0x000ee20000002100 */
[----:B------:R-:W4:Y:S02]  /*16480*/  LDC R9, c[0x0][0xce8] ;  /* 0x00033a00ff097b82 */ /* 0x000f240000000800 */
[----:B----4-:R-:W-:Y:S01]  /*16490*/  IMAD R3, R8, R9, RZ ;  /* 0x0000000908037224 */ /* 0x010fe200078e02ff */
[----:B---3--:R-:W-:-:S04]  /*164a0*/  IADD3 R10, R28, -0x80, R10 ;  /* 0xffffff801c0a7810 */ /* 0x008fc80007ffe00a */
        /* <DEDUP_REMOVED lines=9> */
[----:B------:R-:W3:Y:S01]  /*16540*/  @P0 LDC R15, c[0x0][0xcec] ;  /* 0x00033b00ff0f0b82 */ /* 0x000ee20000000800 */
[----:B------:R-:W-:Y:S01]  /*16550*/  IMAD R7, R26, UR5, R7 ;  /* 0x000000051a077c24 */ /* 0x000fe2000f8e0207 */
[----:B------:R-:W-:-:S03]  /*16560*/  ULDC.64 UR4, c[0x0][0xc98] ;  /* 0x0003260000047ab9 */ /* 0x000fc60000000a00 */
[----:B------:R-:W-:-:S03]  /*16570*/  IMAD.IADD R5, R5, 0x1, R7 ;  /* 0x0000000105057824 */ /* 0x000fc600078e0207 */
[----:B------:R-:W4:Y:S01]  /*16580*/  @P0 LDC R21, c[0x0][0xcf0] ;  /* 0x00033c00ff150b82 */ /* 0x000f220000000800 */
[----:B------:R-:W-:-:S04]  /*16590*/  IMAD.WIDE.U32 R4, R13, UR4, R4 ;  /* 0x000000040d047c25 */ /* 0x000fc8000f8e0004 */
[----:B---3--:R-:W-:-:S05]  /*165a0*/  @P0 IMAD.HI.U32 R6, R10, R15, RZ ;  /* 0x0000000f0a060227 */ /* 0x008fca00078e00ff */
[----:B----4-:R-:W-:Y:S01]  /*165b0*/  @P0 SHF.R.U32.HI R3, RZ, R21, R6 ;  /* 0x00000015ff030219 */ /* 0x010fe20000011606 */
        /* <DEDUP_REMOVED lines=18> */
.L_x_6095:
[----:B------:R-:W-:Y:S05]  /*166e0*/  BSYNC B1 ;  /* 0x0000000000017941 */ /* 0x000fea0003800000 */
.L_x_6094:
[----:B------:R-:W4:Y:S01]  /*166f0*/  @P2 LDC R9, c[0x0][0xcf0] ;  /* 0x00033c00ff092b82 */ /* 0x000f220000000800 */
[----:B------:R-:W-:Y:S01]  /*16700*/  ULDC.64 UR4, c[0x0][0xba0] ;  /* 0x0002e80000047ab9 */ /* 0x000fe20000000a00 */
[----:B------:R-:W-:Y:S01]  /*16710*/  SHF.R.S32.HI R20, RZ, 0x3, R20 ;  /* 0x00000003ff147819 */ /* 0x000fe20000011414 */
[----:B---3--:R-:W-:Y:S02]  /*16720*/  IMAD R3, R11, UR4, RZ ;  /* 0x000000040b037c24 */ /* 0x008fe4000f8e02ff */
[----:B------:R-:W-:Y:S02]  /*16730*/  IMAD.IADD R11, R29, 0x1, -R24 ;  /* 0x000000011d0b7824 */ /* 0x000fe400078e0a18 */
[C---:B------:R-:W-:Y:S02]  /*16740*/  IMAD R3, R0.reuse, UR5, R3 ;  /* 0x0000000500037c24 */ /* 0x040fe4000f8e0203 */
[----:B------:R-:W-:Y:S01]  /*16750*/  IMAD.WIDE.U32 R4, R0, UR4, RZ ;  /* 0x0000000400047c25 */ /* 0x000fe2000f8e00ff */
[----:B------:R-:W-:-:S03]  /*16760*/  ULDC.64 UR4, c[0x0][0xbe8] ;  /* 0x0002fa0000047ab9 */ /* 0x000fc60000000a00 */
[----:B------:R-:W-:Y:S01]  /*16770*/  IMAD R6, R11, 0x20, R20 ;  /* 0x000000200b067824 */ /* 0x000fe200078e0214 */
[----:B------:R-:W-:Y:S01]  /*16780*/  IADD3 R5, R5, R3, RZ ;  /* 0x0000000305057210 */ /* 0x000fe20007ffe0ff */
[----:B------:R-:W-:Y:S02]  /*16790*/  IMAD R0, R12, UR4, RZ ;  /* 0x000000040c007c24 */ /* 0x000fe4000f8e02ff */
[----:B------:R-:W-:Y:S02]  /*167a0*/  IMAD.IADD R10, R28, 0x1, R6 ;  /* 0x000000011c0a7824 */ /* 0x000fe400078e0206 */
[----:B------:R-:W-:Y:S02]  /*167b0*/  IMAD R7, R26, UR5, R0 ;  /* 0x000000051a077c24 */ /* 0x000fe4000f8e0200 */
[----:B0-----:R-:W-:-:S04]  /*167c0*/  @P2 IMAD.HI.U32 R0, R10, R27, RZ ;  /* 0x0000001b0a002227 */ /* 0x001fc800078e00ff */
[----:B------:R-:W-:Y:S01]  /*167d0*/  IMAD.WIDE.U32 R4, R26, UR4, R4 ;  /* 0x000000041a047c25 */ /* 0x000fe2000f8e0004 */
[----:B------:R-:W-:-:S03]  /*167e0*/  ULDC.64 UR4, c[0x0][0xbf0] ;  /* 0x0002fc0000047ab9 */ /* 0x000fc60000000a00 */
[----:B------:R-:W-:Y:S01]  /*167f0*/  IMAD.MOV.U32 R3, RZ, RZ, R10 ;  /* 0x000000ffff037224 */ /* 0x000fe200078e000a */
[----:B----4-:R-:W-:Y:S01]  /*16800*/  @P2 SHF.R.U32.HI R3, RZ, R9, R0 ;  /* 0x00000009ff032219 */ /* 0x010fe20000011600 */
        /* <DEDUP_REMOVED lines=32> */
[----:B------:R0:W3:Y:S04]  /*16a10*/  SHFL.IDX PT, R0, R4, RZ, 0x181f ;  /* 0x00181fff04007589 */ /* 0x0000e800000e0000 */
[----:B------:R0:W4:Y:S02]  /*16a20*/  SHFL.IDX PT, R14, R3, RZ, 0x181f ;  /* 0x00181fff030e7589 */ /* 0x00012400000e0000 */
.L_x_6291:
        /* <DEDUP_REMOVED lines=22> */
.L_x_6098:
[----:B------:R-:W-:Y:S05]  /*16b90*/  BSYNC B1 ;  /* 0x0000000000017941 */ /* 0x000fea0003800000 */
.L_x_6097:
[----:B------:R-:W-:-:S03]  /*16ba0*/  UMOV UR4, 0xffffffff ;  /* 0xffffffff00047882 */ /* 0x000fc60000000000 */
[----:B------:R-:W-:Y:S05]  /*16bb0*/  BRA.DIV UR4, `(.L_x_6099) ;  /* 0x0000009204c87947 */ /* 0x000fea000b800000 */
[----:B---3--:R3:W0:Y:S04]  /*16bc0*/  SHFL.IDX PT, R0, R4, 0x1, 0x181f ;  /* 0x00381f0004007f89 */ /* 0x00862800000e0000 */
[----:B----4-:R3:W4:Y:S02]  /*16bd0*/  SHFL.IDX PT, R14, R3, 0x1, 0x181f ;  /* 0x00381f00030e7f89 */ /* 0x01072400000e0000 */
.L_x_6295:
        /* <DEDUP_REMOVED lines=21> */
.L_x_6101:
[----:B------:R-:W-:Y:S05]  /*16d30*/  BSYNC B1 ;  /* 0x0000000000017941 */ /* 0x000fea0003800000 */
.L_x_6100:
[----:B------:R-:W-:-:S03]  /*16d40*/  UMOV UR4, 0xffffffff ;  /* 0xffffffff00047882 */ /* 0x000fc60000000000 */
[----:B------:R-:W-:Y:S05]  /*16d50*/  BRA.DIV UR4, `(.L_x_6102) ;  /* 0x0000009204a87947 */ /* 0x000fea000b800000 */
[----:B0-----:R0:W0:Y:S04]  /*16d60*/  SHFL.IDX PT, R0, R4, 0x2, 0x181f ;  /* 0x00581f0004007f89 */ /* 0x00102800000e0000 */
[----:B----4-:R4:W0:Y:S02]  /*16d70*/  SHFL.IDX PT, R14, R3, 0x2, 0x181f ;  /* 0x00581f00030e7f89 */ /* 0x01082400000e0000 */
.L_x_6299:
        /* <DEDUP_REMOVED lines=21> */
.L_x_6104:
[----:B------:R-:W-:Y:S05]  /*16ed0*/  BSYNC B1 ;  /* 0x0000000000017941 */ /* 0x000fea0003800000 */
.L_x_6103:
[----:B------:R-:W-:-:S03]  /*16ee0*/  UMOV UR4, 0xffffffff ;  /* 0xffffffff00047882 */ /* 0x000fc60000000000 */
[----:B------:R-:W-:Y:S05]  /*16ef0*/  BRA.DIV UR4, `(.L_x_6105) ;  /* 0x0000009204887947 */ /* 0x000fea000b800000 */
[----:B0-----:R0:W0:Y:S04]  /*16f00*/  SHFL.IDX PT, R0, R4, 0x3, 0x181f ;  /* 0x00781f0004007f89 */ /* 0x00102800000e0000 */
[----:B------:R0:W0:Y:S02]  /*16f10*/  SHFL.IDX PT, R14, R3, 0x3, 0x181f ;  /* 0x00781f00030e7f89 */ /* 0x00002400000e0000 */
.L_x_6303:
[----:B0--34-:R-:W-:-:S05]  /*16f20*/  VIADD R3, R7, 0x60 ;  /* 0x0000006007037836 */ /* 0x019fca0000000000 */
        /* <DEDUP_REMOVED lines=19> */
.L_x_6092:
[----:B------:R-:W-:Y:S05]  /*17060*/  BSYNC B0 ;  /* 0x0000000000007941 */ /* 0x000fea0003800000 */
.L_x_6083:
[----:B------:R-:W-:Y:S02]  /*17070*/  ULDC UR4, c[0x0][0xd3c] ;  /* 0x00034f0000047ab9 */ /* 0x000fe40000000800 */
[----:B--2---:R-:W-:-:S13]  /*17080*/  ISETP.GE.AND P0, PT, R103, UR4, PT ;  /* 0x0000000467007c0c */ /* 0x004fda000bf06270 */
[----:B------:R-:W-:Y:S05]  /*17090*/  @!P0 BRA `(.L_x_6106) ;  /* 0xfffffe9c00f88947 */ /* 0x000fea000383ffff */
[----:B------:R-:W-:Y:S05]  /*170a0*/  BRA `(.L_x_5948) ;  /* 0x00000078002c7947 */ /* 0x000fea0003800000 */
.L_x_5946:
        /* <DEDUP_REMOVED lines=18> */
.L_x_6107:
        /* <DEDUP_REMOVED lines=41> */
.L_x_6113:
        /* <DEDUP_REMOVED lines=12> */
.L_x_6112:
[----:B------:R-:W-:Y:S05]  /*17520*/  BSYNC B0 ;  /* 0x0000000000007941 */ /* 0x000fea0003800000 */
.L_x_6111:
        /* <DEDUP_REMOVED lines=20> */
.L_x_6109:
[----:B------:R-:W-:-:S05]  /*17670*/  IADD3 R13, -R3, R6, RZ ;  /* 0x00000006030d7210 */ /* 0x000fca0007ffe1ff */
        /* <DEDUP_REMOVED lines=19> */
.L_x_6114:
        /* <DEDUP_REMOVED lines=36> */
[----:B0-----:R-:W-:-:S05]  /*179f0*/  IMAD.MOV R10, RZ, RZ, -R3 ;  /* 0x000000ffff0a7224 */ /* 0x001fca00078e0a03 */
[----:B------:R-:W-:Y:S02]  /*17a00*/  MOV R9, R10 ;  /* 0x0000000a00097202 */ /* 0x000fe40000000f00 */
        /* <DEDUP_REMOVED lines=21> */
.L_x_6110:
[----:B------:R-:W-:Y:S02]  /*17b60*/  IMAD.MOV.U32 R17, RZ, RZ, RZ ;  /* 0x000000ffff117224 */ /* 0x000fe400078e00ff */
[----:B------:R-:W-:Y:S02]  /*17b70*/  IMAD.U32 R16, RZ, RZ, UR6 ;  /* 0x00000006ff107e24 */ /* 0x000fe4000f8e00ff */
[----:B------:R-:W-:-:S07]  /*17b80*/  IMAD.MOV.U32 R18, RZ, RZ, RZ ;  /* 0x000000ffff127224 */ /* 0x000fce00078e00ff */
.L_x_6115:
[----:B------:R-:W-:-:S13]  /*17b90*/  ISETP.NE.AND P0, PT, R5, RZ, PT ;  /* 0x000000ff0500720c */ /* 0x000fda0003f05270 */
[----:B------:R-:W0:Y:S01]  /*17ba0*/  @!P0 S2R R3, SR_CgaCtaId ;  /* 0x0000000000038919 */ /* 0x000e220000008800 */
[----:B------:R-:W-:-:S04]  /*17bb0*/  @!P0 MOV R2, 0x400 ;  /* 0x0000040000028802 */ /* 0x000fc80000000f00 */
[----:B0-----:R-:W-:-:S05]  /*17bc0*/  @!P0 LEA R2, R3, R2, 0x18 ;  /* 0x0000000203028211 */ /* 0x001fca00078ec0ff */
[----:B------:R2:W-:Y:S01]  /*17bd0*/  @!P0 STS.128 [R2+0x324d0], R16 ;  /* 0x0324d01002008388 */ /* 0x0005e20000000c00 */
[----:B------:R-:W-:Y:S06]  /*17be0*/  BAR.ARV 0x5, 0x180 ;  /* 0x0146000000007b1d */ /* 0x000fec0000002000 */
.L_x_6108:
[----:B------:R3:W-:Y:S01]  /*17bf0*/  STL [R1+0x3c], RZ ;  /* 0x00003cff01007387 */ /* 0x0007e20000100800 */
[----:B------:R-:W-:Y:S01]  /*17c00*/  ULDC UR4, c[0x0][0xd3c] ;  /* 0x00034f0000047ab9 */ /* 0x000fe20000000800 */
[----:B------:R-:W-:Y:S01]  /*17c10*/  IMAD.MOV.U32 R26, RZ, RZ, 0x1 ;  /* 0x00000001ff1a7424 */ /* 0x000fe200078e00ff */
[----:B-1----:R-:W-:Y:S01]  /*17c20*/  ISETP.GE.AND P0, PT, R19, UR4, PT ;  /* 0x0000000413007c0c */ /* 0x002fe2000bf06270 */
[----:B------:R-:W-:-:S12]  /*17c30*/  IMAD.MOV.U32 R24, RZ, RZ, RZ ;  /* 0x000000ffff187224 */ /* 0x000fd800078e00ff */
[----:B---3--:R-:W-:Y:S05]  /*17c40*/  @P0 BRA `(.L_x_6116) ;  /* 0x0000006800680947 */ /* 0x008fea0003800000 */
[----:B------:R-:W1:Y:S01]  /*17c50*/  S2UR UR5, SR_CgaCtaId ;  /* 0x00000000000579c3 */ /* 0x000e620000008800 */
[----:B------:R3:W-:Y:S01]  /*17c60*/  STL [R1+0x3c], RZ ;  /* 0x00003cff01007387 */ /* 0x0007e20000100800 */
[C---:B--2---:R-:W-:Y:S01]  /*17c70*/  IMAD.SHL.U32 R2, R0.reuse, 0x8, RZ ;  /* 0x0000000800027824 */ /* 0x044fe200078e00ff */
[----:B------:R-:W-:Y:S01]  /*17c80*/  LOP3.LUT R4, R0, 0x7f, RZ, 0xc0, !PT ;  /* 0x0000007f00047812 */ /* 0x000fe200078ec0ff */
[----:B------:R-:W-:Y:S01]  /*17c90*/  UMOV UR4, 0x400 ;  /* 0x0000040000047882 */ /* 0x000fe20000000000 */
[----:B------:R-:W-:Y:S01]  /*17ca0*/  BSSY B8, `(.L_x_6116) ;  /* 0x0000694000087945 */ /* 0x000fe20003800000 */
[----:B------:R-:W-:Y:S01]  /*17cb0*/  IMAD.MOV.U32 R27, RZ, RZ, 0x1 ;  /* 0x00000001ff1b7424 */ /* 0x000fe200078e00ff */
[----:B0-----:R-:W-:Y:S01]  /*17cc0*/  LOP3.LUT R3, R2, 0x1f8, RZ, 0xc0, !PT ;  /* 0x000001f802037812 */ /* 0x001fe200078ec0ff */
[----:B------:R-:W-:Y:S01]  /*17cd0*/  IMAD.SHL.U32 R32, R4, 0x8, RZ ;  /* 0x0000000804207824 */ /* 0x000fe200078e00ff */
[----:B------:R-:W-:Y:S01]  /*17ce0*/  LOP3.LUT R2, R2, 0x38, RZ, 0xc0, !PT ;  /* 0x0000003802027812 */ /* 0x000fe200078ec0ff */
[----:B------:R-:W-:Y:S01]  /*17cf0*/  IMAD.MOV.U32 R23, RZ, RZ, RZ ;  /* 0x000000ffff177224 */ /* 0x000fe200078e00ff */
[----:B------:R-:W-:Y:S01]  /*17d00*/  LOP3.LUT R3, R3, 0x38, R0, 0x78, !PT ;  /* 0x0000003803037812 */ /* 0x000fe200078e7800 */
[----:B------:R-:W-:Y:S01]  /*17d10*/  IMAD.MOV.U32 R24, RZ, RZ, RZ ;  /* 0x000000ffff187224 */ /* 0x000fe200078e00ff */
[----:B------:R-:W-:Y:S01]  /*17d20*/  SHF.L.U32 R0, R0, 0x4, RZ ;  /* 0x0000000400007819 */ /* 0x000fe200000006ff */
[----:B------:R-:W-:Y:S01]  /*17d30*/  IMAD.MOV.U32 R26, RZ, RZ, 0x1 ;  /* 0x00000001ff1a7424 */ /* 0x000fe200078e00ff */
[----:B------:R-:W-:Y:S01]  /*17d40*/  LOP3.LUT R32, R3, 0x200, R32, 0xf8, !PT ;  /* 0x0000020003207812 */ /* 0x000fe200078ef820 */
[----:B------:R-:W-:Y:S01]  /*17d50*/  ULDC.64 UR42, c[0x0][0x198] ;  /* 0x00006600002a7ab9 */ /* 0x000fe20000000a00 */
[----:B------:R-:W-:Y:S01]  /*17d60*/  SHF.R.U32.HI R3, RZ, 0x3, R4 ;  /* 0x00000003ff037819 */ /* 0x000fe20000011604 */
[----:B------:R-:W-:Y:S01]  /*17d70*/  ULOP3.LUT UR38, UR36, 0x2, URZ, 0xfc, !UPT ;  /* 0x0000000224267892 */ /* 0x000fe2000f8efc3f */
[----:B------:R-:W-:Y:S01]  /*17d80*/  LOP3.LUT R4, R2, 0x40, RZ, 0xfc, !PT ;  /* 0x0000004002047812 */ /* 0x000fe200078efcff */
[----:B------:R-:W-:Y:S01]  /*17d90*/  ULDC UR37, c[0x0][0xc] ;  /* 0x0000030000257ab9 */ /* 0x000fe20000000800 */
[----:B------:R-:W-:-:S02]  /*17da0*/  LOP3.LUT R0, R3, 0x70, R0, 0xf8, !PT ;  /* 0x0000007003007812 */ /* 0x000fc400078ef800 */
[C---:B------:R-:W-:Y:S01]  /*17db0*/  LOP3.LUT R3, R2.reuse, 0x80, RZ, 0xfc, !PT ;  /* 0x0000008002037812 */ /* 0x040fe200078efcff */
[----:B-1----:R-:W-:Y:S01]  /*17dc0*/  ULEA UR4, UR5, UR4, 0x18 ;  /* 0x0000000405047291 */ /* 0x002fe2000f8ec03f */
[----:B------:R-:W-:-:S05]  /*17dd0*/  LOP3.LUT R0, R2, 0xc0, RZ, 0xfc, !PT ;  /* 0x000000c002007812 */ /* 0x000fca00078efcff */
[----:B------:R-:W-:-:S04]  /*17de0*/  IMAD.U32 R22, RZ, RZ, UR4 ;  /* 0x00000004ff167e24 */ /* 0x000fc8000f8e00ff */
[----:B---3--:R-:W-:-:S07]  /*17df0*/  IMAD R25, R32, 0x2, R22 ;  /* 0x0000000220197824 */ /* 0x008fce00078e0216 */
.L_x_6221:
[----:B------:R-:W0:Y:S02]  /*17e00*/  LDC.64 R2, c[0x0][0xd88] ;  /* 0x00036200ff027b82 */ /* 0x000e240000000a00 */
[----:B0-----:R-:W-:-:S05]  /*17e10*/  IMAD.WIDE R2, R19, 0x4, R2 ;  /* 0x0000000413027825 */ /* 0x001fca00078e0202 */
[----:B--2---:R-:W2:Y:S01]  /*17e20*/  LDG.E R35, desc[UR40][R2.64] ;  /* 0x0000002802237981 */ /* 0x004ea2000c1e1900 */
        /* <DEDUP_REMOVED lines=9> */
[----:B------:R-:W-:Y:S01]  /*17ec0*/  IMAD.MOV.U32 R36, RZ, RZ, RZ ;  /* 0x000000ffff247224 */ /* 0x000fe200078e00ff */
[----:B--2---:R-:W-:-:S05]  /*17ed0*/  SHF.R.S32.HI R0, RZ, 0x1f, R35 ;  /* 0x0000001fff007819 */ /* 0x004fca0000011423 */
        /* <DEDUP_REMOVED lines=8> */
[----:B------:R-:W-:Y:S01]  /*17f60*/  ISETP.NE.U32.AND P1, PT, RZ, UR6, PT ;  /* 0x00000006ff007c0c */ /* 0x000fe2000bf25070 */
[----:B0-----:R-:W-:Y:S01]  /*17f70*/  IMAD.MOV.U32 R0, RZ, RZ, RZ ;  /* 0x000000ffff007224 */ /* 0x001fe200078e00ff */
[----:B------:R-:W-:Y:S02]  /*17f80*/  ISETP.NE.AND.EX P0, PT, RZ, UR5, PT, P0 ;  /* 0x00000005ff007c0c */ /* 0x000fe4000bf05300 */
[----:B------:R-:W-:Y:S02]  /*17f90*/  ISETP.NE.AND.EX P1, PT, RZ, UR7, PT, P1 ;  /* 0x00000007ff007c0c */ /* 0x000fe4000bf25310 */
[C---:B------:R-:W-:Y:S02]  /*17fa0*/  IADD3 R4, P4, R28.reuse, UR6, RZ ;  /* 0x000000061c047c10 */ /* 0x040fe4000ff9e0ff */
[----:B-1----:R-:W-:Y:S01]  /*17fb0*/  IADD3 R2, P3, R28, UR4, RZ ;  /* 0x000000041c027c10 */ /* 0x002fe2000ff7e0ff */
[----:B------:R-:W-:Y:S01]  /*17fc0*/  ULDC UR4, c[0x0][0x288] ;  /* 0x0000a20000047ab9 */ /* 0x000fe20000000800 */
[----:B------:R-:W-:-:S02]  /*17fd0*/  IADD3.X R5, R29, UR7, RZ, P4, !PT ;  /* 0x000000071d057c10 */ /* 0x000fc4000a7fe4ff */
[C---:B------:R-:W-:Y:S02]  /*17fe0*/  IADD3.X R3, R29.reuse, UR5, RZ, P3, !PT ;  /* 0x000000051d037c10 */ /* 0x040fe40009ffe4ff */
[----:B---3--:R-:W-:Y:S01]  /*17ff0*/  @P2 IADD3 R6, P3, R28, UR8, RZ ;  /* 0x000000081c062c10 */ /* 0x008fe2000ff7e0ff */
        /* <DEDUP_REMOVED lines=19> */
[----:B------:R-:W2:Y:S04]  /*18130*/  LDG.E R9, desc[UR40][R2.64] ;  /* 0x0000002802097981 */ /* 0x000ea8000c1e1900 */
[----:B0-----:R-:W2:Y:S02]  /*18140*/  LDG.E R8, desc[UR40][R2.64+0x4] ;  /* 0x0000042802087981 */ /* 0x001ea4000c1e1900 */
[----:B--2---:R-:W-:-:S05]  /*18150*/  IMAD.IADD R10, R8, 0x1, -R9 ;  /* 0x00000001080a7824 */ /* 0x004fca00078e0a09 */
[----:B------:R1:W-:Y:S02]  /*18160*/  STL [R1+0x4], R10 ;  /* 0x0000040a01007387 */ /* 0x0003e40000100800 */
.L_x_6117:
        /* <DEDUP_REMOVED lines=9> */
.L_x_6118:
[----:B------:R-:W-:Y:S02]  /*18200*/  ULDC.64 UR4, c[0x0][0xb00] ;  /* 0x0002c00000047ab9 */ /* 0x000fe40000000a00 */
[----:B------:R-:W-:-:S04]  /*18210*/  ISETP.NE.U32.AND P0, PT, RZ, UR4, PT ;  /* 0x00000004ff007c0c */ /* 0x000fc8000bf05070 */
[----:B------:R-:W-:-:S13]  /*18220*/  ISETP.NE.AND.EX P0, PT, RZ, UR5, PT, P0 ;  /* 0x00000005ff007c0c */ /* 0x000fda000bf05300 */
[----:B------:R-:W-:Y:S05]  /*18230*/  @!P0 BRA `(.L_x_6119) ;  /* 0x0000000000148947 */ /* 0x000fea0003800000 */
[----:B------:R-:W2:Y:S02]  /*18240*/  LDC.64 R2, c[0x0][0xb00] ;  /* 0x0002c000ff027b82 */ /* 0x000ea40000000a00 */
[----:B--2---:R-:W-:-:S05]  /*18250*/  IMAD.WIDE R2, R31, 0x4, R2 ;  /* 0x000000041f027825 */ /* 0x004fca00078e0202 */
[----:B------:R-:W2:Y:S04]  /*18260*/  LDG.E R7, desc[UR40][R2.64] ;  /* 0x0000002802077981 */ /* 0x000ea8000c1e1900 */
[----:B0-----:R-:W2:Y:S02]  /*18270*/  LDG.E R8, desc[UR40][R2.64+0x4] ;  /* 0x0000042802087981 */ /* 0x001ea4000c1e1900 */
[----:B--2---:R-:W-:-:S07]  /*18280*/  IADD3 R7, -R7, R8, RZ ;  /* 0x0000000807077210 */ /* 0x004fce0007ffe1ff */
.L_x_6119:
[----:B--2---:R-:W2:Y:S01]  /*18290*/  @P1 LDG.E R2, desc[UR40][R4.64] ;  /* 0x0000002804021981 */ /* 0x004ea2000c1e1900 */
[----:B------:R-:W3:Y:S03]  /*182a0*/  LDC R3, c[0x0][0x448] ;  /* 0x00011200ff037b82 */ /* 0x000ee60000000800 */
[----:B------:R-:W2:Y:S01]  /*182b0*/  @P1 LDG.E R9, desc[UR40][R4.64+0x4] ;  /* 0x0000042804091981 */ /* 0x000ea2000c1e1900 */
[----:B-----5:R-:W-:Y:S01]  /*182c0*/  IMAD.IADD R7, R7, 0x1, -R33 ;  /* 0x0000000107077824 */ /* 0x020fe200078e0a21 */
[----:B------:R-:W-:Y:S01]  /*182d0*/  BSSY B0, `(.L_x_6120) ;  /* 0x0000143000007945 */ /* 0x000fe20003800000 */
[----:B---3--:R-:W-:-:S13]  /*182e0*/  ISETP.NE.AND P0, PT, R3, 0x1, PT ;  /* 0x000000010300780c */ /* 0x008fda0003f05270 */
[----:B0-----:R-:W0:Y:S08]  /*182f0*/  @P0 LDC R8, c[0x0][0x44c] ;  /* 0x00011300ff080b82 */ /* 0x001e300000000800 */
[----:B------:R-:W3:Y:S01]  /*18300*/  @P0 LDC R3, c[0x0][0x450] ;  /* 0x00011400ff030b82 */ /* 0x000ee20000000800 */
[----:B--2---:R-:W-:Y:S02]  /*18310*/  @P1 IMAD.IADD R6, R9, 0x1, -R2 ;  /* 0x0000000109061824 */ /* 0x004fe400078e0a02 */
[----:B------:R-:W-:-:S02]  /*18320*/  IMAD.SHL.U32 R2, R17, 0x80, RZ ;  /* 0x0000008011027824 */ /* 0x000fc400078e00ff */
[----:B------:R-:W-:Y:S02]  /*18330*/  IMAD.IADD R30, R7, 0x1, R6 ;  /* 0x00000001071e7824 */ /* 0x000fe400078e0206 */
[----:B------:R-:W-:-:S04]  /*18340*/  VIADD R2, R2, 0x7f ;  /* 0x0000007f02027836 */ /* 0x000fc80000000000 */
[----:B0-----:R-:W-:-:S05]  /*18350*/  @P0 IMAD.HI.U32 R8, R2, R8, RZ ;  /* 0x0000000802080227 */ /* 0x001fca00078e00ff */
[----:B---3--:R-:W-:Y:S01]  /*18360*/  @P0 SHF.R.U32.HI R2, RZ, R3, R8 ;  /* 0x00000003ff020219 */ /* 0x008fe20000011608 */
[----:B------:R-:W-:-:S04]  /*18370*/  VIADD R3, R30, 0x5f ;  /* 0x0000005f1e037836 */ /* 0x000fc80000000000 */
[----:B------:R-:W-:-:S05]  /*18380*/  IMAD.HI R3, R3, 0x2aaaaaab, RZ ;  /* 0x2aaaaaab03037827 */ /* 0x000fca00078e02ff */
[----:B------:R-:W-:-:S04]  /*18390*/  SHF.R.U32.HI R4, RZ, 0x1f, R3 ;  /* 0x0000001fff047819 */ /* 0x000fc80000011603 */
[----:B------:R-:W-:Y:S02]  /*183a0*/  LEA.HI.SX32 R5, R3, R4, 0x1c ;  /* 0x0000000403057211 */ /* 0x000fe400078fe2ff */
[----:B------:R-:W-:-:S05]  /*183b0*/  IADD3 R4, R30, 0x60, -R10 ;  /* 0x000000601e047810 */ /* 0x000fca0007ffe80a */
[----:B------:R-:W-:-:S04]  /*183c0*/  IMAD.IADD R2, R4, 0x1, R2 ;  /* 0x0000000104027824 */ /* 0x000fc800078e0202 */
        /* <DEDUP_REMOVED lines=26> */
.L_x_6306:
[----:B--2---:R-:W-:Y:S02]  /*18570*/  ISETP.NE.AND P0, PT, R14, RZ, PT ;  /* 0x000000ff0e00720c */ /* 0x004fe40003f05270 */
[----:B------:R-:W-:-:S11]  /*18580*/  PLOP3.LUT P6, PT, PT, PT, PT, 0x8, 0x0 ;  /* 0x000000000000781c */ /* 0x000fd60003fce170 */
[----:B------:R-:W-:Y:S05]  /*18590*/  @P0 BRA `(.L_x_6123) ;  /* 0x00000000000c0947 */ /* 0x000fea0003800000 */
[----:B------:R-:W-:-:S03]  /*185a0*/  UMOV UR4, 0xffffffff ;  /* 0xffffffff00047882 */ /* 0x000fc60000000000 */
[----:B------:R-:W-:Y:S05]  /*185b0*/  BRA.DIV UR4, `(.L_x_6124) ;  /* 0x0000007e04547947 */ /* 0x000fea000b800000 */
[----:B------:R-:W-:-:S13]  /*185c0*/  ELECT P6, URZ, PT ;  /* 0x00000000003f782f */ /* 0x000fda00038c0000 */
.L_x_6123:
        /* <DEDUP_REMOVED lines=9> */
.L_x_6309:
[----:B------:R-:W-:Y:S05]  /*18660*/  BSYNC B1 ;  /* 0x0000000000017941 */ /* 0x000fea0003800000 */
.L_x_6125:
        /* <DEDUP_REMOVED lines=10> */
.L_x_6310:
[----:B------:R-:W-:Y:S05]  /*18710*/  BSYNC B2 ;  /* 0x0000000000027941 */ /* 0x000fea0003800000 */
.L_x_6129:
        /* <DEDUP_REMOVED lines=9> */
.L_x_6132:
[----:B------:R-:W-:Y:S05]  /*187b0*/  BSYNC B2 ;  /* 0x0000000000027941 */ /* 0x000fea0003800000 */
.L_x_6131:
[----:B------:R-:W-:Y:S01]  /*187c0*/  IMAD.MOV.U32 R14, RZ, RZ, RZ ;  /* 0x000000ffff0e7224 */ /* 0x000fe200078e00ff */
[----:B------:R-:W-:Y:S01]  /*187d0*/  UIADD3 UR4, UP0, UR42, 0x570, URZ ;  /* 0x000005702a047890 */ /* 0x000fe2000ff1e03f */
[----:B-1----:R-:W-:Y:S01]  /*187e0*/  IMAD R10, R23, 0x3000, R22 ;  /* 0x00003000170a7824 */ /* 0x002fe200078e0216 */
[----:B------:R-:W-:Y:S01]  /*187f0*/  PLOP3.LUT P0, PT, PT, PT, PT, 0x80, 0x0 ;  /* 0x000000000000781c */ /* 0x000fe20003f0f070 */
[----:B------:R-:W-:Y:S01]  /*18800*/  IMAD R9, R2, 0x60, R0 ;  /* 0x0000006002097824 */ /* 0x000fe200078e0200 */
[----:B------:R-:W-:Y:S01]  /*18810*/  R2UR UR10, R14 ;  /* 0x000000000e0a72ca */ /* 0x000fe200000e0000 */
[----:B------:R-:W-:Y:S01]  /*18820*/  VIADD R11, R3, 0x32490 ;  /* 0x00032490030b7836 */ /* 0x000fe20000000000 */
[----:B------:R-:W-:Y:S01]  /*18830*/  IADD3 R10, R10, 0x1c400, RZ ;  /* 0x0001c4000a0a7810 */ /* 0x000fe20007ffe0ff */
[----:B------:R-:W-:Y:S01]  /*18840*/  VIADD R9, R9, 0xffffffa0 ;  /* 0xffffffa009097836 */ /* 0x000fe20000000000 */
[----:B------:R-:W-:Y:S01]  /*18850*/  UIADD3.X UR5, URZ, UR43, URZ, UP0, !UPT ;  /* 0x0000002b3f057290 */ /* 0x000fe200087fe43f */
[----:B------:R-:W-:Y:S01]  /*18860*/  UMOV UR6, 0x0 ;  /* 0x0000000000067882 */ /* 0x000fe20000000000 */
[----:B------:R-:W-:-:S10]  /*18870*/  UMOV UR7, 0x12f00000 ;  /* 0x12f0000000077882 */ /* 0x000fd40000000000 */
.L_x_6133:
        /* <DEDUP_REMOVED lines=13> */
.L_x_6311:
[----:B------:R-:W-:Y:S05]  /*18950*/  BSYNC B2 ;  /* 0x0000000000027941 */ /* 0x000fea0003800000 */
.L_x_6134:
        /* <DEDUP_REMOVED lines=11> */
.L_x_6137:
[----:B------:R-:W-:Y:S05]  /*18a10*/  BSYNC B2 ;  /* 0x0000000000027941 */ /* 0x000fea0003800000 */
.L_x_6136:
        /* <DEDUP_REMOVED lines=9> */
.L_x_6138:
        /* <DEDUP_REMOVED lines=15> */
.L_x_6139:
        /* <DEDUP_REMOVED lines=15> */
.L_x_6140:
        /* <DEDUP_REMOVED lines=15> */
.L_x_6141:
        /* <DEDUP_REMOVED lines=10> */
.L_x_6128:
[----:B------:R-:W-:Y:S05]  /*18e20*/  BSYNC B1 ;  /* 0x0000000000017941 */ /* 0x000fea0003800000 */
.L_x_6127:
        /* <DEDUP_REMOVED lines=9> */
.L_x_6157:
        /* <DEDUP_REMOVED lines=11> */
.L_x_6312:
[----:B------:R-:W-:Y:S05]  /*18f70*/  BSYNC B2 ;  /* 0x0000000000027941 */ /* 0x000fea0003800000 */
.L_x_6144:
        /* <DEDUP_REMOVED lines=9> */
.L_x_6147:
[----:B------:R-:W-:Y:S05]  /*19010*/  BSYNC B2 ;  /* 0x0000000000027941 */ /* 0x000fea0003800000 */
.L_x_6146:
        /* <DEDUP_REMOVED lines=11> */
.L_x_6148:
        /* <DEDUP_REMOVED lines=13> */
.L_x_6313:
[----:B------:R-:W-:Y:S05]  /*191a0*/  BSYNC B2 ;  /* 0x0000000000027941 */ /* 0x000fea0003800000 */
.L_x_6149:
[----:B------:R-:W-:Y:S01]  /*191b0*/  BSSY B2, `(.L_x_6151) ;  /* 0x000000b000027945 */ /* 0x000fe20003800000 */
[----:B01----:R-:W-:Y:S01]  /*191c0*/  MOV R2, 0x0 ;  /* 0x0000000000027802 */ /* 0x003fe20000000f00 */
[----:B------:R-:W-:Y:S02]  /*191d0*/  IMAD.MOV.U32 R3, RZ, RZ, 0x12f00000 ;  /* 0x12f00000ff037424 */ /* 0x000fe400078e00ff */
[----:B------:R-:W-:Y:S05]  /*191e0*/  @P2 BRA `(.L_x_6152) ;  /* 0x00000000001c2947 */ /* 0x000fea0003800000 */
[----:B------:R-:W0:Y:S01]  /*191f0*/  S2R R13, SR_TID.X ;  /* 0x00000000000d7919 */ /* 0x000e220000002100 */
[----:B------:R-:W-:-:S04]  /*19200*/  IMAD.MOV.U32 R9, RZ, RZ, 0xc000 ;  /* 0x0000c000ff097424 */ /* 0x000fc800078e00ff */
[----:B------:R1:W-:Y:S01]  /*19210*/  SYNCS.ARRIVE.TRANS64 RZ, [R8+URZ+0x324b0], R9 ;  /* 0x0324b00908ff79a7 */ /* 0x0003e2000800003f */
[----:B0-----:R-:W-:-:S04]  /*19220*/  LOP3.LUT R13, R13, 0x1f, RZ, 0xc0, !PT ;  /* 0x0000001f0d0d7812 */ /* 0x001fc800078ec0ff */
[----:B------:R-:W-:-:S13]  /*19230*/  ISETP.NE.AND P1, PT, R13, RZ, PT ;  /* 0x000000ff0d00720c */ /* 0x000fda0003f25270 */
[----:B-1----:R-:W-:Y:S05]  /*19240*/  @!P1 BRA `(.L_x_6152) ;  /* 0x0000000000049947 */ /* 0x002fea0003800000 */
[----:B------:R-:W-:Y:S01]  /*19250*/  BPT.TRAP 0x1 ;  /* 0x000000040000795c */ /* 0x000fe20000300000 */
.L_x_6152:
[----:B------:R-:W-:Y:S05]  /*19260*/  BSYNC B2 ;  /* 0x0000000000027941 */ /* 0x000fea0003800000 */
.L_x_6151:
        /* <DEDUP_REMOVED lines=9> */
.L_x_6153:
        /* <DEDUP_REMOVED lines=15> */
.L_x_6154:
        /* <DEDUP_REMOVED lines=15> */
.L_x_6155:
        /* <DEDUP_REMOVED lines=15> */
.L_x_6156:
        /* <DEDUP_REMOVED lines=10> */
.L_x_6143:
[----:B------:R-:W-:Y:S05]  /*19670*/  BSYNC B1 ;  /* 0x0000000000017941 */ /* 0x000fea0003800000 */
.L_x_6142:
        /* <DEDUP_REMOVED lines=8> */
.L_x_6121:
[----:B------:R-:W-:Y:S05]  /*19700*/  BSYNC B0 ;  /* 0x0000000000007941 */ /* 0x000fea0003800000 */
.L_x_6120:
[----:B------:R-:W2:Y:S01]  /*19710*/  LDC R0, c[0x0][0x448] ;  /* 0x00011200ff007b82 */ /* 0x000ea20000000800 */
[----:B0-----:R-:W-:Y:S01]  /*19720*/  LEA R3, R17, 0x7f, 0x7 ;  /* 0x0000007f11037811 */ /* 0x001fe200078e38ff */
[----:B------:R-:W-:Y:S05]  /*19730*/  @!P0 WARPSYNC.ALL ;  /* 0x0000000000008948 */ /* 0x000fea0003800000 */
[----:B------:R-:W-:Y:S01]  /*19740*/  BSSY B7, `(.L_x_6158) ;  /* 0x0000427000077945 */ /* 0x000fe20003800000 */
[----:B------:R-:W-:Y:S01]  /*19750*/  @!P0 BAR.SYNC.DEFER_BLOCKING 0xc, 0x180 ;  /* 0x0306000000008b1d */ /* 0x000fe20000010000 */
[----:B--2---:R-:W-:-:S13]  /*19760*/  ISETP.NE.AND P1, PT, R0, 0x1, PT ;  /* 0x000000010000780c */ /* 0x004fda0003f25270 */
[----:B------:R-:W0:Y:S08]  /*19770*/  @P1 LDC R2, c[0x0][0x44c] ;  /* 0x00011300ff021b82 */ /* 0x000e300000000800 */
        /* <DEDUP_REMOVED lines=28> */
.L_x_6159:
        /* <DEDUP_REMOVED lines=14> */
[----:B-1----:R-:W-:Y:S02]  /*19a20*/  IMAD.U32 R10, RZ, RZ, UR4 ;  /* 0x00000004ff0a7e24 */ /* 0x002fe4000f8e00ff */
[----:B------:R-:W-:Y:S02]  /*19a30*/  IMAD.MOV.U32 R8, RZ, RZ, 0x70 ;  /* 0x00000070ff087424 */ /* 0x000fe400078e00ff */
[----:B------:R-:W-:Y:S02]  /*19a40*/  IMAD.MOV.U32 R12, RZ, RZ, 0x1 ;  /* 0x00000001ff0c7424 */ /* 0x000fe400078e00ff */
[----:B------:R-:W-:-:S07]  /*19a50*/  IMAD.MOV.U32 R13, RZ, RZ, RZ ;  /* 0x000000ffff0d7224 */ /* 0x000fce00078e00ff */
[----:B------:R-:W-:-:S07]  /*19a60*/  LEPC R20, `(.L_x_6162) ;  /* 0x000000001014794e */ /* 0x000fce0000000000 */
[----:B0-----:R-:W-:Y:S05]  /*19a70*/  CALL.ABS.NOINC R2 ;  /* 0x0000000002007343 */ /* 0x001fea0003c00000 */
.L_x_6162:
[----:B------:R-:W-:Y:S05]  /*19a80*/  BSYNC B6 ;  /* 0x0000000000067941 */ /* 0x000fea0003800000 */
.L_x_6161:
        /* <DEDUP_REMOVED lines=20> */
.L_x_6165:
        /* <DEDUP_REMOVED lines=15> */
.L_x_6164:
[----:B------:R-:W-:Y:S05]  /*19cc0*/  BSYNC B6 ;  /* 0x0000000000067941 */ /* 0x000fea0003800000 */
.L_x_6163:
[----:B------:R-:W2:Y:S01]  /*19cd0*/  LDL R2, [R1+0x1c] ;  /* 0x00001c0001027983 */ /* 0x000ea20000100800 */
[----:B------:R-:W-:Y:S01]  /*19ce0*/  ULDC.64 UR4, c[0x0][0xaf0] ;  /* 0x0002bc0000047ab9 */ /* 0x000fe20000000a00 */
[----:B-1----:R-:W0:Y:S01]  /*19cf0*/  LDC R10, c[0x0][0x430] ;  /* 0x00010c00ff0a7b82 */ /* 0x002e220000000800 */
[----:B------:R-:W-:Y:S01]  /*19d00*/  ISETP.NE.U32.AND P0, PT, RZ, UR4, PT ;  /* 0x00000004ff007c0c */ /* 0x000fe2000bf05070 */
[----:B------:R-:W3:Y:S03]  /*19d10*/  LDL.LU R20, [R1] ;  /* 0x0000000001147983 */ /* 0x000ee60000300800 */
[----:B------:R-:W-:Y:S01]  /*19d20*/  ISETP.NE.AND.EX P0, PT, RZ, UR5, PT, P0 ;  /* 0x00000005ff007c0c */ /* 0x000fe2000bf05300 */
[----:B------:R-:W1:-:S12]  /*19d30*/  S2R R21, SR_TID.X ;  /* 0x0000000000157919 */ /* 0x000e580000002100 */
[----:B------:R-:W-:Y:S01]  /*19d40*/  @P0 IADD3 R28, P1, R28, UR4, RZ ;  /* 0x000000041c1c0c10 */ /* 0x000fe2000ff3e0ff */
[----:B------:R-:W-:Y:S01]  /*19d50*/  IMAD.MOV.U32 R37, RZ, RZ, RZ ;  /* 0x000000ffff257224 */ /* 0x000fe200078e00ff */
[----:B------:R-:W-:Y:S02]  /*19d60*/  ULDC UR4, c[0x0][0x320] ;  /* 0x0000c80000047ab9 */ /* 0x000fe40000000800 */
[----:B------:R-:W-:-:S05]  /*19d70*/  @P0 IADD3.X R29, R29, UR5, RZ, P1, !PT ;  /* 0x000000051d1d0c10 */ /* 0x000fca0008ffe4ff */
[----:B------:R-:W4:Y:S01]  /*19d80*/  @P0 LDG.E R31, desc[UR40][R28.64] ;  /* 0x000000281c1f0981 */ /* 0x000f22000c1e1900 */
[----:B-1----:R-:W-:-:S04]  /*19d90*/  LOP3.LUT R21, R21, 0x7f, RZ, 0xc0, !PT ;  /* 0x0000007f15157812 */ /* 0x002fc800078ec0ff */
[----:B------:R-:W-:Y:S02]  /*19da0*/  SHF.R.U32.HI R34, RZ, 0x3, R21 ;  /* 0x00000003ff227819 */ /* 0x000fe40000011615 */
[----:B------:R-:W1:Y:S01]  /*19db0*/  S2R R21, SR_TID.X ;  /* 0x0000000000157919 */ /* 0x000e620000002100 */
[----:B0-----:R-:W-:-:S13]  /*19dc0*/  ISETP.NE.AND P1, PT, R10, 0x1, PT ;  /* 0x000000010a00780c */ /* 0x001fda0003f25270 */
[----:B------:R-:W0:Y:S01]  /*19dd0*/  @P1 LDC R3, c[0x0][0x434] ;  /* 0x00010d00ff031b82 */ /* 0x000e220000000800 */
[----:B-1----:R-:W-:-:S05]  /*19de0*/  IMAD.SHL.U32 R21, R21, 0x10, RZ ;  /* 0x0000001015157824 */ /* 0x002fca00078e00ff */
[----:B------:R-:W-:Y:S01]  /*19df0*/  LOP3.LUT R21, R34, 0x70, R21, 0xf8, !PT ;  /* 0x0000007022157812 */ /* 0x000fe200078ef815 */
[----:B------:R-:W-:Y:S01]  /*19e00*/  UMOV UR5, 0xffffffff ;  /* 0xffffffff00057882 */ /* 0x000fe20000000000 */
[----:B--2---:R-:W-:Y:S02]  /*19e10*/  VIADD R0, R2, 0xffffffff ;  /* 0xffffffff02007836 */ /* 0x004fe40000000000 */
[----:B------:R-:W1:Y:S02]  /*19e20*/  @P1 LDC R2, c[0x0][0x438] ;  /* 0x00010e00ff021b82 */ /* 0x000e640000000800 */
[----:B------:R-:W-:-:S05]  /*19e30*/  IMAD R8, R0, 0x60, R21 ;  /* 0x0000006000087824 */ /* 0x000fca00078e0215 */
[C---:B------:R-:W-:Y:S01]  /*19e40*/  ISETP.GE.AND P0, PT, R8.reuse, R30, PT ;  /* 0x0000001e0800720c */ /* 0x040fe20003f06270 */
[----:B------:R-:W-:-:S03]  /*19e50*/  IMAD.IADD R8, R8, 0x1, R33 ;  /* 0x0000000108087824 */ /* 0x000fc600078e0221 */
[----:B------:R-:W-:Y:S01]  /*19e60*/  ISETP.GT.U32.OR P0, PT, R21, 0x5f, P0 ;  /* 0x0000005f1500780c */ /* 0x000fe20000704470 */
[----:B0-----:R-:W-:-:S04]  /*19e70*/  @P1 IMAD.HI.U32 R3, R8, R3, RZ ;  /* 0x0000000308031227 */ /* 0x001fc800078e00ff */
[----:B------:R-:W-:Y:S01]  /*19e80*/  IMAD.MOV.U32 R9, RZ, RZ, R8 ;  /* 0x000000ffff097224 */ /* 0x000fe200078e0008 */
[----:B-1----:R-:W-:-:S07]  /*19e90*/  @P1 SHF.R.U32.HI R9, RZ, R2, R3 ;  /* 0x00000002ff091219 */ /* 0x002fce0000011603 */
[----:B------:R-:W0:Y:S08]  /*19ea0*/  @!P0 LDC.64 R4, c[0x0][0x418] ;  /* 0x00010600ff048b82 */ /* 0x000e300000000a00 */
[----:B------:R-:W1:Y:S01]  /*19eb0*/  @!P0 LDC.64 R2, c[0x0][0x428] ;  /* 0x00010a00ff028b82 */ /* 0x000e620000000a00 */
[--C-:B------:R-:W-:Y:S01]  /*19ec0*/  @!P0 SHF.R.S32.HI R7, RZ, 0x1f, R9.reuse ;  /* 0x0000001fff078819 */ /* 0x100fe20000011409 */
[----:B------:R-:W-:Y:S01]  /*19ed0*/  @!P0 IMAD.MOV.U32 R6, RZ, RZ, R9 ;  /* 0x000000ffff068224 */ /* 0x000fe200078e0009 */
[----:B----4-:R-:W-:-:S03]  /*19ee0*/  SHF.R.S32.HI R34, RZ, 0x1f, R31 ;  /* 0x0000001fff227819 */ /* 0x010fc6000001141f */
[----:B-1----:R-:W-:-:S04]  /*19ef0*/  @!P0 IMAD.WIDE.U32 R6, R31, R2, R6 ;  /* 0x000000021f068225 */ /* 0x002fc800078e0006 */
[----:B------:R-:W-:-:S04]  /*19f00*/  @!P0 IMAD R2, R34, R2, RZ ;  /* 0x0000000222028224 */ /* 0x000fc800078e02ff */
[----:B------:R-:W-:Y:S01]  /*19f10*/  @!P0 IMAD R3, R31, R3, R2 ;  /* 0x000000031f038224 */ /* 0x000fe200078e0202 */
[----:B0-----:R-:W-:-:S03]  /*19f20*/  @!P0 LEA R4, P1, R6, R4, 0x2 ;  /* 0x0000000406048211 */ /* 0x001fc600078210ff */
[----:B------:R-:W-:-:S05]  /*19f30*/  @!P0 IMAD.IADD R3, R7, 0x1, R3 ;  /* 0x0000000107038824 */ /* 0x000fca00078e0203 */
[----:B------:R-:W-:-:S05]  /*19f40*/  @!P0 LEA.HI.X R5, R6, R5, R3, 0x2, P1 ;  /* 0x0000000506058211 */ /* 0x000fca00008f1403 */
[----:B------:R0:W5:Y:S01]  /*19f50*/  @!P0 LDG.E R37, desc[UR40][R4.64] ;  /* 0x0000002804258981 */ /* 0x000162000c1e1900 */
[----:B------:R-:W-:Y:S02]  /*19f60*/  ISETP.GT.U32.AND P0, PT, R21, 0x5f, PT ;  /* 0x0000005f1500780c */ /* 0x000fe40003f04070 */
[----:B------:R-:W1:Y:S01]  /*19f70*/  S2R R21, SR_TID.X ;  /* 0x0000000000157919 */ /* 0x000e620000002100 */
[----:B------:R-:W-:Y:S01]  /*19f80*/  IMAD.U32 R2, RZ, RZ, UR38 ;  /* 0x00000026ff027e24 */ /* 0x000fe2000f8e00ff */
[----:B---3--:R-:W-:-:S04]  /*19f90*/  LOP3.LUT R20, R20, 0xffffffdf, RZ, 0xc0, !PT ;  /* 0xffffffdf14147812 */ /* 0x008fc800078ec0ff */
[----:B------:R-:W-:-:S05]  /*19fa0*/  ISETP.NE.AND P2, PT, R2, 0x3, PT ;  /* 0x000000030200780c */ /* 0x000fca0003f45270 */
[----:B------:R-:W-:-:S04]  /*19fb0*/  @P0 LOP3.LUT R20, R20, 0x20, RZ, 0xfc, !PT ;  /* 0x0000002014140812 */ /* 0x000fc800078efcff */
[----:B------:R-:W-:Y:S01]  /*19fc0*/  LOP3.LUT R20, R20, 0xfffff7ff, RZ, 0xc0, !PT ;  /* 0xfffff7ff14147812 */ /* 0x000fe200078ec0ff */
[----:B-1----:R-:W-:-:S05]  /*19fd0*/  IMAD.SHL.U32 R21, R21, 0x8, RZ ;  /* 0x0000000815157824 */ /* 0x002fca00078e00ff */
[----:B------:R-:W-:-:S04]  /*19fe0*/  LOP3.LUT R21, R21, 0x38, RZ, 0xc0, !PT ;  /* 0x0000003815157812 */ /* 0x000fc800078ec0ff */
[----:B------:R-:W-:-:S04]  /*19ff0*/  LOP3.LUT R13, R21, 0x40, RZ, 0xfc, !PT ;  /* 0x00000040150d7812 */ /* 0x000fc800078efcff */
[----:B------:R-:W-:Y:S02]  /*1a000*/  ISETP.GE.AND P4, PT, R13, UR4, PT ;  /* 0x000000040d007c0c */ /* 0x000fe4000bf86270 */
[----:B------:R-:W-:Y:S02]  /*1a010*/  @P2 LOP3.LUT R20, R20, 0x800, RZ, 0xfc, !PT ;  /* 0x0000080014142812 */ /* 0x000fe400078efcff */
[C---:B------:R-:W-:Y:S02]  /*1a020*/  LOP3.LUT R12, R21.reuse, 0x80, RZ, 0xfc, !PT ;  /* 0x00000080150c7812 */ /* 0x040fe400078efcff */
[----:B------:R-:W-:Y:S02]  /*1a030*/  LOP3.LUT R20, R20, 0xffffffef, RZ, 0xc0, !PT ;  /* 0xffffffef14147812 */ /* 0x000fe400078ec0ff */
[----:B------:R-:W-:Y:S02]  /*1a040*/  ISETP.GE.AND P3, PT, R12, UR4, PT ;  /* 0x000000040c007c0c */ /* 0x000fe4000bf66270 */
[----:B------:R-:W-:-:S03]  /*1a050*/  ISETP.GE.AND P0, PT, R21, UR4, PT ;  /* 0x0000000415007c0c */ /* 0x000fc6000bf06270 */
[----:B------:R-:W-:-:S04]  /*1a060*/  @P4 LOP3.LUT R20, R20, 0x10, RZ, 0xfc, !PT ;  /* 0x0000001014144812 */ /* 0x000fc800078efcff */
[----:B------:R-:W-:Y:S02]  /*1a070*/  LOP3.LUT R20, R20, 0xfffffffe, RZ, 0xc0, !PT ;  /* 0xfffffffe14147812 */ /* 0x000fe400078ec0ff */
[----:B------:R-:W-:Y:S02]  /*1a080*/  LOP3.LUT R11, R21, 0xc0, RZ, 0xfc, !PT ;  /* 0x000000c0150b7812 */ /* 0x000fe400078efcff */
[----:B------:R-:W-:Y:S02]  /*1a090*/  LOP3.LUT R20, R20, 0xfffffff7, RZ, 0xc0, !PT ;  /* 0xfffffff714147812 */ /* 0x000fe400078ec0ff */
[----:B------:R-:W-:Y:S02]  /*1a0a0*/  ISETP.GE.AND P1, PT, R11, UR4, PT ;  /* 0x000000040b007c0c */ /* 0x000fe4000bf26270 */
[----:B------:R-:W-:Y:S01]  /*1a0b0*/  @P3 LOP3.LUT R20, R20, 0x8, RZ, 0xfc, !PT ;  /* 0x0000000814143812 */ /* 0x000fe200078efcff */
[----:B------:R-:W-:-:S03]  /*1a0c0*/  IMAD.MOV R3, RZ, RZ, -R9 ;  /* 0x000000ffff037224 */ /* 0x000fc600078e0a09 */
[----:B------:R-:W-:Y:S01]  /*1a0d0*/  @P0 LOP3.LUT R20, R20, 0x1, RZ, 0xfc, !PT ;  /* 0x0000000114140812 */ /* 0x000fe200078efcff */
[----:B------:R-:W-:-:S03]  /*1a0e0*/  IMAD R3, R10, R3, R8 ;  /* 0x000000030a037224 */ /* 0x000fc600078e0208 */
[----:B------:R-:W-:-:S04]  /*1a0f0*/  LOP3.LUT R20, R20, 0xfffffffb, RZ, 0xc0, !PT ;  /* 0xfffffffb14147812 */ /* 0x000fc800078ec0ff */
[----:B------:R-:W-:Y:S01]  /*1a100*/  @P1 LOP3.LUT R20, R20, 0x4, RZ, 0xfc, !PT ;  /* 0x0000000414141812 */ /* 0x000fe200078efcff */
[----:B------:R0:W-:Y:S04]  /*1a110*/  STL [R1+0x8], R3 ;  /* 0x0000080301007387 */ /* 0x0001e80000100800 */
[----:B------:R0:W-:Y:S01]  /*1a120*/  STL [R1], R20 ;  /* 0x0000001401007387 */ /* 0x0001e20000100800 */
[----:B------:R-:W-:Y:S05]  /*1a130*/  BRA.DIV UR5, `(.L_x_6166) ;  /* 0x0000006205f87947 */ /* 0x000fea000b800000 */
.L_x_6316:
[----:B------:R-:W-:Y:S02]  /*1a140*/  SEL R2, RZ, 0x1, P0 ;  /* 0x00000001ff027807 */ /* 0x000fe40000000000 */
[----:B------:R-:W-:-:S03]  /*1a150*/  SHF.R.S32.HI R28, RZ, 0x1f, R18 ;  /* 0x0000001fff1c7819 */ /* 0x000fc60000011412 */
[----:B------:R1:W-:Y:S01]  /*1a160*/  STL [R1+0x60], R2 ;  /* 0x0000600201007387 */ /* 0x0003e20000100800 */
[----:B------:R-:W-:Y:S05]  /*1a170*/  @!P2 BRA `(.L_x_6167) ;  /* 0x000000000004a947 */ /* 0x000fea0003800000 */
[----:B------:R-:W-:Y:S01]  /*1a180*/  BPT.TRAP 0x1 ;  /* 0x000000040000795c */ /* 0x000fe20000300000 */
.L_x_6167:
[----:B------:R-:W-:Y:S01]  /*1a190*/  IMAD R30, R0, -0x60, R30 ;  /* 0xffffffa0001e7824 */ /* 0x000fe200078e021e */
[----:B------:R-:W-:Y:S01]  /*1a1a0*/  SHF.L.U32 R0, R26, 0x1f, RZ ;  /* 0x0000001f1a007819 */ /* 0x000fe200000006ff */
[----:B------:R-:W-:Y:S01]  /*1a1b0*/  IMAD R29, R24, 0x8, R22 ;  /* 0x00000008181d7824 */ /* 0x000fe200078e0216 */
[----:B------:R-:W-:Y:S03]  /*1a1c0*/  BSSY B0, `(.L_x_6168) ;  /* 0x0000003000007945 */ /* 0x000fe60003800000 */
[----:B------:R-:W2:Y:S02]  /*1a1d0*/  SYNCS.PHASECHK.TRANS64.TRYWAIT P0, [R29+URZ+0x32440], R0 ;  /* 0x032440001d0075a7 */ /* 0x000ea4000800017f */
[----:B--2---:R-:W-:Y:S05]  /*1a1e0*/  @!P0 BRA `(.L_x_6169) ;  /* 0x0000006400008947 */ /* 0x004fea0003800000 */
.L_x_6317:
[----:B------:R-:W-:Y:S05]  /*1a1f0*/  BSYNC B0 ;  /* 0x0000000000007941 */ /* 0x000fea0003800000 */
.L_x_6168:
[----:B-1----:R-:W2:Y:S01]  /*1a200*/  LDL R2, [R1+0x8] ;  /* 0x0000080001027983 */ /* 0x002ea20000100800 */
[----:B------:R-:W-:-:S03]  /*1a210*/  ULDC.64 UR4, c[0x0][0x300] ;  /* 0x0000c00000047ab9 */ /* 0x000fc60000000a00 */
[----:B------:R-:W3:Y:S01]  /*1a220*/  LDL.LU R6, [R1] ;  /* 0x0000000001067983 */ /* 0x000ee20000300800 */
[----:B0----5:R-:W-:Y:S01]  /*1a230*/  SHF.R.S32.HI R4, RZ, 0x1f, R37 ;  /* 0x0000001fff047819 */ /* 0x021fe20000011425 */
[----:B------:R-:W0:Y:S02]  /*1a240*/  S2R R7, SR_TID.X ;  /* 0x0000000000077919 */ /* 0x000e240000002100 */
[----:B0-----:R-:W-:-:S05]  /*1a250*/  IMAD.SHL.U32 R7, R7, 0x8, RZ ;  /* 0x0000000807077824 */ /* 0x001fca00078e00ff */
[----:B------:R-:W-:Y:S02]  /*1a260*/  LOP3.LUT R7, R7, 0x38, RZ, 0xc0, !PT ;  /* 0x0000003807077812 */ /* 0x000fe400078ec0ff */
[----:B--2---:R-:W-:Y:S02]  /*1a270*/  SHF.R.S32.HI R0, RZ, 0x1f, R2 ;  /* 0x0000001fff007819 */ /* 0x004fe40000011402 */
[----:B---3--:R-:W-:-:S03]  /*1a280*/  LOP3.LUT R6, R6, 0xfffffffd, RZ, 0xc0, !PT ;  /* 0xfffffffd06067812 */ /* 0x008fc600078ec0ff */
[----:B------:R0:W-:Y:S04]  /*1a290*/  STL [R1+0x44], R0 ;  /* 0x0000440001007387 */ /* 0x0001e80000100800 */
[----:B------:R1:W-:Y:S01]  /*1a2a0*/  STL [R1+0x48], R4 ;  /* 0x0000480401007387 */ /* 0x0003e20000100800 */
[----:B0-----:R-:W-:-:S04]  /*1a2b0*/  IMAD R0, R0, UR4, RZ ;  /* 0x0000000400007c24 */ /* 0x001fc8000f8e02ff */
[C---:B------:R-:W-:Y:S02]  /*1a2c0*/  IMAD R0, R2.reuse, UR5, R0 ;  /* 0x0000000502007c24 */ /* 0x040fe4000f8e0200 */
[----:B------:R-:W-:Y:S01]  /*1a2d0*/  IMAD.WIDE.U32 R2, R2, UR4, RZ ;  /* 0x0000000402027c25 */ /* 0x000fe2000f8e00ff */
        /* <DEDUP_REMOVED lines=78> */
.L_x_6331:
        /* <DEDUP_REMOVED lines=10> */
.L_x_6171:
        /* <DEDUP_REMOVED lines=11> */
.L_x_6172:
        /* <DEDUP_REMOVED lines=33> */
.L_x_6174:
[----:B------:R-:W-:Y:S05]  /*1ab20*/  BSYNC B6 ;  /* 0x0000000000067941 */ /* 0x000fea0003800000 */
.L_x_6173:
[----:B------:R-:W2:Y:S01]  /*1ab30*/  LDL R20, [R1+0x2c] ;  /* 0x00002c0001147983 */ /* 0x000ea20000100800 */
[----:B------:R-:W-:Y:S01]  /*1ab40*/  IMAD.MOV.U32 R21, RZ, RZ, R35 ;  /* 0x000000ffff157224 */ /* 0x000fe200078e0023 */
[----:B------:R-:W3:Y:S01]  /*1ab50*/  LDC R6, c[0x0][0x448] ;  /* 0x00011200ff067b82 */ /* 0x000ee20000000800 */
[----:B------:R-:W-:Y:S01]  /*1ab60*/  ULDC.64 UR4, c[0x0][0x298] ;  /* 0x0000a60000047ab9 */ /* 0x000fe20000000a00 */
[----:B------:R4:W5:Y:S01]  /*1ab70*/  LDL R9, [R1+0x4] ;  /* 0x0000040001097983 */ /* 0x0009620000100800 */
[----:B0-----:R-:W0:Y:S01]  /*1ab80*/  S2R R2, SR_TID.X ;  /* 0x0000000000027919 */ /* 0x001e220000002100 */
[----:B------:R-:W1:Y:S01]  /*1ab90*/  S2R R35, SR_TID.X ;  /* 0x0000000000237919 */ /* 0x000e620000002100 */
[----:B---3--:R-:W-:-:S13]  /*1aba0*/  ISETP.NE.AND P0, PT, R6, 0x1, PT ;  /* 0x000000010600780c */ /* 0x008fda0003f05270 */
[----:B------:R-:W3:Y:S01]  /*1abb0*/  @P0 LDC R3, c[0x0][0x450] ;  /* 0x00011400ff030b82 */ /* 0x000ee20000000800 */
[----:B0-----:R-:W-:-:S04]  /*1abc0*/  LOP3.LUT R2, R2, 0x7f, RZ, 0xc0, !PT ;  /* 0x0000007f02027812 */ /* 0x001fc800078ec0ff */
[----:B------:R-:W-:Y:S01]  /*1abd0*/  SHF.R.U32.HI R2, RZ, 0x3, R2 ;  /* 0x00000003ff027819 */ /* 0x000fe20000011602 */
[----:B-1----:R-:W-:Y:S02]  /*1abe0*/  IMAD.SHL.U32 R35, R35, 0x10, RZ ;  /* 0x0000001023237824 */ /* 0x002fe400078e00ff */
[----:B--2---:R-:W-:Y:S02]  /*1abf0*/  IMAD.MOV.U32 R4, RZ, RZ, R20 ;  /* 0x000000ffff047224 */ /* 0x004fe400078e0014 */
[----:B------:R-:W2:Y:S01]  /*1ac00*/  LDL R20, [R1+0x10] ;  /* 0x0000100001147983 */ /* 0x000ea20000100800 */
[----:B------:R-:W-:Y:S01]  /*1ac10*/  LOP3.LUT R35, R2, 0x70, R35, 0xf8, !PT ;  /* 0x0000007002237812 */ /* 0x000fe200078ef823 */
[----:B------:R-:W-:Y:S01]  /*1ac20*/  IMAD R4, R4, UR4, RZ ;  /* 0x0000000404047c24 */ /* 0x000fe2000f8e02ff */
[----:B------:R-:W0:Y:S03]  /*1ac30*/  @P0 LDC R2, c[0x0][0x44c] ;  /* 0x00011300ff020b82 */ /* 0x000e260000000800 */
[----:B------:R-:W-:-:S02]  /*1ac40*/  IMAD R35, R17, 0x80, R35 ;  /* 0x0000008011237824 */ /* 0x000fc400078e0223 */
[----:B------:R-:W-:Y:S02]  /*1ac50*/  IMAD R4, R36, UR5, R4 ;  /* 0x0000000524047c24 */ /* 0x000fe4000f8e0204 */
[----:B------:R-:W-:Y:S02]  /*1ac60*/  IMAD.MOV.U32 R0, RZ, RZ, R35 ;  /* 0x000000ffff007224 */ /* 0x000fe400078e0023 */
        /* <DEDUP_REMOVED lines=8> */
[----:B------:R-:W-:-:S04]  /*1acf0*/  ULDC.64 UR4, c[0x0][0x2e0] ;  /* 0x0000b80000047ab9 */ /* 0x000fc80000000a00 */
[----:B------:R-:W-:Y:S01]  /*1ad00*/  IADD3 R3, R3, R4, RZ ;  /* 0x0000000403037210 */ /* 0x000fe20007ffe0ff */
        /* <DEDUP_REMOVED lines=8> */
[----:B------:R-:W-:Y:S01]  /*1ad90*/  SHF.R.S32.HI R4, RZ, 0x1f, R0 ;  /* 0x0000001fff047819 */ /* 0x000fe20000011400 */
[----:B------:R-:W0:Y:S04]  /*1ada0*/  S2R R20, SR_TID.X ;  /* 0x0000000000147919 */ /* 0x000e280000002100 */
        /* <DEDUP_REMOVED lines=15> */
[----:B0-----:R-:W-:-:S03]  /*1aea0*/  LOP3.LUT R20, R20, 0x7f, RZ, 0xc0, !PT ;  /* 0x0000007f14147812 */ /* 0x001fc600078ec0ff */
[----:B------:R-:W-:Y:S01]  /*1aeb0*/  LEA.HI.X R3, R2, UR5, R3, 0x1, P0 ;  /* 0x0000000502037c11 */ /* 0x000fe200080f0c03 */
[----:B------:R-:W-:Y:S01]  /*1aec0*/  UMOV UR5, 0xffffffff ;  /* 0xffffffff00057882 */ /* 0x000fe20000000000 */
[----:B------:R-:W-:Y:S02]  /*1aed0*/  ISETP.GE.AND P1, PT, R7, UR4, PT ;  /* 0x0000000407007c0c */ /* 0x000fe4000bf26270 */
[----:B------:R-:W-:Y:S01]  /*1aee0*/  SHF.R.U32.HI R8, RZ, 0x3, R20 ;  /* 0x00000003ff087819 */ /* 0x000fe20000011614 */
[----:B----4-:R-:W-:Y:S10]  /*1aef0*/  BRA.DIV UR5, `(.L_x_6175) ;  /* 0x0000005e05d07947 */ /* 0x010ff4000b800000 */
[----:B------:R-:W0:Y:S01]  /*1af00*/  SHFL.IDX PT, R5, R0, RZ, 0x181f ;  /* 0x00181fff00057589 */ /* 0x000e2200000e0000 */
[----:B-----5:R-:W-:Y:S02]  /*1af10*/  IMAD R2, R9, R6, RZ ;  /* 0x0000000609027224 */ /* 0x020fe400078e02ff */
[----:B------:R-:W-:Y:S01]  /*1af20*/  IMAD R17, R17, 0x80, R8 ;  /* 0x0000008011117824 */ /* 0x000fe200078e0208 */
        /* <DEDUP_REMOVED lines=60> */
[----:B0-----:R-:W-:-:S04]  /*1b2f0*/  @!P0 LEA R5, P2, R7, R4, 0x1 ;  /* 0x0000000407058211 */ /* 0x001fc800078408ff */
[----:B------:R-:W-:Y:S02]  /*1b300*/  @!P0 IADD3.X R4, RZ, R6, RZ, P2, !PT ;  /* 0x00000006ff048210 */ /* 0x000fe400017fe4ff */
[----:B------:R-:W-:Y:S02]  /*1b310*/  SHFL.IDX PT, R6, R3, 0x6, 0x181f ;  /* 0x00d81f0003067f89 */ /* 0x000fe400000e0000 */
[-C--:B------:R-:W-:Y:S02]  /*1b320*/  @!P0 LOP3.LUT R5, R5, R4.reuse, RZ, 0x3c, !PT ;  /* 0x0000000405058212 */ /* 0x080fe400078e3cff */
[----:B------:R-:W-:Y:S02]  /*1b330*/  SHFL.IDX PT, R3, R3, 0x7, 0x181f ;  /* 0x00f81f0003037f89 */ /* 0x000fe400000e0000 */
        /* <DEDUP_REMOVED lines=12> */
.L_x_6348:
[----:B01----:R-:W-:-:S05]  /*1b400*/  VIADD R4, R17, 0x70 ;  /* 0x0000007011047836 */ /* 0x003fca0000000000 */
        /* <DEDUP_REMOVED lines=10> */
.L_x_6176:
        /* <DEDUP_REMOVED lines=28> */
.L_x_6178:
[----:B------:R-:W-:Y:S05]  /*1b670*/  BSYNC B6 ;  /* 0x0000000000067941 */ /* 0x000fea0003800000 */
.L_x_6177:
        /* <DEDUP_REMOVED lines=25> */
[----:B------:R-:W1:Y:S03]  /*1b810*/  S2R R20, SR_TID.X ;  /* 0x0000000000147919 */ /* 0x000e660000002100 */
[----:B------:R-:W-:Y:S02]  /*1b820*/  IADD3 R3, R3, R0, RZ ;  /* 0x0000000003037210 */ /* 0x000fe40007ffe0ff */
[----:B------:R-:W2:Y:S02]  /*1b830*/  @P0 LDC R0, c[0x0][0x44c] ;  /* 0x00011300ff000b82 */ /* 0x000ea40000000800 */
[----:B--2---:R-:W-:-:S04]  /*1b840*/  @P0 IMAD.HI.U32 R0, R35, R0, RZ ;  /* 0x0000000023000227 */ /* 0x004fc800078e00ff */
[----:B-1----:R-:W-:Y:S01]  /*1b850*/  IMAD.SHL.U32 R20, R20, 0x8, RZ ;  /* 0x0000000814147824 */ /* 0x002fe200078e00ff */
[----:B0-----:R-:W-:-:S04]  /*1b860*/  @P0 SHF.R.U32.HI R4, RZ, R5, R0 ;  /* 0x00000005ff040219 */ /* 0x001fc80000011600 */
[--C-:B------:R-:W-:Y:S01]  /*1b870*/  SHF.R.S32.HI R5, RZ, 0x1f, R4.reuse ;  /* 0x0000001fff057819 */ /* 0x100fe20000011404 */
[----:B------:R-:W-:Y:S01]  /*1b880*/  IMAD.MOV R0, RZ, RZ, -R4 ;  /* 0x000000ffff007224 */ /* 0x000fe200078e0a04 */
[----:B------:R-:W-:Y:S01]  /*1b890*/  LOP3.LUT R20, R20, 0x38, RZ, 0xc0, !PT ;  /* 0x0000003814147812 */ /* 0x000fe200078ec0ff */
[----:B------:R-:W-:-:S03]  /*1b8a0*/  IMAD.WIDE.U32 R2, R4, UR4, R2 ;  /* 0x0000000404027c25 */ /* 0x000fc6000f8e0002 */
[----:B------:R-:W-:Y:S01]  /*1b8b0*/  LOP3.LUT R10, R20, 0x40, RZ, 0xfc, !PT ;  /* 0x00000040140a7812 */ /* 0x000fe200078efcff */
[----:B------:R-:W-:Y:S01]  /*1b8c0*/  IMAD R0, R6, R0, R35 ;  /* 0x0000000006007224 */ /* 0x000fe200078e0223 */
[C---:B------:R-:W-:Y:S01]  /*1b8d0*/  LOP3.LUT R9, R20.reuse, 0x80, RZ, 0xfc, !PT ;  /* 0x0000008014097812 */ /* 0x040fe200078efcff */
[----:B------:R-:W-:Y:S01]  /*1b8e0*/  IMAD R5, R5, UR4, RZ ;  /* 0x0000000405057c24 */ /* 0x000fe2000f8e02ff */
[----:B------:R-:W-:-:S03]  /*1b8f0*/  LOP3.LUT R8, R20, 0xc0, RZ, 0xfc, !PT ;  /* 0x000000c014087812 */ /* 0x000fc600078efcff */
        /* <DEDUP_REMOVED lines=96> */
.L_x_6366:
        /* <DEDUP_REMOVED lines=13> */
.L_x_6181:
[----:B------:R-:W-:Y:S05]  /*1bfd0*/  BSYNC B0 ;  /* 0x0000000000007941 */ /* 0x000fea0003800000 */
.L_x_6180:
[----:B------:R-:W-:Y:S01]  /*1bfe0*/  NOP ;  /* 0x0000000000007918 */ /* 0x000fe20000000000 */
[----:B------:R-:W-:-:S13]  /*1bff0*/  PLOP3.LUT P0, PT, PT, PT, PT, 0x80, 0x0 ;  /* 0x000000000000781c */ /* 0x000fda0003f0f070 */
.L_x_6182:
        /* <DEDUP_REMOVED lines=18> */
.L_x_6367:
[----:B------:R-:W-:Y:S05]  /*1c120*/  BSYNC B0 ;  /* 0x0000000000007941 */ /* 0x000fea0003800000 */
.L_x_6183:
[----:B------:R-:W-:-:S05]  /*1c130*/  IMAD.U32 R0, RZ, RZ, UR38 ;  /* 0x00000026ff007e24 */ /* 0x000fca000f8e00ff */
[----:B------:R-:W-:-:S13]  /*1c140*/  ISETP.NE.AND P0, PT, R0, 0x3, PT ;  /* 0x000000030000780c */ /* 0x000fda0003f05270 */
[----:B------:R-:W-:Y:S05]  /*1c150*/  @!P0 BRA `(.L_x_6185) ;  /* 0x0000000000048947 */ /* 0x000fea0003800000 */
[----:B------:R-:W-:Y:S01]  /*1c160*/  BPT.TRAP 0x1 ;  /* 0x000000040000795c */ /* 0x000fe20000300000 */
.L_x_6185:
[----:B------:R-:W-:Y:S01]  /*1c170*/  SHF.L.U32 R0, R26, 0x1f, RZ ;  /* 0x0000001f1a007819 */ /* 0x000fe200000006ff */
[----:B------:R-:W-:Y:S03]  /*1c180*/  BSSY B0, `(.L_x_6186) ;  /* 0x0000003000007945 */ /* 0x000fe60003800000 */
[----:B------:R-:W1:Y:S02]  /*1c190*/  SYNCS.PHASECHK.TRANS64.TRYWAIT P0, [R29+URZ+0x32460], R0 ;  /* 0x032460001d0075a7 */ /* 0x000e64000800017f */
[----:B-1----:R-:W-:Y:S05]  /*1c1a0*/  @!P0 BRA `(.L_x_6187) ;  /* 0x0000006400548947 */ /* 0x002fea0003800000 */
.L_x_6368:
[----:B------:R-:W-:Y:S05]  /*1c1b0*/  BSYNC B0 ;  /* 0x0000000000007941 */ /* 0x000fea0003800000 */
.L_x_6186:
[----:B0-----:R-:W1:Y:S01]  /*1c1c0*/  LDL.LU R3, [R1+0x44] ;  /* 0x0000440001037983 */ /* 0x001e620000300800 */
[----:B------:R-:W-:-:S03]  /*1c1d0*/  ULDC.64 UR4, c[0x0][0x328] ;  /* 0x0000ca0000047ab9 */ /* 0x000fc60000000a00 */
[----:B------:R-:W3:Y:S04]  /*1c1e0*/  LDL.LU R2, [R1+0x8] ;  /* 0x0000080001027983 */ /* 0x000ee80000300800 */
[----:B--2---:R-:W2:Y:S04]  /*1c1f0*/  LDL.LU R6, [R1+0x48] ;  /* 0x0000480001067983 */ /* 0x004ea80000300800 */
[----:B------:R-:W4:Y:S04]  /*1c200*/  LDL R7, [R1] ;  /* 0x0000000001077983 */ /* 0x000f280000100800 */
[----:B------:R-:W5:Y:S01]  /*1c210*/  LDL.LU R4, [R1+0x60] ;  /* 0x0000600001047983 */ /* 0x000f620000300800 */
[----:B-1----:R-:W-:-:S04]  /*1c220*/  IMAD R0, R3, UR4, RZ ;  /* 0x0000000403007c24 */ /* 0x002fc8000f8e02ff */
[C---:B---3--:R-:W-:Y:S02]  /*1c230*/  IMAD R5, R2.reuse, UR5, R0 ;  /* 0x0000000502057c24 */ /* 0x048fe4000f8e0200 */
[----:B------:R-:W-:Y:S01]  /*1c240*/  IMAD.WIDE.U32 R2, R2, UR4, RZ ;  /* 0x0000000402027c25 */ /* 0x000fe2000f8e00ff */
[----:B------:R-:W-:-:S03]  /*1c250*/  ULDC.64 UR4, c[0x0][0x338] ;  /* 0x0000ce0000047ab9 */ /* 0x000fc60000000a00 */
[----:B------:R-:W-:Y:S02]  /*1c260*/  IMAD.IADD R3, R3, 0x1, R5 ;  /* 0x0000000103037824 */ /* 0x000fe400078e0205 */
[----:B--2---:R-:W-:Y:S01]  /*1c270*/  IMAD R0, R6, UR4, RZ ;  /* 0x0000000406007c24 */ /* 0x004fe2000f8e02ff */
[----:B----4-:R-:W-:Y:S01]  /*1c280*/  LOP3.LUT P3, RZ, R7, 0x10, RZ, 0xc0, !PT ;  /* 0x0000001007ff7812 */ /* 0x010fe2000786c0ff */
[----:B------:R-:W-:Y:S01]  /*1c290*/  IMAD.WIDE.U32 R2, R37, UR4, R2 ;  /* 0x0000000425027c25 */ /* 0x000fe2000f8e0002 */
[C---:B------:R-:W-:Y:S02]  /*1c2a0*/  LOP3.LUT P2, RZ, R7.reuse, 0x8, RZ, 0xc0, !PT ;  /* 0x0000000807ff7812 */ /* 0x040fe4000784c0ff */
[----:B------:R-:W-:Y:S01]  /*1c2b0*/  LOP3.LUT P1, RZ, R7, 0x4, RZ, 0xc0, !PT ;  /* 0x0000000407ff7812 */ /* 0x000fe2000782c0ff */
[----:B------:R-:W-:Y:S01]  /*1c2c0*/  IMAD R5, R37, UR5, R0 ;  /* 0x0000000525057c24 */ /* 0x000fe2000f8e0200 */
[----:B------:R-:W-:Y:S01]  /*1c2d0*/  ULDC.64 UR4, c[0x0][0x330] ;  /* 0x0000cc0000047ab9 */ /* 0x000fe20000000a00 */
[----:B------:R-:W-:-:S02]  /*1c2e0*/  SEL R0, RZ, 0x2, P3 ;  /* 0x00000002ff007807 */ /* 0x000fc40001800000 */
[----:B------:R-:W-:Y:S01]  /*1c2f0*/  IMAD.IADD R3, R3, 0x1, R5 ;  /* 0x0000000103037824 */ /* 0x000fe200078e0205 */
[----:B------:R-:W-:Y:S01]  /*1c300*/  LOP3.LUT P4, RZ, R7, 0x1, RZ, 0xc0, !PT ;  /* 0x0000000107ff7812 */ /* 0x000fe2000788c0ff */
[----:B------:R-:W-:Y:S01]  /*1c310*/  IMAD R5, R28, UR4, RZ ;  /* 0x000000041c057c24 */ /* 0x000fe2000f8e02ff */
[----:B------:R-:W-:Y:S01]  /*1c320*/  SEL R7, RZ, 0x8, P1 ;  /* 0x00000008ff077807 */ /* 0x000fe20000800000 */
        /* <DEDUP_REMOVED lines=82> */
.L_x_6382:
        /* <DEDUP_REMOVED lines=15> */
.L_x_6189:
        /* <DEDUP_REMOVED lines=11> */
.L_x_6190:
[----:B------:R-:W2:Y:S01]  /*1c9f0*/  LDL R2, [R1+0x1c] ;  /* 0x00001c0001027983 */ /* 0x000ea20000100800 */
[----:B------:R0:W-:Y:S01]  /*1ca00*/  SYNCS.ARRIVE.TRANS64.A1T0 RZ, [R29+URZ+0x32450], RZ ;  /* 0x032450ff1dff79a7 */ /* 0x0001e2000810003f */
[----:B------:R-:W-:Y:S01]  /*1ca10*/  BSSY B0, `(.L_x_6191) ;  /* 0x00000e2000007945 */ /* 0x000fe20003800000 */
[----:B--2---:R-:W-:-:S13]  /*1ca20*/  ISETP.GE.AND P0, PT, R2, 0x2, PT ;  /* 0x000000020200780c */ /* 0x004fda0003f06270 */
[----:B0-----:R-:W-:Y:S05]  /*1ca30*/  @!P0 BRA `(.L_x_6192) ;  /* 0x0000000c007c8947 */ /* 0x001fea0003800000 */
[----:B------:R-:W-:-:S07]  /*1ca40*/  IADD3 R10, R2, -0x2, RZ ;  /* 0xfffffffe020a7810 */ /* 0x000fce0007ffe0ff */
.L_x_6205:
[----:B0-----:R-:W0:Y:S01]  /*1ca50*/  S2R R2, SR_TID.X ;  /* 0x0000000000027919 */ /* 0x001e220000002100 */
[----:B------:R-:W1:Y:S01]  /*1ca60*/  LDC R8, c[0x0][0x430] ;  /* 0x00010c00ff087b82 */ /* 0x000e620000000800 */
[----:B------:R-:W-:Y:S01]  /*1ca70*/  IMAD R9, R10, 0x60, R33 ;  /* 0x000000600a097824 */ /* 0x000fe200078e0221 */
[----:B--2---:R-:W2:Y:S01]  /*1ca80*/  S2R R4, SR_TID.X ;  /* 0x0000000000047919 */ /* 0x004ea20000002100 */
        /* <DEDUP_REMOVED lines=12> */
[----:B---3--:R-:W3:Y:S01]  /*1cb50*/  @!P1 LDC.64 R6, c[0x0][0x418] ;  /* 0x00010600ff069b82 */ /* 0x008ee20000000a00 */
[----:B-1----:R-:W-:-:S05]  /*1cb60*/  @P0 IMAD.HI.U32 R2, R9, R2, RZ ;  /* 0x0000000209020227 */ /* 0x002fca00078e00ff */
[----:B0-----:R-:W-:-:S04]  /*1cb70*/  @P0 SHF.R.U32.HI R11, RZ, R3, R2 ;  /* 0x00000003ff0b0219 */ /* 0x001fc80000011602 */
[----:B------:R-:W-:Y:S01]  /*1cb80*/  @!P1 SHF.R.S32.HI R3, RZ, 0x1f, R11 ;  /* 0x0000001fff039819 */ /* 0x000fe2000001140b */
[----:B--2---:R-:W-:-:S04]  /*1cb90*/  @!P1 IMAD R2, R34, R4, RZ ;  /* 0x0000000422029224 */ /* 0x004fc800078e02ff */
[----:B------:R-:W-:Y:S02]  /*1cba0*/  @!P1 IMAD R5, R31, R5, R2 ;  /* 0x000000051f059224 */ /* 0x000fe400078e0202 */
[----:B------:R-:W-:-:S04]  /*1cbb0*/  @!P1 IMAD.MOV.U32 R2, RZ, RZ, R11 ;  /* 0x000000ffff029224 */ /* 0x000fc800078e000b */
[----:B------:R-:W-:-:S04]  /*1cbc0*/  @!P1 IMAD.WIDE.U32 R2, R31, R4, R2 ;  /* 0x000000041f029225 */ /* 0x000fc800078e0002 */
[----:B------:R-:W-:Y:S01]  /*1cbd0*/  @!P1 IMAD.IADD R5, R5, 0x1, R3 ;  /* 0x0000000105059824 */ /* 0x000fe200078e0203 */
[C---:B---3--:R-:W-:Y:S01]  /*1cbe0*/  @!P1 LEA R6, P0, R2.reuse, R6, 0x2 ;  /* 0x0000000602069211 */ /* 0x048fe200078010ff */
[----:B------:R-:W-:Y:S02]  /*1cbf0*/  IMAD.MOV.U32 R4, RZ, RZ, RZ ;  /* 0x000000ffff047224 */ /* 0x000fe400078e00ff */
[----:B------:R-:W-:Y:S01]  /*1cc00*/  IMAD.U32 R12, RZ, RZ, UR38 ;  /* 0x00000026ff0c7e24 */ /* 0x000fe2000f8e00ff */
[----:B------:R-:W-:Y:S02]  /*1cc10*/  @!P1 LEA.HI.X R7, R2, R7, R5, 0x2, P0 ;  /* 0x0000000702079211 */ /* 0x000fe400000f1405 */
[----:B------:R-:W-:-:S03]  /*1cc20*/  ISETP.NE.AND P0, PT, R24, 0x2, PT ;  /* 0x000000021800780c */ /* 0x000fc60003f05270 */
[----:B------:R0:W5:Y:S01]  /*1cc30*/  @!P1 LDG.E R4, desc[UR40][R6.64] ;  /* 0x0000002806049981 */ /* 0x000162000c1e1900 */
[----:B------:R-:W-:Y:S01]  /*1cc40*/  ISETP.NE.AND P1, PT, R12, 0x3, PT ;  /* 0x000000030c00780c */ /* 0x000fe20003f25270 */
[----:B------:R-:W-:Y:S01]  /*1cc50*/  IMAD.MOV.U32 R2, RZ, RZ, R10 ;  /* 0x000000ffff027224 */ /* 0x000fe200078e000a */
[----:B------:R-:W-:Y:S01]  /*1cc60*/  SEL R3, RZ, 0x1, P0 ;  /* 0x00000001ff037807 */ /* 0x000fe20000000000 */
[----:B------:R-:W-:Y:S01]  /*1cc70*/  IMAD.MOV R5, RZ, RZ, -R11 ;  /* 0x000000ffff057224 */ /* 0x000fe200078e0a0b */
[----:B------:R-:W-:Y:S05]  /*1cc80*/  YIELD ;  /* 0x0000000000007946 */ /* 0x000fea0003800000 */
[----:B------:R-:W-:Y:S01]  /*1cc90*/  SEL R24, R24, RZ, P0 ;  /* 0x000000ff18187207 */ /* 0x000fe20000000000 */
[----:B------:R-:W-:Y:S01]  /*1cca0*/  IMAD R5, R8, R5, R9 ;  /* 0x0000000508057224 */ /* 0x000fe200078e0209 */
[----:B------:R-:W-:Y:S01]  /*1ccb0*/  LOP3.LUT R26, R26, R3, RZ, 0x3c, !PT ;  /* 0x000000031a1a7212 */ /* 0x000fe200078e3cff */
[----:B------:R-:W-:Y:S01]  /*1ccc0*/  VIADD R10, R10, 0xffffffff ;  /* 0xffffffff0a0a7836 */ /* 0x000fe20000000000 */
[----:B------:R-:W-:Y:S01]  /*1ccd0*/  ISETP.GT.AND P2, PT, R2, RZ, PT ;  /* 0x000000ff0200720c */ /* 0x000fe20003f44270 */
[----:B0-----:R-:W-:-:S12]  /*1cce0*/  @!P1 BRA `(.L_x_6193) ;  /* 0x0000000000049947 */ /* 0x001fd80003800000 */
[----:B------:R-:W-:Y:S01]  /*1ccf0*/  BPT.TRAP 0x1 ;  /* 0x000000040000795c */ /* 0x000fe20000300000 */
.L_x_6193:
[----:B------:R-:W-:Y:S01]  /*1cd00*/  IMAD R6, R24, 0x8, R22 ;  /* 0x0000000818067824 */ /* 0x000fe200078e0216 */
[----:B------:R-:W-:Y:S01]  /*1cd10*/  SHF.L.U32 R21, R26, 0x1f, RZ ;  /* 0x0000001f1a157819 */ /* 0x000fe200000006ff */
[----:B------:R-:W-:Y:S01]  /*1cd20*/  BSSY B1, `(.L_x_6194) ;  /* 0x0000004000017945 */ /* 0x000fe20003800000 */
[----:B------:R-:W-:Y:S02]  /*1cd30*/  SHF.R.S32.HI R17, RZ, 0x1f, R5 ;  /* 0x0000001fff117819 */ /* 0x000fe40000011405 */
[----:B------:R-:W0:Y:S02]  /*1cd40*/  SYNCS.PHASECHK.TRANS64.TRYWAIT P0, [R6+URZ+0x32440], R21 ;  /* 0x03244015060075a7 */ /* 0x000e24000800017f */
[----:B0-----:R-:W-:Y:S05]  /*1cd50*/  @!P0 BRA `(.L_x_6195) ;  /* 0x0000006000bc8947 */ /* 0x001fea0003800000 */
.L_x_6383:
[----:B------:R-:W-:Y:S05]  /*1cd60*/  BSYNC B1 ;  /* 0x0000000000017941 */ /* 0x000fea0003800000 */
.L_x_6194:
[----:B------:R-:W2:Y:S01]  /*1cd70*/  LDL R2, [R1] ;  /* 0x0000000001027983 */ /* 0x000ea20000100800 */
[----:B------:R-:W-:Y:S01]  /*1cd80*/  ULDC.64 UR4, c[0x0][0x300] ;  /* 0x0000c00000047ab9 */ /* 0x000fe20000000a00 */
[----:B-----5:R-:W-:Y:S01]  /*1cd90*/  SHF.R.S32.HI R20, RZ, 0x1f, R4 ;  /* 0x0000001fff147819 */ /* 0x020fe20000011404 */
[----:B------:R-:W-:Y:S01]  /*1cda0*/  IMAD R8, R24, 0x1800, R32 ;  /* 0x0000180018087824 */ /* 0x000fe200078e0220 */
[----:B--2---:R-:W-:Y:S01]  /*1cdb0*/  LOP3.LUT P1, RZ, R2, 0x2, RZ, 0xc0, !PT ;  /* 0x0000000202ff7812 */ /* 0x004fe2000782c0ff */
        /* <DEDUP_REMOVED lines=20> */
[----:B------:R-:W-:-:S03]  /*1cf00*/  LEA R8, R8, R22, 0x1 ;  /* 0x0000001608087211 */ /* 0x000fc600078e08ff */
        /* <DEDUP_REMOVED lines=27> */
.L_x_6397:
        /* <DEDUP_REMOVED lines=8> */
.L_x_6197:
        /* <DEDUP_REMOVED lines=11> */
.L_x_6198:
[----:B------:R2:W-:Y:S01]  /*1d1f0*/  SYNCS.ARRIVE.TRANS64.A1T0 RZ, [R6+URZ+0x32430], RZ ;  /* 0x032430ff06ff79a7 */ /* 0x0005e2000810003f */
[----:B------:R-:W-:Y:S05]  /*1d200*/  @!P3 BRA `(.L_x_6199) ;  /* 0x000000000004b947 */ /* 0x000fea0003800000 */
[----:B------:R-:W-:Y:S01]  /*1d210*/  BPT.TRAP 0x1 ;  /* 0x000000040000795c */ /* 0x000fe20000300000 */
.L_x_6199:
[----:B------:R-:W3:Y:S01]  /*1d220*/  SYNCS.PHASECHK.TRANS64.TRYWAIT P0, [R6+URZ+0x32460], R21 ;  /* 0x03246015060075a7 */ /* 0x000ee2000800017f */
[----:B------:R-:W-:Y:S04]  /*1d230*/  BSSY B1, `(.L_x_6200) ;  /* 0x0000002000017945 */ /* 0x000fe80003800000 */
[----:B---3--:R-:W-:Y:S05]  /*1d240*/  @!P0 BRA `(.L_x_6201) ;  /* 0x0000006400388947 */ /* 0x008fea0003800000 */
.L_x_6398:
[----:B------:R-:W-:Y:S05]  /*1d250*/  BSYNC B1 ;  /* 0x0000000000017941 */ /* 0x000fea0003800000 */
.L_x_6200:
[----:B------:R-:W4:Y:S01]  /*1d260*/  LDL R2, [R1] ;  /* 0x0000000001027983 */ /* 0x000f220000100800 */
[----:B------:R-:W-:Y:S01]  /*1d270*/  ULDC.64 UR4, c[0x0][0x328] ;  /* 0x0000ca0000047ab9 */ /* 0x000fe20000000a00 */
[----:B------:R-:W-:Y:S01]  /*1d280*/  IMAD R8, R24, 0x6000, R32 ;  /* 0x0000600018087824 */ /* 0x000fe200078e0220 */
[C---:B----4-:R-:W-:Y:S02]  /*1d290*/  LOP3.LUT P5, RZ, R2.reuse, 0x1, RZ, 0xc0, !PT ;  /* 0x0000000102ff7812 */ /* 0x050fe400078ac0ff */
[C---:B------:R-:W-:Y:S02]  /*1d2a0*/  LOP3.LUT P4, RZ, R2.reuse, 0x10, RZ, 0xc0, !PT ;  /* 0x0000001002ff7812 */ /* 0x040fe4000788c0ff */
[C---:B------:R-:W-:Y:S02]  /*1d2b0*/  LOP3.LUT P3, RZ, R2.reuse, 0x8, RZ, 0xc0, !PT ;  /* 0x0000000802ff7812 */ /* 0x040fe4000786c0ff */
[----:B------:R-:W-:Y:S01]  /*1d2c0*/  LOP3.LUT P1, RZ, R2, 0x4, RZ, 0xc0, !PT ;  /* 0x0000000402ff7812 */ /* 0x000fe2000782c0ff */
[----:B------:R-:W-:-:S04]  /*1d2d0*/  IMAD R2, R17, UR4, RZ ;  /* 0x0000000411027c24 */ /* 0x000fc8000f8e02ff */
[C---:B-1----:R-:W-:Y:S02]  /*1d2e0*/  IMAD R7, R5.reuse, UR5, R2 ;  /* 0x0000000505077c24 */ /* 0x042fe4000f8e0202 */
        /* <DEDUP_REMOVED lines=60> */
.L_x_6412:
        /* <DEDUP_REMOVED lines=11> */
.L_x_6203:
[----:B------:R-:W-:Y:S02]  /*1d760*/  PLOP3.LUT P1, PT, P1, P0, PT, 0xa2, 0x0 ;  /* 0x000000000000781c */ /* 0x000fe40000f21472 */
[----:B------:R-:W-:-:S08]  /*1d770*/  @P0 R2UR P1, UR4, R6 ;  /* 0x00000000060402ca */ /* 0x000fd00000020000 */
[----:B------:R-:W-:-:S05]  /*1d780*/  @P0 PLOP3.LUT P0, PT, P1, PT, PT, 0x80, 0x0 ;  /* 0x000000000000081c */ /* 0x000fca0000f0f070 */
[----:B------:R-:W-:Y:S01]  /*1d790*/  @!P1 SYNCS.ARRIVE.TRANS64.RED.A0T1 RZ, [UR4+0x32450], RZ ;  /* 0x032450ffffff99a7 */ /* 0x000fe20008200404 */
[----:B------:R-:W-:Y:S07]  /*1d7a0*/  @!P1 ARRIVES.LDGSTSBAR.64.TRANSCNT [UR4+0x32450] ;  /* 0x03245000ff0099b0 */ /* 0x000fee0008000a84 */
[----:B------:R-:W-:Y:S05]  /*1d7b0*/  @P0 BRA.U.ANY `(.L_x_6203) ;  /* 0xfffffffd00e80947 */ /* 0x000fea000393ffff */
[----:B------:R-:W-:Y:S01]  /*1d7c0*/  NOP ;  /* 0x0000000000007918 */ /* 0x000fe20000000000 */
[----:B0-----:R-:W-:-:S04]  /*1d7d0*/  MOV R2, UR38 ;  /* 0x0000002600027c02 */ /* 0x001fc80008000f00 */
[----:B------:R-:W-:-:S13]  /*1d7e0*/  ISETP.NE.AND P3, PT, R2, 0x3, PT ;  /* 0x000000030200780c */ /* 0x000fda0003f65270 */
[----:B------:R-:W-:Y:S05]  /*1d7f0*/  @!P3 BRA `(.L_x_6204) ;  /* 0x000000000004b947 */ /* 0x000fea0003800000 */
[----:B------:R-:W-:Y:S01]  /*1d800*/  BPT.TRAP 0x1 ;  /* 0x000000040000795c */ /* 0x000fe20000300000 */
.L_x_6204:
[----:B------:R0:W-:Y:S01]  /*1d810*/  SYNCS.ARRIVE.TRANS64.A1T0 RZ, [R6+URZ+0x32450], RZ ;  /* 0x032450ff06ff79a7 */ /* 0x0001e2000810003f */
[----:B------:R-:W-:Y:S05]  /*1d820*/  @P2 BRA `(.L_x_6205) ;  /* 0xfffffff000882947 */ /* 0x000fea000383ffff */
.L_x_6192:
[----:B------:R-:W-:Y:S05]  /*1d830*/  BSYNC B0 ;  /* 0x0000000000007941 */ /* 0x000fea0003800000 */
.L_x_6191:
        /* <DEDUP_REMOVED lines=15> */
[----:B------:R-:W1:Y:S02]  /*1d930*/  S2R R4, SR_LTMASK ;  /* 0x0000000000047919 */ /* 0x000e640000003900 */
[----:B-1----:R-:W-:-:S04]  /*1d940*/  LOP3.LUT R4, R4, UR4, RZ, 0xc0, !PT ;  /* 0x0000000404047c12 */ /* 0x002fc8000f8ec0ff */
[----:B------:R-:W1:Y:S01]  /*1d950*/  POPC R9, R4 ;  /* 0x0000000400097309 */ /* 0x000e620000000000 */
[----:B----4-:R-:W1:Y:S02]  /*1d960*/  SHFL.IDX PT, R0, R3, R0, 0x1f ;  /* 0x00001f0003007589 */ /* 0x010e6400000e0000 */
[----:B-1----:R-:W-:-:S07]  /*1d970*/  IADD3 R16, R0, UR37, R9 ;  /* 0x0000002500107c10 */ /* 0x002fce000fffe009 */
.L_x_6207:
[----:B------:R-:W-:Y:S05]  /*1d980*/  BSYNC B0 ;  /* 0x0000000000007941 */ /* 0x000fea0003800000 */
.L_x_6206:
[----:B------:R-:W-:Y:S02]  /*1d990*/  LOP3.LUT R26, R26, R5, RZ, 0x3c, !PT ;  /* 0x000000051a1a7212 */ /* 0x000fe400078e3cff */
[----:B------:R-:W-:-:S07]  /*1d9a0*/  SEL R24, R24, RZ, P0 ;  /* 0x000000ff18187207 */ /* 0x000fce0000000000 */
.L_x_6160:
[----:B------:R-:W-:Y:S05]  /*1d9b0*/  BSYNC B7 ;  /* 0x0000000000077941 */ /* 0x000fea0003800000 */
.L_x_6158:
[----:B------:R-:W4:Y:S02]  /*1d9c0*/  LDL R0, [R1] ;  /* 0x0000000001007983 */ /* 0x000f240000100800 */
[----:B----4-:R-:W-:-:S13]  /*1d9d0*/  LOP3.LUT P0, RZ, R0, 0x1000, RZ, 0xc0, !PT ;  /* 0x0000100000ff7812 */ /* 0x010fda000780c0ff */
        /* <DEDUP_REMOVED lines=10> */
.L_x_6208:
        /* <DEDUP_REMOVED lines=36> */
.L_x_6422:
[----:B------:R-:W-:Y:S02]  /*1dcc0*/  ULDC UR4, c[0x0][0xd38] ;  /* 0x00034e0000047ab9 */ /* 0x000fe40000000800 */
[----:B------:R-:W-:-:S04]  /*1dcd0*/  IMAD.U32 R7, RZ, RZ, UR4 ;  /* 0x00000004ff077e24 */ /* 0x000fc8000f8e00ff */
[----:B--2---:R-:W-:-:S04]  /*1dce0*/  IMAD R14, R14, R7, RZ ;  /* 0x000000070e0e7224 */ /* 0x004fc800078e02ff */
[----:B------:R-:W-:-:S05]  /*1dcf0*/  IMAD.IADD R9, R4, 0x1, R14 ;  /* 0x0000000104097824 */ /* 0x000fca00078e020e */
[----:B------:R-:W-:-:S13]  /*1dd00*/  ISETP.GT.AND P6, PT, R9, R0, PT ;  /* 0x000000000900720c */ /* 0x000fda0003fc4270 */
[----:B------:R-:W-:Y:S05]  /*1dd10*/  @P6 BRA `(.L_x_6211) ;  /* 0x00000000009c6947 */ /* 0x000fea0003800000 */
.L_x_6216:
        /* <DEDUP_REMOVED lines=14> */
.L_x_6214:
[----:B------:R-:W-:Y:S05]  /*1de00*/  BSYNC B0 ;  /* 0x0000000000007941 */ /* 0x000fea0003800000 */
.L_x_6213:
[----:B------:R-:W-:-:S03]  /*1de10*/  UMOV UR4, 0xffffffff ;  /* 0xffffffff00047882 */ /* 0x000fc60000000000 */
[----:B------:R-:W-:Y:S05]  /*1de20*/  BRA.DIV UR4, `(.L_x_6215) ;  /* 0x0000006604407947 */ /* 0x000fea000b800000 */
[----:B-----5:R-:W2:Y:S02]  /*1de30*/  SHFL.UP PT, R14, R5, 0x1, RZ ;  /* 0x04200000050e7989 */ /* 0x020ea400000e00ff */
[----:B--2---:R-:W-:-:S05]  /*1de40*/  SEL R14, R14, RZ, P1 ;  /* 0x000000ff0e0e7207 */ /* 0x004fca0000800000 */
        /* <DEDUP_REMOVED lines=14> */
.L_x_6430:
[----:B------:R-:W-:Y:S02]  /*1df30*/  ULDC UR4, c[0x0][0xd38] ;  /* 0x00034e0000047ab9 */ /* 0x000fe40000000800 */
[----:B------:R-:W-:-:S04]  /*1df40*/  IMAD.U32 R7, RZ, RZ, UR4 ;  /* 0x00000004ff077e24 */ /* 0x000fc8000f8e00ff */
[----:B--2---:R-:W-:-:S04]  /*1df50*/  IMAD R14, R14, R7, RZ ;  /* 0x000000070e0e7224 */ /* 0x004fc800078e02ff */
[----:B------:R-:W-:-:S05]  /*1df60*/  IMAD.IADD R9, R14, 0x1, R9 ;  /* 0x000000010e097824 */ /* 0x000fca00078e0209 */
[----:B------:R-:W-:-:S13]  /*1df70*/  ISETP.GT.AND P6, PT, R9, R0, PT ;  /* 0x000000000900720c */ /* 0x000fda0003fc4270 */
[----:B------:R-:W-:Y:S05]  /*1df80*/  @!P6 BRA `(.L_x_6216) ;  /* 0xfffffffc0064e947 */ /* 0x000fea000383ffff */
.L_x_6211:
        /* <DEDUP_REMOVED lines=8> */
.L_x_6434:
[----:B------:R-:W-:Y:S01]  /*1e010*/  ISETP.NE.AND P0, PT, R3, RZ, PT ;  /* 0x000000ff0300720c */ /* 0x000fe20003f05270 */
[----:B------:R-:W-:-:S12]  /*1e020*/  IMAD.MOV.U32 R14, RZ, RZ, RZ ;  /* 0x000000ffff0e7224 */ /* 0x000fd800078e00ff */
[----:B------:R-:W-:Y:S05]  /*1e030*/  @!P0 BRA `(.L_x_6218) ;  /* 0x0000000000108947 */ /* 0x000fea0003800000 */
[----:B------:R-:W-:Y:S01]  /*1e040*/  UMOV UR4, 0xffffffff ;  /* 0xffffffff00047882 */ /* 0x000fe20000000000 */
[----:B------:R-:W-:Y:S02]  /*1e050*/  VIADD R12, R4, 0xffffffff ;  /* 0xffffffff040c7836 */ /* 0x000fe40000000000 */
[----:B------:R-:W-:Y:S05]  /*1e060*/  BRA.DIV UR4, `(.L_x_6219) ;  /* 0x0000006604b47947 */ /* 0x000fea000b800000 */
[----:B------:R4:W0:Y:S02]  /*1e070*/  SHFL.IDX PT, R14, R2, R12, 0x1f ;  /* 0x00001f0c020e7589 */ /* 0x00082400000e0000 */
.L_x_6218:
        /* <DEDUP_REMOVED lines=28> */
[----:B------:R-:W-:-:S05]  /*1e240*/  @P0 IADD3 R2, R2, 0x1, RZ ;  /* 0x0000000102020810 */ /* 0x000fca0007ffe0ff */
        /* <DEDUP_REMOVED lines=37> */
.L_x_6212:
[----:B------:R-:W-:Y:S01]  /*1e4a0*/  UMOV UR4, URZ ;  /* 0x0000003f00047c82 */ /* 0x000fe20008000000 */
[----:B------:R-:W-:Y:S01]  /*1e4b0*/  UMOV UR5, URZ ;  /* 0x0000003f00057c82 */ /* 0x000fe20008000000 */
[----:B------:R-:W-:Y:S01]  /*1e4c0*/  ULDC UR6, c[0x0][0xd3c] ;  /* 0x00034f0000067ab9 */ /* 0x000fe20000000800 */
[----:B------:R-:W-:Y:S01]  /*1e4d0*/  IMAD.MOV.U32 R16, RZ, RZ, R0 ;  /* 0x000000ffff107224 */ /* 0x000fe200078e0000 */
[----:B------:R-:W-:Y:S01]  /*1e4e0*/  MOV R18, UR5 ;  /* 0x0000000500127c02 */ /* 0x000fe20008000f00 */
[----:B------:R-:W-:Y:S02]  /*1e4f0*/  IMAD.U32 R17, RZ, RZ, UR4 ;  /* 0x00000004ff117e24 */ /* 0x000fe4000f8e00ff */
[----:B------:R-:W-:-:S07]  /*1e500*/  IMAD.U32 R19, RZ, RZ, UR6 ;  /* 0x00000006ff137e24 */ /* 0x000fce000f8e00ff */
.L_x_6220:
        /* <DEDUP_REMOVED lines=10> */
.L_x_6209:
[----:B------:R-:W-:Y:S02]  /*1e5b0*/  ULDC UR4, c[0x0][0xd3c] ;  /* 0x00034f0000047ab9 */ /* 0x000fe40000000800 */
[----:B0-----:R-:W-:-:S13]  /*1e5c0*/  ISETP.GE.AND P0, PT, R19, UR4, PT ;  /* 0x0000000413007c0c */ /* 0x001fda000bf06270 */
[----:B------:R-:W-:Y:S05]  /*1e5d0*/  @!P0 BRA `(.L_x_6221) ;  /* 0xffffff9800088947 */ /* 0x000fea000383ffff */
[----:B------:R-:W-:Y:S05]  /*1e5e0*/  BSYNC B8 ;  /* 0x0000000000087941 */ /* 0x000fea0003800000 */
.L_x_6116:
[----:B------:R-:W5:Y:S01]  /*1e5f0*/  LDL.LU R0, [R1+0x3c] ;  /* 0x00003c0001007983 */ /* 0x000f620000300800 */
[----:B------:R-:W-:Y:S01]  /*1e600*/  BSSY B0, `(.L_x_6222) ;  /* 0x000000b000007945 */ /* 0x000fe20003800000 */
[----:B------:R-:W1:Y:S01]  /*1e610*/  S2R R5, SR_CgaCtaId ;  /* 0x0000000000057919 */ /* 0x000e620000008800 */
[----:B-----5:R-:W-:-:S05]  /*1e620*/  VIADD R0, R0, 0x1 ;  /* 0x0000000100007836 */ /* 0x020fca0000000000 */
[----:B--2---:R-:W-:-:S04]  /*1e630*/  LEA.HI R2, R0, R0, RZ, 0x1 ;  /* 0x0000000000027211 */ /* 0x004fc800078f08ff */
[----:B0-----:R-:W-:Y:S02]  /*1e640*/  LOP3.LUT R3, R2, 0xfffffffe, RZ, 0xc0, !PT ;  /* 0xfffffffe02037812 */ /* 0x001fe400078ec0ff */
[----:B------:R-:W-:-:S03]  /*1e650*/  MOV R2, 0x400 ;  /* 0x0000040000027802 */ /* 0x000fc60000000f00 */
[----:B------:R-:W-:Y:S01]  /*1e660*/  IMAD.IADD R0, R0, 0x1, -R3 ;  /* 0x0000000100007824 */ /* 0x000fe200078e0a03 */
[----:B-1----:R-:W-:-:S04]  /*1e670*/  LEA R7, R5, R2, 0x18 ;  /* 0x0000000205077211 */ /* 0x002fc800078ec0ff */
[----:B------:R-:W-:-:S04]  /*1e680*/  SHF.L.U32 R0, R0, 0x1f, RZ ;  /* 0x0000001f00007819 */ /* 0x000fc800000006ff */
[----:B------:R-:W0:Y:S02]  /*1e690*/  SYNCS.PHASECHK.TRANS64.TRYWAIT P0, [R7+URZ+0x32420], R0 ;  /* 0x03242000070075a7 */ /* 0x000e24000800017f */
[----:B0-----:R-:W-:Y:S05]  /*1e6a0*/  @!P0 BRA `(.L_x_6223) ;  /* 0x0000006000488947 */ /* 0x001fea0003800000 */
.L_x_6437:
[----:B------:R-:W-:Y:S05]  /*1e6b0*/  BSYNC B0 ;  /* 0x0000000000007941 */ /* 0x000fea0003800000 */
.L_x_6222:
[----:B------:R-:W-:-:S03]  /*1e6c0*/  UMOV UR4, 0xffffffff ;  /* 0xffffffff00047882 */ /* 0x000fc60000000000 */
[----:B------:R-:W-:Y:S05]  /*1e6d0*/  BRA.DIV UR4, `(.L_x_6224) ;  /* 0x0000006204507947 */ /* 0x000fea000b800000 */
[----:B0-----:R-:W0:Y:S02]  /*1e6e0*/  S2R R0, SR_TID.X ;  /* 0x0000000000007919 */ /* 0x001e240000002100 */
[----:B0-----:R-:W-:-:S04]  /*1e6f0*/  SHF.R.U32.HI R0, RZ, 0x5, R0 ;  /* 0x00000005ff007819 */ /* 0x001fc80000011600 */
[----:B------:R-:W-:-:S05]  /*1e700*/  LOP3.LUT R0, R0, 0x3, RZ, 0xc0, !PT ;  /* 0x0000000300007812 */ /* 0x000fca00078ec0ff */
[----:B------:R0:W1:Y:S02]  /*1e710*/  SHFL.IDX PT, R14, R0, RZ, 0x1f ;  /* 0x00001fff000e7589 */ /* 0x00006400000e0000 */
.L_x_6440:
[----:B-1----:R-:W-:-:S13]  /*1e720*/  ISETP.NE.AND P0, PT, R14, RZ, PT ;  /* 0x000000ff0e00720c */ /* 0x002fda0003f05270 */
[----:B------:R-:W-:Y:S05]  /*1e730*/  @P0 BRA `(.L_x_5948) ;  /* 0x0000000000880947 */ /* 0x000fea0003800000 */
[----:B------:R-:W-:-:S03]  /*1e740*/  UMOV UR4, 0xffffffff ;  /* 0xffffffff00047882 */ /* 0x000fc60000000000 */
[----:B------:R-:W-:Y:S05]  /*1e750*/  BRA.DIV UR4, `(.L_x_6225) ;  /* 0x0000006204647947 */ /* 0x000fea000b800000 */
[----:B------:R-:W-:-:S13]  /*1e760*/  ELECT P6, URZ, PT ;  /* 0x00000000003f782f */ /* 0x000fda00038c0000 */
.L_x_6443:
[----:B------:R-:W-:Y:S05]  /*1e770*/  @!P6 BRA `(.L_x_5948) ;  /* 0x000000000078e947 */ /* 0x000fea0003800000 */
[----:B------:R-:W-:-:S06]  /*1e780*/  ULOP3.LUT UR4, UR36, 0x2, URZ, 0xfc, !UPT ;  /* 0x0000000224047892 */ /* 0x000fcc000f8efc3f */
[----:B0-----:R-:W-:-:S05]  /*1e790*/  IMAD.U32 R0, RZ, RZ, UR4 ;  /* 0x00000004ff007e24 */ /* 0x001fca000f8e00ff */
[----:B------:R-:W-:-:S13]  /*1e7a0*/  ISETP.NE.AND P0, PT, R0, 0x3, PT ;  /* 0x000000030000780c */ /* 0x000fda0003f05270 */
[----:B------:R-:W-:Y:S05]  /*1e7b0*/  @!P0 BRA `(.L_x_6226) ;  /* 0x0000000000048947 */ /* 0x000fea0003800000 */
[----:B------:R-:W-:Y:S01]  /*1e7c0*/  BPT.TRAP 0x1 ;  /* 0x000000040000795c */ /* 0x000fe20000300000 */
.L_x_6226:
[----:B------:R-:W-:Y:S01]  /*1e7d0*/  IMAD R5, R24, 0x8, R7 ;  /* 0x0000000818057824 */ /* 0x000fe200078e0207 */
[----:B------:R-:W-:Y:S01]  /*1e7e0*/  SHF.L.U32 R0, R26, 0x1f, RZ ;  /* 0x0000001f1a007819 */ /* 0x000fe200000006ff */
[----:B------:R-:W-:-:S03]  /*1e7f0*/  VIADD R24, R24, 0x1 ;  /* 0x0000000118187836 */ /* 0x000fc60000000000 */
[----:B------:R-:W0:Y:S02]  /*1e800*/  SYNCS.PHASECHK.TRANS64.TRYWAIT P1, [R5+URZ+0x32440], R0 ;  /* 0x03244000050075a7 */ /* 0x000e24000802017f */
[----:B------:R-:W-:-:S04]  /*1e810*/  ISETP.NE.AND P2, PT, R24, 0x2, PT ;  /* 0x000000021800780c */ /* 0x000fc80003f45270 */
[----:B------:R-:W-:Y:S01]  /*1e820*/  SEL R3, RZ, 0x1, P2 ;  /* 0x00000001ff037807 */ /* 0x000fe20001000000 */
[----:B0-----:R-:W-:Y:S08]  /*1e830*/  @!P1 BRA `(.L_x_6227) ;  /* 0x00000060004c9947 */ /* 0x001ff00003800000 */
.L_x_6444:
[----:B------:R-:W-:Y:S02]  /*1e840*/  SEL R24, R24, RZ, P2 ;  /* 0x000000ff18187207 */ /* 0x000fe40001000000 */
[----:B------:R-:W-:Y:S01]  /*1e850*/  LOP3.LUT R2, R26, R3, RZ, 0x3c, !PT ;  /* 0x000000031a027212 */ /* 0x000fe200078e3cff */
[----:B------:R-:W-:Y:S06]  /*1e860*/  @!P0 BRA `(.L_x_6228) ;  /* 0x0000000000048947 */ /* 0x000fec0003800000 */
[----:B------:R-:W-:Y:S01]  /*1e870*/  BPT.TRAP 0x1 ;  /* 0x000000040000795c */ /* 0x000fe20000300000 */
.L_x_6228:
[----:B------:R-:W-:Y:S01]  /*1e880*/  IMAD R3, R24, 0x8, R7 ;  /* 0x0000000818037824 */ /* 0x000fe200078e0207 */
[----:B------:R-:W-:-:S04]  /*1e890*/  SHF.L.U32 R2, R2, 0x1f, RZ ;  /* 0x0000001f02027819 */ /* 0x000fc800000006ff */
[----:B------:R-:W1:Y:S02]  /*1e8a0*/  SYNCS.PHASECHK.TRANS64.TRYWAIT P1, [R3+URZ+0x32440], R2 ;  /* 0x03244002030075a7 */ /* 0x000e64000802017f */
[----:B-1----:R-:W-:Y:S05]  /*1e8b0*/  @!P1 BRA `(.L_x_6229) ;  /* 0x0000006000409947 */ /* 0x002fea0003800000 */
.L_x_6445:
[----:B------:R-:W-:Y:S05]  /*1e8c0*/  @!P0 BRA `(.L_x_6230) ;  /* 0x0000000000048947 */ /* 0x000fea0003800000 */
[----:B------:R-:W-:Y:S01]  /*1e8d0*/  BPT.TRAP 0x1 ;  /* 0x000000040000795c */ /* 0x000fe20000300000 */
.L_x_6230:
[----:B------:R-:W2:Y:S02]  /*1e8e0*/  SYNCS.PHASECHK.TRANS64.TRYWAIT P1, [R5+URZ+0x32460], R0 ;  /* 0x03246000050075a7 */ /* 0x000ea4000802017f */
[----:B--2---:R-:W-:Y:S05]  /*1e8f0*/  @!P1 BRA `(.L_x_6231) ;  /* 0x0000006000449947 */ /* 0x004fea0003800000 */
.L_x_6446:
[----:B------:R-:W-:Y:S05]  /*1e900*/  @!P0 BRA `(.L_x_6232) ;  /* 0x0000000000048947 */ /* 0x000fea0003800000 */
[----:B------:R-:W-:Y:S01]  /*1e910*/  BPT.TRAP 0x1 ;  /* 0x000000040000795c */ /* 0x000fe20000300000 */
.L_x_6232:
[----:B------:R0:W0:Y:S02]  /*1e920*/  SYNCS.PHASECHK.TRANS64.TRYWAIT P0, [R3+URZ+0x32460], R2 ;  /* 0x03246002030075a7 */ /* 0x000024000800017f */
[----:B0-----:R-:W-:Y:S05]  /*1e930*/  @!P0 NANOSLEEP.SYNCS 0x989680 ;  /* 0x009896800000895d */ /* 0x001fea0003900000 */
[----:B------:R-:W0:Y:S02]  /*1e940*/  @!P0 SYNCS.PHASECHK.TRANS64 P0, [R3+URZ+0x32460], R2 ;  /* 0x03246002030085a7 */ /* 0x000e24000800007f */
[----:B0-----:R-:W-:Y:S05]  /*1e950*/  @!P0 BRA `(.L_x_6232) ;  /* 0xfffffffc00f08947 */ /* 0x001fea000383ffff */
.L_x_5948:
[----:B------:R-:W-:Y:S05]  /*1e960*/  BSYNC B9 ;  /* 0x0000000000097941 */ /* 0x000fea0003800000 */
.L_x_5945:
[----:B------:R-:W-:Y:S05]  /*1e970*/  EXIT ;  /* 0x000000000000794d */ /* 0x000fea0003800000 */
.L_x_5966:
[----:B0-----:R0:W1:Y:S02]  /*1e980*/  SYNCS.PHASECHK.TRANS64.TRYWAIT P5, [R86+URZ+0x32490], R99 ;  /* 0x03249063560075a7 */ /* 0x00106400080a017f */
[----:B-1----:R-:W-:Y:S05]  /*1e990*/  @!P5 NANOSLEEP.SYNCS 0x989680 ;  /* 0x009896800000d95d */ /* 0x002fea0003900000 */
[----:B------:R-:W1:Y:S02]  /*1e9a0*/  @!P5 SYNCS.PHASECHK.TRANS64 P5, [R86+URZ+0x32490], R99 ;  /* 0x032490635600d5a7 */ /* 0x000e6400080a007f */
[----:B-1----:R-:W-:Y:S05]  /*1e9b0*/  @!P5 BRA `(.L_x_5966) ;  /* 0xfffffffc00f0d947 */ /* 0x002fea000383ffff */
[----:B------:R-:W-:Y:S05]  /*1e9c0*/  BRA `(.L_x_6233) ;  /* 0xfffffe4000f87947 */ /* 0x000fea000383ffff */
.L_x_5967:
        /* <DEDUP_REMOVED lines=8> */
.L_x_6235:
[----:B------:R-:W-:Y:S05]  /*1ea50*/  BSYNC B1 ;  /* 0x0000000000017941 */ /* 0x000fea0003800000 */
.L_x_6234:
        /* <DEDUP_REMOVED lines=8> */
.L_x_6236:
[----:B------:R-:W-:Y:S05]  /*1eae0*/  BRA `(.L_x_6237) ;  /* 0xfffffe4000c47947 */ /* 0x000fea000383ffff */
.L_x_5976:
[----:B------:R-:W-:Y:S01]  /*1eaf0*/  BSSY B1, `(.L_x_6238) ;  /* 0x0000008000017945 */ /* 0x000fe20003800000 */
[----:B----4-:R-:W-:Y:S01]  /*1eb00*/  MOV R13, R90 ;  /* 0x0000005a000d7202 */ /* 0x010fe20000000f00 */
[----:B------:R-:W-:Y:S02]  /*1eb10*/  IMAD.MOV.U32 R12, RZ, RZ, 0x1 ;  /* 0x00000001ff0c7424 */ /* 0x000fe400078e00ff */
[----:B0-----:R-:W-:Y:S02]  /*1eb20*/  IMAD.MOV.U32 R11, RZ, RZ, 0x1c1f ;  /* 0x00001c1fff0b7424 */ /* 0x001fe400078e00ff */
[----:B------:R-:W-:-:S07]  /*1eb30*/  IMAD.MOV.U32 R15, RZ, RZ, -0x1 ;  /* 0xffffffffff0f7424 */ /* 0x000fce00078e00ff */
[----:B-123--:R-:W-:Y:S05]  /*1eb40*/  WARPSYNC.COLLECTIVE R15, `(.L_x_6239) ;  /* 0x000000000f087348 */ /* 0x00efea0003c00000 */
[----:B---3--:R0:W3:Y:S02]  /*1eb50*/  SHFL.IDX P6, R14, R13, R12, R11 ;  /* 0x0000000c0d0e7389 */ /* 0x0080e400000c000b */
[----:B0123--:R-:W-:Y:S01]  /*1eb60*/  ENDCOLLECTIVE ;  /* 0x000000000000791b */ /* 0x00ffe20003800000 */
.L_x_6239:
[----:B------:R-:W-:Y:S05]  /*1eb70*/  BSYNC B1 ;  /* 0x0000000000017941 */ /* 0x000fea0003800000 */
.L_x_6238:
        /* <DEDUP_REMOVED lines=8> */
.L_x_6240:
[----:B------:R-:W-:Y:S05]  /*1ec00*/  BRA `(.L_x_6241) ;  /* 0xfffffe48005c7947 */ /* 0x000fea000383ffff */
.L_x_5986:
[----:B-1----:R1:W2:Y:S02]  /*1ec10*/  SYNCS.PHASECHK.TRANS64.TRYWAIT P4, [R86+URZ+0x32490], R99 ;  /* 0x03249063560075a7 */ /* 0x0022a4000808017f */
[----:B--2---:R-:W-:Y:S05]  /*1ec20*/  @!P4 NANOSLEEP.SYNCS 0x989680 ;  /* 0x009896800000c95d */ /* 0x004fea0003900000 */
[----:B------:R-:W2:Y:S02]  /*1ec30*/  @!P4 SYNCS.PHASECHK.TRANS64 P4, [R86+URZ+0x32490], R99 ;  /* 0x032490635600c5a7 */ /* 0x000ea4000808007f */
[----:B--2---:R-:W-:Y:S05]  /*1ec40*/  @!P4 BRA `(.L_x_5986) ;  /* 0xfffffffc00f0c947 */ /* 0x004fea000383ffff */
[----:B------:R-:W-:Y:S05]  /*1ec50*/  BRA `(.L_x_6242) ;  /* 0xfffffe5400547947 */ /* 0x000fea000383ffff */
.L_x_5987:
        /* <DEDUP_REMOVED lines=8> */
.L_x_6244:
[----:B------:R-:W-:Y:S05]  /*1ece0*/  BSYNC B1 ;  /* 0x0000000000017941 */ /* 0x000fea0003800000 */
.L_x_6243:
[----:B------:R-:W-:Y:S01]  /*1ecf0*/  IMAD.MOV.U32 R13, RZ, RZ, R89 ;  /* 0x000000ffff0d7224 */ /* 0x000fe200078e0059 */
[----:B------:R-:W-:Y:S01]  /*1ed00*/  MOV R15, 0xffffffff ;  /* 0xffffffff000f7802 */ /* 0x000fe20000000f00 */
[----:B------:R-:W-:Y:S02]  /*1ed10*/  IMAD.MOV.U32 R12, RZ, RZ, RZ ;  /* 0x000000ffff0c7224 */ /* 0x000fe400078e00ff */
[----:B------:R-:W-:Y:S02]  /*1ed20*/  IMAD.MOV.U32 R11, RZ, RZ, 0x1c1f ;  /* 0x00001c1fff0b7424 */ /* 0x000fe400078e00ff */
[----:B------:R-:W-:-:S07]  /*1ed30*/  IMAD.MOV.U32 R9, RZ, RZ, R14 ;  /* 0x000000ffff097224 */ /* 0x000fce00078e000e */
[----:B------:R-:W-:Y:S05]  /*1ed40*/  WARPSYNC.COLLECTIVE R15, `(.L_x_6245) ;  /* 0x000000000f087348 */ /* 0x000fea0003c00000 */
[----:B------:R0:W1:Y:S02]  /*1ed50*/  SHFL.IDX P6, R14, R13, R12, R11 ;  /* 0x0000000c0d0e7389 */ /* 0x00006400000c000b */
[----:B01----:R-:W-:Y:S01]  /*1ed60*/  ENDCOLLECTIVE ;  /* 0x000000000000791b */ /* 0x003fe20003800000 */
.L_x_6245:
[----:B------:R-:W-:Y:S05]  /*1ed70*/  BRA `(.L_x_6246) ;  /* 0xfffffe5400247947 */ /* 0x000fea000383ffff */
.L_x_5992:
        /* <DEDUP_REMOVED lines=8> */
.L_x_6248:
[----:B------:R-:W-:Y:S05]  /*1ee00*/  BSYNC B1 ;  /* 0x0000000000017941 */ /* 0x000fea0003800000 */
.L_x_6247:
        /* <DEDUP_REMOVED lines=8> */
.L_x_6249:
[----:B------:R-:W-:Y:S01]  /*1ee90*/  IMAD.MOV.U32 R32, RZ, RZ, R14 ;  /* 0x000000ffff207224 */ /* 0x000fe200078e000e */
[----:B------:R-:W-:Y:S06]  /*1eea0*/  BRA `(.L_x_6250) ;  /* 0xfffffe5800d87947 */ /* 0x000fec000383ffff */
.L_x_5997:
[----:B0-----:R0:W1:Y:S02]  /*1eeb0*/  SYNCS.PHASECHK.TRANS64.TRYWAIT P2, [R86+URZ+0x32490], R99 ;  /* 0x03249063560075a7 */ /* 0x001064000804017f */
[----:B-1----:R-:W-:Y:S05]  /*1eec0*/  @!P2 NANOSLEEP.SYNCS 0x989680 ;  /* 0x009896800000a95d */ /* 0x002fea0003900000 */
[----:B------:R-:W1:Y:S02]  /*1eed0*/  @!P2 SYNCS.PHASECHK.TRANS64 P2, [R86+URZ+0x32490], R99 ;  /* 0x032490635600a5a7 */ /* 0x000e64000804007f */
[----:B-1----:R-:W-:Y:S05]  /*1eee0*/  @!P2 BRA `(.L_x_5997) ;  /* 0xfffffffc00f0a947 */ /* 0x002fea000383ffff */
[----:B------:R-:W-:Y:S05]  /*1eef0*/  BRA `(.L_x_6251) ;  /* 0xfffffe6000e47947 */ /* 0x000fea000383ffff */
.L_x_5998:
        /* <DEDUP_REMOVED lines=8> */
.L_x_6253:
[----:B------:R-:W-:Y:S05]  /*1ef80*/  BSYNC B1 ;  /* 0x0000000000017941 */ /* 0x000fea0003800000 */
.L_x_6252:
[----:B------:R-:W-:Y:S01]  /*1ef90*/  IMAD.MOV.U32 R13, RZ, RZ, R32 ;  /* 0x000000ffff0d7224 */ /* 0x000fe200078e0020 */
[----:B------:R-:W-:Y:S01]  /*1efa0*/  MOV R12, RZ ;  /* 0x000000ff000c7202 */ /* 0x000fe20000000f00 */
[----:B------:R-:W-:Y:S02]  /*1efb0*/  IMAD.MOV.U32 R11, RZ, RZ, 0x1c1f ;  /* 0x00001c1fff0b7424 */ /* 0x000fe400078e00ff */
[----:B------:R-:W-:Y:S02]  /*1efc0*/  IMAD.MOV.U32 R15, RZ, RZ, -0x1 ;  /* 0xffffffffff0f7424 */ /* 0x000fe400078e00ff */
[----:B------:R-:W-:-:S07]  /*1efd0*/  IMAD.MOV.U32 R9, RZ, RZ, R14 ;  /* 0x000000ffff097224 */ /* 0x000fce00078e000e */
[----:B------:R-:W-:Y:S05]  /*1efe0*/  WARPSYNC.COLLECTIVE R15, `(.L_x_6254) ;  /* 0x000000000f087348 */ /* 0x000fea0003c00000 */
[----:B------:R0:W1:Y:S02]  /*1eff0*/  SHFL.IDX P6, R14, R13, R12, R11 ;  /* 0x0000000c0d0e7389 */ /* 0x00006400000c000b */
[----:B01----:R-:W-:Y:S01]  /*1f000*/  ENDCOLLECTIVE ;  /* 0x000000000000791b */ /* 0x003fe20003800000 */
.L_x_6254:
[----:B------:R-:W-:Y:S05]  /*1f010*/  BRA `(.L_x_6255) ;  /* 0xfffffe64000c7947 */ /* 0x000fea000383ffff */
.L_x_6001:
[----:B------:R-:W-:Y:S01]  /*1f020*/  BSSY B1, `(.L_x_6256) ;  /* 0x0000008000017945 */ /* 0x000fe20003800000 */
[----:B------:R-:W-:Y:S02]  /*1f030*/  IMAD.MOV.U32 R13, RZ, RZ, R33 ;  /* 0x000000ffff0d7224 */ /* 0x000fe400078e0021 */
[----:B------:R-:W-:Y:S02]  /*1f040*/  IMAD.MOV.U32 R12, RZ, RZ, 0x1 ;  /* 0x00000001ff0c7424 */ /* 0x000fe400078e00ff */
[----:B----4-:R-:W-:Y:S02]  /*1f050*/  IMAD.MOV.U32 R11, RZ, RZ, 0x1c1f ;  /* 0x00001c1fff0b7424 */ /* 0x010fe400078e00ff */
[----:B------:R-:W-:-:S07]  /*1f060*/  IMAD.MOV.U32 R15, RZ, RZ, -0x1 ;  /* 0xffffffffff0f7424 */ /* 0x000fce00078e00ff */
[----:B0123--:R-:W-:Y:S05]  /*1f070*/  WARPSYNC.COLLECTIVE R15, `(.L_x_6257) ;  /* 0x000000000f087348 */ /* 0x00ffea0003c00000 */
[----:B---3--:R3:W4:Y:S02]  /*1f080*/  SHFL.IDX P6, R14, R13, R12, R11 ;  /* 0x0000000c0d0e7389 */ /* 0x00872400000c000b */
[----:B01234-:R-:W-:Y:S01]  /*1f090*/  ENDCOLLECTIVE ;  /* 0x000000000000791b */ /* 0x01ffe20003800000 */
.L_x_6257:
[----:B------:R-:W-:Y:S05]  /*1f0a0*/  BSYNC B1 ;  /* 0x0000000000017941 */ /* 0x000fea0003800000 */
.L_x_6256:
        /* <DEDUP_REMOVED lines=8> */
.L_x_6258:
[----:B------:R-:W-:Y:S05]  /*1f130*/  BRA `(.L_x_6259) ;  /* 0xfffffe64000c7947 */ /* 0x000fea000383ffff */
.L_x_6005:
[----:B---3--:R3:W4:Y:S02]  /*1f140*/  SYNCS.PHASECHK.TRANS64.TRYWAIT P3, [R86+URZ+0x324b0], R99 ;  /* 0x0324b063560075a7 */ /* 0x008724000806017f */
[----:B----4-:R-:W-:Y:S05]  /*1f150*/  @!P3 NANOSLEEP.SYNCS 0x989680 ;  /* 0x009896800000b95d */ /* 0x010fea0003900000 */
[----:B------:R-:W4:Y:S02]  /*1f160*/  @!P3 SYNCS.PHASECHK.TRANS64 P3, [R86+URZ+0x324b0], R99 ;  /* 0x0324b0635600b5a7 */ /* 0x000f24000806007f */
[----:B----4-:R-:W-:Y:S05]  /*1f170*/  @!P3 BRA `(.L_x_6005) ;  /* 0xfffffffc00f0b947 */ /* 0x010fea000383ffff */
[----:B------:R-:W-:Y:S05]  /*1f180*/  BRA `(.L_x_6260) ;  /* 0xfffffe6400847947 */ /* 0x000fea000383ffff */
.L_x_6013:
[----:B------:R-:W-:Y:S01]  /*1f190*/  BSSY B0, `(.L_x_6261) ;  /* 0x0000007000007945 */ /* 0x000fe20003800000 */
[----:B------:R-:W-:Y:S02]  /*1f1a0*/  IMAD.MOV.U32 R12, RZ, RZ, RZ ;  /* 0x000000ffff0c7224 */ /* 0x000fe400078e00ff */
[----:B------:R-:W-:Y:S02]  /*1f1b0*/  IMAD.MOV.U32 R11, RZ, RZ, 0x1f ;  /* 0x0000001fff0b7424 */ /* 0x000fe400078e00ff */
[----:B------:R-:W-:-:S07]  /*1f1c0*/  IMAD.MOV.U32 R15, RZ, RZ, -0x1 ;  /* 0xffffffffff0f7424 */ /* 0x000fce00078e00ff */
[----:B------:R-:W-:Y:S05]  /*1f1d0*/  WARPSYNC.COLLECTIVE R15, `(.L_x_6262) ;  /* 0x000000000f087348 */ /* 0x000fea0003c00000 */
[----:B------:R0:W1:Y:S02]  /*1f1e0*/  SHFL.IDX P6, R14, R13, R12, R11 ;  /* 0x0000000c0d0e7389 */ /* 0x00006400000c000b */
[----:B01----:R-:W-:Y:S01]  /*1f1f0*/  ENDCOLLECTIVE ;  /* 0x000000000000791b */ /* 0x003fe20003800000 */
.L_x_6262:
[----:B------:R-:W-:Y:S05]  /*1f200*/  BSYNC B0 ;  /* 0x0000000000007941 */ /* 0x000fea0003800000 */
.L_x_6261:
[----:B------:R-:W-:Y:S05]  /*1f210*/  BRA `(.L_x_6263) ;  /* 0xfffffe7400307947 */ /* 0x000fea000383ffff */
.L_x_6025:
[----:B------:R-:W-:Y:S01]  /*1f220*/  BSSY B1, `(.L_x_6264) ;  /* 0x0000008000017945 */ /* 0x000fe20003800000 */
[----:B0-----:R-:W-:Y:S01]  /*1f230*/  IMAD.MOV.U32 R13, RZ, RZ, R6 ;  /* 0x000000ffff0d7224 */ /* 0x001fe200078e0006 */
[----:B------:R-:W-:Y:S01]  /*1f240*/  MOV R11, 0x1c1f ;  /* 0x00001c1f000b7802 */ /* 0x000fe20000000f00 */
[----:B------:R-:W-:Y:S02]  /*1f250*/  IMAD.MOV.U32 R12, RZ, RZ, RZ ;  /* 0x000000ffff0c7224 */ /* 0x000fe400078e00ff */
[----:B------:R-:W-:-:S07]  /*1f260*/  IMAD.MOV.U32 R15, RZ, RZ, -0x1 ;  /* 0xffffffffff0f7424 */ /* 0x000fce00078e00ff */
[----:B------:R-:W-:Y:S05]  /*1f270*/  WARPSYNC.COLLECTIVE R15, `(.L_x_6265) ;  /* 0x000000000f087348 */ /* 0x000fea0003c00000 */
[----:B------:R0:W1:Y:S02]  /*1f280*/  SHFL.IDX P6, R14, R13, R12, R11 ;  /* 0x0000000c0d0e7389 */ /* 0x00006400000c000b */
[----:B01----:R-:W-:Y:S01]  /*1f290*/  ENDCOLLECTIVE ;  /* 0x000000000000791b */ /* 0x003fe20003800000 */
.L_x_6265:
[----:B------:R-:W-:Y:S05]  /*1f2a0*/  BSYNC B1 ;  /* 0x0000000000017941 */ /* 0x000fea0003800000 */
.L_x_6264:
        /* <DEDUP_REMOVED lines=8> */
.L_x_6266:
[----:B------:R-:W-:Y:S02]  /*1f330*/  IMAD.MOV.U32 R13, RZ, RZ, R8 ;  /* 0x000000ffff0d7224 */ /* 0x000fe400078e0008 */
[----:B------:R-:W-:-:S07]  /*1f340*/  IMAD.MOV.U32 R0, RZ, RZ, R14 ;  /* 0x000000ffff007224 */ /* 0x000fce00078e000e */
[----:B------:R-:W-:Y:S05]  /*1f350*/  WARPSYNC.COLLECTIVE R15, `(.L_x_6267) ;  /* 0x000000000f087348 */ /* 0x000fea0003c00000 */
[----:B------:R0:W1:Y:S02]  /*1f360*/  SHFL.IDX P6, R14, R13, R12, R11 ;  /* 0x0000000c0d0e7389 */ /* 0x00006400000c000b */
[----:B01----:R-:W-:Y:S01]  /*1f370*/  ENDCOLLECTIVE ;  /* 0x000000000000791b */ /* 0x003fe20003800000 */
.L_x_6267:
[----:B------:R-:W-:Y:S02]  /*1f380*/  IMAD.MOV.U32 R13, RZ, RZ, R7 ;  /* 0x000000ffff0d7224 */ /* 0x000fe400078e0007 */
[----:B------:R-:W-:-:S07]  /*1f390*/  IMAD.MOV.U32 R5, RZ, RZ, R14 ;  /* 0x000000ffff057224 */ /* 0x000fce00078e000e */
[----:B------:R-:W-:Y:S05]  /*1f3a0*/  WARPSYNC.COLLECTIVE R15, `(.L_x_6268) ;  /* 0x000000000f087348 */ /* 0x000fea0003c00000 */
[----:B------:R0:W1:Y:S02]  /*1f3b0*/  SHFL.IDX P6, R14, R13, R12, R11 ;  /* 0x0000000c0d0e7389 */ /* 0x00006400000c000b */
[----:B01----:R-:W-:Y:S01]  /*1f3c0*/  ENDCOLLECTIVE ;  /* 0x000000000000791b */ /* 0x003fe20003800000 */
.L_x_6268:
[----:B------:R-:W-:Y:S05]  /*1f3d0*/  BRA `(.L_x_6269) ;  /* 0xfffffe7800c47947 */ /* 0x000fea000383ffff */
.L_x_6028:
        /* <DEDUP_REMOVED lines=8> */
.L_x_6271:
[----:B------:R-:W-:Y:S05]  /*1f460*/  BSYNC B1 ;  /* 0x0000000000017941 */ /* 0x000fea0003800000 */
.L_x_6270:
        /* <DEDUP_REMOVED lines=8> */
.L_x_6272:
[----:B------:R-:W-:Y:S02]  /*1f4f0*/  IMAD.MOV.U32 R13, RZ, RZ, R8 ;  /* 0x000000ffff0d7224 */ /* 0x000fe400078e0008 */
[----:B------:R-:W-:-:S07]  /*1f500*/  IMAD.MOV.U32 R0, RZ, RZ, R14 ;  /* 0x000000ffff007224 */ /* 0x000fce00078e000e */
[----:B------:R-:W-:Y:S05]  /*1f510*/  WARPSYNC.COLLECTIVE R15, `(.L_x_6273) ;  /* 0x000000000f087348 */ /* 0x000fea0003c00000 */
[----:B------:R0:W1:Y:S02]  /*1f520*/  SHFL.IDX P6, R14, R13, R12, R11 ;  /* 0x0000000c0d0e7389 */ /* 0x00006400000c000b */
[----:B01----:R-:W-:Y:S01]  /*1f530*/  ENDCOLLECTIVE ;  /* 0x000000000000791b */ /* 0x003fe20003800000 */
.L_x_6273:
[----:B------:R-:W-:Y:S02]  /*1f540*/  IMAD.MOV.U32 R13, RZ, RZ, R7 ;  /* 0x000000ffff0d7224 */ /* 0x000fe400078e0007 */
[----:B------:R-:W-:-:S07]  /*1f550*/  IMAD.MOV.U32 R5, RZ, RZ, R14 ;  /* 0x000000ffff057224 */ /* 0x000fce00078e000e */
[----:B------:R-:W-:Y:S05]  /*1f560*/  WARPSYNC.COLLECTIVE R15, `(.L_x_6274) ;  /* 0x000000000f087348 */ /* 0x000fea0003c00000 */
[----:B------:R0:W1:Y:S02]  /*1f570*/  SHFL.IDX P6, R14, R13, R12, R11 ;  /* 0x0000000c0d0e7389 */ /* 0x00006400000c000b */
[----:B01----:R-:W-:Y:S01]  /*1f580*/  ENDCOLLECTIVE ;  /* 0x000000000000791b */ /* 0x003fe20003800000 */
.L_x_6274:
[----:B------:R-:W-:Y:S05]  /*1f590*/  BRA `(.L_x_6275) ;  /* 0xfffffe7c00307947 */ /* 0x000fea000383ffff */
.L_x_6032:
[----:B0-----:R0:W1:Y:S02]  /*1f5a0*/  SYNCS.PHASECHK.TRANS64.TRYWAIT P0, [R22+URZ+0x32400], R37 ;  /* 0x03240025160075a7 */ /* 0x001064000800017f */
[----:B-1----:R-:W-:Y:S05]  /*1f5b0*/  @!P0 NANOSLEEP.SYNCS 0x989680 ;  /* 0x009896800000895d */ /* 0x002fea0003900000 */
[----:B------:R-:W1:Y:S02]  /*1f5c0*/  @!P0 SYNCS.PHASECHK.TRANS64 P0, [R22+URZ+0x32400], R37 ;  /* 0x03240025160085a7 */ /* 0x000e64000800007f */
[----:B-1----:R-:W-:Y:S05]  /*1f5d0*/  @!P0 BRA `(.L_x_6032) ;  /* 0xfffffffc00f08947 */ /* 0x002fea000383ffff */
[----:B------:R-:W-:Y:S05]  /*1f5e0*/  BRA `(.L_x_6276) ;  /* 0xfffffe8000387947 */ /* 0x000fea000383ffff */
.L_x_6040:
        /* <DEDUP_REMOVED lines=9> */
.L_x_6278:
[----:B------:R-:W-:Y:S05]  /*1f680*/  BSYNC B1 ;  /* 0x0000000000017941 */ /* 0x000fea0003800000 */
.L_x_6277:
[----:B------:R0:W5:Y:S01]  /*1f690*/  LDL R8, [R1+0x90] ;  /* 0x0000900001087983 */ /* 0x0001620000100800 */
[----:B------:R-:W-:Y:S01]  /*1f6a0*/  IMAD.MOV.U32 R13, RZ, RZ, R10 ;  /* 0x000000ffff0d7224 */ /* 0x000fe200078e000a */
[----:B------:R-:W-:Y:S01]  /*1f6b0*/  ISETP.GE.AND P0, PT, R16, R37, PT ;  /* 0x000000251000720c */ /* 0x000fe20003f06270 */
[----:B------:R-:W-:Y:S02]  /*1f6c0*/  IMAD.MOV.U32 R12, RZ, RZ, RZ ;  /* 0x000000ffff0c7224 */ /* 0x000fe400078e00ff */
[----:B------:R-:W-:Y:S02]  /*1f6d0*/  IMAD.MOV.U32 R11, RZ, RZ, 0x1c1f ;  /* 0x00001c1fff0b7424 */ /* 0x000fe400078e00ff */
[----:B------:R-:W-:Y:S02]  /*1f6e0*/  IMAD.MOV.U32 R15, RZ, RZ, -0x1 ;  /* 0xffffffffff0f7424 */ /* 0x000fe400078e00ff */
[----:B0-----:R-:W-:-:S07]  /*1f6f0*/  IMAD.MOV.U32 R0, RZ, RZ, R14 ;  /* 0x000000ffff007224 */ /* 0x001fce00078e000e */
[----:B-----5:R-:W-:Y:S05]  /*1f700*/  WARPSYNC.COLLECTIVE R15, `(.L_x_6279) ;  /* 0x000000000f087348 */ /* 0x020fea0003c00000 */
[----:B------:R0:W1:Y:S02]  /*1f710*/  SHFL.IDX P6, R14, R13, R12, R11 ;  /* 0x0000000c0d0e7389 */ /* 0x00006400000c000b */
[----:B01---5:R-:W-:Y:S01]  /*1f720*/  ENDCOLLECTIVE ;  /* 0x000000000000791b */ /* 0x023fe20003800000 */
.L_x_6279:
[----:B------:R-:W-:Y:S01]  /*1f730*/  MOV R13, R29 ;  /* 0x0000001d000d7202 */ /* 0x000fe20000000f00 */
[----:B------:R-:W-:-:S07]  /*1f740*/  IMAD.MOV.U32 R3, RZ, RZ, R14 ;  /* 0x000000ffff037224 */ /* 0x000fce00078e000e */
[----:B------:R-:W-:Y:S05]  /*1f750*/  WARPSYNC.COLLECTIVE R15, `(.L_x_6280) ;  /* 0x000000000f087348 */ /* 0x000fea0003c00000 */
[----:B------:R0:W1:Y:S02]  /*1f760*/  SHFL.IDX P6, R14, R13, R12, R11 ;  /* 0x0000000c0d0e7389 */ /* 0x00006400000c000b */
[----:B01----:R-:W-:Y:S01]  /*1f770*/  ENDCOLLECTIVE ;  /* 0x000000000000791b */ /* 0x003fe20003800000 */
.L_x_6280:
[----:B------:R-:W-:Y:S02]  /*1f780*/  IMAD.MOV.U32 R13, RZ, RZ, R28 ;  /* 0x000000ffff0d7224 */ /* 0x000fe400078e001c */
[----:B------:R-:W-:Y:S02]  /*1f790*/  IMAD R30, R8, R30, RZ ;  /* 0x0000001e081e7224 */ /* 0x000fe400078e02ff */
[----:B------:R-:W-:-:S07]  /*1f7a0*/  IMAD.MOV.U32 R8, RZ, RZ, R14 ;  /* 0x000000ffff087224 */ /* 0x000fce00078e000e */
[----:B------:R-:W-:Y:S05]  /*1f7b0*/  WARPSYNC.COLLECTIVE R15, `(.L_x_6281) ;  /* 0x000000000f087348 */ /* 0x000fea0003c00000 */
[----:B------:R0:W1:Y:S02]  /*1f7c0*/  SHFL.IDX P6, R14, R13, R12, R11 ;  /* 0x0000000c0d0e7389 */ /* 0x00006400000c000b */
[----:B01----:R-:W-:Y:S01]  /*1f7d0*/  ENDCOLLECTIVE ;  /* 0x000000000000791b */ /* 0x003fe20003800000 */
.L_x_6281:
[----:B------:R-:W-:-:S13]  /*1f7e0*/  ISETP.GE.OR P1, PT, R35, R30, P0 ;  /* 0x0000001e2300720c */ /* 0x000fda0000726670 */
[C---:B------:R-:W-:Y:S01]  /*1f7f0*/  @!P1 IMAD.SHL.U32 R9, R16.reuse, 0x2, RZ ;  /* 0x0000000210099824 */ /* 0x040fe200078e00ff */
[----:B------:R-:W-:-:S04]  /*1f800*/  @!P1 SHF.L.U64.HI R21, R16, 0x1, R17 ;  /* 0x0000000110159819 */ /* 0x000fc80000010211 */
[----:B------:R-:W-:-:S05]  /*1f810*/  @!P1 IADD3 R4, P2, R3, R9, RZ ;  /* 0x0000000903049210 */ /* 0x000fca0007f5e0ff */
[----:B------:R-:W-:-:S06]  /*1f820*/  @!P1 IMAD.X R5, R0, 0x1, R21, P2 ;  /* 0x0000000100059824 */ /* 0x000fcc00010e0615 */
[----:B------:R-:W5:Y:S01]  /*1f830*/  @!P1 LD.E.128 R4, desc[UR40][R4.64] ;  /* 0x0000002804049980 */ /* 0x000f62000c101d00 */
[----:B------:R-:W-:-:S05]  /*1f840*/  @!P1 IADD3 R14, P2, R14, R9, RZ ;  /* 0x000000090e0e9210 */ /* 0x000fca0007f5e0ff */
[----:B------:R-:W-:-:S04]  /*1f850*/  @!P1 IMAD.X R3, R8, 0x1, R21, P2 ;  /* 0x0000000108039824 */ /* 0x000fc800010e0615 */
[----:B------:R-:W-:-:S05]  /*1f860*/  @!P1 IMAD.MOV.U32 R15, RZ, RZ, R3 ;  /* 0x000000ffff0f9224 */ /* 0x000fca00078e0003 */
[----:B------:R0:W5:Y:S01]  /*1f870*/  @!P1 LD.E.128 R24, desc[UR40][R14.64] ;  /* 0x000000280e189980 */ /* 0x000162000c101d00 */
[----:B------:R-:W-:Y:S01]  /*1f880*/  IMAD.MOV.U32 R13, RZ, RZ, R20 ;  /* 0x000000ffff0d7224 */ /* 0x000fe200078e0014 */
[----:B------:R-:W-:Y:S01]  /*1f890*/  CS2R R40, SRZ ;  /* 0x0000000000287805 */ /* 0x000fe2000001ff00 */
[----:B------:R-:W-:Y:S01]  /*1f8a0*/  IMAD.MOV.U32 R12, RZ, RZ, 0x1 ;  /* 0x00000001ff0c7424 */ /* 0x000fe200078e00ff */
[----:B------:R-:W-:Y:S01]  /*1f8b0*/  CS2R R38, SRZ ;  /* 0x0000000000267805 */ /* 0x000fe2000001ff00 */
[----:B0-----:R-:W-:-:S07]  /*1f8c0*/  IMAD.MOV.U32 R15, RZ, RZ, -0x1 ;  /* 0xffffffffff0f7424 */ /* 0x001fce00078e00ff */
[----:B-----5:R-:W-:Y:S05]  /*1f8d0*/  WARPSYNC.COLLECTIVE R15, `(.L_x_6282) ;  /* 0x000000000f087348 */ /* 0x020fea0003c00000 */
[----:B------:R0:W1:Y:S02]  /*1f8e0*/  SHFL.IDX P6, R14, R13, R12, R11 ;  /* 0x0000000c0d0e7389 */ /* 0x00006400000c000b */
[----:B01---5:R-:W-:Y:S01]  /*1f8f0*/  ENDCOLLECTIVE ;  /* 0x000000000000791b */ /* 0x023fe20003800000 */
.L_x_6282:
[----:B------:R-:W-:Y:S01]  /*1f900*/  MOV R13, R10 ;  /* 0x0000000a000d7202 */ /* 0x000fe20000000f00 */
[----:B------:R-:W-:Y:S02]  /*1f910*/  @!P1 IMAD.MOV.U32 R40, RZ, RZ, R4 ;  /* 0x000000ffff289224 */ /* 0x000fe400078e0004 */
[----:B------:R-:W-:Y:S01]  /*1f920*/  @!P1 IMAD.MOV.U32 R41, RZ, RZ, R5 ;  /* 0x000000ffff299224 */ /* 0x000fe200078e0005 */
[----:B------:R-:W-:Y:S01]  /*1f930*/  CS2R R4, SRZ ;  /* 0x0000000000047805 */ /* 0x000fe2000001ff00 */
[----:B------:R-:W-:Y:S02]  /*1f940*/  IMAD.MOV.U32 R0, RZ, RZ, R40 ;  /* 0x000000ffff007224 */ /* 0x000fe400078e0028 */
[----:B------:R-:W-:Y:S02]  /*1f950*/  IMAD.MOV.U32 R3, RZ, RZ, R41 ;  /* 0x000000ffff037224 */ /* 0x000fe400078e0029 */
[----:B------:R-:W-:Y:S02]  /*1f960*/  @!P1 IMAD.MOV.U32 R38, RZ, RZ, R6 ;  /* 0x000000ffff269224 */ /* 0x000fe400078e0006 */
[----:B------:R-:W-:Y:S01]  /*1f970*/  @!P1 IMAD.MOV.U32 R39, RZ, RZ, R7 ;  /* 0x000000ffff279224 */ /* 0x000fe200078e0007 */
[----:B------:R-:W-:Y:S01]  /*1f980*/  PRMT R45, R0, 0x5410, R3 ;  /* 0x00005410002d7816 */ /* 0x000fe20000000003 */
[----:B------:R-:W-:Y:S01]  /*1f990*/  IMAD.MOV.U32 R0, RZ, RZ, R14 ;  /* 0x000000ffff007224 */ /* 0x000fe200078e000e */
[----:B------:R-:W-:-:S07]  /*1f9a0*/  CS2R R6, SRZ ;  /* 0x0000000000067805 */ /* 0x000fce000001ff00 */
[----:B------:R-:W-:Y:S05]  /*1f9b0*/  WARPSYNC.COLLECTIVE R15, `(.L_x_6283) ;  /* 0x000000000f087348 */ /* 0x000fea0003c00000 */
[----:B------:R0:W1:Y:S02]  /*1f9c0*/  SHFL.IDX P6, R14, R13, R12, R11 ;  /* 0x0000000c0d0e7389 */ /* 0x00006400000c000b */
[----:B01----:R-:W-:Y:S01]  /*1f9d0*/  ENDCOLLECTIVE ;  /* 0x000000000000791b */ /* 0x003fe20003800000 */
.L_x_6283:
[----:B------:R-:W-:Y:S02]  /*1f9e0*/  IMAD.MOV.U32 R10, RZ, RZ, R38 ;  /* 0x000000ffff0a7224 */ /* 0x000fe400078e0026 */
[----:B------:R-:W-:Y:S02]  /*1f9f0*/  @!P1 IMAD.MOV.U32 R6, RZ, RZ, R24 ;  /* 0x000000ffff069224 */ /* 0x000fe400078e0018 */
[----:B------:R-:W-:Y:S01]  /*1fa00*/  IMAD.MOV.U32 R21, RZ, RZ, R39 ;  /* 0x000000ffff157224 */ /* 0x000fe200078e0027 */
[----:B------:R-:W-:Y:S01]  /*1fa10*/  PRMT R9, R10, 0x7610, R9 ;  /* 0x000076100a097816 */ /* 0x000fe20000000009 */
[----:B------:R-:W-:Y:S01]  /*1fa20*/  @!P1 IMAD.MOV.U32 R7, RZ, RZ, R25 ;  /* 0x000000ffff079224 */ /* 0x000fe200078e0019 */
[----:B------:R-:W-:Y:S01]  /*1fa30*/  CS2R R24, SRZ ;  /* 0x0000000000187805 */ /* 0x000fe2000001ff00 */
[----:B------:R-:W-:Y:S01]  /*1fa40*/  @!P1 IMAD.MOV.U32 R4, RZ, RZ, R26 ;  /* 0x000000ffff049224 */ /* 0x000fe200078e001a */
[----:B------:R-:W-:Y:S01]  /*1fa50*/  PRMT R10, R21, 0x7610, R10 ;  /* 0x00007610150a7816 */ /* 0x000fe2000000000a */
[----:B------:R-:W-:-:S02]  /*1fa60*/  @!P1 IMAD.MOV.U32 R5, RZ, RZ, R27 ;  /* 0x000000ffff059224 */ /* 0x000fc400078e001b */
[----:B------:R-:W-:Y:S02]  /*1fa70*/  IMAD.MOV.U32 R20, RZ, RZ, R6 ;  /* 0x000000ffff147224 */ /* 0x000fe400078e0006 */
[----:B------:R-:W-:-:S03]  /*1fa80*/  IMAD.MOV.U32 R13, RZ, RZ, R29 ;  /* 0x000000ffff0d7224 */ /* 0x000fc600078e001d */
[----:B------:R-:W-:Y:S01]  /*1fa90*/  PRMT R9, R9, 0x5410, R20 ;  /* 0x0000541009097816 */ /* 0x000fe20000000014 */
[----:B------:R-:W-:-:S07]  /*1faa0*/  IMAD.MOV.U32 R3, RZ, RZ, R14 ;  /* 0x000000ffff037224 */ /* 0x000fce00078e000e */
[----:B------:R-:W-:Y:S05]  /*1fab0*/  WARPSYNC.COLLECTIVE R15, `(.L_x_6284) ;  /* 0x000000000f087348 */ /* 0x000fea0003c00000 */
[----:B------:R0:W1:Y:S02]  /*1fac0*/  SHFL.IDX P6, R14, R13, R12, R11 ;  /* 0x0000000c0d0e7389 */ /* 0x00006400000c000b */
[----:B01----:R-:W-:Y:S01]  /*1fad0*/  ENDCOLLECTIVE ;  /* 0x000000000000791b */ /* 0x003fe20003800000 */
.L_x_6284:
[----:B------:R-:W-:Y:S02]  /*1fae0*/  IMAD.MOV.U32 R13, RZ, RZ, R28 ;  /* 0x000000ffff0d7224 */ /* 0x000fe400078e001c */
[----:B------:R-:W-:-:S07]  /*1faf0*/  IMAD.MOV.U32 R8, RZ, RZ, R14 ;  /* 0x000000ffff087224 */ /* 0x000fce00078e000e */
[----:B------:R-:W-:Y:S05]  /*1fb00*/  WARPSYNC.COLLECTIVE R15, `(.L_x_6285) ;  /* 0x000000000f087348 */ /* 0x000fea0003c00000 */
[----:B------:R0:W1:Y:S02]  /*1fb10*/  SHFL.IDX P6, R14, R13, R12, R11 ;  /* 0x0000000c0d0e7389 */ /* 0x00006400000c000b */
[----:B01----:R-:W-:Y:S01]  /*1fb20*/  ENDCOLLECTIVE ;  /* 0x000000000000791b */ /* 0x003fe20003800000 */
.L_x_6285:
[----:B------:R-:W-:Y:S02]  /*1fb30*/  IMAD.MOV.U32 R11, RZ, RZ, R7 ;  /* 0x000000ffff0b7224 */ /* 0x000fe400078e0007 */
[----:B------:R-:W-:Y:S02]  /*1fb40*/  IMAD.MOV.U32 R12, RZ, RZ, R4 ;  /* 0x000000ffff0c7224 */ /* 0x000fe400078e0004 */
[----:B------:R-:W-:Y:S01]  /*1fb50*/  IMAD.MOV.U32 R13, RZ, RZ, R5 ;  /* 0x000000ffff0d7224 */ /* 0x000fe200078e0005 */
[----:B------:R-:W-:-:S04]  /*1fb60*/  PRMT R10, R10, 0x5410, R11 ;  /* 0x000054100a0a7816 */ /* 0x000fc8000000000b */
[----:B------:R-:W-:Y:S01]  /*1fb70*/  PRMT R20, R12, 0x5410, R13 ;  /* 0x000054100c147816 */ /* 0x000fe2000000000d */
[----:B------:R-:W-:Y:S06]  /*1fb80*/  BRA `(.L_x_6286) ;  /* 0xfffffe8c00607947 */ /* 0x000fec000383ffff */
.L_x_6044:
[----:B0-----:R0:W2:Y:S02]  /*1fb90*/  SYNCS.PHASECHK.TRANS64.TRYWAIT P1, [R22+URZ+0x32400], R13 ;  /* 0x0324000d160075a7 */ /* 0x0010a4000802017f */
[----:B--2---:R-:W-:Y:S05]  /*1fba0*/  @!P1 NANOSLEEP.SYNCS 0x989680 ;  /* 0x009896800000995d */ /* 0x004fea0003900000 */
[----:B------:R-:W2:Y:S02]  /*1fbb0*/  @!P1 SYNCS.PHASECHK.TRANS64 P1, [R22+URZ+0x32400], R13 ;  /* 0x0324000d160095a7 */ /* 0x000ea4000802007f */
[----:B--2---:R-:W-:Y:S05]  /*1fbc0*/  @!P1 BRA `(.L_x_6044) ;  /* 0xfffffffc00f09947 */ /* 0x004fea000383ffff */
[----:B------:R-:W-:Y:S05]  /*1fbd0*/  BRA `(.L_x_6287) ;  /* 0xfffffe9000007947 */ /* 0x000fea000383ffff */
.L_x_6050:
[----:B--2---:R2:W4:Y:S02]  /*1fbe0*/  SYNCS.PHASECHK.TRANS64.TRYWAIT P1, [R13+URZ+0x32430], R6 ;  /* 0x032430060d0075a7 */ /* 0x004524000802017f */
[----:B----4-:R-:W-:Y:S05]  /*1fbf0*/  @!P1 NANOSLEEP.SYNCS 0x989680 ;  /* 0x009896800000995d */ /* 0x010fea0003900000 */
[----:B------:R-:W4:Y:S02]  /*1fc00*/  @!P1 SYNCS.PHASECHK.TRANS64 P1, [R13+URZ+0x32430], R6 ;  /* 0x032430060d0095a7 */ /* 0x000f24000802007f */
[----:B----4-:R-:W-:Y:S05]  /*1fc10*/  @!P1 BRA `(.L_x_6050) ;  /* 0xfffffffc00f09947 */ /* 0x010fea000383ffff */
[----:B------:R-:W-:Y:S05]  /*1fc20*/  BRA `(.L_x_6049) ;  /* 0xfffffe9c00e07947 */ /* 0x000fea000383ffff */
.L_x_6052:
[----:B---3--:R3:W4:Y:S02]  /*1fc30*/  SYNCS.PHASECHK.TRANS64.TRYWAIT P1, [R22+URZ+0x32410], R11 ;  /* 0x0324100b160075a7 */ /* 0x008724000802017f */
[----:B----4-:R-:W-:Y:S05]  /*1fc40*/  @!P1 NANOSLEEP.SYNCS 0x989680 ;  /* 0x009896800000995d */ /* 0x010fea0003900000 */
[----:B------:R-:W4:Y:S02]  /*1fc50*/  @!P1 SYNCS.PHASECHK.TRANS64 P1, [R22+URZ+0x32410], R11 ;  /* 0x0324100b160095a7 */ /* 0x000f24000802007f */
[----:B----4-:R-:W-:Y:S05]  /*1fc60*/  @!P1 BRA `(.L_x_6052) ;  /* 0xfffffffc00f09947 */ /* 0x010fea000383ffff */
[----:B------:R-:W-:Y:S05]  /*1fc70*/  BRA `(.L_x_6288) ;  /* 0xfffffea000987947 */ /* 0x000fea000383ffff */
.L_x_6056:
[----:B------:R0:W0:Y:S02]  /*1fc80*/  SYNCS.PHASECHK.TRANS64.TRYWAIT P1, [R13+URZ+0x32450], R6 ;  /* 0x032450060d0075a7 */ /* 0x000024000802017f */
[----:B0-----:R-:W-:Y:S05]  /*1fc90*/  @!P1 NANOSLEEP.SYNCS 0x989680 ;  /* 0x009896800000995d */ /* 0x001fea0003900000 */
[----:B------:R-:W0:Y:S02]  /*1fca0*/  @!P1 SYNCS.PHASECHK.TRANS64 P1, [R13+URZ+0x32450], R6 ;  /* 0x032450060d0095a7 */ /* 0x000e24000802007f */
[----:B0-----:R-:W-:Y:S05]  /*1fcb0*/  @!P1 BRA `(.L_x_6056) ;  /* 0xfffffffc00f09947 */ /* 0x001fea000383ffff */
[----:B------:R-:W-:Y:S05]  /*1fcc0*/  BRA `(.L_x_6055) ;  /* 0xfffffea000a87947 */ /* 0x000fea000383ffff */
.L_x_6063:
[----:B-1----:R1:W2:Y:S02]  /*1fcd0*/  SYNCS.PHASECHK.TRANS64.TRYWAIT P1, [R14+URZ+0x32430], R12 ;  /* 0x0324300c0e0075a7 */ /* 0x0022a4000802017f */
[----:B--2---:R-:W-:Y:S05]  /*1fce0*/  @!P1 NANOSLEEP.SYNCS 0x989680 ;  /* 0x009896800000995d */ /* 0x004fea0003900000 */
[----:B------:R-:W2:Y:S02]  /*1fcf0*/  @!P1 SYNCS.PHASECHK.TRANS64 P1, [R14+URZ+0x32430], R12 ;  /* 0x0324300c0e0095a7 */ /* 0x000ea4000802007f */
[----:B--2---:R-:W-:Y:S05]  /*1fd00*/  @!P1 BRA `(.L_x_6063) ;  /* 0xfffffffc00f09947 */ /* 0x004fea000383ffff */
[----:B------:R-:W-:Y:S05]  /*1fd10*/  BRA `(.L_x_6062) ;  /* 0xfffffed000207947 */ /* 0x000fea000383ffff */
.L_x_6067:
[----:B---3--:R3:W4:Y:S02]  /*1fd20*/  SYNCS.PHASECHK.TRANS64.TRYWAIT P1, [R14+URZ+0x32450], R12 ;  /* 0x0324500c0e0075a7 */ /* 0x008724000802017f */
[----:B----4-:R-:W-:Y:S05]  /*1fd30*/  @!P1 NANOSLEEP.SYNCS 0x989680 ;  /* 0x009896800000995d */ /* 0x010fea0003900000 */
[----:B------:R-:W4:Y:S02]  /*1fd40*/  @!P1 SYNCS.PHASECHK.TRANS64 P1, [R14+URZ+0x32450], R12 ;  /* 0x0324500c0e0095a7 */ /* 0x000f24000802007f */
[----:B----4-:R-:W-:Y:S05]  /*1fd50*/  @!P1 BRA `(.L_x_6067) ;  /* 0xfffffffc00f09947 */ /* 0x010fea000383ffff */
[----:B------:R-:W-:Y:S05]  /*1fd60*/  BRA `(.L_x_6066) ;  /* 0xfffffed000cc7947 */ /* 0x000fea000383ffff */
.L_x_6075:
[----:B-1----:R1:W2:Y:S02]  /*1fd70*/  SYNCS.PHASECHK.TRANS64.TRYWAIT P1, [R14+URZ+0x32430], R12 ;  /* 0x0324300c0e0075a7 */ /* 0x0022a4000802017f */
[----:B--2---:R-:W-:Y:S05]  /*1fd80*/  @!P1 NANOSLEEP.SYNCS 0x989680 ;  /* 0x009896800000995d */ /* 0x004fea0003900000 */
[----:B------:R-:W2:Y:S02]  /*1fd90*/  @!P1 SYNCS.PHASECHK.TRANS64 P1, [R14+URZ+0x32430], R12 ;  /* 0x0324300c0e0095a7 */ /* 0x000ea4000802007f */
[----:B--2---:R-:W-:Y:S05]  /*1fda0*/  @!P1 BRA `(.L_x_6075) ;  /* 0xfffffffc00f09947 */ /* 0x004fea000383ffff */
[----:B------:R-:W-:Y:S05]  /*1fdb0*/  BRA `(.L_x_6074) ;  /* 0xffffff0800287947 */ /* 0x000fea000383ffff */
.L_x_6079:
[----:B---3--:R3:W4:Y:S02]  /*1fdc0*/  SYNCS.PHASECHK.TRANS64.TRYWAIT P1, [R14+URZ+0x32450], R12 ;  /* 0x0324500c0e0075a7 */ /* 0x008724000802017f */
[----:B----4-:R-:W-:Y:S05]  /*1fdd0*/  @!P1 NANOSLEEP.SYNCS 0x989680 ;  /* 0x009896800000995d */ /* 0x010fea0003900000 */
[----:B------:R-:W4:Y:S02]  /*1fde0*/  @!P1 SYNCS.PHASECHK.TRANS64 P1, [R14+URZ+0x32450], R12 ;  /* 0x0324500c0e0095a7 */ /* 0x000f24000802007f */
[----:B----4-:R-:W-:Y:S05]  /*1fdf0*/  @!P1 BRA `(.L_x_6079) ;  /* 0xfffffffc00f09947 */ /* 0x010fea000383ffff */
[----:B------:R-:W-:Y:S05]  /*1fe00*/  BRA `(.L_x_6078) ;  /* 0xffffff0800d47947 */ /* 0x000fea000383ffff */
.L_x_6096:
[----:B------:R-:W-:Y:S01]  /*1fe10*/  IMAD.MOV.U32 R13, RZ, RZ, R4 ;  /* 0x000000ffff0d7224 */ /* 0x000fe200078e0004 */
[----:B------:R-:W-:Y:S01]  /*1fe20*/  MOV R11, 0x181f ;  /* 0x0000181f000b7802 */ /* 0x000fe20000000f00 */
[----:B------:R-:W-:Y:S02]  /*1fe30*/  IMAD.MOV.U32 R12, RZ, RZ, RZ ;  /* 0x000000ffff0c7224 */ /* 0x000fe400078e00ff */
[----:B------:R-:W-:-:S07]  /*1fe40*/  IMAD.MOV.U32 R15, RZ, RZ, -0x1 ;  /* 0xffffffffff0f7424 */ /* 0x000fce00078e00ff */
[----:B-12---:R-:W-:Y:S05]  /*1fe50*/  WARPSYNC.COLLECTIVE R15, `(.L_x_6289) ;  /* 0x000000000f087348 */ /* 0x006fea0003c00000 */
[----:B------:R0:W3:Y:S02]  /*1fe60*/  SHFL.IDX P6, R14, R13, R12, R11 ;  /* 0x0000000c0d0e7389 */ /* 0x0000e400000c000b */
[----:B0123--:R-:W-:Y:S01]  /*1fe70*/  ENDCOLLECTIVE ;  /* 0x000000000000791b */ /* 0x00ffe20003800000 */
.L_x_6289:
[----:B------:R-:W-:Y:S02]  /*1fe80*/  IMAD.MOV.U32 R13, RZ, RZ, R3 ;  /* 0x000000ffff0d7224 */ /* 0x000fe400078e0003 */
[----:B------:R-:W-:-:S07]  /*1fe90*/  IMAD.MOV.U32 R0, RZ, RZ, R14 ;  /* 0x000000ffff007224 */ /* 0x000fce00078e000e */
[----:B------:R-:W-:Y:S05]  /*1fea0*/  WARPSYNC.COLLECTIVE R15, `(.L_x_6290) ;  /* 0x000000000f087348 */ /* 0x000fea0003c00000 */
[----:B------:R0:W1:Y:S02]  /*1feb0*/  SHFL.IDX P6, R14, R13, R12, R11 ;  /* 0x0000000c0d0e7389 */ /* 0x00006400000c000b */
[----:B01----:R-:W-:Y:S01]  /*1fec0*/  ENDCOLLECTIVE ;  /* 0x000000000000791b */ /* 0x003fe20003800000 */
.L_x_6290:
[----:B------:R-:W-:Y:S05]  /*1fed0*/  BRA `(.L_x_6291) ;  /* 0xffffff6800d47947 */ /* 0x000fea000383ffff */
.L_x_6099:
[----:B------:R-:W-:Y:S01]  /*1fee0*/  BSSY B1, `(.L_x_6292) ;  /* 0x0000008000017945 */ /* 0x000fe20003800000 */
[----:B---3--:R-:W-:Y:S02]  /*1fef0*/  IMAD.MOV.U32 R13, RZ, RZ, R4 ;  /* 0x000000ffff0d7224 */ /* 0x008fe400078e0004 */
[----:B------:R-:W-:Y:S02]  /*1ff00*/  IMAD.MOV.U32 R12, RZ, RZ, 0x1 ;  /* 0x00000001ff0c7424 */ /* 0x000fe400078e00ff */
[----:B------:R-:W-:Y:S02]  /*1ff10*/  IMAD.MOV.U32 R11, RZ, RZ, 0x181f ;  /* 0x0000181fff0b7424 */ /* 0x000fe400078e00ff */
[----:B------:R-:W-:-:S07]  /*1ff20*/  IMAD.MOV.U32 R15, RZ, RZ, -0x1 ;  /* 0xffffffffff0f7424 */ /* 0x000fce00078e00ff */
[----:B012-4-:R-:W-:Y:S05]  /*1ff30*/  WARPSYNC.COLLECTIVE R15, `(.L_x_6293) ;  /* 0x000000000f087348 */ /* 0x017fea0003c00000 */
[----:B----4-:R3:W4:Y:S02]  /*1ff40*/  SHFL.IDX P6, R14, R13, R12, R11 ;  /* 0x0000000c0d0e7389 */ /* 0x01072400000c000b */
[----:B01234-:R-:W-:Y:S01]  /*1ff50*/  ENDCOLLECTIVE ;  /* 0x000000000000791b */ /* 0x01ffe20003800000 */
.L_x_6293:
[----:B------:R-:W-:Y:S05]  /*1ff60*/  BSYNC B1 ;  /* 0x0000000000017941 */ /* 0x000fea0003800000 */
.L_x_6292:
        /* <DEDUP_REMOVED lines=8> */
.L_x_6294:
[----:B------:R-:W-:Y:S05]  /*1fff0*/  BRA `(.L_x_6295) ;  /* 0xffffff6800f87947 */ /* 0x000fea000383ffff */
.L_x_6102:
        /* <DEDUP_REMOVED lines=8> */
.L_x_6297:
[----:B------:R-:W-:Y:S05]  /*20080*/  BSYNC B1 ;  /* 0x0000000000017941 */ /* 0x000fea0003800000 */
.L_x_6296:
[----:B------:R-:W-:Y:S01]  /*20090*/  IMAD.MOV.U32 R13, RZ, RZ, R3 ;  /* 0x000000ffff0d7224 */ /* 0x000fe200078e0003 */
[----:B------:R-:W-:Y:S01]  /*200a0*/  MOV R0, R14 ;  /* 0x0000000e00007202 */ /* 0x000fe20000000f00 */
[----:B------:R-:W-:Y:S02]  /*200b0*/  IMAD.MOV.U32 R12, RZ, RZ, 0x2 ;  /* 0x00000002ff0c7424 */ /* 0x000fe400078e00ff */
[----:B------:R-:W-:Y:S02]  /*200c0*/  IMAD.MOV.U32 R11, RZ, RZ, 0x181f ;  /* 0x0000181fff0b7424 */ /* 0x000fe400078e00ff */
[----:B------:R-:W-:-:S07]  /*200d0*/  IMAD.MOV.U32 R15, RZ, RZ, -0x1 ;  /* 0xffffffffff0f7424 */ /* 0x000fce00078e00ff */
[----:B------:R-:W-:Y:S05]  /*200e0*/  WARPSYNC.COLLECTIVE R15, `(.L_x_6298) ;  /* 0x000000000f087348 */ /* 0x000fea0003c00000 */
[----:B------:R0:W1:Y:S02]  /*200f0*/  SHFL.IDX P6, R14, R13, R12, R11 ;  /* 0x0000000c0d0e7389 */ /* 0x00006400000c000b */
[----:B01----:R-:W-:Y:S01]  /*20100*/  ENDCOLLECTIVE ;  /* 0x000000000000791b */ /* 0x003fe20003800000 */
.L_x_6298:
[----:B------:R-:W-:Y:S05]  /*20110*/  BRA `(.L_x_6299) ;  /* 0xffffff6c00187947 */ /* 0x000fea000383ffff */
.L_x_6105:
        /* <DEDUP_REMOVED lines=8> */
.L_x_6301:
[----:B------:R-:W-:Y:S05]  /*201a0*/  BSYNC B1 ;  /* 0x0000000000017941 */ /* 0x000fea0003800000 */
.L_x_6300:
        /* <DEDUP_REMOVED lines=8> */
.L_x_6302:
[----:B------:R-:W-:Y:S05]  /*20230*/  BRA `(.L_x_6303) ;  /* 0xffffff6c00387947 */ /* 0x000fea000383ffff */
.L_x_6122:
[----:B-1----:R-:W0:Y:S01]  /*20240*/  S2R R10, SR_TID.X ;  /* 0x00000000000a7919 */ /* 0x002e220000002100 */
[----:B------:R-:W-:Y:S01]  /*20250*/  BSSY B1, `(.L_x_6304) ;  /* 0x000000a000017945 */ /* 0x000fe20003800000 */
[----:B------:R-:W-:Y:S01]  /*20260*/  IMAD.MOV.U32 R12, RZ, RZ, RZ ;  /* 0x000000ffff0c7224 */ /* 0x000fe200078e00ff */
[----:B------:R-:W-:Y:S01]  /*20270*/  MOV R15, 0xffffffff ;  /* 0xffffffff000f7802 */ /* 0x000fe20000000f00 */
[----:B------:R-:W-:Y:S01]  /*20280*/  IMAD.MOV.U32 R11, RZ, RZ, 0x1f ;  /* 0x0000001fff0b7424 */ /* 0x000fe200078e00ff */
[----:B0-----:R-:W-:-:S04]  /*20290*/  SHF.R.U32.HI R10, RZ, 0x5, R10 ;  /* 0x00000005ff0a7819 */ /* 0x001fc8000001160a */
[----:B------:R-:W-:-:S05]  /*202a0*/  LOP3.LUT R10, R10, 0x3, RZ, 0xc0, !PT ;  /* 0x000000030a0a7812 */ /* 0x000fca00078ec0ff */
[----:B------:R-:W-:-:S07]  /*202b0*/  IMAD.MOV.U32 R13, RZ, RZ, R10 ;  /* 0x000000ffff0d7224 */ /* 0x000fce00078e000a */
[----:B------:R-:W-:Y:S05]  /*202c0*/  WARPSYNC.COLLECTIVE R15, `(.L_x_6305) ;  /* 0x000000000f087348 */ /* 0x000fea0003c00000 */
[----:B------:R0:W1:Y:S02]  /*202d0*/  SHFL.IDX P6, R14, R13, R12, R11 ;  /* 0x0000000c0d0e7389 */ /* 0x00006400000c000b */
[----:B01----:R-:W-:Y:S01]  /*202e0*/  ENDCOLLECTIVE ;  /* 0x000000000000791b */ /* 0x003fe20003800000 */
.L_x_6305:
[----:B------:R-:W-:Y:S05]  /*202f0*/  BSYNC B1 ;  /* 0x0000000000017941 */ /* 0x000fea0003800000 */
.L_x_6304:
[----:B------:R-:W-:Y:S05]  /*20300*/  BRA `(.L_x_6306) ;  /* 0xffffff8000987947 */ /* 0x000fea000383ffff */
.L_x_6124:
[----:B------:R-:W-:Y:S01]  /*20310*/  BSSY B1, `(.L_x_6307) ;  /* 0x0000006000017945 */ /* 0x000fe20003800000 */
[----:B------:R-:W-:-:S07]  /*20320*/  IMAD.MOV.U32 R15, RZ, RZ, -0x1 ;  /* 0xffffffffff0f7424 */ /* 0x000fce00078e00ff */
[----:B01----:R-:W-:Y:S05]  /*20330*/  WARPSYNC.COLLECTIVE R15, `(.L_x_6308) ;  /* 0x000000000f0c7348 */ /* 0x003fea0003c00000 */
[----:B------:R-:W-:Y:S02]  /*20340*/  ELECT P6, UR62, PT ;  /* 0x00000000003e782f */ /* 0x000fe400038c0000 */
[----:B------:R-:W-:Y:S01]  /*20350*/  MOV R14, UR62 ;  /* 0x0000003e000e7c02 */ /* 0x000fe20008000f00 */
[----:B01----:R-:W-:Y:S10]  /*20360*/  ENDCOLLECTIVE ;  /* 0x000000000000791b */ /* 0x003ff40003800000 */
.L_x_6308:
[----:B------:R-:W-:Y:S05]  /*20370*/  BSYNC B1 ;  /* 0x0000000000017941 */ /* 0x000fea0003800000 */
.L_x_6307:
[----:B------:R-:W-:Y:S05]  /*20380*/  BRA `(.L_x_6123) ;  /* 0xffffff8000907947 */ /* 0x000fea000383ffff */
.L_x_6126:
[----:B0-----:R0:W2:Y:S02]  /*20390*/  SYNCS.PHASECHK.TRANS64.TRYWAIT P0, [R22+URZ+0x32420], R3 ;  /* 0x03242003160075a7 */ /* 0x0010a4000800017f */
[----:B--2---:R-:W-:Y:S05]  /*203a0*/  @!P0 NANOSLEEP.SYNCS 0x989680 ;  /* 0x009896800000895d */ /* 0x004fea0003900000 */
[----:B------:R-:W2:Y:S02]  /*203b0*/  @!P0 SYNCS.PHASECHK.TRANS64 P0, [R22+URZ+0x32420], R3 ;  /* 0x03242003160085a7 */ /* 0x000ea4000800007f */
[----:B--2---:R-:W-:Y:S05]  /*203c0*/  @!P0 BRA `(.L_x_6126) ;  /* 0xfffffffc00f08947 */ /* 0x004fea000383ffff */
[----:B------:R-:W-:Y:S05]  /*203d0*/  BRA `(.L_x_6309) ;  /* 0xffffff8000a07947 */ /* 0x000fea000383ffff */
.L_x_6130:
[----:B0-----:R0:W2:Y:S02]  /*203e0*/  SYNCS.PHASECHK.TRANS64.TRYWAIT P0, [R3+URZ+0x324a0], R8 ;  /* 0x0324a008030075a7 */ /* 0x0010a4000800017f */
[----:B--2---:R-:W-:Y:S05]  /*203f0*/  @!P0 NANOSLEEP.SYNCS 0x989680 ;  /* 0x009896800000895d */ /* 0x004fea0003900000 */
[----:B------:R-:W2:Y:S02]  /*20400*/  @!P0 SYNCS.PHASECHK.TRANS64 P0, [R3+URZ+0x324a0], R8 ;  /* 0x0324a008030085a7 */ /* 0x000ea4000800007f */
[----:B--2---:R-:W-:Y:S05]  /*20410*/  @!P0 BRA `(.L_x_6130) ;  /* 0xfffffffc00f08947 */ /* 0x004fea000383ffff */
[----:B------:R-:W-:Y:S05]  /*20420*/  BRA `(.L_x_6310) ;  /* 0xffffff8000b87947 */ /* 0x000fea000383ffff */
.L_x_6135:
[----:B-1----:R1:W2:Y:S02]  /*20430*/  SYNCS.PHASECHK.TRANS64.TRYWAIT P0, [R3+URZ+0x324c0], R8 ;  /* 0x0324c008030075a7 */ /* 0x0022a4000800017f */
[----:B--2---:R-:W-:Y:S05]  /*20440*/  @!P0 NANOSLEEP.SYNCS 0x989680 ;  /* 0x009896800000895d */ /* 0x004fea0003900000 */
[----:B------:R-:W2:Y:S02]  /*20450*/  @!P0 SYNCS.PHASECHK.TRANS64 P0, [R3+URZ+0x324c0], R8 ;  /* 0x0324c008030085a7 */ /* 0x000ea4000800007f */
[----:B--2---:R-:W-:Y:S05]  /*20460*/  @!P0 BRA `(.L_x_6135) ;  /* 0xfffffffc00f08947 */ /* 0x004fea000383ffff */
[----:B------:R-:W-:Y:S05]  /*20470*/  BRA `(.L_x_6311) ;  /* 0xffffff8400347947 */ /* 0x000fea000383ffff */
.L_x_6145:
[----:B0-----:R0:W2:Y:S02]  /*20480*/  SYNCS.PHASECHK.TRANS64.TRYWAIT P1, [R8+URZ+0x324a0], R2 ;  /* 0x0324a002080075a7 */ /* 0x0010a4000802017f */
[----:B--2---:R-:W-:Y:S05]  /*20490*/  @!P1 NANOSLEEP.SYNCS 0x989680 ;  /* 0x009896800000995d */ /* 0x004fea0003900000 */
[----:B------:R-:W2:Y:S02]  /*204a0*/  @!P1 SYNCS.PHASECHK.TRANS64 P1, [R8+URZ+0x324a0], R2 ;  /* 0x0324a002080095a7 */ /* 0x000ea4000802007f */
[----:B--2---:R-:W-:Y:S05]  /*204b0*/  @!P1 BRA `(.L_x_6145) ;  /* 0xfffffffc00f09947 */ /* 0x004fea000383ffff */
[----:B------:R-:W-:Y:S05]  /*204c0*/  BRA `(.L_x_6312) ;  /* 0xffffff8800a87947 */ /* 0x000fea000383ffff */
.L_x_6150:
[----:B-1----:R1:W2:Y:S02]  /*204d0*/  SYNCS.PHASECHK.TRANS64.TRYWAIT P1, [R8+URZ+0x324c0], R2 ;  /* 0x0324c002080075a7 */ /* 0x0022a4000802017f */
[----:B--2---:R-:W-:Y:S05]  /*204e0*/  @!P1 NANOSLEEP.SYNCS 0x989680 ;  /* 0x009896800000995d */ /* 0x004fea0003900000 */
[----:B------:R-:W2:Y:S02]  /*204f0*/  @!P1 SYNCS.PHASECHK.TRANS64 P1, [R8+URZ+0x324c0], R2 ;  /* 0x0324c002080095a7 */ /* 0x000ea4000802007f */
[----:B--2---:R-:W-:Y:S05]  /*20500*/  @!P1 BRA `(.L_x_6150) ;  /* 0xfffffffc00f09947 */ /* 0x004fea000383ffff */
[----:B------:R-:W-:Y:S05]  /*20510*/  BRA `(.L_x_6313) ;  /* 0xffffff8c00207947 */ /* 0x000fea000383ffff */
.L_x_6166:
[----:B------:R-:W1:Y:S01]  /*20520*/  S2R R11, SR_TID.X ;  /* 0x00000000000b7919 */ /* 0x000e620000002100 */
[----:B------:R-:W-:Y:S01]  /*20530*/  BSSY B0, `(.L_x_6314) ;  /* 0x000000a000007945 */ /* 0x000fe20003800000 */
[----:B------:R-:W-:Y:S02]  /*20540*/  IMAD.MOV.U32 R12, RZ, RZ, RZ ;  /* 0x000000ffff0c7224 */ /* 0x000fe400078e00ff */
[----:B------:R-:W-:Y:S01]  /*20550*/  IMAD.MOV.U32 R15, RZ, RZ, -0x1 ;  /* 0xffffffffff0f7424 */ /* 0x000fe200078e00ff */
[----:B-1----:R-:W-:-:S04]  /*20560*/  SHF.R.U32.HI R11, RZ, 0x5, R11 ;  /* 0x00000005ff0b7819 */ /* 0x002fc8000001160b */
[----:B------:R-:W-:-:S05]  /*20570*/  LOP3.LUT R11, R11, 0x3, RZ, 0xc0, !PT ;  /* 0x000000030b0b7812 */ /* 0x000fca00078ec0ff */
[----:B------:R-:W-:Y:S02]  /*20580*/  IMAD.MOV.U32 R13, RZ, RZ, R11 ;  /* 0x000000ffff0d7224 */ /* 0x000fe400078e000b */
[----:B------:R-:W-:-:S07]  /*20590*/  IMAD.MOV.U32 R11, RZ, RZ, 0x1f ;  /* 0x0000001fff0b7424 */ /* 0x000fce00078e00ff */
[----:B0----5:R-:W-:Y:S05]  /*205a0*/  WARPSYNC.COLLECTIVE R15, `(.L_x_6315) ;  /* 0x000000000f087348 */ /* 0x021fea0003c00000 */
[----:B------:R1:W2:Y:S02]  /*205b0*/  SHFL.IDX P6, R14, R13, R12, R11 ;  /* 0x0000000c0d0e7389 */ /* 0x0002a400000c000b */
[----:B012--5:R-:W-:Y:S01]  /*205c0*/  ENDCOLLECTIVE ;  /* 0x000000000000791b */ /* 0x027fe20003800000 */
.L_x_6315:
[----:B------:R-:W-:Y:S05]  /*205d0*/  BSYNC B0 ;  /* 0x0000000000007941 */ /* 0x000fea0003800000 */
.L_x_6314:
[----:B------:R-:W-:Y:S05]  /*205e0*/  BRA `(.L_x_6316) ;  /* 0xffffff9800d47947 */ /* 0x000fea000383ffff */
.L_x_6169:
[----:B--2---:R2:W3:Y:S02]  /*205f0*/  SYNCS.PHASECHK.TRANS64.TRYWAIT P0, [R29+URZ+0x32440], R0 ;  /* 0x032440001d0075a7 */ /* 0x0044e4000800017f */
[----:B---3--:R-:W-:Y:S05]  /*20600*/  @!P0 NANOSLEEP.SYNCS 0x989680 ;  /* 0x009896800000895d */ /* 0x008fea0003900000 */
[----:B------:R-:W3:Y:S02]  /*20610*/  @!P0 SYNCS.PHASECHK.TRANS64 P0, [R29+URZ+0x32440], R0 ;  /* 0x032440001d0085a7 */ /* 0x000ee4000800007f */
[----:B---3--:R-:W-:Y:S05]  /*20620*/  @!P0 BRA `(.L_x_6169) ;  /* 0xfffffffc00f08947 */ /* 0x008fea000383ffff */
[----:B------:R-:W-:Y:S05]  /*20630*/  BRA `(.L_x_6317) ;  /* 0xffffff9800ec7947 */ /* 0x000fea000383ffff */
.L_x_6170:
        /* <DEDUP_REMOVED lines=8> */
.L_x_6319:
[----:B------:R-:W-:Y:S05]  /*206c0*/  BSYNC B0 ;  /* 0x0000000000007941 */ /* 0x000fea0003800000 */
.L_x_6318:
[----:B------:R-:W-:Y:S01]  /*206d0*/  IMAD.MOV.U32 R13, RZ, RZ, R0 ;  /* 0x000000ffff0d7224 */ /* 0x000fe200078e0000 */
[----:B------:R-:W-:Y:S01]  /*206e0*/  @P0 LEA R6, R5, R22, 0x1 ;  /* 0x0000001605060211 */ /* 0x000fe200078e08ff */
[----:B------:R-:W-:Y:S02]  /*206f0*/  IMAD.MOV.U32 R12, RZ, RZ, RZ ;  /* 0x000000ffff0c7224 */ /* 0x000fe400078e00ff */
[----:B------:R-:W-:Y:S02]  /*20700*/  IMAD.MOV.U32 R11, RZ, RZ, 0x181f ;  /* 0x0000181fff0b7424 */ /* 0x000fe400078e00ff */
[----:B------:R-:W-:Y:S02]  /*20710*/  IMAD.MOV.U32 R15, RZ, RZ, -0x1 ;  /* 0xffffffffff0f7424 */ /* 0x000fe400078e00ff */
[----:B------:R-:W-:-:S07]  /*20720*/  IMAD.MOV.U32 R2, RZ, RZ, R14 ;  /* 0x000000ffff027224 */ /* 0x000fce00078e000e */
[----:B------:R-:W-:Y:S05]  /*20730*/  WARPSYNC.COLLECTIVE R15, `(.L_x_6320) ;  /* 0x000000000f087348 */ /* 0x000fea0003c00000 */
[----:B------:R0:W1:Y:S02]  /*20740*/  SHFL.IDX P6, R14, R13, R12, R11 ;  /* 0x0000000c0d0e7389 */ /* 0x00006400000c000b */
[----:B01----:R-:W-:Y:S01]  /*20750*/  ENDCOLLECTIVE ;  /* 0x000000000000791b */ /* 0x003fe20003800000 */
.L_x_6320:
[----:B------:R-:W-:Y:S02]  /*20760*/  IMAD.MOV.U32 R13, RZ, RZ, R4 ;  /* 0x000000ffff0d7224 */ /* 0x000fe400078e0004 */
[----:B------:R-:W-:Y:S02]  /*20770*/  IMAD.MOV.U32 R12, RZ, RZ, 0x1 ;  /* 0x00000001ff0c7424 */ /* 0x000fe400078e00ff */
[----:B------:R-:W-:-:S07]  /*20780*/  IMAD.MOV.U32 R3, RZ, RZ, R14 ;  /* 0x000000ffff037224 */ /* 0x000fce00078e000e */
[----:B------:R-:W-:Y:S05]  /*20790*/  WARPSYNC.COLLECTIVE R15, `(.L_x_6321) ;  /* 0x000000000f087348 */ /* 0x000fea0003c00000 */
[----:B------:R0:W1:Y:S02]  /*207a0*/  SHFL.IDX P6, R14, R13, R12, R11 ;  /* 0x0000000c0d0e7389 */ /* 0x00006400000c000b */
[----:B01----:R-:W-:Y:S01]  /*207b0*/  ENDCOLLECTIVE ;  /* 0x000000000000791b */ /* 0x003fe20003800000 */
.L_x_6321:
        /* <DEDUP_REMOVED lines=15> */
.L_x_6322:
[----:B------:R-:W-:Y:S02]  /*208b0*/  @P0 IMAD R6, R5, 0x2, R22 ;  /* 0x0000000205060824 */ /* 0x000fe400078e0216 */
[----:B------:R-:W-:Y:S02]  /*208c0*/  IMAD.MOV.U32 R13, RZ, RZ, R4 ;  /* 0x000000ffff0d7224 */ /* 0x000fe400078e0004 */
[----:B------:R-:W-:Y:S02]  /*208d0*/  IMAD.MOV.U32 R12, RZ, RZ, 0x2 ;  /* 0x00000002ff0c7424 */ /* 0x000fe400078e00ff */
[----:B------:R-:W-:-:S07]  /*208e0*/  IMAD.MOV.U32 R3, RZ, RZ, R14 ;  /* 0x000000ffff037224 */ /* 0x000fce00078e000e */
[----:B------:R-:W-:Y:S05]  /*208f0*/  WARPSYNC.COLLECTIVE R15, `(.L_x_6323) ;  /* 0x000000000f087348 */ /* 0x000fea0003c00000 */
[----:B------:R0:W1:Y:S02]  /*20900*/  SHFL.IDX P6, R14, R13, R12, R11 ;  /* 0x0000000c0d0e7389 */ /* 0x00006400000c000b */
[----:B01----:R-:W-:Y:S01]  /*20910*/  ENDCOLLECTIVE ;  /* 0x000000000000791b */ /* 0x003fe20003800000 */
.L_x_6323:
        /* <DEDUP_REMOVED lines=15> */
.L_x_6324:
[----:B------:R-:W-:Y:S02]  /*20a10*/  @P0 IMAD R6, R5, 0x2, R22 ;  /* 0x0000000205060824 */ /* 0x000fe400078e0216 */
[----:B------:R-:W-:Y:S02]  /*20a20*/  IMAD.MOV.U32 R13, RZ, RZ, R4 ;  /* 0x000000ffff0d7224 */ /* 0x000fe400078e0004 */
[----:B------:R-:W-:Y:S02]  /*20a30*/  IMAD.MOV.U32 R12, RZ, RZ, 0x3 ;  /* 0x00000003ff0c7424 */ /* 0x000fe400078e00ff */
[----:B------:R-:W-:-:S07]  /*20a40*/  IMAD.MOV.U32 R3, RZ, RZ, R14 ;  /* 0x000000ffff037224 */ /* 0x000fce00078e000e */
[----:B------:R-:W-:Y:S05]  /*20a50*/  WARPSYNC.COLLECTIVE R15, `(.L_x_6325) ;  /* 0x000000000f087348 */ /* 0x000fea0003c00000 */
[----:B------:R0:W1:Y:S02]  /*20a60*/  SHFL.IDX P6, R14, R13, R12, R11 ;  /* 0x0000000c0d0e7389 */ /* 0x00006400000c000b */
[----:B01----:R-:W-:Y:S01]  /*20a70*/  ENDCOLLECTIVE ;  /* 0x000000000000791b */ /* 0x003fe20003800000 */
.L_x_6325:
        /* <DEDUP_REMOVED lines=15> */
.L_x_6326:
[----:B------:R-:W-:Y:S02]  /*20b70*/  @P0 IMAD R6, R5, 0x2, R22 ;  /* 0x0000000205060824 */ /* 0x000fe400078e0216 */
[----:B------:R-:W-:Y:S02]  /*20b80*/  IMAD.MOV.U32 R13, RZ, RZ, R4 ;  /* 0x000000ffff0d7224 */ /* 0x000fe400078e0004 */
[----:B------:R-:W-:Y:S02]  /*20b90*/  IMAD.MOV.U32 R12, RZ, RZ, 0x4 ;  /* 0x00000004ff0c7424 */ /* 0x000fe400078e00ff */
[----:B------:R-:W-:-:S07]  /*20ba0*/  IMAD.MOV.U32 R3, RZ, RZ, R14 ;  /* 0x000000ffff037224 */ /* 0x000fce00078e000e */
[----:B------:R-:W-:Y:S05]  /*20bb0*/  WARPSYNC.COLLECTIVE R15, `(.L_x_6327) ;  /* 0x000000000f087348 */ /* 0x000fea0003c00000 */
[----:B------:R0:W1:Y:S02]  /*20bc0*/  SHFL.IDX P6, R14, R13, R12, R11 ;  /* 0x0000000c0d0e7389 */ /* 0x00006400000c000b */
[----:B01----:R-:W-:Y:S01]  /*20bd0*/  ENDCOLLECTIVE ;  /* 0x000000000000791b */ /* 0x003fe20003800000 */
.L_x_6327:
        /* <DEDUP_REMOVED lines=15> */
.L_x_6328:
[----:B------:R-:W-:Y:S02]  /*20cd0*/  @P0 IMAD R6, R5, 0x2, R22 ;  /* 0x0000000205060824 */ /* 0x000fe400078e0216 */
[----:B------:R-:W-:Y:S02]  /*20ce0*/  IMAD.MOV.U32 R13, RZ, RZ, R4 ;  /* 0x000000ffff0d7224 */ /* 0x000fe400078e0004 */
[----:B------:R-:W-:Y:S02]  /*20cf0*/  IMAD.MOV.U32 R12, RZ, RZ, 0x5 ;  /* 0x00000005ff0c7424 */ /* 0x000fe400078e00ff */
[----:B------:R-:W-:-:S07]  /*20d00*/  IMAD.MOV.U32 R3, RZ, RZ, R14 ;  /* 0x000000ffff037224 */ /* 0x000fce00078e000e */
[----:B------:R-:W-:Y:S05]  /*20d10*/  WARPSYNC.COLLECTIVE R15, `(.L_x_6329) ;  /* 0x000000000f087348 */ /* 0x000fea0003c00000 */
[----:B------:R0:W1:Y:S02]  /*20d20*/  SHFL.IDX P6, R14, R13, R12, R11 ;  /* 0x0000000c0d0e7389 */ /* 0x00006400000c000b */
[----:B01----:R-:W-:Y:S01]  /*20d30*/  ENDCOLLECTIVE ;  /* 0x000000000000791b */ /* 0x003fe20003800000 */
.L_x_6329:
        /* <DEDUP_REMOVED lines=10> */
.L_x_6330:
[----:B------:R-:W-:Y:S01]  /*20de0*/  @!PT LDS RZ, [RZ] ;  /* 0x00000000fffff984 */ /* 0x000fe20000000800 */
[----:B------:R-:W-:Y:S01]  /*20df0*/  @!PT LDS RZ, [RZ] ;  /* 0x00000000fffff984 */ /* 0x000fe20000000800 */
[----:B------:R-:W-:Y:S01]  /*20e00*/  @!PT LDS RZ, [RZ] ;  /* 0x00000000fffff984 */ /* 0x000fe20000000800 */
[----:B------:R1:W-:Y:S01]  /*20e10*/  @P0 LDGSTS.E.BYPASS.LTC128B.128 [R6+0x1e400], desc[UR40][R2.64], !P2 ;  /* 0x1e40000002060fae */ /* 0x0003e2000d101d68 */
[----:B------:R-:W-:Y:S01]  /*20e20*/  IMAD.MOV.U32 R0, RZ, RZ, R14 ;  /* 0x000000ffff007224 */ /* 0x000fe200078e000e */
[----:B------:R-:W-:Y:S06]  /*20e30*/  BRA `(.L_x_6331) ;  /* 0xffffff9800607947 */ /* 0x000fec000383ffff */
.L_x_6175:
[----:B------:R-:W-:Y:S01]  /*20e40*/  MOV R13, R3 ;  /* 0x00000003000d7202 */ /* 0x000fe20000000f00 */
        /* <DEDUP_REMOVED lines=8> */
.L_x_6332:
[C---:B------:R-:W-:Y:S01]  /*20ed0*/  VIADD R10, R17.reuse, 0x10 ;  /* 0x00000010110a7836 */ /* 0x040fe20000000000 */
[C---:B------:R-:W-:Y:S01]  /*20ee0*/  ISETP.GE.AND P0, PT, R17.reuse, R2, PT ;  /* 0x000000021100720c */ /* 0x040fe20003f06270 */
[C---:B------:R-:W-:Y:S02]  /*20ef0*/  VIADD R6, R17.reuse, 0x20 ;  /* 0x0000002011067836 */ /* 0x040fe40000000000 */
[----:B------:R-:W-:Y:S01]  /*20f00*/  VIADD R8, R17, 0x40 ;  /* 0x0000004011087836 */ /* 0x000fe20000000000 */
[----:B------:R0:W-:Y:S04]  /*20f10*/  STL [R1+0x18], R10 ;  /* 0x0000180a01007387 */ /* 0x0001e80000100800 */
[----:B------:R0:W-:Y:S01]  /*20f20*/  STL [R1+0x20], R6 ;  /* 0x0000200601007387 */ /* 0x0001e20000100800 */
[----:B------:R-:W-:-:S02]  /*20f30*/  IMAD.MOV.U32 R13, RZ, RZ, R0 ;  /* 0x000000ffff0d7224 */ /* 0x000fc400078e0000 */
[----:B------:R-:W-:-:S07]  /*20f40*/  IMAD.MOV.U32 R4, RZ, RZ, R14 ;  /* 0x000000ffff047224 */ /* 0x000fce00078e000e */
[----:B0-----:R-:W-:Y:S05]  /*20f50*/  WARPSYNC.COLLECTIVE R15, `(.L_x_6333) ;  /* 0x000000000f087348 */ /* 0x001fea0003c00000 */
[----:B------:R1:W2:Y:S02]  /*20f60*/  SHFL.IDX P6, R14, R13, R12, R11 ;  /* 0x0000000c0d0e7389 */ /* 0x0002a400000c000b */
[----:B012---:R-:W-:Y:S01]  /*20f70*/  ENDCOLLECTIVE ;  /* 0x000000000000791b */ /* 0x007fe20003800000 */
.L_x_6333:
[----:B------:R-:W-:Y:S02]  /*20f80*/  IMAD.MOV.U32 R13, RZ, RZ, R3 ;  /* 0x000000ffff0d7224 */ /* 0x000fe400078e0003 */
[----:B------:R-:W-:Y:S02]  /*20f90*/  IMAD.MOV.U32 R12, RZ, RZ, 0x1 ;  /* 0x00000001ff0c7424 */ /* 0x000fe400078e00ff */
[----:B------:R-:W-:-:S07]  /*20fa0*/  IMAD.MOV.U32 R5, RZ, RZ, R14 ;  /* 0x000000ffff057224 */ /* 0x000fce00078e000e */
[----:B------:R-:W-:Y:S05]  /*20fb0*/  WARPSYNC.COLLECTIVE R15, `(.L_x_6334) ;  /* 0x000000000f087348 */ /* 0x000fea0003c00000 */
[----:B------:R0:W1:Y:S02]  /*20fc0*/  SHFL.IDX P6, R14, R13, R12, R11 ;  /* 0x0000000c0d0e7389 */ /* 0x00006400000c000b */
[----:B01----:R-:W-:Y:S01]  /*20fd0*/  ENDCOLLECTIVE ;  /* 0x000000000000791b */ /* 0x003fe20003800000 */
.L_x_6334:
        /* <DEDUP_REMOVED lines=15> */
.L_x_6335:
[----:B------:R-:W-:Y:S01]  /*210d0*/  IMAD.MOV.U32 R13, RZ, RZ, R3 ;  /* 0x000000ffff0d7224 */ /* 0x000fe200078e0003 */
[----:B------:R-:W-:Y:S01]  /*210e0*/  MOV R12, 0x2 ;  /* 0x00000002000c7802 */ /* 0x000fe20000000f00 */
[----:B------:R-:W-:-:S07]  /*210f0*/  IMAD.MOV.U32 R5, RZ, RZ, R14 ;  /* 0x000000ffff057224 */ /* 0x000fce00078e000e */
[----:B------:R-:W-:Y:S05]  /*21100*/  WARPSYNC.COLLECTIVE R15, `(.L_x_6336) ;  /* 0x000000000f087348 */ /* 0x000fea0003c00000 */
[----:B------:R0:W1:Y:S02]  /*21110*/  SHFL.IDX P6, R14, R13, R12, R11 ;  /* 0x0000000c0d0e7389 */ /* 0x00006400000c000b */
[----:B01----:R-:W-:Y:S01]  /*21120*/  ENDCOLLECTIVE ;  /* 0x000000000000791b */ /* 0x003fe20003800000 */
.L_x_6336:
        /* <DEDUP_REMOVED lines=11> */
[----:B------:R-:W-:-:S05]  /*211e0*/  VIADD R6, R17, 0x30 ;  /* 0x0000003011067836 */ /* 0x000fca0000000000 */
[----:B------:R1:W-:Y:S04]  /*211f0*/  STL [R1+0x24], R6 ;  /* 0x0000240601007387 */ /* 0x0003e80000100800 */
[----:B------:R1:W-:Y:S01]  /*21200*/  STL [R1+0x28], R8 ;  /* 0x0000280801007387 */ /* 0x0003e20000100800 */
[----:B0-----:R-:W-:-:S07]  /*21210*/  IMAD.MOV.U32 R4, RZ, RZ, R14 ;  /* 0x000000ffff047224 */ /* 0x001fce00078e000e */
[----:B-1----:R-:W-:Y:S05]  /*21220*/  WARPSYNC.COLLECTIVE R15, `(.L_x_6337) ;  /* 0x000000000f087348 */ /* 0x002fea0003c00000 */
[----:B------:R0:W2:Y:S02]  /*21230*/  SHFL.IDX P6, R14, R13, R12, R11 ;  /* 0x0000000c0d0e7389 */ /* 0x0000a400000c000b */
[----:B012---:R-:W-:Y:S01]  /*21240*/  ENDCOLLECTIVE ;  /* 0x000000000000791b */ /* 0x007fe20003800000 */
.L_x_6337:
[----:B------:R-:W-:Y:S02]  /*21250*/  IMAD.MOV.U32 R13, RZ, RZ, R3 ;  /* 0x000000ffff0d7224 */ /* 0x000fe400078e0003 */
[----:B------:R-:W-:Y:S02]  /*21260*/  IMAD.MOV.U32 R12, RZ, RZ, 0x3 ;  /* 0x00000003ff0c7424 */ /* 0x000fe400078e00ff */
[----:B------:R-:W-:-:S07]  /*21270*/  IMAD.MOV.U32 R5, RZ, RZ, R14 ;  /* 0x000000ffff057224 */ /* 0x000fce00078e000e */
[----:B------:R-:W-:Y:S05]  /*21280*/  WARPSYNC.COLLECTIVE R15, `(.L_x_6338) ;  /* 0x000000000f087348 */ /* 0x000fea0003c00000 */
[----:B------:R0:W1:Y:S02]  /*21290*/  SHFL.IDX P6, R14, R13, R12, R11 ;  /* 0x0000000c0d0e7389 */ /* 0x00006400000c000b */
[----:B01----:R-:W-:Y:S01]  /*212a0*/  ENDCOLLECTIVE ;  /* 0x000000000000791b */ /* 0x003fe20003800000 */
.L_x_6338:
        /* <DEDUP_REMOVED lines=15> */
.L_x_6339:
[----:B------:R-:W-:Y:S02]  /*213a0*/  IMAD.MOV.U32 R13, RZ, RZ, R3 ;  /* 0x000000ffff0d7224 */ /* 0x000fe400078e0003 */
[----:B------:R-:W-:Y:S02]  /*213b0*/  IMAD.MOV.U32 R12, RZ, RZ, 0x4 ;  /* 0x00000004ff0c7424 */ /* 0x000fe400078e00ff */
[----:B------:R-:W-:-:S07]  /*213c0*/  IMAD.MOV.U32 R5, RZ, RZ, R14 ;  /* 0x000000ffff057224 */ /* 0x000fce00078e000e */
[----:B------:R-:W-:Y:S05]  /*213d0*/  WARPSYNC.COLLECTIVE R15, `(.L_x_6340) ;  /* 0x000000000f087348 */ /* 0x000fea0003c00000 */
[----:B------:R0:W1:Y:S02]  /*213e0*/  SHFL.IDX P6, R14, R13, R12, R11 ;  /* 0x0000000c0d0e7389 */ /* 0x00006400000c000b */
[----:B01----:R-:W-:Y:S01]  /*213f0*/  ENDCOLLECTIVE ;  /* 0x000000000000791b */ /* 0x003fe20003800000 */
.L_x_6340:
        /* <DEDUP_REMOVED lines=10> */
.L_x_6341:
        /* <DEDUP_REMOVED lines=8> */
[----:B------:R-:W-:Y:S01]  /*21520*/  IMAD.MOV.U32 R12, RZ, RZ, 0x5 ;  /* 0x00000005ff0c7424 */ /* 0x000fe200078e00ff */
[----:B0-----:R-:W-:-:S07]  /*21530*/  MOV R4, R14 ;  /* 0x0000000e00047202 */ /* 0x001fce0000000f00 */
[----:B-1----:R-:W-:Y:S05]  /*21540*/  WARPSYNC.COLLECTIVE R15, `(.L_x_6342) ;  /* 0x000000000f087348 */ /* 0x002fea0003c00000 */
[----:B------:R0:W2:Y:S02]  /*21550*/  SHFL.IDX P6, R14, R13, R12, R11 ;  /* 0x0000000c0d0e7389 */ /* 0x0000a400000c000b */
[----:B012---:R-:W-:Y:S01]  /*21560*/  ENDCOLLECTIVE ;  /* 0x000000000000791b */ /* 0x007fe20003800000 */
.L_x_6342:
[----:B------:R-:W-:-:S05]  /*21570*/  @!P0 LEA R5, P2, R7, R4, 0x1 ;  /* 0x0000000407058211 */ /* 0x000fca00078408ff */
[----:B------:R-:W-:-:S05]  /*21580*/  @!P0 IMAD.X R4, RZ, RZ, R6, P2 ;  /* 0x000000ffff048224 */ /* 0x000fca00010e0606 */
        /* <DEDUP_REMOVED lines=8> */
[----:B------:R0:W-:Y:S01]  /*21610*/  @!P0 LDGSTS.E.BYPASS.LTC128B.128 [R25+0x1a400], desc[UR40][R4.64], !P1 ;  /* 0x1a40000004198fae */ /* 0x0001e2000c901d68 */
[----:B------:R-:W-:Y:S01]  /*21620*/  ISETP.GE.AND P0, PT, R8, R2, PT ;  /* 0x000000020800720c */ /* 0x000fe20003f06270 */
[----:B------:R-:W-:-:S12]  /*21630*/  VIADD R8, R17, 0x60 ;  /* 0x0000006011087836 */ /* 0x000fd80000000000 */
[----:B0-----:R-:W-:Y:S05]  /*21640*/  WARPSYNC.COLLECTIVE R15, `(.L_x_6343) ;  /* 0x000000000f087348 */ /* 0x001fea0003c00000 */
[----:B------:R1:W2:Y:S02]  /*21650*/  SHFL.IDX P6, R14, R13, R12, R11 ;  /* 0x0000000c0d0e7389 */ /* 0x0002a400000c000b */
[----:B012---:R-:W-:Y:S01]  /*21660*/  ENDCOLLECTIVE ;  /* 0x000000000000791b */ /* 0x007fe20003800000 */
.L_x_6343:
[----:B------:R0:W-:Y:S01]  /*21670*/  STL [R1+0x34], R8 ;  /* 0x0000340801007387 */ /* 0x0001e20000100800 */
[----:B------:R-:W-:Y:S02]  /*21680*/  IMAD.MOV.U32 R13, RZ, RZ, R3 ;  /* 0x000000ffff0d7224 */ /* 0x000fe400078e0003 */
[----:B------:R-:W-:Y:S02]  /*21690*/  IMAD.MOV.U32 R12, RZ, RZ, 0x6 ;  /* 0x00000006ff0c7424 */ /* 0x000fe400078e00ff */
[----:B------:R-:W-:-:S07]  /*216a0*/  IMAD.MOV.U32 R4, RZ, RZ, R14 ;  /* 0x000000ffff047224 */ /* 0x000fce00078e000e */
[----:B0-----:R-:W-:Y:S05]  /*216b0*/  WARPSYNC.COLLECTIVE R15, `(.L_x_6344) ;  /* 0x000000000f087348 */ /* 0x001fea0003c00000 */
[----:B------:R1:W2:Y:S02]  /*216c0*/  SHFL.IDX P6, R14, R13, R12, R11 ;  /* 0x0000000c0d0e7389 */ /* 0x0002a400000c000b */
[----:B012---:R-:W-:Y:S01]  /*216d0*/  ENDCOLLECTIVE ;  /* 0x000000000000791b */ /* 0x007fe20003800000 */
.L_x_6344:
        /* <DEDUP_REMOVED lines=10> */
.L_x_6345:
[----:B------:R-:W-:Y:S01]  /*21780*/  @!PT LDS RZ, [RZ] ;  /* 0x00000000fffff984 */ /* 0x000fe20000000800 */
[----:B------:R-:W-:Y:S01]  /*21790*/  @!PT LDS RZ, [RZ] ;  /* 0x00000000fffff984 */ /* 0x000fe20000000800 */
[----:B------:R-:W-:Y:S01]  /*217a0*/  @!PT LDS RZ, [RZ] ;  /* 0x00000000fffff984 */ /* 0x000fe20000000800 */
[----:B------:R0:W-:Y:S01]  /*217b0*/  @!P0 LDGSTS.E.BYPASS.LTC128B.128 [R25+0x1ac00], desc[UR40][R4.64], !P1 ;  /* 0x1ac0000004198fae */ /* 0x0001e2000c901d68 */
[----:B------:R-:W-:Y:S02]  /*217c0*/  ISETP.GE.AND P0, PT, R8, R2, PT ;  /* 0x000000020800720c */ /* 0x000fe40003f06270 */
[----:B------:R-:W-:Y:S01]  /*217d0*/  MOV R13, R3 ;  /* 0x00000003000d7202 */ /* 0x000fe20000000f00 */
[----:B------:R-:W-:Y:S02]  /*217e0*/  IMAD.MOV.U32 R12, RZ, RZ, 0x7 ;  /* 0x00000007ff0c7424 */ /* 0x000fe400078e00ff */
[----:B0-----:R-:W-:-:S08]  /*217f0*/  IMAD.MOV.U32 R4, RZ, RZ, R14 ;  /* 0x000000ffff047224 */ /* 0x001fd000078e000e */
[----:B------:R-:W-:Y:S05]  /*21800*/  WARPSYNC.COLLECTIVE R15, `(.L_x_6346) ;  /* 0x000000000f087348 */ /* 0x000fea0003c00000 */
[----:B------:R0:W1:Y:S02]  /*21810*/  SHFL.IDX P6, R14, R13, R12, R11 ;  /* 0x0000000c0d0e7389 */ /* 0x00006400000c000b */
[----:B01----:R-:W-:Y:S01]  /*21820*/  ENDCOLLECTIVE ;  /* 0x000000000000791b */ /* 0x003fe20003800000 */
.L_x_6346:
        /* <DEDUP_REMOVED lines=10> */
.L_x_6347:
[----:B------:R-:W-:Y:S01]  /*218d0*/  @!PT LDS RZ, [RZ] ;  /* 0x00000000fffff984 */ /* 0x000fe20000000800 */
[----:B------:R-:W-:Y:S01]  /*218e0*/  @!PT LDS RZ, [RZ] ;  /* 0x00000000fffff984 */ /* 0x000fe20000000800 */
[----:B------:R-:W-:Y:S01]  /*218f0*/  @!PT LDS RZ, [RZ] ;  /* 0x00000000fffff984 */ /* 0x000fe20000000800 */
[----:B------:R1:W-:Y:S01]  /*21900*/  @!P0 LDGSTS.E.BYPASS.LTC128B.128 [R25+0x1b400], desc[UR40][R4.64], !P1 ;  /* 0x1b40000004198fae */ /* 0x0003e2000c901d68 */
[----:B------:R-:W-:Y:S01]  /*21910*/  IMAD.MOV.U32 R0, RZ, RZ, R14 ;  /* 0x000000ffff007224 */ /* 0x000fe200078e000e */
[----:B------:R-:W-:Y:S06]  /*21920*/  BRA `(.L_x_6348) ;  /* 0xffffff9800b47947 */ /* 0x000fec000383ffff */
.L_x_6179:
[----:B------:R-:W2:Y:S04]  /*21930*/  LDL.LU R15, [R1+0x4] ;  /* 0x00000400010f7983 */ /* 0x000ea80000300800 */
[----:B------:R-:W3:Y:S04]  /*21940*/  LDL.LU R14, [R1+0x18] ;  /* 0x00001800010e7983 */ /* 0x000ee80000300800 */
[----:B------:R-:W4:Y:S04]  /*21950*/  LDL.LU R13, [R1+0x20] ;  /* 0x00002000010d7983 */ /* 0x000f280000300800 */
[----:B------:R-:W5:Y:S04]  /*21960*/  LDL.LU R12, [R1+0x24] ;  /* 0x00002400010c7983 */ /* 0x000f680000300800 */
[----:B------:R-:W5:Y:S04]  /*21970*/  LDL.LU R11, [R1+0x28] ;  /* 0x00002800010b7983 */ /* 0x000f680000300800 */
[----:B------:R-:W5:Y:S04]  /*21980*/  LDL.LU R10, [R1+0x30] ;  /* 0x00003000010a7983 */ /* 0x000f680000300800 */
[----:B------:R-:W5:Y:S04]  /*21990*/  LDL.LU R9, [R1+0x34] ;  /* 0x0000340001097983 */ /* 0x000f680000300800 */
[----:B------:R-:W5:Y:S01]  /*219a0*/  LDL.LU R8, [R1] ;  /* 0x0000000001087983 */ /* 0x000f620000300800 */
[----:B------:R-:W-:Y:S01]  /*219b0*/  BSSY B0, `(.L_x_6349) ;  /* 0x000001b000007945 */ /* 0x000fe20003800000 */
[----:B--2---:R-:W-:-:S02]  /*219c0*/  IMAD R5, R15, R6, RZ ;  /* 0x000000060f057224 */ /* 0x004fc400078e02ff */
[----:B------:R-:W-:-:S03]  /*219d0*/  IMAD.MOV.U32 R15, RZ, RZ, -0x1 ;  /* 0xffffffffff0f7424 */ /* 0x000fc600078e00ff */
[-C--:B------:R-:W-:Y:S02]  /*219e0*/  ISETP.GE.AND P0, PT, R17, R5.reuse, PT ;  /* 0x000000051100720c */ /* 0x080fe40003f06270 */
[-C--:B---3--:R-:W-:Y:S02]  /*219f0*/  ISETP.GE.AND P6, PT, R14, R5.reuse, PT ;  /* 0x000000050e00720c */ /* 0x088fe40003fc6270 */
[----:B----4-:R-:W-:Y:S01]  /*21a00*/  ISETP.GE.AND P5, PT, R13, R5, PT ;  /* 0x000000050d00720c */ /* 0x010fe20003fa6270 */
[----:B------:R-:W-:Y:S01]  /*21a10*/  IMAD.MOV.U32 R13, RZ, RZ, R0 ;  /* 0x000000ffff0d7224 */ /* 0x000fe200078e0000 */
[----:B-----5:R-:W-:-:S07]  /*21a20*/  LOP3.LUT R8, R8, 0xfffffbff, RZ, 0xc0, !PT ;  /* 0xfffffbff08087812 */ /* 0x020fce00078ec0ff */
[----:B------:R-:W-:Y:S02]  /*21a30*/  @P0 LOP3.LUT R8, R8, 0x400, RZ, 0xfc, !PT ;  /* 0x0000040008080812 */ /* 0x000fe400078efcff */
[----:B------:R-:W-:Y:S01]  /*21a40*/  ISETP.GE.AND P0, PT, R12, R5, PT ;  /* 0x000000050c00720c */ /* 0x000fe20003f06270 */
[----:B------:R-:W-:Y:S01]  /*21a50*/  IMAD.MOV.U32 R12, RZ, RZ, RZ ;  /* 0x000000ffff0c7224 */ /* 0x000fe200078e00ff */
[----:B------:R-:W-:-:S04]  /*21a60*/  LOP3.LUT R8, R8, 0xfffffdff, RZ, 0xc0, !PT ;  /* 0xfffffdff08087812 */ /* 0x000fc800078ec0ff */
[----:B------:R-:W-:Y:S02]  /*21a70*/  @P6 LOP3.LUT R8, R8, 0x200, RZ, 0xfc, !PT ;  /* 0x0000020008086812 */ /* 0x000fe400078efcff */
[----:B------:R-:W-:Y:S01]  /*21a80*/  ISETP.GE.AND P6, PT, R11, R5, PT ;  /* 0x000000050b00720c */ /* 0x000fe20003fc6270 */
        /* <DEDUP_REMOVED lines=8> */
[----:B------:R-:W-:-:S05]  /*21b10*/  @P6 LOP3.LUT R8, R8, 0x40, RZ, 0xfc, !PT ;  /* 0x0000004008086812 */ /* 0x000fca00078efcff */
[----:B------:R0:W-:Y:S02]  /*21b20*/  STL [R1], R8 ;  /* 0x0000000801007387 */ /* 0x0001e40000100800 */
[----:B0-----:R-:W-:Y:S05]  /*21b30*/  WARPSYNC.COLLECTIVE R15, `(.L_x_6350) ;  /* 0x000000000f087348 */ /* 0x001fea0003c00000 */
[----:B------:R1:W2:Y:S02]  /*21b40*/  SHFL.IDX P6, R14, R13, R12, R11 ;  /* 0x0000000c0d0e7389 */ /* 0x0002a400000c000b */
[----:B012---:R-:W-:Y:S01]  /*21b50*/  ENDCOLLECTIVE ;  /* 0x000000000000791b */ /* 0x007fe20003800000 */
.L_x_6350:
[----:B------:R-:W-:Y:S05]  /*21b60*/  BSYNC B0 ;  /* 0x0000000000007941 */ /* 0x000fea0003800000 */
.L_x_6349:
        /* <DEDUP_REMOVED lines=11> */
.L_x_6351:
[----:B------:R-:W-:-:S04]  /*21c20*/  LOP3.LUT R8, R8, 0xffffdfff, RZ, 0xc0, !PT ;  /* 0xffffdfff08087812 */ /* 0x000fc800078ec0ff */
[----:B------:R-:W-:-:S04]  /*21c30*/  @P0 LOP3.LUT R8, R8, 0x2000, RZ, 0xfc, !PT ;  /* 0x0000200008080812 */ /* 0x000fc800078efcff */
[----:B------:R-:W-:Y:S01]  /*21c40*/  LOP3.LUT P0, RZ, R8, 0x400, RZ, 0xc0, !PT ;  /* 0x0000040008ff7812 */ /* 0x000fe2000780c0ff */
[----:B------:R0:W-:Y:S01]  /*21c50*/  STL [R1], R8 ;  /* 0x0000000801007387 */ /* 0x0001e20000100800 */
[----:B------:R-:W-:Y:S01]  /*21c60*/  IMAD.MOV.U32 R13, RZ, RZ, R0 ;  /* 0x000000ffff0d7224 */ /* 0x000fe200078e0000 */
[----:B------:R-:W-:Y:S01]  /*21c70*/  MOV R12, 0x1 ;  /* 0x00000001000c7802 */ /* 0x000fe20000000f00 */
[----:B------:R-:W-:-:S09]  /*21c80*/  IMAD.MOV.U32 R3, RZ, RZ, R14 ;  /* 0x000000ffff037224 */ /* 0x000fd200078e000e */
[----:B------:R-:W-:-:S05]  /*21c90*/  @!P0 LEA R3, P6, R7, R3, 0x1 ;  /* 0x0000000307038211 */ /* 0x000fca00078c08ff */
[----:B------:R-:W-:-:S05]  /*21ca0*/  @!P0 IMAD.X R2, RZ, RZ, R2, P6 ;  /* 0x000000ffff028224 */ /* 0x000fca00030e0602 */
[----:B0-----:R-:W-:-:S07]  /*21cb0*/  @!P0 LOP3.LUT R3, R3, R2, RZ, 0x3c, !PT ;  /* 0x0000000203038212 */ /* 0x001fce00078e3cff */
[----:B------:R-:W-:Y:S05]  /*21cc0*/  WARPSYNC.COLLECTIVE R15, `(.L_x_6352) ;  /* 0x000000000f087348 */ /* 0x000fea0003c00000 */
[----:B------:R0:W1:Y:S02]  /*21cd0*/  SHFL.IDX P6, R14, R13, R12, R11 ;  /* 0x0000000c0d0e7389 */ /* 0x00006400000c000b */
[----:B01----:R-:W-:Y:S01]  /*21ce0*/  ENDCOLLECTIVE ;  /* 0x000000000000791b */ /* 0x003fe20003800000 */
.L_x_6352:
        /* <DEDUP_REMOVED lines=15> */
.L_x_6353:
        /* <DEDUP_REMOVED lines=12> */
.L_x_6354:
        /* <DEDUP_REMOVED lines=12> */
.L_x_6355:
        /* <DEDUP_REMOVED lines=12> */
.L_x_6356:
        /* <DEDUP_REMOVED lines=12> */
.L_x_6357:
[----:B------:R-:W-:Y:S01]  /*220e0*/  MOV R13, R0 ;  /* 0x00000000000d7202 */ /* 0x000fe20000000f00 */
        /* <DEDUP_REMOVED lines=11> */
.L_x_6358:
        /* <DEDUP_REMOVED lines=12> */
.L_x_6359:
        /* <DEDUP_REMOVED lines=12> */
.L_x_6360:
        /* <DEDUP_REMOVED lines=12> */
.L_x_6361:
        /* <DEDUP_REMOVED lines=12> */
.L_x_6362:
        /* <DEDUP_REMOVED lines=11> */
.L_x_6363:
[----:B------:R-:W-:Y:S02]  /*22550*/  IMAD.MOV.U32 R13, RZ, RZ, R0 ;  /* 0x000000ffff0d7224 */ /* 0x000fe400078e0000 */
[----:B------:R-:W-:Y:S02]  /*22560*/  IMAD.MOV.U32 R12, RZ, RZ, 0x7 ;  /* 0x00000007ff0c7424 */ /* 0x000fe400078e00ff */
[----:B------:R-:W-:-:S07]  /*22570*/  IMAD.MOV.U32 R2, RZ, RZ, R14 ;  /* 0x000000ffff027224 */ /* 0x000fce00078e000e */
[----:B------:R-:W-:Y:S05]  /*22580*/  WARPSYNC.COLLECTIVE R15, `(.L_x_6364) ;  /* 0x000000000f087348 */ /* 0x000fea0003c00000 */
[----:B------:R0:W1:Y:S02]  /*22590*/  SHFL.IDX P6, R14, R13, R12, R11 ;  /* 0x0000000c0d0e7389 */ /* 0x00006400000c000b */
[----:B01----:R-:W-:Y:S01]  /*225a0*/  ENDCOLLECTIVE ;  /* 0x000000000000791b */ /* 0x003fe20003800000 */
.L_x_6364:
[----:B------:R-:W-:-:S04]  /*225b0*/  @!P0 LEA R2, P5, R7, R2, 0x1 ;  /* 0x0000000207028211 */ /* 0x000fc800078a08ff */
[----:B------:R-:W-:-:S05]  /*225c0*/  @!P0 IADD3.X R3, RZ, R6, RZ, P5, !PT ;  /* 0x00000006ff038210 */ /* 0x000fca0002ffe4ff */
        /* <DEDUP_REMOVED lines=12> */
.L_x_6365:
[----:B------:R-:W-:Y:S01]  /*22690*/  IMAD.MOV.U32 R2, RZ, RZ, R14 ;  /* 0x000000ffff027224 */ /* 0x000fe200078e000e */
[----:B------:R-:W-:Y:S06]  /*226a0*/  BRA `(.L_x_6366) ;  /* 0xffffff9800147947 */ /* 0x000fec000383ffff */
.L_x_6184:
[----:B0-----:R0:W1:Y:S02]  /*226b0*/  SYNCS.PHASECHK.TRANS64.TRYWAIT P0, [R22+URZ+0x32420], R3 ;  /* 0x03242003160075a7 */ /* 0x001064000800017f */
[----:B-1----:R-:W-:Y:S05]  /*226c0*/  @!P0 NANOSLEEP.SYNCS 0x989680 ;  /* 0x009896800000895d */ /* 0x002fea0003900000 */
[----:B------:R-:W1:Y:S02]  /*226d0*/  @!P0 SYNCS.PHASECHK.TRANS64 P0, [R22+URZ+0x32420], R3 ;  /* 0x03242003160085a7 */ /* 0x000e64000800007f */
[----:B-1----:R-:W-:Y:S05]  /*226e0*/  @!P0 BRA `(.L_x_6184) ;  /* 0xfffffffc00f08947 */ /* 0x002fea000383ffff */
[----:B------:R-:W-:Y:S05]  /*226f0*/  BRA `(.L_x_6367) ;  /* 0xffffff9800887947 */ /* 0x000fea000383ffff */
.L_x_6187:
[----:B-1----:R1:W3:Y:S02]  /*22700*/  SYNCS.PHASECHK.TRANS64.TRYWAIT P0, [R29+URZ+0x32460], R0 ;  /* 0x032460001d0075a7 */ /* 0x0022e4000800017f */
[----:B---3--:R-:W-:Y:S05]  /*22710*/  @!P0 NANOSLEEP.SYNCS 0x989680 ;  /* 0x009896800000895d */ /* 0x008fea0003900000 */
[----:B------:R-:W3:Y:S02]  /*22720*/  @!P0 SYNCS.PHASECHK.TRANS64 P0, [R29+URZ+0x32460], R0 ;  /* 0x032460001d0085a7 */ /* 0x000ee4000800007f */
[----:B---3--:R-:W-:Y:S05]  /*22730*/  @!P0 BRA `(.L_x_6187) ;  /* 0xfffffffc00f08947 */ /* 0x008fea000383ffff */
[----:B------:R-:W-:Y:S05]  /*22740*/  BRA `(.L_x_6368) ;  /* 0xffffff9800987947 */ /* 0x000fea000383ffff */
.L_x_6188:
        /* <DEDUP_REMOVED lines=8> */
.L_x_6370:
[----:B------:R-:W-:Y:S05]  /*227d0*/  BSYNC B0 ;  /* 0x0000000000007941 */ /* 0x000fea0003800000 */
.L_x_6369:
        /* <DEDUP_REMOVED lines=13> */
.L_x_6371:
        /* <DEDUP_REMOVED lines=9> */
.L_x_6372:
        /* <DEDUP_REMOVED lines=17> */
.L_x_6373:
[----:B------:R-:W-:Y:S02]  /*22a50*/  IMAD.MOV.U32 R13, RZ, RZ, R6 ;  /* 0x000000ffff0d7224 */ /* 0x000fe400078e0006 */
[----:B------:R-:W-:Y:S01]  /*22a60*/  IMAD.MOV.U32 R12, RZ, RZ, 0x2 ;  /* 0x00000002ff0c7424 */ /* 0x000fe200078e00ff */
[----:B------:R-:W-:-:S13]  /*22a70*/  IADD3 R2, P3, R14, R0, RZ ;  /* 0x000000000e027210 */ /* 0x000fda0007f7e0ff */
[----:B------:R-:W-:Y:S05]  /*22a80*/  WARPSYNC.COLLECTIVE R15, `(.L_x_6374) ;  /* 0x000000000f087348 */ /* 0x000fea0003c00000 */
[----:B------:R0:W1:Y:S02]  /*22a90*/  SHFL.IDX P6, R14, R13, R12, R11 ;  /* 0x0000000c0d0e7389 */ /* 0x00006400000c000b */
[----:B01----:R-:W-:Y:S01]  /*22aa0*/  ENDCOLLECTIVE ;  /* 0x000000000000791b */ /* 0x003fe20003800000 */
.L_x_6374:
        /* <DEDUP_REMOVED lines=17> */
.L_x_6375:
[----:B------:R-:W-:Y:S02]  /*22bc0*/  IMAD.MOV.U32 R13, RZ, RZ, R6 ;  /* 0x000000ffff0d7224 */ /* 0x000fe400078e0006 */
[----:B------:R-:W-:Y:S01]  /*22bd0*/  IMAD.MOV.U32 R12, RZ, RZ, 0x3 ;  /* 0x00000003ff0c7424 */ /* 0x000fe200078e00ff */
[----:B------:R-:W-:-:S13]  /*22be0*/  IADD3 R2, P3, R14, R0, RZ ;  /* 0x000000000e027210 */ /* 0x000fda0007f7e0ff */
[----:B------:R-:W-:Y:S05]  /*22bf0*/  WARPSYNC.COLLECTIVE R15, `(.L_x_6376) ;  /* 0x000000000f087348 */ /* 0x000fea0003c00000 */
[----:B------:R0:W1:Y:S02]  /*22c00*/  SHFL.IDX P6, R14, R13, R12, R11 ;  /* 0x0000000c0d0e7389 */ /* 0x00006400000c000b */
[----:B01----:R-:W-:Y:S01]  /*22c10*/  ENDCOLLECTIVE ;  /* 0x000000000000791b */ /* 0x003fe20003800000 */
.L_x_6376:
        /* <DEDUP_REMOVED lines=17> */
.L_x_6377:
[----:B------:R-:W-:Y:S01]  /*22d30*/  MOV R13, R6 ;  /* 0x00000006000d7202 */ /* 0x000fe20000000f00 */
[----:B------:R-:W-:Y:S01]  /*22d40*/  IMAD.MOV.U32 R12, RZ, RZ, 0x4 ;  /* 0x00000004ff0c7424 */ /* 0x000fe200078e00ff */
[----:B------:R-:W-:-:S13]  /*22d50*/  IADD3 R2, P3, R14, R0, RZ ;  /* 0x000000000e027210 */ /* 0x000fda0007f7e0ff */
[----:B------:R-:W-:Y:S05]  /*22d60*/  WARPSYNC.COLLECTIVE R15, `(.L_x_6378) ;  /* 0x000000000f087348 */ /* 0x000fea0003c00000 */
[----:B------:R0:W1:Y:S02]  /*22d70*/  SHFL.IDX P6, R14, R13, R12, R11 ;  /* 0x0000000c0d0e7389 */ /* 0x00006400000c000b */
[----:B01----:R-:W-:Y:S01]  /*22d80*/  ENDCOLLECTIVE ;  /* 0x000000000000791b */ /* 0x003fe20003800000 */
.L_x_6378:
        /* <DEDUP_REMOVED lines=17> */
.L_x_6379:
[----:B------:R-:W-:Y:S02]  /*22ea0*/  IMAD.MOV.U32 R13, RZ, RZ, R6 ;  /* 0x000000ffff0d7224 */ /* 0x000fe400078e0006 */
[----:B------:R-:W-:Y:S01]  /*22eb0*/  IMAD.MOV.U32 R12, RZ, RZ, 0x5 ;  /* 0x00000005ff0c7424 */ /* 0x000fe200078e00ff */
[----:B------:R-:W-:-:S13]  /*22ec0*/  IADD3 R2, P3, R14, R0, RZ ;  /* 0x000000000e027210 */ /* 0x000fda0007f7e0ff */
[----:B------:R-:W-:Y:S05]  /*22ed0*/  WARPSYNC.COLLECTIVE R15, `(.L_x_6380) ;  /* 0x000000000f087348 */ /* 0x000fea0003c00000 */
[----:B------:R0:W1:Y:S02]  /*22ee0*/  SHFL.IDX P6, R14, R13, R12, R11 ;  /* 0x0000000c0d0e7389 */ /* 0x00006400000c000b */
[----:B01----:R-:W-:Y:S01]  /*22ef0*/  ENDCOLLECTIVE ;  /* 0x000000000000791b */ /* 0x003fe20003800000 */
.L_x_6380:
        /* <DEDUP_REMOVED lines=12> */
.L_x_6381:
        /* <DEDUP_REMOVED lines=9> */
.L_x_6195:
[----:B0-----:R0:W1:Y:S02]  /*23050*/  SYNCS.PHASECHK.TRANS64.TRYWAIT P0, [R6+URZ+0x32440], R21 ;  /* 0x03244015060075a7 */ /* 0x001064000800017f */
[----:B-1----:R-:W-:Y:S05]  /*23060*/  @!P0 NANOSLEEP.SYNCS 0x989680 ;  /* 0x009896800000895d */ /* 0x002fea0003900000 */
[----:B------:R-:W1:Y:S02]  /*23070*/  @!P0 SYNCS.PHASECHK.TRANS64 P0, [R6+URZ+0x32440], R21 ;  /* 0x03244015060085a7 */ /* 0x000e64000800007f */
[----:B-1----:R-:W-:Y:S05]  /*23080*/  @!P0 BRA `(.L_x_6195) ;  /* 0xfffffffc00f08947 */ /* 0x002fea000383ffff */
[----:B------:R-:W-:Y:S05]  /*23090*/  BRA `(.L_x_6383) ;  /* 0xffffff9c00307947 */ /* 0x000fea000383ffff */
.L_x_6196:
        /* <DEDUP_REMOVED lines=8> */
.L_x_6385:
[----:B------:R-:W-:Y:S05]  /*23120*/  BSYNC B1 ;  /* 0x0000000000017941 */ /* 0x000fea0003800000 */
.L_x_6384:
        /* <DEDUP_REMOVED lines=9> */
.L_x_6386:
[----:B------:R-:W-:Y:S02]  /*231c0*/  IMAD.MOV.U32 R13, RZ, RZ, R9 ;  /* 0x000000ffff0d7224 */ /* 0x000fe400078e0009 */
[----:B------:R-:W-:Y:S02]  /*231d0*/  IMAD.MOV.U32 R12, RZ, RZ, 0x1 ;  /* 0x00000001ff0c7424 */ /* 0x000fe400078e00ff */
[----:B------:R-:W-:-:S07]  /*231e0*/  IMAD.MOV.U32 R2, RZ, RZ, R14 ;  /* 0x000000ffff027224 */ /* 0x000fce00078e000e */
[----:B------:R-:W-:Y:S05]  /*231f0*/  WARPSYNC.COLLECTIVE R15, `(.L_x_6387) ;  /* 0x000000000f087348 */ /* 0x000fea0003c00000 */
[----:B------:R0:W1:Y:S02]  /*23200*/  SHFL.IDX P6, R14, R13, R12, R11 ;  /* 0x0000000c0d0e7389 */ /* 0x00006400000c000b */
[----:B01----:R-:W-:Y:S01]  /*23210*/  ENDCOLLECTIVE ;  /* 0x000000000000791b */ /* 0x003fe20003800000 */
.L_x_6387:
        /* <DEDUP_REMOVED lines=11> */
.L_x_6388:
[----:B------:R-:W-:Y:S02]  /*232d0*/  IMAD.MOV.U32 R13, RZ, RZ, R9 ;  /* 0x000000ffff0d7224 */ /* 0x000fe400078e0009 */
[----:B------:R-:W-:Y:S02]  /*232e0*/  IMAD.MOV.U32 R12, RZ, RZ, 0x2 ;  /* 0x00000002ff0c7424 */ /* 0x000fe400078e00ff */
[----:B------:R-:W-:-:S07]  /*232f0*/  IMAD.MOV.U32 R2, RZ, RZ, R14 ;  /* 0x000000ffff027224 */ /* 0x000fce00078e000e */
[----:B------:R-:W-:Y:S05]  /*23300*/  WARPSYNC.COLLECTIVE R15, `(.L_x_6389) ;  /* 0x000000000f087348 */ /* 0x000fea0003c00000 */
[----:B------:R0:W1:Y:S02]  /*23310*/  SHFL.IDX P6, R14, R13, R12, R11 ;  /* 0x0000000c0d0e7389 */ /* 0x00006400000c000b */
[----:B01----:R-:W-:Y:S01]  /*23320*/  ENDCOLLECTIVE ;  /* 0x000000000000791b */ /* 0x003fe20003800000 */
.L_x_6389:
        /* <DEDUP_REMOVED lines=11> */
.L_x_6390:
[----:B------:R-:W-:Y:S01]  /*233e0*/  IMAD.MOV.U32 R13, RZ, RZ, R9 ;  /* 0x000000ffff0d7224 */ /* 0x000fe200078e0009 */
[----:B------:R-:W-:Y:S01]  /*233f0*/  MOV R12, 0x3 ;  /* 0x00000003000c7802 */ /* 0x000fe20000000f00 */
[----:B------:R-:W-:-:S07]  /*23400*/  IMAD.MOV.U32 R2, RZ, RZ, R14 ;  /* 0x000000ffff027224 */ /* 0x000fce00078e000e */
[----:B------:R-:W-:Y:S05]  /*23410*/  WARPSYNC.COLLECTIVE R15, `(.L_x_6391) ;  /* 0x000000000f087348 */ /* 0x000fea0003c00000 */
[----:B------:R0:W1:Y:S02]  /*23420*/  SHFL.IDX P6, R14, R13, R12, R11 ;  /* 0x0000000c0d0e7389 */ /* 0x00006400000c000b */
[----:B01----:R-:W-:Y:S01]  /*23430*/  ENDCOLLECTIVE ;  /* 0x000000000000791b */ /* 0x003fe20003800000 */
.L_x_6391:
        /* <DEDUP_REMOVED lines=11> */
.L_x_6392:
[----:B------:R-:W-:Y:S02]  /*234f0*/  IMAD.MOV.U32 R13, RZ, RZ, R9 ;  /* 0x000000ffff0d7224 */ /* 0x000fe400078e0009 */
[----:B------:R-:W-:Y:S02]  /*23500*/  IMAD.MOV.U32 R12, RZ, RZ, 0x4 ;  /* 0x00000004ff0c7424 */ /* 0x000fe400078e00ff */
[----:B------:R-:W-:-:S07]  /*23510*/  IMAD.MOV.U32 R2, RZ, RZ, R14 ;  /* 0x000000ffff027224 */ /* 0x000fce00078e000e */
[----:B------:R-:W-:Y:S05]  /*23520*/  WARPSYNC.COLLECTIVE R15, `(.L_x_6393) ;  /* 0x000000000f087348 */ /* 0x000fea0003c00000 */
[----:B------:R0:W1:Y:S02]  /*23530*/  SHFL.IDX P6, R14, R13, R12, R11 ;  /* 0x0000000c0d0e7389 */ /* 0x00006400000c000b */
[----:B01----:R-:W-:Y:S01]  /*23540*/  ENDCOLLECTIVE ;  /* 0x000000000000791b */ /* 0x003fe20003800000 */
.L_x_6393:
        /* <DEDUP_REMOVED lines=11> */
.L_x_6394:
[----:B------:R-:W-:Y:S02]  /*23600*/  IMAD.MOV.U32 R13, RZ, RZ, R9 ;  /* 0x000000ffff0d7224 */ /* 0x000fe400078e0009 */
[----:B------:R-:W-:Y:S02]  /*23610*/  IMAD.MOV.U32 R12, RZ, RZ, 0x5 ;  /* 0x00000005ff0c7424 */ /* 0x000fe400078e00ff */
[----:B------:R-:W-:-:S07]  /*23620*/  IMAD.MOV.U32 R2, RZ, RZ, R14 ;  /* 0x000000ffff027224 */ /* 0x000fce00078e000e */
[----:B------:R-:W-:Y:S05]  /*23630*/  WARPSYNC.COLLECTIVE R15, `(.L_x_6395) ;  /* 0x000000000f087348 */ /* 0x000fea0003c00000 */
[----:B------:R0:W1:Y:S02]  /*23640*/  SHFL.IDX P6, R14, R13, R12, R11 ;  /* 0x0000000c0d0e7389 */ /* 0x00006400000c000b */
[----:B01----:R-:W-:Y:S01]  /*23650*/  ENDCOLLECTIVE ;  /* 0x000000000000791b */ /* 0x003fe20003800000 */
.L_x_6395:
        /* <DEDUP_REMOVED lines=11> */
.L_x_6396:
[----:B------:R-:W-:Y:S01]  /*23710*/  IMAD.MOV.U32 R2, RZ, RZ, R14 ;  /* 0x000000ffff027224 */ /* 0x000fe200078e000e */
[----:B------:R-:W-:Y:S06]  /*23720*/  BRA `(.L_x_6397) ;  /* 0xffffff9800647947 */ /* 0x000fec000383ffff */
.L_x_6201:
[----:B---3--:R3:W4:Y:S02]  /*23730*/  SYNCS.PHASECHK.TRANS64.TRYWAIT P0, [R6+URZ+0x32460], R21 ;  /* 0x03246015060075a7 */ /* 0x008724000800017f */
[----:B----4-:R-:W-:Y:S05]  /*23740*/  @!P0 NANOSLEEP.SYNCS 0x989680 ;  /* 0x009896800000895d */ /* 0x010fea0003900000 */
[----:B------:R-:W4:Y:S02]  /*23750*/  @!P0 SYNCS.PHASECHK.TRANS64 P0, [R6+URZ+0x32460], R21 ;  /* 0x03246015060085a7 */ /* 0x000f24000800007f */
[----:B----4-:R-:W-:Y:S05]  /*23760*/  @!P0 BRA `(.L_x_6201) ;  /* 0xfffffffc00f08947 */ /* 0x010fea000383ffff */
[----:B------:R-:W-:Y:S05]  /*23770*/  BRA `(.L_x_6398) ;  /* 0xffffff9800b47947 */ /* 0x000fea000383ffff */
.L_x_6202:
[----:B------:R-:W-:Y:S01]  /*23780*/  BSSY B1, `(.L_x_6399) ;  /* 0x0000008000017945 */ /* 0x000fe20003800000 */
[----:B------:R-:W-:Y:S01]  /*23790*/  IMAD.MOV.U32 R13, RZ, RZ, R9 ;  /* 0x000000ffff0d7224 */ /* 0x000fe200078e0009 */
[----:B------:R-:W-:Y:S01]  /*237a0*/  MOV R12, RZ ;  /* 0x000000ff000c7202 */ /* 0x000fe20000000f00 */
[----:B------:R-:W-:Y:S02]  /*237b0*/  IMAD.MOV.U32 R11, RZ, RZ, 0x181f ;  /* 0x0000181fff0b7424 */ /* 0x000fe400078e00ff */
[----:B------:R-:W-:-:S07]  /*237c0*/  IMAD.MOV.U32 R15, RZ, RZ, -0x1 ;  /* 0xffffffffff0f7424 */ /* 0x000fce00078e00ff */
[----:B0-23--:R-:W-:Y:S05]  /*237d0*/  WARPSYNC.COLLECTIVE R15, `(.L_x_6400) ;  /* 0x000000000f087348 */ /* 0x00dfea0003c00000 */
[----:B------:R1:W4:Y:S02]  /*237e0*/  SHFL.IDX P6, R14, R13, R12, R11 ;  /* 0x0000000c0d0e7389 */ /* 0x00032400000c000b */
[----:B01234-:R-:W-:Y:S01]  /*237f0*/  ENDCOLLECTIVE ;  /* 0x000000000000791b */ /* 0x01ffe20003800000 */
.L_x_6400:
[----:B------:R-:W-:Y:S05]  /*23800*/  BSYNC B1 ;  /* 0x0000000000017941 */ /* 0x000fea0003800000 */
.L_x_6399:
        /* <DEDUP_REMOVED lines=9> */
.L_x_6401:
[----:B------:R-:W-:Y:S02]  /*238a0*/  IMAD.MOV.U32 R13, RZ, RZ, R9 ;  /* 0x000000ffff0d7224 */ /* 0x000fe400078e0009 */
[----:B------:R-:W-:Y:S01]  /*238b0*/  IMAD.MOV.U32 R12, RZ, RZ, 0x1 ;  /* 0x00000001ff0c7424 */ /* 0x000fe200078e00ff */
[----:B------:R-:W-:-:S13]  /*238c0*/  IADD3 R2, P0, R14, R0, RZ ;  /* 0x000000000e027210 */ /* 0x000fda0007f1e0ff */
[----:B------:R-:W-:Y:S05]  /*238d0*/  WARPSYNC.COLLECTIVE R15, `(.L_x_6402) ;  /* 0x000000000f087348 */ /* 0x000fea0003c00000 */
[----:B------:R0:W1:Y:S02]  /*238e0*/  SHFL.IDX P6, R14, R13, R12, R11 ;  /* 0x0000000c0d0e7389 */ /* 0x00006400000c000b */
[----:B01----:R-:W-:Y:S01]  /*238f0*/  ENDCOLLECTIVE ;  /* 0x000000000000791b */ /* 0x003fe20003800000 */
.L_x_6402:
        /* <DEDUP_REMOVED lines=13> */
.L_x_6403:
[----:B------:R-:W-:Y:S02]  /*239d0*/  IMAD.MOV.U32 R13, RZ, RZ, R9 ;  /* 0x000000ffff0d7224 */ /* 0x000fe400078e0009 */
[----:B------:R-:W-:Y:S01]  /*239e0*/  IMAD.MOV.U32 R12, RZ, RZ, 0x2 ;  /* 0x00000002ff0c7424 */ /* 0x000fe200078e00ff */
[----:B------:R-:W-:-:S13]  /*239f0*/  IADD3 R2, P0, R14, R0, RZ ;  /* 0x000000000e027210 */ /* 0x000fda0007f1e0ff */
[----:B------:R-:W-:Y:S05]  /*23a00*/  WARPSYNC.COLLECTIVE R15, `(.L_x_6404) ;  /* 0x000000000f087348 */ /* 0x000fea0003c00000 */
[----:B------:R0:W1:Y:S02]  /*23a10*/  SHFL.IDX P6, R14, R13, R12, R11 ;  /* 0x0000000c0d0e7389 */ /* 0x00006400000c000b */
[----:B01----:R-:W-:Y:S01]  /*23a20*/  ENDCOLLECTIVE ;  /* 0x000000000000791b */ /* 0x003fe20003800000 */
.L_x_6404:
        /* <DEDUP_REMOVED lines=13> */
.L_x_6405:
[----:B------:R-:W-:Y:S02]  /*23b00*/  IMAD.MOV.U32 R13, RZ, RZ, R9 ;  /* 0x000000ffff0d7224 */ /* 0x000fe400078e0009 */
[----:B------:R-:W-:Y:S01]  /*23b10*/  IMAD.MOV.U32 R12, RZ, RZ, 0x3 ;  /* 0x00000003ff0c7424 */ /* 0x000fe200078e00ff */
[----:B------:R-:W-:-:S13]  /*23b20*/  IADD3 R2, P0, R14, R0, RZ ;  /* 0x000000000e027210 */ /* 0x000fda0007f1e0ff */
[----:B------:R-:W-:Y:S05]  /*23b30*/  WARPSYNC.COLLECTIVE R15, `(.L_x_6406) ;  /* 0x000000000f087348 */ /* 0x000fea0003c00000 */
[----:B------:R0:W1:Y:S02]  /*23b40*/  SHFL.IDX P6, R14, R13, R12, R11 ;  /* 0x0000000c0d0e7389 */ /* 0x00006400000c000b */
[----:B01----:R-:W-:Y:S01]  /*23b50*/  ENDCOLLECTIVE ;  /* 0x000000000000791b */ /* 0x003fe20003800000 */
.L_x_6406:
        /* <DEDUP_REMOVED lines=13> */
.L_x_6407:
[----:B------:R-:W-:Y:S02]  /*23c30*/  IMAD.MOV.U32 R13, RZ, RZ, R9 ;  /* 0x000000ffff0d7224 */ /* 0x000fe400078e0009 */
[----:B------:R-:W-:Y:S01]  /*23c40*/  IMAD.MOV.U32 R12, RZ, RZ, 0x4 ;  /* 0x00000004ff0c7424 */ /* 0x000fe200078e00ff */
[----:B------:R-:W-:-:S13]  /*23c50*/  IADD3 R2, P0, R14, R0, RZ ;  /* 0x000000000e027210 */ /* 0x000fda0007f1e0ff */
[----:B------:R-:W-:Y:S05]  /*23c60*/  WARPSYNC.COLLECTIVE R15, `(.L_x_6408) ;  /* 0x000000000f087348 */ /* 0x000fea0003c00000 */
[----:B------:R0:W1:Y:S02]  /*23c70*/  SHFL.IDX P6, R14, R13, R12, R11 ;  /* 0x0000000c0d0e7389 */ /* 0x00006400000c000b */
[----:B01----:R-:W-:Y:S01]  /*23c80*/  ENDCOLLECTIVE ;  /* 0x000000000000791b */ /* 0x003fe20003800000 */
.L_x_6408:
        /* <DEDUP_REMOVED lines=13> */
.L_x_6409:
[----:B------:R-:W-:Y:S02]  /*23d60*/  IMAD.MOV.U32 R13, RZ, RZ, R9 ;  /* 0x000000ffff0d7224 */ /* 0x000fe400078e0009 */
[----:B------:R-:W-:Y:S01]  /*23d70*/  IMAD.MOV.U32 R12, RZ, RZ, 0x5 ;  /* 0x00000005ff0c7424 */ /* 0x000fe200078e00ff */
[----:B------:R-:W-:-:S13]  /*23d80*/  IADD3 R2, P0, R14, R0, RZ ;  /* 0x000000000e027210 */ /* 0x000fda0007f1e0ff */
[----:B------:R-:W-:Y:S05]  /*23d90*/  WARPSYNC.COLLECTIVE R15, `(.L_x_6410) ;  /* 0x000000000f087348 */ /* 0x000fea0003c00000 */
[----:B------:R0:W1:Y:S02]  /*23da0*/  SHFL.IDX P6, R14, R13, R12, R11 ;  /* 0x0000000c0d0e7389 */ /* 0x00006400000c000b */
[----:B01----:R-:W-:Y:S01]  /*23db0*/  ENDCOLLECTIVE ;  /* 0x000000000000791b */ /* 0x003fe20003800000 */
.L_x_6410:
        /* <DEDUP_REMOVED lines=13> */
.L_x_6411:
[----:B------:R-:W-:Y:S05]  /*23e90*/  BRA `(.L_x_6412) ;  /* 0xffffff9800047947 */ /* 0x000fea000383ffff */
.L_x_6210:
[----:B------:R-:W-:Y:S01]  /*23ea0*/  BSSY B0, `(.L_x_6413) ;  /* 0x0000008000007945 */ /* 0x000fe20003800000 */
[----:B------:R-:W-:Y:S01]  /*23eb0*/  MOV R13, R16 ;  /* 0x00000010000d7202 */ /* 0x000fe20000000f00 */
[----:B------:R-:W-:Y:S02]  /*23ec0*/  IMAD.MOV.U32 R12, RZ, RZ, RZ ;  /* 0x000000ffff0c7224 */ /* 0x000fe400078e00ff */
[----:B------:R-:W-:Y:S02]  /*23ed0*/  IMAD.MOV.U32 R11, RZ, RZ, 0x1f ;  /* 0x0000001fff0b7424 */ /* 0x000fe400078e00ff */
[----:B------:R-:W-:-:S07]  /*23ee0*/  IMAD.MOV.U32 R15, RZ, RZ, -0x1 ;  /* 0xffffffffff0f7424 */ /* 0x000fce00078e00ff */
[----:B0123--:R-:W-:Y:S05]  /*23ef0*/  WARPSYNC.COLLECTIVE R15, `(.L_x_6414) ;  /* 0x000000000f087348 */ /* 0x00ffea0003c00000 */
[----:B------:R4:W0:Y:S02]  /*23f00*/  SHFL.IDX P6, R14, R13, R12, R11 ;  /* 0x0000000c0d0e7389 */ /* 0x00082400000c000b */
[----:B01234-:R-:W-:Y:S01]  /*23f10*/  ENDCOLLECTIVE ;  /* 0x000000000000791b */ /* 0x01ffe20003800000 */
.L_x_6414:
[----:B------:R-:W-:Y:S05]  /*23f20*/  BSYNC B0 ;  /* 0x0000000000007941 */ /* 0x000fea0003800000 */
.L_x_6413:
        /* <DEDUP_REMOVED lines=9> */
.L_x_6415:
        /* <DEDUP_REMOVED lines=18> */
.L_x_6416:
[----:B------:R-:W-:Y:S02]  /*240e0*/  MOV R12, 0x2 ;  /* 0x00000002000c7802 */ /* 0x000fe40000000f00 */
[----:B------:R-:W-:-:S05]  /*240f0*/  SEL R6, R14, RZ, P1 ;  /* 0x000000ff0e067207 */ /* 0x000fca0000800000 */
[----:B------:R-:W-:-:S04]  /*24100*/  IMAD.IADD R6, R5, 0x1, R6 ;  /* 0x0000000105067824 */ /* 0x000fc800078e0206 */
[----:B------:R-:W-:-:S07]  /*24110*/  IMAD.MOV.U32 R13, RZ, RZ, R6 ;  /* 0x000000ffff0d7224 */ /* 0x000fce00078e0006 */
[----:B------:R-:W-:Y:S05]  /*24120*/  WARPSYNC.COLLECTIVE R15, `(.L_x_6417) ;  /* 0x000000000f087348 */ /* 0x000fea0003c00000 */
[----:B------:R0:W1:Y:S02]  /*24130*/  SHFL.UP P6, R14, R13, R12, R11 ;  /* 0x0400000c0d0e7389 */ /* 0x00006400000c000b */
[----:B01----:R-:W-:Y:S01]  /*24140*/  ENDCOLLECTIVE ;  /* 0x000000000000791b */ /* 0x003fe20003800000 */
.L_x_6417:
[----:B------:R-:W-:Y:S01]  /*24150*/  IMAD.MOV.U32 R12, RZ, RZ, 0x4 ;  /* 0x00000004ff0c7424 */ /* 0x000fe200078e00ff */
[----:B------:R-:W-:-:S05]  /*24160*/  SEL R7, R14, RZ, P2 ;  /* 0x000000ff0e077207 */ /* 0x000fca0001000000 */
[----:B------:R-:W-:-:S04]  /*24170*/  IMAD.IADD R7, R6, 0x1, R7 ;  /* 0x0000000106077824 */ /* 0x000fc800078e0207 */
[----:B------:R-:W-:-:S07]  /*24180*/  IMAD.MOV.U32 R13, RZ, RZ, R7 ;  /* 0x000000ffff0d7224 */ /* 0x000fce00078e0007 */
[----:B------:R-:W-:Y:S05]  /*24190*/  WARPSYNC.COLLECTIVE R15, `(.L_x_6418) ;  /* 0x000000000f087348 */ /* 0x000fea0003c00000 */
[----:B------:R0:W1:Y:S02]  /*241a0*/  SHFL.UP P6, R14, R13, R12, R11 ;  /* 0x0400000c0d0e7389 */ /* 0x00006400000c000b */
[----:B01----:R-:W-:Y:S01]  /*241b0*/  ENDCOLLECTIVE ;  /* 0x000000000000791b */ /* 0x003fe20003800000 */
.L_x_6418:
[----:B------:R-:W-:Y:S01]  /*241c0*/  IMAD.MOV.U32 R12, RZ, RZ, 0x8 ;  /* 0x00000008ff0c7424 */ /* 0x000fe200078e00ff */
[----:B------:R-:W-:-:S05]  /*241d0*/  SEL R2, R14, RZ, P3 ;  /* 0x000000ff0e027207 */ /* 0x000fca0001800000 */
[----:B------:R-:W-:-:S04]  /*241e0*/  IMAD.IADD R2, R7, 0x1, R2 ;  /* 0x0000000107027824 */ /* 0x000fc800078e0202 */
[----:B------:R-:W-:-:S07]  /*241f0*/  IMAD.MOV.U32 R13, RZ, RZ, R2 ;  /* 0x000000ffff0d7224 */ /* 0x000fce00078e0002 */
[----:B------:R-:W-:Y:S05]  /*24200*/  WARPSYNC.COLLECTIVE R15, `(.L_x_6419) ;  /* 0x000000000f087348 */ /* 0x000fea0003c00000 */
[----:B------:R0:W1:Y:S02]  /*24210*/  SHFL.UP P6, R14, R13, R12, R11 ;  /* 0x0400000c0d0e7389 */ /* 0x00006400000c000b */
[----:B01----:R-:W-:Y:S01]  /*24220*/  ENDCOLLECTIVE ;  /* 0x000000000000791b */ /* 0x003fe20003800000 */
.L_x_6419:
[----:B------:R-:W-:Y:S01]  /*24230*/  IMAD.MOV.U32 R12, RZ, RZ, 0x10 ;  /* 0x00000010ff0c7424 */ /* 0x000fe200078e00ff */
[----:B------:R-:W-:-:S05]  /*24240*/  SEL R3, R14, RZ, P4 ;  /* 0x000000ff0e037207 */ /* 0x000fca0002000000 */
[----:B------:R-:W-:-:S04]  /*24250*/  IMAD.IADD R3, R2, 0x1, R3 ;  /* 0x0000000102037824 */ /* 0x000fc800078e0203 */
[----:B------:R-:W-:-:S07]  /*24260*/  IMAD.MOV.U32 R13, RZ, RZ, R3 ;  /* 0x000000ffff0d7224 */ /* 0x000fce00078e0003 */
[----:B------:R-:W-:Y:S05]  /*24270*/  WARPSYNC.COLLECTIVE R15, `(.L_x_6420) ;  /* 0x000000000f087348 */ /* 0x000fea0003c00000 */
[----:B------:R0:W1:Y:S02]  /*24280*/  SHFL.UP P6, R14, R13, R12, R11 ;  /* 0x0400000c0d0e7389 */ /* 0x00006400000c000b */
[----:B01----:R-:W-:Y:S01]  /*24290*/  ENDCOLLECTIVE ;  /* 0x000000000000791b */ /* 0x003fe20003800000 */
.L_x_6420:
        /* <DEDUP_REMOVED lines=8> */
.L_x_6421:
[----:B------:R-:W-:Y:S05]  /*24320*/  BRA `(.L_x_6422) ;  /* 0xffffff9800647947 */ /* 0x000fea000383ffff */
.L_x_6215:
        /* <DEDUP_REMOVED lines=8> */
.L_x_6424:
[----:B------:R-:W-:Y:S05]  /*243b0*/  BSYNC B0 ;  /* 0x0000000000007941 */ /* 0x000fea0003800000 */
.L_x_6423:
        /* <DEDUP_REMOVED lines=8> */
.L_x_6425:
[----:B------:R-:W-:Y:S01]  /*24440*/  IMAD.MOV.U32 R12, RZ, RZ, 0x4 ;  /* 0x00000004ff0c7424 */ /* 0x000fe200078e00ff */
[----:B------:R-:W-:-:S05]  /*24450*/  SEL R2, R14, RZ, P2 ;  /* 0x000000ff0e027207 */ /* 0x000fca0001000000 */
[----:B------:R-:W-:-:S04]  /*24460*/  IMAD.IADD R2, R13, 0x1, R2 ;  /* 0x000000010d027824 */ /* 0x000fc800078e0202 */
[----:B------:R-:W-:-:S07]  /*24470*/  IMAD.MOV.U32 R13, RZ, RZ, R2 ;  /* 0x000000ffff0d7224 */ /* 0x000fce00078e0002 */
[----:B------:R-:W-:Y:S05]  /*24480*/  WARPSYNC.COLLECTIVE R15, `(.L_x_6426) ;  /* 0x000000000f087348 */ /* 0x000fea0003c00000 */
[----:B------:R0:W1:Y:S02]  /*24490*/  SHFL.UP P6, R14, R13, R12, R11 ;  /* 0x0400000c0d0e7389 */ /* 0x00006400000c000b */
[----:B01----:R-:W-:Y:S01]  /*244a0*/  ENDCOLLECTIVE ;  /* 0x000000000000791b */ /* 0x003fe20003800000 */
.L_x_6426:
[----:B------:R-:W-:Y:S01]  /*244b0*/  IMAD.MOV.U32 R12, RZ, RZ, 0x8 ;  /* 0x00000008ff0c7424 */ /* 0x000fe200078e00ff */
[----:B------:R-:W-:-:S05]  /*244c0*/  SEL R3, R14, RZ, P3 ;  /* 0x000000ff0e037207 */ /* 0x000fca0001800000 */
[----:B------:R-:W-:-:S04]  /*244d0*/  IMAD.IADD R3, R2, 0x1, R3 ;  /* 0x0000000102037824 */ /* 0x000fc800078e0203 */
[----:B------:R-:W-:-:S07]  /*244e0*/  IMAD.MOV.U32 R13, RZ, RZ, R3 ;  /* 0x000000ffff0d7224 */ /* 0x000fce00078e0003 */
[----:B------:R-:W-:Y:S05]  /*244f0*/  WARPSYNC.COLLECTIVE R15, `(.L_x_6427) ;  /* 0x000000000f087348 */ /* 0x000fea0003c00000 */
[----:B------:R0:W1:Y:S02]  /*24500*/  SHFL.UP P6, R14, R13, R12, R11 ;  /* 0x0400000c0d0e7389 */ /* 0x00006400000c000b */
[----:B01----:R-:W-:Y:S01]  /*24510*/  ENDCOLLECTIVE ;  /* 0x000000000000791b */ /* 0x003fe20003800000 */
.L_x_6427:
[----:B------:R-:W-:Y:S01]  /*24520*/  IMAD.MOV.U32 R12, RZ, RZ, 0x10 ;  /* 0x00000010ff0c7424 */ /* 0x000fe200078e00ff */
[----:B------:R-:W-:-:S05]  /*24530*/  SEL R4, R14, RZ, P4 ;  /* 0x000000ff0e047207 */ /* 0x000fca0002000000 */
[----:B------:R-:W-:-:S04]  /*24540*/  IMAD.IADD R4, R3, 0x1, R4 ;  /* 0x0000000103047824 */ /* 0x000fc800078e0204 */
[----:B------:R-:W-:-:S07]  /*24550*/  IMAD.MOV.U32 R13, RZ, RZ, R4 ;  /* 0x000000ffff0d7224 */ /* 0x000fce00078e0004 */
[----:B------:R-:W-:Y:S05]  /*24560*/  WARPSYNC.COLLECTIVE R15, `(.L_x_6428) ;  /* 0x000000000f087348 */ /* 0x000fea0003c00000 */
[----:B------:R0:W1:Y:S02]  /*24570*/  SHFL.UP P6, R14, R13, R12, R11 ;  /* 0x0400000c0d0e7389 */ /* 0x00006400000c000b */
[----:B01----:R-:W-:Y:S01]  /*24580*/  ENDCOLLECTIVE ;  /* 0x000000000000791b */ /* 0x003fe20003800000 */
.L_x_6428:
        /* <DEDUP_REMOVED lines=8> */
.L_x_6429:
[----:B------:R-:W-:Y:S05]  /*24610*/  BRA `(.L_x_6430) ;  /* 0xffffff9800447947 */ /* 0x000fea000383ffff */
.L_x_6217:
[----:B------:R-:W-:Y:S01]  /*24620*/  BSSY B0, `(.L_x_6431) ;  /* 0x0000006000007945 */ /* 0x000fe20003800000 */
[----:B------:R-:W-:Y:S01]  /*24630*/  PLOP3.LUT P6, PT, P6, PT, PT, 0x8, 0x0 ;  /* 0x000000000000781c */ /* 0x000fe200037ce170 */
[----:B------:R-:W-:-:S12]  /*24640*/  IMAD.MOV.U32 R15, RZ, RZ, -0x1 ;  /* 0xffffffffff0f7424 */ /* 0x000fd800078e00ff */
[----:B01----:R-:W-:Y:S05]  /*24650*/  WARPSYNC.COLLECTIVE R15, `(.L_x_6432) ;  /* 0x000000000f087348 */ /* 0x003fea0003c00000 */
[----:B------:R-:W-:Y:S01]  /*24660*/  VOTE.ANY R14, PT, P6 ;  /* 0x00000000000e7806 */ /* 0x000fe200030e0100 */
[----:B01----:R-:W-:Y:S06]  /*24670*/  ENDCOLLECTIVE ;  /* 0x000000000000791b */ /* 0x003fec0003800000 */
.L_x_6432:
[----:B------:R-:W-:Y:S05]  /*24680*/  BSYNC B0 ;  /* 0x0000000000007941 */ /* 0x000fea0003800000 */
.L_x_6431:
        /* <DEDUP_REMOVED lines=9> */
.L_x_6433:
[----:B------:R-:W-:Y:S01]  /*24720*/  IMAD.MOV.U32 R5, RZ, RZ, R14 ;  /* 0x000000ffff057224 */ /* 0x000fe200078e000e */
[----:B------:R-:W-:Y:S06]  /*24730*/  BRA `(.L_x_6434) ;  /* 0xffffff9800347947 */ /* 0x000fec000383ffff */
.L_x_6219:
[----:B------:R-:W-:Y:S01]  /*24740*/  BSSY B0, `(.L_x_6435) ;  /* 0x0000007000007945 */ /* 0x000fe20003800000 */
[----:B------:R-:W-:Y:S02]  /*24750*/  IMAD.MOV.U32 R13, RZ, RZ, R2 ;  /* 0x000000ffff0d7224 */ /* 0x000fe400078e0002 */
[----:B------:R-:W-:Y:S02]  /*24760*/  IMAD.MOV.U32 R11, RZ, RZ, 0x1f ;  /* 0x0000001fff0b7424 */ /* 0x000fe400078e00ff */
[----:B------:R-:W-:-:S07]  /*24770*/  IMAD.MOV.U32 R15, RZ, RZ, -0x1 ;  /* 0xffffffffff0f7424 */ /* 0x000fce00078e00ff */
[----:B0123--:R-:W-:Y:S05]  /*24780*/  WARPSYNC.COLLECTIVE R15, `(.L_x_6436) ;  /* 0x000000000f087348 */ /* 0x00ffea0003c00000 */
[----:B------:R4:W0:Y:S02]  /*24790*/  SHFL.IDX P6, R14, R13, R12, R11 ;  /* 0x0000000c0d0e7389 */ /* 0x00082400000c000b */
[----:B01234-:R-:W-:Y:S01]  /*247a0*/  ENDCOLLECTIVE ;  /* 0x000000000000791b */ /* 0x01ffe20003800000 */
.L_x_6436:
[----:B------:R-:W-:Y:S05]  /*247b0*/  BSYNC B0 ;  /* 0x0000000000007941 */ /* 0x000fea0003800000 */
.L_x_6435:
[----:B------:R-:W-:Y:S05]  /*247c0*/  BRA `(.L_x_6218) ;  /* 0xffffff98002c7947 */ /* 0x000fea000383ffff */
.L_x_6223:
[----:B0-----:R0:W1:Y:S02]  /*247d0*/  SYNCS.PHASECHK.TRANS64.TRYWAIT P0, [R7+URZ+0x32420], R0 ;  /* 0x03242000070075a7 */ /* 0x001064000800017f */
[----:B-1----:R-:W-:Y:S05]  /*247e0*/  @!P0 NANOSLEEP.SYNCS 0x989680 ;  /* 0x009896800000895d */ /* 0x002fea0003900000 */
[----:B------:R-:W1:Y:S02]  /*247f0*/  @!P0 SYNCS.PHASECHK.TRANS64 P0, [R7+URZ+0x32420], R0 ;  /* 0x03242000070085a7 */ /* 0x000e64000800007f */
[----:B-1----:R-:W-:Y:S05]  /*24800*/  @!P0 BRA `(.L_x_6223) ;  /* 0xfffffffc00f08947 */ /* 0x002fea000383ffff */
[----:B------:R-:W-:Y:S05]  /*24810*/  BRA `(.L_x_6437) ;  /* 0xffffff9c00a47947 */ /* 0x000fea000383ffff */
.L_x_6224:
        /* <DEDUP_REMOVED lines=8> */
[----:B0--34-:R-:W-:Y:S05]  /*248a0*/  WARPSYNC.COLLECTIVE R15, `(.L_x_6439) ;  /* 0x000000000f087348 */ /* 0x019fea0003c00000 */
[----:B------:R1:W2:Y:S02]  /*248b0*/  SHFL.IDX P6, R14, R13, R12, R11 ;  /* 0x0000000c0d0e7389 */ /* 0x0002a400000c000b */
[----:B01234-:R-:W-:Y:S01]  /*248c0*/  ENDCOLLECTIVE ;  /* 0x000000000000791b */ /* 0x01ffe20003800000 */
.L_x_6439:
[----:B------:R-:W-:Y:S05]  /*248d0*/  BSYNC B0 ;  /* 0x0000000000007941 */ /* 0x000fea0003800000 */
.L_x_6438:
[----:B------:R-:W-:Y:S05]  /*248e0*/  BRA `(.L_x_6440) ;  /* 0xffffff9c008c7947 */ /* 0x000fea000383ffff */
.L_x_6225:
[----:B------:R-:W-:Y:S01]  /*248f0*/  BSSY B0, `(.L_x_6441) ;  /* 0x0000006000007945 */ /* 0x000fe20003800000 */
[----:B------:R-:W-:-:S07]  /*24900*/  IMAD.MOV.U32 R15, RZ, RZ, -0x1 ;  /* 0xffffffffff0f7424 */ /* 0x000fce00078e00ff */
[----:B0--34-:R-:W-:Y:S05]  /*24910*/  WARPSYNC.COLLECTIVE R15, `(.L_x_6442) ;  /* 0x000000000f0c7348 */ /* 0x019fea0003c00000 */
[----:B------:R-:W-:Y:S02]  /*24920*/  ELECT P6, UR62, PT ;  /* 0x00000000003e782f */ /* 0x000fe400038c0000 */
[----:B------:R-:W-:Y:S01]  /*24930*/  MOV R14, UR62 ;  /* 0x0000003e000e7c02 */ /* 0x000fe20008000f00 */
[----:B0--34-:R-:W-:Y:S10]  /*24940*/  ENDCOLLECTIVE ;  /* 0x000000000000791b */ /* 0x019ff40003800000 */
.L_x_6442:
[----:B------:R-:W-:Y:S05]  /*24950*/  BSYNC B0 ;  /* 0x0000000000007941 */ /* 0x000fea0003800000 */
.L_x_6441:
[----:B------:R-:W-:Y:S05]  /*24960*/  BRA `(.L_x_6443) ;  /* 0xffffff9c00807947 */ /* 0x000fea000383ffff */
.L_x_6227:
[----:B0-----:R0:W1:Y:S02]  /*24970*/  SYNCS.PHASECHK.TRANS64.TRYWAIT P1, [R5+URZ+0x32440], R0 ;  /* 0x03244000050075a7 */ /* 0x001064000802017f */
[----:B-1----:R-:W-:Y:S05]  /*24980*/  @!P1 NANOSLEEP.SYNCS 0x989680 ;  /* 0x009896800000995d */ /* 0x002fea0003900000 */
[----:B------:R-:W1:Y:S02]  /*24990*/  @!P1 SYNCS.PHASECHK.TRANS64 P1, [R5+URZ+0x32440], R0 ;  /* 0x03244000050095a7 */ /* 0x000e64000802007f */
[----:B-1----:R-:W-:Y:S05]  /*249a0*/  @!P1 BRA `(.L_x_6227) ;  /* 0xfffffffc00f09947 */ /* 0x002fea000383ffff */
[----:B------:R-:W-:Y:S05]  /*249b0*/  BRA `(.L_x_6444) ;  /* 0xffffff9c00a07947 */ /* 0x000fea000383ffff */
.L_x_6229:
[----:B-1----:R1:W2:Y:S02]  /*249c0*/  SYNCS.PHASECHK.TRANS64.TRYWAIT P1, [R3+URZ+0x32440], R2 ;  /* 0x03244002030075a7 */ /* 0x0022a4000802017f */
[----:B--2---:R-:W-:Y:S05]  /*249d0*/  @!P1 NANOSLEEP.SYNCS 0x989680 ;  /* 0x009896800000995d */ /* 0x004fea0003900000 */
[----:B------:R-:W2:Y:S02]  /*249e0*/  @!P1 SYNCS.PHASECHK.TRANS64 P1, [R3+URZ+0x32440], R2 ;  /* 0x03244002030095a7 */ /* 0x000ea4000802007f */
[----:B--2---:R-:W-:Y:S05]  /*249f0*/  @!P1 BRA `(.L_x_6229) ;  /* 0xfffffffc00f09947 */ /* 0x004fea000383ffff */
[----:B------:R-:W-:Y:S05]  /*24a00*/  BRA `(.L_x_6445) ;  /* 0xffffff9c00ac7947 */ /* 0x000fea000383ffff */
.L_x_6231:
[----:B--2---:R2:W0:Y:S02]  /*24a10*/  SYNCS.PHASECHK.TRANS64.TRYWAIT P1, [R5+URZ+0x32460], R0 ;  /* 0x03246000050075a7 */ /* 0x004424000802017f */
[----:B0-----:R-:W-:Y:S05]  /*24a20*/  @!P1 NANOSLEEP.SYNCS 0x989680 ;  /* 0x009896800000995d */ /* 0x001fea0003900000 */
[----:B------:R-:W0:Y:S02]  /*24a30*/  @!P1 SYNCS.PHASECHK.TRANS64 P1, [R5+URZ+0x32460], R0 ;  /* 0x03246000050095a7 */ /* 0x000e24000802007f */
[----:B0-----:R-:W-:Y:S05]  /*24a40*/  @!P1 BRA `(.L_x_6231) ;  /* 0xfffffffc00f09947 */ /* 0x001fea000383ffff */
[----:B------:R-:W-:Y:S05]  /*24a50*/  BRA `(.L_x_6446) ;  /* 0xffffff9c00a87947 */ /* 0x000fea000383ffff */
.L_x_6447:
        /* <DEDUP_REMOVED lines=10> */
.L_x_6468:


//--------------------- .nv.global.init           --------------------------
	.section	.nv.global.init,"aw",@progbits
.nv.global.init:
	.type		$str$23,@object
	.size		$str$23,($str$24 - $str$23)
$str$23:
        /*0000*/ 	.byte	0x28, 0x61, 0x64, 0x64, 0x72, 0x65, 0x73, 0x73, 0x20, 0x26, 0x20, 0x6d, 0x61, 0x73, 0x6b, 0x29
        /*0010*/ 	.byte	0x20, 0x3d, 0x3d, 0x20, 0x30, 0x00
	.type		$str$24,@object
	.size		$str$24,(__unnamed_4 - $str$24)
$str$24:
        /*0016*/ 	.byte	0x2f, 0x74, 0x6d, 0x70, 0x2f, 0x6f, 0x73, 0x73, 0x5f, 0x6b, 0x65, 0x72, 0x6e, 0x65, 0x6c, 0x73
        /*0026*/ 	.byte	0x5f, 0x73, 0x72, 0x63, 0x2f, 0x66, 0x6c, 0x61, 0x73, 0x68, 0x5f, 0x61, 0x74, 0x74, 0x65, 0x6e
        /*0036*/ 	.byte	0x74, 0x69, 0x6f, 0x6e, 0x2f, 0x63, 0x73, 0x72, 0x63, 0x2f, 0x63, 0x75, 0x74, 0x6c, 0x61, 0x73
        /*0046*/ 	.byte	0x73, 0x2f, 0x69, 0x6e, 0x63, 0x6c, 0x75, 0x64, 0x65, 0x2f, 0x63, 0x75, 0x74, 0x65, 0x2f, 0x70
        /*0056*/ 	.byte	0x6f, 0x69, 0x6e, 0x74, 0x65, 0x72, 0x5f, 0x66, 0x6c, 0x61, 0x67, 0x67, 0x65, 0x64, 0x2e, 0x68
        /*0066*/ 	.byte	0x70, 0x70, 0x00
	.type		__unnamed_4,@object
	.size		__unnamed_4,(__unnamed_5 - __unnamed_4)
__unnamed_4:
        /* <DEDUP_REMOVED lines=24> */
        /*01e9*/ 	.byte	0x00
	.type		__unnamed_5,@object
	.size		__unnamed_5,(__unnamed_7 - __unnamed_5)
__unnamed_5:
        /* <DEDUP_REMOVED lines=25> */
	.type		__unnamed_7,@object
	.size		__unnamed_7,(__unnamed_6 - __unnamed_7)
__unnamed_7:
        /* <DEDUP_REMOVED lines=25> */
	.type		__unnamed_6,@object
	.size		__unnamed_6,(__unnamed_1 - __unnamed_6)
__unnamed_6:
        /* <DEDUP_REMOVED lines=29> */
	.type		__unnamed_1,@object
	.size		__unnamed_1,(__unnamed_3 - __unnamed_1)
__unnamed_1:
        /* <DEDUP_REMOVED lines=28> */
        /*087e*/ 	.byte	0x3c, 0x36, 0x31, 0x34, 0x34, 0x3e, 0x3e, 0x3e, 0x3e, 0x3e, 0x20, 0x26, 0x5d, 0x00
	.type		__unnamed_3,@object
	.size		__unnamed_3,(__unnamed_2 - __unnamed_3)
__unnamed_3:
        /* <DEDUP_REMOVED lines=29> */
	.type		__unnamed_2,@object
	.size		__unnamed_2,(.L_1 - __unnamed_2)
__unnamed_2:
        /* <DEDUP_REMOVED lines=29> */
.L_1:


//--------------------- .nv.shared._ZN7cutlass13device_kernelIN5flash11enable_sm90INS1_16FlashAttnFwdSm90INS1_25CollectiveMainloopFwdSm90ILi2EN4cute5tupleIJNS5_1CILi1EEES8_S8_EEENS6_IJNS7_ILi128EEENS7_ILi96EEENS7_ILi64EEEEEELi256ENS_10bfloat16_tEfNS_4arch4Sm90ELb0ELb0ELb1ELb0ELb1ELb0ELb0ELb1ELb0ELb1ELb0ELb0EEENS1_21CollectiveEpilogueFwdINS6_IJSA_NS7_ILi256EEESB_EEES9_SE_SG_Li256ELb0ELb1ELb0ELb0EEENS1_29StaticPersistentTileSchedulerILb0EEEEEEEEEvNT_6ParamsE --------------------------
	.section	.nv.shared._ZN7cutlass13device_kernelIN5flash11enable_sm90INS1_16FlashAttnFwdSm90INS1_25CollectiveMainloopFwdSm90ILi2EN4cute5tupleIJNS5_1CILi1EEES8_S8_EEENS6_IJNS7_ILi128EEENS7_ILi96EEENS7_ILi64EEEEEELi256ENS_10bfloat16_tEfNS_4arch4Sm90ELb0ELb0ELb1ELb0ELb1ELb0ELb0ELb1ELb0ELb1ELb0ELb0EEENS1_21CollectiveEpilogueFwdINS6_IJSA_NS7_ILi256EEESB_EEES9_SE_SG_Li256ELb0ELb1ELb0ELb0EEENS1_29StaticPersistentTileSchedulerILb0EEEEEEEEEvNT_6ParamsE,"aw",@nobits
	.sectionflags	@""
	.align	16
	.zero		1024


//--------------------- .nv.shared.reserved.0     --------------------------
	.section	.nv.shared.reserved.0,"aw",@nobits
	.weak		__nv_reservedSMEM_offset_0_alias
	.size		__nv_reservedSMEM_offset_0_alias, 0, 0
	.other		__nv_reservedSMEM_offset_0_alias,@"STO_CUDA_RESERVED_SHARED STV_DEFAULT"
__nv_reservedSMEM_offset_0_alias:
	.zero		0


//--------------------- .nv.global                --------------------------
	.section	.nv.global,"aw",@nobits
.nv.global:
	.type		_ZN83_INTERNAL_e91defdf_47_flash_fwd_hdim64_256_bf16_paged_softcap_sm90_cu_526fb41a_32824cute1_E,@object
	.size		_ZN83_INTERNAL_e91defdf_47_flash_fwd_hdim64_256_bf16_paged_softcap_sm90_cu_526fb41a_32824cute1_E,(_ZN83_INTERNAL_e91defdf_47_flash_fwd_hdim64_256_bf16_paged_softcap_sm90_cu_526fb41a_32824cuda3std3__45__cpo6cbeginE - _ZN83_INTERNAL_e91defdf_47_flash_fwd_hdim64_256_bf16_paged_softcap_sm90_cu_526fb41a_32824cute1_E)
_ZN83_INTERNAL_e91defdf_47_flash_fwd_hdim64_256_bf16_paged_softcap_sm90_cu_526fb41a_32824cute1_E:
	.zero		1
	.type		_ZN83_INTERNAL_e91defdf_47_flash_fwd_hdim64_256_bf16_paged_softcap_sm90_cu_526fb41a_32824cuda3std3__45__cpo6cbeginE,@object
	.size		_ZN83_INTERNAL_e91defdf_47_flash_fwd_hdim64_256_bf16_paged_softcap_sm90_cu_526fb41a_32824cuda3std3__45__cpo6cbeginE,(_ZN83_INTERNAL_e91defdf_47_flash_fwd_hdim64_256_bf16_paged_softcap_sm90_cu_526fb41a_32824cuda3std3__48in_placeE - _ZN83_INTERNAL_e91defdf_47_flash_fwd_hdim64_256_bf16_paged_softcap_sm90_cu_526fb41a_32824cuda3std3__45__cpo6cbeginE)
_ZN83_INTERNAL_e91defdf_47_flash_fwd_hdim64_256_bf16_paged_softcap_sm90_cu_526fb41a_32824cuda3std3__45__cpo6cbeginE:
	.zero		1
	.type		_ZN83_INTERNAL_e91defdf_47_flash_fwd_hdim64_256_bf16_paged_softcap_sm90_cu_526fb41a_32824cuda3std3__48in_placeE,@object
	.size		_ZN83_INTERNAL_e91defdf_47_flash_fwd_hdim64_256_bf16_paged_softcap_sm90_cu_526fb41a_32824cuda3std3__48in_placeE,(_ZN83_INTERNAL_e91defdf_47_flash_fwd_hdim64_256_bf16_paged_softcap_sm90_cu_526fb41a_32824cuda3std6ranges3__45__cpo9iter_moveE - _ZN83_INTERNAL_e91defdf_47_flash_fwd_hdim64_256_bf16_paged_softcap_sm90_cu_526fb41a_32824cuda3std3__48in_placeE)
_ZN83_INTERNAL_e91defdf_47_flash_fwd_hdim64_256_bf16_paged_softcap_sm90_cu_526fb41a_32824cuda3std3__48in_placeE:
	.zero		1
	.type		_ZN83_INTERNAL_e91defdf_47_flash_fwd_hdim64_256_bf16_paged_softcap_sm90_cu_526fb41a_32824cuda3std6ranges3__45__cpo9iter_moveE,@object
	.size		_ZN83_INTERNAL_e91defdf_47_flash_fwd_hdim64_256_bf16_paged_softcap_sm90_cu_526fb41a_32824cuda3std6ranges3__45__cpo9iter_moveE,(_ZN83_INTERNAL_e91defdf_47_flash_fwd_hdim64_256_bf16_paged_softcap_sm90_cu_526fb41a_32824cuda3std3__45__cpo5beginE - _ZN83_INTERNAL_e91defdf_47_flash_fwd_hdim64_256_bf16_paged_softcap_sm90_cu_526fb41a_32824cuda3std6ranges3__45__cpo9iter_moveE)
_ZN83_INTERNAL_e91defdf_47_flash_fwd_hdim64_256_bf16_paged_softcap_sm90_cu_526fb41a_32824cuda3std6ranges3__45__cpo9iter_moveE:
	.zero		1
	.type		_ZN83_INTERNAL_e91defdf_47_flash_fwd_hdim64_256_bf16_paged_softcap_sm90_cu_526fb41a_32824cuda3std3__45__cpo5beginE,@object
	.size		_ZN83_INTERNAL_e91defdf_47_flash_fwd_hdim64_256_bf16_paged_softcap_sm90_cu_526fb41a_32824cuda3std3__45__cpo5beginE,(_ZN83_INTERNAL_e91defdf_47_flash_fwd_hdim64_256_bf16_paged_softcap_sm90_cu_526fb41a_32824cuda3std3__485_GLOBAL__N__e91defdf_47_flash_fwd_hdim64_256_bf16_paged_softcap_sm90_cu_526fb41a_32826ignoreE - _ZN83_INTERNAL_e91defdf_47_flash_fwd_hdim64_256_bf16_paged_softcap_sm90_cu_526fb41a_32824cuda3std3__45__cpo5beginE)
_ZN83_INTERNAL_e91defdf_47_flash_fwd_hdim64_256_bf16_paged_softcap_sm90_cu_526fb41a_32824cuda3std3__45__cpo5beginE:
	.zero		1
	.type		_ZN83_INTERNAL_e91defdf_47_flash_fwd_hdim64_256_bf16_paged_softcap_sm90_cu_526fb41a_32824cuda3std3__485_GLOBAL__N__e91defdf_47_flash_fwd_hdim64_256_bf16_paged_softcap_sm90_cu_526fb41a_32826ignoreE,@object
	.size		_ZN83_INTERNAL_e91defdf_47_flash_fwd_hdim64_256_bf16_paged_softcap_sm90_cu_526fb41a_32824cuda3std3__485_GLOBAL__N__e91defdf_47_flash_fwd_hdim64_256_bf16_paged_softcap_sm90_cu_526fb41a_32826ignoreE,(_ZN83_INTERNAL_e91defdf_47_flash_fwd_hdim64_256_bf16_paged_softcap_sm90_cu_526fb41a_32824cute7productE - _ZN83_INTERNAL_e91defdf_47_flash_fwd_hdim64_256_bf16_paged_softcap_sm90_cu_526fb41a_32824cuda3std3__485_GLOBAL__N__e91defdf_47_flash_fwd_hdim64_256_bf16_paged_softcap_sm90_cu_526fb41a_32826ignoreE)
_ZN83_INTERNAL_e91defdf_47_flash_fwd_hdim64_256_bf16_paged_softcap_sm90_cu_526fb41a_32824cuda3std3__485_GLOBAL__N__e91defdf_47_flash_fwd_hdim64_256_bf16_paged_softcap_sm90_cu_526fb41a_32826ignoreE:
	.zero		1
	.type		_ZN83_INTERNAL_e91defdf_47_flash_fwd_hdim64_256_bf16_paged_softcap_sm90_cu_526fb41a_32824cute7productE,@object
	.size		_ZN83_INTERNAL_e91defdf_47_flash_fwd_hdim64_256_bf16_paged_softcap_sm90_cu_526fb41a_32824cute7productE,(_ZN83_INTERNAL_e91defdf_47_flash_fwd_hdim64_256_bf16_paged_softcap_sm90_cu_526fb41a_32824cuda3std3__45__cpo3endE - _ZN83_INTERNAL_e91defdf_47_flash_fwd_hdim64_256_bf16_paged_softcap_sm90_cu_526fb41a_32824cute7productE)
_ZN83_INTERNAL_e91defdf_47_flash_fwd_hdim64_256_bf16_paged_softcap_sm90_cu_526fb41a_32824cute7productE:
	.zero		1
	.type		_ZN83_INTERNAL_e91defdf_47_flash_fwd_hdim64_256_bf16_paged_softcap_sm90_cu_526fb41a_32824cuda3std3__45__cpo3endE,@object
	.size		_ZN83_INTERNAL_e91defdf_47_flash_fwd_hdim64_256_bf16_paged_softcap_sm90_cu_526fb41a_32824cuda3std3__45__cpo3endE,(_ZN83_INTERNAL_e91defdf_47_flash_fwd_hdim64_256_bf16_paged_softcap_sm90_cu_526fb41a_32824cuda3std3__419piecewise_constructE - _ZN83_INTERNAL_e91defdf_47_flash_fwd_hdim64_256_bf16_paged_softcap_sm90_cu_526fb41a_32824cuda3std3__45__cpo3endE)
_ZN83_INTERNAL_e91defdf_47_flash_fwd_hdim64_256_bf16_paged_softcap_sm90_cu_526fb41a_32824cuda3std3__45__cpo3endE:
	.zero		1
	.type		_ZN83_INTERNAL_e91defdf_47_flash_fwd_hdim64_256_bf16_paged_softcap_sm90_cu_526fb41a_32824cuda3std3__419piecewise_constructE,@object
	.size		_ZN83_INTERNAL_e91defdf_47_flash_fwd_hdim64_256_bf16_paged_softcap_sm90_cu_526fb41a_32824cuda3std3__419piecewise_constructE,(_ZN83_INTERNAL_e91defdf_47_flash_fwd_hdim64_256_bf16_paged_softcap_sm90_cu_526fb41a_32824cuda3std3__45__cpo4cendE - _ZN83_INTERNAL_e91defdf_47_flash_fwd_hdim64_256_bf16_paged_softcap_sm90_cu_526fb41a_32824cuda3std3__419piecewise_constructE)
_ZN83_INTERNAL_e91defdf_47_flash_fwd_hdim64_256_bf16_paged_softcap_sm90_cu_526fb41a_32824cuda3std3__419piecewise_constructE:
	.zero		1
	.type		_ZN83_INTERNAL_e91defdf_47_flash_fwd_hdim64_256_bf16_paged_softcap_sm90_cu_526fb41a_32824cuda3std3__45__cpo4cendE,@object
	.size		_ZN83_INTERNAL_e91defdf_47_flash_fwd_hdim64_256_bf16_paged_softcap_sm90_cu_526fb41a_32824cuda3std3__45__cpo4cendE,(_ZN83_INTERNAL_e91defdf_47_flash_fwd_hdim64_256_bf16_paged_softcap_sm90_cu_526fb41a_32824cuda3std6ranges3__45__cpo4swapE - _ZN83_INTERNAL_e91defdf_47_flash_fwd_hdim64_256_bf16_paged_softcap_sm90_cu_526fb41a_32824cuda3std3__45__cpo4cendE)
_ZN83_INTERNAL_e91defdf_47_flash_fwd_hdim64_256_bf16_paged_softcap_sm90_cu_526fb41a_32824cuda3std3__45__cpo4cendE:
	.zero		1
	.type		_ZN83_INTERNAL_e91defdf_47_flash_fwd_hdim64_256_bf16_paged_softcap_sm90_cu_526fb41a_32824cuda3std6ranges3__45__cpo4swapE,@object
	.size		_ZN83_INTERNAL_e91defdf_47_flash_fwd_hdim64_256_bf16_paged_softcap_sm90_cu_526fb41a_32824cuda3std6ranges3__45__cpo4swapE,(.L_14 - _ZN83_INTERNAL_e91defdf_47_flash_fwd_hdim64_256_bf16_paged_softcap_sm90_cu_526fb41a_32824cuda3std6ranges3__45__cpo4swapE)
_ZN83_INTERNAL_e91defdf_47_flash_fwd_hdim64_256_bf16_paged_softcap_sm90_cu_526fb41a_32824cuda3std6ranges3__45__cpo4swapE:
	.zero		1
.L_14:


//--------------------- .nv.shared._ZN7cutlass13device_kernelIN5flash11enable_sm90INS1_16FlashAttnFwdSm90INS1_25CollectiveMainloopFwdSm90ILi2EN4cute5tupleIJNS5_1CILi1EEES8_S8_EEENS6_IJNS7_ILi128EEENS7_ILi96EEENS7_ILi64EEEEEELi256ENS_10bfloat16_tEfNS_4arch4Sm90ELb0ELb0ELb1ELb0ELb1ELb0ELb1ELb1ELb0ELb1ELb0ELb0EEENS1_21CollectiveEpilogueFwdINS6_IJSA_NS7_ILi256EEESB_EEES9_SE_SG_Li256ELb0ELb1ELb0ELb0EEENS1_29StaticPersistentTileSchedulerILb0EEEEEEEEEvNT_6ParamsE --------------------------
	.section	.nv.shared._ZN7cutlass13device_kernelIN5flash11enable_sm90INS1_16FlashAttnFwdSm90INS1_25CollectiveMainloopFwdSm90ILi2EN4cute5tupleIJNS5_1CILi1EEES8_S8_EEENS6_IJNS7_ILi128EEENS7_ILi96EEENS7_ILi64EEEEEELi256ENS_10bfloat16_tEfNS_4arch4Sm90ELb0ELb0ELb1ELb0ELb1ELb0ELb1ELb1ELb0ELb1ELb0ELb0EEENS1_21CollectiveEpilogueFwdINS6_IJSA_NS7_ILi256EEESB_EEES9_SE_SG_Li256ELb0ELb1ELb0ELb0EEENS1_29StaticPersistentTileSchedulerILb0EEEEEEEEEvNT_6ParamsE,"aw",@nobits
	.sectionflags	@""
	.align	16
	.zero		1024


//--------------------- .nv.shared._ZN7cutlass13device_kernelIN5flash11enable_sm90INS1_16FlashAttnFwdSm90INS1_25CollectiveMainloopFwdSm90ILi2EN4cute5tupleIJNS5_1CILi1EEES8_S8_EEENS6_IJNS7_ILi128EEENS7_ILi96EEENS7_ILi64EEEEEELi256ENS_10bfloat16_tEfNS_4arch4Sm90ELb0ELb0ELb1ELb1ELb1ELb0ELb0ELb1ELb0ELb1ELb0ELb0EEENS1_21CollectiveEpilogueFwdINS6_IJSA_NS7_ILi256EEESB_EEES9_SE_SG_Li256ELb1ELb1ELb0ELb0EEENS1_36VarlenDynamicPersistentTileSchedulerILi128ELi96ELi256ELi128ELb0ELb1ELb1ELb0ELb1ELb1EEEEEEEEEvNT_6ParamsE --------------------------
	.section	.nv.shared._ZN7cutlass13device_kernelIN5flash11enable_sm90INS1_16FlashAttnFwdSm90INS1_25CollectiveMainloopFwdSm90ILi2EN4cute5tupleIJNS5_1CILi1EEES8_S8_EEENS6_IJNS7_ILi128EEENS7_ILi96EEENS7_ILi64EEEEEELi256ENS_10bfloat16_tEfNS_4arch4Sm90ELb0ELb0ELb1ELb1ELb1ELb0ELb0ELb1ELb0ELb1ELb0ELb0EEENS1_21CollectiveEpilogueFwdINS6_IJSA_NS7_ILi256EEESB_EEES9_SE_SG_Li256ELb1ELb1ELb0ELb0EEENS1_36VarlenDynamicPersistentTileSchedulerILi128ELi96ELi256ELi128ELb0ELb1ELb1ELb0ELb1ELb1EEEEEEEEEvNT_6ParamsE,"aw",@nobits
	.sectionflags	@""
	.align	16
	.zero		1024


//--------------------- .nv.shared._ZN7cutlass13device_kernelIN5flash11enable_sm90INS1_16FlashAttnFwdSm90INS1_25CollectiveMainloopFwdSm90ILi2EN4cute5tupleIJNS5_1CILi1EEES8_S8_EEENS6_IJNS7_ILi128EEENS7_ILi96EEENS7_ILi64EEEEEELi256ENS_10bfloat16_tEfNS_4arch4Sm90ELb0ELb0ELb1ELb1ELb1ELb1ELb0ELb1ELb0ELb1ELb0ELb0EEENS1_21CollectiveEpilogueFwdINS6_IJSA_NS7_ILi256EEESB_EEES9_SE_SG_Li256ELb1ELb1ELb0ELb0EEENS1_36VarlenDynamicPersistentTileSchedulerILi128ELi96ELi256ELi128ELb0ELb1ELb1ELb0ELb1ELb1EEEEEEEEEvNT_6ParamsE --------------------------
	.section	.nv.shared._ZN7cutlass13device_kernelIN5flash11enable_sm90INS1_16FlashAttnFwdSm90INS1_25CollectiveMainloopFwdSm90ILi2EN4cute5tupleIJNS5_1CILi1EEES8_S8_EEENS6_IJNS7_ILi128EEENS7_ILi96EEENS7_ILi64EEEEEELi256ENS_10bfloat16_tEfNS_4arch4Sm90ELb0ELb0ELb1ELb1ELb1ELb1ELb0ELb1ELb0ELb1ELb0ELb0EEENS1_21CollectiveEpilogueFwdINS6_IJSA_NS7_ILi256EEESB_EEES9_SE_SG_Li256ELb1ELb1ELb0ELb0EEENS1_36VarlenDynamicPersistentTileSchedulerILi128ELi96ELi256ELi128ELb0ELb1ELb1ELb0ELb1ELb1EEEEEEEEEvNT_6ParamsE,"aw",@nobits
	.sectionflags	@""
	.align	16
	.zero		1024


//--------------------- .nv.shared._ZN7cutlass13device_kernelIN5flash11enable_sm90INS1_16FlashAttnFwdSm90INS1_25CollectiveMainloopFwdSm90ILi2EN4cute5tupleIJNS5_1CILi1EEES8_S8_EEENS6_IJNS7_ILi128EEENS7_ILi96EEENS7_ILi64EEEEEELi256ENS_10bfloat16_tEfNS_4arch4Sm90ELb0ELb0ELb1ELb1ELb1ELb0ELb1ELb1ELb0ELb1ELb0ELb0EEENS1_21CollectiveEpilogueFwdINS6_IJSA_NS7_ILi256EEESB_EEES9_SE_SG_Li256ELb1ELb1ELb0ELb0EEENS1_36VarlenDynamicPersistentTileSchedulerILi128ELi96ELi256ELi128ELb0ELb1ELb1ELb0ELb1ELb1EEEEEEEEEvNT_6ParamsE --------------------------
	.section	.nv.shared._ZN7cutlass13device_kernelIN5flash11enable_sm90INS1_16FlashAttnFwdSm90INS1_25CollectiveMainloopFwdSm90ILi2EN4cute5tupleIJNS5_1CILi1EEES8_S8_EEENS6_IJNS7_ILi128EEENS7_ILi96EEENS7_ILi64EEEEEELi256ENS_10bfloat16_tEfNS_4arch4Sm90ELb0ELb0ELb1ELb1ELb1ELb0ELb1ELb1ELb0ELb1ELb0ELb0EEENS1_21CollectiveEpilogueFwdINS6_IJSA_NS7_ILi256EEESB_EEES9_SE_SG_Li256ELb1ELb1ELb0ELb0EEENS1_36VarlenDynamicPersistentTileSchedulerILi128ELi96ELi256ELi128ELb0ELb1ELb1ELb0ELb1ELb1EEEEEEEEEvNT_6ParamsE,"aw",@nobits
	.sectionflags	@""
	.align	16
	.zero		1024


//--------------------- .nv.shared._ZN7cutlass13device_kernelIN5flash11enable_sm90INS1_16FlashAttnFwdSm90INS1_25CollectiveMainloopFwdSm90ILi2EN4cute5tupleIJNS5_1CILi1EEES8_S8_EEENS6_IJNS7_ILi128EEENS7_ILi96EEENS7_ILi64EEEEEELi256ENS_10bfloat16_tEfNS_4arch4Sm90ELb0ELb0ELb1ELb1ELb1ELb1ELb1ELb1ELb0ELb1ELb0ELb0EEENS1_21CollectiveEpilogueFwdINS6_IJSA_NS7_ILi256EEESB_EEES9_SE_SG_Li256ELb1ELb1ELb0ELb0EEENS1_36VarlenDynamicPersistentTileSchedulerILi128ELi96ELi256ELi128ELb0ELb1ELb1ELb0ELb1ELb1EEEEEEEEEvNT_6ParamsE --------------------------
	.section	.nv.shared._ZN7cutlass13device_kernelIN5flash11enable_sm90INS1_16FlashAttnFwdSm90INS1_25CollectiveMainloopFwdSm90ILi2EN4cute5tupleIJNS5_1CILi1EEES8_S8_EEENS6_IJNS7_ILi128EEENS7_ILi96EEENS7_ILi64EEEEEELi256ENS_10bfloat16_tEfNS_4arch4Sm90ELb0ELb0ELb1ELb1ELb1ELb1ELb1ELb1ELb0ELb1ELb0ELb0EEENS1_21CollectiveEpilogueFwdINS6_IJSA_NS7_ILi256EEESB_EEES9_SE_SG_Li256ELb1ELb1ELb0ELb0EEENS1_36VarlenDynamicPersistentTileSchedulerILi128ELi96ELi256ELi128ELb0ELb1ELb1ELb0ELb1ELb1EEEEEEEEEvNT_6ParamsE,"aw",@nobits
	.sectionflags	@""
	.align	16
	.zero		1024


//--------------------- .nv.shared._ZN7cutlass13device_kernelIN5flash11enable_sm90INS1_16FlashAttnFwdSm90INS1_25CollectiveMainloopFwdSm90ILi2EN4cute5tupleIJNS5_1CILi1EEES8_S8_EEENS6_IJNS7_ILi128EEENS7_ILi96EEENS7_ILi64EEEEEELi256ENS_10bfloat16_tEfNS_4arch4Sm90ELb0ELb1ELb1ELb0ELb1ELb0ELb0ELb1ELb0ELb1ELb0ELb0EEENS1_21CollectiveEpilogueFwdINS6_IJSA_NS7_ILi256EEESB_EEES9_SE_SG_Li256ELb0ELb1ELb0ELb0EEENS1_30DynamicPersistentTileSchedulerILi256ELi128ELb0ELb1ELb1EEEEEEEEEvNT_6ParamsE --------------------------
	.section	.nv.shared._ZN7cutlass13device_kernelIN5flash11enable_sm90INS1_16FlashAttnFwdSm90INS1_25CollectiveMainloopFwdSm90ILi2EN4cute5tupleIJNS5_1CILi1EEES8_S8_EEENS6_IJNS7_ILi128EEENS7_ILi96EEENS7_ILi64EEEEEELi256ENS_10bfloat16_tEfNS_4arch4Sm90ELb0ELb1ELb1ELb0ELb1ELb0ELb0ELb1ELb0ELb1ELb0ELb0EEENS1_21CollectiveEpilogueFwdINS6_IJSA_NS7_ILi256EEESB_EEES9_SE_SG_Li256ELb0ELb1ELb0ELb0EEENS1_30DynamicPersistentTileSchedulerILi256ELi128ELb0ELb1ELb1EEEEEEEEEvNT_6ParamsE,"aw",@nobits
	.sectionflags	@""
	.align	16
	.zero		1024


//--------------------- .nv.shared._ZN7cutlass13device_kernelIN5flash11enable_sm90INS1_16FlashAttnFwdSm90INS1_25CollectiveMainloopFwdSm90ILi2EN4cute5tupleIJNS5_1CILi1EEES8_S8_EEENS6_IJNS7_ILi128EEENS7_ILi96EEENS7_ILi64EEEEEELi256ENS_10bfloat16_tEfNS_4arch4Sm90ELb0ELb1ELb1ELb0ELb1ELb0ELb1ELb1ELb0ELb1ELb0ELb0EEENS1_21CollectiveEpilogueFwdINS6_IJSA_NS7_ILi256EEESB_EEES9_SE_SG_Li256ELb0ELb1ELb0ELb0EEENS1_30DynamicPersistentTileSchedulerILi256ELi128ELb0ELb1ELb1EEEEEEEEEvNT_6ParamsE --------------------------
	.section	.nv.shared._ZN7cutlass13device_kernelIN5flash11enable_sm90INS1_16FlashAttnFwdSm90INS1_25CollectiveMainloopFwdSm90ILi2EN4cute5tupleIJNS5_1CILi1EEES8_S8_EEENS6_IJNS7_ILi128EEENS7_ILi96EEENS7_ILi64EEEEEELi256ENS_10bfloat16_tEfNS_4arch4Sm90ELb0ELb1ELb1ELb0ELb1ELb0ELb1ELb1ELb0ELb1ELb0ELb0EEENS1_21CollectiveEpilogueFwdINS6_IJSA_NS7_ILi256EEESB_EEES9_SE_SG_Li256ELb0ELb1ELb0ELb0EEENS1_30DynamicPersistentTileSchedulerILi256ELi128ELb0ELb1ELb1EEEEEEEEEvNT_6ParamsE,"aw",@nobits
	.sectionflags	@""
	.align	16
	.zero		1024


//--------------------- .nv.shared._ZN7cutlass13device_kernelIN5flash11enable_sm90INS1_16FlashAttnFwdSm90INS1_25CollectiveMainloopFwdSm90ILi2EN4cute5tupleIJNS5_1CILi1EEES8_S8_EEENS6_IJNS7_ILi128EEENS7_ILi96EEENS7_ILi64EEEEEELi256ENS_10bfloat16_tEfNS_4arch4Sm90ELb0ELb1ELb1ELb1ELb1ELb0ELb0ELb1ELb0ELb1ELb0ELb0EEENS1_21CollectiveEpilogueFwdINS6_IJSA_NS7_ILi256EEESB_EEES9_SE_SG_Li256ELb1ELb1ELb0ELb0EEENS1_36VarlenDynamicPersistentTileSchedulerILi128ELi96ELi256ELi128ELb0ELb1ELb1ELb1ELb0ELb1EEEEEEEEEvNT_6ParamsE --------------------------
	.section	.nv.shared._ZN7cutlass13device_kernelIN5flash11enable_sm90INS1_16FlashAttnFwdSm90INS1_25CollectiveMainloopFwdSm90ILi2EN4cute5tupleIJNS5_1CILi1EEES8_S8_EEENS6_IJNS7_ILi128EEENS7_ILi96EEENS7_ILi64EEEEEELi256ENS_10bfloat16_tEfNS_4arch4Sm90ELb0ELb1ELb1ELb1ELb1ELb0ELb0ELb1ELb0ELb1ELb0ELb0EEENS1_21CollectiveEpilogueFwdINS6_IJSA_NS7_ILi256EEESB_EEES9_SE_SG_Li256ELb1ELb1ELb0ELb0EEENS1_36VarlenDynamicPersistentTileSchedulerILi128ELi96ELi256ELi128ELb0ELb1ELb1ELb1ELb0ELb1EEEEEEEEEvNT_6ParamsE,"aw",@nobits
	.sectionflags	@""
	.align	16
	.zero		1024


//--------------------- .nv.shared._ZN7cutlass13device_kernelIN5flash11enable_sm90INS1_16FlashAttnFwdSm90INS1_25CollectiveMainloopFwdSm90ILi2EN4cute5tupleIJNS5_1CILi1EEES8_S8_EEENS6_IJNS7_ILi128EEENS7_ILi96EEENS7_ILi64EEEEEELi256ENS_10bfloat16_tEfNS_4arch4Sm90ELb0ELb1ELb1ELb1ELb1ELb1ELb0ELb1ELb0ELb1ELb0ELb0EEENS1_21CollectiveEpilogueFwdINS6_IJSA_NS7_ILi256EEESB_EEES9_SE_SG_Li256ELb1ELb1ELb0ELb0EEENS1_36VarlenDynamicPersistentTileSchedulerILi128ELi96ELi256ELi128ELb0ELb1ELb1ELb1ELb0ELb1EEEEEEEEEvNT_6ParamsE --------------------------
	.section	.nv.shared._ZN7cutlass13device_kernelIN5flash11enable_sm90INS1_16FlashAttnFwdSm90INS1_25CollectiveMainloopFwdSm90ILi2EN4cute5tupleIJNS5_1CILi1EEES8_S8_EEENS6_IJNS7_ILi128EEENS7_ILi96EEENS7_ILi64EEEEEELi256ENS_10bfloat16_tEfNS_4arch4Sm90ELb0ELb1ELb1ELb1ELb1ELb1ELb0ELb1ELb0ELb1ELb0ELb0EEENS1_21CollectiveEpilogueFwdINS6_IJSA_NS7_ILi256EEESB_EEES9_SE_SG_Li256ELb1ELb1ELb0ELb0EEENS1_36VarlenDynamicPersistentTileSchedulerILi128ELi96ELi256ELi128ELb0ELb1ELb1ELb1ELb0ELb1EEEEEEEEEvNT_6ParamsE,"aw",@nobits
	.sectionflags	@""
	.align	16
	.zero		1024


//--------------------- .nv.shared._ZN7cutlass13device_kernelIN5flash11enable_sm90INS1_16FlashAttnFwdSm90INS1_25CollectiveMainloopFwdSm90ILi2EN4cute5tupleIJNS5_1CILi1EEES8_S8_EEENS6_IJNS7_ILi128EEENS7_ILi96EEENS7_ILi64EEEEEELi256ENS_10bfloat16_tEfNS_4arch4Sm90ELb0ELb1ELb1ELb1ELb1ELb0ELb1ELb1ELb0ELb1ELb0ELb0EEENS1_21CollectiveEpilogueFwdINS6_IJSA_NS7_ILi256EEESB_EEES9_SE_SG_Li256ELb1ELb1ELb0ELb0EEENS1_36VarlenDynamicPersistentTileSchedulerILi128ELi96ELi256ELi128ELb0ELb1ELb1ELb1ELb0ELb1EEEEEEEEEvNT_6ParamsE --------------------------
	.section	.nv.shared._ZN7cutlass13device_kernelIN5flash11enable_sm90INS1_16FlashAttnFwdSm90INS1_25CollectiveMainloopFwdSm90ILi2EN4cute5tupleIJNS5_1CILi1EEES8_S8_EEENS6_IJNS7_ILi128EEENS7_ILi96EEENS7_ILi64EEEEEELi256ENS_10bfloat16_tEfNS_4arch4Sm90ELb0ELb1ELb1ELb1ELb1ELb0ELb1ELb1ELb0ELb1ELb0ELb0EEENS1_21CollectiveEpilogueFwdINS6_IJSA_NS7_ILi256EEESB_EEES9_SE_SG_Li256ELb1ELb1ELb0ELb0EEENS1_36VarlenDynamicPersistentTileSchedulerILi128ELi96ELi256ELi128ELb0ELb1ELb1ELb1ELb0ELb1EEEEEEEEEvNT_6ParamsE,"aw",@nobits
	.sectionflags	@""
	.align	16
	.zero		1024


//--------------------- .nv.shared._ZN7cutlass13device_kernelIN5flash11enable_sm90INS1_16FlashAttnFwdSm90INS1_25CollectiveMainloopFwdSm90ILi2EN4cute5tupleIJNS5_1CILi1EEES8_S8_EEENS6_IJNS7_ILi128EEENS7_ILi96EEENS7_ILi64EEEEEELi256ENS_10bfloat16_tEfNS_4arch4Sm90ELb0ELb1ELb1ELb1ELb1ELb1ELb1ELb1ELb0ELb1ELb0ELb0EEENS1_21CollectiveEpilogueFwdINS6_IJSA_NS7_ILi256EEESB_EEES9_SE_SG_Li256ELb1ELb1ELb0ELb0EEENS1_36VarlenDynamicPersistentTileSchedulerILi128ELi96ELi256ELi128ELb0ELb1ELb1ELb1ELb0ELb1EEEEEEEEEvNT_6ParamsE --------------------------
	.section	.nv.shared._ZN7cutlass13device_kernelIN5flash11enable_sm90INS1_16FlashAttnFwdSm90INS1_25CollectiveMainloopFwdSm90ILi2EN4cute5tupleIJNS5_1CILi1EEES8_S8_EEENS6_IJNS7_ILi128EEENS7_ILi96EEENS7_ILi64EEEEEELi256ENS_10bfloat16_tEfNS_4arch4Sm90ELb0ELb1ELb1ELb1ELb1ELb1ELb1ELb1ELb0ELb1ELb0ELb0EEENS1_21CollectiveEpilogueFwdINS6_IJSA_NS7_ILi256EEESB_EEES9_SE_SG_Li256ELb1ELb1ELb0ELb0EEENS1_36VarlenDynamicPersistentTileSchedulerILi128ELi96ELi256ELi128ELb0ELb1ELb1ELb1ELb0ELb1EEEEEEEEEvNT_6ParamsE,"aw",@nobits
	.sectionflags	@""
	.align	16
	.zero		1024


//--------------------- .nv.shared._ZN7cutlass13device_kernelIN5flash11enable_sm90INS1_16FlashAttnFwdSm90INS1_25CollectiveMainloopFwdSm90ILi2EN4cute5tupleIJNS5_1CILi1EEES8_S8_EEENS6_IJNS7_ILi128EEENS7_ILi96EEENS7_ILi64EEEEEELi256ENS_10bfloat16_tEfNS_4arch4Sm90ELb1ELb0ELb1ELb0ELb1ELb0ELb0ELb1ELb0ELb1ELb0ELb0EEENS1_21CollectiveEpilogueFwdINS6_IJSA_NS7_ILi256EEESB_EEES9_SE_SG_Li256ELb0ELb1ELb0ELb0EEENS1_30DynamicPersistentTileSchedulerILi256ELi128ELb0ELb1ELb1EEEEEEEEEvNT_6ParamsE --------------------------
	.section	.nv.shared._ZN7cutlass13device_kernelIN5flash11enable_sm90INS1_16FlashAttnFwdSm90INS1_25CollectiveMainloopFwdSm90ILi2EN4cute5tupleIJNS5_1CILi1EEES8_S8_EEENS6_IJNS7_ILi128EEENS7_ILi96EEENS7_ILi64EEEEEELi256ENS_10bfloat16_tEfNS_4arch4Sm90ELb1ELb0ELb1ELb0ELb1ELb0ELb0ELb1ELb0ELb1ELb0ELb0EEENS1_21CollectiveEpilogueFwdINS6_IJSA_NS7_ILi256EEESB_EEES9_SE_SG_Li256ELb0ELb1ELb0ELb0EEENS1_30DynamicPersistentTileSchedulerILi256ELi128ELb0ELb1ELb1EEEEEEEEEvNT_6ParamsE,"aw",@nobits
	.sectionflags	@""
	.align	16
	.zero		1024


//--------------------- .nv.shared._ZN7cutlass13device_kernelIN5flash11enable_sm90INS1_16FlashAttnFwdSm90INS1_25CollectiveMainloopFwdSm90ILi2EN4cute5tupleIJNS5_1CILi1EEES8_S8_EEENS6_IJNS7_ILi128EEENS7_ILi96EEENS7_ILi64EEEEEELi256ENS_10bfloat16_tEfNS_4arch4Sm90ELb1ELb0ELb1ELb0ELb1ELb0ELb1ELb1ELb0ELb1ELb0ELb0EEENS1_21CollectiveEpilogueFwdINS6_IJSA_NS7_ILi256EEESB_EEES9_SE_SG_Li256ELb0ELb1ELb0ELb0EEENS1_30DynamicPersistentTileSchedulerILi256ELi128ELb0ELb1ELb1EEEEEEEEEvNT_6ParamsE --------------------------
	.section	.nv.shared._ZN7cutlass13device_kernelIN5flash11enable_sm90INS1_16FlashAttnFwdSm90INS1_25CollectiveMainloopFwdSm90ILi2EN4cute5tupleIJNS5_1CILi1EEES8_S8_EEENS6_IJNS7_ILi128EEENS7_ILi96EEENS7_ILi64EEEEEELi256ENS_10bfloat16_tEfNS_4arch4Sm90ELb1ELb0ELb1ELb0ELb1ELb0ELb1ELb1ELb0ELb1ELb0ELb0EEENS1_21CollectiveEpilogueFwdINS6_IJSA_NS7_ILi256EEESB_EEES9_SE_SG_Li256ELb0ELb1ELb0ELb0EEENS1_30DynamicPersistentTileSchedulerILi256ELi128ELb0ELb1ELb1EEEEEEEEEvNT_6ParamsE,"aw",@nobits
	.sectionflags	@""
	.align	16
	.zero		1024


//--------------------- .nv.shared._ZN7cutlass13device_kernelIN5flash11enable_sm90INS1_16FlashAttnFwdSm90INS1_25CollectiveMainloopFwdSm90ILi2EN4cute5tupleIJNS5_1CILi1EEES8_S8_EEENS6_IJNS7_ILi128EEENS7_ILi96EEENS7_ILi64EEEEEELi256ENS_10bfloat16_tEfNS_4arch4Sm90ELb1ELb0ELb1ELb1ELb1ELb0ELb0ELb1ELb0ELb1ELb0ELb0EEENS1_21CollectiveEpilogueFwdINS6_IJSA_NS7_ILi256EEESB_EEES9_SE_SG_Li256ELb1ELb1ELb0ELb0EEENS1_36VarlenDynamicPersistentTileSchedulerILi128ELi96ELi256ELi128ELb0ELb1ELb1ELb1ELb1ELb1EEEEEEEEEvNT_6ParamsE --------------------------
	.section	.nv.shared._ZN7cutlass13device_kernelIN5flash11enable_sm90INS1_16FlashAttnFwdSm90INS1_25CollectiveMainloopFwdSm90ILi2EN4cute5tupleIJNS5_1CILi1EEES8_S8_EEENS6_IJNS7_ILi128EEENS7_ILi96EEENS7_ILi64EEEEEELi256ENS_10bfloat16_tEfNS_4arch4Sm90ELb1ELb0ELb1ELb1ELb1ELb0ELb0ELb1ELb0ELb1ELb0ELb0EEENS1_21CollectiveEpilogueFwdINS6_IJSA_NS7_ILi256EEESB_EEES9_SE_SG_Li256ELb1ELb1ELb0ELb0EEENS1_36VarlenDynamicPersistentTileSchedulerILi128ELi96ELi256ELi128ELb0ELb1ELb1ELb1ELb1ELb1EEEEEEEEEvNT_6ParamsE,"aw",@nobits
	.sectionflags	@""
	.align	16
	.zero		1024


//--------------------- .nv.shared._ZN7cutlass13device_kernelIN5flash11enable_sm90INS1_16FlashAttnFwdSm90INS1_25CollectiveMainloopFwdSm90ILi2EN4cute5tupleIJNS5_1CILi1EEES8_S8_EEENS6_IJNS7_ILi128EEENS7_ILi96EEENS7_ILi64EEEEEELi256ENS_10bfloat16_tEfNS_4arch4Sm90ELb1ELb0ELb1ELb1ELb1ELb1ELb0ELb1ELb0ELb1ELb0ELb0EEENS1_21CollectiveEpilogueFwdINS6_IJSA_NS7_ILi256EEESB_EEES9_SE_SG_Li256ELb1ELb1ELb0ELb0EEENS1_36VarlenDynamicPersistentTileSchedulerILi128ELi96ELi256ELi128ELb0ELb1ELb1ELb1ELb1ELb1EEEEEEEEEvNT_6ParamsE --------------------------
	.section	.nv.shared._ZN7cutlass13device_kernelIN5flash11enable_sm90INS1_16FlashAttnFwdSm90INS1_25CollectiveMainloopFwdSm90ILi2EN4cute5tupleIJNS5_1CILi1EEES8_S8_EEENS6_IJNS7_ILi128EEENS7_ILi96EEENS7_ILi64EEEEEELi256ENS_10bfloat16_tEfNS_4arch4Sm90ELb1ELb0ELb1ELb1ELb1ELb1ELb0ELb1ELb0ELb1ELb0ELb0EEENS1_21CollectiveEpilogueFwdINS6_IJSA_NS7_ILi256EEESB_EEES9_SE_SG_Li256ELb1ELb1ELb0ELb0EEENS1_36VarlenDynamicPersistentTileSchedulerILi128ELi96ELi256ELi128ELb0ELb1ELb1ELb1ELb1ELb1EEEEEEEEEvNT_6ParamsE,"aw",@nobits
	.sectionflags	@""
	.align	16
	.zero		1024


//--------------------- .nv.shared._ZN7cutlass13device_kernelIN5flash11enable_sm90INS1_16FlashAttnFwdSm90INS1_25CollectiveMainloopFwdSm90ILi2EN4cute5tupleIJNS5_1CILi1EEES8_S8_EEENS6_IJNS7_ILi128EEENS7_ILi96EEENS7_ILi64EEEEEELi256ENS_10bfloat16_tEfNS_4arch4Sm90ELb1ELb0ELb1ELb1ELb1ELb0ELb1ELb1ELb0ELb1ELb0ELb0EEENS1_21CollectiveEpilogueFwdINS6_IJSA_NS7_ILi256EEESB_EEES9_SE_SG_Li256ELb1ELb1ELb0ELb0EEENS1_36VarlenDynamicPersistentTileSchedulerILi128ELi96ELi256ELi128ELb0ELb1ELb1ELb1ELb1ELb1EEEEEEEEEvNT_6ParamsE --------------------------
	.section	.nv.shared._ZN7cutlass13device_kernelIN5flash11enable_sm90INS1_16FlashAttnFwdSm90INS1_25CollectiveMainloopFwdSm90ILi2EN4cute5tupleIJNS5_1CILi1EEES8_S8_EEENS6_IJNS7_ILi128EEENS7_ILi96EEENS7_ILi64EEEEEELi256ENS_10bfloat16_tEfNS_4arch4Sm90ELb1ELb0ELb1ELb1ELb1ELb0ELb1ELb1ELb0ELb1ELb0ELb0EEENS1_21CollectiveEpilogueFwdINS6_IJSA_NS7_ILi256EEESB_EEES9_SE_SG_Li256ELb1ELb1ELb0ELb0EEENS1_36VarlenDynamicPersistentTileSchedulerILi128ELi96ELi256ELi128ELb0ELb1ELb1ELb1ELb1ELb1EEEEEEEEEvNT_6ParamsE,"aw",@nobits
	.sectionflags	@""
	.align	16
	.zero		1024


//--------------------- .nv.shared._ZN7cutlass13device_kernelIN5flash11enable_sm90INS1_16FlashAttnFwdSm90INS1_25CollectiveMainloopFwdSm90ILi2EN4cute5tupleIJNS5_1CILi1EEES8_S8_EEENS6_IJNS7_ILi128EEENS7_ILi96EEENS7_ILi64EEEEEELi256ENS_10bfloat16_tEfNS_4arch4Sm90ELb1ELb0ELb1ELb1ELb1ELb1ELb1ELb1ELb0ELb1ELb0ELb0EEENS1_21CollectiveEpilogueFwdINS6_IJSA_NS7_ILi256EEESB_EEES9_SE_SG_Li256ELb1ELb1ELb0ELb0EEENS1_36VarlenDynamicPersistentTileSchedulerILi128ELi96ELi256ELi128ELb0ELb1ELb1ELb1ELb1ELb1EEEEEEEEEvNT_6ParamsE --------------------------
	.section	.nv.shared._ZN7cutlass13device_kernelIN5flash11enable_sm90INS1_16FlashAttnFwdSm90INS1_25CollectiveMainloopFwdSm90ILi2EN4cute5tupleIJNS5_1CILi1EEES8_S8_EEENS6_IJNS7_ILi128EEENS7_ILi96EEENS7_ILi64EEEEEELi256ENS_10bfloat16_tEfNS_4arch4Sm90ELb1ELb0ELb1ELb1ELb1ELb1ELb1ELb1ELb0ELb1ELb0ELb0EEENS1_21CollectiveEpilogueFwdINS6_IJSA_NS7_ILi256EEESB_EEES9_SE_SG_Li256ELb1ELb1ELb0ELb0EEENS1_36VarlenDynamicPersistentTileSchedulerILi128ELi96ELi256ELi128ELb0ELb1ELb1ELb1ELb1ELb1EEEEEEEEEvNT_6ParamsE,"aw",@nobits
	.sectionflags	@""
	.align	16
	.zero		1024


//--------------------- .nv.constant0._ZN7cutlass13device_kernelIN5flash11enable_sm90INS1_16FlashAttnFwdSm90INS1_25CollectiveMainloopFwdSm90ILi2EN4cute5tupleIJNS5_1CILi1EEES8_S8_EEENS6_IJNS7_ILi128EEENS7_ILi96EEENS7_ILi64EEEEEELi256ENS_10bfloat16_tEfNS_4arch4Sm90ELb0ELb0ELb1ELb0ELb1ELb0ELb0ELb1ELb0ELb1ELb0ELb0EEENS1_21CollectiveEpilogueFwdINS6_IJSA_NS7_ILi256EEESB_EEES9_SE_SG_Li256ELb0ELb1ELb0ELb0EEENS1_29StaticPersistentTileSchedulerILb0EEEEEEEEEvNT_6ParamsE --------------------------
	.section	.nv.constant0._ZN7cutlass13device_kernelIN5flash11enable_sm90INS1_16FlashAttnFwdSm90INS1_25CollectiveMainloopFwdSm90ILi2EN4cute5tupleIJNS5_1CILi1EEES8_S8_EEENS6_IJNS7_ILi128EEENS7_ILi96EEENS7_ILi64EEEEEELi256ENS_10bfloat16_tEfNS_4arch4Sm90ELb0ELb0ELb1ELb0ELb1ELb0ELb0ELb1ELb0ELb1ELb0ELb0EEENS1_21CollectiveEpilogueFwdINS6_IJSA_NS7_ILi256EEESB_EEES9_SE_SG_Li256ELb0ELb1ELb0ELb0EEENS1_29StaticPersistentTileSchedulerILb0EEEEEEEEEvNT_6ParamsE,"a",@progbits
	.sectionflags	@""
	.align	4
.nv.constant0._ZN7cutlass13device_kernelIN5flash11enable_sm90INS1_16FlashAttnFwdSm90INS1_25CollectiveMainloopFwdSm90ILi2EN4cute5tupleIJNS5_1CILi1EEES8_S8_EEENS6_IJNS7_ILi128EEENS7_ILi96EEENS7_ILi64EEEEEELi256ENS_10bfloat16_tEfNS_4arch4Sm90ELb0ELb0ELb1ELb0ELb1ELb0ELb0ELb1ELb0ELb1ELb0ELb0EEENS1_21CollectiveEpilogueFwdINS6_IJSA_NS7_ILi256EEESB_EEES9_SE_SG_Li256ELb0ELb1ELb0ELb0EEENS1_29StaticPersistentTileSchedulerILb0EEEEEEEEEvNT_6ParamsE:
	.zero		3200


//--------------------- .nv.constant0._ZN7cutlass13device_kernelIN5flash11enable_sm90INS1_16FlashAttnFwdSm90INS1_25CollectiveMainloopFwdSm90ILi2EN4cute5tupleIJNS5_1CILi1EEES8_S8_EEENS6_IJNS7_ILi128EEENS7_ILi96EEENS7_ILi64EEEEEELi256ENS_10bfloat16_tEfNS_4arch4Sm90ELb0ELb0ELb1ELb0ELb1ELb0ELb1ELb1ELb0ELb1ELb0ELb0EEENS1_21CollectiveEpilogueFwdINS6_IJSA_NS7_ILi256EEESB_EEES9_SE_SG_Li256ELb0ELb1ELb0ELb0EEENS1_29StaticPersistentTileSchedulerILb0EEEEEEEEEvNT_6ParamsE --------------------------
	.section	.nv.constant0._ZN7cutlass13device_kernelIN5flash11enable_sm90INS1_16FlashAttnFwdSm90INS1_25CollectiveMainloopFwdSm90ILi2EN4cute5tupleIJNS5_1CILi1EEES8_S8_EEENS6_IJNS7_ILi128EEENS7_ILi96EEENS7_ILi64EEEEEELi256ENS_10bfloat16_tEfNS_4arch4Sm90ELb0ELb0ELb1ELb0ELb1ELb0ELb1ELb1ELb0ELb1ELb0ELb0EEENS1_21CollectiveEpilogueFwdINS6_IJSA_NS7_ILi256EEESB_EEES9_SE_SG_Li256ELb0ELb1ELb0ELb0EEENS1_29StaticPersistentTileSchedulerILb0EEEEEEEEEvNT_6ParamsE,"a",@progbits
	.sectionflags	@""
	.align	4
.nv.constant0._ZN7cutlass13device_kernelIN5flash11enable_sm90INS1_16FlashAttnFwdSm90INS1_25CollectiveMainloopFwdSm90ILi2EN4cute5tupleIJNS5_1CILi1EEES8_S8_EEENS6_IJNS7_ILi128EEENS7_ILi96EEENS7_ILi64EEEEEELi256ENS_10bfloat16_tEfNS_4arch4Sm90ELb0ELb0ELb1ELb0ELb1ELb0ELb1ELb1ELb0ELb1ELb0ELb0EEENS1_21CollectiveEpilogueFwdINS6_IJSA_NS7_ILi256EEESB_EEES9_SE_SG_Li256ELb0ELb1ELb0ELb0EEENS1_29StaticPersistentTileSchedulerILb0EEEEEEEEEvNT_6ParamsE:
	.zero		3456


//--------------------- .nv.constant0._ZN7cutlass13device_kernelIN5flash11enable_sm90INS1_16FlashAttnFwdSm90INS1_25CollectiveMainloopFwdSm90ILi2EN4cute5tupleIJNS5_1CILi1EEES8_S8_EEENS6_IJNS7_ILi128EEENS7_ILi96EEENS7_ILi64EEEEEELi256ENS_10bfloat16_tEfNS_4arch4Sm90ELb0ELb0ELb1ELb1ELb1ELb0ELb0ELb1ELb0ELb1ELb0ELb0EEENS1_21CollectiveEpilogueFwdINS6_IJSA_NS7_ILi256EEESB_EEES9_SE_SG_Li256ELb1ELb1ELb0ELb0EEENS1_36VarlenDynamicPersistentTileSchedulerILi128ELi96ELi256ELi128ELb0ELb1ELb1ELb0ELb1ELb1EEEEEEEEEvNT_6ParamsE --------------------------
	.section	.nv.constant0._ZN7cutlass13device_kernelIN5flash11enable_sm90INS1_16FlashAttnFwdSm90INS1_25CollectiveMainloopFwdSm90ILi2EN4cute5tupleIJNS5_1CILi1EEES8_S8_EEENS6_IJNS7_ILi128EEENS7_ILi96EEENS7_ILi64EEEEEELi256ENS_10bfloat16_tEfNS_4arch4Sm90ELb0ELb0ELb1ELb1ELb1ELb0ELb0ELb1ELb0ELb1ELb0ELb0EEENS1_21CollectiveEpilogueFwdINS6_IJSA_NS7_ILi256EEESB_EEES9_SE_SG_Li256ELb1ELb1ELb0ELb0EEENS1_36VarlenDynamicPersistentTileSchedulerILi128ELi96ELi256ELi128ELb0ELb1ELb1ELb0ELb1ELb1EEEEEEEEEvNT_6ParamsE,"a",@progbits
	.sectionflags	@""
	.align	4
.nv.constant0._ZN7cutlass13device_kernelIN5flash11enable_sm90INS1_16FlashAttnFwdSm90INS1_25CollectiveMainloopFwdSm90ILi2EN4cute5tupleIJNS5_1CILi1EEES8_S8_EEENS6_IJNS7_ILi128EEENS7_ILi96EEENS7_ILi64EEEEEELi256ENS_10bfloat16_tEfNS_4arch4Sm90ELb0ELb0ELb1ELb1ELb1ELb0ELb0ELb1ELb0ELb1ELb0ELb0EEENS1_21CollectiveEpilogueFwdINS6_IJSA_NS7_ILi256EEESB_EEES9_SE_SG_Li256ELb1ELb1ELb0ELb0EEENS1_36VarlenDynamicPersistentTileSchedulerILi128ELi96ELi256ELi128ELb0ELb1ELb1ELb0ELb1ELb1EEEEEEEEEvNT_6ParamsE:
	.zero		3328


//--------------------- .nv.constant0._ZN7cutlass13device_kernelIN5flash11enable_sm90INS1_16FlashAttnFwdSm90INS1_25CollectiveMainloopFwdSm90ILi2EN4cute5tupleIJNS5_1CILi1EEES8_S8_EEENS6_IJNS7_ILi128EEENS7_ILi96EEENS7_ILi64EEEEEELi256ENS_10bfloat16_tEfNS_4arch4Sm90ELb0ELb0ELb1ELb1ELb1ELb1ELb0ELb1ELb0ELb1ELb0ELb0EEENS1_21CollectiveEpilogueFwdINS6_IJSA_NS7_ILi256EEESB_EEES9_SE_SG_Li256ELb1ELb1ELb0ELb0EEENS1_36VarlenDynamicPersistentTileSchedulerILi128ELi96ELi256ELi128ELb0ELb1ELb1ELb0ELb1ELb1EEEEEEEEEvNT_6ParamsE --------------------------
	.section	.nv.constant0._ZN7cutlass13device_kernelIN5flash11enable_sm90INS1_16FlashAttnFwdSm90INS1_25CollectiveMainloopFwdSm90ILi2EN4cute5tupleIJNS5_1CILi1EEES8_S8_EEENS6_IJNS7_ILi128EEENS7_ILi96EEENS7_ILi64EEEEEELi256ENS_10bfloat16_tEfNS_4arch4Sm90ELb0ELb0ELb1ELb1ELb1ELb1ELb0ELb1ELb0ELb1ELb0ELb0EEENS1_21CollectiveEpilogueFwdINS6_IJSA_NS7_ILi256EEESB_EEES9_SE_SG_Li256ELb1ELb1ELb0ELb0EEENS1_36VarlenDynamicPersistentTileSchedulerILi128ELi96ELi256ELi128ELb0ELb1ELb1ELb0ELb1ELb1EEEEEEEEEvNT_6ParamsE,"a",@progbits
	.sectionflags	@""
	.align	4
.nv.constant0._ZN7cutlass13device_kernelIN5flash11enable_sm90INS1_16FlashAttnFwdSm90INS1_25CollectiveMainloopFwdSm90ILi2EN4cute5tupleIJNS5_1CILi1EEES8_S8_EEENS6_IJNS7_ILi128EEENS7_ILi96EEENS7_ILi64EEEEEELi256ENS_10bfloat16_tEfNS_4arch4Sm90ELb0ELb0ELb1ELb1ELb1ELb1ELb0ELb1ELb0ELb1ELb0ELb0EEENS1_21CollectiveEpilogueFwdINS6_IJSA_NS7_ILi256EEESB_EEES9_SE_SG_Li256ELb1ELb1ELb0ELb0EEENS1_36VarlenDynamicPersistentTileSchedulerILi128ELi96ELi256ELi128ELb0ELb1ELb1ELb0ELb1ELb1EEEEEEEEEvNT_6ParamsE:
	.zero		3328


//--------------------- .nv.constant0._ZN7cutlass13device_kernelIN5flash11enable_sm90INS1_16FlashAttnFwdSm90INS1_25CollectiveMainloopFwdSm90ILi2EN4cute5tupleIJNS5_1CILi1EEES8_S8_EEENS6_IJNS7_ILi128EEENS7_ILi96EEENS7_ILi64EEEEEELi256ENS_10bfloat16_tEfNS_4arch4Sm90ELb0ELb0ELb1ELb1ELb1ELb0ELb1ELb1ELb0ELb1ELb0ELb0EEENS1_21CollectiveEpilogueFwdINS6_IJSA_NS7_ILi256EEESB_EEES9_SE_SG_Li256ELb1ELb1ELb0ELb0EEENS1_36VarlenDynamicPersistentTileSchedulerILi128ELi96ELi256ELi128ELb0ELb1ELb1ELb0ELb1ELb1EEEEEEEEEvNT_6ParamsE --------------------------
	.section	.nv.constant0._ZN7cutlass13device_kernelIN5flash11enable_sm90INS1_16FlashAttnFwdSm90INS1_25CollectiveMainloopFwdSm90ILi2EN4cute5tupleIJNS5_1CILi1EEES8_S8_EEENS6_IJNS7_ILi128EEENS7_ILi96EEENS7_ILi64EEEEEELi256ENS_10bfloat16_tEfNS_4arch4Sm90ELb0ELb0ELb1ELb1ELb1ELb0ELb1ELb1ELb0ELb1ELb0ELb0EEENS1_21CollectiveEpilogueFwdINS6_IJSA_NS7_ILi256EEESB_EEES9_SE_SG_Li256ELb1ELb1ELb0ELb0EEENS1_36VarlenDynamicPersistentTileSchedulerILi128ELi96ELi256ELi128ELb0ELb1ELb1ELb0ELb1ELb1EEEEEEEEEvNT_6ParamsE,"a",@progbits
	.sectionflags	@""
	.align	4
.nv.constant0._ZN7cutlass13device_kernelIN5flash11enable_sm90INS1_16FlashAttnFwdSm90INS1_25CollectiveMainloopFwdSm90ILi2EN4cute5tupleIJNS5_1CILi1EEES8_S8_EEENS6_IJNS7_ILi128EEENS7_ILi96EEENS7_ILi64EEEEEELi256ENS_10bfloat16_tEfNS_4arch4Sm90ELb0ELb0ELb1ELb1ELb1ELb0ELb1ELb1ELb0ELb1ELb0ELb0EEENS1_21CollectiveEpilogueFwdINS6_IJSA_NS7_ILi256EEESB_EEES9_SE_SG_Li256ELb1ELb1ELb0ELb0EEENS1_36VarlenDynamicPersistentTileSchedulerILi128ELi96ELi256ELi128ELb0ELb1ELb1ELb0ELb1ELb1EEEEEEEEEvNT_6ParamsE:
	.zero		3584


//--------------------- .nv.constant0._ZN7cutlass13device_kernelIN5flash11enable_sm90INS1_16FlashAttnFwdSm90INS1_25CollectiveMainloopFwdSm90ILi2EN4cute5tupleIJNS5_1CILi1EEES8_S8_EEENS6_IJNS7_ILi128EEENS7_ILi96EEENS7_ILi64EEEEEELi256ENS_10bfloat16_tEfNS_4arch4Sm90ELb0ELb0ELb1ELb1ELb1ELb1ELb1ELb1ELb0ELb1ELb0ELb0EEENS1_21CollectiveEpilogueFwdINS6_IJSA_NS7_ILi256EEESB_EEES9_SE_SG_Li256ELb1ELb1ELb0ELb0EEENS1_36VarlenDynamicPersistentTileSchedulerILi128ELi96ELi256ELi128ELb0ELb1ELb1ELb0ELb1ELb1EEEEEEEEEvNT_6ParamsE --------------------------
	.section	.nv.constant0._ZN7cutlass13device_kernelIN5flash11enable_sm90INS1_16FlashAttnFwdSm90INS1_25CollectiveMainloopFwdSm90ILi2EN4cute5tupleIJNS5_1CILi1EEES8_S8_EEENS6_IJNS7_ILi128EEENS7_ILi96EEENS7_ILi64EEEEEELi256ENS_10bfloat16_tEfNS_4arch4Sm90ELb0ELb0ELb1ELb1ELb1ELb1ELb1ELb1ELb0ELb1ELb0ELb0EEENS1_21CollectiveEpilogueFwdINS6_IJSA_NS7_ILi256EEESB_EEES9_SE_SG_Li256ELb1ELb1ELb0ELb0EEENS1_36VarlenDynamicPersistentTileSchedulerILi128ELi96ELi256ELi128ELb0ELb1ELb1ELb0ELb1ELb1EEEEEEEEEvNT_6ParamsE,"a",@progbits
	.sectionflags	@""
	.align	4
.nv.constant0._ZN7cutlass13device_kernelIN5flash11enable_sm90INS1_16FlashAttnFwdSm90INS1_25CollectiveMainloopFwdSm90ILi2EN4cute5tupleIJNS5_1CILi1EEES8_S8_EEENS6_IJNS7_ILi128EEENS7_ILi96EEENS7_ILi64EEEEEELi256ENS_10bfloat16_tEfNS_4arch4Sm90ELb0ELb0ELb1ELb1ELb1ELb1ELb1ELb1ELb0ELb1ELb0ELb0EEENS1_21CollectiveEpilogueFwdINS6_IJSA_NS7_ILi256EEESB_EEES9_SE_SG_Li256ELb1ELb1ELb0ELb0EEENS1_36VarlenDynamicPersistentTileSchedulerILi128ELi96ELi256ELi128ELb0ELb1ELb1ELb0ELb1ELb1EEEEEEEEEvNT_6ParamsE:
	.zero		3584


//--------------------- .nv.constant0._ZN7cutlass13device_kernelIN5flash11enable_sm90INS1_16FlashAttnFwdSm90INS1_25CollectiveMainloopFwdSm90ILi2EN4cute5tupleIJNS5_1CILi1EEES8_S8_EEENS6_IJNS7_ILi128EEENS7_ILi96EEENS7_ILi64EEEEEELi256ENS_10bfloat16_tEfNS_4arch4Sm90ELb0ELb1ELb1ELb0ELb1ELb0ELb0ELb1ELb0ELb1ELb0ELb0EEENS1_21CollectiveEpilogueFwdINS6_IJSA_NS7_ILi256EEESB_EEES9_SE_SG_Li256ELb0ELb1ELb0ELb0EEENS1_30DynamicPersistentTileSchedulerILi256ELi128ELb0ELb1ELb1EEEEEEEEEvNT_6ParamsE --------------------------
	.section	.nv.constant0._ZN7cutlass13device_kernelIN5flash11enable_sm90INS1_16FlashAttnFwdSm90INS1_25CollectiveMainloopFwdSm90ILi2EN4cute5tupleIJNS5_1CILi1EEES8_S8_EEENS6_IJNS7_ILi128EEENS7_ILi96EEENS7_ILi64EEEEEELi256ENS_10bfloat16_tEfNS_4arch4Sm90ELb0ELb1ELb1ELb0ELb1ELb0ELb0ELb1ELb0ELb1ELb0ELb0EEENS1_21CollectiveEpilogueFwdINS6_IJSA_NS7_ILi256EEESB_EEES9_SE_SG_Li256ELb0ELb1ELb0ELb0EEENS1_30DynamicPersistentTileSchedulerILi256ELi128ELb0ELb1ELb1EEEEEEEEEvNT_6ParamsE,"a",@progbits
	.sectionflags	@""
	.align	4
.nv.constant0._ZN7cutlass13device_kernelIN5flash11enable_sm90INS1_16FlashAttnFwdSm90INS1_25CollectiveMainloopFwdSm90ILi2EN4cute5tupleIJNS5_1CILi1EEES8_S8_EEENS6_IJNS7_ILi128EEENS7_ILi96EEENS7_ILi64EEEEEELi256ENS_10bfloat16_tEfNS_4arch4Sm90ELb0ELb1ELb1ELb0ELb1ELb0ELb0ELb1ELb0ELb1ELb0ELb0EEENS1_21CollectiveEpilogueFwdINS6_IJSA_NS7_ILi256EEESB_EEES9_SE_SG_Li256ELb0ELb1ELb0ELb0EEENS1_30DynamicPersistentTileSchedulerILi256ELi128ELb0ELb1ELb1EEEEEEEEEvNT_6ParamsE:
	.zero		3328


//--------------------- .nv.constant0._ZN7cutlass13device_kernelIN5flash11enable_sm90INS1_16FlashAttnFwdSm90INS1_25CollectiveMainloopFwdSm90ILi2EN4cute5tupleIJNS5_1CILi1EEES8_S8_EEENS6_IJNS7_ILi128EEENS7_ILi96EEENS7_ILi64EEEEEELi256ENS_10bfloat16_tEfNS_4arch4Sm90ELb0ELb1ELb1ELb0ELb1ELb0ELb1ELb1ELb0ELb1ELb0ELb0EEENS1_21CollectiveEpilogueFwdINS6_IJSA_NS7_ILi256EEESB_EEES9_SE_SG_Li256ELb0ELb1ELb0ELb0EEENS1_30DynamicPersistentTileSchedulerILi256ELi128ELb0ELb1ELb1EEEEEEEEEvNT_6ParamsE --------------------------
	.section	.nv.constant0._ZN7cutlass13device_kernelIN5flash11enable_sm90INS1_16FlashAttnFwdSm90INS1_25CollectiveMainloopFwdSm90ILi2EN4cute5tupleIJNS5_1CILi1EEES8_S8_EEENS6_IJNS7_ILi128EEENS7_ILi96EEENS7_ILi64EEEEEELi256ENS_10bfloat16_tEfNS_4arch4Sm90ELb0ELb1ELb1ELb0ELb1ELb0ELb1ELb1ELb0ELb1ELb0ELb0EEENS1_21CollectiveEpilogueFwdINS6_IJSA_NS7_ILi256EEESB_EEES9_SE_SG_Li256ELb0ELb1ELb0ELb0EEENS1_30DynamicPersistentTileSchedulerILi256ELi128ELb0ELb1ELb1EEEEEEEEEvNT_6ParamsE,"a",@progbits
	.sectionflags	@""
	.align	4
.nv.constant0._ZN7cutlass13device_kernelIN5flash11enable_sm90INS1_16FlashAttnFwdSm90INS1_25CollectiveMainloopFwdSm90ILi2EN4cute5tupleIJNS5_1CILi1EEES8_S8_EEENS6_IJNS7_ILi128EEENS7_ILi96EEENS7_ILi64EEEEEELi256ENS_10bfloat16_tEfNS_4arch4Sm90ELb0ELb1ELb1ELb0ELb1ELb0ELb1ELb1ELb0ELb1ELb0ELb0EEENS1_21CollectiveEpilogueFwdINS6_IJSA_NS7_ILi256EEESB_EEES9_SE_SG_Li256ELb0ELb1ELb0ELb0EEENS1_30DynamicPersistentTileSchedulerILi256ELi128ELb0ELb1ELb1EEEEEEEEEvNT_6ParamsE:
	.zero		3584


//--------------------- .nv.constant0._ZN7cutlass13device_kernelIN5flash11enable_sm90INS1_16FlashAttnFwdSm90INS1_25CollectiveMainloopFwdSm90ILi2EN4cute5tupleIJNS5_1CILi1EEES8_S8_EEENS6_IJNS7_ILi128EEENS7_ILi96EEENS7_ILi64EEEEEELi256ENS_10bfloat16_tEfNS_4arch4Sm90ELb0ELb1ELb1ELb1ELb1ELb0ELb0ELb1ELb0ELb1ELb0ELb0EEENS1_21CollectiveEpilogueFwdINS6_IJSA_NS7_ILi256EEESB_EEES9_SE_SG_Li256ELb1ELb1ELb0ELb0EEENS1_36VarlenDynamicPersistentTileSchedulerILi128ELi96ELi256ELi128ELb0ELb1ELb1ELb1ELb0ELb1EEEEEEEEEvNT_6ParamsE --------------------------
	.section	.nv.constant0._ZN7cutlass13device_kernelIN5flash11enable_sm90INS1_16FlashAttnFwdSm90INS1_25CollectiveMainloopFwdSm90ILi2EN4cute5tupleIJNS5_1CILi1EEES8_S8_EEENS6_IJNS7_ILi128EEENS7_ILi96EEENS7_ILi64EEEEEELi256ENS_10bfloat16_tEfNS_4arch4Sm90ELb0ELb1ELb1ELb1ELb1ELb0ELb0ELb1ELb0ELb1ELb0ELb0EEENS1_21CollectiveEpilogueFwdINS6_IJSA_NS7_ILi256EEESB_EEES9_SE_SG_Li256ELb1ELb1ELb0ELb0EEENS1_36VarlenDynamicPersistentTileSchedulerILi128ELi96ELi256ELi128ELb0ELb1ELb1ELb1ELb0ELb1EEEEEEEEEvNT_6ParamsE,"a",@progbits
	.sectionflags	@""
	.align	4
.nv.constant0._ZN7cutlass13device_kernelIN5flash11enable_sm90INS1_16FlashAttnFwdSm90INS1_25CollectiveMainloopFwdSm90ILi2EN4cute5tupleIJNS5_1CILi1EEES8_S8_EEENS6_IJNS7_ILi128EEENS7_ILi96EEENS7_ILi64EEEEEELi256ENS_10bfloat16_tEfNS_4arch4Sm90ELb0ELb1ELb1ELb1ELb1ELb0ELb0ELb1ELb0ELb1ELb0ELb0EEENS1_21CollectiveEpilogueFwdINS6_IJSA_NS7_ILi256EEESB_EEES9_SE_SG_Li256ELb1ELb1ELb0ELb0EEENS1_36VarlenDynamicPersistentTileSchedulerILi128ELi96ELi256ELi128ELb0ELb1ELb1ELb1ELb0ELb1EEEEEEEEEvNT_6ParamsE:
	.zero		3328


//--------------------- .nv.constant0._ZN7cutlass13device_kernelIN5flash11enable_sm90INS1_16FlashAttnFwdSm90INS1_25CollectiveMainloopFwdSm90ILi2EN4cute5tupleIJNS5_1CILi1EEES8_S8_EEENS6_IJNS7_ILi128EEENS7_ILi96EEENS7_ILi64EEEEEELi256ENS_10bfloat16_tEfNS_4arch4Sm90ELb0ELb1ELb1ELb1ELb1ELb1ELb0ELb1ELb0ELb1ELb0ELb0EEENS1_21CollectiveEpilogueFwdINS6_IJSA_NS7_ILi256EEESB_EEES9_SE_SG_Li256ELb1ELb1ELb0ELb0EEENS1_36VarlenDynamicPersistentTileSchedulerILi128ELi96ELi256ELi128ELb0ELb1ELb1ELb1ELb0ELb1EEEEEEEEEvNT_6ParamsE --------------------------
	.section	.nv.constant0._ZN7cutlass13device_kernelIN5flash11enable_sm90INS1_16FlashAttnFwdSm90INS1_25CollectiveMainloopFwdSm90ILi2EN4cute5tupleIJNS5_1CILi1EEES8_S8_EEENS6_IJNS7_ILi128EEENS7_ILi96EEENS7_ILi64EEEEEELi256ENS_10bfloat16_tEfNS_4arch4Sm90ELb0ELb1ELb1ELb1ELb1ELb1ELb0ELb1ELb0ELb1ELb0ELb0EEENS1_21CollectiveEpilogueFwdINS6_IJSA_NS7_ILi256EEESB_EEES9_SE_SG_Li256ELb1ELb1ELb0ELb0EEENS1_36VarlenDynamicPersistentTileSchedulerILi128ELi96ELi256ELi128ELb0ELb1ELb1ELb1ELb0ELb1EEEEEEEEEvNT_6ParamsE,"a",@progbits
	.sectionflags	@""
	.align	4
.nv.constant0._ZN7cutlass13device_kernelIN5flash11enable_sm90INS1_16FlashAttnFwdSm90INS1_25CollectiveMainloopFwdSm90ILi2EN4cute5tupleIJNS5_1CILi1EEES8_S8_EEENS6_IJNS7_ILi128EEENS7_ILi96EEENS7_ILi64EEEEEELi256ENS_10bfloat16_tEfNS_4arch4Sm90ELb0ELb1ELb1ELb1ELb1ELb1ELb0ELb1ELb0ELb1ELb0ELb0EEENS1_21CollectiveEpilogueFwdINS6_IJSA_NS7_ILi256EEESB_EEES9_SE_SG_Li256ELb1ELb1ELb0ELb0EEENS1_36VarlenDynamicPersistentTileSchedulerILi128ELi96ELi256ELi128ELb0ELb1ELb1ELb1ELb0ELb1EEEEEEEEEvNT_6ParamsE:
	.zero		3328


//--------------------- .nv.constant0._ZN7cutlass13device_kernelIN5flash11enable_sm90INS1_16FlashAttnFwdSm90INS1_25CollectiveMainloopFwdSm90ILi2EN4cute5tupleIJNS5_1CILi1EEES8_S8_EEENS6_IJNS7_ILi128EEENS7_ILi96EEENS7_ILi64EEEEEELi256ENS_10bfloat16_tEfNS_4arch4Sm90ELb0ELb1ELb1ELb1ELb1ELb0ELb1ELb1ELb0ELb1ELb0ELb0EEENS1_21CollectiveEpilogueFwdINS6_IJSA_NS7_ILi256EEESB_EEES9_SE_SG_Li256ELb1ELb1ELb0ELb0EEENS1_36VarlenDynamicPersistentTileSchedulerILi128ELi96ELi256ELi128ELb0ELb1ELb1ELb1ELb0ELb1EEEEEEEEEvNT_6ParamsE --------------------------
	.section	.nv.constant0._ZN7cutlass13device_kernelIN5flash11enable_sm90INS1_16FlashAttnFwdSm90INS1_25CollectiveMainloopFwdSm90ILi2EN4cute5tupleIJNS5_1CILi1EEES8_S8_EEENS6_IJNS7_ILi128EEENS7_ILi96EEENS7_ILi64EEEEEELi256ENS_10bfloat16_tEfNS_4arch4Sm90ELb0ELb1ELb1ELb1ELb1ELb0ELb1ELb1ELb0ELb1ELb0ELb0EEENS1_21CollectiveEpilogueFwdINS6_IJSA_NS7_ILi256EEESB_EEES9_SE_SG_Li256ELb1ELb1ELb0ELb0EEENS1_36VarlenDynamicPersistentTileSchedulerILi128ELi96ELi256ELi128ELb0ELb1ELb1ELb1ELb0ELb1EEEEEEEEEvNT_6ParamsE,"a",@progbits
	.sectionflags	@""
	.align	4
.nv.constant0._ZN7cutlass13device_kernelIN5flash11enable_sm90INS1_16FlashAttnFwdSm90INS1_25CollectiveMainloopFwdSm90ILi2EN4cute5tupleIJNS5_1CILi1EEES8_S8_EEENS6_IJNS7_ILi128EEENS7_ILi96EEENS7_ILi64EEEEEELi256ENS_10bfloat16_tEfNS_4arch4Sm90ELb0ELb1ELb1ELb1ELb1ELb0ELb1ELb1ELb0ELb1ELb0ELb0EEENS1_21CollectiveEpilogueFwdINS6_IJSA_NS7_ILi256EEESB_EEES9_SE_SG_Li256ELb1ELb1ELb0ELb0EEENS1_36VarlenDynamicPersistentTileSchedulerILi128ELi96ELi256ELi128ELb0ELb1ELb1ELb1ELb0ELb1EEEEEEEEEvNT_6ParamsE:
	.zero		3584


//--------------------- .nv.constant0._ZN7cutlass13device_kernelIN5flash11enable_sm90INS1_16FlashAttnFwdSm90INS1_25CollectiveMainloopFwdSm90ILi2EN4cute5tupleIJNS5_1CILi1EEES8_S8_EEENS6_IJNS7_ILi128EEENS7_ILi96EEENS7_ILi64EEEEEELi256ENS_10bfloat16_tEfNS_4arch4Sm90ELb0ELb1ELb1ELb1ELb1ELb1ELb1ELb1ELb0ELb1ELb0ELb0EEENS1_21CollectiveEpilogueFwdINS6_IJSA_NS7_ILi256EEESB_EEES9_SE_SG_Li256ELb1ELb1ELb0ELb0EEENS1_36VarlenDynamicPersistentTileSchedulerILi128ELi96ELi256ELi128ELb0ELb1ELb1ELb1ELb0ELb1EEEEEEEEEvNT_6ParamsE --------------------------
	.section	.nv.constant0._ZN7cutlass13device_kernelIN5flash11enable_sm90INS1_16FlashAttnFwdSm90INS1_25CollectiveMainloopFwdSm90ILi2EN4cute5tupleIJNS5_1CILi1EEES8_S8_EEENS6_IJNS7_ILi128EEENS7_ILi96EEENS7_ILi64EEEEEELi256ENS_10bfloat16_tEfNS_4arch4Sm90ELb0ELb1ELb1ELb1ELb1ELb1ELb1ELb1ELb0ELb1ELb0ELb0EEENS1_21CollectiveEpilogueFwdINS6_IJSA_NS7_ILi256EEESB_EEES9_SE_SG_Li256ELb1ELb1ELb0ELb0EEENS1_36VarlenDynamicPersistentTileSchedulerILi128ELi96ELi256ELi128ELb0ELb1ELb1ELb1ELb0ELb1EEEEEEEEEvNT_6ParamsE,"a",@progbits
	.sectionflags	@""
	.align	4
.nv.constant0._ZN7cutlass13device_kernelIN5flash11enable_sm90INS1_16FlashAttnFwdSm90INS1_25CollectiveMainloopFwdSm90ILi2EN4cute5tupleIJNS5_1CILi1EEES8_S8_EEENS6_IJNS7_ILi128EEENS7_ILi96EEENS7_ILi64EEEEEELi256ENS_10bfloat16_tEfNS_4arch4Sm90ELb0ELb1ELb1ELb1ELb1ELb1ELb1ELb1ELb0ELb1ELb0ELb0EEENS1_21CollectiveEpilogueFwdINS6_IJSA_NS7_ILi256EEESB_EEES9_SE_SG_Li256ELb1ELb1ELb0ELb0EEENS1_36VarlenDynamicPersistentTileSchedulerILi128ELi96ELi256ELi128ELb0ELb1ELb1ELb1ELb0ELb1EEEEEEEEEvNT_6ParamsE:
	.zero		3584


//--------------------- .nv.constant0._ZN7cutlass13device_kernelIN5flash11enable_sm90INS1_16FlashAttnFwdSm90INS1_25CollectiveMainloopFwdSm90ILi2EN4cute5tupleIJNS5_1CILi1EEES8_S8_EEENS6_IJNS7_ILi128EEENS7_ILi96EEENS7_ILi64EEEEEELi256ENS_10bfloat16_tEfNS_4arch4Sm90ELb1ELb0ELb1ELb0ELb1ELb0ELb0ELb1ELb0ELb1ELb0ELb0EEENS1_21CollectiveEpilogueFwdINS6_IJSA_NS7_ILi256EEESB_EEES9_SE_SG_Li256ELb0ELb1ELb0ELb0EEENS1_30DynamicPersistentTileSchedulerILi256ELi128ELb0ELb1ELb1EEEEEEEEEvNT_6ParamsE --------------------------
	.section	.nv.constant0._ZN7cutlass13device_kernelIN5flash11enable_sm90INS1_16FlashAttnFwdSm90INS1_25CollectiveMainloopFwdSm90ILi2EN4cute5tupleIJNS5_1CILi1EEES8_S8_EEENS6_IJNS7_ILi128EEENS7_ILi96EEENS7_ILi64EEEEEELi256ENS_10bfloat16_tEfNS_4arch4Sm90ELb1ELb0ELb1ELb0ELb1ELb0ELb0ELb1ELb0ELb1ELb0ELb0EEENS1_21CollectiveEpilogueFwdINS6_IJSA_NS7_ILi256EEESB_EEES9_SE_SG_Li256ELb0ELb1ELb0ELb0EEENS1_30DynamicPersistentTileSchedulerILi256ELi128ELb0ELb1ELb1EEEEEEEEEvNT_6ParamsE,"a",@progbits
	.sectionflags	@""
	.align	4
.nv.constant0._ZN7cutlass13device_kernelIN5flash11enable_sm90INS1_16FlashAttnFwdSm90INS1_25CollectiveMainloopFwdSm90ILi2EN4cute5tupleIJNS5_1CILi1EEES8_S8_EEENS6_IJNS7_ILi128EEENS7_ILi96EEENS7_ILi64EEEEEELi256ENS_10bfloat16_tEfNS_4arch4Sm90ELb1ELb0ELb1ELb0ELb1ELb0ELb0ELb1ELb0ELb1ELb0ELb0EEENS1_21CollectiveEpilogueFwdINS6_IJSA_NS7_ILi256EEESB_EEES9_SE_SG_Li256ELb0ELb1ELb0ELb0EEENS1_30DynamicPersistentTileSchedulerILi256ELi128ELb0ELb1ELb1EEEEEEEEEvNT_6ParamsE:
	.zero		3328


//--------------------- .nv.constant0._ZN7cutlass13device_kernelIN5flash11enable_sm90INS1_16FlashAttnFwdSm90INS1_25CollectiveMainloopFwdSm90ILi2EN4cute5tupleIJNS5_1CILi1EEES8_S8_EEENS6_IJNS7_ILi128EEENS7_ILi96EEENS7_ILi64EEEEEELi256ENS_10bfloat16_tEfNS_4arch4Sm90ELb1ELb0ELb1ELb0ELb1ELb0ELb1ELb1ELb0ELb1ELb0ELb0EEENS1_21CollectiveEpilogueFwdINS6_IJSA_NS7_ILi256EEESB_EEES9_SE_SG_Li256ELb0ELb1ELb0ELb0EEENS1_30DynamicPersistentTileSchedulerILi256ELi128ELb0ELb1ELb1EEEEEEEEEvNT_6ParamsE --------------------------
	.section	.nv.constant0._ZN7cutlass13device_kernelIN5flash11enable_sm90INS1_16FlashAttnFwdSm90INS1_25CollectiveMainloopFwdSm90ILi2EN4cute5tupleIJNS5_1CILi1EEES8_S8_EEENS6_IJNS7_ILi128EEENS7_ILi96EEENS7_ILi64EEEEEELi256ENS_10bfloat16_tEfNS_4arch4Sm90ELb1ELb0ELb1ELb0ELb1ELb0ELb1ELb1ELb0ELb1ELb0ELb0EEENS1_21CollectiveEpilogueFwdINS6_IJSA_NS7_ILi256EEESB_EEES9_SE_SG_Li256ELb0ELb1ELb0ELb0EEENS1_30DynamicPersistentTileSchedulerILi256ELi128ELb0ELb1ELb1EEEEEEEEEvNT_6ParamsE,"a",@progbits
	.sectionflags	@""
	.align	4
.nv.constant0._ZN7cutlass13device_kernelIN5flash11enable_sm90INS1_16FlashAttnFwdSm90INS1_25CollectiveMainloopFwdSm90ILi2EN4cute5tupleIJNS5_1CILi1EEES8_S8_EEENS6_IJNS7_ILi128EEENS7_ILi96EEENS7_ILi64EEEEEELi256ENS_10bfloat16_tEfNS_4arch4Sm90ELb1ELb0ELb1ELb0ELb1ELb0ELb1ELb1ELb0ELb1ELb0ELb0EEENS1_21CollectiveEpilogueFwdINS6_IJSA_NS7_ILi256EEESB_EEES9_SE_SG_Li256ELb0ELb1ELb0ELb0EEENS1_30DynamicPersistentTileSchedulerILi256ELi128ELb0ELb1ELb1EEEEEEEEEvNT_6ParamsE:
	.zero		3584


//--------------------- .nv.constant0._ZN7cutlass13device_kernelIN5flash11enable_sm90INS1_16FlashAttnFwdSm90INS1_25CollectiveMainloopFwdSm90ILi2EN4cute5tupleIJNS5_1CILi1EEES8_S8_EEENS6_IJNS7_ILi128EEENS7_ILi96EEENS7_ILi64EEEEEELi256ENS_10bfloat16_tEfNS_4arch4Sm90ELb1ELb0ELb1ELb1ELb1ELb0ELb0ELb1ELb0ELb1ELb0ELb0EEENS1_21CollectiveEpilogueFwdINS6_IJSA_NS7_ILi256EEESB_EEES9_SE_SG_Li256ELb1ELb1ELb0ELb0EEENS1_36VarlenDynamicPersistentTileSchedulerILi128ELi96ELi256ELi128ELb0ELb1ELb1ELb1ELb1ELb1EEEEEEEEEvNT_6ParamsE --------------------------
	.section	.nv.constant0._ZN7cutlass13device_kernelIN5flash11enable_sm90INS1_16FlashAttnFwdSm90INS1_25CollectiveMainloopFwdSm90ILi2EN4cute5tupleIJNS5_1CILi1EEES8_S8_EEENS6_IJNS7_ILi128EEENS7_ILi96EEENS7_ILi64EEEEEELi256ENS_10bfloat16_tEfNS_4arch4Sm90ELb1ELb0ELb1ELb1ELb1ELb0ELb0ELb1ELb0ELb1ELb0ELb0EEENS1_21CollectiveEpilogueFwdINS6_IJSA_NS7_ILi256EEESB_EEES9_SE_SG_Li256ELb1ELb1ELb0ELb0EEENS1_36VarlenDynamicPersistentTileSchedulerILi128ELi96ELi256ELi128ELb0ELb1ELb1ELb1ELb1ELb1EEEEEEEEEvNT_6ParamsE,"a",@progbits
	.sectionflags	@""
	.align	4
.nv.constant0._ZN7cutlass13device_kernelIN5flash11enable_sm90INS1_16FlashAttnFwdSm90INS1_25CollectiveMainloopFwdSm90ILi2EN4cute5tupleIJNS5_1CILi1EEES8_S8_EEENS6_IJNS7_ILi128EEENS7_ILi96EEENS7_ILi64EEEEEELi256ENS_10bfloat16_tEfNS_4arch4Sm90ELb1ELb0ELb1ELb1ELb1ELb0ELb0ELb1ELb0ELb1ELb0ELb0EEENS1_21CollectiveEpilogueFwdINS6_IJSA_NS7_ILi256EEESB_EEES9_SE_SG_Li256ELb1ELb1ELb0ELb0EEENS1_36VarlenDynamicPersistentTileSchedulerILi128ELi96ELi256ELi128ELb0ELb1ELb1ELb1ELb1ELb1EEEEEEEEEvNT_6ParamsE:
	.zero		3328


//--------------------- .nv.constant0._ZN7cutlass13device_kernelIN5flash11enable_sm90INS1_16FlashAttnFwdSm90INS1_25CollectiveMainloopFwdSm90ILi2EN4cute5tupleIJNS5_1CILi1EEES8_S8_EEENS6_IJNS7_ILi128EEENS7_ILi96EEENS7_ILi64EEEEEELi256ENS_10bfloat16_tEfNS_4arch4Sm90ELb1ELb0ELb1ELb1ELb1ELb1ELb0ELb1ELb0ELb1ELb0ELb0EEENS1_21CollectiveEpilogueFwdINS6_IJSA_NS7_ILi256EEESB_EEES9_SE_SG_Li256ELb1ELb1ELb0ELb0EEENS1_36VarlenDynamicPersistentTileSchedulerILi128ELi96ELi256ELi128ELb0ELb1ELb1ELb1ELb1ELb1EEEEEEEEEvNT_6ParamsE --------------------------
	.section	.nv.constant0._ZN7cutlass13device_kernelIN5flash11enable_sm90INS1_16FlashAttnFwdSm90INS1_25CollectiveMainloopFwdSm90ILi2EN4cute5tupleIJNS5_1CILi1EEES8_S8_EEENS6_IJNS7_ILi128EEENS7_ILi96EEENS7_ILi64EEEEEELi256ENS_10bfloat16_tEfNS_4arch4Sm90ELb1ELb0ELb1ELb1ELb1ELb1ELb0ELb1ELb0ELb1ELb0ELb0EEENS1_21CollectiveEpilogueFwdINS6_IJSA_NS7_ILi256EEESB_EEES9_SE_SG_Li256ELb1ELb1ELb0ELb0EEENS1_36VarlenDynamicPersistentTileSchedulerILi128ELi96ELi256ELi128ELb0ELb1ELb1ELb1ELb1ELb1EEEEEEEEEvNT_6ParamsE,"a",@progbits
	.sectionflags	@""
	.align	4
.nv.constant0._ZN7cutlass13device_kernelIN5flash11enable_sm90INS1_16FlashAttnFwdSm90INS1_25CollectiveMainloopFwdSm90ILi2EN4cute5tupleIJNS5_1CILi1EEES8_S8_EEENS6_IJNS7_ILi128EEENS7_ILi96EEENS7_ILi64EEEEEELi256ENS_10bfloat16_tEfNS_4arch4Sm90ELb1ELb0ELb1ELb1ELb1ELb1ELb0ELb1ELb0ELb1ELb0ELb0EEENS1_21CollectiveEpilogueFwdINS6_IJSA_NS7_ILi256EEESB_EEES9_SE_SG_Li256ELb1ELb1ELb0ELb0EEENS1_36VarlenDynamicPersistentTileSchedulerILi128ELi96ELi256ELi128ELb0ELb1ELb1ELb1ELb1ELb1EEEEEEEEEvNT_6ParamsE:
	.zero		3328


//--------------------- .nv.constant0._ZN7cutlass13device_kernelIN5flash11enable_sm90INS1_16FlashAttnFwdSm90INS1_25CollectiveMainloopFwdSm90ILi2EN4cute5tupleIJNS5_1CILi1EEES8_S8_EEENS6_IJNS7_ILi128EEENS7_ILi96EEENS7_ILi64EEEEEELi256ENS_10bfloat16_tEfNS_4arch4Sm90ELb1ELb0ELb1ELb1ELb1ELb0ELb1ELb1ELb0ELb1ELb0ELb0EEENS1_21CollectiveEpilogueFwdINS6_IJSA_NS7_ILi256EEESB_EEES9_SE_SG_Li256ELb1ELb1ELb0ELb0EEENS1_36VarlenDynamicPersistentTileSchedulerILi128ELi96ELi256ELi128ELb0ELb1ELb1ELb1ELb1ELb1EEEEEEEEEvNT_6ParamsE --------------------------
	.section	.nv.constant0._ZN7cutlass13device_kernelIN5flash11enable_sm90INS1_16FlashAttnFwdSm90INS1_25CollectiveMainloopFwdSm90ILi2EN4cute5tupleIJNS5_1CILi1EEES8_S8_EEENS6_IJNS7_ILi128EEENS7_ILi96EEENS7_ILi64EEEEEELi256ENS_10bfloat16_tEfNS_4arch4Sm90ELb1ELb0ELb1ELb1ELb1ELb0ELb1ELb1ELb0ELb1ELb0ELb0EEENS1_21CollectiveEpilogueFwdINS6_IJSA_NS7_ILi256EEESB_EEES9_SE_SG_Li256ELb1ELb1ELb0ELb0EEENS1_36VarlenDynamicPersistentTileSchedulerILi128ELi96ELi256ELi128ELb0ELb1ELb1ELb1ELb1ELb1EEEEEEEEEvNT_6ParamsE,"a",@progbits
	.sectionflags	@""
	.align	4
.nv.constant0._ZN7cutlass13device_kernelIN5flash11enable_sm90INS1_16FlashAttnFwdSm90INS1_25CollectiveMainloopFwdSm90ILi2EN4cute5tupleIJNS5_1CILi1EEES8_S8_EEENS6_IJNS7_ILi128EEENS7_ILi96EEENS7_ILi64EEEEEELi256ENS_10bfloat16_tEfNS_4arch4Sm90ELb1ELb0ELb1ELb1ELb1ELb0ELb1ELb1ELb0ELb1ELb0ELb0EEENS1_21CollectiveEpilogueFwdINS6_IJSA_NS7_ILi256EEESB_EEES9_SE_SG_Li256ELb1ELb1ELb0ELb0EEENS1_36VarlenDynamicPersistentTileSchedulerILi128ELi96ELi256ELi128ELb0ELb1ELb1ELb1ELb1ELb1EEEEEEEEEvNT_6ParamsE:
	.zero		3584


//--------------------- .nv.constant0._ZN7cutlass13device_kernelIN5flash11enable_sm90INS1_16FlashAttnFwdSm90INS1_25CollectiveMainloopFwdSm90ILi2EN4cute5tupleIJNS5_1CILi1EEES8_S8_EEENS6_IJNS7_ILi128EEENS7_ILi96EEENS7_ILi64EEEEEELi256ENS_10bfloat16_tEfNS_4arch4Sm90ELb1ELb0ELb1ELb1ELb1ELb1ELb1ELb1ELb0ELb1ELb0ELb0EEENS1_21CollectiveEpilogueFwdINS6_IJSA_NS7_ILi256EEESB_EEES9_SE_SG_Li256ELb1ELb1ELb0ELb0EEENS1_36VarlenDynamicPersistentTileSchedulerILi128ELi96ELi256ELi128ELb0ELb1ELb1ELb1ELb1ELb1EEEEEEEEEvNT_6ParamsE --------------------------
	.section	.nv.constant0._ZN7cutlass13device_kernelIN5flash11enable_sm90INS1_16FlashAttnFwdSm90INS1_25CollectiveMainloopFwdSm90ILi2EN4cute5tupleIJNS5_1CILi1EEES8_S8_EEENS6_IJNS7_ILi128EEENS7_ILi96EEENS7_ILi64EEEEEELi256ENS_10bfloat16_tEfNS_4arch4Sm90ELb1ELb0ELb1ELb1ELb1ELb1ELb1ELb1ELb0ELb1ELb0ELb0EEENS1_21CollectiveEpilogueFwdINS6_IJSA_NS7_ILi256EEESB_EEES9_SE_SG_Li256ELb1ELb1ELb0ELb0EEENS1_36VarlenDynamicPersistentTileSchedulerILi128ELi96ELi256ELi128ELb0ELb1ELb1ELb1ELb1ELb1EEEEEEEEEvNT_6ParamsE,"a",@progbits
	.sectionflags	@""
	.align	4
.nv.constant0._ZN7cutlass13device_kernelIN5flash11enable_sm90INS1_16FlashAttnFwdSm90INS1_25CollectiveMainloopFwdSm90ILi2EN4cute5tupleIJNS5_1CILi1EEES8_S8_EEENS6_IJNS7_ILi128EEENS7_ILi96EEENS7_ILi64EEEEEELi256ENS_10bfloat16_tEfNS_4arch4Sm90ELb1ELb0ELb1ELb1ELb1ELb1ELb1ELb1ELb0ELb1ELb0ELb0EEENS1_21CollectiveEpilogueFwdINS6_IJSA_NS7_ILi256EEESB_EEES9_SE_SG_Li256ELb1ELb1ELb0ELb0EEENS1_36VarlenDynamicPersistentTileSchedulerILi128ELi96ELi256ELi128ELb0ELb1ELb1ELb1ELb1ELb1EEEEEEEEEvNT_6ParamsE:
	.zero		3584


//--------------------- SYMBOLS --------------------------

	.type		.nv.reservedSmem.offset0,@object
	.size		.nv.reservedSmem.offset0,0x4
	.type		__assertfail,@function
